// Copyright (c) 2024, Jay Shah, Ganesh Bikshandi, Ying Zhang, Vijay Thakkar, Pradeep Ramani, Tri Dao.
// Splitting the different template instantiations to different files to speed up compilation.
// This file is auto-generated. See "generate_kernels.py"

#include "flash_fwd_launch_template.h"

#ifndef FLASHATTENTION_DISABLE_HDIM64
template void run_mha_fwd_<90, cutlass::bfloat16_t, 64, 512, true, true, false, true>(Flash_fwd_params &params, cudaStream_t stream);
#endif


// ===== COMPILED SASS (sm_90a) =====

	.target	sm_90a

	.elftype	@"ET_EXEC"


//--------------------- .note.nv.tkinfo           --------------------------
	.section	.note.nv.tkinfo,"",@"SHT_NOTE"
	.sectionflags	@"SHF_NOTE_NV_TKINFO"
	.tkinfo
        /*0018*/ 	.word	0x00000002
        /*0030*/ 	.string	""
        /*0030*/ 	.string	"ptxas"
        /*0030*/ 	.string	"Cuda compilation tools, release 13.0, V13.0.88"
        /*0030*/ 	.string	"Build cuda_13.0.r13.0/compiler.36424714_0"
        /*0030*/ 	.string	"-arch sm_90a -m 64 "



//--------------------- .note.nv.cuinfo           --------------------------
	.section	.note.nv.cuinfo,"",@"SHT_NOTE"
	.sectionflags	@"SHF_NOTE_NV_CUINFO"
        /*0018*/ 	.short	0x0002
        /*001a*/ 	.short	0x005a
        /*001c*/ 	.short	0x0082
	.zero		2


//--------------------- .nv.info                  --------------------------
	.section	.nv.info,"",@"SHT_CUDA_INFO"
	.align	4


	//----- nvinfo : EIATTR_REGCOUNT
	.align		4
        /*0000*/ 	.byte	0x04, 0x2f
        /*0002*/ 	.short	(.L_20 - .L_19)
	.align		4
.L_19:
        /*0004*/ 	.word	index@(_ZN7cutlass13device_kernelIN5flash11enable_sm90INS1_16FlashAttnFwdSm90INS1_25CollectiveMainloopFwdSm90ILi2EN4cute5tupleIJNS5_1CILi1EEES8_S8_EEENS6_IJNS7_ILi64EEESA_SA_EEELi512ENS_10bfloat16_tEfNS_4arch4Sm90ELb1ELb0ELb0ELb1ELb1ELb1ELb1ELb0ELb0ELb1ELb1ELb0EEENS1_21CollectiveEpilogueFwdINS6_IJSA_NS7_ILi512EEESA_EEES9_SC_SE_Li256ELb1ELb1ELb1ELb0EEENS1_36VarlenDynamicPersistentTileSchedulerILi64ELi64ELi256ELi128ELb1ELb1ELb1ELb1ELb1ELb1EEEEEEEEEvNT_6ParamsE)
        /*0008*/ 	.word	0x000000a8


	//----- nvinfo : EIATTR_FRAME_SIZE
	.align		4
.L_20:
        /*000c*/ 	.byte	0x04, 0x11
        /*000e*/ 	.short	(.L_22 - .L_21)
	.align		4
.L_21:
        /*0010*/ 	.word	index@(_ZN7cutlass13device_kernelIN5flash11enable_sm90INS1_16FlashAttnFwdSm90INS1_25CollectiveMainloopFwdSm90ILi2EN4cute5tupleIJNS5_1CILi1EEES8_S8_EEENS6_IJNS7_ILi64EEESA_SA_EEELi512ENS_10bfloat16_tEfNS_4arch4Sm90ELb1ELb0ELb0ELb1ELb1ELb1ELb1ELb0ELb0ELb1ELb1ELb0EEENS1_21CollectiveEpilogueFwdINS6_IJSA_NS7_ILi512EEESA_EEES9_SC_SE_Li256ELb1ELb1ELb1ELb0EEENS1_36VarlenDynamicPersistentTileSchedulerILi64ELi64ELi256ELi128ELb1ELb1ELb1ELb1ELb1ELb1EEEEEEEEEvNT_6ParamsE)
        /*0014*/ 	.word	0x00000088


	//----- nvinfo : EIATTR_REGCOUNT
	.align		4
.L_22:
        /*0018*/ 	.byte	0x04, 0x2f
        /*001a*/ 	.short	(.L_24 - .L_23)
	.align		4
.L_23:
        /*001c*/ 	.word	index@(_ZN7cutlass13device_kernelIN5flash11enable_sm90INS1_16FlashAttnFwdSm90INS1_25CollectiveMainloopFwdSm90ILi2EN4cute5tupleIJNS5_1CILi1EEES8_S8_EEENS6_IJNS7_ILi64EEESA_SA_EEELi512ENS_10bfloat16_tEfNS_4arch4Sm90ELb1ELb0ELb0ELb1ELb1ELb0ELb1ELb0ELb0ELb1ELb1ELb0EEENS1_21CollectiveEpilogueFwdINS6_IJSA_NS7_ILi512EEESA_EEES9_SC_SE_Li256ELb1ELb1ELb1ELb0EEENS1_36VarlenDynamicPersistentTileSchedulerILi64ELi64ELi256ELi128ELb1ELb1ELb1ELb1ELb1ELb1EEEEEEEEEvNT_6ParamsE)
        /*0020*/ 	.word	0x000000a8


	//----- nvinfo : EIATTR_FRAME_SIZE
	.align		4
.L_24:
        /*0024*/ 	.byte	0x04, 0x11
        /*0026*/ 	.short	(.L_26 - .L_25)
	.align		4
.L_25:
        /*0028*/ 	.word	index@(_ZN7cutlass13device_kernelIN5flash11enable_sm90INS1_16FlashAttnFwdSm90INS1_25CollectiveMainloopFwdSm90ILi2EN4cute5tupleIJNS5_1CILi1EEES8_S8_EEENS6_IJNS7_ILi64EEESA_SA_EEELi512ENS_10bfloat16_tEfNS_4arch4Sm90ELb1ELb0ELb0ELb1ELb1ELb0ELb1ELb0ELb0ELb1ELb1ELb0EEENS1_21CollectiveEpilogueFwdINS6_IJSA_NS7_ILi512EEESA_EEES9_SC_SE_Li256ELb1ELb1ELb1ELb0EEENS1_36VarlenDynamicPersistentTileSchedulerILi64ELi64ELi256ELi128ELb1ELb1ELb1ELb1ELb1ELb1EEEEEEEEEvNT_6ParamsE)
        /*002c*/ 	.word	0x00000030


	//----- nvinfo : EIATTR_REGCOUNT
	.align		4
.L_26:
        /*0030*/ 	.byte	0x04, 0x2f
        /*0032*/ 	.short	(.L_28 - .L_27)
	.align		4
.L_27:
        /*0034*/ 	.word	index@(_ZN7cutlass13device_kernelIN5flash11enable_sm90INS1_16FlashAttnFwdSm90INS1_25CollectiveMainloopFwdSm90ILi2EN4cute5tupleIJNS5_1CILi1EEES8_S8_EEENS6_IJNS7_ILi64EEESA_SA_EEELi512ENS_10bfloat16_tEfNS_4arch4Sm90ELb1ELb0ELb0ELb1ELb1ELb1ELb0ELb0ELb0ELb1ELb1ELb0EEENS1_21CollectiveEpilogueFwdINS6_IJSA_NS7_ILi512EEESA_EEES9_SC_SE_Li256ELb1ELb1ELb1ELb0EEENS1_36VarlenDynamicPersistentTileSchedulerILi64ELi64ELi256ELi128ELb1ELb1ELb1ELb1ELb1ELb1EEEEEEEEEvNT_6ParamsE)
        /*0038*/ 	.word	0x000000a8


	//----- nvinfo : EIATTR_FRAME_SIZE
	.align		4
.L_28:
        /*003c*/ 	.byte	0x04, 0x11
        /*003e*/ 	.short	(.L_30 - .L_29)
	.align		4
.L_29:
        /*0040*/ 	.word	index@(_ZN7cutlass13device_kernelIN5flash11enable_sm90INS1_16FlashAttnFwdSm90INS1_25CollectiveMainloopFwdSm90ILi2EN4cute5tupleIJNS5_1CILi1EEES8_S8_EEENS6_IJNS7_ILi64EEESA_SA_EEELi512ENS_10bfloat16_tEfNS_4arch4Sm90ELb1ELb0ELb0ELb1ELb1ELb1ELb0ELb0ELb0ELb1ELb1ELb0EEENS1_21CollectiveEpilogueFwdINS6_IJSA_NS7_ILi512EEESA_EEES9_SC_SE_Li256ELb1ELb1ELb1ELb0EEENS1_36VarlenDynamicPersistentTileSchedulerILi64ELi64ELi256ELi128ELb1ELb1ELb1ELb1ELb1ELb1EEEEEEEEEvNT_6ParamsE)
        /*0044*/ 	.word	0x00000068


	//----- nvinfo : EIATTR_REGCOUNT
	.align		4
.L_30:
        /*0048*/ 	.byte	0x04, 0x2f
        /*004a*/ 	.short	(.L_32 - .L_31)
	.align		4
.L_31:
        /*004c*/ 	.word	index@(_ZN7cutlass13device_kernelIN5flash11enable_sm90INS1_16FlashAttnFwdSm90INS1_25CollectiveMainloopFwdSm90ILi2EN4cute5tupleIJNS5_1CILi1EEES8_S8_EEENS6_IJNS7_ILi64EEESA_SA_EEELi512ENS_10bfloat16_tEfNS_4arch4Sm90ELb1ELb0ELb0ELb1ELb1ELb0ELb0ELb0ELb0ELb1ELb1ELb0EEENS1_21CollectiveEpilogueFwdINS6_IJSA_NS7_ILi512EEESA_EEES9_SC_SE_Li256ELb1ELb1ELb1ELb0EEENS1_36VarlenDynamicPersistentTileSchedulerILi64ELi64ELi256ELi128ELb1ELb1ELb1ELb1ELb1ELb1EEEEEEEEEvNT_6ParamsE)
        /*0050*/ 	.word	0x000000a8


	//----- nvinfo : EIATTR_FRAME_SIZE
	.align		4
.L_32:
        /*0054*/ 	.byte	0x04, 0x11
        /*0056*/ 	.short	(.L_34 - .L_33)
	.align		4
.L_33:
        /*0058*/ 	.word	index@(_ZN7cutlass13device_kernelIN5flash11enable_sm90INS1_16FlashAttnFwdSm90INS1_25CollectiveMainloopFwdSm90ILi2EN4cute5tupleIJNS5_1CILi1EEES8_S8_EEENS6_IJNS7_ILi64EEESA_SA_EEELi512ENS_10bfloat16_tEfNS_4arch4Sm90ELb1ELb0ELb0ELb1ELb1ELb0ELb0ELb0ELb0ELb1ELb1ELb0EEENS1_21CollectiveEpilogueFwdINS6_IJSA_NS7_ILi512EEESA_EEES9_SC_SE_Li256ELb1ELb1ELb1ELb0EEENS1_36VarlenDynamicPersistentTileSchedulerILi64ELi64ELi256ELi128ELb1ELb1ELb1ELb1ELb1ELb1EEEEEEEEEvNT_6ParamsE)
        /*005c*/ 	.word	0x00000038


	//----- nvinfo : EIATTR_REGCOUNT
	.align		4
.L_34:
        /*0060*/ 	.byte	0x04, 0x2f
        /*0062*/ 	.short	(.L_36 - .L_35)
	.align		4
.L_35:
        /*0064*/ 	.word	index@(_ZN7cutlass13device_kernelIN5flash11enable_sm90INS1_16FlashAttnFwdSm90INS1_25CollectiveMainloopFwdSm90ILi2EN4cute5tupleIJNS5_1CILi1EEES8_S8_EEENS6_IJNS7_ILi64EEESA_SA_EEELi512ENS_10bfloat16_tEfNS_4arch4Sm90ELb1ELb0ELb0ELb0ELb1ELb0ELb1ELb0ELb0ELb1ELb1ELb0EEENS1_21CollectiveEpilogueFwdINS6_IJSA_NS7_ILi512EEESA_EEES9_SC_SE_Li256ELb0ELb1ELb1ELb0EEENS1_19SingleTileSchedulerILb0ELb1ELb1ELi64EEEEEEEEEvNT_6ParamsE)
        /*0068*/ 	.word	0x000000a8


	//----- nvinfo : EIATTR_FRAME_SIZE
	.align		4
.L_36:
        /*006c*/ 	.byte	0x04, 0x11
        /*006e*/ 	.short	(.L_38 - .L_37)
	.align		4
.L_37:
        /*0070*/ 	.word	index@(_ZN7cutlass13device_kernelIN5flash11enable_sm90INS1_16FlashAttnFwdSm90INS1_25CollectiveMainloopFwdSm90ILi2EN4cute5tupleIJNS5_1CILi1EEES8_S8_EEENS6_IJNS7_ILi64EEESA_SA_EEELi512ENS_10bfloat16_tEfNS_4arch4Sm90ELb1ELb0ELb0ELb0ELb1ELb0ELb1ELb0ELb0ELb1ELb1ELb0EEENS1_21CollectiveEpilogueFwdINS6_IJSA_NS7_ILi512EEESA_EEES9_SC_SE_Li256ELb0ELb1ELb1ELb0EEENS1_19SingleTileSchedulerILb0ELb1ELb1ELi64EEEEEEEEEvNT_6ParamsE)
        /*0074*/ 	.word	0x00000008


	//----- nvinfo : EIATTR_REGCOUNT
	.align		4
.L_38:
        /*0078*/ 	.byte	0x04, 0x2f
        /*007a*/ 	.short	(.L_40 - .L_39)
	.align		4
.L_39:
        /*007c*/ 	.word	index@(_ZN7cutlass13device_kernelIN5flash11enable_sm90INS1_16FlashAttnFwdSm90INS1_25CollectiveMainloopFwdSm90ILi2EN4cute5tupleIJNS5_1CILi1EEES8_S8_EEENS6_IJNS7_ILi64EEESA_SA_EEELi512ENS_10bfloat16_tEfNS_4arch4Sm90ELb1ELb0ELb0ELb0ELb1ELb0ELb0ELb0ELb0ELb1ELb1ELb0EEENS1_21CollectiveEpilogueFwdINS6_IJSA_NS7_ILi512EEESA_EEES9_SC_SE_Li256ELb0ELb1ELb1ELb0EEENS1_19SingleTileSchedulerILb0ELb1ELb1ELi64EEEEEEEEEvNT_6ParamsE)
        /*0080*/ 	.word	0x000000a8


	//----- nvinfo : EIATTR_FRAME_SIZE
	.align		4
.L_40:
        /*0084*/ 	.byte	0x04, 0x11
        /*0086*/ 	.short	(.L_42 - .L_41)
	.align		4
.L_41:
        /*0088*/ 	.word	index@(_ZN7cutlass13device_kernelIN5flash11enable_sm90INS1_16FlashAttnFwdSm90INS1_25CollectiveMainloopFwdSm90ILi2EN4cute5tupleIJNS5_1CILi1EEES8_S8_EEENS6_IJNS7_ILi64EEESA_SA_EEELi512ENS_10bfloat16_tEfNS_4arch4Sm90ELb1ELb0ELb0ELb0ELb1ELb0ELb0ELb0ELb0ELb1ELb1ELb0EEENS1_21CollectiveEpilogueFwdINS6_IJSA_NS7_ILi512EEESA_EEES9_SC_SE_Li256ELb0ELb1ELb1ELb0EEENS1_19SingleTileSchedulerILb0ELb1ELb1ELi64EEEEEEEEEvNT_6ParamsE)
        /*008c*/ 	.word	0x00000000


	//----- nvinfo : EIATTR_REGCOUNT
	.align		4
.L_42:
        /*0090*/ 	.byte	0x04, 0x2f
        /*0092*/ 	.short	(.L_44 - .L_43)
	.align		4
.L_43:
        /*0094*/ 	.word	index@(_ZN7cutlass13device_kernelIN5flash11enable_sm90INS1_16FlashAttnFwdSm90INS1_25CollectiveMainloopFwdSm90ILi2EN4cute5tupleIJNS5_1CILi1EEES8_S8_EEENS6_IJNS7_ILi64EEESA_SA_EEELi512ENS_10bfloat16_tEfNS_4arch4Sm90ELb0ELb1ELb0ELb1ELb1ELb1ELb1ELb0ELb0ELb1ELb1ELb0EEENS1_21CollectiveEpilogueFwdINS6_IJSA_NS7_ILi512EEESA_EEES9_SC_SE_Li256ELb1ELb1ELb1ELb0EEENS1_36VarlenDynamicPersistentTileSchedulerILi64ELi64ELi256ELi128ELb1ELb1ELb1ELb1ELb0ELb1EEEEEEEEEvNT_6ParamsE)
        /*0098*/ 	.word	0x000000a8


	//----- nvinfo : EIATTR_FRAME_SIZE
	.align		4
.L_44:
        /*009c*/ 	.byte	0x04, 0x11
        /*009e*/ 	.short	(.L_46 - .L_45)
	.align		4
.L_45:
        /*00a0*/ 	.word	index@(_ZN7cutlass13device_kernelIN5flash11enable_sm90INS1_16FlashAttnFwdSm90INS1_25CollectiveMainloopFwdSm90ILi2EN4cute5tupleIJNS5_1CILi1EEES8_S8_EEENS6_IJNS7_ILi64EEESA_SA_EEELi512ENS_10bfloat16_tEfNS_4arch4Sm90ELb0ELb1ELb0ELb1ELb1ELb1ELb1ELb0ELb0ELb1ELb1ELb0EEENS1_21CollectiveEpilogueFwdINS6_IJSA_NS7_ILi512EEESA_EEES9_SC_SE_Li256ELb1ELb1ELb1ELb0EEENS1_36VarlenDynamicPersistentTileSchedulerILi64ELi64ELi256ELi128ELb1ELb1ELb1ELb1ELb0ELb1EEEEEEEEEvNT_6ParamsE)
        /*00a4*/ 	.word	0x00000080


	//----- nvinfo : EIATTR_REGCOUNT
	.align		4
.L_46:
        /*00a8*/ 	.byte	0x04, 0x2f
        /*00aa*/ 	.short	(.L_48 - .L_47)
	.align		4
.L_47:
        /*00ac*/ 	.word	index@(_ZN7cutlass13device_kernelIN5flash11enable_sm90INS1_16FlashAttnFwdSm90INS1_25CollectiveMainloopFwdSm90ILi2EN4cute5tupleIJNS5_1CILi1EEES8_S8_EEENS6_IJNS7_ILi64EEESA_SA_EEELi512ENS_10bfloat16_tEfNS_4arch4Sm90ELb0ELb1ELb0ELb1ELb1ELb0ELb1ELb0ELb0ELb1ELb1ELb0EEENS1_21CollectiveEpilogueFwdINS6_IJSA_NS7_ILi512EEESA_EEES9_SC_SE_Li256ELb1ELb1ELb1ELb0EEENS1_36VarlenDynamicPersistentTileSchedulerILi64ELi64ELi256ELi128ELb1ELb1ELb1ELb1ELb0ELb1EEEEEEEEEvNT_6ParamsE)
        /*00b0*/ 	.word	0x000000a8


	//----- nvinfo : EIATTR_FRAME_SIZE
	.align		4
.L_48:
        /*00b4*/ 	.byte	0x04, 0x11
        /*00b6*/ 	.short	(.L_50 - .L_49)
	.align		4
.L_49:
        /*00b8*/ 	.word	index@(_ZN7cutlass13device_kernelIN5flash11enable_sm90INS1_16FlashAttnFwdSm90INS1_25CollectiveMainloopFwdSm90ILi2EN4cute5tupleIJNS5_1CILi1EEES8_S8_EEENS6_IJNS7_ILi64EEESA_SA_EEELi512ENS_10bfloat16_tEfNS_4arch4Sm90ELb0ELb1ELb0ELb1ELb1ELb0ELb1ELb0ELb0ELb1ELb1ELb0EEENS1_21CollectiveEpilogueFwdINS6_IJSA_NS7_ILi512EEESA_EEES9_SC_SE_Li256ELb1ELb1ELb1ELb0EEENS1_36VarlenDynamicPersistentTileSchedulerILi64ELi64ELi256ELi128ELb1ELb1ELb1ELb1ELb0ELb1EEEEEEEEEvNT_6ParamsE)
        /*00bc*/ 	.word	0x00000040


	//----- nvinfo : EIATTR_REGCOUNT
	.align		4
.L_50:
        /*00c0*/ 	.byte	0x04, 0x2f
        /*00c2*/ 	.short	(.L_52 - .L_51)
	.align		4
.L_51:
        /*00c4*/ 	.word	index@(_ZN7cutlass13device_kernelIN5flash11enable_sm90INS1_16FlashAttnFwdSm90INS1_25CollectiveMainloopFwdSm90ILi2EN4cute5tupleIJNS5_1CILi1EEES8_S8_EEENS6_IJNS7_ILi64EEESA_SA_EEELi512ENS_10bfloat16_tEfNS_4arch4Sm90ELb0ELb1ELb0ELb1ELb1ELb1ELb0ELb0ELb0ELb1ELb1ELb0EEENS1_21CollectiveEpilogueFwdINS6_IJSA_NS7_ILi512EEESA_EEES9_SC_SE_Li256ELb1ELb1ELb1ELb0EEENS1_36VarlenDynamicPersistentTileSchedulerILi64ELi64ELi256ELi128ELb1ELb1ELb1ELb1ELb0ELb1EEEEEEEEEvNT_6ParamsE)
        /*00c8*/ 	.word	0x000000a8


	//----- nvinfo : EIATTR_FRAME_SIZE
	.align		4
.L_52:
        /*00cc*/ 	.byte	0x04, 0x11
        /*00ce*/ 	.short	(.L_54 - .L_53)
	.align		4
.L_53:
        /*00d0*/ 	.word	index@(_ZN7cutlass13device_kernelIN5flash11enable_sm90INS1_16FlashAttnFwdSm90INS1_25CollectiveMainloopFwdSm90ILi2EN4cute5tupleIJNS5_1CILi1EEES8_S8_EEENS6_IJNS7_ILi64EEESA_SA_EEELi512ENS_10bfloat16_tEfNS_4arch4Sm90ELb0ELb1ELb0ELb1ELb1ELb1ELb0ELb0ELb0ELb1ELb1ELb0EEENS1_21CollectiveEpilogueFwdINS6_IJSA_NS7_ILi512EEESA_EEES9_SC_SE_Li256ELb1ELb1ELb1ELb0EEENS1_36VarlenDynamicPersistentTileSchedulerILi64ELi64ELi256ELi128ELb1ELb1ELb1ELb1ELb0ELb1EEEEEEEEEvNT_6ParamsE)
        /*00d4*/ 	.word	0x00000070


	//----- nvinfo : EIATTR_REGCOUNT
	.align		4
.L_54:
        /*00d8*/ 	.byte	0x04, 0x2f
        /*00da*/ 	.short	(.L_56 - .L_55)
	.align		4
.L_55:
        /*00dc*/ 	.word	index@(_ZN7cutlass13device_kernelIN5flash11enable_sm90INS1_16FlashAttnFwdSm90INS1_25CollectiveMainloopFwdSm90ILi2EN4cute5tupleIJNS5_1CILi1EEES8_S8_EEENS6_IJNS7_ILi64EEESA_SA_EEELi512ENS_10bfloat16_tEfNS_4arch4Sm90ELb0ELb1ELb0ELb1ELb1ELb0ELb0ELb0ELb0ELb1ELb1ELb0EEENS1_21CollectiveEpilogueFwdINS6_IJSA_NS7_ILi512EEESA_EEES9_SC_SE_Li256ELb1ELb1ELb1ELb0EEENS1_36VarlenDynamicPersistentTileSchedulerILi64ELi64ELi256ELi128ELb1ELb1ELb1ELb1ELb0ELb1EEEEEEEEEvNT_6ParamsE)
        /*00e0*/ 	.word	0x000000a8


	//----- nvinfo : EIATTR_FRAME_SIZE
	.align		4
.L_56:
        /*00e4*/ 	.byte	0x04, 0x11
        /*00e6*/ 	.short	(.L_58 - .L_57)
	.align		4
.L_57:
        /*00e8*/ 	.word	index@(_ZN7cutlass13device_kernelIN5flash11enable_sm90INS1_16FlashAttnFwdSm90INS1_25CollectiveMainloopFwdSm90ILi2EN4cute5tupleIJNS5_1CILi1EEES8_S8_EEENS6_IJNS7_ILi64EEESA_SA_EEELi512ENS_10bfloat16_tEfNS_4arch4Sm90ELb0ELb1ELb0ELb1ELb1ELb0ELb0ELb0ELb0ELb1ELb1ELb0EEENS1_21CollectiveEpilogueFwdINS6_IJSA_NS7_ILi512EEESA_EEES9_SC_SE_Li256ELb1ELb1ELb1ELb0EEENS1_36VarlenDynamicPersistentTileSchedulerILi64ELi64ELi256ELi128ELb1ELb1ELb1ELb1ELb0ELb1EEEEEEEEEvNT_6ParamsE)
        /*00ec*/ 	.word	0x00000028


	//----- nvinfo : EIATTR_REGCOUNT
	.align		4
.L_58:
        /*00f0*/ 	.byte	0x04, 0x2f
        /*00f2*/ 	.short	(.L_60 - .L_59)
	.align		4
.L_59:
        /*00f4*/ 	.word	index@(_ZN7cutlass13device_kernelIN5flash11enable_sm90INS1_16FlashAttnFwdSm90INS1_25CollectiveMainloopFwdSm90ILi2EN4cute5tupleIJNS5_1CILi1EEES8_S8_EEENS6_IJNS7_ILi64EEESA_SA_EEELi512ENS_10bfloat16_tEfNS_4arch4Sm90ELb0ELb1ELb0ELb0ELb1ELb0ELb1ELb0ELb0ELb1ELb1ELb0EEENS1_21CollectiveEpilogueFwdINS6_IJSA_NS7_ILi512EEESA_EEES9_SC_SE_Li256ELb0ELb1ELb1ELb0EEENS1_19SingleTileSchedulerILb0ELb1ELb1ELi64EEEEEEEEEvNT_6ParamsE)
        /*00f8*/ 	.word	0x000000a8


	//----- nvinfo : EIATTR_FRAME_SIZE
	.align		4
.L_60:
        /*00fc*/ 	.byte	0x04, 0x11
        /*00fe*/ 	.short	(.L_62 - .L_61)
	.align		4
.L_61:
        /*0100*/ 	.word	index@(_ZN7cutlass13device_kernelIN5flash11enable_sm90INS1_16FlashAttnFwdSm90INS1_25CollectiveMainloopFwdSm90ILi2EN4cute5tupleIJNS5_1CILi1EEES8_S8_EEENS6_IJNS7_ILi64EEESA_SA_EEELi512ENS_10bfloat16_tEfNS_4arch4Sm90ELb0ELb1ELb0ELb0ELb1ELb0ELb1ELb0ELb0ELb1ELb1ELb0EEENS1_21CollectiveEpilogueFwdINS6_IJSA_NS7_ILi512EEESA_EEES9_SC_SE_Li256ELb0ELb1ELb1ELb0EEENS1_19SingleTileSchedulerILb0ELb1ELb1ELi64EEEEEEEEEvNT_6ParamsE)
        /*0104*/ 	.word	0x00000008


	//----- nvinfo : EIATTR_REGCOUNT
	.align		4
.L_62:
        /*0108*/ 	.byte	0x04, 0x2f
        /*010a*/ 	.short	(.L_64 - .L_63)
	.align		4
.L_63:
        /*010c*/ 	.word	index@(_ZN7cutlass13device_kernelIN5flash11enable_sm90INS1_16FlashAttnFwdSm90INS1_25CollectiveMainloopFwdSm90ILi2EN4cute5tupleIJNS5_1CILi1EEES8_S8_EEENS6_IJNS7_ILi64EEESA_SA_EEELi512ENS_10bfloat16_tEfNS_4arch4Sm90ELb0ELb1ELb0ELb0ELb1ELb0ELb0ELb0ELb0ELb1ELb1ELb0EEENS1_21CollectiveEpilogueFwdINS6_IJSA_NS7_ILi512EEESA_EEES9_SC_SE_Li256ELb0ELb1ELb1ELb0EEENS1_19SingleTileSchedulerILb0ELb1ELb1ELi64EEEEEEEEEvNT_6ParamsE)
        /*0110*/ 	.word	0x000000a8


	//----- nvinfo : EIATTR_FRAME_SIZE
	.align		4
.L_64:
        /*0114*/ 	.byte	0x04, 0x11
        /*0116*/ 	.short	(.L_66 - .L_65)
	.align		4
.L_65:
        /*0118*/ 	.word	index@(_ZN7cutlass13device_kernelIN5flash11enable_sm90INS1_16FlashAttnFwdSm90INS1_25CollectiveMainloopFwdSm90ILi2EN4cute5tupleIJNS5_1CILi1EEES8_S8_EEENS6_IJNS7_ILi64EEESA_SA_EEELi512ENS_10bfloat16_tEfNS_4arch4Sm90ELb0ELb1ELb0ELb0ELb1ELb0ELb0ELb0ELb0ELb1ELb1ELb0EEENS1_21CollectiveEpilogueFwdINS6_IJSA_NS7_ILi512EEESA_EEES9_SC_SE_Li256ELb0ELb1ELb1ELb0EEENS1_19SingleTileSchedulerILb0ELb1ELb1ELi64EEEEEEEEEvNT_6ParamsE)
        /*011c*/ 	.word	0x00000000


	//----- nvinfo : EIATTR_REGCOUNT
	.align		4
.L_66:
        /*0120*/ 	.byte	0x04, 0x2f
        /*0122*/ 	.short	(.L_68 - .L_67)
	.align		4
.L_67:
        /*0124*/ 	.word	index@(_ZN7cutlass13device_kernelIN5flash11enable_sm90INS1_16FlashAttnFwdSm90INS1_25CollectiveMainloopFwdSm90ILi2EN4cute5tupleIJNS5_1CILi1EEES8_S8_EEENS6_IJNS7_ILi64EEESA_SA_EEELi512ENS_10bfloat16_tEfNS_4arch4Sm90ELb0ELb0ELb0ELb1ELb1ELb1ELb1ELb0ELb0ELb1ELb1ELb0EEENS1_21CollectiveEpilogueFwdINS6_IJSA_NS7_ILi512EEESA_EEES9_SC_SE_Li256ELb1ELb1ELb1ELb0EEENS1_36VarlenDynamicPersistentTileSchedulerILi64ELi64ELi256ELi128ELb1ELb1ELb1ELb0ELb1ELb1EEEEEEEEEvNT_6ParamsE)
        /*0128*/ 	.word	0x000000a8


	//----- nvinfo : EIATTR_FRAME_SIZE
	.align		4
.L_68:
        /*012c*/ 	.byte	0x04, 0x11
        /*012e*/ 	.short	(.L_70 - .L_69)
	.align		4
.L_69:
        /*0130*/ 	.word	index@(_ZN7cutlass13device_kernelIN5flash11enable_sm90INS1_16FlashAttnFwdSm90INS1_25CollectiveMainloopFwdSm90ILi2EN4cute5tupleIJNS5_1CILi1EEES8_S8_EEENS6_IJNS7_ILi64EEESA_SA_EEELi512ENS_10bfloat16_tEfNS_4arch4Sm90ELb0ELb0ELb0ELb1ELb1ELb1ELb1ELb0ELb0ELb1ELb1ELb0EEENS1_21CollectiveEpilogueFwdINS6_IJSA_NS7_ILi512EEESA_EEES9_SC_SE_Li256ELb1ELb1ELb1ELb0EEENS1_36VarlenDynamicPersistentTileSchedulerILi64ELi64ELi256ELi128ELb1ELb1ELb1ELb0ELb1ELb1EEEEEEEEEvNT_6ParamsE)
        /*0134*/ 	.word	0x00000070


	//----- nvinfo : EIATTR_REGCOUNT
	.align		4
.L_70:
        /*0138*/ 	.byte	0x04, 0x2f
        /*013a*/ 	.short	(.L_72 - .L_71)
	.align		4
.L_71:
        /*013c*/ 	.word	index@(_ZN7cutlass13device_kernelIN5flash11enable_sm90INS1_16FlashAttnFwdSm90INS1_25CollectiveMainloopFwdSm90ILi2EN4cute5tupleIJNS5_1CILi1EEES8_S8_EEENS6_IJNS7_ILi64EEESA_SA_EEELi512ENS_10bfloat16_tEfNS_4arch4Sm90ELb0ELb0ELb0ELb1ELb1ELb0ELb1ELb0ELb0ELb1ELb1ELb0EEENS1_21CollectiveEpilogueFwdINS6_IJSA_NS7_ILi512EEESA_EEES9_SC_SE_Li256ELb1ELb1ELb1ELb0EEENS1_36VarlenDynamicPersistentTileSchedulerILi64ELi64ELi256ELi128ELb1ELb1ELb1ELb0ELb1ELb1EEEEEEEEEvNT_6ParamsE)
        /*0140*/ 	.word	0x000000a8


	//----- nvinfo : EIATTR_FRAME_SIZE
	.align		4
.L_72:
        /*0144*/ 	.byte	0x04, 0x11
        /*0146*/ 	.short	(.L_74 - .L_73)
	.align		4
.L_73:
        /*0148*/ 	.word	index@(_ZN7cutlass13device_kernelIN5flash11enable_sm90INS1_16FlashAttnFwdSm90INS1_25CollectiveMainloopFwdSm90ILi2EN4cute5tupleIJNS5_1CILi1EEES8_S8_EEENS6_IJNS7_ILi64EEESA_SA_EEELi512ENS_10bfloat16_tEfNS_4arch4Sm90ELb0ELb0ELb0ELb1ELb1ELb0ELb1ELb0ELb0ELb1ELb1ELb0EEENS1_21CollectiveEpilogueFwdINS6_IJSA_NS7_ILi512EEESA_EEES9_SC_SE_Li256ELb1ELb1ELb1ELb0EEENS1_36VarlenDynamicPersistentTileSchedulerILi64ELi64ELi256ELi128ELb1ELb1ELb1ELb0ELb1ELb1EEEEEEEEEvNT_6ParamsE)
        /*014c*/ 	.word	0x00000038


	//----- nvinfo : EIATTR_REGCOUNT
	.align		4
.L_74:
        /*0150*/ 	.byte	0x04, 0x2f
        /*0152*/ 	.short	(.L_76 - .L_75)
	.align		4
.L_75:
        /*0154*/ 	.word	index@(_ZN7cutlass13device_kernelIN5flash11enable_sm90INS1_16FlashAttnFwdSm90INS1_25CollectiveMainloopFwdSm90ILi2EN4cute5tupleIJNS5_1CILi1EEES8_S8_EEENS6_IJNS7_ILi64EEESA_SA_EEELi512ENS_10bfloat16_tEfNS_4arch4Sm90ELb0ELb0ELb0ELb1ELb1ELb1ELb0ELb0ELb0ELb1ELb1ELb0EEENS1_21CollectiveEpilogueFwdINS6_IJSA_NS7_ILi512EEESA_EEES9_SC_SE_Li256ELb1ELb1ELb1ELb0EEENS1_36VarlenDynamicPersistentTileSchedulerILi64ELi64ELi256ELi128ELb1ELb1ELb1ELb0ELb1ELb1EEEEEEEEEvNT_6ParamsE)
        /*0158*/ 	.word	0x000000a8


	//----- nvinfo : EIATTR_FRAME_SIZE
	.align		4
.L_76:
        /*015c*/ 	.byte	0x04, 0x11
        /*015e*/ 	.short	(.L_78 - .L_77)
	.align		4
.L_77:
        /*0160*/ 	.word	index@(_ZN7cutlass13device_kernelIN5flash11enable_sm90INS1_16FlashAttnFwdSm90INS1_25CollectiveMainloopFwdSm90ILi2EN4cute5tupleIJNS5_1CILi1EEES8_S8_EEENS6_IJNS7_ILi64EEESA_SA_EEELi512ENS_10bfloat16_tEfNS_4arch4Sm90ELb0ELb0ELb0ELb1ELb1ELb1ELb0ELb0ELb0ELb1ELb1ELb0EEENS1_21CollectiveEpilogueFwdINS6_IJSA_NS7_ILi512EEESA_EEES9_SC_SE_Li256ELb1ELb1ELb1ELb0EEENS1_36VarlenDynamicPersistentTileSchedulerILi64ELi64ELi256ELi128ELb1ELb1ELb1ELb0ELb1ELb1EEEEEEEEEvNT_6ParamsE)
        /*0164*/ 	.word	0x00000060


	//----- nvinfo : EIATTR_REGCOUNT
	.align		4
.L_78:
        /*0168*/ 	.byte	0x04, 0x2f
        /*016a*/ 	.short	(.L_80 - .L_79)
	.align		4
.L_79:
        /*016c*/ 	.word	index@(_ZN7cutlass13device_kernelIN5flash11enable_sm90INS1_16FlashAttnFwdSm90INS1_25CollectiveMainloopFwdSm90ILi2EN4cute5tupleIJNS5_1CILi1EEES8_S8_EEENS6_IJNS7_ILi64EEESA_SA_EEELi512ENS_10bfloat16_tEfNS_4arch4Sm90ELb0ELb0ELb0ELb1ELb1ELb0ELb0ELb0ELb0ELb1ELb1ELb0EEENS1_21CollectiveEpilogueFwdINS6_IJSA_NS7_ILi512EEESA_EEES9_SC_SE_Li256ELb1ELb1ELb1ELb0EEENS1_36VarlenDynamicPersistentTileSchedulerILi64ELi64ELi256ELi128ELb1ELb1ELb1ELb0ELb1ELb1EEEEEEEEEvNT_6ParamsE)
        /*0170*/ 	.word	0x000000a8


	//----- nvinfo : EIATTR_FRAME_SIZE
	.align		4
.L_80:
        /*0174*/ 	.byte	0x04, 0x11
        /*0176*/ 	.short	(.L_82 - .L_81)
	.align		4
.L_81:
        /*0178*/ 	.word	index@(_ZN7cutlass13device_kernelIN5flash11enable_sm90INS1_16FlashAttnFwdSm90INS1_25CollectiveMainloopFwdSm90ILi2EN4cute5tupleIJNS5_1CILi1EEES8_S8_EEENS6_IJNS7_ILi64EEESA_SA_EEELi512ENS_10bfloat16_tEfNS_4arch4Sm90ELb0ELb0ELb0ELb1ELb1ELb0ELb0ELb0ELb0ELb1ELb1ELb0EEENS1_21CollectiveEpilogueFwdINS6_IJSA_NS7_ILi512EEESA_EEES9_SC_SE_Li256ELb1ELb1ELb1ELb0EEENS1_36VarlenDynamicPersistentTileSchedulerILi64ELi64ELi256ELi128ELb1ELb1ELb1ELb0ELb1ELb1EEEEEEEEEvNT_6ParamsE)
        /*017c*/ 	.word	0x00000040


	//----- nvinfo : EIATTR_REGCOUNT
	.align		4
.L_82:
        /*0180*/ 	.byte	0x04, 0x2f
        /*0182*/ 	.short	(.L_84 - .L_83)
	.align		4
.L_83:
        /*0184*/ 	.word	index@(_ZN7cutlass13device_kernelIN5flash11enable_sm90INS1_16FlashAttnFwdSm90INS1_25CollectiveMainloopFwdSm90ILi2EN4cute5tupleIJNS5_1CILi1EEES8_S8_EEENS6_IJNS7_ILi64EEESA_SA_EEELi512ENS_10bfloat16_tEfNS_4arch4Sm90ELb0ELb0ELb0ELb0ELb1ELb0ELb1ELb0ELb0ELb1ELb1ELb0EEENS1_21CollectiveEpilogueFwdINS6_IJSA_NS7_ILi512EEESA_EEES9_SC_SE_Li256ELb0ELb1ELb1ELb0EEENS1_19SingleTileSchedulerILb0ELb1ELb1ELi64EEEEEEEEEvNT_6ParamsE)
        /*0188*/ 	.word	0x000000a8


	//----- nvinfo : EIATTR_FRAME_SIZE
	.align		4
.L_84:
        /*018c*/ 	.byte	0x04, 0x11
        /*018e*/ 	.short	(.L_86 - .L_85)
	.align		4
.L_85:
        /*0190*/ 	.word	index@(_ZN7cutlass13device_kernelIN5flash11enable_sm90INS1_16FlashAttnFwdSm90INS1_25CollectiveMainloopFwdSm90ILi2EN4cute5tupleIJNS5_1CILi1EEES8_S8_EEENS6_IJNS7_ILi64EEESA_SA_EEELi512ENS_10bfloat16_tEfNS_4arch4Sm90ELb0ELb0ELb0ELb0ELb1ELb0ELb1ELb0ELb0ELb1ELb1ELb0EEENS1_21CollectiveEpilogueFwdINS6_IJSA_NS7_ILi512EEESA_EEES9_SC_SE_Li256ELb0ELb1ELb1ELb0EEENS1_19SingleTileSchedulerILb0ELb1ELb1ELi64EEEEEEEEEvNT_6ParamsE)
        /*0194*/ 	.word	0x00000008


	//----- nvinfo : EIATTR_REGCOUNT
	.align		4
.L_86:
        /*0198*/ 	.byte	0x04, 0x2f
        /*019a*/ 	.short	(.L_88 - .L_87)
	.align		4
.L_87:
        /*019c*/ 	.word	index@(_ZN7cutlass13device_kernelIN5flash11enable_sm90INS1_16FlashAttnFwdSm90INS1_25CollectiveMainloopFwdSm90ILi2EN4cute5tupleIJNS5_1CILi1EEES8_S8_EEENS6_IJNS7_ILi64EEESA_SA_EEELi512ENS_10bfloat16_tEfNS_4arch4Sm90ELb0ELb0ELb0ELb0ELb1ELb0ELb0ELb0ELb0ELb1ELb1ELb0EEENS1_21CollectiveEpilogueFwdINS6_IJSA_NS7_ILi512EEESA_EEES9_SC_SE_Li256ELb0ELb1ELb1ELb0EEENS1_19SingleTileSchedulerILb0ELb1ELb1ELi64EEEEEEEEEvNT_6ParamsE)
        /*01a0*/ 	.word	0x000000a8


	//----- nvinfo : EIATTR_FRAME_SIZE
	.align		4
.L_88:
        /*01a4*/ 	.byte	0x04, 0x11
        /*01a6*/ 	.short	(.L_90 - .L_89)
	.align		4
.L_89:
        /*01a8*/ 	.word	index@(_ZN7cutlass13device_kernelIN5flash11enable_sm90INS1_16FlashAttnFwdSm90INS1_25CollectiveMainloopFwdSm90ILi2EN4cute5tupleIJNS5_1CILi1EEES8_S8_EEENS6_IJNS7_ILi64EEESA_SA_EEELi512ENS_10bfloat16_tEfNS_4arch4Sm90ELb0ELb0ELb0ELb0ELb1ELb0ELb0ELb0ELb0ELb1ELb1ELb0EEENS1_21CollectiveEpilogueFwdINS6_IJSA_NS7_ILi512EEESA_EEES9_SC_SE_Li256ELb0ELb1ELb1ELb0EEENS1_19SingleTileSchedulerILb0ELb1ELb1ELi64EEEEEEEEEvNT_6ParamsE)
        /*01ac*/ 	.word	0x00000000


	//----- nvinfo : EIATTR_MIN_STACK_SIZE
	.align		4
.L_90:
        /*01b0*/ 	.byte	0x04, 0x12
        /*01b2*/ 	.short	(.L_92 - .L_91)
	.align		4
.L_91:
        /*01b4*/ 	.word	index@(_ZN7cutlass13device_kernelIN5flash11enable_sm90INS1_16FlashAttnFwdSm90INS1_25CollectiveMainloopFwdSm90ILi2EN4cute5tupleIJNS5_1CILi1EEES8_S8_EEENS6_IJNS7_ILi64EEESA_SA_EEELi512ENS_10bfloat16_tEfNS_4arch4Sm90ELb0ELb0ELb0ELb0ELb1ELb0ELb0ELb0ELb0ELb1ELb1ELb0EEENS1_21CollectiveEpilogueFwdINS6_IJSA_NS7_ILi512EEESA_EEES9_SC_SE_Li256ELb0ELb1ELb1ELb0EEENS1_19SingleTileSchedulerILb0ELb1ELb1ELi64EEEEEEEEEvNT_6ParamsE)
        /*01b8*/ 	.word	0x00000000


	//----- nvinfo : EIATTR_MIN_STACK_SIZE
	.align		4
.L_92:
        /*01bc*/ 	.byte	0x04, 0x12
        /*01be*/ 	.short	(.L_94 - .L_93)
	.align		4
.L_93:
        /*01c0*/ 	.word	index@(_ZN7cutlass13device_kernelIN5flash11enable_sm90INS1_16FlashAttnFwdSm90INS1_25CollectiveMainloopFwdSm90ILi2EN4cute5tupleIJNS5_1CILi1EEES8_S8_EEENS6_IJNS7_ILi64EEESA_SA_EEELi512ENS_10bfloat16_tEfNS_4arch4Sm90ELb0ELb0ELb0ELb0ELb1ELb0ELb1ELb0ELb0ELb1ELb1ELb0EEENS1_21CollectiveEpilogueFwdINS6_IJSA_NS7_ILi512EEESA_EEES9_SC_SE_Li256ELb0ELb1ELb1ELb0EEENS1_19SingleTileSchedulerILb0ELb1ELb1ELi64EEEEEEEEEvNT_6ParamsE)
        /*01c4*/ 	.word	0x00000008


	//----- nvinfo : EIATTR_MIN_STACK_SIZE
	.align		4
.L_94:
        /*01c8*/ 	.byte	0x04, 0x12
        /*01ca*/ 	.short	(.L_96 - .L_95)
	.align		4
.L_95:
        /*01cc*/ 	.word	index@(_ZN7cutlass13device_kernelIN5flash11enable_sm90INS1_16FlashAttnFwdSm90INS1_25CollectiveMainloopFwdSm90ILi2EN4cute5tupleIJNS5_1CILi1EEES8_S8_EEENS6_IJNS7_ILi64EEESA_SA_EEELi512ENS_10bfloat16_tEfNS_4arch4Sm90ELb0ELb0ELb0ELb1ELb1ELb0ELb0ELb0ELb0ELb1ELb1ELb0EEENS1_21CollectiveEpilogueFwdINS6_IJSA_NS7_ILi512EEESA_EEES9_SC_SE_Li256ELb1ELb1ELb1ELb0EEENS1_36VarlenDynamicPersistentTileSchedulerILi64ELi64ELi256ELi128ELb1ELb1ELb1ELb0ELb1ELb1EEEEEEEEEvNT_6ParamsE)
        /*01d0*/ 	.word	0x00000040


	//----- nvinfo : EIATTR_MIN_STACK_SIZE
	.align		4
.L_96:
        /*01d4*/ 	.byte	0x04, 0x12
        /*01d6*/ 	.short	(.L_98 - .L_97)
	.align		4
.L_97:
        /*01d8*/ 	.word	index@(_ZN7cutlass13device_kernelIN5flash11enable_sm90INS1_16FlashAttnFwdSm90INS1_25CollectiveMainloopFwdSm90ILi2EN4cute5tupleIJNS5_1CILi1EEES8_S8_EEENS6_IJNS7_ILi64EEESA_SA_EEELi512ENS_10bfloat16_tEfNS_4arch4Sm90ELb0ELb0ELb0ELb1ELb1ELb1ELb0ELb0ELb0ELb1ELb1ELb0EEENS1_21CollectiveEpilogueFwdINS6_IJSA_NS7_ILi512EEESA_EEES9_SC_SE_Li256ELb1ELb1ELb1ELb0EEENS1_36VarlenDynamicPersistentTileSchedulerILi64ELi64ELi256ELi128ELb1ELb1ELb1ELb0ELb1ELb1EEEEEEEEEvNT_6ParamsE)
        /*01dc*/ 	.word	0x00000060


	//----- nvinfo : EIATTR_MIN_STACK_SIZE
	.align		4
.L_98:
        /*01e0*/ 	.byte	0x04, 0x12
        /*01e2*/ 	.short	(.L_100 - .L_99)
	.align		4
.L_99:
        /*01e4*/ 	.word	index@(_ZN7cutlass13device_kernelIN5flash11enable_sm90INS1_16FlashAttnFwdSm90INS1_25CollectiveMainloopFwdSm90ILi2EN4cute5tupleIJNS5_1CILi1EEES8_S8_EEENS6_IJNS7_ILi64EEESA_SA_EEELi512ENS_10bfloat16_tEfNS_4arch4Sm90ELb0ELb0ELb0ELb1ELb1ELb0ELb1ELb0ELb0ELb1ELb1ELb0EEENS1_21CollectiveEpilogueFwdINS6_IJSA_NS7_ILi512EEESA_EEES9_SC_SE_Li256ELb1ELb1ELb1ELb0EEENS1_36VarlenDynamicPersistentTileSchedulerILi64ELi64ELi256ELi128ELb1ELb1ELb1ELb0ELb1ELb1EEEEEEEEEvNT_6ParamsE)
        /*01e8*/ 	.word	0x00000038


	//----- nvinfo : EIATTR_MIN_STACK_SIZE
	.align		4
.L_100:
        /*01ec*/ 	.byte	0x04, 0x12
        /*01ee*/ 	.short	(.L_102 - .L_101)
	.align		4
.L_101:
        /*01f0*/ 	.word	index@(_ZN7cutlass13device_kernelIN5flash11enable_sm90INS1_16FlashAttnFwdSm90INS1_25CollectiveMainloopFwdSm90ILi2EN4cute5tupleIJNS5_1CILi1EEES8_S8_EEENS6_IJNS7_ILi64EEESA_SA_EEELi512ENS_10bfloat16_tEfNS_4arch4Sm90ELb0ELb0ELb0ELb1ELb1ELb1ELb1ELb0ELb0ELb1ELb1ELb0EEENS1_21CollectiveEpilogueFwdINS6_IJSA_NS7_ILi512EEESA_EEES9_SC_SE_Li256ELb1ELb1ELb1ELb0EEENS1_36VarlenDynamicPersistentTileSchedulerILi64ELi64ELi256ELi128ELb1ELb1ELb1ELb0ELb1ELb1EEEEEEEEEvNT_6ParamsE)
        /*01f4*/ 	.word	0x00000070


	//----- nvinfo : EIATTR_MIN_STACK_SIZE
	.align		4
.L_102:
        /*01f8*/ 	.byte	0x04, 0x12
        /*01fa*/ 	.short	(.L_104 - .L_103)
	.align		4
.L_103:
        /*01fc*/ 	.word	index@(_ZN7cutlass13device_kernelIN5flash11enable_sm90INS1_16FlashAttnFwdSm90INS1_25CollectiveMainloopFwdSm90ILi2EN4cute5tupleIJNS5_1CILi1EEES8_S8_EEENS6_IJNS7_ILi64EEESA_SA_EEELi512ENS_10bfloat16_tEfNS_4arch4Sm90ELb0ELb1ELb0ELb0ELb1ELb0ELb0ELb0ELb0ELb1ELb1ELb0EEENS1_21CollectiveEpilogueFwdINS6_IJSA_NS7_ILi512EEESA_EEES9_SC_SE_Li256ELb0ELb1ELb1ELb0EEENS1_19SingleTileSchedulerILb0ELb1ELb1ELi64EEEEEEEEEvNT_6ParamsE)
        /*0200*/ 	.word	0x00000000


	//----- nvinfo : EIATTR_MIN_STACK_SIZE
	.align		4
.L_104:
        /*0204*/ 	.byte	0x04, 0x12
        /*0206*/ 	.short	(.L_106 - .L_105)
	.align		4
.L_105:
        /*0208*/ 	.word	index@(_ZN7cutlass13device_kernelIN5flash11enable_sm90INS1_16FlashAttnFwdSm90INS1_25CollectiveMainloopFwdSm90ILi2EN4cute5tupleIJNS5_1CILi1EEES8_S8_EEENS6_IJNS7_ILi64EEESA_SA_EEELi512ENS_10bfloat16_tEfNS_4arch4Sm90ELb0ELb1ELb0ELb0ELb1ELb0ELb1ELb0ELb0ELb1ELb1ELb0EEENS1_21CollectiveEpilogueFwdINS6_IJSA_NS7_ILi512EEESA_EEES9_SC_SE_Li256ELb0ELb1ELb1ELb0EEENS1_19SingleTileSchedulerILb0ELb1ELb1ELi64EEEEEEEEEvNT_6ParamsE)
        /*020c*/ 	.word	0x00000008


	//----- nvinfo : EIATTR_MIN_STACK_SIZE
	.align		4
.L_106:
        /*0210*/ 	.byte	0x04, 0x12
        /*0212*/ 	.short	(.L_108 - .L_107)
	.align		4
.L_107:
        /*0214*/ 	.word	index@(_ZN7cutlass13device_kernelIN5flash11enable_sm90INS1_16FlashAttnFwdSm90INS1_25CollectiveMainloopFwdSm90ILi2EN4cute5tupleIJNS5_1CILi1EEES8_S8_EEENS6_IJNS7_ILi64EEESA_SA_EEELi512ENS_10bfloat16_tEfNS_4arch4Sm90ELb0ELb1ELb0ELb1ELb1ELb0ELb0ELb0ELb0ELb1ELb1ELb0EEENS1_21CollectiveEpilogueFwdINS6_IJSA_NS7_ILi512EEESA_EEES9_SC_SE_Li256ELb1ELb1ELb1ELb0EEENS1_36VarlenDynamicPersistentTileSchedulerILi64ELi64ELi256ELi128ELb1ELb1ELb1ELb1ELb0ELb1EEEEEEEEEvNT_6ParamsE)
        /*0218*/ 	.word	0x00000028


	//----- nvinfo : EIATTR_MIN_STACK_SIZE
	.align		4
.L_108:
        /*021c*/ 	.byte	0x04, 0x12
        /*021e*/ 	.short	(.L_110 - .L_109)
	.align		4
.L_109:
        /*0220*/ 	.word	index@(_ZN7cutlass13device_kernelIN5flash11enable_sm90INS1_16FlashAttnFwdSm90INS1_25CollectiveMainloopFwdSm90ILi2EN4cute5tupleIJNS5_1CILi1EEES8_S8_EEENS6_IJNS7_ILi64EEESA_SA_EEELi512ENS_10bfloat16_tEfNS_4arch4Sm90ELb0ELb1ELb0ELb1ELb1ELb1ELb0ELb0ELb0ELb1ELb1ELb0EEENS1_21CollectiveEpilogueFwdINS6_IJSA_NS7_ILi512EEESA_EEES9_SC_SE_Li256ELb1ELb1ELb1ELb0EEENS1_36VarlenDynamicPersistentTileSchedulerILi64ELi64ELi256ELi128ELb1ELb1ELb1ELb1ELb0ELb1EEEEEEEEEvNT_6ParamsE)
        /*0224*/ 	.word	0x00000070


	//----- nvinfo : EIATTR_MIN_STACK_SIZE
	.align		4
.L_110:
        /*0228*/ 	.byte	0x04, 0x12
        /*022a*/ 	.short	(.L_112 - .L_111)
	.align		4
.L_111:
        /*022c*/ 	.word	index@(_ZN7cutlass13device_kernelIN5flash11enable_sm90INS1_16FlashAttnFwdSm90INS1_25CollectiveMainloopFwdSm90ILi2EN4cute5tupleIJNS5_1CILi1EEES8_S8_EEENS6_IJNS7_ILi64EEESA_SA_EEELi512ENS_10bfloat16_tEfNS_4arch4Sm90ELb0ELb1ELb0ELb1ELb1ELb0ELb1ELb0ELb0ELb1ELb1ELb0EEENS1_21CollectiveEpilogueFwdINS6_IJSA_NS7_ILi512EEESA_EEES9_SC_SE_Li256ELb1ELb1ELb1ELb0EEENS1_36VarlenDynamicPersistentTileSchedulerILi64ELi64ELi256ELi128ELb1ELb1ELb1ELb1ELb0ELb1EEEEEEEEEvNT_6ParamsE)
        /*0230*/ 	.word	0x00000040


	//----- nvinfo : EIATTR_MIN_STACK_SIZE
	.align		4
.L_112:
        /*0234*/ 	.byte	0x04, 0x12
        /*0236*/ 	.short	(.L_114 - .L_113)
	.align		4
.L_113:
        /*0238*/ 	.word	index@(_ZN7cutlass13device_kernelIN5flash11enable_sm90INS1_16FlashAttnFwdSm90INS1_25CollectiveMainloopFwdSm90ILi2EN4cute5tupleIJNS5_1CILi1EEES8_S8_EEENS6_IJNS7_ILi64EEESA_SA_EEELi512ENS_10bfloat16_tEfNS_4arch4Sm90ELb0ELb1ELb0ELb1ELb1ELb1ELb1ELb0ELb0ELb1ELb1ELb0EEENS1_21CollectiveEpilogueFwdINS6_IJSA_NS7_ILi512EEESA_EEES9_SC_SE_Li256ELb1ELb1ELb1ELb0EEENS1_36VarlenDynamicPersistentTileSchedulerILi64ELi64ELi256ELi128ELb1ELb1ELb1ELb1ELb0ELb1EEEEEEEEEvNT_6ParamsE)
        /*023c*/ 	.word	0x00000080


	//----- nvinfo : EIATTR_MIN_STACK_SIZE
	.align		4
.L_114:
        /*0240*/ 	.byte	0x04, 0x12
        /*0242*/ 	.short	(.L_116 - .L_115)
	.align		4
.L_115:
        /*0244*/ 	.word	index@(_ZN7cutlass13device_kernelIN5flash11enable_sm90INS1_16FlashAttnFwdSm90INS1_25CollectiveMainloopFwdSm90ILi2EN4cute5tupleIJNS5_1CILi1EEES8_S8_EEENS6_IJNS7_ILi64EEESA_SA_EEELi512ENS_10bfloat16_tEfNS_4arch4Sm90ELb1ELb0ELb0ELb0ELb1ELb0ELb0ELb0ELb0ELb1ELb1ELb0EEENS1_21CollectiveEpilogueFwdINS6_IJSA_NS7_ILi512EEESA_EEES9_SC_SE_Li256ELb0ELb1ELb1ELb0EEENS1_19SingleTileSchedulerILb0ELb1ELb1ELi64EEEEEEEEEvNT_6ParamsE)
        /*0248*/ 	.word	0x00000000


	//----- nvinfo : EIATTR_MIN_STACK_SIZE
	.align		4
.L_116:
        /*024c*/ 	.byte	0x04, 0x12
        /*024e*/ 	.short	(.L_118 - .L_117)
	.align		4
.L_117:
        /*0250*/ 	.word	index@(_ZN7cutlass13device_kernelIN5flash11enable_sm90INS1_16FlashAttnFwdSm90INS1_25CollectiveMainloopFwdSm90ILi2EN4cute5tupleIJNS5_1CILi1EEES8_S8_EEENS6_IJNS7_ILi64EEESA_SA_EEELi512ENS_10bfloat16_tEfNS_4arch4Sm90ELb1ELb0ELb0ELb0ELb1ELb0ELb1ELb0ELb0ELb1ELb1ELb0EEENS1_21CollectiveEpilogueFwdINS6_IJSA_NS7_ILi512EEESA_EEES9_SC_SE_Li256ELb0ELb1ELb1ELb0EEENS1_19SingleTileSchedulerILb0ELb1ELb1ELi64EEEEEEEEEvNT_6ParamsE)
        /*0254*/ 	.word	0x00000008


	//----- nvinfo : EIATTR_MIN_STACK_SIZE
	.align		4
.L_118:
        /*0258*/ 	.byte	0x04, 0x12
        /*025a*/ 	.short	(.L_120 - .L_119)
	.align		4
.L_119:
        /*025c*/ 	.word	index@(_ZN7cutlass13device_kernelIN5flash11enable_sm90INS1_16FlashAttnFwdSm90INS1_25CollectiveMainloopFwdSm90ILi2EN4cute5tupleIJNS5_1CILi1EEES8_S8_EEENS6_IJNS7_ILi64EEESA_SA_EEELi512ENS_10bfloat16_tEfNS_4arch4Sm90ELb1ELb0ELb0ELb1ELb1ELb0ELb0ELb0ELb0ELb1ELb1ELb0EEENS1_21CollectiveEpilogueFwdINS6_IJSA_NS7_ILi512EEESA_EEES9_SC_SE_Li256ELb1ELb1ELb1ELb0EEENS1_36VarlenDynamicPersistentTileSchedulerILi64ELi64ELi256ELi128ELb1ELb1ELb1ELb1ELb1ELb1EEEEEEEEEvNT_6ParamsE)
        /*0260*/ 	.word	0x00000038


	//----- nvinfo : EIATTR_MIN_STACK_SIZE
	.align		4
.L_120:
        /*0264*/ 	.byte	0x04, 0x12
        /*0266*/ 	.short	(.L_122 - .L_121)
	.align		4
.L_121:
        /*0268*/ 	.word	index@(_ZN7cutlass13device_kernelIN5flash11enable_sm90INS1_16FlashAttnFwdSm90INS1_25CollectiveMainloopFwdSm90ILi2EN4cute5tupleIJNS5_1CILi1EEES8_S8_EEENS6_IJNS7_ILi64EEESA_SA_EEELi512ENS_10bfloat16_tEfNS_4arch4Sm90ELb1ELb0ELb0ELb1ELb1ELb1ELb0ELb0ELb0ELb1ELb1ELb0EEENS1_21CollectiveEpilogueFwdINS6_IJSA_NS7_ILi512EEESA_EEES9_SC_SE_Li256ELb1ELb1ELb1ELb0EEENS1_36VarlenDynamicPersistentTileSchedulerILi64ELi64ELi256ELi128ELb1ELb1ELb1ELb1ELb1ELb1EEEEEEEEEvNT_6ParamsE)
        /*026c*/ 	.word	0x00000068


	//----- nvinfo : EIATTR_MIN_STACK_SIZE
	.align		4
.L_122:
        /*0270*/ 	.byte	0x04, 0x12
        /*0272*/ 	.short	(.L_124 - .L_123)
	.align		4
.L_123:
        /*0274*/ 	.word	index@(_ZN7cutlass13device_kernelIN5flash11enable_sm90INS1_16FlashAttnFwdSm90INS1_25CollectiveMainloopFwdSm90ILi2EN4cute5tupleIJNS5_1CILi1EEES8_S8_EEENS6_IJNS7_ILi64EEESA_SA_EEELi512ENS_10bfloat16_tEfNS_4arch4Sm90ELb1ELb0ELb0ELb1ELb1ELb0ELb1ELb0ELb0ELb1ELb1ELb0EEENS1_21CollectiveEpilogueFwdINS6_IJSA_NS7_ILi512EEESA_EEES9_SC_SE_Li256ELb1ELb1ELb1ELb0EEENS1_36VarlenDynamicPersistentTileSchedulerILi64ELi64ELi256ELi128ELb1ELb1ELb1ELb1ELb1ELb1EEEEEEEEEvNT_6ParamsE)
        /*0278*/ 	.word	0x00000030


	//----- nvinfo : EIATTR_MIN_STACK_SIZE
	.align		4
.L_124:
        /*027c*/ 	.byte	0x04, 0x12
        /*027e*/ 	.short	(.L_126 - .L_125)
	.align		4
.L_125:
        /*0280*/ 	.word	index@(_ZN7cutlass13device_kernelIN5flash11enable_sm90INS1_16FlashAttnFwdSm90INS1_25CollectiveMainloopFwdSm90ILi2EN4cute5tupleIJNS5_1CILi1EEES8_S8_EEENS6_IJNS7_ILi64EEESA_SA_EEELi512ENS_10bfloat16_tEfNS_4arch4Sm90ELb1ELb0ELb0ELb1ELb1ELb1ELb1ELb0ELb0ELb1ELb1ELb0EEENS1_21CollectiveEpilogueFwdINS6_IJSA_NS7_ILi512EEESA_EEES9_SC_SE_Li256ELb1ELb1ELb1ELb0EEENS1_36VarlenDynamicPersistentTileSchedulerILi64ELi64ELi256ELi128ELb1ELb1ELb1ELb1ELb1ELb1EEEEEEEEEvNT_6ParamsE)
        /*0284*/ 	.word	0x00000088
.L_126:


//--------------------- .nv.compat                --------------------------
	.section	.nv.compat,"",@"SHT_CUDA_COMPAT_INFO"
	.align	4
        /*0000*/ 	.byte	0x02, 0x09, 0x01, 0x00, 0x02, 0x02, 0x04, 0x00, 0x02, 0x05, 0x05, 0x00, 0x03, 0x07, 0x01, 0x01
        /*0010*/ 	.byte	0x02, 0x03, 0x01, 0x00, 0x02, 0x06, 0x01, 0x00, 0x04, 0x0b, 0x08, 0x00, 0x00, 0x00, 0x00, 0x00
        /*0020*/ 	.byte	0x00, 0x00, 0x00, 0x00


//--------------------- .nv.info._ZN7cutlass13device_kernelIN5flash11enable_sm90INS1_16FlashAttnFwdSm90INS1_25CollectiveMainloopFwdSm90ILi2EN4cute5tupleIJNS5_1CILi1EEES8_S8_EEENS6_IJNS7_ILi64EEESA_SA_EEELi512ENS_10bfloat16_tEfNS_4arch4Sm90ELb0ELb0ELb0ELb0ELb1ELb0ELb0ELb0ELb0ELb1ELb1ELb0EEENS1_21CollectiveEpilogueFwdINS6_IJSA_NS7_ILi512EEESA_EEES9_SC_SE_Li256ELb0ELb1ELb1ELb0EEENS1_19SingleTileSchedulerILb0ELb1ELb1ELi64EEEEEEEEEvNT_6ParamsE --------------------------
	.section	.nv.info._ZN7cutlass13device_kernelIN5flash11enable_sm90INS1_16FlashAttnFwdSm90INS1_25CollectiveMainloopFwdSm90ILi2EN4cute5tupleIJNS5_1CILi1EEES8_S8_EEENS6_IJNS7_ILi64EEESA_SA_EEELi512ENS_10bfloat16_tEfNS_4arch4Sm90ELb0ELb0ELb0ELb0ELb1ELb0ELb0ELb0ELb0ELb1ELb1ELb0EEENS1_21CollectiveEpilogueFwdINS6_IJSA_NS7_ILi512EEESA_EEES9_SC_SE_Li256ELb0ELb1ELb1ELb0EEENS1_19SingleTileSchedulerILb0ELb1ELb1ELi64EEEEEEEEEvNT_6ParamsE,"",@"SHT_CUDA_INFO"
	.sectionflags	@""
	.align	4


	//----- nvinfo : EIATTR_CUDA_API_VERSION
	.align		4
        /*0000*/ 	.byte	0x04, 0x37
        /*0002*/ 	.short	(.L_128 - .L_127)
.L_127:
        /*0004*/ 	.word	0x00000082


	//----- nvinfo : EIATTR_KPARAM_INFO
	.align		4
.L_128:
        /*0008*/ 	.byte	0x04, 0x17
        /*000a*/ 	.short	(.L_130 - .L_129)
.L_129:
        /*000c*/ 	.word	0x00000000
        /*0010*/ 	.short	0x0000
        /*0012*/ 	.short	0x0070
        /*0014*/ 	.byte	0x00, 0xf0, 0x01, 0x28


	//----- nvinfo : EIATTR_SPARSE_MMA_MASK
	.align		4
.L_130:
        /*0018*/ 	.byte	0x03, 0x50
        /*001a*/ 	.short	0x0000


	//----- nvinfo : EIATTR_MAXREG_COUNT
	.align		4
        /*001c*/ 	.byte	0x03, 0x1b
        /*001e*/ 	.short	0x00a8


	//----- nvinfo : EIATTR_NUM_BARRIERS
	.align		4
        /*0020*/ 	.byte	0x02, 0x4c
        /*0022*/ 	.byte	0x10
	.zero		1


	//----- nvinfo : EIATTR_EXTERNS
	.align		4
        /*0024*/ 	.byte	0x04, 0x0f
        /*0026*/ 	.short	(.L_132 - .L_131)


	//   ....[0]....
	.align		4
.L_131:
        /*0028*/ 	.word	index@(__assertfail)


	//----- nvinfo : EIATTR_MERCURY_ISA_VERSION
	.align		4
.L_132:
        /*002c*/ 	.byte	0x03, 0x5f
        /*002e*/ 	.short	0x0101


	//----- nvinfo : EIATTR_INT_WARP_WIDE_INSTR_OFFSETS
	.align		4
        /*0030*/ 	.byte	0x04, 0x31
        /*0032*/ 	.short	(.L_134 - .L_133)


	//   ....[0]....
.L_133:
        /*0034*/ 	.word	0x000000b0


	//   ....[1]....
        /*0038*/ 	.word	0x000000c0


	//   ....[2]....
        /*003c*/ 	.word	0x00000160


	//----- nvinfo : EIATTR_COOP_GROUP_MASK_REGIDS
	.align		4
.L_134:
        /*0040*/ 	.byte	0x04, 0x29
        /*0042*/ 	.short	(.L_136 - .L_135)


	//   ....[0]....
.L_135:
        /*0044*/ 	.word	0xffffffff


	//   ....[1]....
        /*0048*/ 	.word	0xffffffff


	//   ....[2]....
        /*004c*/ 	.word	0xffffffff


	//   ....[3]....
        /*0050*/ 	.word	0xffffffff


	//   ....[4]....
        /*0054*/ 	.word	0xffffffff


	//   ....[5]....
        /*0058*/ 	.word	0xffffffff


	//   ....[6]....
        /*005c*/ 	.word	0xffffffff


	//   ....[7]....
        /*0060*/ 	.word	0xffffffff


	//   ....[8]....
        /*0064*/ 	.word	0xffffffff


	//   ....[9]....
        /*0068*/ 	.word	0xffffffff


	//   ....[10]....
        /*006c*/ 	.word	0xffffffff


	//   ....[11]....
        /*0070*/ 	.word	0xffffffff


	//   ....[12]....
        /*0074*/ 	.word	0xffffffff


	//   ....[13]....
        /*0078*/ 	.word	0xffffffff


	//   ....[14]....
        /*007c*/ 	.word	0xffffffff


	//   ....[15]....
        /*0080*/ 	.word	0xffffffff


	//   ....[16]....
        /*0084*/ 	.word	0xffffffff


	//   ....[17]....
        /*0088*/ 	.word	0xffffffff


	//   ....[18]....
        /*008c*/ 	.word	0xffffffff


	//   ....[19]....
        /*0090*/ 	.word	0xffffffff


	//   ....[20]....
        /*0094*/ 	.word	0xffffffff


	//   ....[21]....
        /*0098*/ 	.word	0xffffffff


	//   ....[22]....
        /*009c*/ 	.word	0xffffffff


	//   ....[23]....
        /*00a0*/ 	.word	0xffffffff


	//   ....[24]....
        /*00a4*/ 	.word	0xffffffff


	//   ....[25]....
        /*00a8*/ 	.word	0xffffffff


	//   ....[26]....
        /*00ac*/ 	.word	0xffffffff


	//   ....[27]....
        /*00b0*/ 	.word	0xffffffff


	//   ....[28]....
        /*00b4*/ 	.word	0xffffffff


	//   ....[29]....
        /*00b8*/ 	.word	0xffffffff


	//   ....[30]....
        /*00bc*/ 	.word	0xffffffff


	//   ....[31]....
        /*00c0*/ 	.word	0xffffffff


	//   ....[32]....
        /*00c4*/ 	.word	0xffffffff


	//   ....[33]....
        /*00c8*/ 	.word	0xffffffff


	//   ....[34]....
        /*00cc*/ 	.word	0xffffffff


	//   ....[35]....
        /*00d0*/ 	.word	0xffffffff


	//   ....[36]....
        /*00d4*/ 	.word	0xffffffff


	//   ....[37]....
        /*00d8*/ 	.word	0xffffffff


	//   ....[38]....
        /*00dc*/ 	.word	0xffffffff


	//   ....[39]....
        /*00e0*/ 	.word	0xffffffff


	//   ....[40]....
        /*00e4*/ 	.word	0xffffffff


	//   ....[41]....
        /*00e8*/ 	.word	0xffffffff


	//   ....[42]....
        /*00ec*/ 	.word	0xffffffff


	//   ....[43]....
        /*00f0*/ 	.word	0xffffffff


	//   ....[44]....
        /*00f4*/ 	.word	0xffffffff


	//   ....[45]....
        /*00f8*/ 	.word	0xffffffff


	//   ....[46]....
        /*00fc*/ 	.word	0xffffffff


	//   ....[47]....
        /*0100*/ 	.word	0xffffffff


	//   ....[48]....
        /*0104*/ 	.word	0xffffffff


	//   ....[49]....
        /*0108*/ 	.word	0xffffffff


	//   ....[50]....
        /*010c*/ 	.word	0xffffffff


	//   ....[51]....
        /*0110*/ 	.word	0xffffffff


	//   ....[52]....
        /*0114*/ 	.word	0xffffffff


	//   ....[53]....
        /*0118*/ 	.word	0xffffffff


	//   ....[54]....
        /*011c*/ 	.word	0xffffffff


	//   ....[55]....
        /*0120*/ 	.word	0xffffffff


	//   ....[56]....
        /*0124*/ 	.word	0xffffffff


	//   ....[57]....
        /*0128*/ 	.word	0xffffffff


	//   ....[58]....
        /*012c*/ 	.word	0xffffffff


	//   ....[59]....
        /*0130*/ 	.word	0xffffffff


	//   ....[60]....
        /*0134*/ 	.word	0xffffffff


	//   ....[61]....
        /*0138*/ 	.word	0xffffffff


	//   ....[62]....
        /*013c*/ 	.word	0xffffffff


	//   ....[63]....
        /*0140*/ 	.word	0xffffffff


	//   ....[64]....
        /*0144*/ 	.word	0xffffffff


	//   ....[65]....
        /*0148*/ 	.word	0xffffffff


	//   ....[66]....
        /*014c*/ 	.word	0xffffffff


	//   ....[67]....
        /*0150*/ 	.word	0xffffffff


	//   ....[68]....
        /*0154*/ 	.word	0xffffffff


	//   ....[69]....
        /*0158*/ 	.word	0xffffffff


	//   ....[70]....
        /*015c*/ 	.word	0xffffffff


	//   ....[71]....
        /*0160*/ 	.word	0xffffffff


	//   ....[72]....
        /*0164*/ 	.word	0xffffffff


	//   ....[73]....
        /*0168*/ 	.word	0x0500000f


	//   ....[74]....
        /*016c*/ 	.word	0x0500000f


	//   ....[75]....
        /*0170*/ 	.word	0x0500000f


	//   ....[76]....
        /*0174*/ 	.word	0x0500000f


	//   ....[77]....
        /*0178*/ 	.word	0x0500000f


	//   ....[78]....
        /*017c*/ 	.word	0x0500000f


	//   ....[79]....
        /*0180*/ 	.word	0x0500000f


	//   ....[80]....
        /*0184*/ 	.word	0x0500000f


	//   ....[81]....
        /*0188*/ 	.word	0x0500000f


	//   ....[82]....
        /*018c*/ 	.word	0x0500000f


	//   ....[83]....
        /*0190*/ 	.word	0x0500000f


	//   ....[84]....
        /*0194*/ 	.word	0x0500000f


	//   ....[85]....
        /*0198*/ 	.word	0x0500000f


	//   ....[86]....
        /*019c*/ 	.word	0x0500000f


	//   ....[87]....
        /*01a0*/ 	.word	0x0500000f


	//   ....[88]....
        /*01a4*/ 	.word	0x0500000f


	//   ....[89]....
        /*01a8*/ 	.word	0x0500000f


	//   ....[90]....
        /*01ac*/ 	.word	0x0500000f


	//   ....[91]....
        /*01b0*/ 	.word	0x0500000f


	//   ....[92]....
        /*01b4*/ 	.word	0x0500000f


	//   ....[93]....
        /*01b8*/ 	.word	0x0500000f


	//   ....[94]....
        /*01bc*/ 	.word	0x0500000f


	//   ....[95]....
        /*01c0*/ 	.word	0x0500000f


	//   ....[96]....
        /*01c4*/ 	.word	0x0500000f


	//   ....[97]....
        /*01c8*/ 	.word	0x0500000f


	//   ....[98]....
        /*01cc*/ 	.word	0x0500000f


	//   ....[99]....
        /*01d0*/ 	.word	0x0500000f


	//   ....[100]....
        /*01d4*/ 	.word	0x0500000f


	//   ....[101]....
        /*01d8*/ 	.word	0x0500000f


	//   ....[102]....
        /*01dc*/ 	.word	0x0500000f


	//   ....[103]....
        /*01e0*/ 	.word	0x0500000f


	//   ....[104]....
        /*01e4*/ 	.word	0x0500000f


	//   ....[105]....
        /*01e8*/ 	.word	0x0500000f


	//   ....[106]....
        /*01ec*/ 	.word	0x0500000f


	//   ....[107]....
        /*01f0*/ 	.word	0x0500000f


	//   ....[108]....
        /*01f4*/ 	.word	0x0500000f


	//   ....[109]....
        /*01f8*/ 	.word	0x0500000f


	//   ....[110]....
        /*01fc*/ 	.word	0x0500000f


	//   ....[111]....
        /*0200*/ 	.word	0x0500000f


	//   ....[112]....
        /*0204*/ 	.word	0x0500000f


	//   ....[113]....
        /*0208*/ 	.word	0x0500000f


	//   ....[114]....
        /*020c*/ 	.word	0x0500000f


	//----- nvinfo : EIATTR_COOP_GROUP_INSTR_OFFSETS
	.align		4
.L_136:
        /*0210*/ 	.byte	0x04, 0x28
        /*0212*/ 	.short	(.L_138 - .L_137)


	//   ....[0]....
.L_137:
        /*0214*/ 	.word	0x00000060


	//   ....[1]....
        /*0218*/ 	.word	0x000000a0


	//   ....[2]....
        /*021c*/ 	.word	0x00000280


	//   ....[3]....
        /*0220*/ 	.word	0x000003e0


	//   ....[4]....
        /*0224*/ 	.word	0x00000500


	//   ....[5]....
        /*0228*/ 	.word	0x00000660


	//   ....[6]....
        /*022c*/ 	.word	0x000011d0


	//   ....[7]....
        /*0230*/ 	.word	0x00003200


	//   ....[8]....
        /*0234*/ 	.word	0x00003c90


	//   ....[9]....
        /*0238*/ 	.word	0x00003cf0


	//   ....[10]....
        /*023c*/ 	.word	0x00003f00


	//   ....[11]....
        /*0240*/ 	.word	0x00003f80


	//   ....[12]....
        /*0244*/ 	.word	0x00004a30


	//   ....[13]....
        /*0248*/ 	.word	0x00004ef0


	//   ....[14]....
        /*024c*/ 	.word	0x00004f20


	//   ....[15]....
        /*0250*/ 	.word	0x00005150


	//   ....[16]....
        /*0254*/ 	.word	0x00005320


	//   ....[17]....
        /*0258*/ 	.word	0x00006300


	//   ....[18]....
        /*025c*/ 	.word	0x000063e0


	//   ....[19]....
        /*0260*/ 	.word	0x00006430


	//   ....[20]....
        /*0264*/ 	.word	0x00006450


	//   ....[21]....
        /*0268*/ 	.word	0x00006470


	//   ....[22]....
        /*026c*/ 	.word	0x00006f50


	//   ....[23]....
        /*0270*/ 	.word	0x00007410


	//   ....[24]....
        /*0274*/ 	.word	0x00007440


	//   ....[25]....
        /*0278*/ 	.word	0x00007470


	//   ....[26]....
        /*027c*/ 	.word	0x00007480


	//   ....[27]....
        /*0280*/ 	.word	0x00007930


	//   ....[28]....
        /*0284*/ 	.word	0x00007950


	//   ....[29]....
        /*0288*/ 	.word	0x000085a0


	//   ....[30]....
        /*028c*/ 	.word	0x000085c0


	//   ....[31]....
        /*0290*/ 	.word	0x00009610


	//   ....[32]....
        /*0294*/ 	.word	0x0000a820


	//   ....[33]....
        /*0298*/ 	.word	0x0000a840


	//   ....[34]....
        /*029c*/ 	.word	0x0000a850


	//   ....[35]....
        /*02a0*/ 	.word	0x0000a890


	//   ....[36]....
        /*02a4*/ 	.word	0x0000a8e0


	//   ....[37]....
        /*02a8*/ 	.word	0x0000a900


	//   ....[38]....
        /*02ac*/ 	.word	0x0000a950


	//   ....[39]....
        /*02b0*/ 	.word	0x0000a970


	//   ....[40]....
        /*02b4*/ 	.word	0x0000aed0


	//   ....[41]....
        /*02b8*/ 	.word	0x0000af10


	//   ....[42]....
        /*02bc*/ 	.word	0x0000af40


	//   ....[43]....
        /*02c0*/ 	.word	0x0000af90


	//   ....[44]....
        /*02c4*/ 	.word	0x0000aff0


	//   ....[45]....
        /*02c8*/ 	.word	0x0000b010


	//   ....[46]....
        /*02cc*/ 	.word	0x0000b060


	//   ....[47]....
        /*02d0*/ 	.word	0x0000b080


	//   ....[48]....
        /*02d4*/ 	.word	0x0000b370


	//   ....[49]....
        /*02d8*/ 	.word	0x0000b3a0


	//   ....[50]....
        /*02dc*/ 	.word	0x0000b3d0


	//   ....[51]....
        /*02e0*/ 	.word	0x0000b400


	//   ....[52]....
        /*02e4*/ 	.word	0x0000b430


	//   ....[53]....
        /*02e8*/ 	.word	0x0000b480


	//   ....[54]....
        /*02ec*/ 	.word	0x0000b600


	//   ....[55]....
        /*02f0*/ 	.word	0x0000b630


	//   ....[56]....
        /*02f4*/ 	.word	0x0000bfb0


	//   ....[57]....
        /*02f8*/ 	.word	0x0000bfd0


	//   ....[58]....
        /*02fc*/ 	.word	0x0000bfe0


	//   ....[59]....
        /*0300*/ 	.word	0x0000c000


	//   ....[60]....
        /*0304*/ 	.word	0x0000c020


	//   ....[61]....
        /*0308*/ 	.word	0x0000c050


	//   ....[62]....
        /*030c*/ 	.word	0x0000c070


	//   ....[63]....
        /*0310*/ 	.word	0x0000c0a0


	//   ....[64]....
        /*0314*/ 	.word	0x0000c400


	//   ....[65]....
        /*0318*/ 	.word	0x0000c430


	//   ....[66]....
        /*031c*/ 	.word	0x0000c460


	//   ....[67]....
        /*0320*/ 	.word	0x0000c480


	//   ....[68]....
        /*0324*/ 	.word	0x0000c490


	//   ....[69]....
        /*0328*/ 	.word	0x0000c4b0


	//   ....[70]....
        /*032c*/ 	.word	0x0000c560


	//   ....[71]....
        /*0330*/ 	.word	0x0000c590


	//   ....[72]....
        /*0334*/ 	.word	0x0000ca90


	//   ....[73]....
        /*0338*/ 	.word	0x0000cff0


	//   ....[74]....
        /*033c*/ 	.word	0x0000d0e0


	//   ....[75]....
        /*0340*/ 	.word	0x0000d180


	//   ....[76]....
        /*0344*/ 	.word	0x0000d200


	//   ....[77]....
        /*0348*/ 	.word	0x0000d2b0


	//   ....[78]....
        /*034c*/ 	.word	0x0000d310


	//   ....[79]....
        /*0350*/ 	.word	0x0000d3d0


	//   ....[80]....
        /*0354*/ 	.word	0x0000d430


	//   ....[81]....
        /*0358*/ 	.word	0x0000d4d0


	//   ....[82]....
        /*035c*/ 	.word	0x0000d560


	//   ....[83]....
        /*0360*/ 	.word	0x0000d5c0


	//   ....[84]....
        /*0364*/ 	.word	0x0000d680


	//   ....[85]....
        /*0368*/ 	.word	0x0000d740


	//   ....[86]....
        /*036c*/ 	.word	0x0000d7a0


	//   ....[87]....
        /*0370*/ 	.word	0x0000d860


	//   ....[88]....
        /*0374*/ 	.word	0x0000d8c0


	//   ....[89]....
        /*0378*/ 	.word	0x0000d960


	//   ....[90]....
        /*037c*/ 	.word	0x0000dab0


	//   ....[91]....
        /*0380*/ 	.word	0x0000db70


	//   ....[92]....
        /*0384*/ 	.word	0x0000ddf0


	//   ....[93]....
        /*0388*/ 	.word	0x0000de40


	//   ....[94]....
        /*038c*/ 	.word	0x0000e000


	//   ....[95]....
        /*0390*/ 	.word	0x0000e050


	//   ....[96]....
        /*0394*/ 	.word	0x0000e210


	//   ....[97]....
        /*0398*/ 	.word	0x0000e260


	//   ....[98]....
        /*039c*/ 	.word	0x0000e340


	//   ....[99]....
        /*03a0*/ 	.word	0x0000e3e0


	//   ....[100]....
        /*03a4*/ 	.word	0x0000e440


	//   ....[101]....
        /*03a8*/ 	.word	0x0000e4e0


	//   ....[102]....
        /*03ac*/ 	.word	0x0000e540


	//   ....[103]....
        /*03b0*/ 	.word	0x0000e5e0


	//   ....[104]....
        /*03b4*/ 	.word	0x0000e640


	//   ....[105]....
        /*03b8*/ 	.word	0x0000e6e0


	//   ....[106]....
        /*03bc*/ 	.word	0x0000e7c0


	//   ....[107]....
        /*03c0*/ 	.word	0x0000e870


	//   ....[108]....
        /*03c4*/ 	.word	0x0000e960


	//   ....[109]....
        /*03c8*/ 	.word	0x0000ea60


	//   ....[110]....
        /*03cc*/ 	.word	0x0000eb80


	//   ....[111]....
        /*03d0*/ 	.word	0x0000ec60


	//   ....[112]....
        /*03d4*/ 	.word	0x0000ed70


	//   ....[113]....
        /*03d8*/ 	.word	0x0000ee40


	//   ....[114]....
        /*03dc*/ 	.word	0x0000ef50


	//----- nvinfo : EIATTR_REG_RECONFIG
	.align		4
.L_138:
        /*03e0*/ 	.byte	0x01, 0x54
	.zero		2


	//----- nvinfo : EIATTR_SYSCALL_OFFSETS
	.align		4
        /*03e4*/ 	.byte	0x04, 0x46
        /*03e6*/ 	.short	(.L_140 - .L_139)


	//   ....[0]....
.L_139:
        /*03e8*/ 	.word	0x000033c0


	//   ....[1]....
        /*03ec*/ 	.word	0x00009d30


	//   ....[2]....
        /*03f0*/ 	.word	0x00009e70


	//   ....[3]....
        /*03f4*/ 	.word	0x00009f60


	//   ....[4]....
        /*03f8*/ 	.word	0x0000abe0


	//----- nvinfo : EIATTR_MBARRIER_INSTR_OFFSETS
	.align		4
.L_140:
        /*03fc*/ 	.byte	0x04, 0x39
        /*03fe*/ 	.short	(.L_142 - .L_141)


	//   ....[0]....
.L_141:
        /*0400*/ 	.word	0x00000170
        /*0404*/ 	.word	0x000000ff
        /*0408*/ 	.word	0x00028c00
        /*040c*/ 	.short	0x0100
        /*040e*/ 	.byte	0x08
	.zero		1


	//   ....[1]....
        /*0410*/ 	.word	0x00000180
        /*0414*/ 	.word	0x000000ff
        /*0418*/ 	.word	0x00028c20
        /*041c*/ 	.short	0x0100
        /*041e*/ 	.byte	0x08
	.zero		1


	//   ....[2]....
        /*0420*/ 	.word	0x00000230
        /*0424*/ 	.word	0x000000ff
        /*0428*/ 	.word	0x00028c30
        /*042c*/ 	.short	0x0100
        /*042e*/ 	.byte	0x06
	.zero		1


	//   ....[3]....
        /*0430*/ 	.word	0x00000240
        /*0434*/ 	.word	0x000000ff
        /*0438*/ 	.word	0x00028c40
        /*043c*/ 	.short	0x0100
        /*043e*/ 	.byte	0x06
	.zero		1


	//   ....[4]....
        /*0440*/ 	.word	0x00000250
        /*0444*/ 	.word	0x000000ff
        /*0448*/ 	.word	0x00028c38
        /*044c*/ 	.short	0x0100
        /*044e*/ 	.byte	0x06
	.zero		1


	//   ....[5]....
        /*0450*/ 	.word	0x00000260
        /*0454*/ 	.word	0x000000ff
        /*0458*/ 	.word	0x00028c48
        /*045c*/ 	.short	0x0100
        /*045e*/ 	.byte	0x06
	.zero		1


	//   ....[6]....
        /*0460*/ 	.word	0x00000390
        /*0464*/ 	.word	0x000000ff
        /*0468*/ 	.word	0x00028c50
        /*046c*/ 	.short	0x0100
        /*046e*/ 	.byte	0x08
	.zero		1


	//   ....[7]....
        /*0470*/ 	.word	0x000003a0
        /*0474*/ 	.word	0x000000ff
        /*0478*/ 	.word	0x00028c60
        /*047c*/ 	.short	0x0100
        /*047e*/ 	.byte	0x08
	.zero		1


	//   ....[8]....
        /*0480*/ 	.word	0x000003b0
        /*0484*/ 	.word	0x000000ff
        /*0488*/ 	.word	0x00028c58
        /*048c*/ 	.short	0x0100
        /*048e*/ 	.byte	0x08
	.zero		1


	//   ....[9]....
        /*0490*/ 	.word	0x000003c0
        /*0494*/ 	.word	0x000000ff
        /*0498*/ 	.word	0x00028c68
        /*049c*/ 	.short	0x0100
        /*049e*/ 	.byte	0x08
	.zero		1


	//   ....[10]....
        /*04a0*/ 	.word	0x000004b0
        /*04a4*/ 	.word	0x000000ff
        /*04a8*/ 	.word	0x00028c70
        /*04ac*/ 	.short	0x0100
        /*04ae*/ 	.byte	0x06
	.zero		1


	//   ....[11]....
        /*04b0*/ 	.word	0x000004c0
        /*04b4*/ 	.word	0x000000ff
        /*04b8*/ 	.word	0x00028c80
        /*04bc*/ 	.short	0x0100
        /*04be*/ 	.byte	0x06
	.zero		1


	//   ....[12]....
        /*04c0*/ 	.word	0x000004d0
        /*04c4*/ 	.word	0x000000ff
        /*04c8*/ 	.word	0x00028c78
        /*04cc*/ 	.short	0x0100
        /*04ce*/ 	.byte	0x06
	.zero		1


	//   ....[13]....
        /*04d0*/ 	.word	0x000004e0
        /*04d4*/ 	.word	0x000000ff
        /*04d8*/ 	.word	0x00028c88
        /*04dc*/ 	.short	0x0100
        /*04de*/ 	.byte	0x06
	.zero		1


	//   ....[14]....
        /*04e0*/ 	.word	0x00000610
        /*04e4*/ 	.word	0x000000ff
        /*04e8*/ 	.word	0x00028c90
        /*04ec*/ 	.short	0x0100
        /*04ee*/ 	.byte	0x08
	.zero		1


	//   ....[15]....
        /*04f0*/ 	.word	0x00000620
        /*04f4*/ 	.word	0x000000ff
        /*04f8*/ 	.word	0x00028ca0
        /*04fc*/ 	.short	0x0100
        /*04fe*/ 	.byte	0x08
	.zero		1


	//   ....[16]....
        /*0500*/ 	.word	0x00000630
        /*0504*/ 	.word	0x000000ff
        /*0508*/ 	.word	0x00028c98
        /*050c*/ 	.short	0x0100
        /*050e*/ 	.byte	0x08
	.zero		1


	//   ....[17]....
        /*0510*/ 	.word	0x00000640
        /*0514*/ 	.word	0x000000ff
        /*0518*/ 	.word	0x00028ca8
        /*051c*/ 	.short	0x0100
        /*051e*/ 	.byte	0x08
	.zero		1


	//   ....[18]....
        /*0520*/ 	.word	0x00000780
        /*0524*/ 	.word	0x000000ff
        /*0528*/ 	.word	0x00028cb0
        /*052c*/ 	.short	0x0100
        /*052e*/ 	.byte	0x08
	.zero		1


	//   ....[19]....
        /*0530*/ 	.word	0x00000790
        /*0534*/ 	.word	0x000000ff
        /*0538*/ 	.word	0x00028cc0
        /*053c*/ 	.short	0x0100
        /*053e*/ 	.byte	0x08
	.zero		1


	//   ....[20]....
        /*0540*/ 	.word	0x000007a0
        /*0544*/ 	.word	0x000000ff
        /*0548*/ 	.word	0x00028cb8
        /*054c*/ 	.short	0x0100
        /*054e*/ 	.byte	0x08
	.zero		1


	//   ....[21]....
        /*0550*/ 	.word	0x000007b0
        /*0554*/ 	.word	0x000000ff
        /*0558*/ 	.word	0x00028cc8
        /*055c*/ 	.short	0x0100
        /*055e*/ 	.byte	0x08
	.zero		1


	//   ....[22]....
        /*0560*/ 	.word	0x00001390
        /*0564*/ 	.word	0x000000ff
        /*0568*/ 	.word	0x00028c50
        /*056c*/ 	.short	0x010a
        /*056e*/ 	.byte	0x05
	.zero		1


	//   ....[23]....
        /*0570*/ 	.word	0x00001660
        /*0574*/ 	.word	0x000000ff
        /*0578*/ 	.word	0x00000000
        /*057c*/ 	.short	0x0101
        /*057e*/ 	.byte	0x04
	.zero		1


	//   ....[24]....
        /*0580*/ 	.word	0x00001fc0
        /*0584*/ 	.word	0x000000ff
        /*0588*/ 	.word	0x00028c50
        /*058c*/ 	.short	0x010a
        /*058e*/ 	.byte	0x07
	.zero		1


	//   ....[25]....
        /*0590*/ 	.word	0x00002000
        /*0594*/ 	.word	0x000000ff
        /*0598*/ 	.word	0x00028c50
        /*059c*/ 	.short	0x010a
        /*059e*/ 	.byte	0x07
	.zero		1


	//   ....[26]....
        /*05a0*/ 	.word	0x000021e0
        /*05a4*/ 	.word	0x000000ff
        /*05a8*/ 	.word	0x00000000
        /*05ac*/ 	.short	0x0101
        /*05ae*/ 	.byte	0x07
	.zero		1


	//   ....[27]....
        /*05b0*/ 	.word	0x000033f0
        /*05b4*/ 	.word	0x000000ff
        /*05b8*/ 	.word	0x00028c00
        /*05bc*/ 	.short	0x010a
        /*05be*/ 	.byte	0x29
	.zero		1


	//   ....[28]....
        /*05c0*/ 	.word	0x00003580
        /*05c4*/ 	.word	0x000000ff
        /*05c8*/ 	.word	0x00028c30
        /*05cc*/ 	.short	0x010a
        /*05ce*/ 	.byte	0x29
	.zero		1


	//   ....[29]....
        /*05d0*/ 	.word	0x000035c0
        /*05d4*/ 	.word	0x000000ff
        /*05d8*/ 	.word	0x00028c30
        /*05dc*/ 	.short	0x010a
        /*05de*/ 	.byte	0x29
	.zero		1


	//   ....[30]....
        /*05e0*/ 	.word	0x000038c0
        /*05e4*/ 	.word	0x000000ff
        /*05e8*/ 	.word	0x00000000
        /*05ec*/ 	.short	0x0101
        /*05ee*/ 	.byte	0x04
	.zero		1


	//   ....[31]....
        /*05f0*/ 	.word	0x000047b0
        /*05f4*/ 	.word	0x000000ff
        /*05f8*/ 	.word	0x00028c50
        /*05fc*/ 	.short	0x010a
        /*05fe*/ 	.byte	0x29
	.zero		1


	//   ....[32]....
        /*0600*/ 	.word	0x00004800
        /*0604*/ 	.word	0x000000ff
        /*0608*/ 	.word	0x00028c50
        /*060c*/ 	.short	0x010a
        /*060e*/ 	.byte	0x29
	.zero		1


	//   ....[33]....
        /*0610*/ 	.word	0x00004ac0
        /*0614*/ 	.word	0x000000ff
        /*0618*/ 	.word	0x00000000
        /*061c*/ 	.short	0x0101
        /*061e*/ 	.byte	0x05
	.zero		1


	//   ....[34]....
        /*0620*/ 	.word	0x00004be0
        /*0624*/ 	.word	0x000000ff
        /*0628*/ 	.word	0x00028c30
        /*062c*/ 	.short	0x010a
        /*062e*/ 	.byte	0x1a
	.zero		1


	//   ....[35]....
        /*0630*/ 	.word	0x00004c20
        /*0634*/ 	.word	0x000000ff
        /*0638*/ 	.word	0x00028c30
        /*063c*/ 	.short	0x010a
        /*063e*/ 	.byte	0x1a
	.zero		1


	//   ....[36]....
        /*0640*/ 	.word	0x00004e30
        /*0644*/ 	.word	0x000000ff
        /*0648*/ 	.word	0x00000000
        /*064c*/ 	.short	0x0101
        /*064e*/ 	.byte	0x07
	.zero		1


	//   ....[37]....
        /*0650*/ 	.word	0x000060b0
        /*0654*/ 	.word	0x000000ff
        /*0658*/ 	.word	0x00028c50
        /*065c*/ 	.short	0x010a
        /*065e*/ 	.byte	0x1a
	.zero		1


	//   ....[38]....
        /*0660*/ 	.word	0x000060f0
        /*0664*/ 	.word	0x000000ff
        /*0668*/ 	.word	0x00028c50
        /*066c*/ 	.short	0x010a
        /*066e*/ 	.byte	0x1a
	.zero		1


	//   ....[39]....
        /*0670*/ 	.word	0x00006380
        /*0674*/ 	.word	0x000000ff
        /*0678*/ 	.word	0x00000000
        /*067c*/ 	.short	0x0101
        /*067e*/ 	.byte	0x05
	.zero		1


	//   ....[40]....
        /*0680*/ 	.word	0x00006f20
        /*0684*/ 	.word	0x000000ff
        /*0688*/ 	.word	0x00000000
        /*068c*/ 	.short	0x0101
        /*068e*/ 	.byte	0x04
	.zero		1


	//   ....[41]....
        /*0690*/ 	.word	0x0000a5e0
        /*0694*/ 	.word	0x000000ff
        /*0698*/ 	.word	0x00028c40
        /*069c*/ 	.short	0x010a
        /*069e*/ 	.byte	0x2b
	.zero		1


	//   ....[42]....
        /*06a0*/ 	.word	0x0000aa10
        /*06a4*/ 	.word	0x000000ff
        /*06a8*/ 	.word	0x00028c30
        /*06ac*/ 	.short	0x0107
        /*06ae*/ 	.byte	0x2b
	.zero		1


	//   ....[43]....
        /*06b0*/ 	.word	0x0000aa80
        /*06b4*/ 	.word	0x000000ff
        /*06b8*/ 	.word	0x00028c30
        /*06bc*/ 	.short	0x0101
        /*06be*/ 	.byte	0x2b
	.zero		1


	//   ....[44]....
        /*06c0*/ 	.word	0x0000b150
        /*06c4*/ 	.word	0x000000ff
        /*06c8*/ 	.word	0x00028c00
        /*06cc*/ 	.short	0x0107
        /*06ce*/ 	.byte	0x2b
	.zero		1


	//   ....[45]....
        /*06d0*/ 	.word	0x0000b190
        /*06d4*/ 	.word	0x000000ff
        /*06d8*/ 	.word	0x00028c00
        /*06dc*/ 	.short	0x0101
        /*06de*/ 	.byte	0x2b
	.zero		1


	//   ....[46]....
        /*06e0*/ 	.word	0x0000b1a0
        /*06e4*/ 	.word	0x000000ff
        /*06e8*/ 	.word	0x00028c20
        /*06ec*/ 	.short	0x010a
        /*06ee*/ 	.byte	0x2b
	.zero		1


	//   ....[47]....
        /*06f0*/ 	.word	0x0000b1f0
        /*06f4*/ 	.word	0x000000ff
        /*06f8*/ 	.word	0x00028c60
        /*06fc*/ 	.short	0x010a
        /*06fe*/ 	.byte	0x2b
	.zero		1


	//   ....[48]....
        /*0700*/ 	.word	0x0000ba10
        /*0704*/ 	.word	0x000000ff
        /*0708*/ 	.word	0x00028c50
        /*070c*/ 	.short	0x0107
        /*070e*/ 	.byte	0x2b
	.zero		1


	//   ....[49]....
        /*0710*/ 	.word	0x0000ba90
        /*0714*/ 	.word	0x000000ff
        /*0718*/ 	.word	0x00028c50
        /*071c*/ 	.short	0x0101
        /*071e*/ 	.byte	0x2b
	.zero		1


	//   ....[50]....
        /*0720*/ 	.word	0x0000bdb0
        /*0724*/ 	.word	0x0000000a
        /*0728*/ 	.word	0x00028c40
        /*072c*/ 	.short	0x010a
        /*072e*/ 	.byte	0x3f
	.zero		1


	//   ....[51]....
        /*0730*/ 	.word	0x0000c140
        /*0734*/ 	.word	0x0000000a
        /*0738*/ 	.word	0x00028c30
        /*073c*/ 	.short	0x0107
        /*073e*/ 	.byte	0x3f
	.zero		1


	//   ....[52]....
        /*0740*/ 	.word	0x0000c1f0
        /*0744*/ 	.word	0x0000000a
        /*0748*/ 	.word	0x00028c30
        /*074c*/ 	.short	0x0101
        /*074e*/ 	.byte	0x3f
	.zero		1


	//   ....[53]....
        /*0750*/ 	.word	0x0000c220
        /*0754*/ 	.word	0x0000000a
        /*0758*/ 	.word	0x00028c60
        /*075c*/ 	.short	0x010a
        /*075e*/ 	.byte	0x3f
	.zero		1


	//   ....[54]....
        /*0760*/ 	.word	0x0000c860
        /*0764*/ 	.word	0x0000000a
        /*0768*/ 	.word	0x00028c50
        /*076c*/ 	.short	0x0107
        /*076e*/ 	.byte	0x3f
	.zero		1


	//   ....[55]....
        /*0770*/ 	.word	0x0000c920
        /*0774*/ 	.word	0x0000000a
        /*0778*/ 	.word	0x00028c50
        /*077c*/ 	.short	0x0101
        /*077e*/ 	.byte	0x3f
	.zero		1


	//   ....[56]....
        /*0780*/ 	.word	0x0000ca10
        /*0784*/ 	.word	0x00000005
        /*0788*/ 	.word	0x00028c20
        /*078c*/ 	.short	0x010a
        /*078e*/ 	.byte	0x3f
	.zero		1


	//   ....[57]....
        /*0790*/ 	.word	0x0000cb80
        /*0794*/ 	.word	0x00000004
        /*0798*/ 	.word	0x00028c40
        /*079c*/ 	.short	0x010a
        /*079e*/ 	.byte	0x3f
	.zero		1


	//   ....[58]....
        /*07a0*/ 	.word	0x0000cc20
        /*07a4*/ 	.word	0x00000005
        /*07a8*/ 	.word	0x00028c40
        /*07ac*/ 	.short	0x010a
        /*07ae*/ 	.byte	0x3f
	.zero		1


	//   ....[59]....
        /*07b0*/ 	.word	0x0000cc60
        /*07b4*/ 	.word	0x00000004
        /*07b8*/ 	.word	0x00028c60
        /*07bc*/ 	.short	0x010a
        /*07be*/ 	.byte	0x3f
	.zero		1


	//   ....[60]....
        /*07c0*/ 	.word	0x0000cca0
        /*07c4*/ 	.word	0x00000005
        /*07c8*/ 	.word	0x00028c60
        /*07cc*/ 	.short	0x010a
        /*07ce*/ 	.byte	0x3f
	.zero		1


	//   ....[61]....
        /*07d0*/ 	.word	0x0000cd10
        /*07d4*/ 	.word	0x00000005
        /*07d8*/ 	.word	0x00028c50
        /*07dc*/ 	.short	0x010a
        /*07de*/ 	.byte	0x3f
	.zero		1


	//   ....[62]....
        /*07e0*/ 	.word	0x0000cd70
        /*07e4*/ 	.word	0x00000005
        /*07e8*/ 	.word	0x00028c50
        /*07ec*/ 	.short	0x010a
        /*07ee*/ 	.byte	0x3f
	.zero		1


	//   ....[63]....
        /*07f0*/ 	.word	0x0000cdd0
        /*07f4*/ 	.word	0x00000000
        /*07f8*/ 	.word	0x00028c00
        /*07fc*/ 	.short	0x010a
        /*07fe*/ 	.byte	0x3f
	.zero		1


	//   ....[64]....
        /*0800*/ 	.word	0x0000ce30
        /*0804*/ 	.word	0x00000004
        /*0808*/ 	.word	0x00028c30
        /*080c*/ 	.short	0x010a
        /*080e*/ 	.byte	0x3f
	.zero		1


	//   ....[65]....
        /*0810*/ 	.word	0x0000ce90
        /*0814*/ 	.word	0x0000000c
        /*0818*/ 	.word	0x00028c50
        /*081c*/ 	.short	0x010a
        /*081e*/ 	.byte	0x3f
	.zero		1


	//   ....[66]....
        /*0820*/ 	.word	0x0000cef0
        /*0824*/ 	.word	0x0000000c
        /*0828*/ 	.word	0x00028c30
        /*082c*/ 	.short	0x010a
        /*082e*/ 	.byte	0x3f
	.zero		1


	//   ....[67]....
        /*0830*/ 	.word	0x0000cf50
        /*0834*/ 	.word	0x0000000e
        /*0838*/ 	.word	0x00028c50
        /*083c*/ 	.short	0x010a
        /*083e*/ 	.byte	0x3f
	.zero		1


	//   ....[68]....
        /*0840*/ 	.word	0x0000d030
        /*0844*/ 	.word	0x00000003
        /*0848*/ 	.word	0x00028c40
        /*084c*/ 	.short	0x010a
        /*084e*/ 	.byte	0x3f
	.zero		1


	//   ....[69]....
        /*0850*/ 	.word	0x0000d9a0
        /*0854*/ 	.word	0x00000003
        /*0858*/ 	.word	0x00028c20
        /*085c*/ 	.short	0x010a
        /*085e*/ 	.byte	0x3f
	.zero		1


	//   ....[70]....
        /*0860*/ 	.word	0x0000da00
        /*0864*/ 	.word	0x00000003
        /*0868*/ 	.word	0x00028c60
        /*086c*/ 	.short	0x010a
        /*086e*/ 	.byte	0x3f
	.zero		1


	//   ....[71]....
        /*0870*/ 	.word	0x0000e290
        /*0874*/ 	.word	0x0000000a
        /*0878*/ 	.word	0x00028c40
        /*087c*/ 	.short	0x010a
        /*087e*/ 	.byte	0x3f
	.zero		1


	//   ....[72]....
        /*0880*/ 	.word	0x0000e710
        /*0884*/ 	.word	0x0000000a
        /*0888*/ 	.word	0x00028c60
        /*088c*/ 	.short	0x010a
        /*088e*/ 	.byte	0x3f
	.zero		1


	//   ....[73]....
        /*0890*/ 	.word	0x0000ee70
        /*0894*/ 	.word	0x00000005
        /*0898*/ 	.word	0x00028c20
        /*089c*/ 	.short	0x010a
        /*089e*/ 	.byte	0x3f
	.zero		1


	//   ....[74]....
        /*08a0*/ 	.word	0x0000f010
        /*08a4*/ 	.word	0x00000004
        /*08a8*/ 	.word	0x00028c40
        /*08ac*/ 	.short	0x010a
        /*08ae*/ 	.byte	0x3f
	.zero		1


	//   ....[75]....
        /*08b0*/ 	.word	0x0000f060
        /*08b4*/ 	.word	0x00000005
        /*08b8*/ 	.word	0x00028c40
        /*08bc*/ 	.short	0x010a
        /*08be*/ 	.byte	0x3f
	.zero		1


	//   ....[76]....
        /*08c0*/ 	.word	0x0000f0b0
        /*08c4*/ 	.word	0x00000004
        /*08c8*/ 	.word	0x00028c60
        /*08cc*/ 	.short	0x010a
        /*08ce*/ 	.byte	0x3f
	.zero		1


	//----- nvinfo : EIATTR_NUM_MBARRIERS
	.align		4
.L_142:
        /*08d0*/ 	.byte	0x03, 0x38
        /*08d2*/ 	.short	0x0016


	//----- nvinfo : EIATTR_EXIT_INSTR_OFFSETS
	.align		4
        /*08d4*/ 	.byte	0x04, 0x1c
        /*08d6*/ 	.short	(.L_144 - .L_143)


	//   ....[0]....
.L_143:
        /*08d8*/ 	.word	0x0000ccf0


	//----- nvinfo : EIATTR_MAX_THREADS
	.align		4
.L_144:
        /*08dc*/ 	.byte	0x04, 0x05
        /*08de*/ 	.short	(.L_146 - .L_145)
.L_145:
        /*08e0*/ 	.word	0x00000180
        /*08e4*/ 	.word	0x00000001
        /*08e8*/ 	.word	0x00000001


	//----- nvinfo : EIATTR_CRS_STACK_SIZE
	.align		4
.L_146:
        /*08ec*/ 	.byte	0x04, 0x1e
        /*08ee*/ 	.short	(.L_148 - .L_147)
.L_147:
        /*08f0*/ 	.word	0x00000000


	//----- nvinfo : EIATTR_CBANK_PARAM_SIZE
	.align		4
.L_148:
        /*08f4*/ 	.byte	0x03, 0x19
        /*08f6*/ 	.short	0x0a70


	//----- nvinfo : EIATTR_PARAM_CBANK
	.align		4
        /*08f8*/ 	.byte	0x04, 0x0a
        /*08fa*/ 	.short	(.L_150 - .L_149)
	.align		4
.L_149:
        /*08fc*/ 	.word	index@(.nv.constant0._ZN7cutlass13device_kernelIN5flash11enable_sm90INS1_16FlashAttnFwdSm90INS1_25CollectiveMainloopFwdSm90ILi2EN4cute5tupleIJNS5_1CILi1EEES8_S8_EEENS6_IJNS7_ILi64EEESA_SA_EEELi512ENS_10bfloat16_tEfNS_4arch4Sm90ELb0ELb0ELb0ELb0ELb1ELb0ELb0ELb0ELb0ELb1ELb1ELb0EEENS1_21CollectiveEpilogueFwdINS6_IJSA_NS7_ILi512EEESA_EEES9_SC_SE_Li256ELb0ELb1ELb1ELb0EEENS1_19SingleTileSchedulerILb0ELb1ELb1ELi64EEEEEEEEEvNT_6ParamsE)
        /*0900*/ 	.short	0x0210
        /*0902*/ 	.short	0x0a70


	//----- nvinfo : EIATTR_SW_WAR
	.align		4
.L_150:
        /*0904*/ 	.byte	0x04, 0x36
        /*0906*/ 	.short	(.L_152 - .L_151)
.L_151:
        /*0908*/ 	.word	0x00000008
.L_152:


//--------------------- .nv.info._ZN7cutlass13device_kernelIN5flash11enable_sm90INS1_16FlashAttnFwdSm90INS1_25CollectiveMainloopFwdSm90ILi2EN4cute5tupleIJNS5_1CILi1EEES8_S8_EEENS6_IJNS7_ILi64EEESA_SA_EEELi512ENS_10bfloat16_tEfNS_4arch4Sm90ELb0ELb0ELb0ELb0ELb1ELb0ELb1ELb0ELb0ELb1ELb1ELb0EEENS1_21CollectiveEpilogueFwdINS6_IJSA_NS7_ILi512EEESA_EEES9_SC_SE_Li256ELb0ELb1ELb1ELb0EEENS1_19SingleTileSchedulerILb0ELb1ELb1ELi64EEEEEEEEEvNT_6ParamsE --------------------------
	.section	.nv.info._ZN7cutlass13device_kernelIN5flash11enable_sm90INS1_16FlashAttnFwdSm90INS1_25CollectiveMainloopFwdSm90ILi2EN4cute5tupleIJNS5_1CILi1EEES8_S8_EEENS6_IJNS7_ILi64EEESA_SA_EEELi512ENS_10bfloat16_tEfNS_4arch4Sm90ELb0ELb0ELb0ELb0ELb1ELb0ELb1ELb0ELb0ELb1ELb1ELb0EEENS1_21CollectiveEpilogueFwdINS6_IJSA_NS7_ILi512EEESA_EEES9_SC_SE_Li256ELb0ELb1ELb1ELb0EEENS1_19SingleTileSchedulerILb0ELb1ELb1ELi64EEEEEEEEEvNT_6ParamsE,"",@"SHT_CUDA_INFO"
	.sectionflags	@""
	.align	4


	//----- nvinfo : EIATTR_CUDA_API_VERSION
	.align		4
        /*0000*/ 	.byte	0x04, 0x37
        /*0002*/ 	.short	(.L_154 - .L_153)
.L_153:
        /*0004*/ 	.word	0x00000082


	//----- nvinfo : EIATTR_KPARAM_INFO
	.align		4
.L_154:
        /*0008*/ 	.byte	0x04, 0x17
        /*000a*/ 	.short	(.L_156 - .L_155)
.L_155:
        /*000c*/ 	.word	0x00000000
        /*0010*/ 	.short	0x0000
        /*0012*/ 	.short	0x0070
        /*0014*/ 	.byte	0x00, 0xf0, 0x01, 0x2c


	//----- nvinfo : EIATTR_SPARSE_MMA_MASK
	.align		4
.L_156:
        /*0018*/ 	.byte	0x03, 0x50
        /*001a*/ 	.short	0x0000


	//----- nvinfo : EIATTR_MAXREG_COUNT
	.align		4
        /*001c*/ 	.byte	0x03, 0x1b
        /*001e*/ 	.short	0x00a8


	//----- nvinfo : EIATTR_NUM_BARRIERS
	.align		4
        /*0020*/ 	.byte	0x02, 0x4c
        /*0022*/ 	.byte	0x10
	.zero		1


	//----- nvinfo : EIATTR_EXTERNS
	.align		4
        /*0024*/ 	.byte	0x04, 0x0f
        /*0026*/ 	.short	(.L_158 - .L_157)


	//   ....[0]....
	.align		4
.L_157:
        /*0028*/ 	.word	index@(__assertfail)


	//----- nvinfo : EIATTR_ANNOTATIONS
	.align		4
.L_158:
        /*002c*/ 	.byte	0x04, 0x55
        /*002e*/ 	.short	(.L_160 - .L_159)


	//   ....[0]....
.L_159:
        /*0030*/ 	.word	0x00000001
        /*0034*/ 	.byte	0x90, 0x08, 0x00, 0x00, 0x01, 0x00, 0x00, 0x00, 0xd0, 0x11, 0x00, 0x00, 0x01, 0x00, 0x00, 0x00
        /*0044*/ 	.byte	0xd0, 0x33, 0x00, 0x00, 0x01, 0x00, 0x00, 0x00, 0x30, 0xd1, 0x00, 0x00, 0x01, 0x00, 0x00, 0x00
        /*0054*/ 	.byte	0x70, 0x05, 0x01, 0x00


	//----- nvinfo : EIATTR_MERCURY_ISA_VERSION
	.align		4
.L_160:
        /*0058*/ 	.byte	0x03, 0x5f
        /*005a*/ 	.short	0x0101


	//----- nvinfo : EIATTR_INT_WARP_WIDE_INSTR_OFFSETS
	.align		4
        /*005c*/ 	.byte	0x04, 0x31
        /*005e*/ 	.short	(.L_162 - .L_161)


	//   ....[0]....
.L_161:
        /*0060*/ 	.word	0x000000c0


	//   ....[1]....
        /*0064*/ 	.word	0x000000d0


	//   ....[2]....
        /*0068*/ 	.word	0x000000e0


	//   ....[3]....
        /*006c*/ 	.word	0x00000180


	//----- nvinfo : EIATTR_COOP_GROUP_MASK_REGIDS
	.align		4
.L_162:
        /*0070*/ 	.byte	0x04, 0x29
        /*0072*/ 	.short	(.L_164 - .L_163)


	//   ....[0]....
.L_163:
        /*0074*/ 	.word	0xffffffff


	//   ....[1]....
        /*0078*/ 	.word	0xffffffff


	//   ....[2]....
        /*007c*/ 	.word	0xffffffff


	//   ....[3]....
        /*0080*/ 	.word	0xffffffff


	//   ....[4]....
        /*0084*/ 	.word	0xffffffff


	//   ....[5]....
        /*0088*/ 	.word	0xffffffff


	//   ....[6]....
        /*008c*/ 	.word	0xffffffff


	//   ....[7]....
        /*0090*/ 	.word	0xffffffff


	//   ....[8]....
        /*0094*/ 	.word	0xffffffff


	//   ....[9]....
        /*0098*/ 	.word	0xffffffff


	//   ....[10]....
        /*009c*/ 	.word	0xffffffff


	//   ....[11]....
        /*00a0*/ 	.word	0xffffffff


	//   ....[12]....
        /*00a4*/ 	.word	0xffffffff


	//   ....[13]....
        /*00a8*/ 	.word	0xffffffff


	//   ....[14]....
        /*00ac*/ 	.word	0xffffffff


	//   ....[15]....
        /*00b0*/ 	.word	0xffffffff


	//   ....[16]....
        /*00b4*/ 	.word	0xffffffff


	//   ....[17]....
        /*00b8*/ 	.word	0xffffffff


	//   ....[18]....
        /*00bc*/ 	.word	0xffffffff


	//   ....[19]....
        /*00c0*/ 	.word	0xffffffff


	//   ....[20]....
        /*00c4*/ 	.word	0xffffffff


	//   ....[21]....
        /*00c8*/ 	.word	0xffffffff


	//   ....[22]....
        /*00cc*/ 	.word	0xffffffff


	//   ....[23]....
        /*00d0*/ 	.word	0xffffffff


	//   ....[24]....
        /*00d4*/ 	.word	0xffffffff


	//   ....[25]....
        /*00d8*/ 	.word	0xffffffff


	//   ....[26]....
        /*00dc*/ 	.word	0xffffffff


	//   ....[27]....
        /*00e0*/ 	.word	0xffffffff


	//   ....[28]....
        /*00e4*/ 	.word	0xffffffff


	//   ....[29]....
        /*00e8*/ 	.word	0xffffffff


	//   ....[30]....
        /*00ec*/ 	.word	0xffffffff


	//   ....[31]....
        /*00f0*/ 	.word	0xffffffff


	//   ....[32]....
        /*00f4*/ 	.word	0xffffffff


	//   ....[33]....
        /*00f8*/ 	.word	0xffffffff


	//   ....[34]....
        /*00fc*/ 	.word	0xffffffff


	//   ....[35]....
        /*0100*/ 	.word	0xffffffff


	//   ....[36]....
        /*0104*/ 	.word	0xffffffff


	//   ....[37]....
        /*0108*/ 	.word	0xffffffff


	//   ....[38]....
        /*010c*/ 	.word	0xffffffff


	//   ....[39]....
        /*0110*/ 	.word	0xffffffff


	//   ....[40]....
        /*0114*/ 	.word	0xffffffff


	//   ....[41]....
        /*0118*/ 	.word	0xffffffff


	//   ....[42]....
        /*011c*/ 	.word	0xffffffff


	//   ....[43]....
        /*0120*/ 	.word	0xffffffff


	//   ....[44]....
        /*0124*/ 	.word	0xffffffff


	//   ....[45]....
        /*0128*/ 	.word	0xffffffff


	//   ....[46]....
        /*012c*/ 	.word	0xffffffff


	//   ....[47]....
        /*0130*/ 	.word	0xffffffff


	//   ....[48]....
        /*0134*/ 	.word	0xffffffff


	//   ....[49]....
        /*0138*/ 	.word	0xffffffff


	//   ....[50]....
        /*013c*/ 	.word	0xffffffff


	//   ....[51]....
        /*0140*/ 	.word	0xffffffff


	//   ....[52]....
        /*0144*/ 	.word	0xffffffff


	//   ....[53]....
        /*0148*/ 	.word	0xffffffff


	//   ....[54]....
        /*014c*/ 	.word	0xffffffff


	//   ....[55]....
        /*0150*/ 	.word	0xffffffff


	//   ....[56]....
        /*0154*/ 	.word	0xffffffff


	//   ....[57]....
        /*0158*/ 	.word	0xffffffff


	//   ....[58]....
        /*015c*/ 	.word	0xffffffff


	//   ....[59]....
        /*0160*/ 	.word	0xffffffff


	//   ....[60]....
        /*0164*/ 	.word	0xffffffff


	//   ....[61]....
        /*0168*/ 	.word	0xffffffff


	//   ....[62]....
        /*016c*/ 	.word	0xffffffff


	//   ....[63]....
        /*0170*/ 	.word	0xffffffff


	//   ....[64]....
        /*0174*/ 	.word	0xffffffff


	//   ....[65]....
        /*0178*/ 	.word	0xffffffff


	//   ....[66]....
        /*017c*/ 	.word	0xffffffff


	//   ....[67]....
        /*0180*/ 	.word	0xffffffff


	//   ....[68]....
        /*0184*/ 	.word	0xffffffff


	//   ....[69]....
        /*0188*/ 	.word	0xffffffff


	//   ....[70]....
        /*018c*/ 	.word	0xffffffff


	//   ....[71]....
        /*0190*/ 	.word	0xffffffff


	//   ....[72]....
        /*0194*/ 	.word	0xffffffff


	//   ....[73]....
        /*0198*/ 	.word	0xffffffff


	//   ....[74]....
        /*019c*/ 	.word	0xffffffff


	//   ....[75]....
        /*01a0*/ 	.word	0xffffffff


	//   ....[76]....
        /*01a4*/ 	.word	0xffffffff


	//   ....[77]....
        /*01a8*/ 	.word	0xffffffff


	//   ....[78]....
        /*01ac*/ 	.word	0xffffffff


	//   ....[79]....
        /*01b0*/ 	.word	0xffffffff


	//   ....[80]....
        /*01b4*/ 	.word	0xffffffff


	//   ....[81]....
        /*01b8*/ 	.word	0xffffffff


	//   ....[82]....
        /*01bc*/ 	.word	0xffffffff


	//   ....[83]....
        /*01c0*/ 	.word	0x0500000f


	//   ....[84]....
        /*01c4*/ 	.word	0x0500000f


	//   ....[85]....
        /*01c8*/ 	.word	0x0500000f


	//   ....[86]....
        /*01cc*/ 	.word	0x0500000f


	//   ....[87]....
        /*01d0*/ 	.word	0x0500000f


	//   ....[88]....
        /*01d4*/ 	.word	0x0500000f


	//   ....[89]....
        /*01d8*/ 	.word	0x0500000f


	//   ....[90]....
        /*01dc*/ 	.word	0x0500000f


	//   ....[91]....
        /*01e0*/ 	.word	0x0500000f


	//   ....[92]....
        /*01e4*/ 	.word	0x0500000f


	//   ....[93]....
        /*01e8*/ 	.word	0x0500000f


	//   ....[94]....
        /*01ec*/ 	.word	0x0500000f


	//   ....[95]....
        /*01f0*/ 	.word	0x0500000f


	//   ....[96]....
        /*01f4*/ 	.word	0x0500000f


	//   ....[97]....
        /*01f8*/ 	.word	0x0500000f


	//   ....[98]....
        /*01fc*/ 	.word	0x0500000f


	//   ....[99]....
        /*0200*/ 	.word	0x0500000f


	//   ....[100]....
        /*0204*/ 	.word	0x0500000f


	//   ....[101]....
        /*0208*/ 	.word	0x0500000f


	//   ....[102]....
        /*020c*/ 	.word	0x0500000f


	//   ....[103]....
        /*0210*/ 	.word	0x0500000f


	//   ....[104]....
        /*0214*/ 	.word	0x0500000f


	//   ....[105]....
        /*0218*/ 	.word	0x0500000f


	//   ....[106]....
        /*021c*/ 	.word	0x0500000f


	//   ....[107]....
        /*0220*/ 	.word	0x0500000f


	//   ....[108]....
        /*0224*/ 	.word	0x0500000f


	//   ....[109]....
        /*0228*/ 	.word	0x0500000f


	//   ....[110]....
        /*022c*/ 	.word	0x0500000f


	//   ....[111]....
        /*0230*/ 	.word	0x0500000f


	//   ....[112]....
        /*0234*/ 	.word	0x0500000f


	//   ....[113]....
        /*0238*/ 	.word	0x0500000f


	//   ....[114]....
        /*023c*/ 	.word	0x0500000f


	//   ....[115]....
        /*0240*/ 	.word	0x0500000f


	//   ....[116]....
        /*0244*/ 	.word	0x0500000f


	//   ....[117]....
        /*0248*/ 	.word	0x0500000f


	//   ....[118]....
        /*024c*/ 	.word	0x0500000f


	//   ....[119]....
        /*0250*/ 	.word	0x0500000f


	//   ....[120]....
        /*0254*/ 	.word	0x0500000f


	//   ....[121]....
        /*0258*/ 	.word	0x0500000f


	//   ....[122]....
        /*025c*/ 	.word	0x0500000f


	//   ....[123]....
        /*0260*/ 	.word	0x0500000f


	//   ....[124]....
        /*0264*/ 	.word	0x0500000f


	//   ....[125]....
        /*0268*/ 	.word	0x0500000f


	//   ....[126]....
        /*026c*/ 	.word	0x0500000f


	//   ....[127]....
        /*0270*/ 	.word	0x0500000f


	//   ....[128]....
        /*0274*/ 	.word	0x0500000f


	//   ....[129]....
        /*0278*/ 	.word	0x0500000f


	//   ....[130]....
        /*027c*/ 	.word	0x0500000f


	//   ....[131]....
        /*0280*/ 	.word	0x0500000f


	//   ....[132]....
        /*0284*/ 	.word	0x0500000f


	//----- nvinfo : EIATTR_COOP_GROUP_INSTR_OFFSETS
	.align		4
.L_164:
        /*0288*/ 	.byte	0x04, 0x28
        /*028a*/ 	.short	(.L_166 - .L_165)


	//   ....[0]....
.L_165:
        /*028c*/ 	.word	0x00000080


	//   ....[1]....
        /*0290*/ 	.word	0x00000090


	//   ....[2]....
        /*0294*/ 	.word	0x000002b0


	//   ....[3]....
        /*0298*/ 	.word	0x00000410


	//   ....[4]....
        /*029c*/ 	.word	0x00000530


	//   ....[5]....
        /*02a0*/ 	.word	0x00000690


	//   ....[6]....
        /*02a4*/ 	.word	0x000012d0


	//   ....[7]....
        /*02a8*/ 	.word	0x00003160


	//   ....[8]....
        /*02ac*/ 	.word	0x00004290


	//   ....[9]....
        /*02b0*/ 	.word	0x000054c0


	//   ....[10]....
        /*02b4*/ 	.word	0x00005520


	//   ....[11]....
        /*02b8*/ 	.word	0x00005730


	//   ....[12]....
        /*02bc*/ 	.word	0x000057b0


	//   ....[13]....
        /*02c0*/ 	.word	0x00006130


	//   ....[14]....
        /*02c4*/ 	.word	0x00006bc0


	//   ....[15]....
        /*02c8*/ 	.word	0x00007b90


	//   ....[16]....
        /*02cc*/ 	.word	0x00007bc0


	//   ....[17]....
        /*02d0*/ 	.word	0x00007e20


	//   ....[18]....
        /*02d4*/ 	.word	0x00007fe0


	//   ....[19]....
        /*02d8*/ 	.word	0x00008ef0


	//   ....[20]....
        /*02dc*/ 	.word	0x00008fe0


	//   ....[21]....
        /*02e0*/ 	.word	0x00009030


	//   ....[22]....
        /*02e4*/ 	.word	0x00009060


	//   ....[23]....
        /*02e8*/ 	.word	0x00009080


	//   ....[24]....
        /*02ec*/ 	.word	0x00009b50


	//   ....[25]....
        /*02f0*/ 	.word	0x0000a010


	//   ....[26]....
        /*02f4*/ 	.word	0x0000a040


	//   ....[27]....
        /*02f8*/ 	.word	0x0000a070


	//   ....[28]....
        /*02fc*/ 	.word	0x0000a080


	//   ....[29]....
        /*0300*/ 	.word	0x0000a510


	//   ....[30]....
        /*0304*/ 	.word	0x0000a540


	//   ....[31]....
        /*0308*/ 	.word	0x0000b1a0


	//   ....[32]....
        /*030c*/ 	.word	0x0000b1c0


	//   ....[33]....
        /*0310*/ 	.word	0x0000c200


	//   ....[34]....
        /*0314*/ 	.word	0x0000d4a0


	//   ....[35]....
        /*0318*/ 	.word	0x0000d4c0


	//   ....[36]....
        /*031c*/ 	.word	0x0000d4d0


	//   ....[37]....
        /*0320*/ 	.word	0x0000d510


	//   ....[38]....
        /*0324*/ 	.word	0x0000d560


	//   ....[39]....
        /*0328*/ 	.word	0x0000d580


	//   ....[40]....
        /*032c*/ 	.word	0x0000d5b0


	//   ....[41]....
        /*0330*/ 	.word	0x0000d5d0


	//   ....[42]....
        /*0334*/ 	.word	0x0000dbb0


	//   ....[43]....
        /*0338*/ 	.word	0x0000dbf0


	//   ....[44]....
        /*033c*/ 	.word	0x0000dc10


	//   ....[45]....
        /*0340*/ 	.word	0x0000dc20


	//   ....[46]....
        /*0344*/ 	.word	0x0000dc80


	//   ....[47]....
        /*0348*/ 	.word	0x0000dd50


	//   ....[48]....
        /*034c*/ 	.word	0x0000dd70


	//   ....[49]....
        /*0350*/ 	.word	0x0000dda0


	//   ....[50]....
        /*0354*/ 	.word	0x0000e4a0


	//   ....[51]....
        /*0358*/ 	.word	0x0000e4d0


	//   ....[52]....
        /*035c*/ 	.word	0x0000e560


	//   ....[53]....
        /*0360*/ 	.word	0x0000e610


	//   ....[54]....
        /*0364*/ 	.word	0x0000e700


	//   ....[55]....
        /*0368*/ 	.word	0x0000e7d0


	//   ....[56]....
        /*036c*/ 	.word	0x0000e830


	//   ....[57]....
        /*0370*/ 	.word	0x0000e8d0


	//   ....[58]....
        /*0374*/ 	.word	0x0000ed80


	//   ....[59]....
        /*0378*/ 	.word	0x0000edb0


	//   ....[60]....
        /*037c*/ 	.word	0x0000ede0


	//   ....[61]....
        /*0380*/ 	.word	0x0000ee10


	//   ....[62]....
        /*0384*/ 	.word	0x0000ee40


	//   ....[63]....
        /*0388*/ 	.word	0x0000ee90


	//   ....[64]....
        /*038c*/ 	.word	0x0000f010


	//   ....[65]....
        /*0390*/ 	.word	0x0000f040


	//   ....[66]....
        /*0394*/ 	.word	0x0000fa20


	//   ....[67]....
        /*0398*/ 	.word	0x0000fa40


	//   ....[68]....
        /*039c*/ 	.word	0x0000fa50


	//   ....[69]....
        /*03a0*/ 	.word	0x0000fa70


	//   ....[70]....
        /*03a4*/ 	.word	0x0000fa90


	//   ....[71]....
        /*03a8*/ 	.word	0x0000fac0


	//   ....[72]....
        /*03ac*/ 	.word	0x0000fae0


	//   ....[73]....
        /*03b0*/ 	.word	0x0000fb10


	//   ....[74]....
        /*03b4*/ 	.word	0x0000fe70


	//   ....[75]....
        /*03b8*/ 	.word	0x0000fea0


	//   ....[76]....
        /*03bc*/ 	.word	0x0000fed0


	//   ....[77]....
        /*03c0*/ 	.word	0x0000fef0


	//   ....[78]....
        /*03c4*/ 	.word	0x0000ff00


	//   ....[79]....
        /*03c8*/ 	.word	0x0000ff20


	//   ....[80]....
        /*03cc*/ 	.word	0x0000ffc0


	//   ....[81]....
        /*03d0*/ 	.word	0x00010000


	//   ....[82]....
        /*03d4*/ 	.word	0x00010500


	//   ....[83]....
        /*03d8*/ 	.word	0x000109c0


	//   ....[84]....
        /*03dc*/ 	.word	0x00010ab0


	//   ....[85]....
        /*03e0*/ 	.word	0x00010b50


	//   ....[86]....
        /*03e4*/ 	.word	0x00010bd0


	//   ....[87]....
        /*03e8*/ 	.word	0x00010c80


	//   ....[88]....
        /*03ec*/ 	.word	0x00010ce0


	//   ....[89]....
        /*03f0*/ 	.word	0x00010d90


	//   ....[90]....
        /*03f4*/ 	.word	0x00010df0


	//   ....[91]....
        /*03f8*/ 	.word	0x00010ea0


	//   ....[92]....
        /*03fc*/ 	.word	0x00010f40


	//   ....[93]....
        /*0400*/ 	.word	0x00010fa0


	//   ....[94]....
        /*0404*/ 	.word	0x00011050


	//   ....[95]....
        /*0408*/ 	.word	0x00011140


	//   ....[96]....
        /*040c*/ 	.word	0x000111e0


	//   ....[97]....
        /*0410*/ 	.word	0x000112c0


	//   ....[98]....
        /*0414*/ 	.word	0x000113d0


	//   ....[99]....
        /*0418*/ 	.word	0x00011420


	//   ....[100]....
        /*041c*/ 	.word	0x000114b0


	//   ....[101]....
        /*0420*/ 	.word	0x00011590


	//   ....[102]....
        /*0424*/ 	.word	0x000117f0


	//   ....[103]....
        /*0428*/ 	.word	0x00011860


	//   ....[104]....
        /*042c*/ 	.word	0x00011a90


	//   ....[105]....
        /*0430*/ 	.word	0x00011b00


	//   ....[106]....
        /*0434*/ 	.word	0x00011cd0


	//   ....[107]....
        /*0438*/ 	.word	0x00011d20


	//   ....[108]....
        /*043c*/ 	.word	0x00011e70


	//   ....[109]....
        /*0440*/ 	.word	0x00011f60


	//   ....[110]....
        /*0444*/ 	.word	0x000121b0


	//   ....[111]....
        /*0448*/ 	.word	0x00012200


	//   ....[112]....
        /*044c*/ 	.word	0x000123c0


	//   ....[113]....
        /*0450*/ 	.word	0x00012410


	//   ....[114]....
        /*0454*/ 	.word	0x000125d0


	//   ....[115]....
        /*0458*/ 	.word	0x00012620


	//   ....[116]....
        /*045c*/ 	.word	0x00012700


	//   ....[117]....
        /*0460*/ 	.word	0x000127a0


	//   ....[118]....
        /*0464*/ 	.word	0x00012800


	//   ....[119]....
        /*0468*/ 	.word	0x000128a0


	//   ....[120]....
        /*046c*/ 	.word	0x00012900


	//   ....[121]....
        /*0470*/ 	.word	0x000129a0


	//   ....[122]....
        /*0474*/ 	.word	0x00012a00


	//   ....[123]....
        /*0478*/ 	.word	0x00012aa0


	//   ....[124]....
        /*047c*/ 	.word	0x00012b80


	//   ....[125]....
        /*0480*/ 	.word	0x00012c50


	//   ....[126]....
        /*0484*/ 	.word	0x00012d20


	//   ....[127]....
        /*0488*/ 	.word	0x00012e20


	//   ....[128]....
        /*048c*/ 	.word	0x00012f40


	//   ....[129]....
        /*0490*/ 	.word	0x00013020


	//   ....[130]....
        /*0494*/ 	.word	0x00013130


	//   ....[131]....
        /*0498*/ 	.word	0x00013200


	//   ....[132]....
        /*049c*/ 	.word	0x00013310


	//----- nvinfo : EIATTR_REG_RECONFIG
	.align		4
.L_166:
        /*04a0*/ 	.byte	0x01, 0x54
	.zero		2


	//----- nvinfo : EIATTR_SYSCALL_OFFSETS
	.align		4
        /*04a4*/ 	.byte	0x04, 0x46
        /*04a6*/ 	.short	(.L_168 - .L_167)


	//   ....[0]....
.L_167:
        /*04a8*/ 	.word	0x00003310


	//   ....[1]....
        /*04ac*/ 	.word	0x0000c950


	//   ....[2]....
        /*04b0*/ 	.word	0x0000ca90


	//   ....[3]....
        /*04b4*/ 	.word	0x0000cb80


	//   ....[4]....
        /*04b8*/ 	.word	0x0000d870


	//   ....[5]....
        /*04bc*/ 	.word	0x0000e070


	//----- nvinfo : EIATTR_MBARRIER_INSTR_OFFSETS
	.align		4
.L_168:
        /*04c0*/ 	.byte	0x04, 0x39
        /*04c2*/ 	.short	(.L_170 - .L_169)


	//   ....[0]....
.L_169:
        /*04c4*/ 	.word	0x00000190
        /*04c8*/ 	.word	0x000000ff
        /*04cc*/ 	.word	0x00038800
        /*04d0*/ 	.short	0x0100
        /*04d2*/ 	.byte	0x08
	.zero		1


	//   ....[1]....
        /*04d4*/ 	.word	0x000001a0
        /*04d8*/ 	.word	0x000000ff
        /*04dc*/ 	.word	0x00038810
        /*04e0*/ 	.short	0x0100
        /*04e2*/ 	.byte	0x08
	.zero		1


	//   ....[2]....
        /*04e4*/ 	.word	0x000001b0
        /*04e8*/ 	.word	0x000000ff
        /*04ec*/ 	.word	0x00038820
        /*04f0*/ 	.short	0x0100
        /*04f2*/ 	.byte	0x08
	.zero		1


	//   ....[3]....
        /*04f4*/ 	.word	0x00000260
        /*04f8*/ 	.word	0x000000ff
        /*04fc*/ 	.word	0x00038830
        /*0500*/ 	.short	0x0100
        /*0502*/ 	.byte	0x06
	.zero		1


	//   ....[4]....
        /*0504*/ 	.word	0x00000270
        /*0508*/ 	.word	0x000000ff
        /*050c*/ 	.word	0x00038840
        /*0510*/ 	.short	0x0100
        /*0512*/ 	.byte	0x06
	.zero		1


	//   ....[5]....
        /*0514*/ 	.word	0x00000280
        /*0518*/ 	.word	0x000000ff
        /*051c*/ 	.word	0x00038838
        /*0520*/ 	.short	0x0100
        /*0522*/ 	.byte	0x06
	.zero		1


	//   ....[6]....
        /*0524*/ 	.word	0x00000290
        /*0528*/ 	.word	0x000000ff
        /*052c*/ 	.word	0x00038848
        /*0530*/ 	.short	0x0100
        /*0532*/ 	.byte	0x06
	.zero		1


	//   ....[7]....
        /*0534*/ 	.word	0x000003c0
        /*0538*/ 	.word	0x000000ff
        /*053c*/ 	.word	0x00038850
        /*0540*/ 	.short	0x0100
        /*0542*/ 	.byte	0x08
	.zero		1


	//   ....[8]....
        /*0544*/ 	.word	0x000003d0
        /*0548*/ 	.word	0x000000ff
        /*054c*/ 	.word	0x00038860
        /*0550*/ 	.short	0x0100
        /*0552*/ 	.byte	0x08
	.zero		1


	//   ....[9]....
        /*0554*/ 	.word	0x000003e0
        /*0558*/ 	.word	0x000000ff
        /*055c*/ 	.word	0x00038858
        /*0560*/ 	.short	0x0100
        /*0562*/ 	.byte	0x08
	.zero		1


	//   ....[10]....
        /*0564*/ 	.word	0x000003f0
        /*0568*/ 	.word	0x000000ff
        /*056c*/ 	.word	0x00038868
        /*0570*/ 	.short	0x0100
        /*0572*/ 	.byte	0x08
	.zero		1


	//   ....[11]....
        /*0574*/ 	.word	0x000004e0
        /*0578*/ 	.word	0x000000ff
        /*057c*/ 	.word	0x00038870
        /*0580*/ 	.short	0x0100
        /*0582*/ 	.byte	0x06
	.zero		1


	//   ....[12]....
        /*0584*/ 	.word	0x000004f0
        /*0588*/ 	.word	0x000000ff
        /*058c*/ 	.word	0x00038880
        /*0590*/ 	.short	0x0100
        /*0592*/ 	.byte	0x06
	.zero		1


	//   ....[13]....
        /*0594*/ 	.word	0x00000500
        /*0598*/ 	.word	0x000000ff
        /*059c*/ 	.word	0x00038878
        /*05a0*/ 	.short	0x0100
        /*05a2*/ 	.byte	0x06
	.zero		1


	//   ....[14]....
        /*05a4*/ 	.word	0x00000510
        /*05a8*/ 	.word	0x000000ff
        /*05ac*/ 	.word	0x00038888
        /*05b0*/ 	.short	0x0100
        /*05b2*/ 	.byte	0x06
	.zero		1


	//   ....[15]....
        /*05b4*/ 	.word	0x00000640
        /*05b8*/ 	.word	0x000000ff
        /*05bc*/ 	.word	0x00038890
        /*05c0*/ 	.short	0x0100
        /*05c2*/ 	.byte	0x08
	.zero		1


	//   ....[16]....
        /*05c4*/ 	.word	0x00000650
        /*05c8*/ 	.word	0x000000ff
        /*05cc*/ 	.word	0x000388a0
        /*05d0*/ 	.short	0x0100
        /*05d2*/ 	.byte	0x08
	.zero		1


	//   ....[17]....
        /*05d4*/ 	.word	0x00000660
        /*05d8*/ 	.word	0x000000ff
        /*05dc*/ 	.word	0x00038898
        /*05e0*/ 	.short	0x0100
        /*05e2*/ 	.byte	0x08
	.zero		1


	//   ....[18]....
        /*05e4*/ 	.word	0x00000670
        /*05e8*/ 	.word	0x000000ff
        /*05ec*/ 	.word	0x000388a8
        /*05f0*/ 	.short	0x0100
        /*05f2*/ 	.byte	0x08
	.zero		1


	//   ....[19]....
        /*05f4*/ 	.word	0x000007b0
        /*05f8*/ 	.word	0x000000ff
        /*05fc*/ 	.word	0x000388b0
        /*0600*/ 	.short	0x0100
        /*0602*/ 	.byte	0x08
	.zero		1


	//   ....[20]....
        /*0604*/ 	.word	0x000007c0
        /*0608*/ 	.word	0x000000ff
        /*060c*/ 	.word	0x000388c0
        /*0610*/ 	.short	0x0100
        /*0612*/ 	.byte	0x08
	.zero		1


	//   ....[21]....
        /*0614*/ 	.word	0x000007d0
        /*0618*/ 	.word	0x000000ff
        /*061c*/ 	.word	0x000388b8
        /*0620*/ 	.short	0x0100
        /*0622*/ 	.byte	0x08
	.zero		1


	//   ....[22]....
        /*0624*/ 	.word	0x000007e0
        /*0628*/ 	.word	0x000000ff
        /*062c*/ 	.word	0x000388c8
        /*0630*/ 	.short	0x0100
        /*0632*/ 	.byte	0x08
	.zero		1


	//   ....[23]....
        /*0634*/ 	.word	0x00001680
        /*0638*/ 	.word	0x000000ff
        /*063c*/ 	.word	0x00000000
        /*0640*/ 	.short	0x0101
        /*0642*/ 	.byte	0x07
	.zero		1


	//   ....[24]....
        /*0644*/ 	.word	0x00002130
        /*0648*/ 	.word	0x000000ff
        /*064c*/ 	.word	0x00000000
        /*0650*/ 	.short	0x0101
        /*0652*/ 	.byte	0x07
	.zero		1


	//   ....[25]....
        /*0654*/ 	.word	0x00003340
        /*0658*/ 	.word	0x00000002
        /*065c*/ 	.word	0x00038800
        /*0660*/ 	.short	0x010a
        /*0662*/ 	.byte	0x3f
	.zero		1


	//   ....[26]....
        /*0664*/ 	.word	0x000034f0
        /*0668*/ 	.word	0x00000002
        /*066c*/ 	.word	0x00038830
        /*0670*/ 	.short	0x010a
        /*0672*/ 	.byte	0x3f
	.zero		1


	//   ....[27]....
        /*0674*/ 	.word	0x00003530
        /*0678*/ 	.word	0x00000002
        /*067c*/ 	.word	0x00038830
        /*0680*/ 	.short	0x010a
        /*0682*/ 	.byte	0x3f
	.zero		1


	//   ....[28]....
        /*0684*/ 	.word	0x00003940
        /*0688*/ 	.word	0x00000002
        /*068c*/ 	.word	0x00038810
        /*0690*/ 	.short	0x010a
        /*0692*/ 	.byte	0x3f
	.zero		1


	//   ....[29]....
        /*0694*/ 	.word	0x00003980
        /*0698*/ 	.word	0x00000002
        /*069c*/ 	.word	0x00038850
        /*06a0*/ 	.short	0x010a
        /*06a2*/ 	.byte	0x3f
	.zero		1


	//   ....[30]....
        /*06a4*/ 	.word	0x00003a40
        /*06a8*/ 	.word	0x00000002
        /*06ac*/ 	.word	0x00038850
        /*06b0*/ 	.short	0x010a
        /*06b2*/ 	.byte	0x3f
	.zero		1


	//   ....[31]....
        /*06b4*/ 	.word	0x000050f0
        /*06b8*/ 	.word	0x000000ff
        /*06bc*/ 	.word	0x00000000
        /*06c0*/ 	.short	0x0101
        /*06c2*/ 	.byte	0x07
	.zero		1


	//   ....[32]....
        /*06c4*/ 	.word	0x000061f0
        /*06c8*/ 	.word	0x000000ff
        /*06cc*/ 	.word	0x00000000
        /*06d0*/ 	.short	0x0101
        /*06d2*/ 	.byte	0x07
	.zero		1


	//   ....[33]....
        /*06d4*/ 	.word	0x000062f0
        /*06d8*/ 	.word	0x000000c4
        /*06dc*/ 	.word	0x00038830
        /*06e0*/ 	.short	0x010a
        /*06e2*/ 	.byte	0x3f
	.zero		1


	//   ....[34]....
        /*06e4*/ 	.word	0x00006340
        /*06e8*/ 	.word	0x000000c4
        /*06ec*/ 	.word	0x00038830
        /*06f0*/ 	.short	0x010a
        /*06f2*/ 	.byte	0x3f
	.zero		1


	//   ....[35]....
        /*06f4*/ 	.word	0x00006670
        /*06f8*/ 	.word	0x000000c4
        /*06fc*/ 	.word	0x00038850
        /*0700*/ 	.short	0x010a
        /*0702*/ 	.byte	0x3f
	.zero		1


	//   ....[36]....
        /*0704*/ 	.word	0x000066c0
        /*0708*/ 	.word	0x000000c4
        /*070c*/ 	.word	0x00038850
        /*0710*/ 	.short	0x010a
        /*0712*/ 	.byte	0x3f
	.zero		1


	//   ....[37]....
        /*0714*/ 	.word	0x00007af0
        /*0718*/ 	.word	0x000000ff
        /*071c*/ 	.word	0x00000000
        /*0720*/ 	.short	0x0101
        /*0722*/ 	.byte	0x07
	.zero		1


	//   ....[38]....
        /*0724*/ 	.word	0x00008f90
        /*0728*/ 	.word	0x000000ff
        /*072c*/ 	.word	0x00000000
        /*0730*/ 	.short	0x0101
        /*0732*/ 	.byte	0x07
	.zero		1


	//   ....[39]....
        /*0734*/ 	.word	0x00009b20
        /*0738*/ 	.word	0x000000ff
        /*073c*/ 	.word	0x00000000
        /*0740*/ 	.short	0x0101
        /*0742*/ 	.byte	0x04
	.zero		1


	//   ....[40]....
        /*0744*/ 	.word	0x0000d250
        /*0748*/ 	.word	0x000000ff
        /*074c*/ 	.word	0x00038840
        /*0750*/ 	.short	0x010a
        /*0752*/ 	.byte	0x2a
	.zero		1


	//   ....[41]....
        /*0754*/ 	.word	0x0000d690
        /*0758*/ 	.word	0x000000ff
        /*075c*/ 	.word	0x00038830
        /*0760*/ 	.short	0x0107
        /*0762*/ 	.byte	0x2a
	.zero		1


	//   ....[42]....
        /*0764*/ 	.word	0x0000d700
        /*0768*/ 	.word	0x000000ff
        /*076c*/ 	.word	0x00038830
        /*0770*/ 	.short	0x0101
        /*0772*/ 	.byte	0x2a
	.zero		1


	//   ....[43]....
        /*0774*/ 	.word	0x0000def0
        /*0778*/ 	.word	0x000000ff
        /*077c*/ 	.word	0x00038800
        /*0780*/ 	.short	0x0107
        /*0782*/ 	.byte	0x2a
	.zero		1


	//   ....[44]....
        /*0784*/ 	.word	0x0000df40
        /*0788*/ 	.word	0x000000ff
        /*078c*/ 	.word	0x00038800
        /*0790*/ 	.short	0x0101
        /*0792*/ 	.byte	0x2a
	.zero		1


	//   ....[45]....
        /*0794*/ 	.word	0x0000eb40
        /*0798*/ 	.word	0x000000ff
        /*079c*/ 	.word	0x00038810
        /*07a0*/ 	.short	0x0107
        /*07a2*/ 	.byte	0x2a
	.zero		1


	//   ....[46]....
        /*07a4*/ 	.word	0x0000eba0
        /*07a8*/ 	.word	0x000000ff
        /*07ac*/ 	.word	0x00038810
        /*07b0*/ 	.short	0x0101
        /*07b2*/ 	.byte	0x2a
	.zero		1


	//   ....[47]....
        /*07b4*/ 	.word	0x0000ebb0
        /*07b8*/ 	.word	0x000000ff
        /*07bc*/ 	.word	0x00038820
        /*07c0*/ 	.short	0x010a
        /*07c2*/ 	.byte	0x2a
	.zero		1


	//   ....[48]....
        /*07c4*/ 	.word	0x0000ec00
        /*07c8*/ 	.word	0x000000ff
        /*07cc*/ 	.word	0x00038860
        /*07d0*/ 	.short	0x010a
        /*07d2*/ 	.byte	0x2a
	.zero		1


	//   ....[49]....
        /*07d4*/ 	.word	0x0000f420
        /*07d8*/ 	.word	0x000000ff
        /*07dc*/ 	.word	0x00038850
        /*07e0*/ 	.short	0x0107
        /*07e2*/ 	.byte	0x2a
	.zero		1


	//   ....[50]....
        /*07e4*/ 	.word	0x0000f4a0
        /*07e8*/ 	.word	0x000000ff
        /*07ec*/ 	.word	0x00038850
        /*07f0*/ 	.short	0x0101
        /*07f2*/ 	.byte	0x2a
	.zero		1


	//   ....[51]....
        /*07f4*/ 	.word	0x0000f820
        /*07f8*/ 	.word	0x0000000a
        /*07fc*/ 	.word	0x00038840
        /*0800*/ 	.short	0x010a
        /*0802*/ 	.byte	0x3f
	.zero		1


	//   ....[52]....
        /*0804*/ 	.word	0x0000fbb0
        /*0808*/ 	.word	0x0000000a
        /*080c*/ 	.word	0x00038830
        /*0810*/ 	.short	0x0107
        /*0812*/ 	.byte	0x3f
	.zero		1


	//   ....[53]....
        /*0814*/ 	.word	0x0000fc60
        /*0818*/ 	.word	0x0000000a
        /*081c*/ 	.word	0x00038830
        /*0820*/ 	.short	0x0101
        /*0822*/ 	.byte	0x3f
	.zero		1


	//   ....[54]....
        /*0824*/ 	.word	0x0000fc90
        /*0828*/ 	.word	0x0000000a
        /*082c*/ 	.word	0x00038860
        /*0830*/ 	.short	0x010a
        /*0832*/ 	.byte	0x3f
	.zero		1


	//   ....[55]....
        /*0834*/ 	.word	0x000102d0
        /*0838*/ 	.word	0x0000000a
        /*083c*/ 	.word	0x00038850
        /*0840*/ 	.short	0x0107
        /*0842*/ 	.byte	0x3f
	.zero		1


	//   ....[56]....
        /*0844*/ 	.word	0x00010390
        /*0848*/ 	.word	0x0000000a
        /*084c*/ 	.word	0x00038850
        /*0850*/ 	.short	0x0101
        /*0852*/ 	.byte	0x3f
	.zero		1


	//   ....[57]....
        /*0854*/ 	.word	0x00010480
        /*0858*/ 	.word	0x00000005
        /*085c*/ 	.word	0x00038820
        /*0860*/ 	.short	0x010a
        /*0862*/ 	.byte	0x3f
	.zero		1


	//   ....[58]....
        /*0864*/ 	.word	0x00010610
        /*0868*/ 	.word	0x00000003
        /*086c*/ 	.word	0x00038840
        /*0870*/ 	.short	0x010a
        /*0872*/ 	.byte	0x3f
	.zero		1


	//   ....[59]....
        /*0874*/ 	.word	0x000106b0
        /*0878*/ 	.word	0x00000005
        /*087c*/ 	.word	0x00038840
        /*0880*/ 	.short	0x010a
        /*0882*/ 	.byte	0x3f
	.zero		1


	//   ....[60]....
        /*0884*/ 	.word	0x000106f0
        /*0888*/ 	.word	0x00000003
        /*088c*/ 	.word	0x00038860
        /*0890*/ 	.short	0x010a
        /*0892*/ 	.byte	0x3f
	.zero		1


	//   ....[61]....
        /*0894*/ 	.word	0x00010730
        /*0898*/ 	.word	0x00000005
        /*089c*/ 	.word	0x00038860
        /*08a0*/ 	.short	0x010a
        /*08a2*/ 	.byte	0x3f
	.zero		1


	//   ....[62]....
        /*08a4*/ 	.word	0x00010790
        /*08a8*/ 	.word	0x00000002
        /*08ac*/ 	.word	0x00038800
        /*08b0*/ 	.short	0x010a
        /*08b2*/ 	.byte	0x3f
	.zero		1


	//   ....[63]....
        /*08b4*/ 	.word	0x000107e0
        /*08b8*/ 	.word	0x00000002
        /*08bc*/ 	.word	0x00038830
        /*08c0*/ 	.short	0x010a
        /*08c2*/ 	.byte	0x3f
	.zero		1


	//   ....[64]....
        /*08c4*/ 	.word	0x00010830
        /*08c8*/ 	.word	0x00000002
        /*08cc*/ 	.word	0x00038810
        /*08d0*/ 	.short	0x010a
        /*08d2*/ 	.byte	0x3f
	.zero		1


	//   ....[65]....
        /*08d4*/ 	.word	0x00010880
        /*08d8*/ 	.word	0x00000002
        /*08dc*/ 	.word	0x00038850
        /*08e0*/ 	.short	0x010a
        /*08e2*/ 	.byte	0x3f
	.zero		1


	//   ....[66]....
        /*08e4*/ 	.word	0x000108d0
        /*08e8*/ 	.word	0x000000c4
        /*08ec*/ 	.word	0x00038830
        /*08f0*/ 	.short	0x010a
        /*08f2*/ 	.byte	0x3f
	.zero		1


	//   ....[67]....
        /*08f4*/ 	.word	0x00010920
        /*08f8*/ 	.word	0x000000c4
        /*08fc*/ 	.word	0x00038850
        /*0900*/ 	.short	0x010a
        /*0902*/ 	.byte	0x3f
	.zero		1


	//   ....[68]....
        /*0904*/ 	.word	0x00010a00
        /*0908*/ 	.word	0x00000003
        /*090c*/ 	.word	0x00038840
        /*0910*/ 	.short	0x010a
        /*0912*/ 	.byte	0x3f
	.zero		1


	//   ....[69]....
        /*0914*/ 	.word	0x00011d60
        /*0918*/ 	.word	0x00000003
        /*091c*/ 	.word	0x00038820
        /*0920*/ 	.short	0x010a
        /*0922*/ 	.byte	0x3f
	.zero		1


	//   ....[70]....
        /*0924*/ 	.word	0x00011dc0
        /*0928*/ 	.word	0x00000003
        /*092c*/ 	.word	0x00038860
        /*0930*/ 	.short	0x010a
        /*0932*/ 	.byte	0x3f
	.zero		1


	//   ....[71]....
        /*0934*/ 	.word	0x00012650
        /*0938*/ 	.word	0x0000000a
        /*093c*/ 	.word	0x00038840
        /*0940*/ 	.short	0x010a
        /*0942*/ 	.byte	0x3f
	.zero		1


	//   ....[72]....
        /*0944*/ 	.word	0x00012ad0
        /*0948*/ 	.word	0x0000000a
        /*094c*/ 	.word	0x00038860
        /*0950*/ 	.short	0x010a
        /*0952*/ 	.byte	0x3f
	.zero		1


	//   ....[73]....
        /*0954*/ 	.word	0x00013230
        /*0958*/ 	.word	0x00000005
        /*095c*/ 	.word	0x00038820
        /*0960*/ 	.short	0x010a
        /*0962*/ 	.byte	0x3f
	.zero		1


	//   ....[74]....
        /*0964*/ 	.word	0x000133d0
        /*0968*/ 	.word	0x00000003
        /*096c*/ 	.word	0x00038840
        /*0970*/ 	.short	0x010a
        /*0972*/ 	.byte	0x3f
	.zero		1


	//   ....[75]....
        /*0974*/ 	.word	0x00013420
        /*0978*/ 	.word	0x00000005
        /*097c*/ 	.word	0x00038840
        /*0980*/ 	.short	0x010a
        /*0982*/ 	.byte	0x3f
	.zero		1


	//   ....[76]....
        /*0984*/ 	.word	0x00013470
        /*0988*/ 	.word	0x00000003
        /*098c*/ 	.word	0x00038860
        /*0990*/ 	.short	0x010a
        /*0992*/ 	.byte	0x3f
	.zero		1


	//----- nvinfo : EIATTR_NUM_MBARRIERS
	.align		4
.L_170:
        /*0994*/ 	.byte	0x03, 0x38
        /*0996*/ 	.short	0x0017


	//----- nvinfo : EIATTR_EXIT_INSTR_OFFSETS
	.align		4
        /*0998*/ 	.byte	0x04, 0x1c
        /*099a*/ 	.short	(.L_172 - .L_171)


	//   ....[0]....
.L_171:
        /*099c*/ 	.word	0x00010780


	//----- nvinfo : EIATTR_MAX_THREADS
	.align		4
.L_172:
        /*09a0*/ 	.byte	0x04, 0x05
        /*09a2*/ 	.short	(.L_174 - .L_173)
.L_173:
        /*09a4*/ 	.word	0x00000180
        /*09a8*/ 	.word	0x00000001
        /*09ac*/ 	.word	0x00000001


	//----- nvinfo : EIATTR_CRS_STACK_SIZE
	.align		4
.L_174:
        /*09b0*/ 	.byte	0x04, 0x1e
        /*09b2*/ 	.short	(.L_176 - .L_175)
.L_175:
        /*09b4*/ 	.word	0x00000000


	//----- nvinfo : EIATTR_CBANK_PARAM_SIZE
	.align		4
.L_176:
        /*09b8*/ 	.byte	0x03, 0x19
        /*09ba*/ 	.short	0x0b70


	//----- nvinfo : EIATTR_PARAM_CBANK
	.align		4
        /*09bc*/ 	.byte	0x04, 0x0a
        /*09be*/ 	.short	(.L_178 - .L_177)
	.align		4
.L_177:
        /*09c0*/ 	.word	index@(.nv.constant0._ZN7cutlass13device_kernelIN5flash11enable_sm90INS1_16FlashAttnFwdSm90INS1_25CollectiveMainloopFwdSm90ILi2EN4cute5tupleIJNS5_1CILi1EEES8_S8_EEENS6_IJNS7_ILi64EEESA_SA_EEELi512ENS_10bfloat16_tEfNS_4arch4Sm90ELb0ELb0ELb0ELb0ELb1ELb0ELb1ELb0ELb0ELb1ELb1ELb0EEENS1_21CollectiveEpilogueFwdINS6_IJSA_NS7_ILi512EEESA_EEES9_SC_SE_Li256ELb0ELb1ELb1ELb0EEENS1_19SingleTileSchedulerILb0ELb1ELb1ELi64EEEEEEEEEvNT_6ParamsE)
        /*09c4*/ 	.short	0x0210
        /*09c6*/ 	.short	0x0b70


	//----- nvinfo : EIATTR_SW_WAR
	.align		4
.L_178:
        /*09c8*/ 	.byte	0x04, 0x36
        /*09ca*/ 	.short	(.L_180 - .L_179)
.L_179:
        /*09cc*/ 	.word	0x00000008
.L_180:


//--------------------- .nv.info._ZN7cutlass13device_kernelIN5flash11enable_sm90INS1_16FlashAttnFwdSm90INS1_25CollectiveMainloopFwdSm90ILi2EN4cute5tupleIJNS5_1CILi1EEES8_S8_EEENS6_IJNS7_ILi64EEESA_SA_EEELi512ENS_10bfloat16_tEfNS_4arch4Sm90ELb0ELb0ELb0ELb1ELb1ELb0ELb0ELb0ELb0ELb1ELb1ELb0EEENS1_21CollectiveEpilogueFwdINS6_IJSA_NS7_ILi512EEESA_EEES9_SC_SE_Li256ELb1ELb1ELb1ELb0EEENS1_36VarlenDynamicPersistentTileSchedulerILi64ELi64ELi256ELi128ELb1ELb1ELb1ELb0ELb1ELb1EEEEEEEEEvNT_6ParamsE --------------------------
	.section	.nv.info._ZN7cutlass13device_kernelIN5flash11enable_sm90INS1_16FlashAttnFwdSm90INS1_25CollectiveMainloopFwdSm90ILi2EN4cute5tupleIJNS5_1CILi1EEES8_S8_EEENS6_IJNS7_ILi64EEESA_SA_EEELi512ENS_10bfloat16_tEfNS_4arch4Sm90ELb0ELb0ELb0ELb1ELb1ELb0ELb0ELb0ELb0ELb1ELb1ELb0EEENS1_21CollectiveEpilogueFwdINS6_IJSA_NS7_ILi512EEESA_EEES9_SC_SE_Li256ELb1ELb1ELb1ELb0EEENS1_36VarlenDynamicPersistentTileSchedulerILi64ELi64ELi256ELi128ELb1ELb1ELb1ELb0ELb1ELb1EEEEEEEEEvNT_6ParamsE,"",@"SHT_CUDA_INFO"
	.sectionflags	@""
	.align	4


	//----- nvinfo : EIATTR_CUDA_API_VERSION
	.align		4
        /*0000*/ 	.byte	0x04, 0x37
        /*0002*/ 	.short	(.L_182 - .L_181)
.L_181:
        /*0004*/ 	.word	0x00000082


	//----- nvinfo : EIATTR_KPARAM_INFO
	.align		4
.L_182:
        /*0008*/ 	.byte	0x04, 0x17
        /*000a*/ 	.short	(.L_184 - .L_183)
.L_183:
        /*000c*/ 	.word	0x00000000
        /*0010*/ 	.short	0x0000
        /*0012*/ 	.short	0x0070
        /*0014*/ 	.byte	0x00, 0xf0, 0x01, 0x2a


	//----- nvinfo : EIATTR_SPARSE_MMA_MASK
	.align		4
.L_184:
        /*0018*/ 	.byte	0x03, 0x50
        /*001a*/ 	.short	0x0000


	//----- nvinfo : EIATTR_MAXREG_COUNT
	.align		4
        /*001c*/ 	.byte	0x03, 0x1b
        /*001e*/ 	.short	0x00a8


	//----- nvinfo : EIATTR_NUM_BARRIERS
	.align		4
        /*0020*/ 	.byte	0x02, 0x4c
        /*0022*/ 	.byte	0x10
	.zero		1


	//----- nvinfo : EIATTR_EXTERNS
	.align		4
        /*0024*/ 	.byte	0x04, 0x0f
        /*0026*/ 	.short	(.L_186 - .L_185)


	//   ....[0]....
	.align		4
.L_185:
        /*0028*/ 	.word	index@(__assertfail)


	//----- nvinfo : EIATTR_ANNOTATIONS
	.align		4
.L_186:
        /*002c*/ 	.byte	0x04, 0x55
        /*002e*/ 	.short	(.L_188 - .L_187)


	//   ....[0]....
.L_187:
        /*0030*/ 	.word	0x00000001
        /*0034*/ 	.byte	0x30, 0x0d, 0x00, 0x00, 0x01, 0x00, 0x00, 0x00, 0x00, 0x0e, 0x00, 0x00, 0x01, 0x00, 0x00, 0x00
        /* <DEDUP_REMOVED lines=18> */
        /*0164*/ 	.byte	0xf0, 0x2c, 0x01, 0x00


	//----- nvinfo : EIATTR_MERCURY_ISA_VERSION
	.align		4
.L_188:
        /*0168*/ 	.byte	0x03, 0x5f
        /*016a*/ 	.short	0x0101


	//----- nvinfo : EIATTR_UNUSED_LOAD_BYTE_OFFSET
	.align		4
        /*016c*/ 	.byte	0x04, 0x44
        /*016e*/ 	.short	(.L_190 - .L_189)


	//   ....[0]....
.L_189:
        /*0170*/ 	.word	0x00000940
        /*0174*/ 	.word	0x0000fff0


	//   ....[1]....
        /*0178*/ 	.word	0x000078d0
        /*017c*/ 	.word	0x0000fff0


	//----- nvinfo : EIATTR_INT_WARP_WIDE_INSTR_OFFSETS
	.align		4
.L_190:
        /*0180*/ 	.byte	0x04, 0x31
        /*0182*/ 	.short	(.L_192 - .L_191)


	//   ....[0]....
.L_191:
        /*0184*/ 	.word	0x000000c0


	//   ....[1]....
        /*0188*/ 	.word	0x000000d0


	//   ....[2]....
        /*018c*/ 	.word	0x00000170


	//   ....[3]....
        /*0190*/ 	.word	0x0000d8a0


	//   ....[4]....
        /*0194*/ 	.word	0x0000d930


	//   ....[5]....
        /*0198*/ 	.word	0x00010d20


	//   ....[6]....
        /*019c*/ 	.word	0x00010db0


	//----- nvinfo : EIATTR_COOP_GROUP_MASK_REGIDS
	.align		4
.L_192:
        /*01a0*/ 	.byte	0x04, 0x29
        /*01a2*/ 	.short	(.L_194 - .L_193)


	//   ....[0]....
.L_193:
        /*01a4*/ 	.word	0xffffffff


	//   ....[1]....
        /*01a8*/ 	.word	0xffffffff


	//   ....[2]....
        /*01ac*/ 	.word	0xffffffff


	//   ....[3]....
        /*01b0*/ 	.word	0xffffffff


	//   ....[4]....
        /*01b4*/ 	.word	0xffffffff


	//   ....[5]....
        /*01b8*/ 	.word	0xffffffff


	//   ....[6]....
        /*01bc*/ 	.word	0xffffffff


	//   ....[7]....
        /*01c0*/ 	.word	0xffffffff


	//   ....[8]....
        /*01c4*/ 	.word	0xffffffff


	//   ....[9]....
        /*01c8*/ 	.word	0xffffffff


	//   ....[10]....
        /*01cc*/ 	.word	0xffffffff


	//   ....[11]....
        /*01d0*/ 	.word	0xffffffff


	//   ....[12]....
        /*01d4*/ 	.word	0xffffffff


	//   ....[13]....
        /*01d8*/ 	.word	0xffffffff


	//   ....[14]....
        /*01dc*/ 	.word	0xffffffff


	//   ....[15]....
        /*01e0*/ 	.word	0xffffffff


	//   ....[16]....
        /*01e4*/ 	.word	0xffffffff


	//   ....[17]....
        /*01e8*/ 	.word	0xffffffff


	//   ....[18]....
        /*01ec*/ 	.word	0xffffffff


	//   ....[19]....
        /*01f0*/ 	.word	0xffffffff


	//   ....[20]....
        /*01f4*/ 	.word	0xffffffff


	//   ....[21]....
        /*01f8*/ 	.word	0xffffffff


	//   ....[22]....
        /*01fc*/ 	.word	0xffffffff


	//   ....[23]....
        /*0200*/ 	.word	0xffffffff


	//   ....[24]....
        /*0204*/ 	.word	0xffffffff


	//   ....[25]....
        /*0208*/ 	.word	0xffffffff


	//   ....[26]....
        /*020c*/ 	.word	0xffffffff


	//   ....[27]....
        /*0210*/ 	.word	0xffffffff


	//   ....[28]....
        /*0214*/ 	.word	0xffffffff


	//   ....[29]....
        /*0218*/ 	.word	0xffffffff


	//   ....[30]....
        /*021c*/ 	.word	0xffffffff


	//   ....[31]....
        /*0220*/ 	.word	0xffffffff


	//   ....[32]....
        /*0224*/ 	.word	0xffffffff


	//   ....[33]....
        /*0228*/ 	.word	0xffffffff


	//   ....[34]....
        /*022c*/ 	.word	0xffffffff


	//   ....[35]....
        /*0230*/ 	.word	0xffffffff


	//   ....[36]....
        /*0234*/ 	.word	0xffffffff


	//   ....[37]....
        /*0238*/ 	.word	0xffffffff


	//   ....[38]....
        /*023c*/ 	.word	0xffffffff


	//   ....[39]....
        /*0240*/ 	.word	0xffffffff


	//   ....[40]....
        /*0244*/ 	.word	0xffffffff


	//   ....[41]....
        /*0248*/ 	.word	0xffffffff


	//   ....[42]....
        /*024c*/ 	.word	0xffffffff


	//   ....[43]....
        /*0250*/ 	.word	0xffffffff


	//   ....[44]....
        /*0254*/ 	.word	0xffffffff


	//   ....[45]....
        /*0258*/ 	.word	0xffffffff


	//   ....[46]....
        /*025c*/ 	.word	0xffffffff


	//   ....[47]....
        /*0260*/ 	.word	0xffffffff


	//   ....[48]....
        /*0264*/ 	.word	0xffffffff


	//   ....[49]....
        /*0268*/ 	.word	0xffffffff


	//   ....[50]....
        /*026c*/ 	.word	0xffffffff


	//   ....[51]....
        /*0270*/ 	.word	0xffffffff


	//   ....[52]....
        /*0274*/ 	.word	0xffffffff


	//   ....[53]....
        /*0278*/ 	.word	0xffffffff


	//   ....[54]....
        /*027c*/ 	.word	0xffffffff


	//   ....[55]....
        /*0280*/ 	.word	0xffffffff


	//   ....[56]....
        /*0284*/ 	.word	0xffffffff


	//   ....[57]....
        /*0288*/ 	.word	0xffffffff


	//   ....[58]....
        /*028c*/ 	.word	0xffffffff


	//   ....[59]....
        /*0290*/ 	.word	0xffffffff


	//   ....[60]....
        /*0294*/ 	.word	0xffffffff


	//   ....[61]....
        /*0298*/ 	.word	0xffffffff


	//   ....[62]....
        /*029c*/ 	.word	0xffffffff


	//   ....[63]....
        /*02a0*/ 	.word	0xffffffff


	//   ....[64]....
        /*02a4*/ 	.word	0xffffffff


	//   ....[65]....
        /*02a8*/ 	.word	0xffffffff


	//   ....[66]....
        /*02ac*/ 	.word	0xffffffff


	//   ....[67]....
        /*02b0*/ 	.word	0xffffffff


	//   ....[68]....
        /*02b4*/ 	.word	0xffffffff


	//   ....[69]....
        /*02b8*/ 	.word	0xffffffff


	//   ....[70]....
        /*02bc*/ 	.word	0xffffffff


	//   ....[71]....
        /*02c0*/ 	.word	0xffffffff


	//   ....[72]....
        /*02c4*/ 	.word	0xffffffff


	//   ....[73]....
        /*02c8*/ 	.word	0xffffffff


	//   ....[74]....
        /*02cc*/ 	.word	0xffffffff


	//   ....[75]....
        /*02d0*/ 	.word	0xffffffff


	//   ....[76]....
        /*02d4*/ 	.word	0xffffffff


	//   ....[77]....
        /*02d8*/ 	.word	0xffffffff


	//   ....[78]....
        /*02dc*/ 	.word	0xffffffff


	//   ....[79]....
        /*02e0*/ 	.word	0xffffffff


	//   ....[80]....
        /*02e4*/ 	.word	0xffffffff


	//   ....[81]....
        /*02e8*/ 	.word	0xffffffff


	//   ....[82]....
        /*02ec*/ 	.word	0xffffffff


	//   ....[83]....
        /*02f0*/ 	.word	0xffffffff


	//   ....[84]....
        /*02f4*/ 	.word	0xffffffff


	//   ....[85]....
        /*02f8*/ 	.word	0xffffffff


	//   ....[86]....
        /*02fc*/ 	.word	0xffffffff


	//   ....[87]....
        /*0300*/ 	.word	0xffffffff


	//   ....[88]....
        /*0304*/ 	.word	0xffffffff


	//   ....[89]....
        /*0308*/ 	.word	0xffffffff


	//   ....[90]....
        /*030c*/ 	.word	0xffffffff


	//   ....[91]....
        /*0310*/ 	.word	0xffffffff


	//   ....[92]....
        /*0314*/ 	.word	0xffffffff


	//   ....[93]....
        /*0318*/ 	.word	0xffffffff


	//   ....[94]....
        /*031c*/ 	.word	0xffffffff


	//   ....[95]....
        /*0320*/ 	.word	0xffffffff


	//   ....[96]....
        /*0324*/ 	.word	0xffffffff


	//   ....[97]....
        /*0328*/ 	.word	0xffffffff


	//   ....[98]....
        /*032c*/ 	.word	0xffffffff


	//   ....[99]....
        /*0330*/ 	.word	0xffffffff


	//   ....[100]....
        /*0334*/ 	.word	0xffffffff


	//   ....[101]....
        /*0338*/ 	.word	0xffffffff


	//   ....[102]....
        /*033c*/ 	.word	0xffffffff


	//   ....[103]....
        /*0340*/ 	.word	0xffffffff


	//   ....[104]....
        /*0344*/ 	.word	0xffffffff


	//   ....[105]....
        /*0348*/ 	.word	0xffffffff


	//   ....[106]....
        /*034c*/ 	.word	0xffffffff


	//   ....[107]....
        /*0350*/ 	.word	0xffffffff


	//   ....[108]....
        /*0354*/ 	.word	0xffffffff


	//   ....[109]....
        /*0358*/ 	.word	0xffffffff


	//   ....[110]....
        /*035c*/ 	.word	0xffffffff


	//   ....[111]....
        /*0360*/ 	.word	0xffffffff


	//   ....[112]....
        /*0364*/ 	.word	0xffffffff


	//   ....[113]....
        /*0368*/ 	.word	0xffffffff


	//   ....[114]....
        /*036c*/ 	.word	0xffffffff


	//   ....[115]....
        /*0370*/ 	.word	0x0500000f


	//   ....[116]....
        /*0374*/ 	.word	0x0500000f


	//   ....[117]....
        /*0378*/ 	.word	0x0500000f


	//   ....[118]....
        /*037c*/ 	.word	0x0500000f


	//   ....[119]....
        /*0380*/ 	.word	0x0500000f


	//   ....[120]....
        /*0384*/ 	.word	0x0500000f


	//   ....[121]....
        /*0388*/ 	.word	0x0500000f


	//   ....[122]....
        /*038c*/ 	.word	0x0500000f


	//   ....[123]....
        /*0390*/ 	.word	0x0500000f


	//   ....[124]....
        /*0394*/ 	.word	0x0500000f


	//   ....[125]....
        /*0398*/ 	.word	0x0500000f


	//   ....[126]....
        /*039c*/ 	.word	0x0500000f


	//   ....[127]....
        /*03a0*/ 	.word	0x0500000f


	//   ....[128]....
        /*03a4*/ 	.word	0x0500000f


	//   ....[129]....
        /*03a8*/ 	.word	0x0500000f


	//   ....[130]....
        /*03ac*/ 	.word	0x0500000f


	//   ....[131]....
        /*03b0*/ 	.word	0x0500000f


	//   ....[132]....
        /*03b4*/ 	.word	0x0500000f


	//   ....[133]....
        /*03b8*/ 	.word	0x0500000f


	//   ....[134]....
        /*03bc*/ 	.word	0x0500000f


	//   ....[135]....
        /*03c0*/ 	.word	0x0500000f


	//   ....[136]....
        /*03c4*/ 	.word	0x0500000f


	//   ....[137]....
        /*03c8*/ 	.word	0x0500000f


	//   ....[138]....
        /*03cc*/ 	.word	0x0500000f


	//   ....[139]....
        /*03d0*/ 	.word	0x0500000f


	//   ....[140]....
        /*03d4*/ 	.word	0x0500000f


	//   ....[141]....
        /*03d8*/ 	.word	0x0500000f


	//   ....[142]....
        /*03dc*/ 	.word	0x0500000f


	//   ....[143]....
        /*03e0*/ 	.word	0x0500000f


	//   ....[144]....
        /*03e4*/ 	.word	0x0500000f


	//   ....[145]....
        /*03e8*/ 	.word	0x0500000f


	//   ....[146]....
        /*03ec*/ 	.word	0x0500000f


	//   ....[147]....
        /*03f0*/ 	.word	0x0500000f


	//   ....[148]....
        /*03f4*/ 	.word	0x0500000f


	//   ....[149]....
        /*03f8*/ 	.word	0x0500000f


	//   ....[150]....
        /*03fc*/ 	.word	0x0500000f


	//   ....[151]....
        /*0400*/ 	.word	0x0500000f


	//   ....[152]....
        /*0404*/ 	.word	0x0500000f


	//   ....[153]....
        /*0408*/ 	.word	0x0500000f


	//   ....[154]....
        /*040c*/ 	.word	0x0500000f


	//   ....[155]....
        /*0410*/ 	.word	0x0500000f


	//   ....[156]....
        /*0414*/ 	.word	0x0500000f


	//   ....[157]....
        /*0418*/ 	.word	0x0500000f


	//   ....[158]....
        /*041c*/ 	.word	0x0500000f


	//   ....[159]....
        /*0420*/ 	.word	0x0500000f


	//   ....[160]....
        /*0424*/ 	.word	0x0500000f


	//   ....[161]....
        /*0428*/ 	.word	0x0500000f


	//   ....[162]....
        /*042c*/ 	.word	0x0500000f


	//   ....[163]....
        /*0430*/ 	.word	0x0500000f


	//   ....[164]....
        /*0434*/ 	.word	0x0500000f


	//   ....[165]....
        /*0438*/ 	.word	0x0500000f


	//   ....[166]....
        /*043c*/ 	.word	0x0500000f


	//   ....[167]....
        /*0440*/ 	.word	0x0500000f


	//   ....[168]....
        /*0444*/ 	.word	0x0500000f


	//   ....[169]....
        /*0448*/ 	.word	0x0500000f


	//   ....[170]....
        /*044c*/ 	.word	0x0500000f


	//   ....[171]....
        /*0450*/ 	.word	0x0500000f


	//   ....[172]....
        /*0454*/ 	.word	0x0500000f


	//   ....[173]....
        /*0458*/ 	.word	0x0500000f


	//   ....[174]....
        /*045c*/ 	.word	0x0500000f


	//----- nvinfo : EIATTR_COOP_GROUP_INSTR_OFFSETS
	.align		4
.L_194:
        /*0460*/ 	.byte	0x04, 0x28
        /*0462*/ 	.short	(.L_196 - .L_195)


	//   ....[0]....
.L_195:
        /*0464*/ 	.word	0x00000070


	//   ....[1]....
        /*0468*/ 	.word	0x000000b0


	//   ....[2]....
        /*046c*/ 	.word	0x00000290


	//   ....[3]....
        /*0470*/ 	.word	0x000003f0


	//   ....[4]....
        /*0474*/ 	.word	0x00000510


	//   ....[5]....
        /*0478*/ 	.word	0x00000670


	//   ....[6]....
        /*047c*/ 	.word	0x00001e00


	//   ....[7]....
        /*0480*/ 	.word	0x00003e10


	//   ....[8]....
        /*0484*/ 	.word	0x00004840


	//   ....[9]....
        /*0488*/ 	.word	0x000048a0


	//   ....[10]....
        /*048c*/ 	.word	0x00004ac0


	//   ....[11]....
        /*0490*/ 	.word	0x00004b80


	//   ....[12]....
        /*0494*/ 	.word	0x000053e0


	//   ....[13]....
        /*0498*/ 	.word	0x00005950


	//   ....[14]....
        /*049c*/ 	.word	0x00005970


	//   ....[15]....
        /*04a0*/ 	.word	0x000060a0


	//   ....[16]....
        /*04a4*/ 	.word	0x000061d0


	//   ....[17]....
        /*04a8*/ 	.word	0x00006d20


	//   ....[18]....
        /*04ac*/ 	.word	0x00006de0


	//   ....[19]....
        /*04b0*/ 	.word	0x00006e40


	//   ....[20]....
        /*04b4*/ 	.word	0x00006e80


	//   ....[21]....
        /*04b8*/ 	.word	0x00006f00


	//   ....[22]....
        /*04bc*/ 	.word	0x000086a0


	//   ....[23]....
        /*04c0*/ 	.word	0x00008ab0


	//   ....[24]....
        /*04c4*/ 	.word	0x00008ad0


	//   ....[25]....
        /*04c8*/ 	.word	0x00008b00


	//   ....[26]....
        /*04cc*/ 	.word	0x00008b10


	//   ....[27]....
        /*04d0*/ 	.word	0x000097a0


	//   ....[28]....
        /*04d4*/ 	.word	0x000097c0


	//   ....[29]....
        /*04d8*/ 	.word	0x00009a70


	//   ....[30]....
        /*04dc*/ 	.word	0x00009a90


	//   ....[31]....
        /*04e0*/ 	.word	0x0000a240


	//   ....[32]....
        /*04e4*/ 	.word	0x0000a250


	//   ....[33]....
        /*04e8*/ 	.word	0x0000aaa0


	//   ....[34]....
        /*04ec*/ 	.word	0x0000aac0


	//   ....[35]....
        /*04f0*/ 	.word	0x0000bec0


	//   ....[36]....
        /*04f4*/ 	.word	0x0000bef0


	//   ....[37]....
        /*04f8*/ 	.word	0x0000c120


	//   ....[38]....
        /*04fc*/ 	.word	0x0000c140


	//   ....[39]....
        /*0500*/ 	.word	0x0000c400


	//   ....[40]....
        /*0504*/ 	.word	0x0000c5f0


	//   ....[41]....
        /*0508*/ 	.word	0x0000c620


	//   ....[42]....
        /*050c*/ 	.word	0x0000c650


	//   ....[43]....
        /*0510*/ 	.word	0x0000c680


	//   ....[44]....
        /*0514*/ 	.word	0x0000c6b0


	//   ....[45]....
        /*0518*/ 	.word	0x0000c6e0


	//   ....[46]....
        /*051c*/ 	.word	0x0000c850


	//   ....[47]....
        /*0520*/ 	.word	0x0000c880


	//   ....[48]....
        /*0524*/ 	.word	0x0000c8b0


	//   ....[49]....
        /*0528*/ 	.word	0x0000c8e0


	//   ....[50]....
        /*052c*/ 	.word	0x0000c910


	//   ....[51]....
        /*0530*/ 	.word	0x0000c940


	//   ....[52]....
        /*0534*/ 	.word	0x0000c9d0


	//   ....[53]....
        /*0538*/ 	.word	0x0000ca00


	//   ....[54]....
        /*053c*/ 	.word	0x0000ca10


	//   ....[55]....
        /*0540*/ 	.word	0x0000caa0


	//   ....[56]....
        /*0544*/ 	.word	0x0000e640


	//   ....[57]....
        /*0548*/ 	.word	0x0000e660


	//   ....[58]....
        /*054c*/ 	.word	0x0000e6f0


	//   ....[59]....
        /*0550*/ 	.word	0x0000e710


	//   ....[60]....
        /*0554*/ 	.word	0x0000e790


	//   ....[61]....
        /*0558*/ 	.word	0x0000e7b0


	//   ....[62]....
        /*055c*/ 	.word	0x0000e7c0


	//   ....[63]....
        /*0560*/ 	.word	0x0000e7d0


	//   ....[64]....
        /*0564*/ 	.word	0x0000ef20


	//   ....[65]....
        /*0568*/ 	.word	0x0000ef50


	//   ....[66]....
        /*056c*/ 	.word	0x0000eff0


	//   ....[67]....
        /*0570*/ 	.word	0x0000f010


	//   ....[68]....
        /*0574*/ 	.word	0x0000f090


	//   ....[69]....
        /*0578*/ 	.word	0x0000f0b0


	//   ....[70]....
        /*057c*/ 	.word	0x0000f0c0


	//   ....[71]....
        /*0580*/ 	.word	0x0000f0d0


	//   ....[72]....
        /*0584*/ 	.word	0x0000f550


	//   ....[73]....
        /*0588*/ 	.word	0x0000f610


	//   ....[74]....
        /*058c*/ 	.word	0x0000f760


	//   ....[75]....
        /*0590*/ 	.word	0x0000f7a0


	//   ....[76]....
        /*0594*/ 	.word	0x0000f7b0


	//   ....[77]....
        /*0598*/ 	.word	0x0000f7c0


	//   ....[78]....
        /*059c*/ 	.word	0x0000f910


	//   ....[79]....
        /*05a0*/ 	.word	0x0000fa60


	//   ....[80]....
        /*05a4*/ 	.word	0x00010250


	//   ....[81]....
        /*05a8*/ 	.word	0x00010270


	//   ....[82]....
        /*05ac*/ 	.word	0x000102c0


	//   ....[83]....
        /*05b0*/ 	.word	0x000102d0


	//   ....[84]....
        /*05b4*/ 	.word	0x00010310


	//   ....[85]....
        /*05b8*/ 	.word	0x00010320


	//   ....[86]....
        /*05bc*/ 	.word	0x00010330


	//   ....[87]....
        /*05c0*/ 	.word	0x00010370


	//   ....[88]....
        /*05c4*/ 	.word	0x00010670


	//   ....[89]....
        /*05c8*/ 	.word	0x000106b0


	//   ....[90]....
        /*05cc*/ 	.word	0x000106d0


	//   ....[91]....
        /*05d0*/ 	.word	0x000106f0


	//   ....[92]....
        /*05d4*/ 	.word	0x00010720


	//   ....[93]....
        /*05d8*/ 	.word	0x00010740


	//   ....[94]....
        /*05dc*/ 	.word	0x00010840


	//   ....[95]....
        /*05e0*/ 	.word	0x00010990


	//   ....[96]....
        /*05e4*/ 	.word	0x00010fd0


	//   ....[97]....
        /*05e8*/ 	.word	0x00011000


	//   ....[98]....
        /*05ec*/ 	.word	0x00011060


	//   ....[99]....
        /*05f0*/ 	.word	0x00011090


	//   ....[100]....
        /*05f4*/ 	.word	0x000110c0


	//   ....[101]....
        /*05f8*/ 	.word	0x000110f0


	//   ....[102]....
        /*05fc*/ 	.word	0x00011120


	//   ....[103]....
        /*0600*/ 	.word	0x00011150


	//   ....[104]....
        /*0604*/ 	.word	0x000112f0


	//   ....[105]....
        /*0608*/ 	.word	0x00011320


	//   ....[106]....
        /*060c*/ 	.word	0x00011350


	//   ....[107]....
        /*0610*/ 	.word	0x00011380


	//   ....[108]....
        /*0614*/ 	.word	0x000113b0


	//   ....[109]....
        /*0618*/ 	.word	0x000113e0


	//   ....[110]....
        /*061c*/ 	.word	0x000114a0


	//   ....[111]....
        /*0620*/ 	.word	0x000114c0


	//   ....[112]....
        /*0624*/ 	.word	0x000114d0


	//   ....[113]....
        /*0628*/ 	.word	0x00011530


	//   ....[114]....
        /*062c*/ 	.word	0x00011b50


	//   ....[115]....
        /*0630*/ 	.word	0x000120e0


	//   ....[116]....
        /*0634*/ 	.word	0x000121d0


	//   ....[117]....
        /*0638*/ 	.word	0x00012270


	//   ....[118]....
        /*063c*/ 	.word	0x000122d0


	//   ....[119]....
        /*0640*/ 	.word	0x000123c0


	//   ....[120]....
        /*0644*/ 	.word	0x00012430


	//   ....[121]....
        /*0648*/ 	.word	0x00012520


	//   ....[122]....
        /*064c*/ 	.word	0x00012590


	//   ....[123]....
        /*0650*/ 	.word	0x00012630


	//   ....[124]....
        /*0654*/ 	.word	0x00012720


	//   ....[125]....
        /*0658*/ 	.word	0x00012790


	//   ....[126]....
        /*065c*/ 	.word	0x000127f0


	//   ....[127]....
        /*0660*/ 	.word	0x000128e0


	//   ....[128]....
        /*0664*/ 	.word	0x00012940


	//   ....[129]....
        /*0668*/ 	.word	0x00012a40


	//   ....[130]....
        /*066c*/ 	.word	0x00012aa0


	//   ....[131]....
        /*0670*/ 	.word	0x00012b40


	//   ....[132]....
        /*0674*/ 	.word	0x00012cc0


	//   ....[133]....
        /*0678*/ 	.word	0x00012dc0


	//   ....[134]....
        /*067c*/ 	.word	0x00013040


	//   ....[135]....
        /*0680*/ 	.word	0x00013090


	//   ....[136]....
        /*0684*/ 	.word	0x00013260


	//   ....[137]....
        /*0688*/ 	.word	0x000132b0


	//   ....[138]....
        /*068c*/ 	.word	0x00013480


	//   ....[139]....
        /*0690*/ 	.word	0x000134d0


	//   ....[140]....
        /*0694*/ 	.word	0x000135c0


	//   ....[141]....
        /*0698*/ 	.word	0x00013660


	//   ....[142]....
        /*069c*/ 	.word	0x000136c0


	//   ....[143]....
        /*06a0*/ 	.word	0x00013770


	//   ....[144]....
        /*06a4*/ 	.word	0x000137d0


	//   ....[145]....
        /*06a8*/ 	.word	0x00013880


	//   ....[146]....
        /*06ac*/ 	.word	0x000138e0


	//   ....[147]....
        /*06b0*/ 	.word	0x00013990


	//   ....[148]....
        /*06b4*/ 	.word	0x00013a80


	//   ....[149]....
        /*06b8*/ 	.word	0x00013b60


	//   ....[150]....
        /*06bc*/ 	.word	0x00013c70


	//   ....[151]....
        /*06c0*/ 	.word	0x00013d70


	//   ....[152]....
        /*06c4*/ 	.word	0x00013ea0


	//   ....[153]....
        /*06c8*/ 	.word	0x00013f80


	//   ....[154]....
        /*06cc*/ 	.word	0x00014080


	//   ....[155]....
        /*06d0*/ 	.word	0x00014160


	//   ....[156]....
        /*06d4*/ 	.word	0x000141f0


	//   ....[157]....
        /*06d8*/ 	.word	0x00014290


	//   ....[158]....
        /*06dc*/ 	.word	0x00014410


	//   ....[159]....
        /*06e0*/ 	.word	0x00014480


	//   ....[160]....
        /*06e4*/ 	.word	0x000144f0


	//   ....[161]....
        /*06e8*/ 	.word	0x00014560


	//   ....[162]....
        /*06ec*/ 	.word	0x000145d0


	//   ....[163]....
        /*06f0*/ 	.word	0x00014650


	//   ....[164]....
        /*06f4*/ 	.word	0x000146d0


	//   ....[165]....
        /*06f8*/ 	.word	0x00014760


	//   ....[166]....
        /*06fc*/ 	.word	0x000147d0


	//   ....[167]....
        /*0700*/ 	.word	0x00014840


	//   ....[168]....
        /*0704*/ 	.word	0x000148b0


	//   ....[169]....
        /*0708*/ 	.word	0x00014930


	//   ....[170]....
        /*070c*/ 	.word	0x000149a0


	//   ....[171]....
        /*0710*/ 	.word	0x00014a40


	//   ....[172]....
        /*0714*/ 	.word	0x00014a90


	//   ....[173]....
        /*0718*/ 	.word	0x00014b20


	//   ....[174]....
        /*071c*/ 	.word	0x00014c50


	//----- nvinfo : EIATTR_REG_RECONFIG
	.align		4
.L_196:
        /*0720*/ 	.byte	0x01, 0x54
	.zero		2


	//----- nvinfo : EIATTR_SYSCALL_OFFSETS
	.align		4
        /*0724*/ 	.byte	0x04, 0x46
        /*0726*/ 	.short	(.L_198 - .L_197)


	//   ....[0]....
.L_197:
        /*0728*/ 	.word	0x00003fd0


	//   ....[1]....
        /*072c*/ 	.word	0x0000da90


	//   ....[2]....
        /*0730*/ 	.word	0x0000dbe0


	//   ....[3]....
        /*0734*/ 	.word	0x0000dcd0


	//   ....[4]....
        /*0738*/ 	.word	0x0000ebf0


	//----- nvinfo : EIATTR_MBARRIER_INSTR_OFFSETS
	.align		4
.L_198:
        /*073c*/ 	.byte	0x04, 0x39
        /*073e*/ 	.short	(.L_200 - .L_199)


	//   ....[0]....
.L_199:
        /*0740*/ 	.word	0x00000180
        /*0744*/ 	.word	0x000000ff
        /*0748*/ 	.word	0x00028c00
        /*074c*/ 	.short	0x0100
        /*074e*/ 	.byte	0x08
	.zero		1


	//   ....[1]....
        /*0750*/ 	.word	0x00000190
        /*0754*/ 	.word	0x000000ff
        /*0758*/ 	.word	0x00028c20
        /*075c*/ 	.short	0x0100
        /*075e*/ 	.byte	0x08
	.zero		1


	//   ....[2]....
        /*0760*/ 	.word	0x00000240
        /*0764*/ 	.word	0x000000ff
        /*0768*/ 	.word	0x00028c30
        /*076c*/ 	.short	0x0100
        /*076e*/ 	.byte	0x06
	.zero		1


	//   ....[3]....
        /*0770*/ 	.word	0x00000250
        /*0774*/ 	.word	0x000000ff
        /*0778*/ 	.word	0x00028c40
        /*077c*/ 	.short	0x0100
        /*077e*/ 	.byte	0x06
	.zero		1


	//   ....[4]....
        /*0780*/ 	.word	0x00000260
        /*0784*/ 	.word	0x000000ff
        /*0788*/ 	.word	0x00028c38
        /*078c*/ 	.short	0x0100
        /*078e*/ 	.byte	0x06
	.zero		1


	//   ....[5]....
        /*0790*/ 	.word	0x00000270
        /*0794*/ 	.word	0x000000ff
        /*0798*/ 	.word	0x00028c48
        /*079c*/ 	.short	0x0100
        /*079e*/ 	.byte	0x06
	.zero		1


	//   ....[6]....
        /*07a0*/ 	.word	0x000003a0
        /*07a4*/ 	.word	0x000000ff
        /*07a8*/ 	.word	0x00028c50
        /*07ac*/ 	.short	0x0100
        /*07ae*/ 	.byte	0x08
	.zero		1


	//   ....[7]....
        /*07b0*/ 	.word	0x000003b0
        /*07b4*/ 	.word	0x000000ff
        /*07b8*/ 	.word	0x00028c60
        /*07bc*/ 	.short	0x0100
        /*07be*/ 	.byte	0x08
	.zero		1


	//   ....[8]....
        /*07c0*/ 	.word	0x000003c0
        /*07c4*/ 	.word	0x000000ff
        /*07c8*/ 	.word	0x00028c58
        /*07cc*/ 	.short	0x0100
        /*07ce*/ 	.byte	0x08
	.zero		1


	//   ....[9]....
        /*07d0*/ 	.word	0x000003d0
        /*07d4*/ 	.word	0x000000ff
        /*07d8*/ 	.word	0x00028c68
        /*07dc*/ 	.short	0x0100
        /*07de*/ 	.byte	0x08
	.zero		1


	//   ....[10]....
        /*07e0*/ 	.word	0x000004c0
        /*07e4*/ 	.word	0x000000ff
        /*07e8*/ 	.word	0x00028c70
        /*07ec*/ 	.short	0x0100
        /*07ee*/ 	.byte	0x06
	.zero		1


	//   ....[11]....
        /*07f0*/ 	.word	0x000004d0
        /*07f4*/ 	.word	0x000000ff
        /*07f8*/ 	.word	0x00028c80
        /*07fc*/ 	.short	0x0100
        /*07fe*/ 	.byte	0x06
	.zero		1


	//   ....[12]....
        /*0800*/ 	.word	0x000004e0
        /*0804*/ 	.word	0x000000ff
        /*0808*/ 	.word	0x00028c78
        /*080c*/ 	.short	0x0100
        /*080e*/ 	.byte	0x06
	.zero		1


	//   ....[13]....
        /*0810*/ 	.word	0x000004f0
        /*0814*/ 	.word	0x000000ff
        /*0818*/ 	.word	0x00028c88
        /*081c*/ 	.short	0x0100
        /*081e*/ 	.byte	0x06
	.zero		1


	//   ....[14]....
        /*0820*/ 	.word	0x00000620
        /*0824*/ 	.word	0x000000ff
        /*0828*/ 	.word	0x00028c90
        /*082c*/ 	.short	0x0100
        /*082e*/ 	.byte	0x08
	.zero		1


	//   ....[15]....
        /*0830*/ 	.word	0x00000630
        /*0834*/ 	.word	0x000000ff
        /*0838*/ 	.word	0x00028ca0
        /*083c*/ 	.short	0x0100
        /*083e*/ 	.byte	0x08
	.zero		1


	//   ....[16]....
        /*0840*/ 	.word	0x00000640
        /*0844*/ 	.word	0x000000ff
        /*0848*/ 	.word	0x00028c98
        /*084c*/ 	.short	0x0100
        /*084e*/ 	.byte	0x08
	.zero		1


	//   ....[17]....
        /*0850*/ 	.word	0x00000650
        /*0854*/ 	.word	0x000000ff
        /*0858*/ 	.word	0x00028ca8
        /*085c*/ 	.short	0x0100
        /*085e*/ 	.byte	0x08
	.zero		1


	//   ....[18]....
        /*0860*/ 	.word	0x00000790
        /*0864*/ 	.word	0x000000ff
        /*0868*/ 	.word	0x00028cb0
        /*086c*/ 	.short	0x0100
        /*086e*/ 	.byte	0x08
	.zero		1


	//   ....[19]....
        /*0870*/ 	.word	0x000007a0
        /*0874*/ 	.word	0x000000ff
        /*0878*/ 	.word	0x00028cc0
        /*087c*/ 	.short	0x0100
        /*087e*/ 	.byte	0x08
	.zero		1


	//   ....[20]....
        /*0880*/ 	.word	0x000007b0
        /*0884*/ 	.word	0x000000ff
        /*0888*/ 	.word	0x00028cb8
        /*088c*/ 	.short	0x0100
        /*088e*/ 	.byte	0x08
	.zero		1


	//   ....[21]....
        /*0890*/ 	.word	0x000007c0
        /*0894*/ 	.word	0x000000ff
        /*0898*/ 	.word	0x00028cc8
        /*089c*/ 	.short	0x0100
        /*089e*/ 	.byte	0x08
	.zero		1


	//   ....[22]....
        /*08a0*/ 	.word	0x00001f40
        /*08a4*/ 	.word	0x000000ff
        /*08a8*/ 	.word	0x00028c50
        /*08ac*/ 	.short	0x010a
        /*08ae*/ 	.byte	0x11
	.zero		1


	//   ....[23]....
        /*08b0*/ 	.word	0x00002200
        /*08b4*/ 	.word	0x000000ff
        /*08b8*/ 	.word	0x00000000
        /*08bc*/ 	.short	0x0101
        /*08be*/ 	.byte	0x06
	.zero		1


	//   ....[24]....
        /*08c0*/ 	.word	0x00002b60
        /*08c4*/ 	.word	0x000000ff
        /*08c8*/ 	.word	0x00028c50
        /*08cc*/ 	.short	0x010a
        /*08ce*/ 	.byte	0x06
	.zero		1


	//   ....[25]....
        /*08d0*/ 	.word	0x00002ba0
        /*08d4*/ 	.word	0x000000ff
        /*08d8*/ 	.word	0x00028c50
        /*08dc*/ 	.short	0x010a
        /*08de*/ 	.byte	0x06
	.zero		1


	//   ....[26]....
        /*08e0*/ 	.word	0x00002e10
        /*08e4*/ 	.word	0x000000ff
        /*08e8*/ 	.word	0x00000000
        /*08ec*/ 	.short	0x0101
        /*08ee*/ 	.byte	0x06
	.zero		1


	//   ....[27]....
        /*08f0*/ 	.word	0x00004080
        /*08f4*/ 	.word	0x000000ff
        /*08f8*/ 	.word	0x00028c00
        /*08fc*/ 	.short	0x010a
        /*08fe*/ 	.byte	0x27
	.zero		1


	//   ....[28]....
        /*0900*/ 	.word	0x00004100
        /*0904*/ 	.word	0x00000007
        /*0908*/ 	.word	0x00028c30
        /*090c*/ 	.short	0x010a
        /*090e*/ 	.byte	0x3f
	.zero		1


	//   ....[29]....
        /*0910*/ 	.word	0x00004140
        /*0914*/ 	.word	0x00000007
        /*0918*/ 	.word	0x00028c30
        /*091c*/ 	.short	0x010a
        /*091e*/ 	.byte	0x3f
	.zero		1


	//   ....[30]....
        /*0920*/ 	.word	0x000044e0
        /*0924*/ 	.word	0x000000ff
        /*0928*/ 	.word	0x00000000
        /*092c*/ 	.short	0x0101
        /*092e*/ 	.byte	0x06
	.zero		1


	//   ....[31]....
        /*0930*/ 	.word	0x00005190
        /*0934*/ 	.word	0x00000007
        /*0938*/ 	.word	0x00028c50
        /*093c*/ 	.short	0x010a
        /*093e*/ 	.byte	0x3f
	.zero		1


	//   ....[32]....
        /*0940*/ 	.word	0x000051e0
        /*0944*/ 	.word	0x00000007
        /*0948*/ 	.word	0x00028c50
        /*094c*/ 	.short	0x010a
        /*094e*/ 	.byte	0x3f
	.zero		1


	//   ....[33]....
        /*0950*/ 	.word	0x00005480
        /*0954*/ 	.word	0x000000ff
        /*0958*/ 	.word	0x00000000
        /*095c*/ 	.short	0x0101
        /*095e*/ 	.byte	0x06
	.zero		1


	//   ....[34]....
        /*0960*/ 	.word	0x000055b0
        /*0964*/ 	.word	0x000000ff
        /*0968*/ 	.word	0x00028c30
        /*096c*/ 	.short	0x010a
        /*096e*/ 	.byte	0x16
	.zero		1


	//   ....[35]....
        /*0970*/ 	.word	0x000055f0
        /*0974*/ 	.word	0x000000ff
        /*0978*/ 	.word	0x00028c30
        /*097c*/ 	.short	0x010a
        /*097e*/ 	.byte	0x16
	.zero		1


	//   ....[36]....
        /*0980*/ 	.word	0x00005880
        /*0984*/ 	.word	0x000000ff
        /*0988*/ 	.word	0x00000000
        /*098c*/ 	.short	0x0101
        /*098e*/ 	.byte	0x06
	.zero		1


	//   ....[37]....
        /*0990*/ 	.word	0x00006ae0
        /*0994*/ 	.word	0x000000ff
        /*0998*/ 	.word	0x00028c50
        /*099c*/ 	.short	0x010a
        /*099e*/ 	.byte	0x16
	.zero		1


	//   ....[38]....
        /*09a0*/ 	.word	0x00006b20
        /*09a4*/ 	.word	0x000000ff
        /*09a8*/ 	.word	0x00028c50
        /*09ac*/ 	.short	0x010a
        /*09ae*/ 	.byte	0x16
	.zero		1


	//   ....[39]....
        /*09b0*/ 	.word	0x00006dc0
        /*09b4*/ 	.word	0x000000ff
        /*09b8*/ 	.word	0x00000000
        /*09bc*/ 	.short	0x0101
        /*09be*/ 	.byte	0x16
	.zero		1


	//   ....[40]....
        /*09c0*/ 	.word	0x000097b0
        /*09c4*/ 	.word	0x000000ff
        /*09c8*/ 	.word	0x00000000
        /*09cc*/ 	.short	0x0101
        /*09ce*/ 	.byte	0x04
	.zero		1


	//   ....[41]....
        /*09d0*/ 	.word	0x0000a180
        /*09d4*/ 	.word	0x000000ff
        /*09d8*/ 	.word	0x00000000
        /*09dc*/ 	.short	0x0101
        /*09de*/ 	.byte	0x04
	.zero		1


	//   ....[42]....
        /*09e0*/ 	.word	0x0000e420
        /*09e4*/ 	.word	0x00000013
        /*09e8*/ 	.word	0x00028c40
        /*09ec*/ 	.short	0x010a
        /*09ee*/ 	.byte	0x3f
	.zero		1


	//   ....[43]....
        /*09f0*/ 	.word	0x0000e8d0
        /*09f4*/ 	.word	0x00000013
        /*09f8*/ 	.word	0x00028c30
        /*09fc*/ 	.short	0x0107
        /*09fe*/ 	.byte	0x3f
	.zero		1


	//   ....[44]....
        /*0a00*/ 	.word	0x0000e9b0
        /*0a04*/ 	.word	0x00000013
        /*0a08*/ 	.word	0x00028c30
        /*0a0c*/ 	.short	0x0101
        /*0a0e*/ 	.byte	0x3f
	.zero		1


	//   ....[45]....
        /*0a10*/ 	.word	0x0000f1d0
        /*0a14*/ 	.word	0x00000011
        /*0a18*/ 	.word	0x00028c00
        /*0a1c*/ 	.short	0x0107
        /*0a1e*/ 	.byte	0x3f
	.zero		1


	//   ....[46]....
        /*0a20*/ 	.word	0x0000f2c0
        /*0a24*/ 	.word	0x00000011
        /*0a28*/ 	.word	0x00028c00
        /*0a2c*/ 	.short	0x0101
        /*0a2e*/ 	.byte	0x3f
	.zero		1


	//   ....[47]....
        /*0a30*/ 	.word	0x0000f2e0
        /*0a34*/ 	.word	0x00000011
        /*0a38*/ 	.word	0x00028c20
        /*0a3c*/ 	.short	0x010a
        /*0a3e*/ 	.byte	0x3f
	.zero		1


	//   ....[48]....
        /*0a40*/ 	.word	0x0000f370
        /*0a44*/ 	.word	0x00000013
        /*0a48*/ 	.word	0x00028c60
        /*0a4c*/ 	.short	0x010a
        /*0a4e*/ 	.byte	0x3f
	.zero		1


	//   ....[49]....
        /*0a50*/ 	.word	0x0000fc80
        /*0a54*/ 	.word	0x00000013
        /*0a58*/ 	.word	0x00028c50
        /*0a5c*/ 	.short	0x0107
        /*0a5e*/ 	.byte	0x3f
	.zero		1


	//   ....[50]....
        /*0a60*/ 	.word	0x0000fd50
        /*0a64*/ 	.word	0x00000013
        /*0a68*/ 	.word	0x00028c50
        /*0a6c*/ 	.short	0x0101
        /*0a6e*/ 	.byte	0x3f
	.zero		1


	//   ....[51]....
        /*0a70*/ 	.word	0x000100d0
        /*0a74*/ 	.word	0x00000006
        /*0a78*/ 	.word	0x00028c40
        /*0a7c*/ 	.short	0x010a
        /*0a7e*/ 	.byte	0x3f
	.zero		1


	//   ....[52]....
        /*0a80*/ 	.word	0x000103f0
        /*0a84*/ 	.word	0x00000006
        /*0a88*/ 	.word	0x00028c30
        /*0a8c*/ 	.short	0x0107
        /*0a8e*/ 	.byte	0x3f
	.zero		1


	//   ....[53]....
        /*0a90*/ 	.word	0x000104b0
        /*0a94*/ 	.word	0x00000006
        /*0a98*/ 	.word	0x00028c30
        /*0a9c*/ 	.short	0x0101
        /*0a9e*/ 	.byte	0x3f
	.zero		1


	//   ....[54]....
        /*0aa0*/ 	.word	0x000104e0
        /*0aa4*/ 	.word	0x00000006
        /*0aa8*/ 	.word	0x00028c60
        /*0aac*/ 	.short	0x010a
        /*0aae*/ 	.byte	0x3f
	.zero		1


	//   ....[55]....
        /*0ab0*/ 	.word	0x00010b90
        /*0ab4*/ 	.word	0x00000006
        /*0ab8*/ 	.word	0x00028c50
        /*0abc*/ 	.short	0x0107
        /*0abe*/ 	.byte	0x3f
	.zero		1


	//   ....[56]....
        /*0ac0*/ 	.word	0x00010c50
        /*0ac4*/ 	.word	0x00000006
        /*0ac8*/ 	.word	0x00028c50
        /*0acc*/ 	.short	0x0101
        /*0ace*/ 	.byte	0x3f
	.zero		1


	//   ....[57]....
        /*0ad0*/ 	.word	0x00011ad0
        /*0ad4*/ 	.word	0x00000007
        /*0ad8*/ 	.word	0x00028c20
        /*0adc*/ 	.short	0x010a
        /*0ade*/ 	.byte	0x3f
	.zero		1


	//   ....[58]....
        /*0ae0*/ 	.word	0x00011c50
        /*0ae4*/ 	.word	0x00000005
        /*0ae8*/ 	.word	0x00028c40
        /*0aec*/ 	.short	0x010a
        /*0aee*/ 	.byte	0x3f
	.zero		1


	//   ....[59]....
        /*0af0*/ 	.word	0x00011cf0
        /*0af4*/ 	.word	0x00000003
        /*0af8*/ 	.word	0x00028c40
        /*0afc*/ 	.short	0x010a
        /*0afe*/ 	.byte	0x3f
	.zero		1


	//   ....[60]....
        /*0b00*/ 	.word	0x00011d30
        /*0b04*/ 	.word	0x00000005
        /*0b08*/ 	.word	0x00028c60
        /*0b0c*/ 	.short	0x010a
        /*0b0e*/ 	.byte	0x3f
	.zero		1


	//   ....[61]....
        /*0b10*/ 	.word	0x00011d70
        /*0b14*/ 	.word	0x00000003
        /*0b18*/ 	.word	0x00028c60
        /*0b1c*/ 	.short	0x010a
        /*0b1e*/ 	.byte	0x3f
	.zero		1


	//   ....[62]....
        /*0b20*/ 	.word	0x00011de0
        /*0b24*/ 	.word	0x00000003
        /*0b28*/ 	.word	0x00028c50
        /*0b2c*/ 	.short	0x010a
        /*0b2e*/ 	.byte	0x3f
	.zero		1


	//   ....[63]....
        /*0b30*/ 	.word	0x00011e40
        /*0b34*/ 	.word	0x00000003
        /*0b38*/ 	.word	0x00028c50
        /*0b3c*/ 	.short	0x010a
        /*0b3e*/ 	.byte	0x3f
	.zero		1


	//   ....[64]....
        /*0b40*/ 	.word	0x00011ea0
        /*0b44*/ 	.word	0x00000003
        /*0b48*/ 	.word	0x00028c00
        /*0b4c*/ 	.short	0x010a
        /*0b4e*/ 	.byte	0x3f
	.zero		1


	//   ....[65]....
        /*0b50*/ 	.word	0x00011ef0
        /*0b54*/ 	.word	0x00000007
        /*0b58*/ 	.word	0x00028c30
        /*0b5c*/ 	.short	0x010a
        /*0b5e*/ 	.byte	0x3f
	.zero		1


	//   ....[66]....
        /*0b60*/ 	.word	0x00011f40
        /*0b64*/ 	.word	0x00000007
        /*0b68*/ 	.word	0x00028c50
        /*0b6c*/ 	.short	0x010a
        /*0b6e*/ 	.byte	0x3f
	.zero		1


	//   ....[67]....
        /*0b70*/ 	.word	0x00011fa0
        /*0b74*/ 	.word	0x00000000
        /*0b78*/ 	.word	0x00028c30
        /*0b7c*/ 	.short	0x010a
        /*0b7e*/ 	.byte	0x3f
	.zero		1


	//   ....[68]....
        /*0b80*/ 	.word	0x00012000
        /*0b84*/ 	.word	0x00000008
        /*0b88*/ 	.word	0x00028c50
        /*0b8c*/ 	.short	0x010a
        /*0b8e*/ 	.byte	0x3f
	.zero		1


	//   ....[69]....
        /*0b90*/ 	.word	0x00012120
        /*0b94*/ 	.word	0x00000013
        /*0b98*/ 	.word	0x00028c40
        /*0b9c*/ 	.short	0x010a
        /*0b9e*/ 	.byte	0x3f
	.zero		1


	//   ....[70]....
        /*0ba0*/ 	.word	0x00012bc0
        /*0ba4*/ 	.word	0x00000011
        /*0ba8*/ 	.word	0x00028c20
        /*0bac*/ 	.short	0x010a
        /*0bae*/ 	.byte	0x3f
	.zero		1


	//   ....[71]....
        /*0bb0*/ 	.word	0x00012c10
        /*0bb4*/ 	.word	0x00000013
        /*0bb8*/ 	.word	0x00028c60
        /*0bbc*/ 	.short	0x010a
        /*0bbe*/ 	.byte	0x3f
	.zero		1


	//   ....[72]....
        /*0bc0*/ 	.word	0x00013510
        /*0bc4*/ 	.word	0x00000006
        /*0bc8*/ 	.word	0x00028c40
        /*0bcc*/ 	.short	0x010a
        /*0bce*/ 	.byte	0x3f
	.zero		1


	//   ....[73]....
        /*0bd0*/ 	.word	0x000139d0
        /*0bd4*/ 	.word	0x00000006
        /*0bd8*/ 	.word	0x00028c60
        /*0bdc*/ 	.short	0x010a
        /*0bde*/ 	.byte	0x3f
	.zero		1


	//   ....[74]....
        /*0be0*/ 	.word	0x00014b70
        /*0be4*/ 	.word	0x00000007
        /*0be8*/ 	.word	0x00028c20
        /*0bec*/ 	.short	0x010a
        /*0bee*/ 	.byte	0x3f
	.zero		1


	//   ....[75]....
        /*0bf0*/ 	.word	0x00014d10
        /*0bf4*/ 	.word	0x00000005
        /*0bf8*/ 	.word	0x00028c40
        /*0bfc*/ 	.short	0x010a
        /*0bfe*/ 	.byte	0x3f
	.zero		1


	//   ....[76]....
        /*0c00*/ 	.word	0x00014d60
        /*0c04*/ 	.word	0x00000003
        /*0c08*/ 	.word	0x00028c40
        /*0c0c*/ 	.short	0x010a
        /*0c0e*/ 	.byte	0x3f
	.zero		1


	//   ....[77]....
        /*0c10*/ 	.word	0x00014db0
        /*0c14*/ 	.word	0x00000005
        /*0c18*/ 	.word	0x00028c60
        /*0c1c*/ 	.short	0x010a
        /*0c1e*/ 	.byte	0x3f
	.zero		1


	//----- nvinfo : EIATTR_NUM_MBARRIERS
	.align		4
.L_200:
        /*0c20*/ 	.byte	0x03, 0x38
        /*0c22*/ 	.short	0x0016


	//----- nvinfo : EIATTR_EXIT_INSTR_OFFSETS
	.align		4
        /*0c24*/ 	.byte	0x04, 0x1c
        /*0c26*/ 	.short	(.L_202 - .L_201)


	//   ....[0]....
.L_201:
        /*0c28*/ 	.word	0x00000970


	//   ....[1]....
        /*0c2c*/ 	.word	0x0000c3a0


	//   ....[2]....
        /*0c30*/ 	.word	0x00011dc0


	//----- nvinfo : EIATTR_MAX_THREADS
	.align		4
.L_202:
        /*0c34*/ 	.byte	0x04, 0x05
        /*0c36*/ 	.short	(.L_204 - .L_203)
.L_203:
        /*0c38*/ 	.word	0x00000180
        /*0c3c*/ 	.word	0x00000001
        /*0c40*/ 	.word	0x00000001


	//----- nvinfo : EIATTR_CRS_STACK_SIZE
	.align		4
.L_204:
        /*0c44*/ 	.byte	0x04, 0x1e
        /*0c46*/ 	.short	(.L_206 - .L_205)
.L_205:
        /*0c48*/ 	.word	0x00000000


	//----- nvinfo : EIATTR_CBANK_PARAM_SIZE
	.align		4
.L_206:
        /*0c4c*/ 	.byte	0x03, 0x19
        /*0c4e*/ 	.short	0x0af0


	//----- nvinfo : EIATTR_PARAM_CBANK
	.align		4
        /*0c50*/ 	.byte	0x04, 0x0a
        /*0c52*/ 	.short	(.L_208 - .L_207)
	.align		4
.L_207:
        /*0c54*/ 	.word	index@(.nv.constant0._ZN7cutlass13device_kernelIN5flash11enable_sm90INS1_16FlashAttnFwdSm90INS1_25CollectiveMainloopFwdSm90ILi2EN4cute5tupleIJNS5_1CILi1EEES8_S8_EEENS6_IJNS7_ILi64EEESA_SA_EEELi512ENS_10bfloat16_tEfNS_4arch4Sm90ELb0ELb0ELb0ELb1ELb1ELb0ELb0ELb0ELb0ELb1ELb1ELb0EEENS1_21CollectiveEpilogueFwdINS6_IJSA_NS7_ILi512EEESA_EEES9_SC_SE_Li256ELb1ELb1ELb1ELb0EEENS1_36VarlenDynamicPersistentTileSchedulerILi64ELi64ELi256ELi128ELb1ELb1ELb1ELb0ELb1ELb1EEEEEEEEEvNT_6ParamsE)
        /*0c58*/ 	.short	0x0210
        /*0c5a*/ 	.short	0x0af0


	//----- nvinfo : EIATTR_SW_WAR
	.align		4
.L_208:
        /*0c5c*/ 	.byte	0x04, 0x36
        /*0c5e*/ 	.short	(.L_210 - .L_209)
.L_209:
        /*0c60*/ 	.word	0x00000008
.L_210:


//--------------------- .nv.info._ZN7cutlass13device_kernelIN5flash11enable_sm90INS1_16FlashAttnFwdSm90INS1_25CollectiveMainloopFwdSm90ILi2EN4cute5tupleIJNS5_1CILi1EEES8_S8_EEENS6_IJNS7_ILi64EEESA_SA_EEELi512ENS_10bfloat16_tEfNS_4arch4Sm90ELb0ELb0ELb0ELb1ELb1ELb1ELb0ELb0ELb0ELb1ELb1ELb0EEENS1_21CollectiveEpilogueFwdINS6_IJSA_NS7_ILi512EEESA_EEES9_SC_SE_Li256ELb1ELb1ELb1ELb0EEENS1_36VarlenDynamicPersistentTileSchedulerILi64ELi64ELi256ELi128ELb1ELb1ELb1ELb0ELb1ELb1EEEEEEEEEvNT_6ParamsE --------------------------
	.section	.nv.info._ZN7cutlass13device_kernelIN5flash11enable_sm90INS1_16FlashAttnFwdSm90INS1_25CollectiveMainloopFwdSm90ILi2EN4cute5tupleIJNS5_1CILi1EEES8_S8_EEENS6_IJNS7_ILi64EEESA_SA_EEELi512ENS_10bfloat16_tEfNS_4arch4Sm90ELb0ELb0ELb0ELb1ELb1ELb1ELb0ELb0ELb0ELb1ELb1ELb0EEENS1_21CollectiveEpilogueFwdINS6_IJSA_NS7_ILi512EEESA_EEES9_SC_SE_Li256ELb1ELb1ELb1ELb0EEENS1_36VarlenDynamicPersistentTileSchedulerILi64ELi64ELi256ELi128ELb1ELb1ELb1ELb0ELb1ELb1EEEEEEEEEvNT_6ParamsE,"",@"SHT_CUDA_INFO"
	.sectionflags	@""
	.align	4


	//----- nvinfo : EIATTR_CUDA_API_VERSION
	.align		4
        /*0000*/ 	.byte	0x04, 0x37
        /*0002*/ 	.short	(.L_212 - .L_211)
.L_211:
        /*0004*/ 	.word	0x00000082


	//----- nvinfo : EIATTR_KPARAM_INFO
	.align		4
.L_212:
        /*0008*/ 	.byte	0x04, 0x17
        /*000a*/ 	.short	(.L_214 - .L_213)
.L_213:
        /*000c*/ 	.word	0x00000000
        /*0010*/ 	.short	0x0000
        /*0012*/ 	.short	0x0070
        /*0014*/ 	.byte	0x00, 0xf0, 0x01, 0x2a


	//----- nvinfo : EIATTR_SPARSE_MMA_MASK
	.align		4
.L_214:
        /*0018*/ 	.byte	0x03, 0x50
        /*001a*/ 	.short	0x0000


	//----- nvinfo : EIATTR_MAXREG_COUNT
	.align		4
        /*001c*/ 	.byte	0x03, 0x1b
        /*001e*/ 	.short	0x00a8


	//----- nvinfo : EIATTR_NUM_BARRIERS
	.align		4
        /*0020*/ 	.byte	0x02, 0x4c
        /*0022*/ 	.byte	0x10
	.zero		1


	//----- nvinfo : EIATTR_EXTERNS
	.align		4
        /*0024*/ 	.byte	0x04, 0x0f
        /*0026*/ 	.short	(.L_216 - .L_215)


	//   ....[0]....
	.align		4
.L_215:
        /*0028*/ 	.word	index@(__assertfail)


	//----- nvinfo : EIATTR_ANNOTATIONS
	.align		4
.L_216:
        /*002c*/ 	.byte	0x04, 0x55
        /*002e*/ 	.short	(.L_218 - .L_217)


	//   ....[0]....
.L_217:
        /* <DEDUP_REMOVED lines=51> */


	//----- nvinfo : EIATTR_MERCURY_ISA_VERSION
	.align		4
.L_218:
        /*0348*/ 	.byte	0x03, 0x5f
        /*034a*/ 	.short	0x0101


	//----- nvinfo : EIATTR_UNUSED_LOAD_BYTE_OFFSET
	.align		4
        /*034c*/ 	.byte	0x04, 0x44
        /*034e*/ 	.short	(.L_220 - .L_219)


	//   ....[0]....
.L_219:
        /*0350*/ 	.word	0x00000a20
        /*0354*/ 	.word	0x0000fff0


	//   ....[1]....
        /*0358*/ 	.word	0x0000dac0
        /*035c*/ 	.word	0x0000fff0


	//----- nvinfo : EIATTR_INT_WARP_WIDE_INSTR_OFFSETS
	.align		4
.L_220:
        /*0360*/ 	.byte	0x04, 0x31
        /*0362*/ 	.short	(.L_222 - .L_221)


	//   ....[0]....
.L_221:
        /*0364*/ 	.word	0x00000130


	//   ....[1]....
        /*0368*/ 	.word	0x00000170


	//   ....[2]....
        /*036c*/ 	.word	0x000001e0


	//   ....[3]....
        /*0370*/ 	.word	0x00015e30


	//   ....[4]....
        /*0374*/ 	.word	0x00015ec0


	//   ....[5]....
        /*0378*/ 	.word	0x000193a0


	//   ....[6]....
        /*037c*/ 	.word	0x00019430


	//----- nvinfo : EIATTR_COOP_GROUP_MASK_REGIDS
	.align		4
.L_222:
        /*0380*/ 	.byte	0x04, 0x29
        /*0382*/ 	.short	(.L_224 - .L_223)


	//   ....[0]....
.L_223:
        /*0384*/ 	.word	0xffffffff


	//   ....[1]....
        /*0388*/ 	.word	0xffffffff


	//   ....[2]....
        /*038c*/ 	.word	0xffffffff


	//   ....[3]....
        /*0390*/ 	.word	0xffffffff


	//   ....[4]....
        /*0394*/ 	.word	0xffffffff


	//   ....[5]....
        /*0398*/ 	.word	0xffffffff


	//   ....[6]....
        /*039c*/ 	.word	0xffffffff


	//   ....[7]....
        /*03a0*/ 	.word	0xffffffff


	//   ....[8]....
        /*03a4*/ 	.word	0xffffffff


	//   ....[9]....
        /*03a8*/ 	.word	0xffffffff


	//   ....[10]....
        /*03ac*/ 	.word	0xffffffff


	//   ....[11]....
        /*03b0*/ 	.word	0xffffffff


	//   ....[12]....
        /*03b4*/ 	.word	0xffffffff


	//   ....[13]....
        /*03b8*/ 	.word	0xffffffff


	//   ....[14]....
        /*03bc*/ 	.word	0xffffffff


	//   ....[15]....
        /*03c0*/ 	.word	0xffffffff


	//   ....[16]....
        /*03c4*/ 	.word	0xffffffff


	//   ....[17]....
        /*03c8*/ 	.word	0xffffffff


	//   ....[18]....
        /*03cc*/ 	.word	0xffffffff


	//   ....[19]....
        /*03d0*/ 	.word	0xffffffff


	//   ....[20]....
        /*03d4*/ 	.word	0xffffffff


	//   ....[21]....
        /*03d8*/ 	.word	0xffffffff


	//   ....[22]....
        /*03dc*/ 	.word	0xffffffff


	//   ....[23]....
        /*03e0*/ 	.word	0xffffffff


	//   ....[24]....
        /*03e4*/ 	.word	0xffffffff


	//   ....[25]....
        /*03e8*/ 	.word	0xffffffff


	//   ....[26]....
        /*03ec*/ 	.word	0xffffffff


	//   ....[27]....
        /*03f0*/ 	.word	0xffffffff


	//   ....[28]....
        /*03f4*/ 	.word	0xffffffff


	//   ....[29]....
        /*03f8*/ 	.word	0xffffffff


	//   ....[30]....
        /*03fc*/ 	.word	0xffffffff


	//   ....[31]....
        /*0400*/ 	.word	0xffffffff


	//   ....[32]....
        /*0404*/ 	.word	0xffffffff


	//   ....[33]....
        /*0408*/ 	.word	0xffffffff


	//   ....[34]....
        /*040c*/ 	.word	0xffffffff


	//   ....[35]....
        /*0410*/ 	.word	0xffffffff


	//   ....[36]....
        /*0414*/ 	.word	0xffffffff


	//   ....[37]....
        /*0418*/ 	.word	0xffffffff


	//   ....[38]....
        /*041c*/ 	.word	0xffffffff


	//   ....[39]....
        /*0420*/ 	.word	0xffffffff


	//   ....[40]....
        /*0424*/ 	.word	0xffffffff


	//   ....[41]....
        /*0428*/ 	.word	0xffffffff


	//   ....[42]....
        /*042c*/ 	.word	0xffffffff


	//   ....[43]....
        /*0430*/ 	.word	0xffffffff


	//   ....[44]....
        /*0434*/ 	.word	0xffffffff


	//   ....[45]....
        /*0438*/ 	.word	0xffffffff


	//   ....[46]....
        /*043c*/ 	.word	0xffffffff


	//   ....[47]....
        /*0440*/ 	.word	0xffffffff


	//   ....[48]....
        /*0444*/ 	.word	0xffffffff


	//   ....[49]....
        /*0448*/ 	.word	0xffffffff


	//   ....[50]....
        /*044c*/ 	.word	0xffffffff


	//   ....[51]....
        /*0450*/ 	.word	0xffffffff


	//   ....[52]....
        /*0454*/ 	.word	0xffffffff


	//   ....[53]....
        /*0458*/ 	.word	0xffffffff


	//   ....[54]....
        /*045c*/ 	.word	0xffffffff


	//   ....[55]....
        /*0460*/ 	.word	0xffffffff


	//   ....[56]....
        /*0464*/ 	.word	0xffffffff


	//   ....[57]....
        /*0468*/ 	.word	0xffffffff


	//   ....[58]....
        /*046c*/ 	.word	0xffffffff


	//   ....[59]....
        /*0470*/ 	.word	0xffffffff


	//   ....[60]....
        /*0474*/ 	.word	0xffffffff


	//   ....[61]....
        /*0478*/ 	.word	0xffffffff


	//   ....[62]....
        /*047c*/ 	.word	0xffffffff


	//   ....[63]....
        /*0480*/ 	.word	0xffffffff


	//   ....[64]....
        /*0484*/ 	.word	0xffffffff


	//   ....[65]....
        /*0488*/ 	.word	0xffffffff


	//   ....[66]....
        /*048c*/ 	.word	0xffffffff


	//   ....[67]....
        /*0490*/ 	.word	0xffffffff


	//   ....[68]....
        /*0494*/ 	.word	0xffffffff


	//   ....[69]....
        /*0498*/ 	.word	0xffffffff


	//   ....[70]....
        /*049c*/ 	.word	0xffffffff


	//   ....[71]....
        /*04a0*/ 	.word	0xffffffff


	//   ....[72]....
        /*04a4*/ 	.word	0xffffffff


	//   ....[73]....
        /*04a8*/ 	.word	0xffffffff


	//   ....[74]....
        /*04ac*/ 	.word	0xffffffff


	//   ....[75]....
        /*04b0*/ 	.word	0xffffffff


	//   ....[76]....
        /*04b4*/ 	.word	0xffffffff


	//   ....[77]....
        /*04b8*/ 	.word	0xffffffff


	//   ....[78]....
        /*04bc*/ 	.word	0xffffffff


	//   ....[79]....
        /*04c0*/ 	.word	0xffffffff


	//   ....[80]....
        /*04c4*/ 	.word	0xffffffff


	//   ....[81]....
        /*04c8*/ 	.word	0xffffffff


	//   ....[82]....
        /*04cc*/ 	.word	0xffffffff


	//   ....[83]....
        /*04d0*/ 	.word	0xffffffff


	//   ....[84]....
        /*04d4*/ 	.word	0xffffffff


	//   ....[85]....
        /*04d8*/ 	.word	0xffffffff


	//   ....[86]....
        /*04dc*/ 	.word	0xffffffff


	//   ....[87]....
        /*04e0*/ 	.word	0xffffffff


	//   ....[88]....
        /*04e4*/ 	.word	0xffffffff


	//   ....[89]....
        /*04e8*/ 	.word	0xffffffff


	//   ....[90]....
        /*04ec*/ 	.word	0xffffffff


	//   ....[91]....
        /*04f0*/ 	.word	0xffffffff


	//   ....[92]....
        /*04f4*/ 	.word	0xffffffff


	//   ....[93]....
        /*04f8*/ 	.word	0xffffffff


	//   ....[94]....
        /*04fc*/ 	.word	0xffffffff


	//   ....[95]....
        /*0500*/ 	.word	0xffffffff


	//   ....[96]....
        /*0504*/ 	.word	0xffffffff


	//   ....[97]....
        /*0508*/ 	.word	0xffffffff


	//   ....[98]....
        /*050c*/ 	.word	0xffffffff


	//   ....[99]....
        /*0510*/ 	.word	0xffffffff


	//   ....[100]....
        /*0514*/ 	.word	0xffffffff


	//   ....[101]....
        /*0518*/ 	.word	0xffffffff


	//   ....[102]....
        /*051c*/ 	.word	0xffffffff


	//   ....[103]....
        /*0520*/ 	.word	0xffffffff


	//   ....[104]....
        /*0524*/ 	.word	0xffffffff


	//   ....[105]....
        /*0528*/ 	.word	0xffffffff


	//   ....[106]....
        /*052c*/ 	.word	0xffffffff


	//   ....[107]....
        /*0530*/ 	.word	0xffffffff


	//   ....[108]....
        /*0534*/ 	.word	0xffffffff


	//   ....[109]....
        /*0538*/ 	.word	0xffffffff


	//   ....[110]....
        /*053c*/ 	.word	0xffffffff


	//   ....[111]....
        /*0540*/ 	.word	0xffffffff


	//   ....[112]....
        /*0544*/ 	.word	0xffffffff


	//   ....[113]....
        /*0548*/ 	.word	0xffffffff


	//   ....[114]....
        /*054c*/ 	.word	0xffffffff


	//   ....[115]....
        /*0550*/ 	.word	0xffffffff


	//   ....[116]....
        /*0554*/ 	.word	0xffffffff


	//   ....[117]....
        /*0558*/ 	.word	0xffffffff


	//   ....[118]....
        /*055c*/ 	.word	0xffffffff


	//   ....[119]....
        /*0560*/ 	.word	0xffffffff


	//   ....[120]....
        /*0564*/ 	.word	0xffffffff


	//   ....[121]....
        /*0568*/ 	.word	0xffffffff


	//   ....[122]....
        /*056c*/ 	.word	0xffffffff


	//   ....[123]....
        /*0570*/ 	.word	0xffffffff


	//   ....[124]....
        /*0574*/ 	.word	0xffffffff


	//   ....[125]....
        /*0578*/ 	.word	0xffffffff


	//   ....[126]....
        /*057c*/ 	.word	0xffffffff


	//   ....[127]....
        /*0580*/ 	.word	0xffffffff


	//   ....[128]....
        /*0584*/ 	.word	0xffffffff


	//   ....[129]....
        /*0588*/ 	.word	0xffffffff


	//   ....[130]....
        /*058c*/ 	.word	0xffffffff


	//   ....[131]....
        /*0590*/ 	.word	0xffffffff


	//   ....[132]....
        /*0594*/ 	.word	0xffffffff


	//   ....[133]....
        /*0598*/ 	.word	0x0500000f


	//   ....[134]....
        /*059c*/ 	.word	0x0500000f


	//   ....[135]....
        /*05a0*/ 	.word	0x0500000f


	//   ....[136]....
        /*05a4*/ 	.word	0x0500000f


	//   ....[137]....
        /*05a8*/ 	.word	0x0500000f


	//   ....[138]....
        /*05ac*/ 	.word	0x0500000f


	//   ....[139]....
        /*05b0*/ 	.word	0x0500000f


	//   ....[140]....
        /*05b4*/ 	.word	0x0500000f


	//   ....[141]....
        /*05b8*/ 	.word	0x0500000f


	//   ....[142]....
        /*05bc*/ 	.word	0x0500000f


	//   ....[143]....
        /*05c0*/ 	.word	0x0500000f


	//   ....[144]....
        /*05c4*/ 	.word	0x0500000f


	//   ....[145]....
        /*05c8*/ 	.word	0x0500000f


	//   ....[146]....
        /*05cc*/ 	.word	0x0500000f


	//   ....[147]....
        /*05d0*/ 	.word	0x0500000f


	//   ....[148]....
        /*05d4*/ 	.word	0x0500000f


	//   ....[149]....
        /*05d8*/ 	.word	0x0500000f


	//   ....[150]....
        /*05dc*/ 	.word	0x0500000f


	//   ....[151]....
        /*05e0*/ 	.word	0x0500000f


	//   ....[152]....
        /*05e4*/ 	.word	0x0500000f


	//   ....[153]....
        /*05e8*/ 	.word	0x0500000f


	//   ....[154]....
        /*05ec*/ 	.word	0x0500000f


	//   ....[155]....
        /*05f0*/ 	.word	0x0500000f


	//   ....[156]....
        /*05f4*/ 	.word	0x0500000f


	//   ....[157]....
        /*05f8*/ 	.word	0x0500000f


	//   ....[158]....
        /*05fc*/ 	.word	0x0500000f


	//   ....[159]....
        /*0600*/ 	.word	0x0500000f


	//   ....[160]....
        /*0604*/ 	.word	0x0500000f


	//   ....[161]....
        /*0608*/ 	.word	0x0500000f


	//   ....[162]....
        /*060c*/ 	.word	0x0500000f


	//   ....[163]....
        /*0610*/ 	.word	0x0500000f


	//   ....[164]....
        /*0614*/ 	.word	0x0500000f


	//   ....[165]....
        /*0618*/ 	.word	0x0500000f


	//   ....[166]....
        /*061c*/ 	.word	0x0500000f


	//   ....[167]....
        /*0620*/ 	.word	0x0500000f


	//   ....[168]....
        /*0624*/ 	.word	0x0500000f


	//   ....[169]....
        /*0628*/ 	.word	0x0500000f


	//   ....[170]....
        /*062c*/ 	.word	0x0500000f


	//   ....[171]....
        /*0630*/ 	.word	0x0500000f


	//   ....[172]....
        /*0634*/ 	.word	0x0500000f


	//   ....[173]....
        /*0638*/ 	.word	0x0500000f


	//   ....[174]....
        /*063c*/ 	.word	0x0500000f


	//   ....[175]....
        /*0640*/ 	.word	0x0500000f


	//   ....[176]....
        /*0644*/ 	.word	0x0500000f


	//   ....[177]....
        /*0648*/ 	.word	0x0500000f


	//   ....[178]....
        /*064c*/ 	.word	0x0500000f


	//   ....[179]....
        /*0650*/ 	.word	0x0500000f


	//   ....[180]....
        /*0654*/ 	.word	0x0500000f


	//   ....[181]....
        /*0658*/ 	.word	0x0500000f


	//   ....[182]....
        /*065c*/ 	.word	0x0500000f


	//   ....[183]....
        /*0660*/ 	.word	0x0500000f


	//   ....[184]....
        /*0664*/ 	.word	0x0500000f


	//   ....[185]....
        /*0668*/ 	.word	0x0500000f


	//   ....[186]....
        /*066c*/ 	.word	0x0500000f


	//   ....[187]....
        /*0670*/ 	.word	0x0500000f


	//   ....[188]....
        /*0674*/ 	.word	0x0500000f


	//   ....[189]....
        /*0678*/ 	.word	0x0500000f


	//   ....[190]....
        /*067c*/ 	.word	0x0500000f


	//   ....[191]....
        /*0680*/ 	.word	0x0500000f


	//   ....[192]....
        /*0684*/ 	.word	0x0500000f


	//   ....[193]....
        /*0688*/ 	.word	0x0500000f


	//   ....[194]....
        /*068c*/ 	.word	0x0500000f


	//   ....[195]....
        /*0690*/ 	.word	0x0500000f


	//   ....[196]....
        /*0694*/ 	.word	0x0500000f


	//   ....[197]....
        /*0698*/ 	.word	0x0500000f


	//   ....[198]....
        /*069c*/ 	.word	0x0500000f


	//   ....[199]....
        /*06a0*/ 	.word	0x0500000f


	//   ....[200]....
        /*06a4*/ 	.word	0x0500000f


	//   ....[201]....
        /*06a8*/ 	.word	0x0500000f


	//   ....[202]....
        /*06ac*/ 	.word	0x0500000f


	//   ....[203]....
        /*06b0*/ 	.word	0x0500000f


	//   ....[204]....
        /*06b4*/ 	.word	0x0500000f


	//   ....[205]....
        /*06b8*/ 	.word	0x0500000f


	//   ....[206]....
        /*06bc*/ 	.word	0x0500000f


	//   ....[207]....
        /*06c0*/ 	.word	0x0500000f


	//----- nvinfo : EIATTR_COOP_GROUP_INSTR_OFFSETS
	.align		4
.L_224:
        /*06c4*/ 	.byte	0x04, 0x28
        /*06c6*/ 	.short	(.L_226 - .L_225)


	//   ....[0]....
.L_225:
        /*06c8*/ 	.word	0x00000060


	//   ....[1]....
        /*06cc*/ 	.word	0x00000140


	//   ....[2]....
        /*06d0*/ 	.word	0x00000190


	//   ....[3]....
        /*06d4*/ 	.word	0x00000380


	//   ....[4]....
        /*06d8*/ 	.word	0x000004e0


	//   ....[5]....
        /*06dc*/ 	.word	0x00000600


	//   ....[6]....
        /*06e0*/ 	.word	0x00000760


	//   ....[7]....
        /*06e4*/ 	.word	0x000030c0


	//   ....[8]....
        /*06e8*/ 	.word	0x000030d0


	//   ....[9]....
        /*06ec*/ 	.word	0x00003b70


	//   ....[10]....
        /*06f0*/ 	.word	0x00003b80


	//   ....[11]....
        /*06f4*/ 	.word	0x00004590


	//   ....[12]....
        /*06f8*/ 	.word	0x000045a0


	//   ....[13]....
        /*06fc*/ 	.word	0x00004960


	//   ....[14]....
        /*0700*/ 	.word	0x00004970


	//   ....[15]....
        /*0704*/ 	.word	0x000058a0


	//   ....[16]....
        /*0708*/ 	.word	0x000079d0


	//   ....[17]....
        /*070c*/ 	.word	0x00007f90


	//   ....[18]....
        /*0710*/ 	.word	0x00007fa0


	//   ....[19]....
        /*0714*/ 	.word	0x00007fb0


	//   ....[20]....
        /*0718*/ 	.word	0x00007fc0


	//   ....[21]....
        /*071c*/ 	.word	0x00008fd0


	//   ....[22]....
        /*0720*/ 	.word	0x00008fe0


	//   ....[23]....
        /*0724*/ 	.word	0x00008ff0


	//   ....[24]....
        /*0728*/ 	.word	0x00009000


	//   ....[25]....
        /*072c*/ 	.word	0x0000a7f0


	//   ....[26]....
        /*0730*/ 	.word	0x0000a8c0


	//   ....[27]....
        /*0734*/ 	.word	0x0000aa10


	//   ....[28]....
        /*0738*/ 	.word	0x0000aad0


	//   ....[29]....
        /*073c*/ 	.word	0x0000b470


	//   ....[30]....
        /*0740*/ 	.word	0x0000ba70


	//   ....[31]....
        /*0744*/ 	.word	0x0000ba90


	//   ....[32]....
        /*0748*/ 	.word	0x0000c060


	//   ....[33]....
        /*074c*/ 	.word	0x0000c230


	//   ....[34]....
        /*0750*/ 	.word	0x0000cf00


	//   ....[35]....
        /*0754*/ 	.word	0x0000cff0


	//   ....[36]....
        /*0758*/ 	.word	0x0000d010


	//   ....[37]....
        /*075c*/ 	.word	0x0000d180


	//   ....[38]....
        /*0760*/ 	.word	0x0000d350


	//   ....[39]....
        /*0764*/ 	.word	0x0000e800


	//   ....[40]....
        /*0768*/ 	.word	0x0000ebd0


	//   ....[41]....
        /*076c*/ 	.word	0x0000ebf0


	//   ....[42]....
        /*0770*/ 	.word	0x0000ec00


	//   ....[43]....
        /*0774*/ 	.word	0x0000ec10


	//   ....[44]....
        /*0778*/ 	.word	0x0000f930


	//   ....[45]....
        /*077c*/ 	.word	0x0000f950


	//   ....[46]....
        /*0780*/ 	.word	0x0000fbf0


	//   ....[47]....
        /*0784*/ 	.word	0x0000fc10


	//   ....[48]....
        /*0788*/ 	.word	0x000104a0


	//   ....[49]....
        /*078c*/ 	.word	0x000104e0


	//   ....[50]....
        /*0790*/ 	.word	0x00010fc0


	//   ....[51]....
        /*0794*/ 	.word	0x00010fe0


	//   ....[52]....
        /*0798*/ 	.word	0x00012660


	//   ....[53]....
        /*079c*/ 	.word	0x00012690


	//   ....[54]....
        /*07a0*/ 	.word	0x000128d0


	//   ....[55]....
        /*07a4*/ 	.word	0x000128f0


	//   ....[56]....
        /*07a8*/ 	.word	0x00012ba0


	//   ....[57]....
        /*07ac*/ 	.word	0x00012d90


	//   ....[58]....
        /*07b0*/ 	.word	0x00012dc0


	//   ....[59]....
        /*07b4*/ 	.word	0x00012df0


	//   ....[60]....
        /*07b8*/ 	.word	0x00012e20


	//   ....[61]....
        /*07bc*/ 	.word	0x00012e50


	//   ....[62]....
        /*07c0*/ 	.word	0x00012e80


	//   ....[63]....
        /*07c4*/ 	.word	0x00013010


	//   ....[64]....
        /*07c8*/ 	.word	0x00013040


	//   ....[65]....
        /*07cc*/ 	.word	0x00013070


	//   ....[66]....
        /*07d0*/ 	.word	0x000130a0


	//   ....[67]....
        /*07d4*/ 	.word	0x000130d0


	//   ....[68]....
        /*07d8*/ 	.word	0x00013100


	//   ....[69]....
        /*07dc*/ 	.word	0x00013190


	//   ....[70]....
        /*07e0*/ 	.word	0x000131c0


	//   ....[71]....
        /*07e4*/ 	.word	0x000131d0


	//   ....[72]....
        /*07e8*/ 	.word	0x00013260


	//   ....[73]....
        /*07ec*/ 	.word	0x00014230


	//   ....[74]....
        /*07f0*/ 	.word	0x00016c00


	//   ....[75]....
        /*07f4*/ 	.word	0x00016c20


	//   ....[76]....
        /*07f8*/ 	.word	0x00016cb0


	//   ....[77]....
        /*07fc*/ 	.word	0x00016cd0


	//   ....[78]....
        /*0800*/ 	.word	0x00016d50


	//   ....[79]....
        /*0804*/ 	.word	0x00016d70


	//   ....[80]....
        /*0808*/ 	.word	0x00016d80


	//   ....[81]....
        /*080c*/ 	.word	0x00016d90


	//   ....[82]....
        /*0810*/ 	.word	0x00017590


	//   ....[83]....
        /*0814*/ 	.word	0x000175c0


	//   ....[84]....
        /*0818*/ 	.word	0x00017660


	//   ....[85]....
        /*081c*/ 	.word	0x00017680


	//   ....[86]....
        /*0820*/ 	.word	0x00017700


	//   ....[87]....
        /*0824*/ 	.word	0x00017720


	//   ....[88]....
        /*0828*/ 	.word	0x00017730


	//   ....[89]....
        /*082c*/ 	.word	0x000177a0


	//   ....[90]....
        /*0830*/ 	.word	0x00017bc0


	//   ....[91]....
        /*0834*/ 	.word	0x00017c80


	//   ....[92]....
        /*0838*/ 	.word	0x00017dd0


	//   ....[93]....
        /*083c*/ 	.word	0x00017e10


	//   ....[94]....
        /*0840*/ 	.word	0x00017e20


	//   ....[95]....
        /*0844*/ 	.word	0x00017e30


	//   ....[96]....
        /*0848*/ 	.word	0x00017f80


	//   ....[97]....
        /*084c*/ 	.word	0x000180d0


	//   ....[98]....
        /*0850*/ 	.word	0x000188d0


	//   ....[99]....
        /*0854*/ 	.word	0x000188f0


	//   ....[100]....
        /*0858*/ 	.word	0x00018940


	//   ....[101]....
        /*085c*/ 	.word	0x00018950


	//   ....[102]....
        /*0860*/ 	.word	0x00018990


	//   ....[103]....
        /*0864*/ 	.word	0x000189a0


	//   ....[104]....
        /*0868*/ 	.word	0x000189b0


	//   ....[105]....
        /*086c*/ 	.word	0x000189f0


	//   ....[106]....
        /*0870*/ 	.word	0x00018cf0


	//   ....[107]....
        /*0874*/ 	.word	0x00018d30


	//   ....[108]....
        /*0878*/ 	.word	0x00018d50


	//   ....[109]....
        /*087c*/ 	.word	0x00018d70


	//   ....[110]....
        /*0880*/ 	.word	0x00018da0


	//   ....[111]....
        /*0884*/ 	.word	0x00018dc0


	//   ....[112]....
        /*0888*/ 	.word	0x00018ec0


	//   ....[113]....
        /*088c*/ 	.word	0x00019010


	//   ....[114]....
        /*0890*/ 	.word	0x00019650


	//   ....[115]....
        /*0894*/ 	.word	0x00019680


	//   ....[116]....
        /*0898*/ 	.word	0x000196e0


	//   ....[117]....
        /*089c*/ 	.word	0x00019710


	//   ....[118]....
        /*08a0*/ 	.word	0x00019740


	//   ....[119]....
        /*08a4*/ 	.word	0x00019770


	//   ....[120]....
        /*08a8*/ 	.word	0x000197a0


	//   ....[121]....
        /*08ac*/ 	.word	0x000197d0


	//   ....[122]....
        /*08b0*/ 	.word	0x00019970


	//   ....[123]....
        /*08b4*/ 	.word	0x000199a0


	//   ....[124]....
        /*08b8*/ 	.word	0x000199d0


	//   ....[125]....
        /*08bc*/ 	.word	0x00019a00


	//   ....[126]....
        /*08c0*/ 	.word	0x00019a30


	//   ....[127]....
        /*08c4*/ 	.word	0x00019a60


	//   ....[128]....
        /*08c8*/ 	.word	0x00019b20


	//   ....[129]....
        /*08cc*/ 	.word	0x00019b40


	//   ....[130]....
        /*08d0*/ 	.word	0x00019b50


	//   ....[131]....
        /*08d4*/ 	.word	0x00019bb0


	//   ....[132]....
        /*08d8*/ 	.word	0x0001a1d0


	//   ....[133]....
        /*08dc*/ 	.word	0x0001a4e0


	//   ....[134]....
        /*08e0*/ 	.word	0x0001a570


	//   ....[135]....
        /*08e4*/ 	.word	0x0001a640


	//   ....[136]....
        /*08e8*/ 	.word	0x0001a6d0


	//   ....[137]....
        /*08ec*/ 	.word	0x0001a7b0


	//   ....[138]....
        /*08f0*/ 	.word	0x0001a840


	//   ....[139]....
        /*08f4*/ 	.word	0x0001a9c0


	//   ....[140]....
        /*08f8*/ 	.word	0x0001aa50


	//   ....[141]....
        /*08fc*/ 	.word	0x0001aaa0


	//   ....[142]....
        /*0900*/ 	.word	0x0001aaf0


	//   ....[143]....
        /*0904*/ 	.word	0x0001abe0


	//   ....[144]....
        /*0908*/ 	.word	0x0001ac70


	//   ....[145]....
        /*090c*/ 	.word	0x0001acc0


	//   ....[146]....
        /*0910*/ 	.word	0x0001ad10


	//   ....[147]....
        /*0914*/ 	.word	0x0001af60


	//   ....[148]....
        /*0918*/ 	.word	0x0001b240


	//   ....[149]....
        /*091c*/ 	.word	0x0001b330


	//   ....[150]....
        /*0920*/ 	.word	0x0001b3d0


	//   ....[151]....
        /*0924*/ 	.word	0x0001b430


	//   ....[152]....
        /*0928*/ 	.word	0x0001b520


	//   ....[153]....
        /*092c*/ 	.word	0x0001b590


	//   ....[154]....
        /*0930*/ 	.word	0x0001b680


	//   ....[155]....
        /*0934*/ 	.word	0x0001b6f0


	//   ....[156]....
        /*0938*/ 	.word	0x0001b790


	//   ....[157]....
        /*093c*/ 	.word	0x0001b880


	//   ....[158]....
        /*0940*/ 	.word	0x0001b8f0


	//   ....[159]....
        /*0944*/ 	.word	0x0001b950


	//   ....[160]....
        /*0948*/ 	.word	0x0001ba40


	//   ....[161]....
        /*094c*/ 	.word	0x0001baa0


	//   ....[162]....
        /*0950*/ 	.word	0x0001bba0


	//   ....[163]....
        /*0954*/ 	.word	0x0001bc00


	//   ....[164]....
        /*0958*/ 	.word	0x0001bce0


	//   ....[165]....
        /*095c*/ 	.word	0x0001be20


	//   ....[166]....
        /*0960*/ 	.word	0x0001bf20


	//   ....[167]....
        /*0964*/ 	.word	0x0001c1a0


	//   ....[168]....
        /*0968*/ 	.word	0x0001c1f0


	//   ....[169]....
        /*096c*/ 	.word	0x0001c3c0


	//   ....[170]....
        /*0970*/ 	.word	0x0001c410


	//   ....[171]....
        /*0974*/ 	.word	0x0001c5e0


	//   ....[172]....
        /*0978*/ 	.word	0x0001c630


	//   ....[173]....
        /*097c*/ 	.word	0x0001c720


	//   ....[174]....
        /*0980*/ 	.word	0x0001c7c0


	//   ....[175]....
        /*0984*/ 	.word	0x0001c820


	//   ....[176]....
        /*0988*/ 	.word	0x0001c8d0


	//   ....[177]....
        /*098c*/ 	.word	0x0001c930


	//   ....[178]....
        /*0990*/ 	.word	0x0001c9e0


	//   ....[179]....
        /*0994*/ 	.word	0x0001ca40


	//   ....[180]....
        /*0998*/ 	.word	0x0001caf0


	//   ....[181]....
        /*099c*/ 	.word	0x0001cbe0


	//   ....[182]....
        /*09a0*/ 	.word	0x0001ccc0


	//   ....[183]....
        /*09a4*/ 	.word	0x0001cdd0


	//   ....[184]....
        /*09a8*/ 	.word	0x0001ced0


	//   ....[185]....
        /*09ac*/ 	.word	0x0001d000


	//   ....[186]....
        /*09b0*/ 	.word	0x0001d0e0


	//   ....[187]....
        /*09b4*/ 	.word	0x0001d1e0


	//   ....[188]....
        /*09b8*/ 	.word	0x0001d2c0


	//   ....[189]....
        /*09bc*/ 	.word	0x0001d350


	//   ....[190]....
        /*09c0*/ 	.word	0x0001d3f0


	//   ....[191]....
        /*09c4*/ 	.word	0x0001d570


	//   ....[192]....
        /*09c8*/ 	.word	0x0001d5e0


	//   ....[193]....
        /*09cc*/ 	.word	0x0001d650


	//   ....[194]....
        /*09d0*/ 	.word	0x0001d6c0


	//   ....[195]....
        /*09d4*/ 	.word	0x0001d730


	//   ....[196]....
        /*09d8*/ 	.word	0x0001d7b0


	//   ....[197]....
        /*09dc*/ 	.word	0x0001d830


	//   ....[198]....
        /*09e0*/ 	.word	0x0001d8c0


	//   ....[199]....
        /*09e4*/ 	.word	0x0001d930


	//   ....[200]....
        /*09e8*/ 	.word	0x0001d9a0


	//   ....[201]....
        /*09ec*/ 	.word	0x0001da10


	//   ....[202]....
        /*09f0*/ 	.word	0x0001da90


	//   ....[203]....
        /*09f4*/ 	.word	0x0001db00


	//   ....[204]....
        /*09f8*/ 	.word	0x0001dba0


	//   ....[205]....
        /*09fc*/ 	.word	0x0001dbf0


	//   ....[206]....
        /*0a00*/ 	.word	0x0001dc80


	//   ....[207]....
        /*0a04*/ 	.word	0x0001ddb0


	//----- nvinfo : EIATTR_REG_RECONFIG
	.align		4
.L_226:
        /*0a08*/ 	.byte	0x01, 0x54
	.zero		2


	//----- nvinfo : EIATTR_SYSCALL_OFFSETS
	.align		4
        /*0a0c*/ 	.byte	0x04, 0x46
        /*0a0e*/ 	.short	(.L_228 - .L_227)


	//   ....[0]....
.L_227:
        /*0a10*/ 	.word	0x00002340


	//   ....[1]....
        /*0a14*/ 	.word	0x00002490


	//   ....[2]....
        /*0a18*/ 	.word	0x00007b70


	//   ....[3]....
        /*0a1c*/ 	.word	0x00007f00


	//   ....[4]....
        /*0a20*/ 	.word	0x00016020


	//   ....[5]....
        /*0a24*/ 	.word	0x00016170


	//   ....[6]....
        /*0a28*/ 	.word	0x00016260


	//   ....[7]....
        /*0a2c*/ 	.word	0x000171f0


	//----- nvinfo : EIATTR_MBARRIER_INSTR_OFFSETS
	.align		4
.L_228:
        /*0a30*/ 	.byte	0x04, 0x39
        /*0a32*/ 	.short	(.L_230 - .L_229)


	//   ....[0]....
.L_229:
        /*0a34*/ 	.word	0x00000270
        /*0a38*/ 	.word	0x000000ff
        /*0a3c*/ 	.word	0x00028c00
        /*0a40*/ 	.short	0x0100
        /*0a42*/ 	.byte	0x08
	.zero		1


	//   ....[1]....
        /*0a44*/ 	.word	0x00000280
        /*0a48*/ 	.word	0x000000ff
        /*0a4c*/ 	.word	0x00028c20
        /*0a50*/ 	.short	0x0100
        /*0a52*/ 	.byte	0x08
	.zero		1


	//   ....[2]....
        /*0a54*/ 	.word	0x00000330
        /*0a58*/ 	.word	0x000000ff
        /*0a5c*/ 	.word	0x00028c30
        /*0a60*/ 	.short	0x0100
        /*0a62*/ 	.byte	0x06
	.zero		1


	//   ....[3]....
        /*0a64*/ 	.word	0x00000340
        /*0a68*/ 	.word	0x000000ff
        /*0a6c*/ 	.word	0x00028c40
        /*0a70*/ 	.short	0x0100
        /*0a72*/ 	.byte	0x06
	.zero		1


	//   ....[4]....
        /*0a74*/ 	.word	0x00000350
        /*0a78*/ 	.word	0x000000ff
        /*0a7c*/ 	.word	0x00028c38
        /*0a80*/ 	.short	0x0100
        /*0a82*/ 	.byte	0x06
	.zero		1


	//   ....[5]....
        /*0a84*/ 	.word	0x00000360
        /*0a88*/ 	.word	0x000000ff
        /*0a8c*/ 	.word	0x00028c48
        /*0a90*/ 	.short	0x0100
        /*0a92*/ 	.byte	0x06
	.zero		1


	//   ....[6]....
        /*0a94*/ 	.word	0x00000490
        /*0a98*/ 	.word	0x000000ff
        /*0a9c*/ 	.word	0x00028c50
        /*0aa0*/ 	.short	0x0100
        /*0aa2*/ 	.byte	0x08
	.zero		1


	//   ....[7]....
        /*0aa4*/ 	.word	0x000004a0
        /*0aa8*/ 	.word	0x000000ff
        /*0aac*/ 	.word	0x00028c60
        /*0ab0*/ 	.short	0x0100
        /*0ab2*/ 	.byte	0x08
	.zero		1


	//   ....[8]....
        /*0ab4*/ 	.word	0x000004b0
        /*0ab8*/ 	.word	0x000000ff
        /*0abc*/ 	.word	0x00028c58
        /*0ac0*/ 	.short	0x0100
        /*0ac2*/ 	.byte	0x08
	.zero		1


	//   ....[9]....
        /*0ac4*/ 	.word	0x000004c0
        /*0ac8*/ 	.word	0x000000ff
        /*0acc*/ 	.word	0x00028c68
        /*0ad0*/ 	.short	0x0100
        /*0ad2*/ 	.byte	0x08
	.zero		1


	//   ....[10]....
        /*0ad4*/ 	.word	0x000005b0
        /*0ad8*/ 	.word	0x000000ff
        /*0adc*/ 	.word	0x00028c70
        /*0ae0*/ 	.short	0x0100
        /*0ae2*/ 	.byte	0x06
	.zero		1


	//   ....[11]....
        /*0ae4*/ 	.word	0x000005c0
        /*0ae8*/ 	.word	0x000000ff
        /*0aec*/ 	.word	0x00028c80
        /*0af0*/ 	.short	0x0100
        /*0af2*/ 	.byte	0x06
	.zero		1


	//   ....[12]....
        /*0af4*/ 	.word	0x000005d0
        /*0af8*/ 	.word	0x000000ff
        /*0afc*/ 	.word	0x00028c78
        /*0b00*/ 	.short	0x0100
        /*0b02*/ 	.byte	0x06
	.zero		1


	//   ....[13]....
        /*0b04*/ 	.word	0x000005e0
        /*0b08*/ 	.word	0x000000ff
        /*0b0c*/ 	.word	0x00028c88
        /*0b10*/ 	.short	0x0100
        /*0b12*/ 	.byte	0x06
	.zero		1


	//   ....[14]....
        /*0b14*/ 	.word	0x00000710
        /*0b18*/ 	.word	0x000000ff
        /*0b1c*/ 	.word	0x00028c90
        /*0b20*/ 	.short	0x0100
        /*0b22*/ 	.byte	0x08
	.zero		1


	//   ....[15]....
        /*0b24*/ 	.word	0x00000720
        /*0b28*/ 	.word	0x000000ff
        /*0b2c*/ 	.word	0x00028ca0
        /*0b30*/ 	.short	0x0100
        /*0b32*/ 	.byte	0x08
	.zero		1


	//   ....[16]....
        /*0b34*/ 	.word	0x00000730
        /*0b38*/ 	.word	0x000000ff
        /*0b3c*/ 	.word	0x00028c98
        /*0b40*/ 	.short	0x0100
        /*0b42*/ 	.byte	0x08
	.zero		1


	//   ....[17]....
        /*0b44*/ 	.word	0x00000740
        /*0b48*/ 	.word	0x000000ff
        /*0b4c*/ 	.word	0x00028ca8
        /*0b50*/ 	.short	0x0100
        /*0b52*/ 	.byte	0x08
	.zero		1


	//   ....[18]....
        /*0b54*/ 	.word	0x00000870
        /*0b58*/ 	.word	0x000000ff
        /*0b5c*/ 	.word	0x00028cb0
        /*0b60*/ 	.short	0x0100
        /*0b62*/ 	.byte	0x08
	.zero		1


	//   ....[19]....
        /*0b64*/ 	.word	0x00000880
        /*0b68*/ 	.word	0x000000ff
        /*0b6c*/ 	.word	0x00028cc0
        /*0b70*/ 	.short	0x0100
        /*0b72*/ 	.byte	0x08
	.zero		1


	//   ....[20]....
        /*0b74*/ 	.word	0x00000890
        /*0b78*/ 	.word	0x000000ff
        /*0b7c*/ 	.word	0x00028cb8
        /*0b80*/ 	.short	0x0100
        /*0b82*/ 	.byte	0x08
	.zero		1


	//   ....[21]....
        /*0b84*/ 	.word	0x000008a0
        /*0b88*/ 	.word	0x000000ff
        /*0b8c*/ 	.word	0x00028cc8
        /*0b90*/ 	.short	0x0100
        /*0b92*/ 	.byte	0x08
	.zero		1


	//   ....[22]....
        /*0b94*/ 	.word	0x00003070
        /*0b98*/ 	.word	0x0000003a
        /*0b9c*/ 	.word	0x00028c90
        /*0ba0*/ 	.short	0x010a
        /*0ba2*/ 	.byte	0x3f
	.zero		1


	//   ....[23]....
        /*0ba4*/ 	.word	0x00003b20
        /*0ba8*/ 	.word	0x0000003a
        /*0bac*/ 	.word	0x00028c90
        /*0bb0*/ 	.short	0x010a
        /*0bb2*/ 	.byte	0x3f
	.zero		1


	//   ....[24]....
        /*0bb4*/ 	.word	0x00004400
        /*0bb8*/ 	.word	0x0000003a
        /*0bbc*/ 	.word	0x00028c90
        /*0bc0*/ 	.short	0x010a
        /*0bc2*/ 	.byte	0x3f
	.zero		1


	//   ....[25]....
        /*0bc4*/ 	.word	0x000047c0
        /*0bc8*/ 	.word	0x00000004
        /*0bcc*/ 	.word	0x00000000
        /*0bd0*/ 	.short	0x0101
        /*0bd2*/ 	.byte	0x3f
	.zero		1


	//   ....[26]....
        /*0bd4*/ 	.word	0x00004800
        /*0bd8*/ 	.word	0x0000003a
        /*0bdc*/ 	.word	0x00028cb0
        /*0be0*/ 	.short	0x010a
        /*0be2*/ 	.byte	0x3f
	.zero		1


	//   ....[27]....
        /*0be4*/ 	.word	0x00005120
        /*0be8*/ 	.word	0x0000003a
        /*0bec*/ 	.word	0x00000000
        /*0bf0*/ 	.short	0x0101
        /*0bf2*/ 	.byte	0x3f
	.zero		1


	//   ....[28]....
        /*0bf4*/ 	.word	0x000059b0
        /*0bf8*/ 	.word	0x0000000a
        /*0bfc*/ 	.word	0x00028c50
        /*0c00*/ 	.short	0x010a
        /*0c02*/ 	.byte	0x3f
	.zero		1


	//   ....[29]....
        /*0c04*/ 	.word	0x00005d80
        /*0c08*/ 	.word	0x0000000a
        /*0c0c*/ 	.word	0x00000000
        /*0c10*/ 	.short	0x0101
        /*0c12*/ 	.byte	0x3f
	.zero		1


	//   ....[30]....
        /*0c14*/ 	.word	0x00006680
        /*0c18*/ 	.word	0x0000000a
        /*0c1c*/ 	.word	0x00028c50
        /*0c20*/ 	.short	0x010a
        /*0c22*/ 	.byte	0x3f
	.zero		1


	//   ....[31]....
        /*0c24*/ 	.word	0x000066d0
        /*0c28*/ 	.word	0x0000000a
        /*0c2c*/ 	.word	0x00028c50
        /*0c30*/ 	.short	0x010a
        /*0c32*/ 	.byte	0x3f
	.zero		1


	//   ....[32]....
        /*0c34*/ 	.word	0x00006a10
        /*0c38*/ 	.word	0x0000000a
        /*0c3c*/ 	.word	0x00000000
        /*0c40*/ 	.short	0x0101
        /*0c42*/ 	.byte	0x3f
	.zero		1


	//   ....[33]....
        /*0c44*/ 	.word	0x00007c10
        /*0c48*/ 	.word	0x00000002
        /*0c4c*/ 	.word	0x00028c00
        /*0c50*/ 	.short	0x010a
        /*0c52*/ 	.byte	0x3f
	.zero		1


	//   ....[34]....
        /*0c54*/ 	.word	0x00007c60
        /*0c58*/ 	.word	0x00000002
        /*0c5c*/ 	.word	0x00028c00
        /*0c60*/ 	.short	0x010a
        /*0c62*/ 	.byte	0x3f
	.zero		1


	//   ....[35]....
        /*0c64*/ 	.word	0x00008260
        /*0c68*/ 	.word	0x00000002
        /*0c6c*/ 	.word	0x00028c00
        /*0c70*/ 	.short	0x010a
        /*0c72*/ 	.byte	0x3f
	.zero		1


	//   ....[36]....
        /*0c74*/ 	.word	0x000091d0
        /*0c78*/ 	.word	0x00000002
        /*0c7c*/ 	.word	0x00028c00
        /*0c80*/ 	.short	0x010a
        /*0c82*/ 	.byte	0x3f
	.zero		1


	//   ....[37]....
        /*0c84*/ 	.word	0x0000a030
        /*0c88*/ 	.word	0x0000000e
        /*0c8c*/ 	.word	0x00028c30
        /*0c90*/ 	.short	0x010a
        /*0c92*/ 	.byte	0x3f
	.zero		1


	//   ....[38]....
        /*0c94*/ 	.word	0x0000a0e0
        /*0c98*/ 	.word	0x0000000e
        /*0c9c*/ 	.word	0x00028c30
        /*0ca0*/ 	.short	0x010a
        /*0ca2*/ 	.byte	0x3f
	.zero		1


	//   ....[39]....
        /*0ca4*/ 	.word	0x0000ad20
        /*0ca8*/ 	.word	0x00000027
        /*0cac*/ 	.word	0x00000000
        /*0cb0*/ 	.short	0x0101
        /*0cb2*/ 	.byte	0x3f
	.zero		1


	//   ....[40]....
        /*0cb4*/ 	.word	0x0000b180
        /*0cb8*/ 	.word	0x0000000e
        /*0cbc*/ 	.word	0x00028c50
        /*0cc0*/ 	.short	0x010a
        /*0cc2*/ 	.byte	0x3f
	.zero		1


	//   ....[41]....
        /*0cc4*/ 	.word	0x0000b210
        /*0cc8*/ 	.word	0x0000000e
        /*0ccc*/ 	.word	0x00028c50
        /*0cd0*/ 	.short	0x010a
        /*0cd2*/ 	.byte	0x3f
	.zero		1


	//   ....[42]....
        /*0cd4*/ 	.word	0x0000b500
        /*0cd8*/ 	.word	0x0000000e
        /*0cdc*/ 	.word	0x00000000
        /*0ce0*/ 	.short	0x0101
        /*0ce2*/ 	.byte	0x3f
	.zero		1


	//   ....[43]....
        /*0ce4*/ 	.word	0x0000b620
        /*0ce8*/ 	.word	0x00000015
        /*0cec*/ 	.word	0x00028c30
        /*0cf0*/ 	.short	0x010a
        /*0cf2*/ 	.byte	0x3f
	.zero		1


	//   ....[44]....
        /*0cf4*/ 	.word	0x0000b6d0
        /*0cf8*/ 	.word	0x00000015
        /*0cfc*/ 	.word	0x00028c30
        /*0d00*/ 	.short	0x010a
        /*0d02*/ 	.byte	0x3f
	.zero		1


	//   ....[45]....
        /*0d04*/ 	.word	0x0000bc20
        /*0d08*/ 	.word	0x00000014
        /*0d0c*/ 	.word	0x00000000
        /*0d10*/ 	.short	0x0101
        /*0d12*/ 	.byte	0x3f
	.zero		1


	//   ....[46]....
        /*0d14*/ 	.word	0x0000cc40
        /*0d18*/ 	.word	0x00000015
        /*0d1c*/ 	.word	0x00028c50
        /*0d20*/ 	.short	0x010a
        /*0d22*/ 	.byte	0x3f
	.zero		1


	//   ....[47]....
        /*0d24*/ 	.word	0x0000cc90
        /*0d28*/ 	.word	0x00000015
        /*0d2c*/ 	.word	0x00028c50
        /*0d30*/ 	.short	0x010a
        /*0d32*/ 	.byte	0x3f
	.zero		1


	//   ....[48]....
        /*0d34*/ 	.word	0x0000cf90
        /*0d38*/ 	.word	0x00000015
        /*0d3c*/ 	.word	0x00000000
        /*0d40*/ 	.short	0x0101
        /*0d42*/ 	.byte	0x3f
	.zero		1


	//   ....[49]....
        /*0d44*/ 	.word	0x0000f8b0
        /*0d48*/ 	.word	0x00000000
        /*0d4c*/ 	.word	0x00000000
        /*0d50*/ 	.short	0x0101
        /*0d52*/ 	.byte	0x3f
	.zero		1


	//   ....[50]....
        /*0d54*/ 	.word	0x00010500
        /*0d58*/ 	.word	0x00000004
        /*0d5c*/ 	.word	0x00000000
        /*0d60*/ 	.short	0x0101
        /*0d62*/ 	.byte	0x3f
	.zero		1


	//   ....[51]....
        /*0d64*/ 	.word	0x00014310
        /*0d68*/ 	.word	0x00000011
        /*0d6c*/ 	.word	0x00028c20
        /*0d70*/ 	.short	0x010a
        /*0d72*/ 	.byte	0x3f
	.zero		1


	//   ....[52]....
        /*0d74*/ 	.word	0x000143a0
        /*0d78*/ 	.word	0x00000003
        /*0d7c*/ 	.word	0x00028ca0
        /*0d80*/ 	.short	0x010a
        /*0d82*/ 	.byte	0x3f
	.zero		1


	//   ....[53]....
        /*0d84*/ 	.word	0x000145f0
        /*0d88*/ 	.word	0x00000003
        /*0d8c*/ 	.word	0x00028cc0
        /*0d90*/ 	.short	0x010a
        /*0d92*/ 	.byte	0x3f
	.zero		1


	//   ....[54]....
        /*0d94*/ 	.word	0x00014fc0
        /*0d98*/ 	.word	0x00000008
        /*0d9c*/ 	.word	0x00028ca0
        /*0da0*/ 	.short	0x010a
        /*0da2*/ 	.byte	0x3f
	.zero		1


	//   ....[55]....
        /*0da4*/ 	.word	0x00015200
        /*0da8*/ 	.word	0x00000008
        /*0dac*/ 	.word	0x00028cc0
        /*0db0*/ 	.short	0x010a
        /*0db2*/ 	.byte	0x3f
	.zero		1


	//   ....[56]....
        /*0db4*/ 	.word	0x000169e0
        /*0db8*/ 	.word	0x0000001e
        /*0dbc*/ 	.word	0x00028c40
        /*0dc0*/ 	.short	0x010a
        /*0dc2*/ 	.byte	0x3f
	.zero		1


	//   ....[57]....
        /*0dc4*/ 	.word	0x00016e90
        /*0dc8*/ 	.word	0x0000001e
        /*0dcc*/ 	.word	0x00028c30
        /*0dd0*/ 	.short	0x0107
        /*0dd2*/ 	.byte	0x3f
	.zero		1


	//   ....[58]....
        /*0dd4*/ 	.word	0x00016f60
        /*0dd8*/ 	.word	0x0000001e
        /*0ddc*/ 	.word	0x00028c30
        /*0de0*/ 	.short	0x0101
        /*0de2*/ 	.byte	0x3f
	.zero		1


	//   ....[59]....
        /*0de4*/ 	.word	0x00017840
        /*0de8*/ 	.word	0x00000011
        /*0dec*/ 	.word	0x00028c00
        /*0df0*/ 	.short	0x0107
        /*0df2*/ 	.byte	0x3f
	.zero		1


	//   ....[60]....
        /*0df4*/ 	.word	0x00017930
        /*0df8*/ 	.word	0x00000011
        /*0dfc*/ 	.word	0x00028c00
        /*0e00*/ 	.short	0x0101
        /*0e02*/ 	.byte	0x3f
	.zero		1


	//   ....[61]....
        /*0e04*/ 	.word	0x00017950
        /*0e08*/ 	.word	0x00000011
        /*0e0c*/ 	.word	0x00028c20
        /*0e10*/ 	.short	0x010a
        /*0e12*/ 	.byte	0x3f
	.zero		1


	//   ....[62]....
        /*0e14*/ 	.word	0x000179e0
        /*0e18*/ 	.word	0x0000001e
        /*0e1c*/ 	.word	0x00028c60
        /*0e20*/ 	.short	0x010a
        /*0e22*/ 	.byte	0x3f
	.zero		1


	//   ....[63]....
        /*0e24*/ 	.word	0x000182f0
        /*0e28*/ 	.word	0x0000001e
        /*0e2c*/ 	.word	0x00028c50
        /*0e30*/ 	.short	0x0107
        /*0e32*/ 	.byte	0x3f
	.zero		1


	//   ....[64]....
        /*0e34*/ 	.word	0x000183c0
        /*0e38*/ 	.word	0x0000001e
        /*0e3c*/ 	.word	0x00028c50
        /*0e40*/ 	.short	0x0101
        /*0e42*/ 	.byte	0x3f
	.zero		1


	//   ....[65]....
        /*0e44*/ 	.word	0x00018750
        /*0e48*/ 	.word	0x00000006
        /*0e4c*/ 	.word	0x00028c40
        /*0e50*/ 	.short	0x010a
        /*0e52*/ 	.byte	0x3f
	.zero		1


	//   ....[66]....
        /*0e54*/ 	.word	0x00018a70
        /*0e58*/ 	.word	0x00000006
        /*0e5c*/ 	.word	0x00028c30
        /*0e60*/ 	.short	0x0107
        /*0e62*/ 	.byte	0x3f
	.zero		1


	//   ....[67]....
        /*0e64*/ 	.word	0x00018b30
        /*0e68*/ 	.word	0x00000006
        /*0e6c*/ 	.word	0x00028c30
        /*0e70*/ 	.short	0x0101
        /*0e72*/ 	.byte	0x3f
	.zero		1


	//   ....[68]....
        /*0e74*/ 	.word	0x00018b60
        /*0e78*/ 	.word	0x00000006
        /*0e7c*/ 	.word	0x00028c60
        /*0e80*/ 	.short	0x010a
        /*0e82*/ 	.byte	0x3f
	.zero		1


	//   ....[69]....
        /*0e84*/ 	.word	0x00019210
        /*0e88*/ 	.word	0x00000006
        /*0e8c*/ 	.word	0x00028c50
        /*0e90*/ 	.short	0x0107
        /*0e92*/ 	.byte	0x3f
	.zero		1


	//   ....[70]....
        /*0e94*/ 	.word	0x000192d0
        /*0e98*/ 	.word	0x00000006
        /*0e9c*/ 	.word	0x00028c50
        /*0ea0*/ 	.short	0x0101
        /*0ea2*/ 	.byte	0x3f
	.zero		1


	//   ....[71]....
        /*0ea4*/ 	.word	0x0001a150
        /*0ea8*/ 	.word	0x00000007
        /*0eac*/ 	.word	0x00028c20
        /*0eb0*/ 	.short	0x010a
        /*0eb2*/ 	.byte	0x3f
	.zero		1


	//   ....[72]....
        /*0eb4*/ 	.word	0x0001a2c0
        /*0eb8*/ 	.word	0x00000005
        /*0ebc*/ 	.word	0x00028c40
        /*0ec0*/ 	.short	0x010a
        /*0ec2*/ 	.byte	0x3f
	.zero		1


	//   ....[73]....
        /*0ec4*/ 	.word	0x0001a360
        /*0ec8*/ 	.word	0x00000003
        /*0ecc*/ 	.word	0x00028c40
        /*0ed0*/ 	.short	0x010a
        /*0ed2*/ 	.byte	0x3f
	.zero		1


	//   ....[74]....
        /*0ed4*/ 	.word	0x0001a3a0
        /*0ed8*/ 	.word	0x00000005
        /*0edc*/ 	.word	0x00028c60
        /*0ee0*/ 	.short	0x010a
        /*0ee2*/ 	.byte	0x3f
	.zero		1


	//   ....[75]....
        /*0ee4*/ 	.word	0x0001a3e0
        /*0ee8*/ 	.word	0x00000003
        /*0eec*/ 	.word	0x00028c60
        /*0ef0*/ 	.short	0x010a
        /*0ef2*/ 	.byte	0x3f
	.zero		1


	//   ....[76]....
        /*0ef4*/ 	.word	0x0001a440
        /*0ef8*/ 	.word	0x0000003a
        /*0efc*/ 	.word	0x00028c90
        /*0f00*/ 	.short	0x010a
        /*0f02*/ 	.byte	0x3f
	.zero		1


	//   ....[77]....
        /*0f04*/ 	.word	0x0001a5a0
        /*0f08*/ 	.word	0x0000003a
        /*0f0c*/ 	.word	0x00028c90
        /*0f10*/ 	.short	0x010a
        /*0f12*/ 	.byte	0x3f
	.zero		1


	//   ....[78]....
        /*0f14*/ 	.word	0x0001a710
        /*0f18*/ 	.word	0x0000003a
        /*0f1c*/ 	.word	0x00028c90
        /*0f20*/ 	.short	0x010a
        /*0f22*/ 	.byte	0x3f
	.zero		1


	//   ....[79]....
        /*0f24*/ 	.word	0x0001a870
        /*0f28*/ 	.word	0x0000003a
        /*0f2c*/ 	.word	0x00028cb0
        /*0f30*/ 	.short	0x010a
        /*0f32*/ 	.byte	0x3f
	.zero		1


	//   ....[80]....
        /*0f34*/ 	.word	0x0001a8c0
        /*0f38*/ 	.word	0x0000000a
        /*0f3c*/ 	.word	0x00028c50
        /*0f40*/ 	.short	0x010a
        /*0f42*/ 	.byte	0x3f
	.zero		1


	//   ....[81]....
        /*0f44*/ 	.word	0x0001a910
        /*0f48*/ 	.word	0x0000000a
        /*0f4c*/ 	.word	0x00028c50
        /*0f50*/ 	.short	0x010a
        /*0f52*/ 	.byte	0x3f
	.zero		1


	//   ....[82]....
        /*0f54*/ 	.word	0x0001ab30
        /*0f58*/ 	.word	0x00000002
        /*0f5c*/ 	.word	0x00028c00
        /*0f60*/ 	.short	0x010a
        /*0f62*/ 	.byte	0x3f
	.zero		1


	//   ....[83]....
        /*0f64*/ 	.word	0x0001ad40
        /*0f68*/ 	.word	0x00000002
        /*0f6c*/ 	.word	0x00028c00
        /*0f70*/ 	.short	0x010a
        /*0f72*/ 	.byte	0x3f
	.zero		1


	//   ....[84]....
        /*0f74*/ 	.word	0x0001ad90
        /*0f78*/ 	.word	0x0000000e
        /*0f7c*/ 	.word	0x00028c30
        /*0f80*/ 	.short	0x010a
        /*0f82*/ 	.byte	0x3f
	.zero		1


	//   ....[85]....
        /*0f84*/ 	.word	0x0001ade0
        /*0f88*/ 	.word	0x0000000e
        /*0f8c*/ 	.word	0x00028c50
        /*0f90*/ 	.short	0x010a
        /*0f92*/ 	.byte	0x3f
	.zero		1


	//   ....[86]....
        /*0f94*/ 	.word	0x0001ae30
        /*0f98*/ 	.word	0x00000015
        /*0f9c*/ 	.word	0x00028c30
        /*0fa0*/ 	.short	0x010a
        /*0fa2*/ 	.byte	0x3f
	.zero		1


	//   ....[87]....
        /*0fa4*/ 	.word	0x0001ae80
        /*0fa8*/ 	.word	0x00000015
        /*0fac*/ 	.word	0x00028c50
        /*0fb0*/ 	.short	0x010a
        /*0fb2*/ 	.byte	0x3f
	.zero		1


	//   ....[88]....
        /*0fb4*/ 	.word	0x0001b020
        /*0fb8*/ 	.word	0x00000011
        /*0fbc*/ 	.word	0x00028c20
        /*0fc0*/ 	.short	0x010a
        /*0fc2*/ 	.byte	0x3f
	.zero		1


	//   ....[89]....
        /*0fc4*/ 	.word	0x0001b070
        /*0fc8*/ 	.word	0x00000003
        /*0fcc*/ 	.word	0x00028ca0
        /*0fd0*/ 	.short	0x010a
        /*0fd2*/ 	.byte	0x3f
	.zero		1


	//   ....[90]....
        /*0fd4*/ 	.word	0x0001b0c0
        /*0fd8*/ 	.word	0x00000003
        /*0fdc*/ 	.word	0x00028cc0
        /*0fe0*/ 	.short	0x010a
        /*0fe2*/ 	.byte	0x3f
	.zero		1


	//   ....[91]....
        /*0fe4*/ 	.word	0x0001b110
        /*0fe8*/ 	.word	0x00000008
        /*0fec*/ 	.word	0x00028ca0
        /*0ff0*/ 	.short	0x010a
        /*0ff2*/ 	.byte	0x3f
	.zero		1


	//   ....[92]....
        /*0ff4*/ 	.word	0x0001b160
        /*0ff8*/ 	.word	0x00000008
        /*0ffc*/ 	.word	0x00028cc0
        /*1000*/ 	.short	0x010a
        /*1002*/ 	.byte	0x3f
	.zero		1


	//   ....[93]....
        /*1004*/ 	.word	0x0001b280
        /*1008*/ 	.word	0x0000001e
        /*100c*/ 	.word	0x00028c40
        /*1010*/ 	.short	0x010a
        /*1012*/ 	.byte	0x3f
	.zero		1


	//   ....[94]....
        /*1014*/ 	.word	0x0001bd20
        /*1018*/ 	.word	0x00000011
        /*101c*/ 	.word	0x00028c20
        /*1020*/ 	.short	0x010a
        /*1022*/ 	.byte	0x3f
	.zero		1


	//   ....[95]....
        /*1024*/ 	.word	0x0001bd70
        /*1028*/ 	.word	0x0000001e
        /*102c*/ 	.word	0x00028c60
        /*1030*/ 	.short	0x010a
        /*1032*/ 	.byte	0x3f
	.zero		1


	//   ....[96]....
        /*1034*/ 	.word	0x0001c670
        /*1038*/ 	.word	0x00000006
        /*103c*/ 	.word	0x00028c40
        /*1040*/ 	.short	0x010a
        /*1042*/ 	.byte	0x3f
	.zero		1


	//   ....[97]....
        /*1044*/ 	.word	0x0001cb30
        /*1048*/ 	.word	0x00000006
        /*104c*/ 	.word	0x00028c60
        /*1050*/ 	.short	0x010a
        /*1052*/ 	.byte	0x3f
	.zero		1


	//   ....[98]....
        /*1054*/ 	.word	0x0001dcd0
        /*1058*/ 	.word	0x00000007
        /*105c*/ 	.word	0x00028c20
        /*1060*/ 	.short	0x010a
        /*1062*/ 	.byte	0x3f
	.zero		1


	//   ....[99]....
        /*1064*/ 	.word	0x0001de70
        /*1068*/ 	.word	0x00000005
        /*106c*/ 	.word	0x00028c40
        /*1070*/ 	.short	0x010a
        /*1072*/ 	.byte	0x3f
	.zero		1


	//   ....[100]....
        /*1074*/ 	.word	0x0001dec0
        /*1078*/ 	.word	0x00000003
        /*107c*/ 	.word	0x00028c40
        /*1080*/ 	.short	0x010a
        /*1082*/ 	.byte	0x3f
	.zero		1


	//   ....[101]....
        /*1084*/ 	.word	0x0001df10
        /*1088*/ 	.word	0x00000005
        /*108c*/ 	.word	0x00028c60
        /*1090*/ 	.short	0x010a
        /*1092*/ 	.byte	0x3f
	.zero		1


	//----- nvinfo : EIATTR_NUM_MBARRIERS
	.align		4
.L_230:
        /*1094*/ 	.byte	0x03, 0x38
        /*1096*/ 	.short	0x0016


	//----- nvinfo : EIATTR_EXIT_INSTR_OFFSETS
	.align		4
        /*1098*/ 	.byte	0x04, 0x1c
        /*109a*/ 	.short	(.L_232 - .L_231)


	//   ....[0]....
.L_231:
        /*109c*/ 	.word	0x0001a430


	//----- nvinfo : EIATTR_MAX_THREADS
	.align		4
.L_232:
        /*10a0*/ 	.byte	0x04, 0x05
        /*10a2*/ 	.short	(.L_234 - .L_233)
.L_233:
        /*10a4*/ 	.word	0x00000180
        /*10a8*/ 	.word	0x00000001
        /*10ac*/ 	.word	0x00000001


	//----- nvinfo : EIATTR_CRS_STACK_SIZE
	.align		4
.L_234:
        /*10b0*/ 	.byte	0x04, 0x1e
        /*10b2*/ 	.short	(.L_236 - .L_235)
.L_235:
        /*10b4*/ 	.word	0x00000000


	//----- nvinfo : EIATTR_CBANK_PARAM_SIZE
	.align		4
.L_236:
        /*10b8*/ 	.byte	0x03, 0x19
        /*10ba*/ 	.short	0x0af0


	//----- nvinfo : EIATTR_PARAM_CBANK
	.align		4
        /*10bc*/ 	.byte	0x04, 0x0a
        /*10be*/ 	.short	(.L_238 - .L_237)
	.align		4
.L_237:
        /*10c0*/ 	.word	index@(.nv.constant0._ZN7cutlass13device_kernelIN5flash11enable_sm90INS1_16FlashAttnFwdSm90INS1_25CollectiveMainloopFwdSm90ILi2EN4cute5tupleIJNS5_1CILi1EEES8_S8_EEENS6_IJNS7_ILi64EEESA_SA_EEELi512ENS_10bfloat16_tEfNS_4arch4Sm90ELb0ELb0ELb0ELb1ELb1ELb1ELb0ELb0ELb0ELb1ELb1ELb0EEENS1_21CollectiveEpilogueFwdINS6_IJSA_NS7_ILi512EEESA_EEES9_SC_SE_Li256ELb1ELb1ELb1ELb0EEENS1_36VarlenDynamicPersistentTileSchedulerILi64ELi64ELi256ELi128ELb1ELb1ELb1ELb0ELb1ELb1EEEEEEEEEvNT_6ParamsE)
        /*10c4*/ 	.short	0x0210
        /*10c6*/ 	.short	0x0af0


	//----- nvinfo : EIATTR_SW_WAR
	.align		4
.L_238:
        /*10c8*/ 	.byte	0x04, 0x36
        /*10ca*/ 	.short	(.L_240 - .L_239)
.L_239:
        /*10cc*/ 	.word	0x00000008
.L_240:


//--------------------- .nv.info._ZN7cutlass13device_kernelIN5flash11enable_sm90INS1_16FlashAttnFwdSm90INS1_25CollectiveMainloopFwdSm90ILi2EN4cute5tupleIJNS5_1CILi1EEES8_S8_EEENS6_IJNS7_ILi64EEESA_SA_EEELi512ENS_10bfloat16_tEfNS_4arch4Sm90ELb0ELb0ELb0ELb1ELb1ELb0ELb1ELb0ELb0ELb1ELb1ELb0EEENS1_21CollectiveEpilogueFwdINS6_IJSA_NS7_ILi512EEESA_EEES9_SC_SE_Li256ELb1ELb1ELb1ELb0EEENS1_36VarlenDynamicPersistentTileSchedulerILi64ELi64ELi256ELi128ELb1ELb1ELb1ELb0ELb1ELb1EEEEEEEEEvNT_6ParamsE --------------------------
	.section	.nv.info._ZN7cutlass13device_kernelIN5flash11enable_sm90INS1_16FlashAttnFwdSm90INS1_25CollectiveMainloopFwdSm90ILi2EN4cute5tupleIJNS5_1CILi1EEES8_S8_EEENS6_IJNS7_ILi64EEESA_SA_EEELi512ENS_10bfloat16_tEfNS_4arch4Sm90ELb0ELb0ELb0ELb1ELb1ELb0ELb1ELb0ELb0ELb1ELb1ELb0EEENS1_21CollectiveEpilogueFwdINS6_IJSA_NS7_ILi512EEESA_EEES9_SC_SE_Li256ELb1ELb1ELb1ELb0EEENS1_36VarlenDynamicPersistentTileSchedulerILi64ELi64ELi256ELi128ELb1ELb1ELb1ELb0ELb1ELb1EEEEEEEEEvNT_6ParamsE,"",@"SHT_CUDA_INFO"
	.sectionflags	@""
	.align	4


	//----- nvinfo : EIATTR_CUDA_API_VERSION
	.align		4
        /*0000*/ 	.byte	0x04, 0x37
        /*0002*/ 	.short	(.L_242 - .L_241)
.L_241:
        /*0004*/ 	.word	0x00000082


	//----- nvinfo : EIATTR_KPARAM_INFO
	.align		4
.L_242:
        /*0008*/ 	.byte	0x04, 0x17
        /*000a*/ 	.short	(.L_244 - .L_243)
.L_243:
        /*000c*/ 	.word	0x00000000
        /*0010*/ 	.short	0x0000
        /*0012*/ 	.short	0x0070
        /*0014*/ 	.byte	0x00, 0xf0, 0x01, 0x2e


	//----- nvinfo : EIATTR_SPARSE_MMA_MASK
	.align		4
.L_244:
        /*0018*/ 	.byte	0x03, 0x50
        /*001a*/ 	.short	0x0000


	//----- nvinfo : EIATTR_MAXREG_COUNT
	.align		4
        /*001c*/ 	.byte	0x03, 0x1b
        /*001e*/ 	.short	0x00a8


	//----- nvinfo : EIATTR_NUM_BARRIERS
	.align		4
        /*0020*/ 	.byte	0x02, 0x4c
        /*0022*/ 	.byte	0x10
	.zero		1


	//----- nvinfo : EIATTR_EXTERNS
	.align		4
        /*0024*/ 	.byte	0x04, 0x0f
        /*0026*/ 	.short	(.L_246 - .L_245)


	//   ....[0]....
	.align		4
.L_245:
        /*0028*/ 	.word	index@(__assertfail)


	//----- nvinfo : EIATTR_ANNOTATIONS
	.align		4
.L_246:
        /*002c*/ 	.byte	0x04, 0x55
        /*002e*/ 	.short	(.L_248 - .L_247)


	//   ....[0]....
.L_247:
        /* <DEDUP_REMOVED lines=24> */


	//----- nvinfo : EIATTR_MERCURY_ISA_VERSION
	.align		4
.L_248:
        /*0198*/ 	.byte	0x03, 0x5f
        /*019a*/ 	.short	0x0101


	//----- nvinfo : EIATTR_UNUSED_LOAD_BYTE_OFFSET
	.align		4
        /*019c*/ 	.byte	0x04, 0x44
        /*019e*/ 	.short	(.L_250 - .L_249)


	//   ....[0]....
.L_249:
        /*01a0*/ 	.word	0x00000960
        /*01a4*/ 	.word	0x0000fff0


	//   ....[1]....
        /*01a8*/ 	.word	0x00009740
        /*01ac*/ 	.word	0x0000fff0


	//----- nvinfo : EIATTR_INT_WARP_WIDE_INSTR_OFFSETS
	.align		4
.L_250:
        /*01b0*/ 	.byte	0x04, 0x31
        /*01b2*/ 	.short	(.L_252 - .L_251)


	//   ....[0]....
.L_251:
        /*01b4*/ 	.word	0x000000c0


	//   ....[1]....
        /*01b8*/ 	.word	0x000000d0


	//   ....[2]....
        /*01bc*/ 	.word	0x000000e0


	//   ....[3]....
        /*01c0*/ 	.word	0x00000180


	//   ....[4]....
        /*01c4*/ 	.word	0x0000f570


	//   ....[5]....
        /*01c8*/ 	.word	0x0000f600


	//   ....[6]....
        /*01cc*/ 	.word	0x000138d0


	//   ....[7]....
        /*01d0*/ 	.word	0x00013960


	//----- nvinfo : EIATTR_COOP_GROUP_MASK_REGIDS
	.align		4
.L_252:
        /*01d4*/ 	.byte	0x04, 0x29
        /*01d6*/ 	.short	(.L_254 - .L_253)


	//   ....[0]....
.L_253:
        /*01d8*/ 	.word	0xffffffff


	//   ....[1]....
        /*01dc*/ 	.word	0xffffffff


	//   ....[2]....
        /*01e0*/ 	.word	0xffffffff


	//   ....[3]....
        /*01e4*/ 	.word	0xffffffff


	//   ....[4]....
        /*01e8*/ 	.word	0xffffffff


	//   ....[5]....
        /*01ec*/ 	.word	0xffffffff


	//   ....[6]....
        /*01f0*/ 	.word	0xffffffff


	//   ....[7]....
        /*01f4*/ 	.word	0xffffffff


	//   ....[8]....
        /*01f8*/ 	.word	0xffffffff


	//   ....[9]....
        /*01fc*/ 	.word	0xffffffff


	//   ....[10]....
        /*0200*/ 	.word	0xffffffff


	//   ....[11]....
        /*0204*/ 	.word	0xffffffff


	//   ....[12]....
        /*0208*/ 	.word	0xffffffff


	//   ....[13]....
        /*020c*/ 	.word	0xffffffff


	//   ....[14]....
        /*0210*/ 	.word	0xffffffff


	//   ....[15]....
        /*0214*/ 	.word	0xffffffff


	//   ....[16]....
        /*0218*/ 	.word	0xffffffff


	//   ....[17]....
        /*021c*/ 	.word	0xffffffff


	//   ....[18]....
        /*0220*/ 	.word	0xffffffff


	//   ....[19]....
        /*0224*/ 	.word	0xffffffff


	//   ....[20]....
        /*0228*/ 	.word	0xffffffff


	//   ....[21]....
        /*022c*/ 	.word	0xffffffff


	//   ....[22]....
        /*0230*/ 	.word	0xffffffff


	//   ....[23]....
        /*0234*/ 	.word	0xffffffff


	//   ....[24]....
        /*0238*/ 	.word	0xffffffff


	//   ....[25]....
        /*023c*/ 	.word	0xffffffff


	//   ....[26]....
        /*0240*/ 	.word	0xffffffff


	//   ....[27]....
        /*0244*/ 	.word	0xffffffff


	//   ....[28]....
        /*0248*/ 	.word	0xffffffff


	//   ....[29]....
        /*024c*/ 	.word	0xffffffff


	//   ....[30]....
        /*0250*/ 	.word	0xffffffff


	//   ....[31]....
        /*0254*/ 	.word	0xffffffff


	//   ....[32]....
        /*0258*/ 	.word	0xffffffff


	//   ....[33]....
        /*025c*/ 	.word	0xffffffff


	//   ....[34]....
        /*0260*/ 	.word	0xffffffff


	//   ....[35]....
        /*0264*/ 	.word	0xffffffff


	//   ....[36]....
        /*0268*/ 	.word	0xffffffff


	//   ....[37]....
        /*026c*/ 	.word	0xffffffff


	//   ....[38]....
        /*0270*/ 	.word	0xffffffff


	//   ....[39]....
        /*0274*/ 	.word	0xffffffff


	//   ....[40]....
        /*0278*/ 	.word	0xffffffff


	//   ....[41]....
        /*027c*/ 	.word	0xffffffff


	//   ....[42]....
        /*0280*/ 	.word	0xffffffff


	//   ....[43]....
        /*0284*/ 	.word	0xffffffff


	//   ....[44]....
        /*0288*/ 	.word	0xffffffff


	//   ....[45]....
        /*028c*/ 	.word	0xffffffff


	//   ....[46]....
        /*0290*/ 	.word	0xffffffff


	//   ....[47]....
        /*0294*/ 	.word	0xffffffff


	//   ....[48]....
        /*0298*/ 	.word	0xffffffff


	//   ....[49]....
        /*029c*/ 	.word	0xffffffff


	//   ....[50]....
        /*02a0*/ 	.word	0xffffffff


	//   ....[51]....
        /*02a4*/ 	.word	0xffffffff


	//   ....[52]....
        /*02a8*/ 	.word	0xffffffff


	//   ....[53]....
        /*02ac*/ 	.word	0xffffffff


	//   ....[54]....
        /*02b0*/ 	.word	0xffffffff


	//   ....[55]....
        /*02b4*/ 	.word	0xffffffff


	//   ....[56]....
        /*02b8*/ 	.word	0xffffffff


	//   ....[57]....
        /*02bc*/ 	.word	0xffffffff


	//   ....[58]....
        /*02c0*/ 	.word	0xffffffff


	//   ....[59]....
        /*02c4*/ 	.word	0xffffffff


	//   ....[60]....
        /*02c8*/ 	.word	0xffffffff


	//   ....[61]....
        /*02cc*/ 	.word	0xffffffff


	//   ....[62]....
        /*02d0*/ 	.word	0xffffffff


	//   ....[63]....
        /*02d4*/ 	.word	0xffffffff


	//   ....[64]....
        /*02d8*/ 	.word	0xffffffff


	//   ....[65]....
        /*02dc*/ 	.word	0xffffffff


	//   ....[66]....
        /*02e0*/ 	.word	0xffffffff


	//   ....[67]....
        /*02e4*/ 	.word	0xffffffff


	//   ....[68]....
        /*02e8*/ 	.word	0xffffffff


	//   ....[69]....
        /*02ec*/ 	.word	0xffffffff


	//   ....[70]....
        /*02f0*/ 	.word	0xffffffff


	//   ....[71]....
        /*02f4*/ 	.word	0xffffffff


	//   ....[72]....
        /*02f8*/ 	.word	0xffffffff


	//   ....[73]....
        /*02fc*/ 	.word	0xffffffff


	//   ....[74]....
        /*0300*/ 	.word	0xffffffff


	//   ....[75]....
        /*0304*/ 	.word	0xffffffff


	//   ....[76]....
        /*0308*/ 	.word	0xffffffff


	//   ....[77]....
        /*030c*/ 	.word	0xffffffff


	//   ....[78]....
        /*0310*/ 	.word	0xffffffff


	//   ....[79]....
        /*0314*/ 	.word	0xffffffff


	//   ....[80]....
        /*0318*/ 	.word	0xffffffff


	//   ....[81]....
        /*031c*/ 	.word	0xffffffff


	//   ....[82]....
        /*0320*/ 	.word	0xffffffff


	//   ....[83]....
        /*0324*/ 	.word	0xffffffff


	//   ....[84]....
        /*0328*/ 	.word	0xffffffff


	//   ....[85]....
        /*032c*/ 	.word	0xffffffff


	//   ....[86]....
        /*0330*/ 	.word	0xffffffff


	//   ....[87]....
        /*0334*/ 	.word	0xffffffff


	//   ....[88]....
        /*0338*/ 	.word	0xffffffff


	//   ....[89]....
        /*033c*/ 	.word	0xffffffff


	//   ....[90]....
        /*0340*/ 	.word	0xffffffff


	//   ....[91]....
        /*0344*/ 	.word	0xffffffff


	//   ....[92]....
        /*0348*/ 	.word	0xffffffff


	//   ....[93]....
        /*034c*/ 	.word	0xffffffff


	//   ....[94]....
        /*0350*/ 	.word	0xffffffff


	//   ....[95]....
        /*0354*/ 	.word	0xffffffff


	//   ....[96]....
        /*0358*/ 	.word	0xffffffff


	//   ....[97]....
        /*035c*/ 	.word	0xffffffff


	//   ....[98]....
        /*0360*/ 	.word	0xffffffff


	//   ....[99]....
        /*0364*/ 	.word	0xffffffff


	//   ....[100]....
        /*0368*/ 	.word	0xffffffff


	//   ....[101]....
        /*036c*/ 	.word	0xffffffff


	//   ....[102]....
        /*0370*/ 	.word	0xffffffff


	//   ....[103]....
        /*0374*/ 	.word	0xffffffff


	//   ....[104]....
        /*0378*/ 	.word	0xffffffff


	//   ....[105]....
        /*037c*/ 	.word	0xffffffff


	//   ....[106]....
        /*0380*/ 	.word	0xffffffff


	//   ....[107]....
        /*0384*/ 	.word	0xffffffff


	//   ....[108]....
        /*0388*/ 	.word	0xffffffff


	//   ....[109]....
        /*038c*/ 	.word	0xffffffff


	//   ....[110]....
        /*0390*/ 	.word	0xffffffff


	//   ....[111]....
        /*0394*/ 	.word	0xffffffff


	//   ....[112]....
        /*0398*/ 	.word	0xffffffff


	//   ....[113]....
        /*039c*/ 	.word	0xffffffff


	//   ....[114]....
        /*03a0*/ 	.word	0xffffffff


	//   ....[115]....
        /*03a4*/ 	.word	0xffffffff


	//   ....[116]....
        /*03a8*/ 	.word	0xffffffff


	//   ....[117]....
        /*03ac*/ 	.word	0xffffffff


	//   ....[118]....
        /*03b0*/ 	.word	0xffffffff


	//   ....[119]....
        /*03b4*/ 	.word	0xffffffff


	//   ....[120]....
        /*03b8*/ 	.word	0xffffffff


	//   ....[121]....
        /*03bc*/ 	.word	0xffffffff


	//   ....[122]....
        /*03c0*/ 	.word	0xffffffff


	//   ....[123]....
        /*03c4*/ 	.word	0xffffffff


	//   ....[124]....
        /*03c8*/ 	.word	0xffffffff


	//   ....[125]....
        /*03cc*/ 	.word	0x0500000f


	//   ....[126]....
        /*03d0*/ 	.word	0x0500000f


	//   ....[127]....
        /*03d4*/ 	.word	0x0500000f


	//   ....[128]....
        /*03d8*/ 	.word	0x0500000f


	//   ....[129]....
        /*03dc*/ 	.word	0x0500000f


	//   ....[130]....
        /*03e0*/ 	.word	0x0500000f


	//   ....[131]....
        /*03e4*/ 	.word	0x0500000f


	//   ....[132]....
        /*03e8*/ 	.word	0x0500000f


	//   ....[133]....
        /*03ec*/ 	.word	0x0500000f


	//   ....[134]....
        /*03f0*/ 	.word	0x0500000f


	//   ....[135]....
        /*03f4*/ 	.word	0x0500000f


	//   ....[136]....
        /*03f8*/ 	.word	0x0500000f


	//   ....[137]....
        /*03fc*/ 	.word	0x0500000f


	//   ....[138]....
        /*0400*/ 	.word	0x0500000f


	//   ....[139]....
        /*0404*/ 	.word	0x0500000f


	//   ....[140]....
        /*0408*/ 	.word	0x0500000f


	//   ....[141]....
        /*040c*/ 	.word	0x0500000f


	//   ....[142]....
        /*0410*/ 	.word	0x0500000f


	//   ....[143]....
        /*0414*/ 	.word	0x0500000f


	//   ....[144]....
        /*0418*/ 	.word	0x0500000f


	//   ....[145]....
        /*041c*/ 	.word	0x0500000f


	//   ....[146]....
        /*0420*/ 	.word	0x0500000f


	//   ....[147]....
        /*0424*/ 	.word	0x0500000f


	//   ....[148]....
        /*0428*/ 	.word	0x0500000f


	//   ....[149]....
        /*042c*/ 	.word	0x0500000f


	//   ....[150]....
        /*0430*/ 	.word	0x0500000f


	//   ....[151]....
        /*0434*/ 	.word	0x0500000f


	//   ....[152]....
        /*0438*/ 	.word	0x0500000f


	//   ....[153]....
        /*043c*/ 	.word	0x0500000f


	//   ....[154]....
        /*0440*/ 	.word	0x0500000f


	//   ....[155]....
        /*0444*/ 	.word	0x0500000f


	//   ....[156]....
        /*0448*/ 	.word	0x0500000f


	//   ....[157]....
        /*044c*/ 	.word	0x0500000f


	//   ....[158]....
        /*0450*/ 	.word	0x0500000f


	//   ....[159]....
        /*0454*/ 	.word	0x0500000f


	//   ....[160]....
        /*0458*/ 	.word	0x0500000f


	//   ....[161]....
        /*045c*/ 	.word	0x0500000f


	//   ....[162]....
        /*0460*/ 	.word	0x0500000f


	//   ....[163]....
        /*0464*/ 	.word	0x0500000f


	//   ....[164]....
        /*0468*/ 	.word	0x0500000f


	//   ....[165]....
        /*046c*/ 	.word	0x0500000f


	//   ....[166]....
        /*0470*/ 	.word	0x0500000f


	//   ....[167]....
        /*0474*/ 	.word	0x0500000f


	//   ....[168]....
        /*0478*/ 	.word	0x0500000f


	//   ....[169]....
        /*047c*/ 	.word	0x0500000f


	//   ....[170]....
        /*0480*/ 	.word	0x0500000f


	//   ....[171]....
        /*0484*/ 	.word	0x0500000f


	//   ....[172]....
        /*0488*/ 	.word	0x0500000f


	//   ....[173]....
        /*048c*/ 	.word	0x0500000f


	//   ....[174]....
        /*0490*/ 	.word	0x0500000f


	//   ....[175]....
        /*0494*/ 	.word	0x0500000f


	//   ....[176]....
        /*0498*/ 	.word	0x0500000f


	//   ....[177]....
        /*049c*/ 	.word	0x0500000f


	//   ....[178]....
        /*04a0*/ 	.word	0x0500000f


	//   ....[179]....
        /*04a4*/ 	.word	0x0500000f


	//   ....[180]....
        /*04a8*/ 	.word	0x0500000f


	//   ....[181]....
        /*04ac*/ 	.word	0x0500000f


	//   ....[182]....
        /*04b0*/ 	.word	0x0500000f


	//   ....[183]....
        /*04b4*/ 	.word	0x0500000f


	//   ....[184]....
        /*04b8*/ 	.word	0x0500000f


	//   ....[185]....
        /*04bc*/ 	.word	0x0500000f


	//   ....[186]....
        /*04c0*/ 	.word	0x0500000f


	//   ....[187]....
        /*04c4*/ 	.word	0x0500000f


	//   ....[188]....
        /*04c8*/ 	.word	0x0500000f


	//   ....[189]....
        /*04cc*/ 	.word	0x0500000f


	//   ....[190]....
        /*04d0*/ 	.word	0x0500000f


	//   ....[191]....
        /*04d4*/ 	.word	0x0500000f


	//   ....[192]....
        /*04d8*/ 	.word	0x0500000f


	//----- nvinfo : EIATTR_COOP_GROUP_INSTR_OFFSETS
	.align		4
.L_254:
        /*04dc*/ 	.byte	0x04, 0x28
        /*04de*/ 	.short	(.L_256 - .L_255)


	//   ....[0]....
.L_255:
        /*04e0*/ 	.word	0x00000080


	//   ....[1]....
        /*04e4*/ 	.word	0x00000090


	//   ....[2]....
        /*04e8*/ 	.word	0x000002b0


	//   ....[3]....
        /*04ec*/ 	.word	0x00000410


	//   ....[4]....
        /*04f0*/ 	.word	0x00000530


	//   ....[5]....
        /*04f4*/ 	.word	0x00000690


	//   ....[6]....
        /*04f8*/ 	.word	0x00001dd0


	//   ....[7]....
        /*04fc*/ 	.word	0x00003b10


	//   ....[8]....
        /*0500*/ 	.word	0x000042c0


	//   ....[9]....
        /*0504*/ 	.word	0x00005730


	//   ....[10]....
        /*0508*/ 	.word	0x000057a0


	//   ....[11]....
        /*050c*/ 	.word	0x00005970


	//   ....[12]....
        /*0510*/ 	.word	0x00005a50


	//   ....[13]....
        /*0514*/ 	.word	0x000061a0


	//   ....[14]....
        /*0518*/ 	.word	0x00006710


	//   ....[15]....
        /*051c*/ 	.word	0x000078a0


	//   ....[16]....
        /*0520*/ 	.word	0x000078c0


	//   ....[17]....
        /*0524*/ 	.word	0x00007d40


	//   ....[18]....
        /*0528*/ 	.word	0x00007f10


	//   ....[19]....
        /*052c*/ 	.word	0x00008ba0


	//   ....[20]....
        /*0530*/ 	.word	0x00008c50


	//   ....[21]....
        /*0534*/ 	.word	0x00008c80


	//   ....[22]....
        /*0538*/ 	.word	0x00008ce0


	//   ....[23]....
        /*053c*/ 	.word	0x00008d10


	//   ....[24]....
        /*0540*/ 	.word	0x0000a4d0


	//   ....[25]....
        /*0544*/ 	.word	0x0000a880


	//   ....[26]....
        /*0548*/ 	.word	0x0000a890


	//   ....[27]....
        /*054c*/ 	.word	0x0000a8a0


	//   ....[28]....
        /*0550*/ 	.word	0x0000a8b0


	//   ....[29]....
        /*0554*/ 	.word	0x0000b510


	//   ....[30]....
        /*0558*/ 	.word	0x0000b540


	//   ....[31]....
        /*055c*/ 	.word	0x0000b7f0


	//   ....[32]....
        /*0560*/ 	.word	0x0000b810


	//   ....[33]....
        /*0564*/ 	.word	0x0000c010


	//   ....[34]....
        /*0568*/ 	.word	0x0000c040


	//   ....[35]....
        /*056c*/ 	.word	0x0000c890


	//   ....[36]....
        /*0570*/ 	.word	0x0000c8b0


	//   ....[37]....
        /*0574*/ 	.word	0x0000db90


	//   ....[38]....
        /*0578*/ 	.word	0x0000dbc0


	//   ....[39]....
        /*057c*/ 	.word	0x0000de00


	//   ....[40]....
        /*0580*/ 	.word	0x0000de20


	//   ....[41]....
        /*0584*/ 	.word	0x0000e0e0


	//   ....[42]....
        /*0588*/ 	.word	0x0000e2d0


	//   ....[43]....
        /*058c*/ 	.word	0x0000e300


	//   ....[44]....
        /*0590*/ 	.word	0x0000e330


	//   ....[45]....
        /*0594*/ 	.word	0x0000e360


	//   ....[46]....
        /*0598*/ 	.word	0x0000e390


	//   ....[47]....
        /*059c*/ 	.word	0x0000e3c0


	//   ....[48]....
        /*05a0*/ 	.word	0x0000e530


	//   ....[49]....
        /*05a4*/ 	.word	0x0000e560


	//   ....[50]....
        /*05a8*/ 	.word	0x0000e590


	//   ....[51]....
        /*05ac*/ 	.word	0x0000e5c0


	//   ....[52]....
        /*05b0*/ 	.word	0x0000e5f0


	//   ....[53]....
        /*05b4*/ 	.word	0x0000e620


	//   ....[54]....
        /*05b8*/ 	.word	0x0000e6b0


	//   ....[55]....
        /*05bc*/ 	.word	0x0000e6e0


	//   ....[56]....
        /*05c0*/ 	.word	0x0000e6f0


	//   ....[57]....
        /*05c4*/ 	.word	0x0000e780


	//   ....[58]....
        /*05c8*/ 	.word	0x00010390


	//   ....[59]....
        /*05cc*/ 	.word	0x000103b0


	//   ....[60]....
        /*05d0*/ 	.word	0x00010440


	//   ....[61]....
        /*05d4*/ 	.word	0x00010460


	//   ....[62]....
        /*05d8*/ 	.word	0x000104e0


	//   ....[63]....
        /*05dc*/ 	.word	0x00010500


	//   ....[64]....
        /*05e0*/ 	.word	0x00010510


	//   ....[65]....
        /*05e4*/ 	.word	0x00010520


	//   ....[66]....
        /*05e8*/ 	.word	0x00010ca0


	//   ....[67]....
        /*05ec*/ 	.word	0x00010ce0


	//   ....[68]....
        /*05f0*/ 	.word	0x00010da0


	//   ....[69]....
        /*05f4*/ 	.word	0x00010dc0


	//   ....[70]....
        /*05f8*/ 	.word	0x00010e60


	//   ....[71]....
        /*05fc*/ 	.word	0x00010e80


	//   ....[72]....
        /*0600*/ 	.word	0x00010e90


	//   ....[73]....
        /*0604*/ 	.word	0x00010f10


	//   ....[74]....
        /*0608*/ 	.word	0x00011770


	//   ....[75]....
        /*060c*/ 	.word	0x00011790


	//   ....[76]....
        /*0610*/ 	.word	0x00011930


	//   ....[77]....
        /*0614*/ 	.word	0x00011960


	//   ....[78]....
        /*0618*/ 	.word	0x00011a70


	//   ....[79]....
        /*061c*/ 	.word	0x00011a80


	//   ....[80]....
        /*0620*/ 	.word	0x00011ab0


	//   ....[81]....
        /*0624*/ 	.word	0x00011ac0


	//   ....[82]....
        /*0628*/ 	.word	0x000120d0


	//   ....[83]....
        /*062c*/ 	.word	0x00012100


	//   ....[84]....
        /*0630*/ 	.word	0x000122f0


	//   ....[85]....
        /*0634*/ 	.word	0x00012330


	//   ....[86]....
        /*0638*/ 	.word	0x00012340


	//   ....[87]....
        /*063c*/ 	.word	0x00012350


	//   ....[88]....
        /*0640*/ 	.word	0x000124a0


	//   ....[89]....
        /*0644*/ 	.word	0x000125f0


	//   ....[90]....
        /*0648*/ 	.word	0x00012e00


	//   ....[91]....
        /*064c*/ 	.word	0x00012e20


	//   ....[92]....
        /*0650*/ 	.word	0x00012e70


	//   ....[93]....
        /*0654*/ 	.word	0x00012e80


	//   ....[94]....
        /*0658*/ 	.word	0x00012ec0


	//   ....[95]....
        /*065c*/ 	.word	0x00012ed0


	//   ....[96]....
        /*0660*/ 	.word	0x00012ee0


	//   ....[97]....
        /*0664*/ 	.word	0x00012f20


	//   ....[98]....
        /*0668*/ 	.word	0x00013220


	//   ....[99]....
        /*066c*/ 	.word	0x00013260


	//   ....[100]....
        /*0670*/ 	.word	0x00013280


	//   ....[101]....
        /*0674*/ 	.word	0x000132a0


	//   ....[102]....
        /*0678*/ 	.word	0x000132d0


	//   ....[103]....
        /*067c*/ 	.word	0x000132f0


	//   ....[104]....
        /*0680*/ 	.word	0x000133f0


	//   ....[105]....
        /*0684*/ 	.word	0x00013540


	//   ....[106]....
        /*0688*/ 	.word	0x00013b80


	//   ....[107]....
        /*068c*/ 	.word	0x00013bb0


	//   ....[108]....
        /*0690*/ 	.word	0x00013c10


	//   ....[109]....
        /*0694*/ 	.word	0x00013c40


	//   ....[110]....
        /*0698*/ 	.word	0x00013c70


	//   ....[111]....
        /*069c*/ 	.word	0x00013ca0


	//   ....[112]....
        /*06a0*/ 	.word	0x00013cd0


	//   ....[113]....
        /*06a4*/ 	.word	0x00013d00


	//   ....[114]....
        /*06a8*/ 	.word	0x00013ea0


	//   ....[115]....
        /*06ac*/ 	.word	0x00013ed0


	//   ....[116]....
        /*06b0*/ 	.word	0x00013f00


	//   ....[117]....
        /*06b4*/ 	.word	0x00013f30


	//   ....[118]....
        /*06b8*/ 	.word	0x00013f60


	//   ....[119]....
        /*06bc*/ 	.word	0x00013f90


	//   ....[120]....
        /*06c0*/ 	.word	0x00014050


	//   ....[121]....
        /*06c4*/ 	.word	0x00014070


	//   ....[122]....
        /*06c8*/ 	.word	0x00014080


	//   ....[123]....
        /*06cc*/ 	.word	0x000140e0


	//   ....[124]....
        /*06d0*/ 	.word	0x00014700


	//   ....[125]....
        /*06d4*/ 	.word	0x00014c30


	//   ....[126]....
        /*06d8*/ 	.word	0x00014d20


	//   ....[127]....
        /*06dc*/ 	.word	0x00014dc0


	//   ....[128]....
        /*06e0*/ 	.word	0x00014e20


	//   ....[129]....
        /*06e4*/ 	.word	0x00014f10


	//   ....[130]....
        /*06e8*/ 	.word	0x00014f80


	//   ....[131]....
        /*06ec*/ 	.word	0x00015070


	//   ....[132]....
        /*06f0*/ 	.word	0x000150e0


	//   ....[133]....
        /*06f4*/ 	.word	0x00015180


	//   ....[134]....
        /*06f8*/ 	.word	0x00015280


	//   ....[135]....
        /*06fc*/ 	.word	0x00015310


	//   ....[136]....
        /*0700*/ 	.word	0x00015370


	//   ....[137]....
        /*0704*/ 	.word	0x00015460


	//   ....[138]....
        /*0708*/ 	.word	0x000154e0


	//   ....[139]....
        /*070c*/ 	.word	0x000155e0


	//   ....[140]....
        /*0710*/ 	.word	0x00015650


	//   ....[141]....
        /*0714*/ 	.word	0x00015730


	//   ....[142]....
        /*0718*/ 	.word	0x00015a40


	//   ....[143]....
        /*071c*/ 	.word	0x00015b00


	//   ....[144]....
        /*0720*/ 	.word	0x00015d70


	//   ....[145]....
        /*0724*/ 	.word	0x00015dc0


	//   ....[146]....
        /*0728*/ 	.word	0x00015fd0


	//   ....[147]....
        /*072c*/ 	.word	0x00016020


	//   ....[148]....
        /*0730*/ 	.word	0x000161d0


	//   ....[149]....
        /*0734*/ 	.word	0x00016220


	//   ....[150]....
        /*0738*/ 	.word	0x00016360


	//   ....[151]....
        /*073c*/ 	.word	0x00016460


	//   ....[152]....
        /*0740*/ 	.word	0x000166d0


	//   ....[153]....
        /*0744*/ 	.word	0x00016720


	//   ....[154]....
        /*0748*/ 	.word	0x000168f0


	//   ....[155]....
        /*074c*/ 	.word	0x00016940


	//   ....[156]....
        /*0750*/ 	.word	0x00016b10


	//   ....[157]....
        /*0754*/ 	.word	0x00016b60


	//   ....[158]....
        /*0758*/ 	.word	0x00016c50


	//   ....[159]....
        /*075c*/ 	.word	0x00016cf0


	//   ....[160]....
        /*0760*/ 	.word	0x00016d50


	//   ....[161]....
        /*0764*/ 	.word	0x00016e00


	//   ....[162]....
        /*0768*/ 	.word	0x00016e60


	//   ....[163]....
        /*076c*/ 	.word	0x00016f10


	//   ....[164]....
        /*0770*/ 	.word	0x00016f70


	//   ....[165]....
        /*0774*/ 	.word	0x00017020


	//   ....[166]....
        /*0778*/ 	.word	0x00017110


	//   ....[167]....
        /*077c*/ 	.word	0x000171f0


	//   ....[168]....
        /*0780*/ 	.word	0x00017300


	//   ....[169]....
        /*0784*/ 	.word	0x00017400


	//   ....[170]....
        /*0788*/ 	.word	0x00017530


	//   ....[171]....
        /*078c*/ 	.word	0x00017610


	//   ....[172]....
        /*0790*/ 	.word	0x00017710


	//   ....[173]....
        /*0794*/ 	.word	0x000177f0


	//   ....[174]....
        /*0798*/ 	.word	0x00017880


	//   ....[175]....
        /*079c*/ 	.word	0x00017920


	//   ....[176]....
        /*07a0*/ 	.word	0x00017aa0


	//   ....[177]....
        /*07a4*/ 	.word	0x00017b10


	//   ....[178]....
        /*07a8*/ 	.word	0x00017b80


	//   ....[179]....
        /*07ac*/ 	.word	0x00017bf0


	//   ....[180]....
        /*07b0*/ 	.word	0x00017c60


	//   ....[181]....
        /*07b4*/ 	.word	0x00017ce0


	//   ....[182]....
        /*07b8*/ 	.word	0x00017d60


	//   ....[183]....
        /*07bc*/ 	.word	0x00017df0


	//   ....[184]....
        /*07c0*/ 	.word	0x00017e60


	//   ....[185]....
        /*07c4*/ 	.word	0x00017ed0


	//   ....[186]....
        /*07c8*/ 	.word	0x00017f40


	//   ....[187]....
        /*07cc*/ 	.word	0x00017fc0


	//   ....[188]....
        /*07d0*/ 	.word	0x00018030


	//   ....[189]....
        /*07d4*/ 	.word	0x000180d0


	//   ....[190]....
        /*07d8*/ 	.word	0x00018120


	//   ....[191]....
        /*07dc*/ 	.word	0x000181b0


	//   ....[192]....
        /*07e0*/ 	.word	0x000182e0


	//----- nvinfo : EIATTR_REG_RECONFIG
	.align		4
.L_256:
        /*07e4*/ 	.byte	0x01, 0x54
	.zero		2


	//----- nvinfo : EIATTR_SYSCALL_OFFSETS
	.align		4
        /*07e8*/ 	.byte	0x04, 0x46
        /*07ea*/ 	.short	(.L_258 - .L_257)


	//   ....[0]....
.L_257:
        /*07ec*/ 	.word	0x00003cd0


	//   ....[1]....
        /*07f0*/ 	.word	0x0000f760


	//   ....[2]....
        /*07f4*/ 	.word	0x0000f8b0


	//   ....[3]....
        /*07f8*/ 	.word	0x0000f9a0


	//   ....[4]....
        /*07fc*/ 	.word	0x000108c0


	//   ....[5]....
        /*0800*/ 	.word	0x00011190


	//----- nvinfo : EIATTR_MBARRIER_INSTR_OFFSETS
	.align		4
.L_258:
        /*0804*/ 	.byte	0x04, 0x39
        /*0806*/ 	.short	(.L_260 - .L_259)


	//   ....[0]....
.L_259:
        /*0808*/ 	.word	0x00000190
        /*080c*/ 	.word	0x000000ff
        /*0810*/ 	.word	0x00038800
        /*0814*/ 	.short	0x0100
        /*0816*/ 	.byte	0x08
	.zero		1


	//   ....[1]....
        /*0818*/ 	.word	0x000001a0
        /*081c*/ 	.word	0x000000ff
        /*0820*/ 	.word	0x00038810
        /*0824*/ 	.short	0x0100
        /*0826*/ 	.byte	0x08
	.zero		1


	//   ....[2]....
        /*0828*/ 	.word	0x000001b0
        /*082c*/ 	.word	0x000000ff
        /*0830*/ 	.word	0x00038820
        /*0834*/ 	.short	0x0100
        /*0836*/ 	.byte	0x08
	.zero		1


	//   ....[3]....
        /*0838*/ 	.word	0x00000260
        /*083c*/ 	.word	0x000000ff
        /*0840*/ 	.word	0x00038830
        /*0844*/ 	.short	0x0100
        /*0846*/ 	.byte	0x06
	.zero		1


	//   ....[4]....
        /*0848*/ 	.word	0x00000270
        /*084c*/ 	.word	0x000000ff
        /*0850*/ 	.word	0x00038840
        /*0854*/ 	.short	0x0100
        /*0856*/ 	.byte	0x06
	.zero		1


	//   ....[5]....
        /*0858*/ 	.word	0x00000280
        /*085c*/ 	.word	0x000000ff
        /*0860*/ 	.word	0x00038838
        /*0864*/ 	.short	0x0100
        /*0866*/ 	.byte	0x06
	.zero		1


	//   ....[6]....
        /*0868*/ 	.word	0x00000290
        /*086c*/ 	.word	0x000000ff
        /*0870*/ 	.word	0x00038848
        /*0874*/ 	.short	0x0100
        /*0876*/ 	.byte	0x06
	.zero		1


	//   ....[7]....
        /*0878*/ 	.word	0x000003c0
        /*087c*/ 	.word	0x000000ff
        /*0880*/ 	.word	0x00038850
        /*0884*/ 	.short	0x0100
        /*0886*/ 	.byte	0x08
	.zero		1


	//   ....[8]....
        /*0888*/ 	.word	0x000003d0
        /*088c*/ 	.word	0x000000ff
        /*0890*/ 	.word	0x00038860
        /*0894*/ 	.short	0x0100
        /*0896*/ 	.byte	0x08
	.zero		1


	//   ....[9]....
        /*0898*/ 	.word	0x000003e0
        /*089c*/ 	.word	0x000000ff
        /*08a0*/ 	.word	0x00038858
        /*08a4*/ 	.short	0x0100
        /*08a6*/ 	.byte	0x08
	.zero		1


	//   ....[10]....
        /*08a8*/ 	.word	0x000003f0
        /*08ac*/ 	.word	0x000000ff
        /*08b0*/ 	.word	0x00038868
        /*08b4*/ 	.short	0x0100
        /*08b6*/ 	.byte	0x08
	.zero		1


	//   ....[11]....
        /*08b8*/ 	.word	0x000004e0
        /*08bc*/ 	.word	0x000000ff
        /*08c0*/ 	.word	0x00038870
        /*08c4*/ 	.short	0x0100
        /*08c6*/ 	.byte	0x06
	.zero		1


	//   ....[12]....
        /*08c8*/ 	.word	0x000004f0
        /*08cc*/ 	.word	0x000000ff
        /*08d0*/ 	.word	0x00038880
        /*08d4*/ 	.short	0x0100
        /*08d6*/ 	.byte	0x06
	.zero		1


	//   ....[13]....
        /*08d8*/ 	.word	0x00000500
        /*08dc*/ 	.word	0x000000ff
        /*08e0*/ 	.word	0x00038878
        /*08e4*/ 	.short	0x0100
        /*08e6*/ 	.byte	0x06
	.zero		1


	//   ....[14]....
        /*08e8*/ 	.word	0x00000510
        /*08ec*/ 	.word	0x000000ff
        /*08f0*/ 	.word	0x00038888
        /*08f4*/ 	.short	0x0100
        /*08f6*/ 	.byte	0x06
	.zero		1


	//   ....[15]....
        /*08f8*/ 	.word	0x00000640
        /*08fc*/ 	.word	0x000000ff
        /*0900*/ 	.word	0x00038890
        /*0904*/ 	.short	0x0100
        /*0906*/ 	.byte	0x08
	.zero		1


	//   ....[16]....
        /*0908*/ 	.word	0x00000650
        /*090c*/ 	.word	0x000000ff
        /*0910*/ 	.word	0x000388a0
        /*0914*/ 	.short	0x0100
        /*0916*/ 	.byte	0x08
	.zero		1


	//   ....[17]....
        /*0918*/ 	.word	0x00000660
        /*091c*/ 	.word	0x000000ff
        /*0920*/ 	.word	0x00038898
        /*0924*/ 	.short	0x0100
        /*0926*/ 	.byte	0x08
	.zero		1


	//   ....[18]....
        /*0928*/ 	.word	0x00000670
        /*092c*/ 	.word	0x000000ff
        /*0930*/ 	.word	0x000388a8
        /*0934*/ 	.short	0x0100
        /*0936*/ 	.byte	0x08
	.zero		1


	//   ....[19]....
        /*0938*/ 	.word	0x000007b0
        /*093c*/ 	.word	0x000000ff
        /*0940*/ 	.word	0x000388b0
        /*0944*/ 	.short	0x0100
        /*0946*/ 	.byte	0x08
	.zero		1


	//   ....[20]....
        /*0948*/ 	.word	0x000007c0
        /*094c*/ 	.word	0x000000ff
        /*0950*/ 	.word	0x000388c0
        /*0954*/ 	.short	0x0100
        /*0956*/ 	.byte	0x08
	.zero		1


	//   ....[21]....
        /*0958*/ 	.word	0x000007d0
        /*095c*/ 	.word	0x000000ff
        /*0960*/ 	.word	0x000388b8
        /*0964*/ 	.short	0x0100
        /*0966*/ 	.byte	0x08
	.zero		1


	//   ....[22]....
        /*0968*/ 	.word	0x000007e0
        /*096c*/ 	.word	0x000000ff
        /*0970*/ 	.word	0x000388c8
        /*0974*/ 	.short	0x0100
        /*0976*/ 	.byte	0x08
	.zero		1


	//   ....[23]....
        /*0978*/ 	.word	0x000020b0
        /*097c*/ 	.word	0x000000ff
        /*0980*/ 	.word	0x00000000
        /*0984*/ 	.short	0x0101
        /*0986*/ 	.byte	0x06
	.zero		1


	//   ....[24]....
        /*0988*/ 	.word	0x00002ba0
        /*098c*/ 	.word	0x000000ff
        /*0990*/ 	.word	0x00000000
        /*0994*/ 	.short	0x0101
        /*0996*/ 	.byte	0x06
	.zero		1


	//   ....[25]....
        /*0998*/ 	.word	0x00003d80
        /*099c*/ 	.word	0x000000ff
        /*09a0*/ 	.word	0x00038800
        /*09a4*/ 	.short	0x010a
        /*09a6*/ 	.byte	0x29
	.zero		1


	//   ....[26]....
        /*09a8*/ 	.word	0x00003df0
        /*09ac*/ 	.word	0x00000007
        /*09b0*/ 	.word	0x00038830
        /*09b4*/ 	.short	0x010a
        /*09b6*/ 	.byte	0x3f
	.zero		1


	//   ....[27]....
        /*09b8*/ 	.word	0x00003e30
        /*09bc*/ 	.word	0x00000007
        /*09c0*/ 	.word	0x00038830
        /*09c4*/ 	.short	0x010a
        /*09c6*/ 	.byte	0x3f
	.zero		1


	//   ....[28]....
        /*09c8*/ 	.word	0x000040b0
        /*09cc*/ 	.word	0x000000ff
        /*09d0*/ 	.word	0x00038810
        /*09d4*/ 	.short	0x010a
        /*09d6*/ 	.byte	0x29
	.zero		1


	//   ....[29]....
        /*09d8*/ 	.word	0x000040f0
        /*09dc*/ 	.word	0x00000007
        /*09e0*/ 	.word	0x00038850
        /*09e4*/ 	.short	0x010a
        /*09e6*/ 	.byte	0x3f
	.zero		1


	//   ....[30]....
        /*09e8*/ 	.word	0x00004130
        /*09ec*/ 	.word	0x00000007
        /*09f0*/ 	.word	0x00038850
        /*09f4*/ 	.short	0x010a
        /*09f6*/ 	.byte	0x3f
	.zero		1


	//   ....[31]....
        /*09f8*/ 	.word	0x00005340
        /*09fc*/ 	.word	0x000000ff
        /*0a00*/ 	.word	0x00000000
        /*0a04*/ 	.short	0x0101
        /*0a06*/ 	.byte	0x05
	.zero		1


	//   ....[32]....
        /*0a08*/ 	.word	0x00006230
        /*0a0c*/ 	.word	0x000000ff
        /*0a10*/ 	.word	0x00000000
        /*0a14*/ 	.short	0x0101
        /*0a16*/ 	.byte	0x05
	.zero		1


	//   ....[33]....
        /*0a18*/ 	.word	0x00006330
        /*0a1c*/ 	.word	0x000000ff
        /*0a20*/ 	.word	0x00038830
        /*0a24*/ 	.short	0x010a
        /*0a26*/ 	.byte	0x05
	.zero		1


	//   ....[34]....
        /*0a28*/ 	.word	0x00006370
        /*0a2c*/ 	.word	0x000000ff
        /*0a30*/ 	.word	0x00038830
        /*0a34*/ 	.short	0x010a
        /*0a36*/ 	.byte	0x05
	.zero		1


	//   ....[35]....
        /*0a38*/ 	.word	0x00006550
        /*0a3c*/ 	.word	0x000000ff
        /*0a40*/ 	.word	0x00038850
        /*0a44*/ 	.short	0x010a
        /*0a46*/ 	.byte	0x05
	.zero		1


	//   ....[36]....
        /*0a48*/ 	.word	0x00006590
        /*0a4c*/ 	.word	0x000000ff
        /*0a50*/ 	.word	0x00038850
        /*0a54*/ 	.short	0x010a
        /*0a56*/ 	.byte	0x05
	.zero		1


	//   ....[37]....
        /*0a58*/ 	.word	0x000077b0
        /*0a5c*/ 	.word	0x000000ff
        /*0a60*/ 	.word	0x00000000
        /*0a64*/ 	.short	0x0101
        /*0a66*/ 	.byte	0x0a
	.zero		1


	//   ....[38]....
        /*0a68*/ 	.word	0x00008c30
        /*0a6c*/ 	.word	0x000000ff
        /*0a70*/ 	.word	0x00000000
        /*0a74*/ 	.short	0x0101
        /*0a76*/ 	.byte	0x05
	.zero		1


	//   ....[39]....
        /*0a78*/ 	.word	0x0000b530
        /*0a7c*/ 	.word	0x000000ff
        /*0a80*/ 	.word	0x00000000
        /*0a84*/ 	.short	0x0101
        /*0a86*/ 	.byte	0x07
	.zero		1


	//   ....[40]....
        /*0a88*/ 	.word	0x0000bf60
        /*0a8c*/ 	.word	0x000000ff
        /*0a90*/ 	.word	0x00000000
        /*0a94*/ 	.short	0x0101
        /*0a96*/ 	.byte	0x07
	.zero		1


	//   ....[41]....
        /*0a98*/ 	.word	0x00010160
        /*0a9c*/ 	.word	0x00000016
        /*0aa0*/ 	.word	0x00038840
        /*0aa4*/ 	.short	0x010a
        /*0aa6*/ 	.byte	0x3f
	.zero		1


	//   ....[42]....
        /*0aa8*/ 	.word	0x00010620
        /*0aac*/ 	.word	0x00000016
        /*0ab0*/ 	.word	0x00038830
        /*0ab4*/ 	.short	0x0107
        /*0ab6*/ 	.byte	0x3f
	.zero		1


	//   ....[43]....
        /*0ab8*/ 	.word	0x00010700
        /*0abc*/ 	.word	0x00000016
        /*0ac0*/ 	.word	0x00038830
        /*0ac4*/ 	.short	0x0101
        /*0ac6*/ 	.byte	0x3f
	.zero		1


	//   ....[44]....
        /*0ac8*/ 	.word	0x00010fd0
        /*0acc*/ 	.word	0x00000011
        /*0ad0*/ 	.word	0x00038800
        /*0ad4*/ 	.short	0x0107
        /*0ad6*/ 	.byte	0x3f
	.zero		1


	//   ....[45]....
        /*0ad8*/ 	.word	0x00011060
        /*0adc*/ 	.word	0x00000011
        /*0ae0*/ 	.word	0x00038800
        /*0ae4*/ 	.short	0x0101
        /*0ae6*/ 	.byte	0x3f
	.zero		1


	//   ....[46]....
        /*0ae8*/ 	.word	0x00011d60
        /*0aec*/ 	.word	0x00000011
        /*0af0*/ 	.word	0x00038810
        /*0af4*/ 	.short	0x0107
        /*0af6*/ 	.byte	0x3f
	.zero		1


	//   ....[47]....
        /*0af8*/ 	.word	0x00011e60
        /*0afc*/ 	.word	0x00000011
        /*0b00*/ 	.word	0x00038810
        /*0b04*/ 	.short	0x0101
        /*0b06*/ 	.byte	0x3f
	.zero		1


	//   ....[48]....
        /*0b08*/ 	.word	0x00011e80
        /*0b0c*/ 	.word	0x00000011
        /*0b10*/ 	.word	0x00038820
        /*0b14*/ 	.short	0x010a
        /*0b16*/ 	.byte	0x3f
	.zero		1


	//   ....[49]....
        /*0b18*/ 	.word	0x00011f10
        /*0b1c*/ 	.word	0x00000016
        /*0b20*/ 	.word	0x00038860
        /*0b24*/ 	.short	0x010a
        /*0b26*/ 	.byte	0x3f
	.zero		1


	//   ....[50]....
        /*0b28*/ 	.word	0x00012810
        /*0b2c*/ 	.word	0x00000016
        /*0b30*/ 	.word	0x00038850
        /*0b34*/ 	.short	0x0107
        /*0b36*/ 	.byte	0x3f
	.zero		1


	//   ....[51]....
        /*0b38*/ 	.word	0x000128e0
        /*0b3c*/ 	.word	0x00000016
        /*0b40*/ 	.word	0x00038850
        /*0b44*/ 	.short	0x0101
        /*0b46*/ 	.byte	0x3f
	.zero		1


	//   ....[52]....
        /*0b48*/ 	.word	0x00012c80
        /*0b4c*/ 	.word	0x00000006
        /*0b50*/ 	.word	0x00038840
        /*0b54*/ 	.short	0x010a
        /*0b56*/ 	.byte	0x3f
	.zero		1


	//   ....[53]....
        /*0b58*/ 	.word	0x00012fa0
        /*0b5c*/ 	.word	0x00000006
        /*0b60*/ 	.word	0x00038830
        /*0b64*/ 	.short	0x0107
        /*0b66*/ 	.byte	0x3f
	.zero		1


	//   ....[54]....
        /*0b68*/ 	.word	0x00013060
        /*0b6c*/ 	.word	0x00000006
        /*0b70*/ 	.word	0x00038830
        /*0b74*/ 	.short	0x0101
        /*0b76*/ 	.byte	0x3f
	.zero		1


	//   ....[55]....
        /*0b78*/ 	.word	0x00013090
        /*0b7c*/ 	.word	0x00000006
        /*0b80*/ 	.word	0x00038860
        /*0b84*/ 	.short	0x010a
        /*0b86*/ 	.byte	0x3f
	.zero		1


	//   ....[56]....
        /*0b88*/ 	.word	0x00013740
        /*0b8c*/ 	.word	0x00000006
        /*0b90*/ 	.word	0x00038850
        /*0b94*/ 	.short	0x0107
        /*0b96*/ 	.byte	0x3f
	.zero		1


	//   ....[57]....
        /*0b98*/ 	.word	0x00013800
        /*0b9c*/ 	.word	0x00000006
        /*0ba0*/ 	.word	0x00038850
        /*0ba4*/ 	.short	0x0101
        /*0ba6*/ 	.byte	0x3f
	.zero		1


	//   ....[58]....
        /*0ba8*/ 	.word	0x00014680
        /*0bac*/ 	.word	0x00000005
        /*0bb0*/ 	.word	0x00038820
        /*0bb4*/ 	.short	0x010a
        /*0bb6*/ 	.byte	0x3f
	.zero		1


	//   ....[59]....
        /*0bb8*/ 	.word	0x00014800
        /*0bbc*/ 	.word	0x00000003
        /*0bc0*/ 	.word	0x00038840
        /*0bc4*/ 	.short	0x010a
        /*0bc6*/ 	.byte	0x3f
	.zero		1


	//   ....[60]....
        /*0bc8*/ 	.word	0x000148a0
        /*0bcc*/ 	.word	0x00000005
        /*0bd0*/ 	.word	0x00038840
        /*0bd4*/ 	.short	0x010a
        /*0bd6*/ 	.byte	0x3f
	.zero		1


	//   ....[61]....
        /*0bd8*/ 	.word	0x000148e0
        /*0bdc*/ 	.word	0x00000003
        /*0be0*/ 	.word	0x00038860
        /*0be4*/ 	.short	0x010a
        /*0be6*/ 	.byte	0x3f
	.zero		1


	//   ....[62]....
        /*0be8*/ 	.word	0x00014920
        /*0bec*/ 	.word	0x00000005
        /*0bf0*/ 	.word	0x00038860
        /*0bf4*/ 	.short	0x010a
        /*0bf6*/ 	.byte	0x3f
	.zero		1


	//   ....[63]....
        /*0bf8*/ 	.word	0x00014990
        /*0bfc*/ 	.word	0x00000000
        /*0c00*/ 	.word	0x00038800
        /*0c04*/ 	.short	0x010a
        /*0c06*/ 	.byte	0x3f
	.zero		1


	//   ....[64]....
        /*0c08*/ 	.word	0x000149e0
        /*0c0c*/ 	.word	0x00000007
        /*0c10*/ 	.word	0x00038830
        /*0c14*/ 	.short	0x010a
        /*0c16*/ 	.byte	0x3f
	.zero		1


	//   ....[65]....
        /*0c18*/ 	.word	0x00014a40
        /*0c1c*/ 	.word	0x00000006
        /*0c20*/ 	.word	0x00038810
        /*0c24*/ 	.short	0x010a
        /*0c26*/ 	.byte	0x3f
	.zero		1


	//   ....[66]....
        /*0c28*/ 	.word	0x00014a90
        /*0c2c*/ 	.word	0x00000007
        /*0c30*/ 	.word	0x00038850
        /*0c34*/ 	.short	0x010a
        /*0c36*/ 	.byte	0x3f
	.zero		1


	//   ....[67]....
        /*0c38*/ 	.word	0x00014af0
        /*0c3c*/ 	.word	0x00000005
        /*0c40*/ 	.word	0x00038830
        /*0c44*/ 	.short	0x010a
        /*0c46*/ 	.byte	0x3f
	.zero		1


	//   ....[68]....
        /*0c48*/ 	.word	0x00014b50
        /*0c4c*/ 	.word	0x00000005
        /*0c50*/ 	.word	0x00038850
        /*0c54*/ 	.short	0x010a
        /*0c56*/ 	.byte	0x3f
	.zero		1


	//   ....[69]....
        /*0c58*/ 	.word	0x00014c70
        /*0c5c*/ 	.word	0x00000016
        /*0c60*/ 	.word	0x00038840
        /*0c64*/ 	.short	0x010a
        /*0c66*/ 	.byte	0x3f
	.zero		1


	//   ....[70]....
        /*0c68*/ 	.word	0x00016260
        /*0c6c*/ 	.word	0x00000011
        /*0c70*/ 	.word	0x00038820
        /*0c74*/ 	.short	0x010a
        /*0c76*/ 	.byte	0x3f
	.zero		1


	//   ....[71]....
        /*0c78*/ 	.word	0x000162b0
        /*0c7c*/ 	.word	0x00000016
        /*0c80*/ 	.word	0x00038860
        /*0c84*/ 	.short	0x010a
        /*0c86*/ 	.byte	0x3f
	.zero		1


	//   ....[72]....
        /*0c88*/ 	.word	0x00016ba0
        /*0c8c*/ 	.word	0x00000006
        /*0c90*/ 	.word	0x00038840
        /*0c94*/ 	.short	0x010a
        /*0c96*/ 	.byte	0x3f
	.zero		1


	//   ....[73]....
        /*0c98*/ 	.word	0x00017060
        /*0c9c*/ 	.word	0x00000006
        /*0ca0*/ 	.word	0x00038860
        /*0ca4*/ 	.short	0x010a
        /*0ca6*/ 	.byte	0x3f
	.zero		1


	//   ....[74]....
        /*0ca8*/ 	.word	0x00018200
        /*0cac*/ 	.word	0x00000005
        /*0cb0*/ 	.word	0x00038820
        /*0cb4*/ 	.short	0x010a
        /*0cb6*/ 	.byte	0x3f
	.zero		1


	//   ....[75]....
        /*0cb8*/ 	.word	0x000183a0
        /*0cbc*/ 	.word	0x00000003
        /*0cc0*/ 	.word	0x00038840
        /*0cc4*/ 	.short	0x010a
        /*0cc6*/ 	.byte	0x3f
	.zero		1


	//   ....[76]....
        /*0cc8*/ 	.word	0x000183f0
        /*0ccc*/ 	.word	0x00000005
        /*0cd0*/ 	.word	0x00038840
        /*0cd4*/ 	.short	0x010a
        /*0cd6*/ 	.byte	0x3f
	.zero		1


	//   ....[77]....
        /*0cd8*/ 	.word	0x00018440
        /*0cdc*/ 	.word	0x00000003
        /*0ce0*/ 	.word	0x00038860
        /*0ce4*/ 	.short	0x010a
        /*0ce6*/ 	.byte	0x3f
	.zero		1


	//----- nvinfo : EIATTR_NUM_MBARRIERS
	.align		4
.L_260:
        /*0ce8*/ 	.byte	0x03, 0x38
        /*0cea*/ 	.short	0x0017


	//----- nvinfo : EIATTR_EXIT_INSTR_OFFSETS
	.align		4
        /*0cec*/ 	.byte	0x04, 0x1c
        /*0cee*/ 	.short	(.L_262 - .L_261)


	//   ....[0]....
.L_261:
        /*0cf0*/ 	.word	0x00000990


	//   ....[1]....
        /*0cf4*/ 	.word	0x0000e080


	//   ....[2]....
        /*0cf8*/ 	.word	0x00014970


	//----- nvinfo : EIATTR_MAX_THREADS
	.align		4
.L_262:
        /*0cfc*/ 	.byte	0x04, 0x05
        /*0cfe*/ 	.short	(.L_264 - .L_263)
.L_263:
        /*0d00*/ 	.word	0x00000180
        /*0d04*/ 	.word	0x00000001
        /*0d08*/ 	.word	0x00000001


	//----- nvinfo : EIATTR_CRS_STACK_SIZE
	.align		4
.L_264:
        /*0d0c*/ 	.byte	0x04, 0x1e
        /*0d0e*/ 	.short	(.L_266 - .L_265)
.L_265:
        /*0d10*/ 	.word	0x00000000


	//----- nvinfo : EIATTR_CBANK_PARAM_SIZE
	.align		4
.L_266:
        /*0d14*/ 	.byte	0x03, 0x19
        /*0d16*/ 	.short	0x0bf0


	//----- nvinfo : EIATTR_PARAM_CBANK
	.align		4
        /*0d18*/ 	.byte	0x04, 0x0a
        /*0d1a*/ 	.short	(.L_268 - .L_267)
	.align		4
.L_267:
        /*0d1c*/ 	.word	index@(.nv.constant0._ZN7cutlass13device_kernelIN5flash11enable_sm90INS1_16FlashAttnFwdSm90INS1_25CollectiveMainloopFwdSm90ILi2EN4cute5tupleIJNS5_1CILi1EEES8_S8_EEENS6_IJNS7_ILi64EEESA_SA_EEELi512ENS_10bfloat16_tEfNS_4arch4Sm90ELb0ELb0ELb0ELb1ELb1ELb0ELb1ELb0ELb0ELb1ELb1ELb0EEENS1_21CollectiveEpilogueFwdINS6_IJSA_NS7_ILi512EEESA_EEES9_SC_SE_Li256ELb1ELb1ELb1ELb0EEENS1_36VarlenDynamicPersistentTileSchedulerILi64ELi64ELi256ELi128ELb1ELb1ELb1ELb0ELb1ELb1EEEEEEEEEvNT_6ParamsE)
        /*0d20*/ 	.short	0x0210
        /*0d22*/ 	.short	0x0bf0


	//----- nvinfo : EIATTR_SW_WAR
	.align		4
.L_268:
        /*0d24*/ 	.byte	0x04, 0x36
        /*0d26*/ 	.short	(.L_270 - .L_269)
.L_269:
        /*0d28*/ 	.word	0x00000008
.L_270:


//--------------------- .nv.info._ZN7cutlass13device_kernelIN5flash11enable_sm90INS1_16FlashAttnFwdSm90INS1_25CollectiveMainloopFwdSm90ILi2EN4cute5tupleIJNS5_1CILi1EEES8_S8_EEENS6_IJNS7_ILi64EEESA_SA_EEELi512ENS_10bfloat16_tEfNS_4arch4Sm90ELb0ELb0ELb0ELb1ELb1ELb1ELb1ELb0ELb0ELb1ELb1ELb0EEENS1_21CollectiveEpilogueFwdINS6_IJSA_NS7_ILi512EEESA_EEES9_SC_SE_Li256ELb1ELb1ELb1ELb0EEENS1_36VarlenDynamicPersistentTileSchedulerILi64ELi64ELi256ELi128ELb1ELb1ELb1ELb0ELb1ELb1EEEEEEEEEvNT_6ParamsE --------------------------
	.section	.nv.info._ZN7cutlass13device_kernelIN5flash11enable_sm90INS1_16FlashAttnFwdSm90INS1_25CollectiveMainloopFwdSm90ILi2EN4cute5tupleIJNS5_1CILi1EEES8_S8_EEENS6_IJNS7_ILi64EEESA_SA_EEELi512ENS_10bfloat16_tEfNS_4arch4Sm90ELb0ELb0ELb0ELb1ELb1ELb1ELb1ELb0ELb0ELb1ELb1ELb0EEENS1_21CollectiveEpilogueFwdINS6_IJSA_NS7_ILi512EEESA_EEES9_SC_SE_Li256ELb1ELb1ELb1ELb0EEENS1_36VarlenDynamicPersistentTileSchedulerILi64ELi64ELi256ELi128ELb1ELb1ELb1ELb0ELb1ELb1EEEEEEEEEvNT_6ParamsE,"",@"SHT_CUDA_INFO"
	.sectionflags	@""
	.align	4


	//----- nvinfo : EIATTR_CUDA_API_VERSION
	.align		4
        /*0000*/ 	.byte	0x04, 0x37
        /*0002*/ 	.short	(.L_272 - .L_271)
.L_271:
        /*0004*/ 	.word	0x00000082


	//----- nvinfo : EIATTR_KPARAM_INFO
	.align		4
.L_272:
        /*0008*/ 	.byte	0x04, 0x17
        /*000a*/ 	.short	(.L_274 - .L_273)
.L_273:
        /*000c*/ 	.word	0x00000000
        /*0010*/ 	.short	0x0000
        /*0012*/ 	.short	0x0070
        /*0014*/ 	.byte	0x00, 0xf0, 0x01, 0x2e


	//----- nvinfo : EIATTR_SPARSE_MMA_MASK
	.align		4
.L_274:
        /*0018*/ 	.byte	0x03, 0x50
        /*001a*/ 	.short	0x0000


	//----- nvinfo : EIATTR_MAXREG_COUNT
	.align		4
        /*001c*/ 	.byte	0x03, 0x1b
        /*001e*/ 	.short	0x00a8


	//----- nvinfo : EIATTR_NUM_BARRIERS
	.align		4
        /*0020*/ 	.byte	0x02, 0x4c
        /*0022*/ 	.byte	0x10
	.zero		1


	//----- nvinfo : EIATTR_EXTERNS
	.align		4
        /*0024*/ 	.byte	0x04, 0x0f
        /*0026*/ 	.short	(.L_276 - .L_275)


	//   ....[0]....
	.align		4
.L_275:
        /*0028*/ 	.word	index@(__assertfail)


	//----- nvinfo : EIATTR_ANNOTATIONS
	.align		4
.L_276:
        /*002c*/ 	.byte	0x04, 0x55
        /*002e*/ 	.short	(.L_278 - .L_277)


	//   ....[0]....
.L_277:
        /* <DEDUP_REMOVED lines=64> */


	//----- nvinfo : EIATTR_MERCURY_ISA_VERSION
	.align		4
.L_278:
        /*0418*/ 	.byte	0x03, 0x5f
        /*041a*/ 	.short	0x0101


	//----- nvinfo : EIATTR_UNUSED_LOAD_BYTE_OFFSET
	.align		4
        /*041c*/ 	.byte	0x04, 0x44
        /*041e*/ 	.short	(.L_280 - .L_279)


	//   ....[0]....
.L_279:
        /*0420*/ 	.word	0x00000a50
        /*0424*/ 	.word	0x0000fff0


	//   ....[1]....
        /*0428*/ 	.word	0x00010b50
        /*042c*/ 	.word	0x0000fff0


	//----- nvinfo : EIATTR_INT_WARP_WIDE_INSTR_OFFSETS
	.align		4
.L_280:
        /*0430*/ 	.byte	0x04, 0x31
        /*0432*/ 	.short	(.L_282 - .L_281)


	//   ....[0]....
.L_281:
        /*0434*/ 	.word	0x00000130


	//   ....[1]....
        /*0438*/ 	.word	0x00000170


	//   ....[2]....
        /*043c*/ 	.word	0x000001e0


	//   ....[3]....
        /*0440*/ 	.word	0x000001f0


	//   ....[4]....
        /*0444*/ 	.word	0x00018db0


	//   ....[5]....
        /*0448*/ 	.word	0x00018e40


	//   ....[6]....
        /*044c*/ 	.word	0x0001d270


	//   ....[7]....
        /*0450*/ 	.word	0x0001d300


	//----- nvinfo : EIATTR_COOP_GROUP_MASK_REGIDS
	.align		4
.L_282:
        /*0454*/ 	.byte	0x04, 0x29
        /*0456*/ 	.short	(.L_284 - .L_283)


	//   ....[0]....
.L_283:
        /*0458*/ 	.word	0xffffffff


	//   ....[1]....
        /*045c*/ 	.word	0xffffffff


	//   ....[2]....
        /*0460*/ 	.word	0xffffffff


	//   ....[3]....
        /*0464*/ 	.word	0xffffffff


	//   ....[4]....
        /*0468*/ 	.word	0xffffffff


	//   ....[5]....
        /*046c*/ 	.word	0xffffffff


	//   ....[6]....
        /*0470*/ 	.word	0xffffffff


	//   ....[7]....
        /*0474*/ 	.word	0xffffffff


	//   ....[8]....
        /*0478*/ 	.word	0xffffffff


	//   ....[9]....
        /*047c*/ 	.word	0xffffffff


	//   ....[10]....
        /*0480*/ 	.word	0xffffffff


	//   ....[11]....
        /*0484*/ 	.word	0xffffffff


	//   ....[12]....
        /*0488*/ 	.word	0xffffffff


	//   ....[13]....
        /*048c*/ 	.word	0xffffffff


	//   ....[14]....
        /*0490*/ 	.word	0xffffffff


	//   ....[15]....
        /*0494*/ 	.word	0xffffffff


	//   ....[16]....
        /*0498*/ 	.word	0xffffffff


	//   ....[17]....
        /*049c*/ 	.word	0xffffffff


	//   ....[18]....
        /*04a0*/ 	.word	0xffffffff


	//   ....[19]....
        /*04a4*/ 	.word	0xffffffff


	//   ....[20]....
        /*04a8*/ 	.word	0xffffffff


	//   ....[21]....
        /*04ac*/ 	.word	0xffffffff


	//   ....[22]....
        /*04b0*/ 	.word	0xffffffff


	//   ....[23]....
        /*04b4*/ 	.word	0xffffffff


	//   ....[24]....
        /*04b8*/ 	.word	0xffffffff


	//   ....[25]....
        /*04bc*/ 	.word	0xffffffff


	//   ....[26]....
        /*04c0*/ 	.word	0xffffffff


	//   ....[27]....
        /*04c4*/ 	.word	0xffffffff


	//   ....[28]....
        /*04c8*/ 	.word	0xffffffff


	//   ....[29]....
        /*04cc*/ 	.word	0xffffffff


	//   ....[30]....
        /*04d0*/ 	.word	0xffffffff


	//   ....[31]....
        /*04d4*/ 	.word	0xffffffff


	//   ....[32]....
        /*04d8*/ 	.word	0xffffffff


	//   ....[33]....
        /*04dc*/ 	.word	0xffffffff


	//   ....[34]....
        /*04e0*/ 	.word	0xffffffff


	//   ....[35]....
        /*04e4*/ 	.word	0xffffffff


	//   ....[36]....
        /*04e8*/ 	.word	0xffffffff


	//   ....[37]....
        /*04ec*/ 	.word	0xffffffff


	//   ....[38]....
        /*04f0*/ 	.word	0xffffffff


	//   ....[39]....
        /*04f4*/ 	.word	0xffffffff


	//   ....[40]....
        /*04f8*/ 	.word	0xffffffff


	//   ....[41]....
        /*04fc*/ 	.word	0xffffffff


	//   ....[42]....
        /*0500*/ 	.word	0xffffffff


	//   ....[43]....
        /*0504*/ 	.word	0xffffffff


	//   ....[44]....
        /*0508*/ 	.word	0xffffffff


	//   ....[45]....
        /*050c*/ 	.word	0xffffffff


	//   ....[46]....
        /*0510*/ 	.word	0xffffffff


	//   ....[47]....
        /*0514*/ 	.word	0xffffffff


	//   ....[48]....
        /*0518*/ 	.word	0xffffffff


	//   ....[49]....
        /*051c*/ 	.word	0xffffffff


	//   ....[50]....
        /*0520*/ 	.word	0xffffffff


	//   ....[51]....
        /*0524*/ 	.word	0xffffffff


	//   ....[52]....
        /*0528*/ 	.word	0xffffffff


	//   ....[53]....
        /*052c*/ 	.word	0xffffffff


	//   ....[54]....
        /*0530*/ 	.word	0xffffffff


	//   ....[55]....
        /*0534*/ 	.word	0xffffffff


	//   ....[56]....
        /*0538*/ 	.word	0xffffffff


	//   ....[57]....
        /*053c*/ 	.word	0xffffffff


	//   ....[58]....
        /*0540*/ 	.word	0xffffffff


	//   ....[59]....
        /*0544*/ 	.word	0xffffffff


	//   ....[60]....
        /*0548*/ 	.word	0xffffffff


	//   ....[61]....
        /*054c*/ 	.word	0xffffffff


	//   ....[62]....
        /*0550*/ 	.word	0xffffffff


	//   ....[63]....
        /*0554*/ 	.word	0xffffffff


	//   ....[64]....
        /*0558*/ 	.word	0xffffffff


	//   ....[65]....
        /*055c*/ 	.word	0xffffffff


	//   ....[66]....
        /*0560*/ 	.word	0xffffffff


	//   ....[67]....
        /*0564*/ 	.word	0xffffffff


	//   ....[68]....
        /*0568*/ 	.word	0xffffffff


	//   ....[69]....
        /*056c*/ 	.word	0xffffffff


	//   ....[70]....
        /*0570*/ 	.word	0xffffffff


	//   ....[71]....
        /*0574*/ 	.word	0xffffffff


	//   ....[72]....
        /*0578*/ 	.word	0xffffffff


	//   ....[73]....
        /*057c*/ 	.word	0xffffffff


	//   ....[74]....
        /*0580*/ 	.word	0xffffffff


	//   ....[75]....
        /*0584*/ 	.word	0xffffffff


	//   ....[76]....
        /*0588*/ 	.word	0xffffffff


	//   ....[77]....
        /*058c*/ 	.word	0xffffffff


	//   ....[78]....
        /*0590*/ 	.word	0xffffffff


	//   ....[79]....
        /*0594*/ 	.word	0xffffffff


	//   ....[80]....
        /*0598*/ 	.word	0xffffffff


	//   ....[81]....
        /*059c*/ 	.word	0xffffffff


	//   ....[82]....
        /*05a0*/ 	.word	0xffffffff


	//   ....[83]....
        /*05a4*/ 	.word	0xffffffff


	//   ....[84]....
        /*05a8*/ 	.word	0xffffffff


	//   ....[85]....
        /*05ac*/ 	.word	0xffffffff


	//   ....[86]....
        /*05b0*/ 	.word	0xffffffff


	//   ....[87]....
        /*05b4*/ 	.word	0xffffffff


	//   ....[88]....
        /*05b8*/ 	.word	0xffffffff


	//   ....[89]....
        /*05bc*/ 	.word	0xffffffff


	//   ....[90]....
        /*05c0*/ 	.word	0xffffffff


	//   ....[91]....
        /*05c4*/ 	.word	0xffffffff


	//   ....[92]....
        /*05c8*/ 	.word	0xffffffff


	//   ....[93]....
        /*05cc*/ 	.word	0xffffffff


	//   ....[94]....
        /*05d0*/ 	.word	0xffffffff


	//   ....[95]....
        /*05d4*/ 	.word	0xffffffff


	//   ....[96]....
        /*05d8*/ 	.word	0xffffffff


	//   ....[97]....
        /*05dc*/ 	.word	0xffffffff


	//   ....[98]....
        /*05e0*/ 	.word	0xffffffff


	//   ....[99]....
        /*05e4*/ 	.word	0xffffffff


	//   ....[100]....
        /*05e8*/ 	.word	0xffffffff


	//   ....[101]....
        /*05ec*/ 	.word	0xffffffff


	//   ....[102]....
        /*05f0*/ 	.word	0xffffffff


	//   ....[103]....
        /*05f4*/ 	.word	0xffffffff


	//   ....[104]....
        /*05f8*/ 	.word	0xffffffff


	//   ....[105]....
        /*05fc*/ 	.word	0xffffffff


	//   ....[106]....
        /*0600*/ 	.word	0xffffffff


	//   ....[107]....
        /*0604*/ 	.word	0xffffffff


	//   ....[108]....
        /*0608*/ 	.word	0xffffffff


	//   ....[109]....
        /*060c*/ 	.word	0xffffffff


	//   ....[110]....
        /*0610*/ 	.word	0xffffffff


	//   ....[111]....
        /*0614*/ 	.word	0xffffffff


	//   ....[112]....
        /*0618*/ 	.word	0xffffffff


	//   ....[113]....
        /*061c*/ 	.word	0xffffffff


	//   ....[114]....
        /*0620*/ 	.word	0xffffffff


	//   ....[115]....
        /*0624*/ 	.word	0xffffffff


	//   ....[116]....
        /*0628*/ 	.word	0xffffffff


	//   ....[117]....
        /*062c*/ 	.word	0xffffffff


	//   ....[118]....
        /*0630*/ 	.word	0xffffffff


	//   ....[119]....
        /*0634*/ 	.word	0xffffffff


	//   ....[120]....
        /*0638*/ 	.word	0xffffffff


	//   ....[121]....
        /*063c*/ 	.word	0xffffffff


	//   ....[122]....
        /*0640*/ 	.word	0xffffffff


	//   ....[123]....
        /*0644*/ 	.word	0xffffffff


	//   ....[124]....
        /*0648*/ 	.word	0xffffffff


	//   ....[125]....
        /*064c*/ 	.word	0xffffffff


	//   ....[126]....
        /*0650*/ 	.word	0xffffffff


	//   ....[127]....
        /*0654*/ 	.word	0xffffffff


	//   ....[128]....
        /*0658*/ 	.word	0xffffffff


	//   ....[129]....
        /*065c*/ 	.word	0xffffffff


	//   ....[130]....
        /*0660*/ 	.word	0xffffffff


	//   ....[131]....
        /*0664*/ 	.word	0xffffffff


	//   ....[132]....
        /*0668*/ 	.word	0xffffffff


	//   ....[133]....
        /*066c*/ 	.word	0xffffffff


	//   ....[134]....
        /*0670*/ 	.word	0xffffffff


	//   ....[135]....
        /*0674*/ 	.word	0xffffffff


	//   ....[136]....
        /*0678*/ 	.word	0xffffffff


	//   ....[137]....
        /*067c*/ 	.word	0xffffffff


	//   ....[138]....
        /*0680*/ 	.word	0xffffffff


	//   ....[139]....
        /*0684*/ 	.word	0xffffffff


	//   ....[140]....
        /*0688*/ 	.word	0xffffffff


	//   ....[141]....
        /*068c*/ 	.word	0xffffffff


	//   ....[142]....
        /*0690*/ 	.word	0xffffffff


	//   ....[143]....
        /*0694*/ 	.word	0x0500000f


	//   ....[144]....
        /*0698*/ 	.word	0x0500000f


	//   ....[145]....
        /*069c*/ 	.word	0x0500000f


	//   ....[146]....
        /*06a0*/ 	.word	0x0500000f


	//   ....[147]....
        /*06a4*/ 	.word	0x0500000f


	//   ....[148]....
        /*06a8*/ 	.word	0x0500000f


	//   ....[149]....
        /*06ac*/ 	.word	0x0500000f


	//   ....[150]....
        /*06b0*/ 	.word	0x0500000f


	//   ....[151]....
        /*06b4*/ 	.word	0x0500000f


	//   ....[152]....
        /*06b8*/ 	.word	0x0500000f


	//   ....[153]....
        /*06bc*/ 	.word	0x0500000f


	//   ....[154]....
        /*06c0*/ 	.word	0x0500000f


	//   ....[155]....
        /*06c4*/ 	.word	0x0500000f


	//   ....[156]....
        /*06c8*/ 	.word	0x0500000f


	//   ....[157]....
        /*06cc*/ 	.word	0x0500000f


	//   ....[158]....
        /*06d0*/ 	.word	0x0500000f


	//   ....[159]....
        /*06d4*/ 	.word	0x0500000f


	//   ....[160]....
        /*06d8*/ 	.word	0x0500000f


	//   ....[161]....
        /*06dc*/ 	.word	0x0500000f


	//   ....[162]....
        /*06e0*/ 	.word	0x0500000f


	//   ....[163]....
        /*06e4*/ 	.word	0x0500000f


	//   ....[164]....
        /*06e8*/ 	.word	0x0500000f


	//   ....[165]....
        /*06ec*/ 	.word	0x0500000f


	//   ....[166]....
        /*06f0*/ 	.word	0x0500000f


	//   ....[167]....
        /*06f4*/ 	.word	0x0500000f


	//   ....[168]....
        /*06f8*/ 	.word	0x0500000f


	//   ....[169]....
        /*06fc*/ 	.word	0x0500000f


	//   ....[170]....
        /*0700*/ 	.word	0x0500000f


	//   ....[171]....
        /*0704*/ 	.word	0x0500000f


	//   ....[172]....
        /*0708*/ 	.word	0x0500000f


	//   ....[173]....
        /*070c*/ 	.word	0x0500000f


	//   ....[174]....
        /*0710*/ 	.word	0x0500000f


	//   ....[175]....
        /*0714*/ 	.word	0x0500000f


	//   ....[176]....
        /*0718*/ 	.word	0x0500000f


	//   ....[177]....
        /*071c*/ 	.word	0x0500000f


	//   ....[178]....
        /*0720*/ 	.word	0x0500000f


	//   ....[179]....
        /*0724*/ 	.word	0x0500000f


	//   ....[180]....
        /*0728*/ 	.word	0x0500000f


	//   ....[181]....
        /*072c*/ 	.word	0x0500000f


	//   ....[182]....
        /*0730*/ 	.word	0x0500000f


	//   ....[183]....
        /*0734*/ 	.word	0x0500000f


	//   ....[184]....
        /*0738*/ 	.word	0x0500000f


	//   ....[185]....
        /*073c*/ 	.word	0x0500000f


	//   ....[186]....
        /*0740*/ 	.word	0x0500000f


	//   ....[187]....
        /*0744*/ 	.word	0x0500000f


	//   ....[188]....
        /*0748*/ 	.word	0x0500000f


	//   ....[189]....
        /*074c*/ 	.word	0x0500000f


	//   ....[190]....
        /*0750*/ 	.word	0x0500000f


	//   ....[191]....
        /*0754*/ 	.word	0x0500000f


	//   ....[192]....
        /*0758*/ 	.word	0x0500000f


	//   ....[193]....
        /*075c*/ 	.word	0x0500000f


	//   ....[194]....
        /*0760*/ 	.word	0x0500000f


	//   ....[195]....
        /*0764*/ 	.word	0x0500000f


	//   ....[196]....
        /*0768*/ 	.word	0x0500000f


	//   ....[197]....
        /*076c*/ 	.word	0x0500000f


	//   ....[198]....
        /*0770*/ 	.word	0x0500000f


	//   ....[199]....
        /*0774*/ 	.word	0x0500000f


	//   ....[200]....
        /*0778*/ 	.word	0x0500000f


	//   ....[201]....
        /*077c*/ 	.word	0x0500000f


	//   ....[202]....
        /*0780*/ 	.word	0x0500000f


	//   ....[203]....
        /*0784*/ 	.word	0x0500000f


	//   ....[204]....
        /*0788*/ 	.word	0x0500000f


	//   ....[205]....
        /*078c*/ 	.word	0x0500000f


	//   ....[206]....
        /*0790*/ 	.word	0x0500000f


	//   ....[207]....
        /*0794*/ 	.word	0x0500000f


	//   ....[208]....
        /*0798*/ 	.word	0x0500000f


	//   ....[209]....
        /*079c*/ 	.word	0x0500000f


	//   ....[210]....
        /*07a0*/ 	.word	0x0500000f


	//   ....[211]....
        /*07a4*/ 	.word	0x0500000f


	//   ....[212]....
        /*07a8*/ 	.word	0x0500000f


	//   ....[213]....
        /*07ac*/ 	.word	0x0500000f


	//   ....[214]....
        /*07b0*/ 	.word	0x0500000f


	//   ....[215]....
        /*07b4*/ 	.word	0x0500000f


	//   ....[216]....
        /*07b8*/ 	.word	0x0500000f


	//   ....[217]....
        /*07bc*/ 	.word	0x0500000f


	//   ....[218]....
        /*07c0*/ 	.word	0x0500000f


	//   ....[219]....
        /*07c4*/ 	.word	0x0500000f


	//   ....[220]....
        /*07c8*/ 	.word	0x0500000f


	//   ....[221]....
        /*07cc*/ 	.word	0x0500000f


	//   ....[222]....
        /*07d0*/ 	.word	0x0500000f


	//   ....[223]....
        /*07d4*/ 	.word	0x0500000f


	//   ....[224]....
        /*07d8*/ 	.word	0x0500000f


	//   ....[225]....
        /*07dc*/ 	.word	0x0500000f


	//----- nvinfo : EIATTR_COOP_GROUP_INSTR_OFFSETS
	.align		4
.L_284:
        /*07e0*/ 	.byte	0x04, 0x28
        /*07e2*/ 	.short	(.L_286 - .L_285)


	//   ....[0]....
.L_285:
        /*07e4*/ 	.word	0x00000070


	//   ....[1]....
        /*07e8*/ 	.word	0x00000140


	//   ....[2]....
        /*07ec*/ 	.word	0x00000190


	//   ....[3]....
        /*07f0*/ 	.word	0x000003a0


	//   ....[4]....
        /*07f4*/ 	.word	0x00000500


	//   ....[5]....
        /*07f8*/ 	.word	0x00000620


	//   ....[6]....
        /*07fc*/ 	.word	0x00000780


	//   ....[7]....
        /*0800*/ 	.word	0x00003170


	//   ....[8]....
        /*0804*/ 	.word	0x00003180


	//   ....[9]....
        /*0808*/ 	.word	0x00003c10


	//   ....[10]....
        /*080c*/ 	.word	0x00003c20


	//   ....[11]....
        /*0810*/ 	.word	0x00004630


	//   ....[12]....
        /*0814*/ 	.word	0x00004640


	//   ....[13]....
        /*0818*/ 	.word	0x00004a00


	//   ....[14]....
        /*081c*/ 	.word	0x00004a10


	//   ....[15]....
        /*0820*/ 	.word	0x00005990


	//   ....[16]....
        /*0824*/ 	.word	0x00007860


	//   ....[17]....
        /*0828*/ 	.word	0x00007e20


	//   ....[18]....
        /*082c*/ 	.word	0x00007e30


	//   ....[19]....
        /*0830*/ 	.word	0x00007e40


	//   ....[20]....
        /*0834*/ 	.word	0x00007e50


	//   ....[21]....
        /*0838*/ 	.word	0x00008e60


	//   ....[22]....
        /*083c*/ 	.word	0x00008e70


	//   ....[23]....
        /*0840*/ 	.word	0x00008e80


	//   ....[24]....
        /*0844*/ 	.word	0x00008e90


	//   ....[25]....
        /*0848*/ 	.word	0x0000a570


	//   ....[26]....
        /*084c*/ 	.word	0x0000c080


	//   ....[27]....
        /*0850*/ 	.word	0x0000c150


	//   ....[28]....
        /*0854*/ 	.word	0x0000c2a0


	//   ....[29]....
        /*0858*/ 	.word	0x0000c3c0


	//   ....[30]....
        /*085c*/ 	.word	0x0000cc40


	//   ....[31]....
        /*0860*/ 	.word	0x0000d350


	//   ....[32]....
        /*0864*/ 	.word	0x0000eba0


	//   ....[33]....
        /*0868*/ 	.word	0x0000ebc0


	//   ....[34]....
        /*086c*/ 	.word	0x0000f290


	//   ....[35]....
        /*0870*/ 	.word	0x0000f390


	//   ....[36]....
        /*0874*/ 	.word	0x0000ff90


	//   ....[37]....
        /*0878*/ 	.word	0x00010080


	//   ....[38]....
        /*087c*/ 	.word	0x000100a0


	//   ....[39]....
        /*0880*/ 	.word	0x00010210


	//   ....[40]....
        /*0884*/ 	.word	0x000103e0


	//   ....[41]....
        /*0888*/ 	.word	0x00011890


	//   ....[42]....
        /*088c*/ 	.word	0x00011c60


	//   ....[43]....
        /*0890*/ 	.word	0x00011c70


	//   ....[44]....
        /*0894*/ 	.word	0x00011c80


	//   ....[45]....
        /*0898*/ 	.word	0x00011c90


	//   ....[46]....
        /*089c*/ 	.word	0x000129c0


	//   ....[47]....
        /*08a0*/ 	.word	0x000129e0


	//   ....[48]....
        /*08a4*/ 	.word	0x00012c80


	//   ....[49]....
        /*08a8*/ 	.word	0x00012ca0


	//   ....[50]....
        /*08ac*/ 	.word	0x00013610


	//   ....[51]....
        /*08b0*/ 	.word	0x00013650


	//   ....[52]....
        /*08b4*/ 	.word	0x00014050


	//   ....[53]....
        /*08b8*/ 	.word	0x00014070


	//   ....[54]....
        /*08bc*/ 	.word	0x00015620


	//   ....[55]....
        /*08c0*/ 	.word	0x00015640


	//   ....[56]....
        /*08c4*/ 	.word	0x00015870


	//   ....[57]....
        /*08c8*/ 	.word	0x00015890


	//   ....[58]....
        /*08cc*/ 	.word	0x00015b40


	//   ....[59]....
        /*08d0*/ 	.word	0x00015d30


	//   ....[60]....
        /*08d4*/ 	.word	0x00015d60


	//   ....[61]....
        /*08d8*/ 	.word	0x00015d90


	//   ....[62]....
        /*08dc*/ 	.word	0x00015dc0


	//   ....[63]....
        /*08e0*/ 	.word	0x00015df0


	//   ....[64]....
        /*08e4*/ 	.word	0x00015e20


	//   ....[65]....
        /*08e8*/ 	.word	0x00015fb0


	//   ....[66]....
        /*08ec*/ 	.word	0x00015fe0


	//   ....[67]....
        /*08f0*/ 	.word	0x00016010


	//   ....[68]....
        /*08f4*/ 	.word	0x00016040


	//   ....[69]....
        /*08f8*/ 	.word	0x00016070


	//   ....[70]....
        /*08fc*/ 	.word	0x000160a0


	//   ....[71]....
        /*0900*/ 	.word	0x00016130


	//   ....[72]....
        /*0904*/ 	.word	0x00016160


	//   ....[73]....
        /*0908*/ 	.word	0x00016170


	//   ....[74]....
        /*090c*/ 	.word	0x00016200


	//   ....[75]....
        /*0910*/ 	.word	0x000171b0


	//   ....[76]....
        /*0914*/ 	.word	0x00019ba0


	//   ....[77]....
        /*0918*/ 	.word	0x00019bc0


	//   ....[78]....
        /*091c*/ 	.word	0x00019c50


	//   ....[79]....
        /*0920*/ 	.word	0x00019c70


	//   ....[80]....
        /*0924*/ 	.word	0x00019cf0


	//   ....[81]....
        /*0928*/ 	.word	0x00019d10


	//   ....[82]....
        /*092c*/ 	.word	0x00019d20


	//   ....[83]....
        /*0930*/ 	.word	0x00019d30


	//   ....[84]....
        /*0934*/ 	.word	0x0001a4e0


	//   ....[85]....
        /*0938*/ 	.word	0x0001a510


	//   ....[86]....
        /*093c*/ 	.word	0x0001a5c0


	//   ....[87]....
        /*0940*/ 	.word	0x0001a5d0


	//   ....[88]....
        /*0944*/ 	.word	0x0001a5e0


	//   ....[89]....
        /*0948*/ 	.word	0x0001a660


	//   ....[90]....
        /*094c*/ 	.word	0x0001a670


	//   ....[91]....
        /*0950*/ 	.word	0x0001a6e0


	//   ....[92]....
        /*0954*/ 	.word	0x0001afd0


	//   ....[93]....
        /*0958*/ 	.word	0x0001b040


	//   ....[94]....
        /*095c*/ 	.word	0x0001b0e0


	//   ....[95]....
        /*0960*/ 	.word	0x0001b230


	//   ....[96]....
        /*0964*/ 	.word	0x0001b290


	//   ....[97]....
        /*0968*/ 	.word	0x0001b2b0


	//   ....[98]....
        /*096c*/ 	.word	0x0001b2c0


	//   ....[99]....
        /*0970*/ 	.word	0x0001b2e0


	//   ....[100]....
        /*0974*/ 	.word	0x0001ba90


	//   ....[101]....
        /*0978*/ 	.word	0x0001bac0


	//   ....[102]....
        /*097c*/ 	.word	0x0001bcb0


	//   ....[103]....
        /*0980*/ 	.word	0x0001bcf0


	//   ....[104]....
        /*0984*/ 	.word	0x0001bd00


	//   ....[105]....
        /*0988*/ 	.word	0x0001bd10


	//   ....[106]....
        /*098c*/ 	.word	0x0001be60


	//   ....[107]....
        /*0990*/ 	.word	0x0001bfb0


	//   ....[108]....
        /*0994*/ 	.word	0x0001c7a0


	//   ....[109]....
        /*0998*/ 	.word	0x0001c7c0


	//   ....[110]....
        /*099c*/ 	.word	0x0001c810


	//   ....[111]....
        /*09a0*/ 	.word	0x0001c820


	//   ....[112]....
        /*09a4*/ 	.word	0x0001c860


	//   ....[113]....
        /*09a8*/ 	.word	0x0001c870


	//   ....[114]....
        /*09ac*/ 	.word	0x0001c880


	//   ....[115]....
        /*09b0*/ 	.word	0x0001c8c0


	//   ....[116]....
        /*09b4*/ 	.word	0x0001cbc0


	//   ....[117]....
        /*09b8*/ 	.word	0x0001cc00


	//   ....[118]....
        /*09bc*/ 	.word	0x0001cc20


	//   ....[119]....
        /*09c0*/ 	.word	0x0001cc40


	//   ....[120]....
        /*09c4*/ 	.word	0x0001cc70


	//   ....[121]....
        /*09c8*/ 	.word	0x0001cc90


	//   ....[122]....
        /*09cc*/ 	.word	0x0001cd90


	//   ....[123]....
        /*09d0*/ 	.word	0x0001cee0


	//   ....[124]....
        /*09d4*/ 	.word	0x0001d520


	//   ....[125]....
        /*09d8*/ 	.word	0x0001d550


	//   ....[126]....
        /*09dc*/ 	.word	0x0001d5b0


	//   ....[127]....
        /*09e0*/ 	.word	0x0001d5e0


	//   ....[128]....
        /*09e4*/ 	.word	0x0001d610


	//   ....[129]....
        /*09e8*/ 	.word	0x0001d640


	//   ....[130]....
        /*09ec*/ 	.word	0x0001d670


	//   ....[131]....
        /*09f0*/ 	.word	0x0001d6a0


	//   ....[132]....
        /*09f4*/ 	.word	0x0001d840


	//   ....[133]....
        /*09f8*/ 	.word	0x0001d870


	//   ....[134]....
        /*09fc*/ 	.word	0x0001d8a0


	//   ....[135]....
        /*0a00*/ 	.word	0x0001d8d0


	//   ....[136]....
        /*0a04*/ 	.word	0x0001d900


	//   ....[137]....
        /*0a08*/ 	.word	0x0001d930


	//   ....[138]....
        /*0a0c*/ 	.word	0x0001d9f0


	//   ....[139]....
        /*0a10*/ 	.word	0x0001da10


	//   ....[140]....
        /*0a14*/ 	.word	0x0001da20


	//   ....[141]....
        /*0a18*/ 	.word	0x0001da80


	//   ....[142]....
        /*0a1c*/ 	.word	0x0001e0a0


	//   ....[143]....
        /*0a20*/ 	.word	0x0001e3b0


	//   ....[144]....
        /*0a24*/ 	.word	0x0001e440


	//   ....[145]....
        /*0a28*/ 	.word	0x0001e510


	//   ....[146]....
        /*0a2c*/ 	.word	0x0001e5a0


	//   ....[147]....
        /*0a30*/ 	.word	0x0001e680


	//   ....[148]....
        /*0a34*/ 	.word	0x0001e710


	//   ....[149]....
        /*0a38*/ 	.word	0x0001e7f0


	//   ....[150]....
        /*0a3c*/ 	.word	0x0001e880


	//   ....[151]....
        /*0a40*/ 	.word	0x0001e8d0


	//   ....[152]....
        /*0a44*/ 	.word	0x0001e920


	//   ....[153]....
        /*0a48*/ 	.word	0x0001ea10


	//   ....[154]....
        /*0a4c*/ 	.word	0x0001eaa0


	//   ....[155]....
        /*0a50*/ 	.word	0x0001eaf0


	//   ....[156]....
        /*0a54*/ 	.word	0x0001eb40


	//   ....[157]....
        /*0a58*/ 	.word	0x0001ede0


	//   ....[158]....
        /*0a5c*/ 	.word	0x0001f0c0


	//   ....[159]....
        /*0a60*/ 	.word	0x0001f1b0


	//   ....[160]....
        /*0a64*/ 	.word	0x0001f250


	//   ....[161]....
        /*0a68*/ 	.word	0x0001f2b0


	//   ....[162]....
        /*0a6c*/ 	.word	0x0001f3a0


	//   ....[163]....
        /*0a70*/ 	.word	0x0001f410


	//   ....[164]....
        /*0a74*/ 	.word	0x0001f500


	//   ....[165]....
        /*0a78*/ 	.word	0x0001f570


	//   ....[166]....
        /*0a7c*/ 	.word	0x0001f610


	//   ....[167]....
        /*0a80*/ 	.word	0x0001f700


	//   ....[168]....
        /*0a84*/ 	.word	0x0001f7a0


	//   ....[169]....
        /*0a88*/ 	.word	0x0001f800


	//   ....[170]....
        /*0a8c*/ 	.word	0x0001f8c0


	//   ....[171]....
        /*0a90*/ 	.word	0x0001f920


	//   ....[172]....
        /*0a94*/ 	.word	0x0001f9c0


	//   ....[173]....
        /*0a98*/ 	.word	0x0001fa70


	//   ....[174]....
        /*0a9c*/ 	.word	0x0001fb50


	//   ....[175]....
        /*0aa0*/ 	.word	0x0001fe40


	//   ....[176]....
        /*0aa4*/ 	.word	0x0001ff00


	//   ....[177]....
        /*0aa8*/ 	.word	0x00020170


	//   ....[178]....
        /*0aac*/ 	.word	0x000201f0


	//   ....[179]....
        /*0ab0*/ 	.word	0x00020400


	//   ....[180]....
        /*0ab4*/ 	.word	0x00020450


	//   ....[181]....
        /*0ab8*/ 	.word	0x000205c0


	//   ....[182]....
        /*0abc*/ 	.word	0x00020650


	//   ....[183]....
        /*0ac0*/ 	.word	0x00020790


	//   ....[184]....
        /*0ac4*/ 	.word	0x00020890


	//   ....[185]....
        /*0ac8*/ 	.word	0x00020b00


	//   ....[186]....
        /*0acc*/ 	.word	0x00020b50


	//   ....[187]....
        /*0ad0*/ 	.word	0x00020d20


	//   ....[188]....
        /*0ad4*/ 	.word	0x00020d70


	//   ....[189]....
        /*0ad8*/ 	.word	0x00020f40


	//   ....[190]....
        /*0adc*/ 	.word	0x00020f90


	//   ....[191]....
        /*0ae0*/ 	.word	0x00021080


	//   ....[192]....
        /*0ae4*/ 	.word	0x00021120


	//   ....[193]....
        /*0ae8*/ 	.word	0x00021180


	//   ....[194]....
        /*0aec*/ 	.word	0x00021230


	//   ....[195]....
        /*0af0*/ 	.word	0x00021290


	//   ....[196]....
        /*0af4*/ 	.word	0x00021340


	//   ....[197]....
        /*0af8*/ 	.word	0x000213a0


	//   ....[198]....
        /*0afc*/ 	.word	0x00021450


	//   ....[199]....
        /*0b00*/ 	.word	0x00021540


	//   ....[200]....
        /*0b04*/ 	.word	0x00021620


	//   ....[201]....
        /*0b08*/ 	.word	0x00021730


	//   ....[202]....
        /*0b0c*/ 	.word	0x00021830


	//   ....[203]....
        /*0b10*/ 	.word	0x00021960


	//   ....[204]....
        /*0b14*/ 	.word	0x00021a40


	//   ....[205]....
        /*0b18*/ 	.word	0x00021b40


	//   ....[206]....
        /*0b1c*/ 	.word	0x00021c20


	//   ....[207]....
        /*0b20*/ 	.word	0x00021cb0


	//   ....[208]....
        /*0b24*/ 	.word	0x00021d50


	//   ....[209]....
        /*0b28*/ 	.word	0x00021ed0


	//   ....[210]....
        /*0b2c*/ 	.word	0x00021f40


	//   ....[211]....
        /*0b30*/ 	.word	0x00021fb0


	//   ....[212]....
        /*0b34*/ 	.word	0x00022020


	//   ....[213]....
        /*0b38*/ 	.word	0x00022090


	//   ....[214]....
        /*0b3c*/ 	.word	0x00022110


	//   ....[215]....
        /*0b40*/ 	.word	0x00022190


	//   ....[216]....
        /*0b44*/ 	.word	0x00022220


	//   ....[217]....
        /*0b48*/ 	.word	0x00022290


	//   ....[218]....
        /*0b4c*/ 	.word	0x00022300


	//   ....[219]....
        /*0b50*/ 	.word	0x00022370


	//   ....[220]....
        /*0b54*/ 	.word	0x000223f0


	//   ....[221]....
        /*0b58*/ 	.word	0x00022460


	//   ....[222]....
        /*0b5c*/ 	.word	0x00022500


	//   ....[223]....
        /*0b60*/ 	.word	0x00022550


	//   ....[224]....
        /*0b64*/ 	.word	0x000225e0


	//   ....[225]....
        /*0b68*/ 	.word	0x00022710


	//----- nvinfo : EIATTR_REG_RECONFIG
	.align		4
.L_286:
        /*0b6c*/ 	.byte	0x01, 0x54
	.zero		2


	//----- nvinfo : EIATTR_SYSCALL_OFFSETS
	.align		4
        /*0b70*/ 	.byte	0x04, 0x46
        /*0b72*/ 	.short	(.L_288 - .L_287)


	//   ....[0]....
.L_287:
        /*0b74*/ 	.word	0x000023d0


	//   ....[1]....
        /*0b78*/ 	.word	0x00002520


	//   ....[2]....
        /*0b7c*/ 	.word	0x00007a00


	//   ....[3]....
        /*0b80*/ 	.word	0x00007d90


	//   ....[4]....
        /*0b84*/ 	.word	0x00018fa0


	//   ....[5]....
        /*0b88*/ 	.word	0x000190f0


	//   ....[6]....
        /*0b8c*/ 	.word	0x000191e0


	//   ....[7]....
        /*0b90*/ 	.word	0x0001a100


	//   ....[8]....
        /*0b94*/ 	.word	0x0001a950


	//----- nvinfo : EIATTR_MBARRIER_INSTR_OFFSETS
	.align		4
.L_288:
        /*0b98*/ 	.byte	0x04, 0x39
        /*0b9a*/ 	.short	(.L_290 - .L_289)


	//   ....[0]....
.L_289:
        /*0b9c*/ 	.word	0x00000280
        /*0ba0*/ 	.word	0x000000ff
        /*0ba4*/ 	.word	0x00038800
        /*0ba8*/ 	.short	0x0100
        /*0baa*/ 	.byte	0x08
	.zero		1


	//   ....[1]....
        /*0bac*/ 	.word	0x00000290
        /*0bb0*/ 	.word	0x000000ff
        /*0bb4*/ 	.word	0x00038810
        /*0bb8*/ 	.short	0x0100
        /*0bba*/ 	.byte	0x08
	.zero		1


	//   ....[2]....
        /*0bbc*/ 	.word	0x000002a0
        /*0bc0*/ 	.word	0x000000ff
        /*0bc4*/ 	.word	0x00038820
        /*0bc8*/ 	.short	0x0100
        /*0bca*/ 	.byte	0x08
	.zero		1


	//   ....[3]....
        /*0bcc*/ 	.word	0x00000350
        /*0bd0*/ 	.word	0x000000ff
        /*0bd4*/ 	.word	0x00038830
        /*0bd8*/ 	.short	0x0100
        /*0bda*/ 	.byte	0x06
	.zero		1


	//   ....[4]....
        /*0bdc*/ 	.word	0x00000360
        /*0be0*/ 	.word	0x000000ff
        /*0be4*/ 	.word	0x00038840
        /*0be8*/ 	.short	0x0100
        /*0bea*/ 	.byte	0x06
	.zero		1


	//   ....[5]....
        /*0bec*/ 	.word	0x00000370
        /*0bf0*/ 	.word	0x000000ff
        /*0bf4*/ 	.word	0x00038838
        /*0bf8*/ 	.short	0x0100
        /*0bfa*/ 	.byte	0x06
	.zero		1


	//   ....[6]....
        /*0bfc*/ 	.word	0x00000380
        /*0c00*/ 	.word	0x000000ff
        /*0c04*/ 	.word	0x00038848
        /*0c08*/ 	.short	0x0100
        /*0c0a*/ 	.byte	0x06
	.zero		1


	//   ....[7]....
        /*0c0c*/ 	.word	0x000004b0
        /*0c10*/ 	.word	0x000000ff
        /*0c14*/ 	.word	0x00038850
        /*0c18*/ 	.short	0x0100
        /*0c1a*/ 	.byte	0x08
	.zero		1


	//   ....[8]....
        /*0c1c*/ 	.word	0x000004c0
        /*0c20*/ 	.word	0x000000ff
        /*0c24*/ 	.word	0x00038860
        /*0c28*/ 	.short	0x0100
        /*0c2a*/ 	.byte	0x08
	.zero		1


	//   ....[9]....
        /*0c2c*/ 	.word	0x000004d0
        /*0c30*/ 	.word	0x000000ff
        /*0c34*/ 	.word	0x00038858
        /*0c38*/ 	.short	0x0100
        /*0c3a*/ 	.byte	0x08
	.zero		1


	//   ....[10]....
        /*0c3c*/ 	.word	0x000004e0
        /*0c40*/ 	.word	0x000000ff
        /*0c44*/ 	.word	0x00038868
        /*0c48*/ 	.short	0x0100
        /*0c4a*/ 	.byte	0x08
	.zero		1


	//   ....[11]....
        /*0c4c*/ 	.word	0x000005d0
        /*0c50*/ 	.word	0x000000ff
        /*0c54*/ 	.word	0x00038870
        /*0c58*/ 	.short	0x0100
        /*0c5a*/ 	.byte	0x06
	.zero		1


	//   ....[12]....
        /*0c5c*/ 	.word	0x000005e0
        /*0c60*/ 	.word	0x000000ff
        /*0c64*/ 	.word	0x00038880
        /*0c68*/ 	.short	0x0100
        /*0c6a*/ 	.byte	0x06
	.zero		1


	//   ....[13]....
        /*0c6c*/ 	.word	0x000005f0
        /*0c70*/ 	.word	0x000000ff
        /*0c74*/ 	.word	0x00038878
        /*0c78*/ 	.short	0x0100
        /*0c7a*/ 	.byte	0x06
	.zero		1


	//   ....[14]....
        /*0c7c*/ 	.word	0x00000600
        /*0c80*/ 	.word	0x000000ff
        /*0c84*/ 	.word	0x00038888
        /*0c88*/ 	.short	0x0100
        /*0c8a*/ 	.byte	0x06
	.zero		1


	//   ....[15]....
        /*0c8c*/ 	.word	0x00000730
        /*0c90*/ 	.word	0x000000ff
        /*0c94*/ 	.word	0x00038890
        /*0c98*/ 	.short	0x0100
        /*0c9a*/ 	.byte	0x08
	.zero		1


	//   ....[16]....
        /*0c9c*/ 	.word	0x00000740
        /*0ca0*/ 	.word	0x000000ff
        /*0ca4*/ 	.word	0x000388a0
        /*0ca8*/ 	.short	0x0100
        /*0caa*/ 	.byte	0x08
	.zero		1


	//   ....[17]....
        /*0cac*/ 	.word	0x00000750
        /*0cb0*/ 	.word	0x000000ff
        /*0cb4*/ 	.word	0x00038898
        /*0cb8*/ 	.short	0x0100
        /*0cba*/ 	.byte	0x08
	.zero		1


	//   ....[18]....
        /*0cbc*/ 	.word	0x00000760
        /*0cc0*/ 	.word	0x000000ff
        /*0cc4*/ 	.word	0x000388a8
        /*0cc8*/ 	.short	0x0100
        /*0cca*/ 	.byte	0x08
	.zero		1


	//   ....[19]....
        /*0ccc*/ 	.word	0x00000890
        /*0cd0*/ 	.word	0x000000ff
        /*0cd4*/ 	.word	0x000388b0
        /*0cd8*/ 	.short	0x0100
        /*0cda*/ 	.byte	0x08
	.zero		1


	//   ....[20]....
        /*0cdc*/ 	.word	0x000008a0
        /*0ce0*/ 	.word	0x000000ff
        /*0ce4*/ 	.word	0x000388c0
        /*0ce8*/ 	.short	0x0100
        /*0cea*/ 	.byte	0x08
	.zero		1


	//   ....[21]....
        /*0cec*/ 	.word	0x000008b0
        /*0cf0*/ 	.word	0x000000ff
        /*0cf4*/ 	.word	0x000388b8
        /*0cf8*/ 	.short	0x0100
        /*0cfa*/ 	.byte	0x08
	.zero		1


	//   ....[22]....
        /*0cfc*/ 	.word	0x000008c0
        /*0d00*/ 	.word	0x000000ff
        /*0d04*/ 	.word	0x000388c8
        /*0d08*/ 	.short	0x0100
        /*0d0a*/ 	.byte	0x08
	.zero		1


	//   ....[23]....
        /*0d0c*/ 	.word	0x00003120
        /*0d10*/ 	.word	0x0000003a
        /*0d14*/ 	.word	0x00038890
        /*0d18*/ 	.short	0x010a
        /*0d1a*/ 	.byte	0x3f
	.zero		1


	//   ....[24]....
        /*0d1c*/ 	.word	0x00003bc0
        /*0d20*/ 	.word	0x0000003a
        /*0d24*/ 	.word	0x00038890
        /*0d28*/ 	.short	0x010a
        /*0d2a*/ 	.byte	0x3f
	.zero		1


	//   ....[25]....
        /*0d2c*/ 	.word	0x000044a0
        /*0d30*/ 	.word	0x0000003a
        /*0d34*/ 	.word	0x00038890
        /*0d38*/ 	.short	0x010a
        /*0d3a*/ 	.byte	0x3f
	.zero		1


	//   ....[26]....
        /*0d3c*/ 	.word	0x00004860
        /*0d40*/ 	.word	0x00000004
        /*0d44*/ 	.word	0x00000000
        /*0d48*/ 	.short	0x0101
        /*0d4a*/ 	.byte	0x3f
	.zero		1


	//   ....[27]....
        /*0d4c*/ 	.word	0x000048a0
        /*0d50*/ 	.word	0x0000003a
        /*0d54*/ 	.word	0x000388b0
        /*0d58*/ 	.short	0x010a
        /*0d5a*/ 	.byte	0x3f
	.zero		1


	//   ....[28]....
        /*0d5c*/ 	.word	0x00005150
        /*0d60*/ 	.word	0x0000003a
        /*0d64*/ 	.word	0x00000000
        /*0d68*/ 	.short	0x0101
        /*0d6a*/ 	.byte	0x3f
	.zero		1


	//   ....[29]....
        /*0d6c*/ 	.word	0x00005d20
        /*0d70*/ 	.word	0x0000000c
        /*0d74*/ 	.word	0x00000000
        /*0d78*/ 	.short	0x0101
        /*0d7a*/ 	.byte	0x3f
	.zero		1


	//   ....[30]....
        /*0d7c*/ 	.word	0x000068c0
        /*0d80*/ 	.word	0x0000000c
        /*0d84*/ 	.word	0x00000000
        /*0d88*/ 	.short	0x0101
        /*0d8a*/ 	.byte	0x3f
	.zero		1


	//   ....[31]....
        /*0d8c*/ 	.word	0x00007aa0
        /*0d90*/ 	.word	0x00000002
        /*0d94*/ 	.word	0x00038800
        /*0d98*/ 	.short	0x010a
        /*0d9a*/ 	.byte	0x3f
	.zero		1


	//   ....[32]....
        /*0d9c*/ 	.word	0x00007af0
        /*0da0*/ 	.word	0x00000002
        /*0da4*/ 	.word	0x00038800
        /*0da8*/ 	.short	0x010a
        /*0daa*/ 	.byte	0x3f
	.zero		1


	//   ....[33]....
        /*0dac*/ 	.word	0x000080f0
        /*0db0*/ 	.word	0x00000002
        /*0db4*/ 	.word	0x00038800
        /*0db8*/ 	.short	0x010a
        /*0dba*/ 	.byte	0x3f
	.zero		1


	//   ....[34]....
        /*0dbc*/ 	.word	0x00009060
        /*0dc0*/ 	.word	0x00000002
        /*0dc4*/ 	.word	0x00038800
        /*0dc8*/ 	.short	0x010a
        /*0dca*/ 	.byte	0x3f
	.zero		1


	//   ....[35]....
        /*0dcc*/ 	.word	0x00009ed0
        /*0dd0*/ 	.word	0x0000000d
        /*0dd4*/ 	.word	0x00038830
        /*0dd8*/ 	.short	0x010a
        /*0dda*/ 	.byte	0x3f
	.zero		1


	//   ....[36]....
        /*0ddc*/ 	.word	0x00009f80
        /*0de0*/ 	.word	0x0000000d
        /*0de4*/ 	.word	0x00038830
        /*0de8*/ 	.short	0x010a
        /*0dea*/ 	.byte	0x3f
	.zero		1


	//   ....[37]....
        /*0dec*/ 	.word	0x0000a290
        /*0df0*/ 	.word	0x00000002
        /*0df4*/ 	.word	0x00038810
        /*0df8*/ 	.short	0x010a
        /*0dfa*/ 	.byte	0x3f
	.zero		1


	//   ....[38]....
        /*0dfc*/ 	.word	0x0000a2e0
        /*0e00*/ 	.word	0x0000000d
        /*0e04*/ 	.word	0x00038850
        /*0e08*/ 	.short	0x010a
        /*0e0a*/ 	.byte	0x3f
	.zero		1


	//   ....[39]....
        /*0e0c*/ 	.word	0x0000a390
        /*0e10*/ 	.word	0x0000000d
        /*0e14*/ 	.word	0x00038850
        /*0e18*/ 	.short	0x010a
        /*0e1a*/ 	.byte	0x3f
	.zero		1


	//   ....[40]....
        /*0e1c*/ 	.word	0x0000c390
        /*0e20*/ 	.word	0x0000000f
        /*0e24*/ 	.word	0x00000000
        /*0e28*/ 	.short	0x0101
        /*0e2a*/ 	.byte	0x3f
	.zero		1


	//   ....[41]....
        /*0e2c*/ 	.word	0x0000ccc0
        /*0e30*/ 	.word	0x0000000d
        /*0e34*/ 	.word	0x00000000
        /*0e38*/ 	.short	0x0101
        /*0e3a*/ 	.byte	0x3f
	.zero		1


	//   ....[42]....
        /*0e3c*/ 	.word	0x0000cdf0
        /*0e40*/ 	.word	0x0000000e
        /*0e44*/ 	.word	0x00038830
        /*0e48*/ 	.short	0x010a
        /*0e4a*/ 	.byte	0x3f
	.zero		1


	//   ....[43]....
        /*0e4c*/ 	.word	0x0000cea0
        /*0e50*/ 	.word	0x0000000e
        /*0e54*/ 	.word	0x00038830
        /*0e58*/ 	.short	0x010a
        /*0e5a*/ 	.byte	0x3f
	.zero		1


	//   ....[44]....
        /*0e5c*/ 	.word	0x0000d110
        /*0e60*/ 	.word	0x0000000e
        /*0e64*/ 	.word	0x00038850
        /*0e68*/ 	.short	0x010a
        /*0e6a*/ 	.byte	0x3f
	.zero		1


	//   ....[45]....
        /*0e6c*/ 	.word	0x0000d180
        /*0e70*/ 	.word	0x0000000e
        /*0e74*/ 	.word	0x00038850
        /*0e78*/ 	.short	0x010a
        /*0e7a*/ 	.byte	0x3f
	.zero		1


	//   ....[46]....
        /*0e7c*/ 	.word	0x0000ee00
        /*0e80*/ 	.word	0x0000000b
        /*0e84*/ 	.word	0x00000000
        /*0e88*/ 	.short	0x0101
        /*0e8a*/ 	.byte	0x3f
	.zero		1


	//   ....[47]....
        /*0e8c*/ 	.word	0x00010020
        /*0e90*/ 	.word	0x0000000e
        /*0e94*/ 	.word	0x00000000
        /*0e98*/ 	.short	0x0101
        /*0e9a*/ 	.byte	0x3f
	.zero		1


	//   ....[48]....
        /*0e9c*/ 	.word	0x00012940
        /*0ea0*/ 	.word	0x00000000
        /*0ea4*/ 	.word	0x00000000
        /*0ea8*/ 	.short	0x0101
        /*0eaa*/ 	.byte	0x3f
	.zero		1


	//   ....[49]....
        /*0eac*/ 	.word	0x00013670
        /*0eb0*/ 	.word	0x00000008
        /*0eb4*/ 	.word	0x00000000
        /*0eb8*/ 	.short	0x0101
        /*0eba*/ 	.byte	0x3f
	.zero		1


	//   ....[50]....
        /*0ebc*/ 	.word	0x00017290
        /*0ec0*/ 	.word	0x00000012
        /*0ec4*/ 	.word	0x00038820
        /*0ec8*/ 	.short	0x010a
        /*0eca*/ 	.byte	0x3f
	.zero		1


	//   ....[51]....
        /*0ecc*/ 	.word	0x00017320
        /*0ed0*/ 	.word	0x00000003
        /*0ed4*/ 	.word	0x000388a0
        /*0ed8*/ 	.short	0x010a
        /*0eda*/ 	.byte	0x3f
	.zero		1


	//   ....[52]....
        /*0edc*/ 	.word	0x00017570
        /*0ee0*/ 	.word	0x00000003
        /*0ee4*/ 	.word	0x000388c0
        /*0ee8*/ 	.short	0x010a
        /*0eea*/ 	.byte	0x3f
	.zero		1


	//   ....[53]....
        /*0eec*/ 	.word	0x00017f40
        /*0ef0*/ 	.word	0x00000008
        /*0ef4*/ 	.word	0x000388a0
        /*0ef8*/ 	.short	0x010a
        /*0efa*/ 	.byte	0x3f
	.zero		1


	//   ....[54]....
        /*0efc*/ 	.word	0x00018180
        /*0f00*/ 	.word	0x00000008
        /*0f04*/ 	.word	0x000388c0
        /*0f08*/ 	.short	0x010a
        /*0f0a*/ 	.byte	0x3f
	.zero		1


	//   ....[55]....
        /*0f0c*/ 	.word	0x00019960
        /*0f10*/ 	.word	0x0000001a
        /*0f14*/ 	.word	0x00038840
        /*0f18*/ 	.short	0x010a
        /*0f1a*/ 	.byte	0x3f
	.zero		1


	//   ....[56]....
        /*0f1c*/ 	.word	0x00019e30
        /*0f20*/ 	.word	0x0000001a
        /*0f24*/ 	.word	0x00038830
        /*0f28*/ 	.short	0x0107
        /*0f2a*/ 	.byte	0x3f
	.zero		1


	//   ....[57]....
        /*0f2c*/ 	.word	0x00019f00
        /*0f30*/ 	.word	0x0000001a
        /*0f34*/ 	.word	0x00038830
        /*0f38*/ 	.short	0x0101
        /*0f3a*/ 	.byte	0x3f
	.zero		1


	//   ....[58]....
        /*0f3c*/ 	.word	0x0001a790
        /*0f40*/ 	.word	0x00000012
        /*0f44*/ 	.word	0x00038800
        /*0f48*/ 	.short	0x0107
        /*0f4a*/ 	.byte	0x3f
	.zero		1


	//   ....[59]....
        /*0f4c*/ 	.word	0x0001a820
        /*0f50*/ 	.word	0x00000012
        /*0f54*/ 	.word	0x00038800
        /*0f58*/ 	.short	0x0101
        /*0f5a*/ 	.byte	0x3f
	.zero		1


	//   ....[60]....
        /*0f5c*/ 	.word	0x0001b710
        /*0f60*/ 	.word	0x00000012
        /*0f64*/ 	.word	0x00038810
        /*0f68*/ 	.short	0x0107
        /*0f6a*/ 	.byte	0x3f
	.zero		1


	//   ....[61]....
        /*0f6c*/ 	.word	0x0001b810
        /*0f70*/ 	.word	0x00000012
        /*0f74*/ 	.word	0x00038810
        /*0f78*/ 	.short	0x0101
        /*0f7a*/ 	.byte	0x3f
	.zero		1


	//   ....[62]....
        /*0f7c*/ 	.word	0x0001b830
        /*0f80*/ 	.word	0x00000012
        /*0f84*/ 	.word	0x00038820
        /*0f88*/ 	.short	0x010a
        /*0f8a*/ 	.byte	0x3f
	.zero		1


	//   ....[63]....
        /*0f8c*/ 	.word	0x0001b8c0
        /*0f90*/ 	.word	0x0000001a
        /*0f94*/ 	.word	0x00038860
        /*0f98*/ 	.short	0x010a
        /*0f9a*/ 	.byte	0x3f
	.zero		1


	//   ....[64]....
        /*0f9c*/ 	.word	0x0001c1d0
        /*0fa0*/ 	.word	0x0000001a
        /*0fa4*/ 	.word	0x00038850
        /*0fa8*/ 	.short	0x0107
        /*0faa*/ 	.byte	0x3f
	.zero		1


	//   ....[65]....
        /*0fac*/ 	.word	0x0001c2a0
        /*0fb0*/ 	.word	0x0000001a
        /*0fb4*/ 	.word	0x00038850
        /*0fb8*/ 	.short	0x0101
        /*0fba*/ 	.byte	0x3f
	.zero		1


	//   ....[66]....
        /*0fbc*/ 	.word	0x0001c620
        /*0fc0*/ 	.word	0x00000006
        /*0fc4*/ 	.word	0x00038840
        /*0fc8*/ 	.short	0x010a
        /*0fca*/ 	.byte	0x3f
	.zero		1


	//   ....[67]....
        /*0fcc*/ 	.word	0x0001c940
        /*0fd0*/ 	.word	0x00000006
        /*0fd4*/ 	.word	0x00038830
        /*0fd8*/ 	.short	0x0107
        /*0fda*/ 	.byte	0x3f
	.zero		1


	//   ....[68]....
        /*0fdc*/ 	.word	0x0001ca00
        /*0fe0*/ 	.word	0x00000006
        /*0fe4*/ 	.word	0x00038830
        /*0fe8*/ 	.short	0x0101
        /*0fea*/ 	.byte	0x3f
	.zero		1


	//   ....[69]....
        /*0fec*/ 	.word	0x0001ca30
        /*0ff0*/ 	.word	0x00000006
        /*0ff4*/ 	.word	0x00038860
        /*0ff8*/ 	.short	0x010a
        /*0ffa*/ 	.byte	0x3f
	.zero		1


	//   ....[70]....
        /*0ffc*/ 	.word	0x0001d0e0
        /*1000*/ 	.word	0x00000006
        /*1004*/ 	.word	0x00038850
        /*1008*/ 	.short	0x0107
        /*100a*/ 	.byte	0x3f
	.zero		1


	//   ....[71]....
        /*100c*/ 	.word	0x0001d1a0
        /*1010*/ 	.word	0x00000006
        /*1014*/ 	.word	0x00038850
        /*1018*/ 	.short	0x0101
        /*101a*/ 	.byte	0x3f
	.zero		1


	//   ....[72]....
        /*101c*/ 	.word	0x0001e020
        /*1020*/ 	.word	0x00000007
        /*1024*/ 	.word	0x00038820
        /*1028*/ 	.short	0x010a
        /*102a*/ 	.byte	0x3f
	.zero		1


	//   ....[73]....
        /*102c*/ 	.word	0x0001e190
        /*1030*/ 	.word	0x00000005
        /*1034*/ 	.word	0x00038840
        /*1038*/ 	.short	0x010a
        /*103a*/ 	.byte	0x3f
	.zero		1


	//   ....[74]....
        /*103c*/ 	.word	0x0001e230
        /*1040*/ 	.word	0x00000003
        /*1044*/ 	.word	0x00038840
        /*1048*/ 	.short	0x010a
        /*104a*/ 	.byte	0x3f
	.zero		1


	//   ....[75]....
        /*104c*/ 	.word	0x0001e270
        /*1050*/ 	.word	0x00000005
        /*1054*/ 	.word	0x00038860
        /*1058*/ 	.short	0x010a
        /*105a*/ 	.byte	0x3f
	.zero		1


	//   ....[76]....
        /*105c*/ 	.word	0x0001e2b0
        /*1060*/ 	.word	0x00000003
        /*1064*/ 	.word	0x00038860
        /*1068*/ 	.short	0x010a
        /*106a*/ 	.byte	0x3f
	.zero		1


	//   ....[77]....
        /*106c*/ 	.word	0x0001e310
        /*1070*/ 	.word	0x0000003a
        /*1074*/ 	.word	0x00038890
        /*1078*/ 	.short	0x010a
        /*107a*/ 	.byte	0x3f
	.zero		1


	//   ....[78]....
        /*107c*/ 	.word	0x0001e470
        /*1080*/ 	.word	0x0000003a
        /*1084*/ 	.word	0x00038890
        /*1088*/ 	.short	0x010a
        /*108a*/ 	.byte	0x3f
	.zero		1


	//   ....[79]....
        /*108c*/ 	.word	0x0001e5e0
        /*1090*/ 	.word	0x0000003a
        /*1094*/ 	.word	0x00038890
        /*1098*/ 	.short	0x010a
        /*109a*/ 	.byte	0x3f
	.zero		1


	//   ....[80]....
        /*109c*/ 	.word	0x0001e740
        /*10a0*/ 	.word	0x0000003a
        /*10a4*/ 	.word	0x000388b0
        /*10a8*/ 	.short	0x010a
        /*10aa*/ 	.byte	0x3f
	.zero		1


	//   ....[81]....
        /*10ac*/ 	.word	0x0001e960
        /*10b0*/ 	.word	0x00000002
        /*10b4*/ 	.word	0x00038800
        /*10b8*/ 	.short	0x010a
        /*10ba*/ 	.byte	0x3f
	.zero		1


	//   ....[82]....
        /*10bc*/ 	.word	0x0001eb70
        /*10c0*/ 	.word	0x00000002
        /*10c4*/ 	.word	0x00038800
        /*10c8*/ 	.short	0x010a
        /*10ca*/ 	.byte	0x3f
	.zero		1


	//   ....[83]....
        /*10cc*/ 	.word	0x0001ebc0
        /*10d0*/ 	.word	0x0000000d
        /*10d4*/ 	.word	0x00038830
        /*10d8*/ 	.short	0x010a
        /*10da*/ 	.byte	0x3f
	.zero		1


	//   ....[84]....
        /*10dc*/ 	.word	0x0001ec10
        /*10e0*/ 	.word	0x00000002
        /*10e4*/ 	.word	0x00038810
        /*10e8*/ 	.short	0x010a
        /*10ea*/ 	.byte	0x3f
	.zero		1


	//   ....[85]....
        /*10ec*/ 	.word	0x0001ec60
        /*10f0*/ 	.word	0x0000000d
        /*10f4*/ 	.word	0x00038850
        /*10f8*/ 	.short	0x010a
        /*10fa*/ 	.byte	0x3f
	.zero		1


	//   ....[86]....
        /*10fc*/ 	.word	0x0001ecb0
        /*1100*/ 	.word	0x0000000e
        /*1104*/ 	.word	0x00038830
        /*1108*/ 	.short	0x010a
        /*110a*/ 	.byte	0x3f
	.zero		1


	//   ....[87]....
        /*110c*/ 	.word	0x0001ed00
        /*1110*/ 	.word	0x0000000e
        /*1114*/ 	.word	0x00038850
        /*1118*/ 	.short	0x010a
        /*111a*/ 	.byte	0x3f
	.zero		1


	//   ....[88]....
        /*111c*/ 	.word	0x0001eea0
        /*1120*/ 	.word	0x00000012
        /*1124*/ 	.word	0x00038820
        /*1128*/ 	.short	0x010a
        /*112a*/ 	.byte	0x3f
	.zero		1


	//   ....[89]....
        /*112c*/ 	.word	0x0001eef0
        /*1130*/ 	.word	0x00000003
        /*1134*/ 	.word	0x000388a0
        /*1138*/ 	.short	0x010a
        /*113a*/ 	.byte	0x3f
	.zero		1


	//   ....[90]....
        /*113c*/ 	.word	0x0001ef40
        /*1140*/ 	.word	0x00000003
        /*1144*/ 	.word	0x000388c0
        /*1148*/ 	.short	0x010a
        /*114a*/ 	.byte	0x3f
	.zero		1


	//   ....[91]....
        /*114c*/ 	.word	0x0001ef90
        /*1150*/ 	.word	0x00000008
        /*1154*/ 	.word	0x000388a0
        /*1158*/ 	.short	0x010a
        /*115a*/ 	.byte	0x3f
	.zero		1


	//   ....[92]....
        /*115c*/ 	.word	0x0001efe0
        /*1160*/ 	.word	0x00000008
        /*1164*/ 	.word	0x000388c0
        /*1168*/ 	.short	0x010a
        /*116a*/ 	.byte	0x3f
	.zero		1


	//   ....[93]....
        /*116c*/ 	.word	0x0001f100
        /*1170*/ 	.word	0x0000001a
        /*1174*/ 	.word	0x00038840
        /*1178*/ 	.short	0x010a
        /*117a*/ 	.byte	0x3f
	.zero		1


	//   ....[94]....
        /*117c*/ 	.word	0x00020690
        /*1180*/ 	.word	0x00000012
        /*1184*/ 	.word	0x00038820
        /*1188*/ 	.short	0x010a
        /*118a*/ 	.byte	0x3f
	.zero		1


	//   ....[95]....
        /*118c*/ 	.word	0x000206e0
        /*1190*/ 	.word	0x0000001a
        /*1194*/ 	.word	0x00038860
        /*1198*/ 	.short	0x010a
        /*119a*/ 	.byte	0x3f
	.zero		1


	//   ....[96]....
        /*119c*/ 	.word	0x00020fd0
        /*11a0*/ 	.word	0x00000006
        /*11a4*/ 	.word	0x00038840
        /*11a8*/ 	.short	0x010a
        /*11aa*/ 	.byte	0x3f
	.zero		1


	//   ....[97]....
        /*11ac*/ 	.word	0x00021490
        /*11b0*/ 	.word	0x00000006
        /*11b4*/ 	.word	0x00038860
        /*11b8*/ 	.short	0x010a
        /*11ba*/ 	.byte	0x3f
	.zero		1


	//   ....[98]....
        /*11bc*/ 	.word	0x00022630
        /*11c0*/ 	.word	0x00000007
        /*11c4*/ 	.word	0x00038820
        /*11c8*/ 	.short	0x010a
        /*11ca*/ 	.byte	0x3f
	.zero		1


	//   ....[99]....
        /*11cc*/ 	.word	0x000227d0
        /*11d0*/ 	.word	0x00000005
        /*11d4*/ 	.word	0x00038840
        /*11d8*/ 	.short	0x010a
        /*11da*/ 	.byte	0x3f
	.zero		1


	//   ....[100]....
        /*11dc*/ 	.word	0x00022820
        /*11e0*/ 	.word	0x00000003
        /*11e4*/ 	.word	0x00038840
        /*11e8*/ 	.short	0x010a
        /*11ea*/ 	.byte	0x3f
	.zero		1


	//   ....[101]....
        /*11ec*/ 	.word	0x00022870
        /*11f0*/ 	.word	0x00000005
        /*11f4*/ 	.word	0x00038860
        /*11f8*/ 	.short	0x010a
        /*11fa*/ 	.byte	0x3f
	.zero		1


	//----- nvinfo : EIATTR_NUM_MBARRIERS
	.align		4
.L_290:
        /*11fc*/ 	.byte	0x03, 0x38
        /*11fe*/ 	.short	0x0017


	//----- nvinfo : EIATTR_EXIT_INSTR_OFFSETS
	.align		4
        /*1200*/ 	.byte	0x04, 0x1c
        /*1202*/ 	.short	(.L_292 - .L_291)


	//   ....[0]....
.L_291:
        /*1204*/ 	.word	0x0001e300


	//----- nvinfo : EIATTR_MAX_THREADS
	.align		4
.L_292:
        /*1208*/ 	.byte	0x04, 0x05
        /*120a*/ 	.short	(.L_294 - .L_293)
.L_293:
        /*120c*/ 	.word	0x00000180
        /*1210*/ 	.word	0x00000001
        /*1214*/ 	.word	0x00000001


	//----- nvinfo : EIATTR_CRS_STACK_SIZE
	.align		4
.L_294:
        /*1218*/ 	.byte	0x04, 0x1e
        /*121a*/ 	.short	(.L_296 - .L_295)
.L_295:
        /*121c*/ 	.word	0x00000000


	//----- nvinfo : EIATTR_CBANK_PARAM_SIZE
	.align		4
.L_296:
        /*1220*/ 	.byte	0x03, 0x19
        /*1222*/ 	.short	0x0bf0


	//----- nvinfo : EIATTR_PARAM_CBANK
	.align		4
        /*1224*/ 	.byte	0x04, 0x0a
        /*1226*/ 	.short	(.L_298 - .L_297)
	.align		4
.L_297:
        /*1228*/ 	.word	index@(.nv.constant0._ZN7cutlass13device_kernelIN5flash11enable_sm90INS1_16FlashAttnFwdSm90INS1_25CollectiveMainloopFwdSm90ILi2EN4cute5tupleIJNS5_1CILi1EEES8_S8_EEENS6_IJNS7_ILi64EEESA_SA_EEELi512ENS_10bfloat16_tEfNS_4arch4Sm90ELb0ELb0ELb0ELb1ELb1ELb1ELb1ELb0ELb0ELb1ELb1ELb0EEENS1_21CollectiveEpilogueFwdINS6_IJSA_NS7_ILi512EEESA_EEES9_SC_SE_Li256ELb1ELb1ELb1ELb0EEENS1_36VarlenDynamicPersistentTileSchedulerILi64ELi64ELi256ELi128ELb1ELb1ELb1ELb0ELb1ELb1EEEEEEEEEvNT_6ParamsE)
        /*122c*/ 	.short	0x0210
        /*122e*/ 	.short	0x0bf0


	//----- nvinfo : EIATTR_SW_WAR
	.align		4
.L_298:
        /*1230*/ 	.byte	0x04, 0x36
        /*1232*/ 	.short	(.L_300 - .L_299)
.L_299:
        /*1234*/ 	.word	0x00000008
.L_300:


//--------------------- .nv.info._ZN7cutlass13device_kernelIN5flash11enable_sm90INS1_16FlashAttnFwdSm90INS1_25CollectiveMainloopFwdSm90ILi2EN4cute5tupleIJNS5_1CILi1EEES8_S8_EEENS6_IJNS7_ILi64EEESA_SA_EEELi512ENS_10bfloat16_tEfNS_4arch4Sm90ELb0ELb1ELb0ELb0ELb1ELb0ELb0ELb0ELb0ELb1ELb1ELb0EEENS1_21CollectiveEpilogueFwdINS6_IJSA_NS7_ILi512EEESA_EEES9_SC_SE_Li256ELb0ELb1ELb1ELb0EEENS1_19SingleTileSchedulerILb0ELb1ELb1ELi64EEEEEEEEEvNT_6ParamsE --------------------------
	.section	.nv.info._ZN7cutlass13device_kernelIN5flash11enable_sm90INS1_16FlashAttnFwdSm90INS1_25CollectiveMainloopFwdSm90ILi2EN4cute5tupleIJNS5_1CILi1EEES8_S8_EEENS6_IJNS7_ILi64EEESA_SA_EEELi512ENS_10bfloat16_tEfNS_4arch4Sm90ELb0ELb1ELb0ELb0ELb1ELb0ELb0ELb0ELb0ELb1ELb1ELb0EEENS1_21CollectiveEpilogueFwdINS6_IJSA_NS7_ILi512EEESA_EEES9_SC_SE_Li256ELb0ELb1ELb1ELb0EEENS1_19SingleTileSchedulerILb0ELb1ELb1ELi64EEEEEEEEEvNT_6ParamsE,"",@"SHT_CUDA_INFO"
	.sectionflags	@""
	.align	4


	//----- nvinfo : EIATTR_CUDA_API_VERSION
	.align		4
        /*0000*/ 	.byte	0x04, 0x37
        /*0002*/ 	.short	(.L_302 - .L_301)
.L_301:
        /*0004*/ 	.word	0x00000082


	//----- nvinfo : EIATTR_KPARAM_INFO
	.align		4
.L_302:
        /*0008*/ 	.byte	0x04, 0x17
        /*000a*/ 	.short	(.L_304 - .L_303)
.L_303:
        /*000c*/ 	.word	0x00000000
        /*0010*/ 	.short	0x0000
        /*0012*/ 	.short	0x0070
        /*0014*/ 	.byte	0x00, 0xf0, 0x01, 0x28


	//----- nvinfo : EIATTR_SPARSE_MMA_MASK
	.align		4
.L_304:
        /*0018*/ 	.byte	0x03, 0x50
        /*001a*/ 	.short	0x0000


	//----- nvinfo : EIATTR_MAXREG_COUNT
	.align		4
        /*001c*/ 	.byte	0x03, 0x1b
        /*001e*/ 	.short	0x00a8


	//----- nvinfo : EIATTR_NUM_BARRIERS
	.align		4
        /*0020*/ 	.byte	0x02, 0x4c
        /*0022*/ 	.byte	0x10
	.zero		1


	//----- nvinfo : EIATTR_EXTERNS
	.align		4
        /*0024*/ 	.byte	0x04, 0x0f
        /*0026*/ 	.short	(.L_306 - .L_305)


	//   ....[0]....
	.align		4
.L_305:
        /*0028*/ 	.word	index@(__assertfail)


	//----- nvinfo : EIATTR_MERCURY_ISA_VERSION
	.align		4
.L_306:
        /*002c*/ 	.byte	0x03, 0x5f
        /*002e*/ 	.short	0x0101


	//----- nvinfo : EIATTR_INT_WARP_WIDE_INSTR_OFFSETS
	.align		4
        /*0030*/ 	.byte	0x04, 0x31
        /*0032*/ 	.short	(.L_308 - .L_307)


	//   ....[0]....
.L_307:
        /*0034*/ 	.word	0x000000b0


	//   ....[1]....
        /*0038*/ 	.word	0x000000c0


	//   ....[2]....
        /*003c*/ 	.word	0x00000160


	//----- nvinfo : EIATTR_COOP_GROUP_MASK_REGIDS
	.align		4
.L_308:
        /*0040*/ 	.byte	0x04, 0x29
        /*0042*/ 	.short	(.L_310 - .L_309)


	//   ....[0]....
.L_309:
        /*0044*/ 	.word	0xffffffff


	//   ....[1]....
        /*0048*/ 	.word	0xffffffff


	//   ....[2]....
        /*004c*/ 	.word	0xffffffff


	//   ....[3]....
        /*0050*/ 	.word	0xffffffff


	//   ....[4]....
        /*0054*/ 	.word	0xffffffff


	//   ....[5]....
        /*0058*/ 	.word	0xffffffff


	//   ....[6]....
        /*005c*/ 	.word	0xffffffff


	//   ....[7]....
        /*0060*/ 	.word	0xffffffff


	//   ....[8]....
        /*0064*/ 	.word	0xffffffff


	//   ....[9]....
        /*0068*/ 	.word	0xffffffff


	//   ....[10]....
        /*006c*/ 	.word	0xffffffff


	//   ....[11]....
        /*0070*/ 	.word	0xffffffff


	//   ....[12]....
        /*0074*/ 	.word	0xffffffff


	//   ....[13]....
        /*0078*/ 	.word	0xffffffff


	//   ....[14]....
        /*007c*/ 	.word	0xffffffff


	//   ....[15]....
        /*0080*/ 	.word	0xffffffff


	//   ....[16]....
        /*0084*/ 	.word	0xffffffff


	//   ....[17]....
        /*0088*/ 	.word	0xffffffff


	//   ....[18]....
        /*008c*/ 	.word	0xffffffff


	//   ....[19]....
        /*0090*/ 	.word	0xffffffff


	//   ....[20]....
        /*0094*/ 	.word	0xffffffff


	//   ....[21]....
        /*0098*/ 	.word	0xffffffff


	//   ....[22]....
        /*009c*/ 	.word	0xffffffff


	//   ....[23]....
        /*00a0*/ 	.word	0xffffffff


	//   ....[24]....
        /*00a4*/ 	.word	0xffffffff


	//   ....[25]....
        /*00a8*/ 	.word	0xffffffff


	//   ....[26]....
        /*00ac*/ 	.word	0xffffffff


	//   ....[27]....
        /*00b0*/ 	.word	0xffffffff


	//   ....[28]....
        /*00b4*/ 	.word	0xffffffff


	//   ....[29]....
        /*00b8*/ 	.word	0xffffffff


	//   ....[30]....
        /*00bc*/ 	.word	0xffffffff


	//   ....[31]....
        /*00c0*/ 	.word	0xffffffff


	//   ....[32]....
        /*00c4*/ 	.word	0xffffffff


	//   ....[33]....
        /*00c8*/ 	.word	0xffffffff


	//   ....[34]....
        /*00cc*/ 	.word	0xffffffff


	//   ....[35]....
        /*00d0*/ 	.word	0xffffffff


	//   ....[36]....
        /*00d4*/ 	.word	0xffffffff


	//   ....[37]....
        /*00d8*/ 	.word	0xffffffff


	//   ....[38]....
        /*00dc*/ 	.word	0xffffffff


	//   ....[39]....
        /*00e0*/ 	.word	0xffffffff


	//   ....[40]....
        /*00e4*/ 	.word	0xffffffff


	//   ....[41]....
        /*00e8*/ 	.word	0xffffffff


	//   ....[42]....
        /*00ec*/ 	.word	0xffffffff


	//   ....[43]....
        /*00f0*/ 	.word	0xffffffff


	//   ....[44]....
        /*00f4*/ 	.word	0xffffffff


	//   ....[45]....
        /*00f8*/ 	.word	0xffffffff


	//   ....[46]....
        /*00fc*/ 	.word	0xffffffff


	//   ....[47]....
        /*0100*/ 	.word	0xffffffff


	//   ....[48]....
        /*0104*/ 	.word	0xffffffff


	//   ....[49]....
        /*0108*/ 	.word	0xffffffff


	//   ....[50]....
        /*010c*/ 	.word	0xffffffff


	//   ....[51]....
        /*0110*/ 	.word	0xffffffff


	//   ....[52]....
        /*0114*/ 	.word	0xffffffff


	//   ....[53]....
        /*0118*/ 	.word	0xffffffff


	//   ....[54]....
        /*011c*/ 	.word	0xffffffff


	//   ....[55]....
        /*0120*/ 	.word	0xffffffff


	//   ....[56]....
        /*0124*/ 	.word	0xffffffff


	//   ....[57]....
        /*0128*/ 	.word	0xffffffff


	//   ....[58]....
        /*012c*/ 	.word	0xffffffff


	//   ....[59]....
        /*0130*/ 	.word	0xffffffff


	//   ....[60]....
        /*0134*/ 	.word	0xffffffff


	//   ....[61]....
        /*0138*/ 	.word	0xffffffff


	//   ....[62]....
        /*013c*/ 	.word	0xffffffff


	//   ....[63]....
        /*0140*/ 	.word	0xffffffff


	//   ....[64]....
        /*0144*/ 	.word	0xffffffff


	//   ....[65]....
        /*0148*/ 	.word	0xffffffff


	//   ....[66]....
        /*014c*/ 	.word	0xffffffff


	//   ....[67]....
        /*0150*/ 	.word	0xffffffff


	//   ....[68]....
        /*0154*/ 	.word	0xffffffff


	//   ....[69]....
        /*0158*/ 	.word	0xffffffff


	//   ....[70]....
        /*015c*/ 	.word	0xffffffff


	//   ....[71]....
        /*0160*/ 	.word	0xffffffff


	//   ....[72]....
        /*0164*/ 	.word	0xffffffff


	//   ....[73]....
        /*0168*/ 	.word	0xffffffff


	//   ....[74]....
        /*016c*/ 	.word	0xffffffff


	//   ....[75]....
        /*0170*/ 	.word	0xffffffff


	//   ....[76]....
        /*0174*/ 	.word	0xffffffff


	//   ....[77]....
        /*0178*/ 	.word	0xffffffff


	//   ....[78]....
        /*017c*/ 	.word	0xffffffff


	//   ....[79]....
        /*0180*/ 	.word	0xffffffff


	//   ....[80]....
        /*0184*/ 	.word	0xffffffff


	//   ....[81]....
        /*0188*/ 	.word	0xffffffff


	//   ....[82]....
        /*018c*/ 	.word	0xffffffff


	//   ....[83]....
        /*0190*/ 	.word	0xffffffff


	//   ....[84]....
        /*0194*/ 	.word	0xffffffff


	//   ....[85]....
        /*0198*/ 	.word	0xffffffff


	//   ....[86]....
        /*019c*/ 	.word	0xffffffff


	//   ....[87]....
        /*01a0*/ 	.word	0xffffffff


	//   ....[88]....
        /*01a4*/ 	.word	0xffffffff


	//   ....[89]....
        /*01a8*/ 	.word	0x0500000f


	//   ....[90]....
        /*01ac*/ 	.word	0x0500000f


	//   ....[91]....
        /*01b0*/ 	.word	0x0500000f


	//   ....[92]....
        /*01b4*/ 	.word	0x0500000f


	//   ....[93]....
        /*01b8*/ 	.word	0x0500000f


	//   ....[94]....
        /*01bc*/ 	.word	0x0500000f


	//   ....[95]....
        /*01c0*/ 	.word	0x0500000f


	//   ....[96]....
        /*01c4*/ 	.word	0x0500000f


	//   ....[97]....
        /*01c8*/ 	.word	0x0500000f


	//   ....[98]....
        /*01cc*/ 	.word	0x0500000f


	//   ....[99]....
        /*01d0*/ 	.word	0x0500000f


	//   ....[100]....
        /*01d4*/ 	.word	0x0500000f


	//   ....[101]....
        /*01d8*/ 	.word	0x0500000f


	//   ....[102]....
        /*01dc*/ 	.word	0x0500000f


	//   ....[103]....
        /*01e0*/ 	.word	0x0500000f


	//   ....[104]....
        /*01e4*/ 	.word	0x0500000f


	//   ....[105]....
        /*01e8*/ 	.word	0x0500000f


	//   ....[106]....
        /*01ec*/ 	.word	0x0500000f


	//   ....[107]....
        /*01f0*/ 	.word	0x0500000f


	//   ....[108]....
        /*01f4*/ 	.word	0x0500000f


	//   ....[109]....
        /*01f8*/ 	.word	0x0500000f


	//   ....[110]....
        /*01fc*/ 	.word	0x0500000f


	//   ....[111]....
        /*0200*/ 	.word	0x0500000f


	//   ....[112]....
        /*0204*/ 	.word	0x0500000f


	//   ....[113]....
        /*0208*/ 	.word	0x0500000f


	//   ....[114]....
        /*020c*/ 	.word	0x0500000f


	//   ....[115]....
        /*0210*/ 	.word	0x0500000f


	//   ....[116]....
        /*0214*/ 	.word	0x0500000f


	//   ....[117]....
        /*0218*/ 	.word	0x0500000f


	//   ....[118]....
        /*021c*/ 	.word	0x0500000f


	//   ....[119]....
        /*0220*/ 	.word	0x0500000f


	//   ....[120]....
        /*0224*/ 	.word	0x0500000f


	//   ....[121]....
        /*0228*/ 	.word	0x0500000f


	//   ....[122]....
        /*022c*/ 	.word	0x0500000f


	//   ....[123]....
        /*0230*/ 	.word	0x0500000f


	//   ....[124]....
        /*0234*/ 	.word	0x0500000f


	//   ....[125]....
        /*0238*/ 	.word	0x0500000f


	//   ....[126]....
        /*023c*/ 	.word	0x0500000f


	//   ....[127]....
        /*0240*/ 	.word	0x0500000f


	//   ....[128]....
        /*0244*/ 	.word	0x0500000f


	//   ....[129]....
        /*0248*/ 	.word	0x0500000f


	//   ....[130]....
        /*024c*/ 	.word	0x0500000f


	//----- nvinfo : EIATTR_COOP_GROUP_INSTR_OFFSETS
	.align		4
.L_310:
        /*0250*/ 	.byte	0x04, 0x28
        /*0252*/ 	.short	(.L_312 - .L_311)


	//   ....[0]....
.L_311:
        /*0254*/ 	.word	0x00000060


	//   ....[1]....
        /*0258*/ 	.word	0x000000a0


	//   ....[2]....
        /*025c*/ 	.word	0x00000280


	//   ....[3]....
        /*0260*/ 	.word	0x000003e0


	//   ....[4]....
        /*0264*/ 	.word	0x00000500


	//   ....[5]....
        /*0268*/ 	.word	0x00000660


	//   ....[6]....
        /*026c*/ 	.word	0x000015c0


	//   ....[7]....
        /*0270*/ 	.word	0x000039f0


	//   ....[8]....
        /*0274*/ 	.word	0x00004240


	//   ....[9]....
        /*0278*/ 	.word	0x00004440


	//   ....[10]....
        /*027c*/ 	.word	0x00004f10


	//   ....[11]....
        /*0280*/ 	.word	0x00005010


	//   ....[12]....
        /*0284*/ 	.word	0x00005300


	//   ....[13]....
        /*0288*/ 	.word	0x00005380


	//   ....[14]....
        /*028c*/ 	.word	0x00005dc0


	//   ....[15]....
        /*0290*/ 	.word	0x00006500


	//   ....[16]....
        /*0294*/ 	.word	0x00006710


	//   ....[17]....
        /*0298*/ 	.word	0x00006e00


	//   ....[18]....
        /*029c*/ 	.word	0x00006ec0


	//   ....[19]....
        /*02a0*/ 	.word	0x00007290


	//   ....[20]....
        /*02a4*/ 	.word	0x00007350


	//   ....[21]....
        /*02a8*/ 	.word	0x00008460


	//   ....[22]....
        /*02ac*/ 	.word	0x00008be0


	//   ....[23]....
        /*02b0*/ 	.word	0x00008c10


	//   ....[24]....
        /*02b4*/ 	.word	0x00008e60


	//   ....[25]....
        /*02b8*/ 	.word	0x00009000


	//   ....[26]....
        /*02bc*/ 	.word	0x00009fd0


	//   ....[27]....
        /*02c0*/ 	.word	0x0000a470


	//   ....[28]....
        /*02c4*/ 	.word	0x0000a670


	//   ....[29]....
        /*02c8*/ 	.word	0x0000ad50


	//   ....[30]....
        /*02cc*/ 	.word	0x0000ae10


	//   ....[31]....
        /*02d0*/ 	.word	0x0000b1e0


	//   ....[32]....
        /*02d4*/ 	.word	0x0000b2a0


	//   ....[33]....
        /*02d8*/ 	.word	0x0000c3b0


	//   ....[34]....
        /*02dc*/ 	.word	0x0000c480


	//   ....[35]....
        /*02e0*/ 	.word	0x0000c4c0


	//   ....[36]....
        /*02e4*/ 	.word	0x0000c4e0


	//   ....[37]....
        /*02e8*/ 	.word	0x0000c510


	//   ....[38]....
        /*02ec*/ 	.word	0x0000d000


	//   ....[39]....
        /*02f0*/ 	.word	0x0000d460


	//   ....[40]....
        /*02f4*/ 	.word	0x0000d490


	//   ....[41]....
        /*02f8*/ 	.word	0x0000d4b0


	//   ....[42]....
        /*02fc*/ 	.word	0x0000d4e0


	//   ....[43]....
        /*0300*/ 	.word	0x0000d980


	//   ....[44]....
        /*0304*/ 	.word	0x0000d9a0


	//   ....[45]....
        /*0308*/ 	.word	0x0000e5f0


	//   ....[46]....
        /*030c*/ 	.word	0x0000e610


	//   ....[47]....
        /*0310*/ 	.word	0x0000f630


	//   ....[48]....
        /*0314*/ 	.word	0x00010ce0


	//   ....[49]....
        /*0318*/ 	.word	0x00010d00


	//   ....[50]....
        /*031c*/ 	.word	0x00010d10


	//   ....[51]....
        /*0320*/ 	.word	0x00010d50


	//   ....[52]....
        /*0324*/ 	.word	0x00010da0


	//   ....[53]....
        /*0328*/ 	.word	0x00010dc0


	//   ....[54]....
        /*032c*/ 	.word	0x00010e10


	//   ....[55]....
        /*0330*/ 	.word	0x00010e30


	//   ....[56]....
        /*0334*/ 	.word	0x000113b0


	//   ....[57]....
        /*0338*/ 	.word	0x000113e0


	//   ....[58]....
        /*033c*/ 	.word	0x00011410


	//   ....[59]....
        /*0340*/ 	.word	0x00011470


	//   ....[60]....
        /*0344*/ 	.word	0x000114d0


	//   ....[61]....
        /*0348*/ 	.word	0x000114f0


	//   ....[62]....
        /*034c*/ 	.word	0x00011540


	//   ....[63]....
        /*0350*/ 	.word	0x00011560


	//   ....[64]....
        /*0354*/ 	.word	0x00011850


	//   ....[65]....
        /*0358*/ 	.word	0x00011880


	//   ....[66]....
        /*035c*/ 	.word	0x000118b0


	//   ....[67]....
        /*0360*/ 	.word	0x000118e0


	//   ....[68]....
        /*0364*/ 	.word	0x00011910


	//   ....[69]....
        /*0368*/ 	.word	0x00011960


	//   ....[70]....
        /*036c*/ 	.word	0x00011ae0


	//   ....[71]....
        /*0370*/ 	.word	0x00011b10


	//   ....[72]....
        /*0374*/ 	.word	0x000124a0


	//   ....[73]....
        /*0378*/ 	.word	0x000124c0


	//   ....[74]....
        /*037c*/ 	.word	0x000124d0


	//   ....[75]....
        /*0380*/ 	.word	0x000124f0


	//   ....[76]....
        /*0384*/ 	.word	0x00012510


	//   ....[77]....
        /*0388*/ 	.word	0x00012540


	//   ....[78]....
        /*038c*/ 	.word	0x00012560


	//   ....[79]....
        /*0390*/ 	.word	0x00012590


	//   ....[80]....
        /*0394*/ 	.word	0x000128f0


	//   ....[81]....
        /*0398*/ 	.word	0x00012920


	//   ....[82]....
        /*039c*/ 	.word	0x00012950


	//   ....[83]....
        /*03a0*/ 	.word	0x00012970


	//   ....[84]....
        /*03a4*/ 	.word	0x00012980


	//   ....[85]....
        /*03a8*/ 	.word	0x000129a0


	//   ....[86]....
        /*03ac*/ 	.word	0x00012a40


	//   ....[87]....
        /*03b0*/ 	.word	0x00012a80


	//   ....[88]....
        /*03b4*/ 	.word	0x00012f80


	//   ....[89]....
        /*03b8*/ 	.word	0x00013660


	//   ....[90]....
        /*03bc*/ 	.word	0x00013750


	//   ....[91]....
        /*03c0*/ 	.word	0x000137f0


	//   ....[92]....
        /*03c4*/ 	.word	0x00013870


	//   ....[93]....
        /*03c8*/ 	.word	0x00013920


	//   ....[94]....
        /*03cc*/ 	.word	0x00013980


	//   ....[95]....
        /*03d0*/ 	.word	0x00013a40


	//   ....[96]....
        /*03d4*/ 	.word	0x00013aa0


	//   ....[97]....
        /*03d8*/ 	.word	0x00013b40


	//   ....[98]....
        /*03dc*/ 	.word	0x00013bd0


	//   ....[99]....
        /*03e0*/ 	.word	0x00013c20


	//   ....[100]....
        /*03e4*/ 	.word	0x00013d50


	//   ....[101]....
        /*03e8*/ 	.word	0x00013dc0


	//   ....[102]....
        /*03ec*/ 	.word	0x00013e20


	//   ....[103]....
        /*03f0*/ 	.word	0x00013ee0


	//   ....[104]....
        /*03f4*/ 	.word	0x00013f40


	//   ....[105]....
        /*03f8*/ 	.word	0x00013fe0


	//   ....[106]....
        /*03fc*/ 	.word	0x00014130


	//   ....[107]....
        /*0400*/ 	.word	0x00014200


	//   ....[108]....
        /*0404*/ 	.word	0x00014470


	//   ....[109]....
        /*0408*/ 	.word	0x000144c0


	//   ....[110]....
        /*040c*/ 	.word	0x00014680


	//   ....[111]....
        /*0410*/ 	.word	0x000146d0


	//   ....[112]....
        /*0414*/ 	.word	0x00014890


	//   ....[113]....
        /*0418*/ 	.word	0x000148e0


	//   ....[114]....
        /*041c*/ 	.word	0x000149c0


	//   ....[115]....
        /*0420*/ 	.word	0x00014a60


	//   ....[116]....
        /*0424*/ 	.word	0x00014ac0


	//   ....[117]....
        /*0428*/ 	.word	0x00014b60


	//   ....[118]....
        /*042c*/ 	.word	0x00014bc0


	//   ....[119]....
        /*0430*/ 	.word	0x00014c60


	//   ....[120]....
        /*0434*/ 	.word	0x00014cc0


	//   ....[121]....
        /*0438*/ 	.word	0x00014d60


	//   ....[122]....
        /*043c*/ 	.word	0x00014e40


	//   ....[123]....
        /*0440*/ 	.word	0x00014f00


	//   ....[124]....
        /*0444*/ 	.word	0x00014fe0


	//   ....[125]....
        /*0448*/ 	.word	0x000150e0


	//   ....[126]....
        /*044c*/ 	.word	0x00015200


	//   ....[127]....
        /*0450*/ 	.word	0x000152e0


	//   ....[128]....
        /*0454*/ 	.word	0x000153f0


	//   ....[129]....
        /*0458*/ 	.word	0x000154c0


	//   ....[130]....
        /*045c*/ 	.word	0x000155d0


	//----- nvinfo : EIATTR_REG_RECONFIG
	.align		4
.L_312:
        /*0460*/ 	.byte	0x01, 0x54
	.zero		2


	//----- nvinfo : EIATTR_SYSCALL_OFFSETS
	.align		4
        /*0464*/ 	.byte	0x04, 0x46
        /*0466*/ 	.short	(.L_314 - .L_313)


	//   ....[0]....
.L_313:
        /*0468*/ 	.word	0x00003bc0


	//   ....[1]....
        /*046c*/ 	.word	0x000101f0


	//   ....[2]....
        /*0470*/ 	.word	0x00010330


	//   ....[3]....
        /*0474*/ 	.word	0x00010420


	//   ....[4]....
        /*0478*/ 	.word	0x000110a0


	//----- nvinfo : EIATTR_MBARRIER_INSTR_OFFSETS
	.align		4
.L_314:
        /*047c*/ 	.byte	0x04, 0x39
        /*047e*/ 	.short	(.L_316 - .L_315)


	//   ....[0]....
.L_315:
        /*0480*/ 	.word	0x00000170
        /*0484*/ 	.word	0x000000ff
        /*0488*/ 	.word	0x00028c00
        /*048c*/ 	.short	0x0100
        /*048e*/ 	.byte	0x08
	.zero		1


	//   ....[1]....
        /*0490*/ 	.word	0x00000180
        /*0494*/ 	.word	0x000000ff
        /*0498*/ 	.word	0x00028c20
        /*049c*/ 	.short	0x0100
        /*049e*/ 	.byte	0x08
	.zero		1


	//   ....[2]....
        /*04a0*/ 	.word	0x00000230
        /*04a4*/ 	.word	0x000000ff
        /*04a8*/ 	.word	0x00028c30
        /*04ac*/ 	.short	0x0100
        /*04ae*/ 	.byte	0x06
	.zero		1


	//   ....[3]....
        /*04b0*/ 	.word	0x00000240
        /*04b4*/ 	.word	0x000000ff
        /*04b8*/ 	.word	0x00028c40
        /*04bc*/ 	.short	0x0100
        /*04be*/ 	.byte	0x06
	.zero		1


	//   ....[4]....
        /*04c0*/ 	.word	0x00000250
        /*04c4*/ 	.word	0x000000ff
        /*04c8*/ 	.word	0x00028c38
        /*04cc*/ 	.short	0x0100
        /*04ce*/ 	.byte	0x06
	.zero		1


	//   ....[5]....
        /*04d0*/ 	.word	0x00000260
        /*04d4*/ 	.word	0x000000ff
        /*04d8*/ 	.word	0x00028c48
        /*04dc*/ 	.short	0x0100
        /*04de*/ 	.byte	0x06
	.zero		1


	//   ....[6]....
        /*04e0*/ 	.word	0x00000390
        /*04e4*/ 	.word	0x000000ff
        /*04e8*/ 	.word	0x00028c50
        /*04ec*/ 	.short	0x0100
        /*04ee*/ 	.byte	0x08
	.zero		1


	//   ....[7]....
        /*04f0*/ 	.word	0x000003a0
        /*04f4*/ 	.word	0x000000ff
        /*04f8*/ 	.word	0x00028c60
        /*04fc*/ 	.short	0x0100
        /*04fe*/ 	.byte	0x08
	.zero		1


	//   ....[8]....
        /*0500*/ 	.word	0x000003b0
        /*0504*/ 	.word	0x000000ff
        /*0508*/ 	.word	0x00028c58
        /*050c*/ 	.short	0x0100
        /*050e*/ 	.byte	0x08
	.zero		1


	//   ....[9]....
        /*0510*/ 	.word	0x000003c0
        /*0514*/ 	.word	0x000000ff
        /*0518*/ 	.word	0x00028c68
        /*051c*/ 	.short	0x0100
        /*051e*/ 	.byte	0x08
	.zero		1


	//   ....[10]....
        /*0520*/ 	.word	0x000004b0
        /*0524*/ 	.word	0x000000ff
        /*0528*/ 	.word	0x00028c70
        /*052c*/ 	.short	0x0100
        /*052e*/ 	.byte	0x06
	.zero		1


	//   ....[11]....
        /*0530*/ 	.word	0x000004c0
        /*0534*/ 	.word	0x000000ff
        /*0538*/ 	.word	0x00028c80
        /*053c*/ 	.short	0x0100
        /*053e*/ 	.byte	0x06
	.zero		1


	//   ....[12]....
        /*0540*/ 	.word	0x000004d0
        /*0544*/ 	.word	0x000000ff
        /*0548*/ 	.word	0x00028c78
        /*054c*/ 	.short	0x0100
        /*054e*/ 	.byte	0x06
	.zero		1


	//   ....[13]....
        /*0550*/ 	.word	0x000004e0
        /*0554*/ 	.word	0x000000ff
        /*0558*/ 	.word	0x00028c88
        /*055c*/ 	.short	0x0100
        /*055e*/ 	.byte	0x06
	.zero		1


	//   ....[14]....
        /*0560*/ 	.word	0x00000610
        /*0564*/ 	.word	0x000000ff
        /*0568*/ 	.word	0x00028c90
        /*056c*/ 	.short	0x0100
        /*056e*/ 	.byte	0x08
	.zero		1


	//   ....[15]....
        /*0570*/ 	.word	0x00000620
        /*0574*/ 	.word	0x000000ff
        /*0578*/ 	.word	0x00028ca0
        /*057c*/ 	.short	0x0100
        /*057e*/ 	.byte	0x08
	.zero		1


	//   ....[16]....
        /*0580*/ 	.word	0x00000630
        /*0584*/ 	.word	0x000000ff
        /*0588*/ 	.word	0x00028c98
        /*058c*/ 	.short	0x0100
        /*058e*/ 	.byte	0x08
	.zero		1


	//   ....[17]....
        /*0590*/ 	.word	0x00000640
        /*0594*/ 	.word	0x000000ff
        /*0598*/ 	.word	0x00028ca8
        /*059c*/ 	.short	0x0100
        /*059e*/ 	.byte	0x08
	.zero		1


	//   ....[18]....
        /*05a0*/ 	.word	0x00000780
        /*05a4*/ 	.word	0x000000ff
        /*05a8*/ 	.word	0x00028cb0
        /*05ac*/ 	.short	0x0100
        /*05ae*/ 	.byte	0x08
	.zero		1


	//   ....[19]....
        /*05b0*/ 	.word	0x00000790
        /*05b4*/ 	.word	0x000000ff
        /*05b8*/ 	.word	0x00028cc0
        /*05bc*/ 	.short	0x0100
        /*05be*/ 	.byte	0x08
	.zero		1


	//   ....[20]....
        /*05c0*/ 	.word	0x000007a0
        /*05c4*/ 	.word	0x000000ff
        /*05c8*/ 	.word	0x00028cb8
        /*05cc*/ 	.short	0x0100
        /*05ce*/ 	.byte	0x08
	.zero		1


	//   ....[21]....
        /*05d0*/ 	.word	0x000007b0
        /*05d4*/ 	.word	0x000000ff
        /*05d8*/ 	.word	0x00028cc8
        /*05dc*/ 	.short	0x0100
        /*05de*/ 	.byte	0x08
	.zero		1


	//   ....[22]....
        /*05e0*/ 	.word	0x00001780
        /*05e4*/ 	.word	0x000000ff
        /*05e8*/ 	.word	0x00028c50
        /*05ec*/ 	.short	0x010a
        /*05ee*/ 	.byte	0x05
	.zero		1


	//   ....[23]....
        /*05f0*/ 	.word	0x00001a50
        /*05f4*/ 	.word	0x000000ff
        /*05f8*/ 	.word	0x00000000
        /*05fc*/ 	.short	0x0101
        /*05fe*/ 	.byte	0x04
	.zero		1


	//   ....[24]....
        /*0600*/ 	.word	0x000023b0
        /*0604*/ 	.word	0x000000ff
        /*0608*/ 	.word	0x00028c50
        /*060c*/ 	.short	0x010a
        /*060e*/ 	.byte	0x07
	.zero		1


	//   ....[25]....
        /*0610*/ 	.word	0x000023f0
        /*0614*/ 	.word	0x000000ff
        /*0618*/ 	.word	0x00028c50
        /*061c*/ 	.short	0x010a
        /*061e*/ 	.byte	0x07
	.zero		1


	//   ....[26]....
        /*0620*/ 	.word	0x000025d0
        /*0624*/ 	.word	0x000000ff
        /*0628*/ 	.word	0x00000000
        /*062c*/ 	.short	0x0101
        /*062e*/ 	.byte	0x07
	.zero		1


	//   ....[27]....
        /*0630*/ 	.word	0x00003bf0
        /*0634*/ 	.word	0x000000ff
        /*0638*/ 	.word	0x00028c00
        /*063c*/ 	.short	0x010a
        /*063e*/ 	.byte	0x28
	.zero		1


	//   ....[28]....
        /*0640*/ 	.word	0x00003d80
        /*0644*/ 	.word	0x000000ff
        /*0648*/ 	.word	0x00028c30
        /*064c*/ 	.short	0x010a
        /*064e*/ 	.byte	0x28
	.zero		1


	//   ....[29]....
        /*0650*/ 	.word	0x00003dc0
        /*0654*/ 	.word	0x000000ff
        /*0658*/ 	.word	0x00028c30
        /*065c*/ 	.short	0x010a
        /*065e*/ 	.byte	0x28
	.zero		1


	//   ....[30]....
        /*0660*/ 	.word	0x000041b0
        /*0664*/ 	.word	0x000000ff
        /*0668*/ 	.word	0x00000000
        /*066c*/ 	.short	0x0101
        /*066e*/ 	.byte	0x04
	.zero		1


	//   ....[31]....
        /*0670*/ 	.word	0x00005b60
        /*0674*/ 	.word	0x000000ff
        /*0678*/ 	.word	0x00028c50
        /*067c*/ 	.short	0x010a
        /*067e*/ 	.byte	0x28
	.zero		1


	//   ....[32]....
        /*0680*/ 	.word	0x00005ba0
        /*0684*/ 	.word	0x000000ff
        /*0688*/ 	.word	0x00028c50
        /*068c*/ 	.short	0x010a
        /*068e*/ 	.byte	0x28
	.zero		1


	//   ....[33]....
        /*0690*/ 	.word	0x00005e90
        /*0694*/ 	.word	0x000000ff
        /*0698*/ 	.word	0x00000000
        /*069c*/ 	.short	0x0101
        /*069e*/ 	.byte	0x04
	.zero		1


	//   ....[34]....
        /*06a0*/ 	.word	0x00006240
        /*06a4*/ 	.word	0x000000ff
        /*06a8*/ 	.word	0x00028c30
        /*06ac*/ 	.short	0x010a
        /*06ae*/ 	.byte	0x1f
	.zero		1


	//   ....[35]....
        /*06b0*/ 	.word	0x00006280
        /*06b4*/ 	.word	0x000000ff
        /*06b8*/ 	.word	0x00028c30
        /*06bc*/ 	.short	0x010a
        /*06be*/ 	.byte	0x1f
	.zero		1


	//   ....[36]....
        /*06c0*/ 	.word	0x000064a0
        /*06c4*/ 	.word	0x000000ff
        /*06c8*/ 	.word	0x00000000
        /*06cc*/ 	.short	0x0101
        /*06ce*/ 	.byte	0x0a
	.zero		1


	//   ....[37]....
        /*06d0*/ 	.word	0x00008220
        /*06d4*/ 	.word	0x000000ff
        /*06d8*/ 	.word	0x00028c50
        /*06dc*/ 	.short	0x010a
        /*06de*/ 	.byte	0x1f
	.zero		1


	//   ....[38]....
        /*06e0*/ 	.word	0x00008260
        /*06e4*/ 	.word	0x000000ff
        /*06e8*/ 	.word	0x00028c50
        /*06ec*/ 	.short	0x010a
        /*06ee*/ 	.byte	0x1f
	.zero		1


	//   ....[39]....
        /*06f0*/ 	.word	0x00008510
        /*06f4*/ 	.word	0x000000ff
        /*06f8*/ 	.word	0x00000000
        /*06fc*/ 	.short	0x0101
        /*06fe*/ 	.byte	0x06
	.zero		1


	//   ....[40]....
        /*0700*/ 	.word	0x000088c0
        /*0704*/ 	.word	0x000000ff
        /*0708*/ 	.word	0x00028c30
        /*070c*/ 	.short	0x010a
        /*070e*/ 	.byte	0x1a
	.zero		1


	//   ....[41]....
        /*0710*/ 	.word	0x00008900
        /*0714*/ 	.word	0x000000ff
        /*0718*/ 	.word	0x00028c30
        /*071c*/ 	.short	0x010a
        /*071e*/ 	.byte	0x1a
	.zero		1


	//   ....[42]....
        /*0720*/ 	.word	0x00008b10
        /*0724*/ 	.word	0x000000ff
        /*0728*/ 	.word	0x00000000
        /*072c*/ 	.short	0x0101
        /*072e*/ 	.byte	0x0b
	.zero		1


	//   ....[43]....
        /*0730*/ 	.word	0x00009d90
        /*0734*/ 	.word	0x000000ff
        /*0738*/ 	.word	0x00028c50
        /*073c*/ 	.short	0x010a
        /*073e*/ 	.byte	0x1a
	.zero		1


	//   ....[44]....
        /*0740*/ 	.word	0x00009dd0
        /*0744*/ 	.word	0x000000ff
        /*0748*/ 	.word	0x00028c50
        /*074c*/ 	.short	0x010a
        /*074e*/ 	.byte	0x1a
	.zero		1


	//   ....[45]....
        /*0750*/ 	.word	0x0000a060
        /*0754*/ 	.word	0x000000ff
        /*0758*/ 	.word	0x00000000
        /*075c*/ 	.short	0x0101
        /*075e*/ 	.byte	0x1a
	.zero		1


	//   ....[46]....
        /*0760*/ 	.word	0x0000a1d0
        /*0764*/ 	.word	0x000000ff
        /*0768*/ 	.word	0x00028c30
        /*076c*/ 	.short	0x010a
        /*076e*/ 	.byte	0x19
	.zero		1


	//   ....[47]....
        /*0770*/ 	.word	0x0000a210
        /*0774*/ 	.word	0x000000ff
        /*0778*/ 	.word	0x00028c30
        /*077c*/ 	.short	0x010a
        /*077e*/ 	.byte	0x19
	.zero		1


	//   ....[48]....
        /*0780*/ 	.word	0x0000a420
        /*0784*/ 	.word	0x000000ff
        /*0788*/ 	.word	0x00000000
        /*078c*/ 	.short	0x0101
        /*078e*/ 	.byte	0x0a
	.zero		1


	//   ....[49]....
        /*0790*/ 	.word	0x0000c170
        /*0794*/ 	.word	0x000000ff
        /*0798*/ 	.word	0x00028c50
        /*079c*/ 	.short	0x010a
        /*079e*/ 	.byte	0x19
	.zero		1


	//   ....[50]....
        /*07a0*/ 	.word	0x0000c1b0
        /*07a4*/ 	.word	0x000000ff
        /*07a8*/ 	.word	0x00028c50
        /*07ac*/ 	.short	0x010a
        /*07ae*/ 	.byte	0x19
	.zero		1


	//   ....[51]....
        /*07b0*/ 	.word	0x0000c460
        /*07b4*/ 	.word	0x000000ff
        /*07b8*/ 	.word	0x00000000
        /*07bc*/ 	.short	0x0101
        /*07be*/ 	.byte	0x19
	.zero		1


	//   ....[52]....
        /*07c0*/ 	.word	0x0000cfd0
        /*07c4*/ 	.word	0x000000ff
        /*07c8*/ 	.word	0x00000000
        /*07cc*/ 	.short	0x0101
        /*07ce*/ 	.byte	0x04
	.zero		1


	//   ....[53]....
        /*07d0*/ 	.word	0x00010aa0
        /*07d4*/ 	.word	0x000000ff
        /*07d8*/ 	.word	0x00028c40
        /*07dc*/ 	.short	0x010a
        /*07de*/ 	.byte	0x2e
	.zero		1


	//   ....[54]....
        /*07e0*/ 	.word	0x00010ed0
        /*07e4*/ 	.word	0x000000ff
        /*07e8*/ 	.word	0x00028c30
        /*07ec*/ 	.short	0x0107
        /*07ee*/ 	.byte	0x2e
	.zero		1


	//   ....[55]....
        /*07f0*/ 	.word	0x00010f40
        /*07f4*/ 	.word	0x000000ff
        /*07f8*/ 	.word	0x00028c30
        /*07fc*/ 	.short	0x0101
        /*07fe*/ 	.byte	0x2e
	.zero		1


	//   ....[56]....
        /*0800*/ 	.word	0x00011630
        /*0804*/ 	.word	0x000000ff
        /*0808*/ 	.word	0x00028c00
        /*080c*/ 	.short	0x0107
        /*080e*/ 	.byte	0x2e
	.zero		1


	//   ....[57]....
        /*0810*/ 	.word	0x00011670
        /*0814*/ 	.word	0x000000ff
        /*0818*/ 	.word	0x00028c00
        /*081c*/ 	.short	0x0101
        /*081e*/ 	.byte	0x2e
	.zero		1


	//   ....[58]....
        /*0820*/ 	.word	0x00011680
        /*0824*/ 	.word	0x000000ff
        /*0828*/ 	.word	0x00028c20
        /*082c*/ 	.short	0x010a
        /*082e*/ 	.byte	0x2e
	.zero		1


	//   ....[59]....
        /*0830*/ 	.word	0x000116d0
        /*0834*/ 	.word	0x000000ff
        /*0838*/ 	.word	0x00028c60
        /*083c*/ 	.short	0x010a
        /*083e*/ 	.byte	0x2e
	.zero		1


	//   ....[60]....
        /*0840*/ 	.word	0x00011ef0
        /*0844*/ 	.word	0x000000ff
        /*0848*/ 	.word	0x00028c50
        /*084c*/ 	.short	0x0107
        /*084e*/ 	.byte	0x2e
	.zero		1


	//   ....[61]....
        /*0850*/ 	.word	0x00011f70
        /*0854*/ 	.word	0x000000ff
        /*0858*/ 	.word	0x00028c50
        /*085c*/ 	.short	0x0101
        /*085e*/ 	.byte	0x2e
	.zero		1


	//   ....[62]....
        /*0860*/ 	.word	0x000122a0
        /*0864*/ 	.word	0x0000000a
        /*0868*/ 	.word	0x00028c40
        /*086c*/ 	.short	0x010a
        /*086e*/ 	.byte	0x3f
	.zero		1


	//   ....[63]....
        /*0870*/ 	.word	0x00012630
        /*0874*/ 	.word	0x0000000a
        /*0878*/ 	.word	0x00028c30
        /*087c*/ 	.short	0x0107
        /*087e*/ 	.byte	0x3f
	.zero		1


	//   ....[64]....
        /*0880*/ 	.word	0x000126e0
        /*0884*/ 	.word	0x0000000a
        /*0888*/ 	.word	0x00028c30
        /*088c*/ 	.short	0x0101
        /*088e*/ 	.byte	0x3f
	.zero		1


	//   ....[65]....
        /*0890*/ 	.word	0x00012710
        /*0894*/ 	.word	0x0000000a
        /*0898*/ 	.word	0x00028c60
        /*089c*/ 	.short	0x010a
        /*089e*/ 	.byte	0x3f
	.zero		1


	//   ....[66]....
        /*08a0*/ 	.word	0x00012d50
        /*08a4*/ 	.word	0x0000000a
        /*08a8*/ 	.word	0x00028c50
        /*08ac*/ 	.short	0x0107
        /*08ae*/ 	.byte	0x3f
	.zero		1


	//   ....[67]....
        /*08b0*/ 	.word	0x00012e20
        /*08b4*/ 	.word	0x0000000a
        /*08b8*/ 	.word	0x00028c50
        /*08bc*/ 	.short	0x0101
        /*08be*/ 	.byte	0x3f
	.zero		1


	//   ....[68]....
        /*08c0*/ 	.word	0x00012f00
        /*08c4*/ 	.word	0x00000005
        /*08c8*/ 	.word	0x00028c20
        /*08cc*/ 	.short	0x010a
        /*08ce*/ 	.byte	0x3f
	.zero		1


	//   ....[69]....
        /*08d0*/ 	.word	0x00013070
        /*08d4*/ 	.word	0x00000004
        /*08d8*/ 	.word	0x00028c40
        /*08dc*/ 	.short	0x010a
        /*08de*/ 	.byte	0x3f
	.zero		1


	//   ....[70]....
        /*08e0*/ 	.word	0x00013110
        /*08e4*/ 	.word	0x00000005
        /*08e8*/ 	.word	0x00028c40
        /*08ec*/ 	.short	0x010a
        /*08ee*/ 	.byte	0x3f
	.zero		1


	//   ....[71]....
        /*08f0*/ 	.word	0x00013150
        /*08f4*/ 	.word	0x00000004
        /*08f8*/ 	.word	0x00028c60
        /*08fc*/ 	.short	0x010a
        /*08fe*/ 	.byte	0x3f
	.zero		1


	//   ....[72]....
        /*0900*/ 	.word	0x00013190
        /*0904*/ 	.word	0x00000005
        /*0908*/ 	.word	0x00028c60
        /*090c*/ 	.short	0x010a
        /*090e*/ 	.byte	0x3f
	.zero		1


	//   ....[73]....
        /*0910*/ 	.word	0x00013200
        /*0914*/ 	.word	0x00000005
        /*0918*/ 	.word	0x00028c50
        /*091c*/ 	.short	0x010a
        /*091e*/ 	.byte	0x3f
	.zero		1


	//   ....[74]....
        /*0920*/ 	.word	0x00013260
        /*0924*/ 	.word	0x00000005
        /*0928*/ 	.word	0x00028c50
        /*092c*/ 	.short	0x010a
        /*092e*/ 	.byte	0x3f
	.zero		1


	//   ....[75]....
        /*0930*/ 	.word	0x000132c0
        /*0934*/ 	.word	0x00000000
        /*0938*/ 	.word	0x00028c00
        /*093c*/ 	.short	0x010a
        /*093e*/ 	.byte	0x3f
	.zero		1


	//   ....[76]....
        /*0940*/ 	.word	0x00013320
        /*0944*/ 	.word	0x00000002
        /*0948*/ 	.word	0x00028c30
        /*094c*/ 	.short	0x010a
        /*094e*/ 	.byte	0x3f
	.zero		1


	//   ....[77]....
        /*0950*/ 	.word	0x00013380
        /*0954*/ 	.word	0x0000000e
        /*0958*/ 	.word	0x00028c50
        /*095c*/ 	.short	0x010a
        /*095e*/ 	.byte	0x3f
	.zero		1


	//   ....[78]....
        /*0960*/ 	.word	0x000133e0
        /*0964*/ 	.word	0x0000000c
        /*0968*/ 	.word	0x00028c30
        /*096c*/ 	.short	0x010a
        /*096e*/ 	.byte	0x3f
	.zero		1


	//   ....[79]....
        /*0970*/ 	.word	0x00013440
        /*0974*/ 	.word	0x0000000e
        /*0978*/ 	.word	0x00028c50
        /*097c*/ 	.short	0x010a
        /*097e*/ 	.byte	0x3f
	.zero		1


	//   ....[80]....
        /*0980*/ 	.word	0x000134a0
        /*0984*/ 	.word	0x0000000b
        /*0988*/ 	.word	0x00028c30
        /*098c*/ 	.short	0x010a
        /*098e*/ 	.byte	0x3f
	.zero		1


	//   ....[81]....
        /*0990*/ 	.word	0x00013500
        /*0994*/ 	.word	0x0000000f
        /*0998*/ 	.word	0x00028c50
        /*099c*/ 	.short	0x010a
        /*099e*/ 	.byte	0x3f
	.zero		1


	//   ....[82]....
        /*09a0*/ 	.word	0x00013560
        /*09a4*/ 	.word	0x0000000c
        /*09a8*/ 	.word	0x00028c30
        /*09ac*/ 	.short	0x010a
        /*09ae*/ 	.byte	0x3f
	.zero		1


	//   ....[83]....
        /*09b0*/ 	.word	0x000135c0
        /*09b4*/ 	.word	0x0000000e
        /*09b8*/ 	.word	0x00028c50
        /*09bc*/ 	.short	0x010a
        /*09be*/ 	.byte	0x3f
	.zero		1


	//   ....[84]....
        /*09c0*/ 	.word	0x000136a0
        /*09c4*/ 	.word	0x00000003
        /*09c8*/ 	.word	0x00028c40
        /*09cc*/ 	.short	0x010a
        /*09ce*/ 	.byte	0x3f
	.zero		1


	//   ....[85]....
        /*09d0*/ 	.word	0x00014020
        /*09d4*/ 	.word	0x00000003
        /*09d8*/ 	.word	0x00028c20
        /*09dc*/ 	.short	0x010a
        /*09de*/ 	.byte	0x3f
	.zero		1


	//   ....[86]....
        /*09e0*/ 	.word	0x00014080
        /*09e4*/ 	.word	0x00000003
        /*09e8*/ 	.word	0x00028c60
        /*09ec*/ 	.short	0x010a
        /*09ee*/ 	.byte	0x3f
	.zero		1


	//   ....[87]....
        /*09f0*/ 	.word	0x00014910
        /*09f4*/ 	.word	0x0000000a
        /*09f8*/ 	.word	0x00028c40
        /*09fc*/ 	.short	0x010a
        /*09fe*/ 	.byte	0x3f
	.zero		1


	//   ....[88]....
        /*0a00*/ 	.word	0x00014d90
        /*0a04*/ 	.word	0x0000000a
        /*0a08*/ 	.word	0x00028c60
        /*0a0c*/ 	.short	0x010a
        /*0a0e*/ 	.byte	0x3f
	.zero		1


	//   ....[89]....
        /*0a10*/ 	.word	0x000154f0
        /*0a14*/ 	.word	0x00000005
        /*0a18*/ 	.word	0x00028c20
        /*0a1c*/ 	.short	0x010a
        /*0a1e*/ 	.byte	0x3f
	.zero		1


	//   ....[90]....
        /*0a20*/ 	.word	0x00015690
        /*0a24*/ 	.word	0x00000004
        /*0a28*/ 	.word	0x00028c40
        /*0a2c*/ 	.short	0x010a
        /*0a2e*/ 	.byte	0x3f
	.zero		1


	//   ....[91]....
        /*0a30*/ 	.word	0x000156e0
        /*0a34*/ 	.word	0x00000005
        /*0a38*/ 	.word	0x00028c40
        /*0a3c*/ 	.short	0x010a
        /*0a3e*/ 	.byte	0x3f
	.zero		1


	//   ....[92]....
        /*0a40*/ 	.word	0x00015730
        /*0a44*/ 	.word	0x00000004
        /*0a48*/ 	.word	0x00028c60
        /*0a4c*/ 	.short	0x010a
        /*0a4e*/ 	.byte	0x3f
	.zero		1


	//----- nvinfo : EIATTR_NUM_MBARRIERS
	.align		4
.L_316:
        /*0a50*/ 	.byte	0x03, 0x38
        /*0a52*/ 	.short	0x0016


	//----- nvinfo : EIATTR_EXIT_INSTR_OFFSETS
	.align		4
        /*0a54*/ 	.byte	0x04, 0x1c
        /*0a56*/ 	.short	(.L_318 - .L_317)


	//   ....[0]....
.L_317:
        /*0a58*/ 	.word	0x000131e0


	//----- nvinfo : EIATTR_MAX_THREADS
	.align		4
.L_318:
        /*0a5c*/ 	.byte	0x04, 0x05
        /*0a5e*/ 	.short	(.L_320 - .L_319)
.L_319:
        /*0a60*/ 	.word	0x00000180
        /*0a64*/ 	.word	0x00000001
        /*0a68*/ 	.word	0x00000001


	//----- nvinfo : EIATTR_CRS_STACK_SIZE
	.align		4
.L_320:
        /*0a6c*/ 	.byte	0x04, 0x1e
        /*0a6e*/ 	.short	(.L_322 - .L_321)
.L_321:
        /*0a70*/ 	.word	0x00000000


	//----- nvinfo : EIATTR_CBANK_PARAM_SIZE
	.align		4
.L_322:
        /*0a74*/ 	.byte	0x03, 0x19
        /*0a76*/ 	.short	0x0a70


	//----- nvinfo : EIATTR_PARAM_CBANK
	.align		4
        /*0a78*/ 	.byte	0x04, 0x0a
        /*0a7a*/ 	.short	(.L_324 - .L_323)
	.align		4
.L_323:
        /*0a7c*/ 	.word	index@(.nv.constant0._ZN7cutlass13device_kernelIN5flash11enable_sm90INS1_16FlashAttnFwdSm90INS1_25CollectiveMainloopFwdSm90ILi2EN4cute5tupleIJNS5_1CILi1EEES8_S8_EEENS6_IJNS7_ILi64EEESA_SA_EEELi512ENS_10bfloat16_tEfNS_4arch4Sm90ELb0ELb1ELb0ELb0ELb1ELb0ELb0ELb0ELb0ELb1ELb1ELb0EEENS1_21CollectiveEpilogueFwdINS6_IJSA_NS7_ILi512EEESA_EEES9_SC_SE_Li256ELb0ELb1ELb1ELb0EEENS1_19SingleTileSchedulerILb0ELb1ELb1ELi64EEEEEEEEEvNT_6ParamsE)
        /*0a80*/ 	.short	0x0210
        /*0a82*/ 	.short	0x0a70


	//----- nvinfo : EIATTR_SW_WAR
	.align		4
.L_324:
        /*0a84*/ 	.byte	0x04, 0x36
        /*0a86*/ 	.short	(.L_326 - .L_325)
.L_325:
        /*0a88*/ 	.word	0x00000008
.L_326:


//--------------------- .nv.info._ZN7cutlass13device_kernelIN5flash11enable_sm90INS1_16FlashAttnFwdSm90INS1_25CollectiveMainloopFwdSm90ILi2EN4cute5tupleIJNS5_1CILi1EEES8_S8_EEENS6_IJNS7_ILi64EEESA_SA_EEELi512ENS_10bfloat16_tEfNS_4arch4Sm90ELb0ELb1ELb0ELb0ELb1ELb0ELb1ELb0ELb0ELb1ELb1ELb0EEENS1_21CollectiveEpilogueFwdINS6_IJSA_NS7_ILi512EEESA_EEES9_SC_SE_Li256ELb0ELb1ELb1ELb0EEENS1_19SingleTileSchedulerILb0ELb1ELb1ELi64EEEEEEEEEvNT_6ParamsE --------------------------
	.section	.nv.info._ZN7cutlass13device_kernelIN5flash11enable_sm90INS1_16FlashAttnFwdSm90INS1_25CollectiveMainloopFwdSm90ILi2EN4cute5tupleIJNS5_1CILi1EEES8_S8_EEENS6_IJNS7_ILi64EEESA_SA_EEELi512ENS_10bfloat16_tEfNS_4arch4Sm90ELb0ELb1ELb0ELb0ELb1ELb0ELb1ELb0ELb0ELb1ELb1ELb0EEENS1_21CollectiveEpilogueFwdINS6_IJSA_NS7_ILi512EEESA_EEES9_SC_SE_Li256ELb0ELb1ELb1ELb0EEENS1_19SingleTileSchedulerILb0ELb1ELb1ELi64EEEEEEEEEvNT_6ParamsE,"",@"SHT_CUDA_INFO"
	.sectionflags	@""
	.align	4


	//----- nvinfo : EIATTR_CUDA_API_VERSION
	.align		4
        /*0000*/ 	.byte	0x04, 0x37
        /*0002*/ 	.short	(.L_328 - .L_327)
.L_327:
        /*0004*/ 	.word	0x00000082


	//----- nvinfo : EIATTR_KPARAM_INFO
	.align		4
.L_328:
        /*0008*/ 	.byte	0x04, 0x17
        /*000a*/ 	.short	(.L_330 - .L_329)
.L_329:
        /*000c*/ 	.word	0x00000000
        /*0010*/ 	.short	0x0000
        /*0012*/ 	.short	0x0070
        /*0014*/ 	.byte	0x00, 0xf0, 0x01, 0x2c


	//----- nvinfo : EIATTR_SPARSE_MMA_MASK
	.align		4
.L_330:
        /*0018*/ 	.byte	0x03, 0x50
        /*001a*/ 	.short	0x0000


	//----- nvinfo : EIATTR_MAXREG_COUNT
	.align		4
        /*001c*/ 	.byte	0x03, 0x1b
        /*001e*/ 	.short	0x00a8


	//----- nvinfo : EIATTR_NUM_BARRIERS
	.align		4
        /*0020*/ 	.byte	0x02, 0x4c
        /*0022*/ 	.byte	0x10
	.zero		1


	//----- nvinfo : EIATTR_EXTERNS
	.align		4
        /*0024*/ 	.byte	0x04, 0x0f
        /*0026*/ 	.short	(.L_332 - .L_331)


	//   ....[0]....
	.align		4
.L_331:
        /*0028*/ 	.word	index@(__assertfail)


	//----- nvinfo : EIATTR_ANNOTATIONS
	.align		4
.L_332:
        /*002c*/ 	.byte	0x04, 0x55
        /*002e*/ 	.short	(.L_334 - .L_333)


	//   ....[0]....
.L_333:
        /*0030*/ 	.word	0x00000001
        /*0034*/ 	.byte	0x90, 0x08, 0x00, 0x00, 0x01, 0x00, 0x00, 0x00, 0xb0, 0x15, 0x00, 0x00, 0x01, 0x00, 0x00, 0x00
        /*0044*/ 	.byte	0xc0, 0x3c, 0x00, 0x00, 0x01, 0x00, 0x00, 0x00, 0x80, 0x58, 0x01, 0x00, 0x01, 0x00, 0x00, 0x00
        /*0054*/ 	.byte	0xd0, 0x8c, 0x01, 0x00


	//----- nvinfo : EIATTR_MERCURY_ISA_VERSION
	.align		4
.L_334:
        /*0058*/ 	.byte	0x03, 0x5f
        /*005a*/ 	.short	0x0101


	//----- nvinfo : EIATTR_INT_WARP_WIDE_INSTR_OFFSETS
	.align		4
        /*005c*/ 	.byte	0x04, 0x31
        /*005e*/ 	.short	(.L_336 - .L_335)


	//   ....[0]....
.L_335:
        /*0060*/ 	.word	0x000000c0


	//   ....[1]....
        /*0064*/ 	.word	0x000000d0


	//   ....[2]....
        /*0068*/ 	.word	0x000000e0


	//   ....[3]....
        /*006c*/ 	.word	0x00000180


	//----- nvinfo : EIATTR_COOP_GROUP_MASK_REGIDS
	.align		4
.L_336:
        /*0070*/ 	.byte	0x04, 0x29
        /*0072*/ 	.short	(.L_338 - .L_337)


	//   ....[0]....
.L_337:
        /*0074*/ 	.word	0xffffffff


	//   ....[1]....
        /*0078*/ 	.word	0xffffffff


	//   ....[2]....
        /*007c*/ 	.word	0xffffffff


	//   ....[3]....
        /*0080*/ 	.word	0xffffffff


	//   ....[4]....
        /*0084*/ 	.word	0xffffffff


	//   ....[5]....
        /*0088*/ 	.word	0xffffffff


	//   ....[6]....
        /*008c*/ 	.word	0xffffffff


	//   ....[7]....
        /*0090*/ 	.word	0xffffffff


	//   ....[8]....
        /*0094*/ 	.word	0xffffffff


	//   ....[9]....
        /*0098*/ 	.word	0xffffffff


	//   ....[10]....
        /*009c*/ 	.word	0xffffffff


	//   ....[11]....
        /*00a0*/ 	.word	0xffffffff


	//   ....[12]....
        /*00a4*/ 	.word	0xffffffff


	//   ....[13]....
        /*00a8*/ 	.word	0xffffffff


	//   ....[14]....
        /*00ac*/ 	.word	0xffffffff


	//   ....[15]....
        /*00b0*/ 	.word	0xffffffff


	//   ....[16]....
        /*00b4*/ 	.word	0xffffffff


	//   ....[17]....
        /*00b8*/ 	.word	0xffffffff


	//   ....[18]....
        /*00bc*/ 	.word	0xffffffff


	//   ....[19]....
        /*00c0*/ 	.word	0xffffffff


	//   ....[20]....
        /*00c4*/ 	.word	0xffffffff


	//   ....[21]....
        /*00c8*/ 	.word	0xffffffff


	//   ....[22]....
        /*00cc*/ 	.word	0xffffffff


	//   ....[23]....
        /*00d0*/ 	.word	0xffffffff


	//   ....[24]....
        /*00d4*/ 	.word	0xffffffff


	//   ....[25]....
        /*00d8*/ 	.word	0xffffffff


	//   ....[26]....
        /*00dc*/ 	.word	0xffffffff


	//   ....[27]....
        /*00e0*/ 	.word	0xffffffff


	//   ....[28]....
        /*00e4*/ 	.word	0xffffffff


	//   ....[29]....
        /*00e8*/ 	.word	0xffffffff


	//   ....[30]....
        /*00ec*/ 	.word	0xffffffff


	//   ....[31]....
        /*00f0*/ 	.word	0xffffffff


	//   ....[32]....
        /*00f4*/ 	.word	0xffffffff


	//   ....[33]....
        /*00f8*/ 	.word	0xffffffff


	//   ....[34]....
        /*00fc*/ 	.word	0xffffffff


	//   ....[35]....
        /*0100*/ 	.word	0xffffffff


	//   ....[36]....
        /*0104*/ 	.word	0xffffffff


	//   ....[37]....
        /*0108*/ 	.word	0xffffffff


	//   ....[38]....
        /*010c*/ 	.word	0xffffffff


	//   ....[39]....
        /*0110*/ 	.word	0xffffffff


	//   ....[40]....
        /*0114*/ 	.word	0xffffffff


	//   ....[41]....
        /*0118*/ 	.word	0xffffffff


	//   ....[42]....
        /*011c*/ 	.word	0xffffffff


	//   ....[43]....
        /*0120*/ 	.word	0xffffffff


	//   ....[44]....
        /*0124*/ 	.word	0xffffffff


	//   ....[45]....
        /*0128*/ 	.word	0xffffffff


	//   ....[46]....
        /*012c*/ 	.word	0xffffffff


	//   ....[47]....
        /*0130*/ 	.word	0xffffffff


	//   ....[48]....
        /*0134*/ 	.word	0xffffffff


	//   ....[49]....
        /*0138*/ 	.word	0xffffffff


	//   ....[50]....
        /*013c*/ 	.word	0xffffffff


	//   ....[51]....
        /*0140*/ 	.word	0xffffffff


	//   ....[52]....
        /*0144*/ 	.word	0xffffffff


	//   ....[53]....
        /*0148*/ 	.word	0xffffffff


	//   ....[54]....
        /*014c*/ 	.word	0xffffffff


	//   ....[55]....
        /*0150*/ 	.word	0xffffffff


	//   ....[56]....
        /*0154*/ 	.word	0xffffffff


	//   ....[57]....
        /*0158*/ 	.word	0xffffffff


	//   ....[58]....
        /*015c*/ 	.word	0xffffffff


	//   ....[59]....
        /*0160*/ 	.word	0xffffffff


	//   ....[60]....
        /*0164*/ 	.word	0xffffffff


	//   ....[61]....
        /*0168*/ 	.word	0xffffffff


	//   ....[62]....
        /*016c*/ 	.word	0xffffffff


	//   ....[63]....
        /*0170*/ 	.word	0xffffffff


	//   ....[64]....
        /*0174*/ 	.word	0xffffffff


	//   ....[65]....
        /*0178*/ 	.word	0xffffffff


	//   ....[66]....
        /*017c*/ 	.word	0xffffffff


	//   ....[67]....
        /*0180*/ 	.word	0xffffffff


	//   ....[68]....
        /*0184*/ 	.word	0xffffffff


	//   ....[69]....
        /*0188*/ 	.word	0xffffffff


	//   ....[70]....
        /*018c*/ 	.word	0xffffffff


	//   ....[71]....
        /*0190*/ 	.word	0xffffffff


	//   ....[72]....
        /*0194*/ 	.word	0xffffffff


	//   ....[73]....
        /*0198*/ 	.word	0xffffffff


	//   ....[74]....
        /*019c*/ 	.word	0xffffffff


	//   ....[75]....
        /*01a0*/ 	.word	0xffffffff


	//   ....[76]....
        /*01a4*/ 	.word	0xffffffff


	//   ....[77]....
        /*01a8*/ 	.word	0xffffffff


	//   ....[78]....
        /*01ac*/ 	.word	0xffffffff


	//   ....[79]....
        /*01b0*/ 	.word	0xffffffff


	//   ....[80]....
        /*01b4*/ 	.word	0xffffffff


	//   ....[81]....
        /*01b8*/ 	.word	0xffffffff


	//   ....[82]....
        /*01bc*/ 	.word	0xffffffff


	//   ....[83]....
        /*01c0*/ 	.word	0xffffffff


	//   ....[84]....
        /*01c4*/ 	.word	0xffffffff


	//   ....[85]....
        /*01c8*/ 	.word	0xffffffff


	//   ....[86]....
        /*01cc*/ 	.word	0xffffffff


	//   ....[87]....
        /*01d0*/ 	.word	0xffffffff


	//   ....[88]....
        /*01d4*/ 	.word	0xffffffff


	//   ....[89]....
        /*01d8*/ 	.word	0xffffffff


	//   ....[90]....
        /*01dc*/ 	.word	0xffffffff


	//   ....[91]....
        /*01e0*/ 	.word	0xffffffff


	//   ....[92]....
        /*01e4*/ 	.word	0xffffffff


	//   ....[93]....
        /*01e8*/ 	.word	0xffffffff


	//   ....[94]....
        /*01ec*/ 	.word	0xffffffff


	//   ....[95]....
        /*01f0*/ 	.word	0xffffffff


	//   ....[96]....
        /*01f4*/ 	.word	0xffffffff


	//   ....[97]....
        /*01f8*/ 	.word	0xffffffff


	//   ....[98]....
        /*01fc*/ 	.word	0xffffffff


	//   ....[99]....
        /*0200*/ 	.word	0xffffffff


	//   ....[100]....
        /*0204*/ 	.word	0xffffffff


	//   ....[101]....
        /*0208*/ 	.word	0x0500000f


	//   ....[102]....
        /*020c*/ 	.word	0x0500000f


	//   ....[103]....
        /*0210*/ 	.word	0x0500000f


	//   ....[104]....
        /*0214*/ 	.word	0x0500000f


	//   ....[105]....
        /*0218*/ 	.word	0x0500000f


	//   ....[106]....
        /*021c*/ 	.word	0x0500000f


	//   ....[107]....
        /*0220*/ 	.word	0x0500000f


	//   ....[108]....
        /*0224*/ 	.word	0x0500000f


	//   ....[109]....
        /*0228*/ 	.word	0x0500000f


	//   ....[110]....
        /*022c*/ 	.word	0x0500000f


	//   ....[111]....
        /*0230*/ 	.word	0x0500000f


	//   ....[112]....
        /*0234*/ 	.word	0x0500000f


	//   ....[113]....
        /*0238*/ 	.word	0x0500000f


	//   ....[114]....
        /*023c*/ 	.word	0x0500000f


	//   ....[115]....
        /*0240*/ 	.word	0x0500000f


	//   ....[116]....
        /*0244*/ 	.word	0x0500000f


	//   ....[117]....
        /*0248*/ 	.word	0x0500000f


	//   ....[118]....
        /*024c*/ 	.word	0x0500000f


	//   ....[119]....
        /*0250*/ 	.word	0x0500000f


	//   ....[120]....
        /*0254*/ 	.word	0x0500000f


	//   ....[121]....
        /*0258*/ 	.word	0x0500000f


	//   ....[122]....
        /*025c*/ 	.word	0x0500000f


	//   ....[123]....
        /*0260*/ 	.word	0x0500000f


	//   ....[124]....
        /*0264*/ 	.word	0x0500000f


	//   ....[125]....
        /*0268*/ 	.word	0x0500000f


	//   ....[126]....
        /*026c*/ 	.word	0x0500000f


	//   ....[127]....
        /*0270*/ 	.word	0x0500000f


	//   ....[128]....
        /*0274*/ 	.word	0x0500000f


	//   ....[129]....
        /*0278*/ 	.word	0x0500000f


	//   ....[130]....
        /*027c*/ 	.word	0x0500000f


	//   ....[131]....
        /*0280*/ 	.word	0x0500000f


	//   ....[132]....
        /*0284*/ 	.word	0x0500000f


	//   ....[133]....
        /*0288*/ 	.word	0x0500000f


	//   ....[134]....
        /*028c*/ 	.word	0x0500000f


	//   ....[135]....
        /*0290*/ 	.word	0x0500000f


	//   ....[136]....
        /*0294*/ 	.word	0x0500000f


	//   ....[137]....
        /*0298*/ 	.word	0x0500000f


	//   ....[138]....
        /*029c*/ 	.word	0x0500000f


	//   ....[139]....
        /*02a0*/ 	.word	0x0500000f


	//   ....[140]....
        /*02a4*/ 	.word	0x0500000f


	//   ....[141]....
        /*02a8*/ 	.word	0x0500000f


	//   ....[142]....
        /*02ac*/ 	.word	0x0500000f


	//   ....[143]....
        /*02b0*/ 	.word	0x0500000f


	//   ....[144]....
        /*02b4*/ 	.word	0x0500000f


	//   ....[145]....
        /*02b8*/ 	.word	0x0500000f


	//   ....[146]....
        /*02bc*/ 	.word	0x0500000f


	//   ....[147]....
        /*02c0*/ 	.word	0x0500000f


	//   ....[148]....
        /*02c4*/ 	.word	0x0500000f


	//   ....[149]....
        /*02c8*/ 	.word	0x0500000f


	//   ....[150]....
        /*02cc*/ 	.word	0x0500000f


	//----- nvinfo : EIATTR_COOP_GROUP_INSTR_OFFSETS
	.align		4
.L_338:
        /*02d0*/ 	.byte	0x04, 0x28
        /*02d2*/ 	.short	(.L_340 - .L_339)


	//   ....[0]....
.L_339:
        /*02d4*/ 	.word	0x00000080


	//   ....[1]....
        /*02d8*/ 	.word	0x00000090


	//   ....[2]....
        /*02dc*/ 	.word	0x000002b0


	//   ....[3]....
        /*02e0*/ 	.word	0x00000410


	//   ....[4]....
        /*02e4*/ 	.word	0x00000530


	//   ....[5]....
        /*02e8*/ 	.word	0x00000690


	//   ....[6]....
        /*02ec*/ 	.word	0x00001680


	//   ....[7]....
        /*02f0*/ 	.word	0x00003a50


	//   ....[8]....
        /*02f4*/ 	.word	0x00004ba0


	//   ....[9]....
        /*02f8*/ 	.word	0x00005ac0


	//   ....[10]....
        /*02fc*/ 	.word	0x00005d00


	//   ....[11]....
        /*0300*/ 	.word	0x00006730


	//   ....[12]....
        /*0304*/ 	.word	0x00006760


	//   ....[13]....
        /*0308*/ 	.word	0x00006960


	//   ....[14]....
        /*030c*/ 	.word	0x00006a40


	//   ....[15]....
        /*0310*/ 	.word	0x00007360


	//   ....[16]....
        /*0314*/ 	.word	0x00007ff0


	//   ....[17]....
        /*0318*/ 	.word	0x00008ef0


	//   ....[18]....
        /*031c*/ 	.word	0x00009180


	//   ....[19]....
        /*0320*/ 	.word	0x00009820


	//   ....[20]....
        /*0324*/ 	.word	0x00009920


	//   ....[21]....
        /*0328*/ 	.word	0x00009cc0


	//   ....[22]....
        /*032c*/ 	.word	0x00009d20


	//   ....[23]....
        /*0330*/ 	.word	0x0000ade0


	//   ....[24]....
        /*0334*/ 	.word	0x0000b980


	//   ....[25]....
        /*0338*/ 	.word	0x0000c870


	//   ....[26]....
        /*033c*/ 	.word	0x0000c8a0


	//   ....[27]....
        /*0340*/ 	.word	0x0000cba0


	//   ....[28]....
        /*0344*/ 	.word	0x0000cd70


	//   ....[29]....
        /*0348*/ 	.word	0x0000dc10


	//   ....[30]....
        /*034c*/ 	.word	0x0000e500


	//   ....[31]....
        /*0350*/ 	.word	0x0000f350


	//   ....[32]....
        /*0354*/ 	.word	0x0000f5e0


	//   ....[33]....
        /*0358*/ 	.word	0x0000fc60


	//   ....[34]....
        /*035c*/ 	.word	0x0000fcf0


	//   ....[35]....
        /*0360*/ 	.word	0x00010100


	//   ....[36]....
        /*0364*/ 	.word	0x000101a0


	//   ....[37]....
        /*0368*/ 	.word	0x00011240


	//   ....[38]....
        /*036c*/ 	.word	0x00011310


	//   ....[39]....
        /*0370*/ 	.word	0x00011360


	//   ....[40]....
        /*0374*/ 	.word	0x00011390


	//   ....[41]....
        /*0378*/ 	.word	0x000113d0


	//   ....[42]....
        /*037c*/ 	.word	0x00011e80


	//   ....[43]....
        /*0380*/ 	.word	0x000122e0


	//   ....[44]....
        /*0384*/ 	.word	0x00012310


	//   ....[45]....
        /*0388*/ 	.word	0x00012340


	//   ....[46]....
        /*038c*/ 	.word	0x00012360


	//   ....[47]....
        /*0390*/ 	.word	0x000127e0


	//   ....[48]....
        /*0394*/ 	.word	0x00012810


	//   ....[49]....
        /*0398*/ 	.word	0x00013470


	//   ....[50]....
        /*039c*/ 	.word	0x00013490


	//   ....[51]....
        /*03a0*/ 	.word	0x000144a0


	//   ....[52]....
        /*03a4*/ 	.word	0x00015bf0


	//   ....[53]....
        /*03a8*/ 	.word	0x00015c10


	//   ....[54]....
        /*03ac*/ 	.word	0x00015c20


	//   ....[55]....
        /*03b0*/ 	.word	0x00015c60


	//   ....[56]....
        /*03b4*/ 	.word	0x00015cb0


	//   ....[57]....
        /*03b8*/ 	.word	0x00015cd0


	//   ....[58]....
        /*03bc*/ 	.word	0x00015d20


	//   ....[59]....
        /*03c0*/ 	.word	0x00015d40


	//   ....[60]....
        /*03c4*/ 	.word	0x000162e0


	//   ....[61]....
        /*03c8*/ 	.word	0x00016320


	//   ....[62]....
        /*03cc*/ 	.word	0x00016350


	//   ....[63]....
        /*03d0*/ 	.word	0x00016380


	//   ....[64]....
        /*03d4*/ 	.word	0x000163c0


	//   ....[65]....
        /*03d8*/ 	.word	0x00016480


	//   ....[66]....
        /*03dc*/ 	.word	0x000164a0


	//   ....[67]....
        /*03e0*/ 	.word	0x000164d0


	//   ....[68]....
        /*03e4*/ 	.word	0x00016be0


	//   ....[69]....
        /*03e8*/ 	.word	0x00016c10


	//   ....[70]....
        /*03ec*/ 	.word	0x00016ca0


	//   ....[71]....
        /*03f0*/ 	.word	0x00016d50


	//   ....[72]....
        /*03f4*/ 	.word	0x00016e40


	//   ....[73]....
        /*03f8*/ 	.word	0x00016f10


	//   ....[74]....
        /*03fc*/ 	.word	0x00016f70


	//   ....[75]....
        /*0400*/ 	.word	0x00017010


	//   ....[76]....
        /*0404*/ 	.word	0x000174c0


	//   ....[77]....
        /*0408*/ 	.word	0x000174f0


	//   ....[78]....
        /*040c*/ 	.word	0x00017520


	//   ....[79]....
        /*0410*/ 	.word	0x00017550


	//   ....[80]....
        /*0414*/ 	.word	0x00017580


	//   ....[81]....
        /*0418*/ 	.word	0x000175d0


	//   ....[82]....
        /*041c*/ 	.word	0x00017750


	//   ....[83]....
        /*0420*/ 	.word	0x00017780


	//   ....[84]....
        /*0424*/ 	.word	0x00018180


	//   ....[85]....
        /*0428*/ 	.word	0x000181a0


	//   ....[86]....
        /*042c*/ 	.word	0x000181b0


	//   ....[87]....
        /*0430*/ 	.word	0x000181d0


	//   ....[88]....
        /*0434*/ 	.word	0x000181f0


	//   ....[89]....
        /*0438*/ 	.word	0x00018220


	//   ....[90]....
        /*043c*/ 	.word	0x00018240


	//   ....[91]....
        /*0440*/ 	.word	0x00018270


	//   ....[92]....
        /*0444*/ 	.word	0x000185d0


	//   ....[93]....
        /*0448*/ 	.word	0x00018600


	//   ....[94]....
        /*044c*/ 	.word	0x00018630


	//   ....[95]....
        /*0450*/ 	.word	0x00018650


	//   ....[96]....
        /*0454*/ 	.word	0x00018660


	//   ....[97]....
        /*0458*/ 	.word	0x00018680


	//   ....[98]....
        /*045c*/ 	.word	0x00018720


	//   ....[99]....
        /*0460*/ 	.word	0x00018760


	//   ....[100]....
        /*0464*/ 	.word	0x00018c60


	//   ....[101]....
        /*0468*/ 	.word	0x00019260


	//   ....[102]....
        /*046c*/ 	.word	0x00019350


	//   ....[103]....
        /*0470*/ 	.word	0x000193f0


	//   ....[104]....
        /*0474*/ 	.word	0x00019470


	//   ....[105]....
        /*0478*/ 	.word	0x00019520


	//   ....[106]....
        /*047c*/ 	.word	0x00019580


	//   ....[107]....
        /*0480*/ 	.word	0x00019640


	//   ....[108]....
        /*0484*/ 	.word	0x000196a0


	//   ....[109]....
        /*0488*/ 	.word	0x00019740


	//   ....[110]....
        /*048c*/ 	.word	0x000197e0


	//   ....[111]....
        /*0490*/ 	.word	0x00019840


	//   ....[112]....
        /*0494*/ 	.word	0x000198f0


	//   ....[113]....
        /*0498*/ 	.word	0x000199e0


	//   ....[114]....
        /*049c*/ 	.word	0x00019a80


	//   ....[115]....
        /*04a0*/ 	.word	0x00019b60


	//   ....[116]....
        /*04a4*/ 	.word	0x00019c70


	//   ....[117]....
        /*04a8*/ 	.word	0x00019cc0


	//   ....[118]....
        /*04ac*/ 	.word	0x00019d50


	//   ....[119]....
        /*04b0*/ 	.word	0x00019e30


	//   ....[120]....
        /*04b4*/ 	.word	0x0001a090


	//   ....[121]....
        /*04b8*/ 	.word	0x0001a100


	//   ....[122]....
        /*04bc*/ 	.word	0x0001a330


	//   ....[123]....
        /*04c0*/ 	.word	0x0001a3a0


	//   ....[124]....
        /*04c4*/ 	.word	0x0001a570


	//   ....[125]....
        /*04c8*/ 	.word	0x0001a5c0


	//   ....[126]....
        /*04cc*/ 	.word	0x0001a710


	//   ....[127]....
        /*04d0*/ 	.word	0x0001a800


	//   ....[128]....
        /*04d4*/ 	.word	0x0001aa50


	//   ....[129]....
        /*04d8*/ 	.word	0x0001aaa0


	//   ....[130]....
        /*04dc*/ 	.word	0x0001ac60


	//   ....[131]....
        /*04e0*/ 	.word	0x0001acb0


	//   ....[132]....
        /*04e4*/ 	.word	0x0001ae70


	//   ....[133]....
        /*04e8*/ 	.word	0x0001aec0


	//   ....[134]....
        /*04ec*/ 	.word	0x0001afa0


	//   ....[135]....
        /*04f0*/ 	.word	0x0001b040


	//   ....[136]....
        /*04f4*/ 	.word	0x0001b0a0


	//   ....[137]....
        /*04f8*/ 	.word	0x0001b140


	//   ....[138]....
        /*04fc*/ 	.word	0x0001b1a0


	//   ....[139]....
        /*0500*/ 	.word	0x0001b240


	//   ....[140]....
        /*0504*/ 	.word	0x0001b2a0


	//   ....[141]....
        /*0508*/ 	.word	0x0001b340


	//   ....[142]....
        /*050c*/ 	.word	0x0001b420


	//   ....[143]....
        /*0510*/ 	.word	0x0001b4f0


	//   ....[144]....
        /*0514*/ 	.word	0x0001b5c0


	//   ....[145]....
        /*0518*/ 	.word	0x0001b6c0


	//   ....[146]....
        /*051c*/ 	.word	0x0001b7e0


	//   ....[147]....
        /*0520*/ 	.word	0x0001b8c0


	//   ....[148]....
        /*0524*/ 	.word	0x0001b9d0


	//   ....[149]....
        /*0528*/ 	.word	0x0001baa0


	//   ....[150]....
        /*052c*/ 	.word	0x0001bbb0


	//----- nvinfo : EIATTR_REG_RECONFIG
	.align		4
.L_340:
        /*0530*/ 	.byte	0x01, 0x54
	.zero		2


	//----- nvinfo : EIATTR_SYSCALL_OFFSETS
	.align		4
        /*0534*/ 	.byte	0x04, 0x46
        /*0536*/ 	.short	(.L_342 - .L_341)


	//   ....[0]....
.L_341:
        /*0538*/ 	.word	0x00003c00


	//   ....[1]....
        /*053c*/ 	.word	0x000150a0


	//   ....[2]....
        /*0540*/ 	.word	0x000151e0


	//   ....[3]....
        /*0544*/ 	.word	0x000152d0


	//   ....[4]....
        /*0548*/ 	.word	0x00015fc0


	//   ....[5]....
        /*054c*/ 	.word	0x000167a0


	//----- nvinfo : EIATTR_MBARRIER_INSTR_OFFSETS
	.align		4
.L_342:
        /*0550*/ 	.byte	0x04, 0x39
        /*0552*/ 	.short	(.L_344 - .L_343)


	//   ....[0]....
.L_343:
        /*0554*/ 	.word	0x00000190
        /*0558*/ 	.word	0x000000ff
        /*055c*/ 	.word	0x00038800
        /*0560*/ 	.short	0x0100
        /*0562*/ 	.byte	0x08
	.zero		1


	//   ....[1]....
        /*0564*/ 	.word	0x000001a0
        /*0568*/ 	.word	0x000000ff
        /*056c*/ 	.word	0x00038810
        /*0570*/ 	.short	0x0100
        /*0572*/ 	.byte	0x08
	.zero		1


	//   ....[2]....
        /*0574*/ 	.word	0x000001b0
        /*0578*/ 	.word	0x000000ff
        /*057c*/ 	.word	0x00038820
        /*0580*/ 	.short	0x0100
        /*0582*/ 	.byte	0x08
	.zero		1


	//   ....[3]....
        /*0584*/ 	.word	0x00000260
        /*0588*/ 	.word	0x000000ff
        /*058c*/ 	.word	0x00038830
        /*0590*/ 	.short	0x0100
        /*0592*/ 	.byte	0x06
	.zero		1


	//   ....[4]....
        /*0594*/ 	.word	0x00000270
        /*0598*/ 	.word	0x000000ff
        /*059c*/ 	.word	0x00038840
        /*05a0*/ 	.short	0x0100
        /*05a2*/ 	.byte	0x06
	.zero		1


	//   ....[5]....
        /*05a4*/ 	.word	0x00000280
        /*05a8*/ 	.word	0x000000ff
        /*05ac*/ 	.word	0x00038838
        /*05b0*/ 	.short	0x0100
        /*05b2*/ 	.byte	0x06
	.zero		1


	//   ....[6]....
        /*05b4*/ 	.word	0x00000290
        /*05b8*/ 	.word	0x000000ff
        /*05bc*/ 	.word	0x00038848
        /*05c0*/ 	.short	0x0100
        /*05c2*/ 	.byte	0x06
	.zero		1


	//   ....[7]....
        /*05c4*/ 	.word	0x000003c0
        /*05c8*/ 	.word	0x000000ff
        /*05cc*/ 	.word	0x00038850
        /*05d0*/ 	.short	0x0100
        /*05d2*/ 	.byte	0x08
	.zero		1


	//   ....[8]....
        /*05d4*/ 	.word	0x000003d0
        /*05d8*/ 	.word	0x000000ff
        /*05dc*/ 	.word	0x00038860
        /*05e0*/ 	.short	0x0100
        /*05e2*/ 	.byte	0x08
	.zero		1


	//   ....[9]....
        /*05e4*/ 	.word	0x000003e0
        /*05e8*/ 	.word	0x000000ff
        /*05ec*/ 	.word	0x00038858
        /*05f0*/ 	.short	0x0100
        /*05f2*/ 	.byte	0x08
	.zero		1


	//   ....[10]....
        /*05f4*/ 	.word	0x000003f0
        /*05f8*/ 	.word	0x000000ff
        /*05fc*/ 	.word	0x00038868
        /*0600*/ 	.short	0x0100
        /*0602*/ 	.byte	0x08
	.zero		1


	//   ....[11]....
        /*0604*/ 	.word	0x000004e0
        /*0608*/ 	.word	0x000000ff
        /*060c*/ 	.word	0x00038870
        /*0610*/ 	.short	0x0100
        /*0612*/ 	.byte	0x06
	.zero		1


	//   ....[12]....
        /*0614*/ 	.word	0x000004f0
        /*0618*/ 	.word	0x000000ff
        /*061c*/ 	.word	0x00038880
        /*0620*/ 	.short	0x0100
        /*0622*/ 	.byte	0x06
	.zero		1


	//   ....[13]....
        /*0624*/ 	.word	0x00000500
        /*0628*/ 	.word	0x000000ff
        /*062c*/ 	.word	0x00038878
        /*0630*/ 	.short	0x0100
        /*0632*/ 	.byte	0x06
	.zero		1


	//   ....[14]....
        /*0634*/ 	.word	0x00000510
        /*0638*/ 	.word	0x000000ff
        /*063c*/ 	.word	0x00038888
        /*0640*/ 	.short	0x0100
        /*0642*/ 	.byte	0x06
	.zero		1


	//   ....[15]....
        /*0644*/ 	.word	0x00000640
        /*0648*/ 	.word	0x000000ff
        /*064c*/ 	.word	0x00038890
        /*0650*/ 	.short	0x0100
        /*0652*/ 	.byte	0x08
	.zero		1


	//   ....[16]....
        /*0654*/ 	.word	0x00000650
        /*0658*/ 	.word	0x000000ff
        /*065c*/ 	.word	0x000388a0
        /*0660*/ 	.short	0x0100
        /*0662*/ 	.byte	0x08
	.zero		1


	//   ....[17]....
        /*0664*/ 	.word	0x00000660
        /*0668*/ 	.word	0x000000ff
        /*066c*/ 	.word	0x00038898
        /*0670*/ 	.short	0x0100
        /*0672*/ 	.byte	0x08
	.zero		1


	//   ....[18]....
        /*0674*/ 	.word	0x00000670
        /*0678*/ 	.word	0x000000ff
        /*067c*/ 	.word	0x000388a8
        /*0680*/ 	.short	0x0100
        /*0682*/ 	.byte	0x08
	.zero		1


	//   ....[19]....
        /*0684*/ 	.word	0x000007b0
        /*0688*/ 	.word	0x000000ff
        /*068c*/ 	.word	0x000388b0
        /*0690*/ 	.short	0x0100
        /*0692*/ 	.byte	0x08
	.zero		1


	//   ....[20]....
        /*0694*/ 	.word	0x000007c0
        /*0698*/ 	.word	0x000000ff
        /*069c*/ 	.word	0x000388c0
        /*06a0*/ 	.short	0x0100
        /*06a2*/ 	.byte	0x08
	.zero		1


	//   ....[21]....
        /*06a4*/ 	.word	0x000007d0
        /*06a8*/ 	.word	0x000000ff
        /*06ac*/ 	.word	0x000388b8
        /*06b0*/ 	.short	0x0100
        /*06b2*/ 	.byte	0x08
	.zero		1


	//   ....[22]....
        /*06b4*/ 	.word	0x000007e0
        /*06b8*/ 	.word	0x000000ff
        /*06bc*/ 	.word	0x000388c8
        /*06c0*/ 	.short	0x0100
        /*06c2*/ 	.byte	0x08
	.zero		1


	//   ....[23]....
        /*06c4*/ 	.word	0x00001ab0
        /*06c8*/ 	.word	0x00000004
        /*06cc*/ 	.word	0x00000000
        /*06d0*/ 	.short	0x0101
        /*06d2*/ 	.byte	0x3f
	.zero		1


	//   ....[24]....
        /*06d4*/ 	.word	0x00002590
        /*06d8*/ 	.word	0x00000004
        /*06dc*/ 	.word	0x00000000
        /*06e0*/ 	.short	0x0101
        /*06e2*/ 	.byte	0x3f
	.zero		1


	//   ....[25]....
        /*06e4*/ 	.word	0x00003c30
        /*06e8*/ 	.word	0x000000ca
        /*06ec*/ 	.word	0x00038800
        /*06f0*/ 	.short	0x010a
        /*06f2*/ 	.byte	0x3f
	.zero		1


	//   ....[26]....
        /*06f4*/ 	.word	0x00003de0
        /*06f8*/ 	.word	0x000000ca
        /*06fc*/ 	.word	0x00038830
        /*0700*/ 	.short	0x010a
        /*0702*/ 	.byte	0x3f
	.zero		1


	//   ....[27]....
        /*0704*/ 	.word	0x00003e20
        /*0708*/ 	.word	0x000000ca
        /*070c*/ 	.word	0x00038830
        /*0710*/ 	.short	0x010a
        /*0712*/ 	.byte	0x3f
	.zero		1


	//   ....[28]....
        /*0714*/ 	.word	0x00004230
        /*0718*/ 	.word	0x000000ca
        /*071c*/ 	.word	0x00038810
        /*0720*/ 	.short	0x010a
        /*0722*/ 	.byte	0x3f
	.zero		1


	//   ....[29]....
        /*0724*/ 	.word	0x00004270
        /*0728*/ 	.word	0x000000ca
        /*072c*/ 	.word	0x00038850
        /*0730*/ 	.short	0x010a
        /*0732*/ 	.byte	0x3f
	.zero		1


	//   ....[30]....
        /*0734*/ 	.word	0x00004330
        /*0738*/ 	.word	0x000000ca
        /*073c*/ 	.word	0x00038850
        /*0740*/ 	.short	0x010a
        /*0742*/ 	.byte	0x3f
	.zero		1


	//   ....[31]....
        /*0744*/ 	.word	0x00005a60
        /*0748*/ 	.word	0x00000004
        /*074c*/ 	.word	0x00000000
        /*0750*/ 	.short	0x0101
        /*0752*/ 	.byte	0x3f
	.zero		1


	//   ....[32]....
        /*0754*/ 	.word	0x00007440
        /*0758*/ 	.word	0x00000004
        /*075c*/ 	.word	0x00000000
        /*0760*/ 	.short	0x0101
        /*0762*/ 	.byte	0x3f
	.zero		1


	//   ....[33]....
        /*0764*/ 	.word	0x00007720
        /*0768*/ 	.word	0x000000d0
        /*076c*/ 	.word	0x00038830
        /*0770*/ 	.short	0x010a
        /*0772*/ 	.byte	0x3f
	.zero		1


	//   ....[34]....
        /*0774*/ 	.word	0x00007770
        /*0778*/ 	.word	0x000000d0
        /*077c*/ 	.word	0x00038830
        /*0780*/ 	.short	0x010a
        /*0782*/ 	.byte	0x3f
	.zero		1


	//   ....[35]....
        /*0784*/ 	.word	0x00007aa0
        /*0788*/ 	.word	0x000000d0
        /*078c*/ 	.word	0x00038850
        /*0790*/ 	.short	0x010a
        /*0792*/ 	.byte	0x3f
	.zero		1


	//   ....[36]....
        /*0794*/ 	.word	0x00007af0
        /*0798*/ 	.word	0x000000d0
        /*079c*/ 	.word	0x00038850
        /*07a0*/ 	.short	0x010a
        /*07a2*/ 	.byte	0x3f
	.zero		1


	//   ....[37]....
        /*07a4*/ 	.word	0x00008f30
        /*07a8*/ 	.word	0x000000cc
        /*07ac*/ 	.word	0x00000000
        /*07b0*/ 	.short	0x0101
        /*07b2*/ 	.byte	0x3f
	.zero		1


	//   ....[38]....
        /*07b4*/ 	.word	0x0000ae90
        /*07b8*/ 	.word	0x000000d0
        /*07bc*/ 	.word	0x00000000
        /*07c0*/ 	.short	0x0101
        /*07c2*/ 	.byte	0x3f
	.zero		1


	//   ....[39]....
        /*07c4*/ 	.word	0x0000b260
        /*07c8*/ 	.word	0x000000cc
        /*07cc*/ 	.word	0x00038830
        /*07d0*/ 	.short	0x010a
        /*07d2*/ 	.byte	0x3f
	.zero		1


	//   ....[40]....
        /*07d4*/ 	.word	0x0000b2b0
        /*07d8*/ 	.word	0x000000cc
        /*07dc*/ 	.word	0x00038830
        /*07e0*/ 	.short	0x010a
        /*07e2*/ 	.byte	0x3f
	.zero		1


	//   ....[41]....
        /*07e4*/ 	.word	0x0000b4e0
        /*07e8*/ 	.word	0x000000cc
        /*07ec*/ 	.word	0x00038850
        /*07f0*/ 	.short	0x010a
        /*07f2*/ 	.byte	0x3f
	.zero		1


	//   ....[42]....
        /*07f4*/ 	.word	0x0000b530
        /*07f8*/ 	.word	0x000000cc
        /*07fc*/ 	.word	0x00038850
        /*0800*/ 	.short	0x010a
        /*0802*/ 	.byte	0x3f
	.zero		1


	//   ....[43]....
        /*0804*/ 	.word	0x0000d0e0
        /*0808*/ 	.word	0x0000009a
        /*080c*/ 	.word	0x00000000
        /*0810*/ 	.short	0x0101
        /*0812*/ 	.byte	0x3f
	.zero		1


	//   ....[44]....
        /*0814*/ 	.word	0x0000dca0
        /*0818*/ 	.word	0x000000cc
        /*081c*/ 	.word	0x00000000
        /*0820*/ 	.short	0x0101
        /*0822*/ 	.byte	0x3f
	.zero		1


	//   ....[45]....
        /*0824*/ 	.word	0x0000dde0
        /*0828*/ 	.word	0x00000014
        /*082c*/ 	.word	0x00038830
        /*0830*/ 	.short	0x010a
        /*0832*/ 	.byte	0x3f
	.zero		1


	//   ....[46]....
        /*0834*/ 	.word	0x0000de30
        /*0838*/ 	.word	0x00000014
        /*083c*/ 	.word	0x00038830
        /*0840*/ 	.short	0x010a
        /*0842*/ 	.byte	0x3f
	.zero		1


	//   ....[47]....
        /*0844*/ 	.word	0x0000e060
        /*0848*/ 	.word	0x00000014
        /*084c*/ 	.word	0x00038850
        /*0850*/ 	.short	0x010a
        /*0852*/ 	.byte	0x3f
	.zero		1


	//   ....[48]....
        /*0854*/ 	.word	0x0000e0b0
        /*0858*/ 	.word	0x00000014
        /*085c*/ 	.word	0x00038850
        /*0860*/ 	.short	0x010a
        /*0862*/ 	.byte	0x3f
	.zero		1


	//   ....[49]....
        /*0864*/ 	.word	0x0000f390
        /*0868*/ 	.word	0x000000cc
        /*086c*/ 	.word	0x00000000
        /*0870*/ 	.short	0x0101
        /*0872*/ 	.byte	0x3f
	.zero		1


	//   ....[50]....
        /*0874*/ 	.word	0x000112f0
        /*0878*/ 	.word	0x00000014
        /*087c*/ 	.word	0x00000000
        /*0880*/ 	.short	0x0101
        /*0882*/ 	.byte	0x3f
	.zero		1


	//   ....[51]....
        /*0884*/ 	.word	0x00011e40
        /*0888*/ 	.word	0x000000ff
        /*088c*/ 	.word	0x00000000
        /*0890*/ 	.short	0x0101
        /*0892*/ 	.byte	0x04
	.zero		1


	//   ....[52]....
        /*0894*/ 	.word	0x000159a0
        /*0898*/ 	.word	0x000000ff
        /*089c*/ 	.word	0x00038840
        /*08a0*/ 	.short	0x010a
        /*08a2*/ 	.byte	0x2d
	.zero		1


	//   ....[53]....
        /*08a4*/ 	.word	0x00015de0
        /*08a8*/ 	.word	0x000000ff
        /*08ac*/ 	.word	0x00038830
        /*08b0*/ 	.short	0x0107
        /*08b2*/ 	.byte	0x2d
	.zero		1


	//   ....[54]....
        /*08b4*/ 	.word	0x00015e50
        /*08b8*/ 	.word	0x000000ff
        /*08bc*/ 	.word	0x00038830
        /*08c0*/ 	.short	0x0101
        /*08c2*/ 	.byte	0x2d
	.zero		1


	//   ....[55]....
        /*08c4*/ 	.word	0x00016620
        /*08c8*/ 	.word	0x000000ff
        /*08cc*/ 	.word	0x00038800
        /*08d0*/ 	.short	0x0107
        /*08d2*/ 	.byte	0x2d
	.zero		1


	//   ....[56]....
        /*08d4*/ 	.word	0x00016670
        /*08d8*/ 	.word	0x000000ff
        /*08dc*/ 	.word	0x00038800
        /*08e0*/ 	.short	0x0101
        /*08e2*/ 	.byte	0x2d
	.zero		1


	//   ....[57]....
        /*08e4*/ 	.word	0x00017280
        /*08e8*/ 	.word	0x000000ff
        /*08ec*/ 	.word	0x00038810
        /*08f0*/ 	.short	0x0107
        /*08f2*/ 	.byte	0x2d
	.zero		1


	//   ....[58]....
        /*08f4*/ 	.word	0x000172e0
        /*08f8*/ 	.word	0x000000ff
        /*08fc*/ 	.word	0x00038810
        /*0900*/ 	.short	0x0101
        /*0902*/ 	.byte	0x2d
	.zero		1


	//   ....[59]....
        /*0904*/ 	.word	0x000172f0
        /*0908*/ 	.word	0x000000ff
        /*090c*/ 	.word	0x00038820
        /*0910*/ 	.short	0x010a
        /*0912*/ 	.byte	0x2d
	.zero		1


	//   ....[60]....
        /*0914*/ 	.word	0x00017340
        /*0918*/ 	.word	0x000000ff
        /*091c*/ 	.word	0x00038860
        /*0920*/ 	.short	0x010a
        /*0922*/ 	.byte	0x2d
	.zero		1


	//   ....[61]....
        /*0924*/ 	.word	0x00017b60
        /*0928*/ 	.word	0x000000ff
        /*092c*/ 	.word	0x00038850
        /*0930*/ 	.short	0x0107
        /*0932*/ 	.byte	0x2d
	.zero		1


	//   ....[62]....
        /*0934*/ 	.word	0x00017be0
        /*0938*/ 	.word	0x000000ff
        /*093c*/ 	.word	0x00038850
        /*0940*/ 	.short	0x0101
        /*0942*/ 	.byte	0x2d
	.zero		1


	//   ....[63]....
        /*0944*/ 	.word	0x00017f80
        /*0948*/ 	.word	0x0000000a
        /*094c*/ 	.word	0x00038840
        /*0950*/ 	.short	0x010a
        /*0952*/ 	.byte	0x3f
	.zero		1


	//   ....[64]....
        /*0954*/ 	.word	0x00018310
        /*0958*/ 	.word	0x0000000a
        /*095c*/ 	.word	0x00038830
        /*0960*/ 	.short	0x0107
        /*0962*/ 	.byte	0x3f
	.zero		1


	//   ....[65]....
        /*0964*/ 	.word	0x000183c0
        /*0968*/ 	.word	0x0000000a
        /*096c*/ 	.word	0x00038830
        /*0970*/ 	.short	0x0101
        /*0972*/ 	.byte	0x3f
	.zero		1


	//   ....[66]....
        /*0974*/ 	.word	0x000183f0
        /*0978*/ 	.word	0x0000000a
        /*097c*/ 	.word	0x00038860
        /*0980*/ 	.short	0x010a
        /*0982*/ 	.byte	0x3f
	.zero		1


	//   ....[67]....
        /*0984*/ 	.word	0x00018a30
        /*0988*/ 	.word	0x0000000a
        /*098c*/ 	.word	0x00038850
        /*0990*/ 	.short	0x0107
        /*0992*/ 	.byte	0x3f
	.zero		1


	//   ....[68]....
        /*0994*/ 	.word	0x00018af0
        /*0998*/ 	.word	0x0000000a
        /*099c*/ 	.word	0x00038850
        /*09a0*/ 	.short	0x0101
        /*09a2*/ 	.byte	0x3f
	.zero		1


	//   ....[69]....
        /*09a4*/ 	.word	0x00018be0
        /*09a8*/ 	.word	0x00000005
        /*09ac*/ 	.word	0x00038820
        /*09b0*/ 	.short	0x010a
        /*09b2*/ 	.byte	0x3f
	.zero		1


	//   ....[70]....
        /*09b4*/ 	.word	0x00018d70
        /*09b8*/ 	.word	0x00000003
        /*09bc*/ 	.word	0x00038840
        /*09c0*/ 	.short	0x010a
        /*09c2*/ 	.byte	0x3f
	.zero		1


	//   ....[71]....
        /*09c4*/ 	.word	0x00018e10
        /*09c8*/ 	.word	0x00000005
        /*09cc*/ 	.word	0x00038840
        /*09d0*/ 	.short	0x010a
        /*09d2*/ 	.byte	0x3f
	.zero		1


	//   ....[72]....
        /*09d4*/ 	.word	0x00018e50
        /*09d8*/ 	.word	0x00000003
        /*09dc*/ 	.word	0x00038860
        /*09e0*/ 	.short	0x010a
        /*09e2*/ 	.byte	0x3f
	.zero		1


	//   ....[73]....
        /*09e4*/ 	.word	0x00018e90
        /*09e8*/ 	.word	0x00000005
        /*09ec*/ 	.word	0x00038860
        /*09f0*/ 	.short	0x010a
        /*09f2*/ 	.byte	0x3f
	.zero		1


	//   ....[74]....
        /*09f4*/ 	.word	0x00018ef0
        /*09f8*/ 	.word	0x000000ca
        /*09fc*/ 	.word	0x00038800
        /*0a00*/ 	.short	0x010a
        /*0a02*/ 	.byte	0x3f
	.zero		1


	//   ....[75]....
        /*0a04*/ 	.word	0x00018f40
        /*0a08*/ 	.word	0x000000ca
        /*0a0c*/ 	.word	0x00038830
        /*0a10*/ 	.short	0x010a
        /*0a12*/ 	.byte	0x3f
	.zero		1


	//   ....[76]....
        /*0a14*/ 	.word	0x00018f90
        /*0a18*/ 	.word	0x000000ca
        /*0a1c*/ 	.word	0x00038810
        /*0a20*/ 	.short	0x010a
        /*0a22*/ 	.byte	0x3f
	.zero		1


	//   ....[77]....
        /*0a24*/ 	.word	0x00018fe0
        /*0a28*/ 	.word	0x000000ca
        /*0a2c*/ 	.word	0x00038850
        /*0a30*/ 	.short	0x010a
        /*0a32*/ 	.byte	0x3f
	.zero		1


	//   ....[78]....
        /*0a34*/ 	.word	0x00019030
        /*0a38*/ 	.word	0x000000d0
        /*0a3c*/ 	.word	0x00038830
        /*0a40*/ 	.short	0x010a
        /*0a42*/ 	.byte	0x3f
	.zero		1


	//   ....[79]....
        /*0a44*/ 	.word	0x00019080
        /*0a48*/ 	.word	0x000000d0
        /*0a4c*/ 	.word	0x00038850
        /*0a50*/ 	.short	0x010a
        /*0a52*/ 	.byte	0x3f
	.zero		1


	//   ....[80]....
        /*0a54*/ 	.word	0x000190d0
        /*0a58*/ 	.word	0x000000cc
        /*0a5c*/ 	.word	0x00038830
        /*0a60*/ 	.short	0x010a
        /*0a62*/ 	.byte	0x3f
	.zero		1


	//   ....[81]....
        /*0a64*/ 	.word	0x00019120
        /*0a68*/ 	.word	0x000000cc
        /*0a6c*/ 	.word	0x00038850
        /*0a70*/ 	.short	0x010a
        /*0a72*/ 	.byte	0x3f
	.zero		1


	//   ....[82]....
        /*0a74*/ 	.word	0x00019170
        /*0a78*/ 	.word	0x00000014
        /*0a7c*/ 	.word	0x00038830
        /*0a80*/ 	.short	0x010a
        /*0a82*/ 	.byte	0x3f
	.zero		1


	//   ....[83]....
        /*0a84*/ 	.word	0x000191c0
        /*0a88*/ 	.word	0x00000014
        /*0a8c*/ 	.word	0x00038850
        /*0a90*/ 	.short	0x010a
        /*0a92*/ 	.byte	0x3f
	.zero		1


	//   ....[84]....
        /*0a94*/ 	.word	0x000192a0
        /*0a98*/ 	.word	0x00000003
        /*0a9c*/ 	.word	0x00038840
        /*0aa0*/ 	.short	0x010a
        /*0aa2*/ 	.byte	0x3f
	.zero		1


	//   ....[85]....
        /*0aa4*/ 	.word	0x0001a600
        /*0aa8*/ 	.word	0x00000003
        /*0aac*/ 	.word	0x00038820
        /*0ab0*/ 	.short	0x010a
        /*0ab2*/ 	.byte	0x3f
	.zero		1


	//   ....[86]....
        /*0ab4*/ 	.word	0x0001a660
        /*0ab8*/ 	.word	0x00000003
        /*0abc*/ 	.word	0x00038860
        /*0ac0*/ 	.short	0x010a
        /*0ac2*/ 	.byte	0x3f
	.zero		1


	//   ....[87]....
        /*0ac4*/ 	.word	0x0001aef0
        /*0ac8*/ 	.word	0x0000000a
        /*0acc*/ 	.word	0x00038840
        /*0ad0*/ 	.short	0x010a
        /*0ad2*/ 	.byte	0x3f
	.zero		1


	//   ....[88]....
        /*0ad4*/ 	.word	0x0001b370
        /*0ad8*/ 	.word	0x0000000a
        /*0adc*/ 	.word	0x00038860
        /*0ae0*/ 	.short	0x010a
        /*0ae2*/ 	.byte	0x3f
	.zero		1


	//   ....[89]....
        /*0ae4*/ 	.word	0x0001bad0
        /*0ae8*/ 	.word	0x00000005
        /*0aec*/ 	.word	0x00038820
        /*0af0*/ 	.short	0x010a
        /*0af2*/ 	.byte	0x3f
	.zero		1


	//   ....[90]....
        /*0af4*/ 	.word	0x0001bc70
        /*0af8*/ 	.word	0x00000003
        /*0afc*/ 	.word	0x00038840
        /*0b00*/ 	.short	0x010a
        /*0b02*/ 	.byte	0x3f
	.zero		1


	//   ....[91]....
        /*0b04*/ 	.word	0x0001bcc0
        /*0b08*/ 	.word	0x00000005
        /*0b0c*/ 	.word	0x00038840
        /*0b10*/ 	.short	0x010a
        /*0b12*/ 	.byte	0x3f
	.zero		1


	//   ....[92]....
        /*0b14*/ 	.word	0x0001bd10
        /*0b18*/ 	.word	0x00000003
        /*0b1c*/ 	.word	0x00038860
        /*0b20*/ 	.short	0x010a
        /*0b22*/ 	.byte	0x3f
	.zero		1


	//----- nvinfo : EIATTR_NUM_MBARRIERS
	.align		4
.L_344:
        /*0b24*/ 	.byte	0x03, 0x38
        /*0b26*/ 	.short	0x0017


	//----- nvinfo : EIATTR_EXIT_INSTR_OFFSETS
	.align		4
        /*0b28*/ 	.byte	0x04, 0x1c
        /*0b2a*/ 	.short	(.L_346 - .L_345)


	//   ....[0]....
.L_345:
        /*0b2c*/ 	.word	0x00018ee0


	//----- nvinfo : EIATTR_MAX_THREADS
	.align		4
.L_346:
        /*0b30*/ 	.byte	0x04, 0x05
        /*0b32*/ 	.short	(.L_348 - .L_347)
.L_347:
        /*0b34*/ 	.word	0x00000180
        /*0b38*/ 	.word	0x00000001
        /*0b3c*/ 	.word	0x00000001


	//----- nvinfo : EIATTR_CRS_STACK_SIZE
	.align		4
.L_348:
        /*0b40*/ 	.byte	0x04, 0x1e
        /*0b42*/ 	.short	(.L_350 - .L_349)
.L_349:
        /*0b44*/ 	.word	0x00000000


	//----- nvinfo : EIATTR_CBANK_PARAM_SIZE
	.align		4
.L_350:
        /*0b48*/ 	.byte	0x03, 0x19
        /*0b4a*/ 	.short	0x0b70


	//----- nvinfo : EIATTR_PARAM_CBANK
	.align		4
        /*0b4c*/ 	.byte	0x04, 0x0a
        /*0b4e*/ 	.short	(.L_352 - .L_351)
	.align		4
.L_351:
        /*0b50*/ 	.word	index@(.nv.constant0._ZN7cutlass13device_kernelIN5flash11enable_sm90INS1_16FlashAttnFwdSm90INS1_25CollectiveMainloopFwdSm90ILi2EN4cute5tupleIJNS5_1CILi1EEES8_S8_EEENS6_IJNS7_ILi64EEESA_SA_EEELi512ENS_10bfloat16_tEfNS_4arch4Sm90ELb0ELb1ELb0ELb0ELb1ELb0ELb1ELb0ELb0ELb1ELb1ELb0EEENS1_21CollectiveEpilogueFwdINS6_IJSA_NS7_ILi512EEESA_EEES9_SC_SE_Li256ELb0ELb1ELb1ELb0EEENS1_19SingleTileSchedulerILb0ELb1ELb1ELi64EEEEEEEEEvNT_6ParamsE)
        /*0b54*/ 	.short	0x0210
        /*0b56*/ 	.short	0x0b70


	//----- nvinfo : EIATTR_SW_WAR
	.align		4
.L_352:
        /*0b58*/ 	.byte	0x04, 0x36
        /*0b5a*/ 	.short	(.L_354 - .L_353)
.L_353:
        /*0b5c*/ 	.word	0x00000008
.L_354:


//--------------------- .nv.info._ZN7cutlass13device_kernelIN5flash11enable_sm90INS1_16FlashAttnFwdSm90INS1_25CollectiveMainloopFwdSm90ILi2EN4cute5tupleIJNS5_1CILi1EEES8_S8_EEENS6_IJNS7_ILi64EEESA_SA_EEELi512ENS_10bfloat16_tEfNS_4arch4Sm90ELb0ELb1ELb0ELb1ELb1ELb0ELb0ELb0ELb0ELb1ELb1ELb0EEENS1_21CollectiveEpilogueFwdINS6_IJSA_NS7_ILi512EEESA_EEES9_SC_SE_Li256ELb1ELb1ELb1ELb0EEENS1_36VarlenDynamicPersistentTileSchedulerILi64ELi64ELi256ELi128ELb1ELb1ELb1ELb1ELb0ELb1EEEEEEEEEvNT_6ParamsE --------------------------
	.section	.nv.info._ZN7cutlass13device_kernelIN5flash11enable_sm90INS1_16FlashAttnFwdSm90INS1_25CollectiveMainloopFwdSm90ILi2EN4cute5tupleIJNS5_1CILi1EEES8_S8_EEENS6_IJNS7_ILi64EEESA_SA_EEELi512ENS_10bfloat16_tEfNS_4arch4Sm90ELb0ELb1ELb0ELb1ELb1ELb0ELb0ELb0ELb0ELb1ELb1ELb0EEENS1_21CollectiveEpilogueFwdINS6_IJSA_NS7_ILi512EEESA_EEES9_SC_SE_Li256ELb1ELb1ELb1ELb0EEENS1_36VarlenDynamicPersistentTileSchedulerILi64ELi64ELi256ELi128ELb1ELb1ELb1ELb1ELb0ELb1EEEEEEEEEvNT_6ParamsE,"",@"SHT_CUDA_INFO"
	.sectionflags	@""
	.align	4


	//----- nvinfo : EIATTR_CUDA_API_VERSION
	.align		4
        /*0000*/ 	.byte	0x04, 0x37
        /*0002*/ 	.short	(.L_356 - .L_355)
.L_355:
        /*0004*/ 	.word	0x00000082


	//----- nvinfo : EIATTR_KPARAM_INFO
	.align		4
.L_356:
        /*0008*/ 	.byte	0x04, 0x17
        /*000a*/ 	.short	(.L_358 - .L_357)
.L_357:
        /*000c*/ 	.word	0x00000000
        /*0010*/ 	.short	0x0000
        /*0012*/ 	.short	0x0070
        /*0014*/ 	.byte	0x00, 0xf0, 0x01, 0x2a


	//----- nvinfo : EIATTR_SPARSE_MMA_MASK
	.align		4
.L_358:
        /*0018*/ 	.byte	0x03, 0x50
        /*001a*/ 	.short	0x0000


	//----- nvinfo : EIATTR_MAXREG_COUNT
	.align		4
        /*001c*/ 	.byte	0x03, 0x1b
        /*001e*/ 	.short	0x00a8


	//----- nvinfo : EIATTR_NUM_BARRIERS
	.align		4
        /*0020*/ 	.byte	0x02, 0x4c
        /*0022*/ 	.byte	0x10
	.zero		1


	//----- nvinfo : EIATTR_EXTERNS
	.align		4
        /*0024*/ 	.byte	0x04, 0x0f
        /*0026*/ 	.short	(.L_360 - .L_359)


	//   ....[0]....
	.align		4
.L_359:
        /*0028*/ 	.word	index@(__assertfail)


	//----- nvinfo : EIATTR_ANNOTATIONS
	.align		4
.L_360:
        /*002c*/ 	.byte	0x04, 0x55
        /*002e*/ 	.short	(.L_362 - .L_361)


	//   ....[0]....
.L_361:
        /* <DEDUP_REMOVED lines=12> */


	//----- nvinfo : EIATTR_MERCURY_ISA_VERSION
	.align		4
.L_362:
        /*00d8*/ 	.byte	0x03, 0x5f
        /*00da*/ 	.short	0x0101


	//----- nvinfo : EIATTR_UNUSED_LOAD_BYTE_OFFSET
	.align		4
        /*00dc*/ 	.byte	0x04, 0x44
        /*00de*/ 	.short	(.L_364 - .L_363)


	//   ....[0]....
.L_363:
        /*00e0*/ 	.word	0x00000940
        /*00e4*/ 	.word	0x0000fff0


	//   ....[1]....
        /*00e8*/ 	.word	0x0000deb0
        /*00ec*/ 	.word	0x0000fff0


	//----- nvinfo : EIATTR_INT_WARP_WIDE_INSTR_OFFSETS
	.align		4
.L_364:
        /*00f0*/ 	.byte	0x04, 0x31
        /*00f2*/ 	.short	(.L_366 - .L_365)


	//   ....[0]....
.L_365:
        /*00f4*/ 	.word	0x000000c0


	//   ....[1]....
        /*00f8*/ 	.word	0x000000d0


	//   ....[2]....
        /*00fc*/ 	.word	0x00000170


	//   ....[3]....
        /*0100*/ 	.word	0x00014560


	//   ....[4]....
        /*0104*/ 	.word	0x000145f0


	//   ....[5]....
        /*0108*/ 	.word	0x000178f0


	//   ....[6]....
        /*010c*/ 	.word	0x00017980


	//----- nvinfo : EIATTR_COOP_GROUP_MASK_REGIDS
	.align		4
.L_366:
        /*0110*/ 	.byte	0x04, 0x29
        /*0112*/ 	.short	(.L_368 - .L_367)


	//   ....[0]....
.L_367:
        /*0114*/ 	.word	0xffffffff


	//   ....[1]....
        /*0118*/ 	.word	0xffffffff


	//   ....[2]....
        /*011c*/ 	.word	0xffffffff


	//   ....[3]....
        /*0120*/ 	.word	0xffffffff


	//   ....[4]....
        /*0124*/ 	.word	0xffffffff


	//   ....[5]....
        /*0128*/ 	.word	0xffffffff


	//   ....[6]....
        /*012c*/ 	.word	0xffffffff


	//   ....[7]....
        /*0130*/ 	.word	0xffffffff


	//   ....[8]....
        /*0134*/ 	.word	0xffffffff


	//   ....[9]....
        /*0138*/ 	.word	0xffffffff


	//   ....[10]....
        /*013c*/ 	.word	0xffffffff


	//   ....[11]....
        /*0140*/ 	.word	0xffffffff


	//   ....[12]....
        /*0144*/ 	.word	0xffffffff


	//   ....[13]....
        /*0148*/ 	.word	0xffffffff


	//   ....[14]....
        /*014c*/ 	.word	0xffffffff


	//   ....[15]....
        /*0150*/ 	.word	0xffffffff


	//   ....[16]....
        /*0154*/ 	.word	0xffffffff


	//   ....[17]....
        /*0158*/ 	.word	0xffffffff


	//   ....[18]....
        /*015c*/ 	.word	0xffffffff


	//   ....[19]....
        /*0160*/ 	.word	0xffffffff


	//   ....[20]....
        /*0164*/ 	.word	0xffffffff


	//   ....[21]....
        /*0168*/ 	.word	0xffffffff


	//   ....[22]....
        /*016c*/ 	.word	0xffffffff


	//   ....[23]....
        /*0170*/ 	.word	0xffffffff


	//   ....[24]....
        /*0174*/ 	.word	0xffffffff


	//   ....[25]....
        /*0178*/ 	.word	0xffffffff


	//   ....[26]....
        /*017c*/ 	.word	0xffffffff


	//   ....[27]....
        /*0180*/ 	.word	0xffffffff


	//   ....[28]....
        /*0184*/ 	.word	0xffffffff


	//   ....[29]....
        /*0188*/ 	.word	0xffffffff


	//   ....[30]....
        /*018c*/ 	.word	0xffffffff


	//   ....[31]....
        /*0190*/ 	.word	0xffffffff


	//   ....[32]....
        /*0194*/ 	.word	0xffffffff


	//   ....[33]....
        /*0198*/ 	.word	0xffffffff


	//   ....[34]....
        /*019c*/ 	.word	0xffffffff


	//   ....[35]....
        /*01a0*/ 	.word	0xffffffff


	//   ....[36]....
        /*01a4*/ 	.word	0xffffffff


	//   ....[37]....
        /*01a8*/ 	.word	0xffffffff


	//   ....[38]....
        /*01ac*/ 	.word	0xffffffff


	//   ....[39]....
        /*01b0*/ 	.word	0xffffffff


	//   ....[40]....
        /*01b4*/ 	.word	0xffffffff


	//   ....[41]....
        /*01b8*/ 	.word	0xffffffff


	//   ....[42]....
        /*01bc*/ 	.word	0xffffffff


	//   ....[43]....
        /*01c0*/ 	.word	0xffffffff


	//   ....[44]....
        /*01c4*/ 	.word	0xffffffff


	//   ....[45]....
        /*01c8*/ 	.word	0xffffffff


	//   ....[46]....
        /*01cc*/ 	.word	0xffffffff


	//   ....[47]....
        /*01d0*/ 	.word	0xffffffff


	//   ....[48]....
        /*01d4*/ 	.word	0xffffffff


	//   ....[49]....
        /*01d8*/ 	.word	0xffffffff


	//   ....[50]....
        /*01dc*/ 	.word	0xffffffff


	//   ....[51]....
        /*01e0*/ 	.word	0xffffffff


	//   ....[52]....
        /*01e4*/ 	.word	0xffffffff


	//   ....[53]....
        /*01e8*/ 	.word	0xffffffff


	//   ....[54]....
        /*01ec*/ 	.word	0xffffffff


	//   ....[55]....
        /*01f0*/ 	.word	0xffffffff


	//   ....[56]....
        /*01f4*/ 	.word	0xffffffff


	//   ....[57]....
        /*01f8*/ 	.word	0xffffffff


	//   ....[58]....
        /*01fc*/ 	.word	0xffffffff


	//   ....[59]....
        /*0200*/ 	.word	0xffffffff


	//   ....[60]....
        /*0204*/ 	.word	0xffffffff


	//   ....[61]....
        /*0208*/ 	.word	0xffffffff


	//   ....[62]....
        /*020c*/ 	.word	0xffffffff


	//   ....[63]....
        /*0210*/ 	.word	0xffffffff


	//   ....[64]....
        /*0214*/ 	.word	0xffffffff


	//   ....[65]....
        /*0218*/ 	.word	0xffffffff


	//   ....[66]....
        /*021c*/ 	.word	0xffffffff


	//   ....[67]....
        /*0220*/ 	.word	0xffffffff


	//   ....[68]....
        /*0224*/ 	.word	0xffffffff


	//   ....[69]....
        /*0228*/ 	.word	0xffffffff


	//   ....[70]....
        /*022c*/ 	.word	0xffffffff


	//   ....[71]....
        /*0230*/ 	.word	0xffffffff


	//   ....[72]....
        /*0234*/ 	.word	0xffffffff


	//   ....[73]....
        /*0238*/ 	.word	0xffffffff


	//   ....[74]....
        /*023c*/ 	.word	0xffffffff


	//   ....[75]....
        /*0240*/ 	.word	0xffffffff


	//   ....[76]....
        /*0244*/ 	.word	0xffffffff


	//   ....[77]....
        /*0248*/ 	.word	0xffffffff


	//   ....[78]....
        /*024c*/ 	.word	0xffffffff


	//   ....[79]....
        /*0250*/ 	.word	0xffffffff


	//   ....[80]....
        /*0254*/ 	.word	0xffffffff


	//   ....[81]....
        /*0258*/ 	.word	0xffffffff


	//   ....[82]....
        /*025c*/ 	.word	0xffffffff


	//   ....[83]....
        /*0260*/ 	.word	0xffffffff


	//   ....[84]....
        /*0264*/ 	.word	0xffffffff


	//   ....[85]....
        /*0268*/ 	.word	0xffffffff


	//   ....[86]....
        /*026c*/ 	.word	0xffffffff


	//   ....[87]....
        /*0270*/ 	.word	0xffffffff


	//   ....[88]....
        /*0274*/ 	.word	0xffffffff


	//   ....[89]....
        /*0278*/ 	.word	0xffffffff


	//   ....[90]....
        /*027c*/ 	.word	0xffffffff


	//   ....[91]....
        /*0280*/ 	.word	0xffffffff


	//   ....[92]....
        /*0284*/ 	.word	0xffffffff


	//   ....[93]....
        /*0288*/ 	.word	0xffffffff


	//   ....[94]....
        /*028c*/ 	.word	0xffffffff


	//   ....[95]....
        /*0290*/ 	.word	0xffffffff


	//   ....[96]....
        /*0294*/ 	.word	0xffffffff


	//   ....[97]....
        /*0298*/ 	.word	0xffffffff


	//   ....[98]....
        /*029c*/ 	.word	0xffffffff


	//   ....[99]....
        /*02a0*/ 	.word	0xffffffff


	//   ....[100]....
        /*02a4*/ 	.word	0xffffffff


	//   ....[101]....
        /*02a8*/ 	.word	0xffffffff


	//   ....[102]....
        /*02ac*/ 	.word	0xffffffff


	//   ....[103]....
        /*02b0*/ 	.word	0xffffffff


	//   ....[104]....
        /*02b4*/ 	.word	0xffffffff


	//   ....[105]....
        /*02b8*/ 	.word	0xffffffff


	//   ....[106]....
        /*02bc*/ 	.word	0xffffffff


	//   ....[107]....
        /*02c0*/ 	.word	0xffffffff


	//   ....[108]....
        /*02c4*/ 	.word	0xffffffff


	//   ....[109]....
        /*02c8*/ 	.word	0xffffffff


	//   ....[110]....
        /*02cc*/ 	.word	0xffffffff


	//   ....[111]....
        /*02d0*/ 	.word	0xffffffff


	//   ....[112]....
        /*02d4*/ 	.word	0xffffffff


	//   ....[113]....
        /*02d8*/ 	.word	0xffffffff


	//   ....[114]....
        /*02dc*/ 	.word	0xffffffff


	//   ....[115]....
        /*02e0*/ 	.word	0xffffffff


	//   ....[116]....
        /*02e4*/ 	.word	0xffffffff


	//   ....[117]....
        /*02e8*/ 	.word	0xffffffff


	//   ....[118]....
        /*02ec*/ 	.word	0xffffffff


	//   ....[119]....
        /*02f0*/ 	.word	0xffffffff


	//   ....[120]....
        /*02f4*/ 	.word	0xffffffff


	//   ....[121]....
        /*02f8*/ 	.word	0xffffffff


	//   ....[122]....
        /*02fc*/ 	.word	0xffffffff


	//   ....[123]....
        /*0300*/ 	.word	0xffffffff


	//   ....[124]....
        /*0304*/ 	.word	0xffffffff


	//   ....[125]....
        /*0308*/ 	.word	0xffffffff


	//   ....[126]....
        /*030c*/ 	.word	0xffffffff


	//   ....[127]....
        /*0310*/ 	.word	0xffffffff


	//   ....[128]....
        /*0314*/ 	.word	0xffffffff


	//   ....[129]....
        /*0318*/ 	.word	0xffffffff


	//   ....[130]....
        /*031c*/ 	.word	0xffffffff


	//   ....[131]....
        /*0320*/ 	.word	0x0500000f


	//   ....[132]....
        /*0324*/ 	.word	0x0500000f


	//   ....[133]....
        /*0328*/ 	.word	0x0500000f


	//   ....[134]....
        /*032c*/ 	.word	0x0500000f


	//   ....[135]....
        /*0330*/ 	.word	0x0500000f


	//   ....[136]....
        /*0334*/ 	.word	0x0500000f


	//   ....[137]....
        /*0338*/ 	.word	0x0500000f


	//   ....[138]....
        /*033c*/ 	.word	0x0500000f


	//   ....[139]....
        /*0340*/ 	.word	0x0500000f


	//   ....[140]....
        /*0344*/ 	.word	0x0500000f


	//   ....[141]....
        /*0348*/ 	.word	0x0500000f


	//   ....[142]....
        /*034c*/ 	.word	0x0500000f


	//   ....[143]....
        /*0350*/ 	.word	0x0500000f


	//   ....[144]....
        /*0354*/ 	.word	0x0500000f


	//   ....[145]....
        /*0358*/ 	.word	0x0500000f


	//   ....[146]....
        /*035c*/ 	.word	0x0500000f


	//   ....[147]....
        /*0360*/ 	.word	0x0500000f


	//   ....[148]....
        /*0364*/ 	.word	0x0500000f


	//   ....[149]....
        /*0368*/ 	.word	0x0500000f


	//   ....[150]....
        /*036c*/ 	.word	0x0500000f


	//   ....[151]....
        /*0370*/ 	.word	0x0500000f


	//   ....[152]....
        /*0374*/ 	.word	0x0500000f


	//   ....[153]....
        /*0378*/ 	.word	0x0500000f


	//   ....[154]....
        /*037c*/ 	.word	0x0500000f


	//   ....[155]....
        /*0380*/ 	.word	0x0500000f


	//   ....[156]....
        /*0384*/ 	.word	0x0500000f


	//   ....[157]....
        /*0388*/ 	.word	0x0500000f


	//   ....[158]....
        /*038c*/ 	.word	0x0500000f


	//   ....[159]....
        /*0390*/ 	.word	0x0500000f


	//   ....[160]....
        /*0394*/ 	.word	0x0500000f


	//   ....[161]....
        /*0398*/ 	.word	0x0500000f


	//   ....[162]....
        /*039c*/ 	.word	0x0500000f


	//   ....[163]....
        /*03a0*/ 	.word	0x0500000f


	//   ....[164]....
        /*03a4*/ 	.word	0x0500000f


	//   ....[165]....
        /*03a8*/ 	.word	0x0500000f


	//   ....[166]....
        /*03ac*/ 	.word	0x0500000f


	//   ....[167]....
        /*03b0*/ 	.word	0x0500000f


	//   ....[168]....
        /*03b4*/ 	.word	0x0500000f


	//   ....[169]....
        /*03b8*/ 	.word	0x0500000f


	//   ....[170]....
        /*03bc*/ 	.word	0x0500000f


	//   ....[171]....
        /*03c0*/ 	.word	0x0500000f


	//   ....[172]....
        /*03c4*/ 	.word	0x0500000f


	//   ....[173]....
        /*03c8*/ 	.word	0x0500000f


	//   ....[174]....
        /*03cc*/ 	.word	0x0500000f


	//   ....[175]....
        /*03d0*/ 	.word	0x0500000f


	//   ....[176]....
        /*03d4*/ 	.word	0x0500000f


	//   ....[177]....
        /*03d8*/ 	.word	0x0500000f


	//   ....[178]....
        /*03dc*/ 	.word	0x0500000f


	//   ....[179]....
        /*03e0*/ 	.word	0x0500000f


	//   ....[180]....
        /*03e4*/ 	.word	0x0500000f


	//   ....[181]....
        /*03e8*/ 	.word	0x0500000f


	//   ....[182]....
        /*03ec*/ 	.word	0x0500000f


	//   ....[183]....
        /*03f0*/ 	.word	0x0500000f


	//   ....[184]....
        /*03f4*/ 	.word	0x0500000f


	//   ....[185]....
        /*03f8*/ 	.word	0x0500000f


	//   ....[186]....
        /*03fc*/ 	.word	0x0500000f


	//   ....[187]....
        /*0400*/ 	.word	0x0500000f


	//   ....[188]....
        /*0404*/ 	.word	0x0500000f


	//   ....[189]....
        /*0408*/ 	.word	0x0500000f


	//   ....[190]....
        /*040c*/ 	.word	0x0500000f


	//----- nvinfo : EIATTR_COOP_GROUP_INSTR_OFFSETS
	.align		4
.L_368:
        /*0410*/ 	.byte	0x04, 0x28
        /*0412*/ 	.short	(.L_370 - .L_369)


	//   ....[0]....
.L_369:
        /*0414*/ 	.word	0x00000070


	//   ....[1]....
        /*0418*/ 	.word	0x000000b0


	//   ....[2]....
        /*041c*/ 	.word	0x00000290


	//   ....[3]....
        /*0420*/ 	.word	0x000003f0


	//   ....[4]....
        /*0424*/ 	.word	0x00000510


	//   ....[5]....
        /*0428*/ 	.word	0x00000670


	//   ....[6]....
        /*042c*/ 	.word	0x00002350


	//   ....[7]....
        /*0430*/ 	.word	0x000047d0


	//   ....[8]....
        /*0434*/ 	.word	0x00004f20


	//   ....[9]....
        /*0438*/ 	.word	0x000055d0


	//   ....[10]....
        /*043c*/ 	.word	0x00005a70


	//   ....[11]....
        /*0440*/ 	.word	0x00005b70


	//   ....[12]....
        /*0444*/ 	.word	0x00005ec0


	//   ....[13]....
        /*0448*/ 	.word	0x00005f80


	//   ....[14]....
        /*044c*/ 	.word	0x000067d0


	//   ....[15]....
        /*0450*/ 	.word	0x00006ea0


	//   ....[16]....
        /*0454*/ 	.word	0x000070c0


	//   ....[17]....
        /*0458*/ 	.word	0x00007930


	//   ....[18]....
        /*045c*/ 	.word	0x00007a20


	//   ....[19]....
        /*0460*/ 	.word	0x00007f70


	//   ....[20]....
        /*0464*/ 	.word	0x00007fd0


	//   ....[21]....
        /*0468*/ 	.word	0x00009090


	//   ....[22]....
        /*046c*/ 	.word	0x00009850


	//   ....[23]....
        /*0470*/ 	.word	0x00009870


	//   ....[24]....
        /*0474*/ 	.word	0x00009cd0


	//   ....[25]....
        /*0478*/ 	.word	0x00009ea0


	//   ....[26]....
        /*047c*/ 	.word	0x0000ac20


	//   ....[27]....
        /*0480*/ 	.word	0x0000b0e0


	//   ....[28]....
        /*0484*/ 	.word	0x0000b300


	//   ....[29]....
        /*0488*/ 	.word	0x0000bb70


	//   ....[30]....
        /*048c*/ 	.word	0x0000bc60


	//   ....[31]....
        /*0490*/ 	.word	0x0000c1b0


	//   ....[32]....
        /*0494*/ 	.word	0x0000c210


	//   ....[33]....
        /*0498*/ 	.word	0x0000d2d0


	//   ....[34]....
        /*049c*/ 	.word	0x0000d3b0


	//   ....[35]....
        /*04a0*/ 	.word	0x0000d420


	//   ....[36]....
        /*04a4*/ 	.word	0x0000d450


	//   ....[37]....
        /*04a8*/ 	.word	0x0000d490


	//   ....[38]....
        /*04ac*/ 	.word	0x0000ec90


	//   ....[39]....
        /*04b0*/ 	.word	0x0000f090


	//   ....[40]....
        /*04b4*/ 	.word	0x0000f0a0


	//   ....[41]....
        /*04b8*/ 	.word	0x0000f0b0


	//   ....[42]....
        /*04bc*/ 	.word	0x0000f0e0


	//   ....[43]....
        /*04c0*/ 	.word	0x0000fd20


	//   ....[44]....
        /*04c4*/ 	.word	0x0000fd30


	//   ....[45]....
        /*04c8*/ 	.word	0x0000ffd0


	//   ....[46]....
        /*04cc*/ 	.word	0x0000fff0


	//   ....[47]....
        /*04d0*/ 	.word	0x00010720


	//   ....[48]....
        /*04d4*/ 	.word	0x00010750


	//   ....[49]....
        /*04d8*/ 	.word	0x00010ff0


	//   ....[50]....
        /*04dc*/ 	.word	0x00011010


	//   ....[51]....
        /*04e0*/ 	.word	0x000123a0


	//   ....[52]....
        /*04e4*/ 	.word	0x000123e0


	//   ....[53]....
        /*04e8*/ 	.word	0x00012620


	//   ....[54]....
        /*04ec*/ 	.word	0x00012640


	//   ....[55]....
        /*04f0*/ 	.word	0x00012900


	//   ....[56]....
        /*04f4*/ 	.word	0x00012af0


	//   ....[57]....
        /*04f8*/ 	.word	0x00012b20


	//   ....[58]....
        /*04fc*/ 	.word	0x00012b50


	//   ....[59]....
        /*0500*/ 	.word	0x00012b80


	//   ....[60]....
        /*0504*/ 	.word	0x00012bb0


	//   ....[61]....
        /*0508*/ 	.word	0x00012be0


	//   ....[62]....
        /*050c*/ 	.word	0x00012d50


	//   ....[63]....
        /*0510*/ 	.word	0x00012d80


	//   ....[64]....
        /*0514*/ 	.word	0x00012db0


	//   ....[65]....
        /*0518*/ 	.word	0x00012de0


	//   ....[66]....
        /*051c*/ 	.word	0x00012e10


	//   ....[67]....
        /*0520*/ 	.word	0x00012e40


	//   ....[68]....
        /*0524*/ 	.word	0x00012ed0


	//   ....[69]....
        /*0528*/ 	.word	0x00012f00


	//   ....[70]....
        /*052c*/ 	.word	0x00012f10


	//   ....[71]....
        /*0530*/ 	.word	0x00012f50


	//   ....[72]....
        /*0534*/ 	.word	0x000152d0


	//   ....[73]....
        /*0538*/ 	.word	0x000152f0


	//   ....[74]....
        /*053c*/ 	.word	0x00015380


	//   ....[75]....
        /*0540*/ 	.word	0x000153a0


	//   ....[76]....
        /*0544*/ 	.word	0x00015420


	//   ....[77]....
        /*0548*/ 	.word	0x00015440


	//   ....[78]....
        /*054c*/ 	.word	0x00015450


	//   ....[79]....
        /*0550*/ 	.word	0x00015460


	//   ....[80]....
        /*0554*/ 	.word	0x00015b20


	//   ....[81]....
        /*0558*/ 	.word	0x00015b50


	//   ....[82]....
        /*055c*/ 	.word	0x00015bf0


	//   ....[83]....
        /*0560*/ 	.word	0x00015c10


	//   ....[84]....
        /*0564*/ 	.word	0x00015c90


	//   ....[85]....
        /*0568*/ 	.word	0x00015cb0


	//   ....[86]....
        /*056c*/ 	.word	0x00015cc0


	//   ....[87]....
        /*0570*/ 	.word	0x00015cd0


	//   ....[88]....
        /*0574*/ 	.word	0x00016120


	//   ....[89]....
        /*0578*/ 	.word	0x00016150


	//   ....[90]....
        /*057c*/ 	.word	0x00016340


	//   ....[91]....
        /*0580*/ 	.word	0x00016380


	//   ....[92]....
        /*0584*/ 	.word	0x00016390


	//   ....[93]....
        /*0588*/ 	.word	0x000163a0


	//   ....[94]....
        /*058c*/ 	.word	0x000164f0


	//   ....[95]....
        /*0590*/ 	.word	0x00016640


	//   ....[96]....
        /*0594*/ 	.word	0x00016e20


	//   ....[97]....
        /*0598*/ 	.word	0x00016e40


	//   ....[98]....
        /*059c*/ 	.word	0x00016e90


	//   ....[99]....
        /*05a0*/ 	.word	0x00016ea0


	//   ....[100]....
        /*05a4*/ 	.word	0x00016ee0


	//   ....[101]....
        /*05a8*/ 	.word	0x00016ef0


	//   ....[102]....
        /*05ac*/ 	.word	0x00016f00


	//   ....[103]....
        /*05b0*/ 	.word	0x00016f40


	//   ....[104]....
        /*05b4*/ 	.word	0x00017240


	//   ....[105]....
        /*05b8*/ 	.word	0x00017280


	//   ....[106]....
        /*05bc*/ 	.word	0x000172a0


	//   ....[107]....
        /*05c0*/ 	.word	0x000172c0


	//   ....[108]....
        /*05c4*/ 	.word	0x000172f0


	//   ....[109]....
        /*05c8*/ 	.word	0x00017310


	//   ....[110]....
        /*05cc*/ 	.word	0x00017410


	//   ....[111]....
        /*05d0*/ 	.word	0x00017560


	//   ....[112]....
        /*05d4*/ 	.word	0x00017ba0


	//   ....[113]....
        /*05d8*/ 	.word	0x00017bd0


	//   ....[114]....
        /*05dc*/ 	.word	0x00017c30


	//   ....[115]....
        /*05e0*/ 	.word	0x00017c60


	//   ....[116]....
        /*05e4*/ 	.word	0x00017c90


	//   ....[117]....
        /*05e8*/ 	.word	0x00017cc0


	//   ....[118]....
        /*05ec*/ 	.word	0x00017cf0


	//   ....[119]....
        /*05f0*/ 	.word	0x00017d20


	//   ....[120]....
        /*05f4*/ 	.word	0x00017ec0


	//   ....[121]....
        /*05f8*/ 	.word	0x00017ef0


	//   ....[122]....
        /*05fc*/ 	.word	0x00017f20


	//   ....[123]....
        /*0600*/ 	.word	0x00017f50


	//   ....[124]....
        /*0604*/ 	.word	0x00017f80


	//   ....[125]....
        /*0608*/ 	.word	0x00017fb0


	//   ....[126]....
        /*060c*/ 	.word	0x00018070


	//   ....[127]....
        /*0610*/ 	.word	0x00018090


	//   ....[128]....
        /*0614*/ 	.word	0x000180b0


	//   ....[129]....
        /*0618*/ 	.word	0x00018110


	//   ....[130]....
        /*061c*/ 	.word	0x00018b30


	//   ....[131]....
        /*0620*/ 	.word	0x00019240


	//   ....[132]....
        /*0624*/ 	.word	0x00019330


	//   ....[133]....
        /*0628*/ 	.word	0x000193d0


	//   ....[134]....
        /*062c*/ 	.word	0x00019430


	//   ....[135]....
        /*0630*/ 	.word	0x00019520


	//   ....[136]....
        /*0634*/ 	.word	0x00019590


	//   ....[137]....
        /*0638*/ 	.word	0x00019680


	//   ....[138]....
        /*063c*/ 	.word	0x000196f0


	//   ....[139]....
        /*0640*/ 	.word	0x00019790


	//   ....[140]....
        /*0644*/ 	.word	0x00019880


	//   ....[141]....
        /*0648*/ 	.word	0x000198f0


	//   ....[142]....
        /*064c*/ 	.word	0x00019950


	//   ....[143]....
        /*0650*/ 	.word	0x00019a40


	//   ....[144]....
        /*0654*/ 	.word	0x00019aa0


	//   ....[145]....
        /*0658*/ 	.word	0x00019ba0


	//   ....[146]....
        /*065c*/ 	.word	0x00019c00


	//   ....[147]....
        /*0660*/ 	.word	0x00019ca0


	//   ....[148]....
        /*0664*/ 	.word	0x00019e20


	//   ....[149]....
        /*0668*/ 	.word	0x00019f20


	//   ....[150]....
        /*066c*/ 	.word	0x0001a190


	//   ....[151]....
        /*0670*/ 	.word	0x0001a1e0


	//   ....[152]....
        /*0674*/ 	.word	0x0001a3b0


	//   ....[153]....
        /*0678*/ 	.word	0x0001a400


	//   ....[154]....
        /*067c*/ 	.word	0x0001a5d0


	//   ....[155]....
        /*0680*/ 	.word	0x0001a620


	//   ....[156]....
        /*0684*/ 	.word	0x0001a710


	//   ....[157]....
        /*0688*/ 	.word	0x0001a7b0


	//   ....[158]....
        /*068c*/ 	.word	0x0001a810


	//   ....[159]....
        /*0690*/ 	.word	0x0001a8c0


	//   ....[160]....
        /*0694*/ 	.word	0x0001a920


	//   ....[161]....
        /*0698*/ 	.word	0x0001a9d0


	//   ....[162]....
        /*069c*/ 	.word	0x0001aa30


	//   ....[163]....
        /*06a0*/ 	.word	0x0001aae0


	//   ....[164]....
        /*06a4*/ 	.word	0x0001abd0


	//   ....[165]....
        /*06a8*/ 	.word	0x0001acb0


	//   ....[166]....
        /*06ac*/ 	.word	0x0001adc0


	//   ....[167]....
        /*06b0*/ 	.word	0x0001aec0


	//   ....[168]....
        /*06b4*/ 	.word	0x0001aff0


	//   ....[169]....
        /*06b8*/ 	.word	0x0001b0d0


	//   ....[170]....
        /*06bc*/ 	.word	0x0001b1d0


	//   ....[171]....
        /*06c0*/ 	.word	0x0001b2b0


	//   ....[172]....
        /*06c4*/ 	.word	0x0001b340


	//   ....[173]....
        /*06c8*/ 	.word	0x0001b3e0


	//   ....[174]....
        /*06cc*/ 	.word	0x0001b550


	//   ....[175]....
        /*06d0*/ 	.word	0x0001b5c0


	//   ....[176]....
        /*06d4*/ 	.word	0x0001b630


	//   ....[177]....
        /*06d8*/ 	.word	0x0001b6a0


	//   ....[178]....
        /*06dc*/ 	.word	0x0001b710


	//   ....[179]....
        /*06e0*/ 	.word	0x0001b790


	//   ....[180]....
        /*06e4*/ 	.word	0x0001b810


	//   ....[181]....
        /*06e8*/ 	.word	0x0001b8a0


	//   ....[182]....
        /*06ec*/ 	.word	0x0001b910


	//   ....[183]....
        /*06f0*/ 	.word	0x0001b980


	//   ....[184]....
        /*06f4*/ 	.word	0x0001b9f0


	//   ....[185]....
        /*06f8*/ 	.word	0x0001ba70


	//   ....[186]....
        /*06fc*/ 	.word	0x0001bae0


	//   ....[187]....
        /*0700*/ 	.word	0x0001bb70


	//   ....[188]....
        /*0704*/ 	.word	0x0001bbd0


	//   ....[189]....
        /*0708*/ 	.word	0x0001bc60


	//   ....[190]....
        /*070c*/ 	.word	0x0001bd90


	//----- nvinfo : EIATTR_REG_RECONFIG
	.align		4
.L_370:
        /*0710*/ 	.byte	0x01, 0x54
	.zero		2


	//----- nvinfo : EIATTR_SYSCALL_OFFSETS
	.align		4
        /*0714*/ 	.byte	0x04, 0x46
        /*0716*/ 	.short	(.L_372 - .L_371)


	//   ....[0]....
.L_371:
        /*0718*/ 	.word	0x000049a0


	//   ....[1]....
        /*071c*/ 	.word	0x00014750


	//   ....[2]....
        /*0720*/ 	.word	0x000148a0


	//   ....[3]....
        /*0724*/ 	.word	0x00014990


	//   ....[4]....
        /*0728*/ 	.word	0x00015780


	//----- nvinfo : EIATTR_MBARRIER_INSTR_OFFSETS
	.align		4
.L_372:
        /*072c*/ 	.byte	0x04, 0x39
        /*072e*/ 	.short	(.L_374 - .L_373)


	//   ....[0]....
.L_373:
        /*0730*/ 	.word	0x00000180
        /*0734*/ 	.word	0x000000ff
        /*0738*/ 	.word	0x00028c00
        /*073c*/ 	.short	0x0100
        /*073e*/ 	.byte	0x08
	.zero		1


	//   ....[1]....
        /*0740*/ 	.word	0x00000190
        /*0744*/ 	.word	0x000000ff
        /*0748*/ 	.word	0x00028c20
        /*074c*/ 	.short	0x0100
        /*074e*/ 	.byte	0x08
	.zero		1


	//   ....[2]....
        /*0750*/ 	.word	0x00000240
        /*0754*/ 	.word	0x000000ff
        /*0758*/ 	.word	0x00028c30
        /*075c*/ 	.short	0x0100
        /*075e*/ 	.byte	0x06
	.zero		1


	//   ....[3]....
        /*0760*/ 	.word	0x00000250
        /*0764*/ 	.word	0x000000ff
        /*0768*/ 	.word	0x00028c40
        /*076c*/ 	.short	0x0100
        /*076e*/ 	.byte	0x06
	.zero		1


	//   ....[4]....
        /*0770*/ 	.word	0x00000260
        /*0774*/ 	.word	0x000000ff
        /*0778*/ 	.word	0x00028c38
        /*077c*/ 	.short	0x0100
        /*077e*/ 	.byte	0x06
	.zero		1


	//   ....[5]....
        /*0780*/ 	.word	0x00000270
        /*0784*/ 	.word	0x000000ff
        /*0788*/ 	.word	0x00028c48
        /*078c*/ 	.short	0x0100
        /*078e*/ 	.byte	0x06
	.zero		1


	//   ....[6]....
        /*0790*/ 	.word	0x000003a0
        /*0794*/ 	.word	0x000000ff
        /*0798*/ 	.word	0x00028c50
        /*079c*/ 	.short	0x0100
        /*079e*/ 	.byte	0x08
	.zero		1


	//   ....[7]....
        /*07a0*/ 	.word	0x000003b0
        /*07a4*/ 	.word	0x000000ff
        /*07a8*/ 	.word	0x00028c60
        /*07ac*/ 	.short	0x0100
        /*07ae*/ 	.byte	0x08
	.zero		1


	//   ....[8]....
        /*07b0*/ 	.word	0x000003c0
        /*07b4*/ 	.word	0x000000ff
        /*07b8*/ 	.word	0x00028c58
        /*07bc*/ 	.short	0x0100
        /*07be*/ 	.byte	0x08
	.zero		1


	//   ....[9]....
        /*07c0*/ 	.word	0x000003d0
        /*07c4*/ 	.word	0x000000ff
        /*07c8*/ 	.word	0x00028c68
        /*07cc*/ 	.short	0x0100
        /*07ce*/ 	.byte	0x08
	.zero		1


	//   ....[10]....
        /*07d0*/ 	.word	0x000004c0
        /*07d4*/ 	.word	0x000000ff
        /*07d8*/ 	.word	0x00028c70
        /*07dc*/ 	.short	0x0100
        /*07de*/ 	.byte	0x06
	.zero		1


	//   ....[11]....
        /*07e0*/ 	.word	0x000004d0
        /*07e4*/ 	.word	0x000000ff
        /*07e8*/ 	.word	0x00028c80
        /*07ec*/ 	.short	0x0100
        /*07ee*/ 	.byte	0x06
	.zero		1


	//   ....[12]....
        /*07f0*/ 	.word	0x000004e0
        /*07f4*/ 	.word	0x000000ff
        /*07f8*/ 	.word	0x00028c78
        /*07fc*/ 	.short	0x0100
        /*07fe*/ 	.byte	0x06
	.zero		1


	//   ....[13]....
        /*0800*/ 	.word	0x000004f0
        /*0804*/ 	.word	0x000000ff
        /*0808*/ 	.word	0x00028c88
        /*080c*/ 	.short	0x0100
        /*080e*/ 	.byte	0x06
	.zero		1


	//   ....[14]....
        /*0810*/ 	.word	0x00000620
        /*0814*/ 	.word	0x000000ff
        /*0818*/ 	.word	0x00028c90
        /*081c*/ 	.short	0x0100
        /*081e*/ 	.byte	0x08
	.zero		1


	//   ....[15]....
        /*0820*/ 	.word	0x00000630
        /*0824*/ 	.word	0x000000ff
        /*0828*/ 	.word	0x00028ca0
        /*082c*/ 	.short	0x0100
        /*082e*/ 	.byte	0x08
	.zero		1


	//   ....[16]....
        /*0830*/ 	.word	0x00000640
        /*0834*/ 	.word	0x000000ff
        /*0838*/ 	.word	0x00028c98
        /*083c*/ 	.short	0x0100
        /*083e*/ 	.byte	0x08
	.zero		1


	//   ....[17]....
        /*0840*/ 	.word	0x00000650
        /*0844*/ 	.word	0x000000ff
        /*0848*/ 	.word	0x00028ca8
        /*084c*/ 	.short	0x0100
        /*084e*/ 	.byte	0x08
	.zero		1


	//   ....[18]....
        /*0850*/ 	.word	0x00000790
        /*0854*/ 	.word	0x000000ff
        /*0858*/ 	.word	0x00028cb0
        /*085c*/ 	.short	0x0100
        /*085e*/ 	.byte	0x08
	.zero		1


	//   ....[19]....
        /*0860*/ 	.word	0x000007a0
        /*0864*/ 	.word	0x000000ff
        /*0868*/ 	.word	0x00028cc0
        /*086c*/ 	.short	0x0100
        /*086e*/ 	.byte	0x08
	.zero		1


	//   ....[20]....
        /*0870*/ 	.word	0x000007b0
        /*0874*/ 	.word	0x000000ff
        /*0878*/ 	.word	0x00028cb8
        /*087c*/ 	.short	0x0100
        /*087e*/ 	.byte	0x08
	.zero		1


	//   ....[21]....
        /*0880*/ 	.word	0x000007c0
        /*0884*/ 	.word	0x000000ff
        /*0888*/ 	.word	0x00028cc8
        /*088c*/ 	.short	0x0100
        /*088e*/ 	.byte	0x08
	.zero		1


	//   ....[22]....
        /*0890*/ 	.word	0x00002490
        /*0894*/ 	.word	0x000000ff
        /*0898*/ 	.word	0x00028c50
        /*089c*/ 	.short	0x010a
        /*089e*/ 	.byte	0x17
	.zero		1


	//   ....[23]....
        /*08a0*/ 	.word	0x00002730
        /*08a4*/ 	.word	0x000000ff
        /*08a8*/ 	.word	0x00000000
        /*08ac*/ 	.short	0x0101
        /*08ae*/ 	.byte	0x06
	.zero		1


	//   ....[24]....
        /*08b0*/ 	.word	0x000030c0
        /*08b4*/ 	.word	0x000000ff
        /*08b8*/ 	.word	0x00028c50
        /*08bc*/ 	.short	0x010a
        /*08be*/ 	.byte	0x17
	.zero		1


	//   ....[25]....
        /*08c0*/ 	.word	0x00003100
        /*08c4*/ 	.word	0x000000ff
        /*08c8*/ 	.word	0x00028c50
        /*08cc*/ 	.short	0x010a
        /*08ce*/ 	.byte	0x17
	.zero		1


	//   ....[26]....
        /*08d0*/ 	.word	0x000032f0
        /*08d4*/ 	.word	0x000000ff
        /*08d8*/ 	.word	0x00000000
        /*08dc*/ 	.short	0x0101
        /*08de*/ 	.byte	0x06
	.zero		1


	//   ....[27]....
        /*08e0*/ 	.word	0x00004a50
        /*08e4*/ 	.word	0x000000ff
        /*08e8*/ 	.word	0x00028c00
        /*08ec*/ 	.short	0x010a
        /*08ee*/ 	.byte	0x29
	.zero		1


	//   ....[28]....
        /*08f0*/ 	.word	0x00004ad0
        /*08f4*/ 	.word	0x00000007
        /*08f8*/ 	.word	0x00028c30
        /*08fc*/ 	.short	0x010a
        /*08fe*/ 	.byte	0x3f
	.zero		1


	//   ....[29]....
        /*0900*/ 	.word	0x00004b10
        /*0904*/ 	.word	0x00000007
        /*0908*/ 	.word	0x00028c30
        /*090c*/ 	.short	0x010a
        /*090e*/ 	.byte	0x3f
	.zero		1


	//   ....[30]....
        /*0910*/ 	.word	0x00004f00
        /*0914*/ 	.word	0x000000ff
        /*0918*/ 	.word	0x00000000
        /*091c*/ 	.short	0x0101
        /*091e*/ 	.byte	0x06
	.zero		1


	//   ....[31]....
        /*0920*/ 	.word	0x00006590
        /*0924*/ 	.word	0x00000007
        /*0928*/ 	.word	0x00028c50
        /*092c*/ 	.short	0x010a
        /*092e*/ 	.byte	0x3f
	.zero		1


	//   ....[32]....
        /*0930*/ 	.word	0x000065d0
        /*0934*/ 	.word	0x00000007
        /*0938*/ 	.word	0x00028c50
        /*093c*/ 	.short	0x010a
        /*093e*/ 	.byte	0x3f
	.zero		1


	//   ....[33]....
        /*0940*/ 	.word	0x000068c0
        /*0944*/ 	.word	0x000000ff
        /*0948*/ 	.word	0x00000000
        /*094c*/ 	.short	0x0101
        /*094e*/ 	.byte	0x0e
	.zero		1


	//   ....[34]....
        /*0950*/ 	.word	0x00006be0
        /*0954*/ 	.word	0x000000ff
        /*0958*/ 	.word	0x00028c30
        /*095c*/ 	.short	0x010a
        /*095e*/ 	.byte	0x17
	.zero		1


	//   ....[35]....
        /*0960*/ 	.word	0x00006c20
        /*0964*/ 	.word	0x000000ff
        /*0968*/ 	.word	0x00028c30
        /*096c*/ 	.short	0x010a
        /*096e*/ 	.byte	0x17
	.zero		1


	//   ....[36]....
        /*0970*/ 	.word	0x00006ee0
        /*0974*/ 	.word	0x000000ff
        /*0978*/ 	.word	0x00000000
        /*097c*/ 	.short	0x0101
        /*097e*/ 	.byte	0x06
	.zero		1


	//   ....[37]....
        /*0980*/ 	.word	0x00008e50
        /*0984*/ 	.word	0x000000ff
        /*0988*/ 	.word	0x00028c50
        /*098c*/ 	.short	0x010a
        /*098e*/ 	.byte	0x17
	.zero		1


	//   ....[38]....
        /*0990*/ 	.word	0x00008e90
        /*0994*/ 	.word	0x000000ff
        /*0998*/ 	.word	0x00028c50
        /*099c*/ 	.short	0x010a
        /*099e*/ 	.byte	0x17
	.zero		1


	//   ....[39]....
        /*09a0*/ 	.word	0x00009150
        /*09a4*/ 	.word	0x000000ff
        /*09a8*/ 	.word	0x00000000
        /*09ac*/ 	.short	0x0101
        /*09ae*/ 	.byte	0x17
	.zero		1


	//   ....[40]....
        /*09b0*/ 	.word	0x00009500
        /*09b4*/ 	.word	0x000000ff
        /*09b8*/ 	.word	0x00028c30
        /*09bc*/ 	.short	0x010a
        /*09be*/ 	.byte	0x17
	.zero		1


	//   ....[41]....
        /*09c0*/ 	.word	0x00009540
        /*09c4*/ 	.word	0x000000ff
        /*09c8*/ 	.word	0x00028c30
        /*09cc*/ 	.short	0x010a
        /*09ce*/ 	.byte	0x17
	.zero		1


	//   ....[42]....
        /*09d0*/ 	.word	0x00009780
        /*09d4*/ 	.word	0x000000ff
        /*09d8*/ 	.word	0x00000000
        /*09dc*/ 	.short	0x0101
        /*09de*/ 	.byte	0x06
	.zero		1


	//   ....[43]....
        /*09e0*/ 	.word	0x0000a9e0
        /*09e4*/ 	.word	0x000000ff
        /*09e8*/ 	.word	0x00028c50
        /*09ec*/ 	.short	0x010a
        /*09ee*/ 	.byte	0x17
	.zero		1


	//   ....[44]....
        /*09f0*/ 	.word	0x0000aa20
        /*09f4*/ 	.word	0x000000ff
        /*09f8*/ 	.word	0x00028c50
        /*09fc*/ 	.short	0x010a
        /*09fe*/ 	.byte	0x17
	.zero		1


	//   ....[45]....
        /*0a00*/ 	.word	0x0000acc0
        /*0a04*/ 	.word	0x000000ff
        /*0a08*/ 	.word	0x00000000
        /*0a0c*/ 	.short	0x0101
        /*0a0e*/ 	.byte	0x17
	.zero		1


	//   ....[46]....
        /*0a10*/ 	.word	0x0000ae20
        /*0a14*/ 	.word	0x000000ff
        /*0a18*/ 	.word	0x00028c30
        /*0a1c*/ 	.short	0x010a
        /*0a1e*/ 	.byte	0x14
	.zero		1


	//   ....[47]....
        /*0a20*/ 	.word	0x0000ae60
        /*0a24*/ 	.word	0x000000ff
        /*0a28*/ 	.word	0x00028c30
        /*0a2c*/ 	.short	0x010a
        /*0a2e*/ 	.byte	0x14
	.zero		1


	//   ....[48]....
        /*0a30*/ 	.word	0x0000b120
        /*0a34*/ 	.word	0x000000ff
        /*0a38*/ 	.word	0x00000000
        /*0a3c*/ 	.short	0x0101
        /*0a3e*/ 	.byte	0x06
	.zero		1


	//   ....[49]....
        /*0a40*/ 	.word	0x0000d090
        /*0a44*/ 	.word	0x000000ff
        /*0a48*/ 	.word	0x00028c50
        /*0a4c*/ 	.short	0x010a
        /*0a4e*/ 	.byte	0x14
	.zero		1


	//   ....[50]....
        /*0a50*/ 	.word	0x0000d0d0
        /*0a54*/ 	.word	0x000000ff
        /*0a58*/ 	.word	0x00028c50
        /*0a5c*/ 	.short	0x010a
        /*0a5e*/ 	.byte	0x14
	.zero		1


	//   ....[51]....
        /*0a60*/ 	.word	0x0000d390
        /*0a64*/ 	.word	0x000000ff
        /*0a68*/ 	.word	0x00000000
        /*0a6c*/ 	.short	0x0101
        /*0a6e*/ 	.byte	0x14
	.zero		1


	//   ....[52]....
        /*0a70*/ 	.word	0x0000fd10
        /*0a74*/ 	.word	0x000000ff
        /*0a78*/ 	.word	0x00000000
        /*0a7c*/ 	.short	0x0101
        /*0a7e*/ 	.byte	0x04
	.zero		1


	//   ....[53]....
        /*0a80*/ 	.word	0x00010630
        /*0a84*/ 	.word	0x000000ff
        /*0a88*/ 	.word	0x00000000
        /*0a8c*/ 	.short	0x0101
        /*0a8e*/ 	.byte	0x04
	.zero		1


	//   ....[54]....
        /*0a90*/ 	.word	0x000150b0
        /*0a94*/ 	.word	0x00000019
        /*0a98*/ 	.word	0x00028c40
        /*0a9c*/ 	.short	0x010a
        /*0a9e*/ 	.byte	0x3f
	.zero		1


	//   ....[55]....
        /*0aa0*/ 	.word	0x00015560
        /*0aa4*/ 	.word	0x00000019
        /*0aa8*/ 	.word	0x00028c30
        /*0aac*/ 	.short	0x0107
        /*0aae*/ 	.byte	0x3f
	.zero		1


	//   ....[56]....
        /*0ab0*/ 	.word	0x00015630
        /*0ab4*/ 	.word	0x00000019
        /*0ab8*/ 	.word	0x00028c30
        /*0abc*/ 	.short	0x0101
        /*0abe*/ 	.byte	0x3f
	.zero		1


	//   ....[57]....
        /*0ac0*/ 	.word	0x00015dd0
        /*0ac4*/ 	.word	0x00000011
        /*0ac8*/ 	.word	0x00028c00
        /*0acc*/ 	.short	0x0107
        /*0ace*/ 	.byte	0x3f
	.zero		1


	//   ....[58]....
        /*0ad0*/ 	.word	0x00015ec0
        /*0ad4*/ 	.word	0x00000011
        /*0ad8*/ 	.word	0x00028c00
        /*0adc*/ 	.short	0x0101
        /*0ade*/ 	.byte	0x3f
	.zero		1


	//   ....[59]....
        /*0ae0*/ 	.word	0x00015ee0
        /*0ae4*/ 	.word	0x00000011
        /*0ae8*/ 	.word	0x00028c20
        /*0aec*/ 	.short	0x010a
        /*0aee*/ 	.byte	0x3f
	.zero		1


	//   ....[60]....
        /*0af0*/ 	.word	0x00015f70
        /*0af4*/ 	.word	0x00000019
        /*0af8*/ 	.word	0x00028c60
        /*0afc*/ 	.short	0x010a
        /*0afe*/ 	.byte	0x3f
	.zero		1


	//   ....[61]....
        /*0b00*/ 	.word	0x00016860
        /*0b04*/ 	.word	0x00000019
        /*0b08*/ 	.word	0x00028c50
        /*0b0c*/ 	.short	0x0107
        /*0b0e*/ 	.byte	0x3f
	.zero		1


	//   ....[62]....
        /*0b10*/ 	.word	0x00016930
        /*0b14*/ 	.word	0x00000019
        /*0b18*/ 	.word	0x00028c50
        /*0b1c*/ 	.short	0x0101
        /*0b1e*/ 	.byte	0x3f
	.zero		1


	//   ....[63]....
        /*0b20*/ 	.word	0x00016ca0
        /*0b24*/ 	.word	0x00000006
        /*0b28*/ 	.word	0x00028c40
        /*0b2c*/ 	.short	0x010a
        /*0b2e*/ 	.byte	0x3f
	.zero		1


	//   ....[64]....
        /*0b30*/ 	.word	0x00016fc0
        /*0b34*/ 	.word	0x00000006
        /*0b38*/ 	.word	0x00028c30
        /*0b3c*/ 	.short	0x0107
        /*0b3e*/ 	.byte	0x3f
	.zero		1


	//   ....[65]....
        /*0b40*/ 	.word	0x00017080
        /*0b44*/ 	.word	0x00000006
        /*0b48*/ 	.word	0x00028c30
        /*0b4c*/ 	.short	0x0101
        /*0b4e*/ 	.byte	0x3f
	.zero		1


	//   ....[66]....
        /*0b50*/ 	.word	0x000170b0
        /*0b54*/ 	.word	0x00000006
        /*0b58*/ 	.word	0x00028c60
        /*0b5c*/ 	.short	0x010a
        /*0b5e*/ 	.byte	0x3f
	.zero		1


	//   ....[67]....
        /*0b60*/ 	.word	0x00017760
        /*0b64*/ 	.word	0x00000006
        /*0b68*/ 	.word	0x00028c50
        /*0b6c*/ 	.short	0x0107
        /*0b6e*/ 	.byte	0x3f
	.zero		1


	//   ....[68]....
        /*0b70*/ 	.word	0x00017820
        /*0b74*/ 	.word	0x00000006
        /*0b78*/ 	.word	0x00028c50
        /*0b7c*/ 	.short	0x0101
        /*0b7e*/ 	.byte	0x3f
	.zero		1


	//   ....[69]....
        /*0b80*/ 	.word	0x00018ab0
        /*0b84*/ 	.word	0x00000007
        /*0b88*/ 	.word	0x00028c20
        /*0b8c*/ 	.short	0x010a
        /*0b8e*/ 	.byte	0x3f
	.zero		1


	//   ....[70]....
        /*0b90*/ 	.word	0x00018c30
        /*0b94*/ 	.word	0x00000005
        /*0b98*/ 	.word	0x00028c40
        /*0b9c*/ 	.short	0x010a
        /*0b9e*/ 	.byte	0x3f
	.zero		1


	//   ....[71]....
        /*0ba0*/ 	.word	0x00018cd0
        /*0ba4*/ 	.word	0x00000003
        /*0ba8*/ 	.word	0x00028c40
        /*0bac*/ 	.short	0x010a
        /*0bae*/ 	.byte	0x3f
	.zero		1


	//   ....[72]....
        /*0bb0*/ 	.word	0x00018d10
        /*0bb4*/ 	.word	0x00000005
        /*0bb8*/ 	.word	0x00028c60
        /*0bbc*/ 	.short	0x010a
        /*0bbe*/ 	.byte	0x3f
	.zero		1


	//   ....[73]....
        /*0bc0*/ 	.word	0x00018d50
        /*0bc4*/ 	.word	0x00000003
        /*0bc8*/ 	.word	0x00028c60
        /*0bcc*/ 	.short	0x010a
        /*0bce*/ 	.byte	0x3f
	.zero		1


	//   ....[74]....
        /*0bd0*/ 	.word	0x00018dc0
        /*0bd4*/ 	.word	0x00000003
        /*0bd8*/ 	.word	0x00028c50
        /*0bdc*/ 	.short	0x010a
        /*0bde*/ 	.byte	0x3f
	.zero		1


	//   ....[75]....
        /*0be0*/ 	.word	0x00018e20
        /*0be4*/ 	.word	0x00000003
        /*0be8*/ 	.word	0x00028c50
        /*0bec*/ 	.short	0x010a
        /*0bee*/ 	.byte	0x3f
	.zero		1


	//   ....[76]....
        /*0bf0*/ 	.word	0x00018e80
        /*0bf4*/ 	.word	0x00000003
        /*0bf8*/ 	.word	0x00028c00
        /*0bfc*/ 	.short	0x010a
        /*0bfe*/ 	.byte	0x3f
	.zero		1


	//   ....[77]....
        /*0c00*/ 	.word	0x00018ed0
        /*0c04*/ 	.word	0x00000007
        /*0c08*/ 	.word	0x00028c30
        /*0c0c*/ 	.short	0x010a
        /*0c0e*/ 	.byte	0x3f
	.zero		1


	//   ....[78]....
        /*0c10*/ 	.word	0x00018f20
        /*0c14*/ 	.word	0x00000007
        /*0c18*/ 	.word	0x00028c50
        /*0c1c*/ 	.short	0x010a
        /*0c1e*/ 	.byte	0x3f
	.zero		1


	//   ....[79]....
        /*0c20*/ 	.word	0x00018f80
        /*0c24*/ 	.word	0x00000005
        /*0c28*/ 	.word	0x00028c30
        /*0c2c*/ 	.short	0x010a
        /*0c2e*/ 	.byte	0x3f
	.zero		1


	//   ....[80]....
        /*0c30*/ 	.word	0x00018fe0
        /*0c34*/ 	.word	0x00000007
        /*0c38*/ 	.word	0x00028c50
        /*0c3c*/ 	.short	0x010a
        /*0c3e*/ 	.byte	0x3f
	.zero		1


	//   ....[81]....
        /*0c40*/ 	.word	0x00019040
        /*0c44*/ 	.word	0x00000006
        /*0c48*/ 	.word	0x00028c30
        /*0c4c*/ 	.short	0x010a
        /*0c4e*/ 	.byte	0x3f
	.zero		1


	//   ....[82]....
        /*0c50*/ 	.word	0x000190a0
        /*0c54*/ 	.word	0x00000008
        /*0c58*/ 	.word	0x00028c50
        /*0c5c*/ 	.short	0x010a
        /*0c5e*/ 	.byte	0x3f
	.zero		1


	//   ....[83]....
        /*0c60*/ 	.word	0x00019100
        /*0c64*/ 	.word	0x00000005
        /*0c68*/ 	.word	0x00028c30
        /*0c6c*/ 	.short	0x010a
        /*0c6e*/ 	.byte	0x3f
	.zero		1


	//   ....[84]....
        /*0c70*/ 	.word	0x00019160
        /*0c74*/ 	.word	0x00000007
        /*0c78*/ 	.word	0x00028c50
        /*0c7c*/ 	.short	0x010a
        /*0c7e*/ 	.byte	0x3f
	.zero		1


	//   ....[85]....
        /*0c80*/ 	.word	0x00019280
        /*0c84*/ 	.word	0x00000019
        /*0c88*/ 	.word	0x00028c40
        /*0c8c*/ 	.short	0x010a
        /*0c8e*/ 	.byte	0x3f
	.zero		1


	//   ....[86]....
        /*0c90*/ 	.word	0x00019d20
        /*0c94*/ 	.word	0x00000011
        /*0c98*/ 	.word	0x00028c20
        /*0c9c*/ 	.short	0x010a
        /*0c9e*/ 	.byte	0x3f
	.zero		1


	//   ....[87]....
        /*0ca0*/ 	.word	0x00019d70
        /*0ca4*/ 	.word	0x00000019
        /*0ca8*/ 	.word	0x00028c60
        /*0cac*/ 	.short	0x010a
        /*0cae*/ 	.byte	0x3f
	.zero		1


	//   ....[88]....
        /*0cb0*/ 	.word	0x0001a660
        /*0cb4*/ 	.word	0x00000006
        /*0cb8*/ 	.word	0x00028c40
        /*0cbc*/ 	.short	0x010a
        /*0cbe*/ 	.byte	0x3f
	.zero		1


	//   ....[89]....
        /*0cc0*/ 	.word	0x0001ab20
        /*0cc4*/ 	.word	0x00000006
        /*0cc8*/ 	.word	0x00028c60
        /*0ccc*/ 	.short	0x010a
        /*0cce*/ 	.byte	0x3f
	.zero		1


	//   ....[90]....
        /*0cd0*/ 	.word	0x0001bcb0
        /*0cd4*/ 	.word	0x00000007
        /*0cd8*/ 	.word	0x00028c20
        /*0cdc*/ 	.short	0x010a
        /*0cde*/ 	.byte	0x3f
	.zero		1


	//   ....[91]....
        /*0ce0*/ 	.word	0x0001be50
        /*0ce4*/ 	.word	0x00000005
        /*0ce8*/ 	.word	0x00028c40
        /*0cec*/ 	.short	0x010a
        /*0cee*/ 	.byte	0x3f
	.zero		1


	//   ....[92]....
        /*0cf0*/ 	.word	0x0001bea0
        /*0cf4*/ 	.word	0x00000003
        /*0cf8*/ 	.word	0x00028c40
        /*0cfc*/ 	.short	0x010a
        /*0cfe*/ 	.byte	0x3f
	.zero		1


	//   ....[93]....
        /*0d00*/ 	.word	0x0001bef0
        /*0d04*/ 	.word	0x00000005
        /*0d08*/ 	.word	0x00028c60
        /*0d0c*/ 	.short	0x010a
        /*0d0e*/ 	.byte	0x3f
	.zero		1


	//----- nvinfo : EIATTR_NUM_MBARRIERS
	.align		4
.L_374:
        /*0d10*/ 	.byte	0x03, 0x38
        /*0d12*/ 	.short	0x0016


	//----- nvinfo : EIATTR_EXIT_INSTR_OFFSETS
	.align		4
        /*0d14*/ 	.byte	0x04, 0x1c
        /*0d16*/ 	.short	(.L_376 - .L_375)


	//   ....[0]....
.L_375:
        /*0d18*/ 	.word	0x00000970


	//   ....[1]....
        /*0d1c*/ 	.word	0x000128a0


	//   ....[2]....
        /*0d20*/ 	.word	0x00018da0


	//----- nvinfo : EIATTR_MAX_THREADS
	.align		4
.L_376:
        /*0d24*/ 	.byte	0x04, 0x05
        /*0d26*/ 	.short	(.L_378 - .L_377)
.L_377:
        /*0d28*/ 	.word	0x00000180
        /*0d2c*/ 	.word	0x00000001
        /*0d30*/ 	.word	0x00000001


	//----- nvinfo : EIATTR_CRS_STACK_SIZE
	.align		4
.L_378:
        /*0d34*/ 	.byte	0x04, 0x1e
        /*0d36*/ 	.short	(.L_380 - .L_379)
.L_379:
        /*0d38*/ 	.word	0x00000000


	//----- nvinfo : EIATTR_CBANK_PARAM_SIZE
	.align		4
.L_380:
        /*0d3c*/ 	.byte	0x03, 0x19
        /*0d3e*/ 	.short	0x0af0


	//----- nvinfo : EIATTR_PARAM_CBANK
	.align		4
        /*0d40*/ 	.byte	0x04, 0x0a
        /*0d42*/ 	.short	(.L_382 - .L_381)
	.align		4
.L_381:
        /*0d44*/ 	.word	index@(.nv.constant0._ZN7cutlass13device_kernelIN5flash11enable_sm90INS1_16FlashAttnFwdSm90INS1_25CollectiveMainloopFwdSm90ILi2EN4cute5tupleIJNS5_1CILi1EEES8_S8_EEENS6_IJNS7_ILi64EEESA_SA_EEELi512ENS_10bfloat16_tEfNS_4arch4Sm90ELb0ELb1ELb0ELb1ELb1ELb0ELb0ELb0ELb0ELb1ELb1ELb0EEENS1_21CollectiveEpilogueFwdINS6_IJSA_NS7_ILi512EEESA_EEES9_SC_SE_Li256ELb1ELb1ELb1ELb0EEENS1_36VarlenDynamicPersistentTileSchedulerILi64ELi64ELi256ELi128ELb1ELb1ELb1ELb1ELb0ELb1EEEEEEEEEvNT_6ParamsE)
        /*0d48*/ 	.short	0x0210
        /*0d4a*/ 	.short	0x0af0


	//----- nvinfo : EIATTR_SW_WAR
	.align		4
.L_382:
        /*0d4c*/ 	.byte	0x04, 0x36
        /*0d4e*/ 	.short	(.L_384 - .L_383)
.L_383:
        /*0d50*/ 	.word	0x00000008
.L_384:


//--------------------- .nv.info._ZN7cutlass13device_kernelIN5flash11enable_sm90INS1_16FlashAttnFwdSm90INS1_25CollectiveMainloopFwdSm90ILi2EN4cute5tupleIJNS5_1CILi1EEES8_S8_EEENS6_IJNS7_ILi64EEESA_SA_EEELi512ENS_10bfloat16_tEfNS_4arch4Sm90ELb0ELb1ELb0ELb1ELb1ELb1ELb0ELb0ELb0ELb1ELb1ELb0EEENS1_21CollectiveEpilogueFwdINS6_IJSA_NS7_ILi512EEESA_EEES9_SC_SE_Li256ELb1ELb1ELb1ELb0EEENS1_36VarlenDynamicPersistentTileSchedulerILi64ELi64ELi256ELi128ELb1ELb1ELb1ELb1ELb0ELb1EEEEEEEEEvNT_6ParamsE --------------------------
	.section	.nv.info._ZN7cutlass13device_kernelIN5flash11enable_sm90INS1_16FlashAttnFwdSm90INS1_25CollectiveMainloopFwdSm90ILi2EN4cute5tupleIJNS5_1CILi1EEES8_S8_EEENS6_IJNS7_ILi64EEESA_SA_EEELi512ENS_10bfloat16_tEfNS_4arch4Sm90ELb0ELb1ELb0ELb1ELb1ELb1ELb0ELb0ELb0ELb1ELb1ELb0EEENS1_21CollectiveEpilogueFwdINS6_IJSA_NS7_ILi512EEESA_EEES9_SC_SE_Li256ELb1ELb1ELb1ELb0EEENS1_36VarlenDynamicPersistentTileSchedulerILi64ELi64ELi256ELi128ELb1ELb1ELb1ELb1ELb0ELb1EEEEEEEEEvNT_6ParamsE,"",@"SHT_CUDA_INFO"
	.sectionflags	@""
	.align	4


	//----- nvinfo : EIATTR_CUDA_API_VERSION
	.align		4
        /*0000*/ 	.byte	0x04, 0x37
        /*0002*/ 	.short	(.L_386 - .L_385)
.L_385:
        /*0004*/ 	.word	0x00000082


	//----- nvinfo : EIATTR_KPARAM_INFO
	.align		4
.L_386:
        /*0008*/ 	.byte	0x04, 0x17
        /*000a*/ 	.short	(.L_388 - .L_387)
.L_387:
        /*000c*/ 	.word	0x00000000
        /*0010*/ 	.short	0x0000
        /*0012*/ 	.short	0x0070
        /*0014*/ 	.byte	0x00, 0xf0, 0x01, 0x2a


	//----- nvinfo : EIATTR_SPARSE_MMA_MASK
	.align		4
.L_388:
        /*0018*/ 	.byte	0x03, 0x50
        /*001a*/ 	.short	0x0000


	//----- nvinfo : EIATTR_MAXREG_COUNT
	.align		4
        /*001c*/ 	.byte	0x03, 0x1b
        /*001e*/ 	.short	0x00a8


	//----- nvinfo : EIATTR_NUM_BARRIERS
	.align		4
        /*0020*/ 	.byte	0x02, 0x4c
        /*0022*/ 	.byte	0x10
	.zero		1


	//----- nvinfo : EIATTR_EXTERNS
	.align		4
        /*0024*/ 	.byte	0x04, 0x0f
        /*0026*/ 	.short	(.L_390 - .L_389)


	//   ....[0]....
	.align		4
.L_389:
        /*0028*/ 	.word	index@(__assertfail)


	//----- nvinfo : EIATTR_ANNOTATIONS
	.align		4
.L_390:
        /*002c*/ 	.byte	0x04, 0x55
        /*002e*/ 	.short	(.L_392 - .L_391)


	//   ....[0]....
.L_391:
        /* <DEDUP_REMOVED lines=53> */


	//----- nvinfo : EIATTR_MERCURY_ISA_VERSION
	.align		4
.L_392:
        /*0368*/ 	.byte	0x03, 0x5f
        /*036a*/ 	.short	0x0101


	//----- nvinfo : EIATTR_UNUSED_LOAD_BYTE_OFFSET
	.align		4
        /*036c*/ 	.byte	0x04, 0x44
        /*036e*/ 	.short	(.L_394 - .L_393)


	//   ....[0]....
.L_393:
        /*0370*/ 	.word	0x00000a20
        /*0374*/ 	.word	0x0000fff0


	//   ....[1]....
        /*0378*/ 	.word	0x00014f80
        /*037c*/ 	.word	0x0000fff0


	//----- nvinfo : EIATTR_INT_WARP_WIDE_INSTR_OFFSETS
	.align		4
.L_394:
        /*0380*/ 	.byte	0x04, 0x31
        /*0382*/ 	.short	(.L_396 - .L_395)


	//   ....[0]....
.L_395:
        /*0384*/ 	.word	0x00000130


	//   ....[1]....
        /*0388*/ 	.word	0x00000170


	//   ....[2]....
        /*038c*/ 	.word	0x000001e0


	//   ....[3]....
        /*0390*/ 	.word	0x0001dcb0


	//   ....[4]....
        /*0394*/ 	.word	0x0001dd40


	//   ....[5]....
        /*0398*/ 	.word	0x00021200


	//   ....[6]....
        /*039c*/ 	.word	0x00021290


	//----- nvinfo : EIATTR_COOP_GROUP_MASK_REGIDS
	.align		4
.L_396:
        /*03a0*/ 	.byte	0x04, 0x29
        /*03a2*/ 	.short	(.L_398 - .L_397)


	//   ....[0]....
.L_397:
        /*03a4*/ 	.word	0xffffffff


	//   ....[1]....
        /*03a8*/ 	.word	0xffffffff


	//   ....[2]....
        /*03ac*/ 	.word	0xffffffff


	//   ....[3]....
        /*03b0*/ 	.word	0xffffffff


	//   ....[4]....
        /*03b4*/ 	.word	0xffffffff


	//   ....[5]....
        /*03b8*/ 	.word	0xffffffff


	//   ....[6]....
        /*03bc*/ 	.word	0xffffffff


	//   ....[7]....
        /*03c0*/ 	.word	0xffffffff


	//   ....[8]....
        /*03c4*/ 	.word	0xffffffff


	//   ....[9]....
        /*03c8*/ 	.word	0xffffffff


	//   ....[10]....
        /*03cc*/ 	.word	0xffffffff


	//   ....[11]....
        /*03d0*/ 	.word	0xffffffff


	//   ....[12]....
        /*03d4*/ 	.word	0xffffffff


	//   ....[13]....
        /*03d8*/ 	.word	0xffffffff


	//   ....[14]....
        /*03dc*/ 	.word	0xffffffff


	//   ....[15]....
        /*03e0*/ 	.word	0xffffffff


	//   ....[16]....
        /*03e4*/ 	.word	0xffffffff


	//   ....[17]....
        /*03e8*/ 	.word	0xffffffff


	//   ....[18]....
        /*03ec*/ 	.word	0xffffffff


	//   ....[19]....
        /*03f0*/ 	.word	0xffffffff


	//   ....[20]....
        /*03f4*/ 	.word	0xffffffff


	//   ....[21]....
        /*03f8*/ 	.word	0xffffffff


	//   ....[22]....
        /*03fc*/ 	.word	0xffffffff


	//   ....[23]....
        /*0400*/ 	.word	0xffffffff


	//   ....[24]....
        /*0404*/ 	.word	0xffffffff


	//   ....[25]....
        /*0408*/ 	.word	0xffffffff


	//   ....[26]....
        /*040c*/ 	.word	0xffffffff


	//   ....[27]....
        /*0410*/ 	.word	0xffffffff


	//   ....[28]....
        /*0414*/ 	.word	0xffffffff


	//   ....[29]....
        /*0418*/ 	.word	0xffffffff


	//   ....[30]....
        /*041c*/ 	.word	0xffffffff


	//   ....[31]....
        /*0420*/ 	.word	0xffffffff


	//   ....[32]....
        /*0424*/ 	.word	0xffffffff


	//   ....[33]....
        /*0428*/ 	.word	0xffffffff


	//   ....[34]....
        /*042c*/ 	.word	0xffffffff


	//   ....[35]....
        /*0430*/ 	.word	0xffffffff


	//   ....[36]....
        /*0434*/ 	.word	0xffffffff


	//   ....[37]....
        /*0438*/ 	.word	0xffffffff


	//   ....[38]....
        /*043c*/ 	.word	0xffffffff


	//   ....[39]....
        /*0440*/ 	.word	0xffffffff


	//   ....[40]....
        /*0444*/ 	.word	0xffffffff


	//   ....[41]....
        /*0448*/ 	.word	0xffffffff


	//   ....[42]....
        /*044c*/ 	.word	0xffffffff


	//   ....[43]....
        /*0450*/ 	.word	0xffffffff


	//   ....[44]....
        /*0454*/ 	.word	0xffffffff


	//   ....[45]....
        /*0458*/ 	.word	0xffffffff


	//   ....[46]....
        /*045c*/ 	.word	0xffffffff


	//   ....[47]....
        /*0460*/ 	.word	0xffffffff


	//   ....[48]....
        /*0464*/ 	.word	0xffffffff


	//   ....[49]....
        /*0468*/ 	.word	0xffffffff


	//   ....[50]....
        /*046c*/ 	.word	0xffffffff


	//   ....[51]....
        /*0470*/ 	.word	0xffffffff


	//   ....[52]....
        /*0474*/ 	.word	0xffffffff


	//   ....[53]....
        /*0478*/ 	.word	0xffffffff


	//   ....[54]....
        /*047c*/ 	.word	0xffffffff


	//   ....[55]....
        /*0480*/ 	.word	0xffffffff


	//   ....[56]....
        /*0484*/ 	.word	0xffffffff


	//   ....[57]....
        /*0488*/ 	.word	0xffffffff


	//   ....[58]....
        /*048c*/ 	.word	0xffffffff


	//   ....[59]....
        /*0490*/ 	.word	0xffffffff


	//   ....[60]....
        /*0494*/ 	.word	0xffffffff


	//   ....[61]....
        /*0498*/ 	.word	0xffffffff


	//   ....[62]....
        /*049c*/ 	.word	0xffffffff


	//   ....[63]....
        /*04a0*/ 	.word	0xffffffff


	//   ....[64]....
        /*04a4*/ 	.word	0xffffffff


	//   ....[65]....
        /*04a8*/ 	.word	0xffffffff


	//   ....[66]....
        /*04ac*/ 	.word	0xffffffff


	//   ....[67]....
        /*04b0*/ 	.word	0xffffffff


	//   ....[68]....
        /*04b4*/ 	.word	0xffffffff


	//   ....[69]....
        /*04b8*/ 	.word	0xffffffff


	//   ....[70]....
        /*04bc*/ 	.word	0xffffffff


	//   ....[71]....
        /*04c0*/ 	.word	0xffffffff


	//   ....[72]....
        /*04c4*/ 	.word	0xffffffff


	//   ....[73]....
        /*04c8*/ 	.word	0xffffffff


	//   ....[74]....
        /*04cc*/ 	.word	0xffffffff


	//   ....[75]....
        /*04d0*/ 	.word	0xffffffff


	//   ....[76]....
        /*04d4*/ 	.word	0xffffffff


	//   ....[77]....
        /*04d8*/ 	.word	0xffffffff


	//   ....[78]....
        /*04dc*/ 	.word	0xffffffff


	//   ....[79]....
        /*04e0*/ 	.word	0xffffffff


	//   ....[80]....
        /*04e4*/ 	.word	0xffffffff


	//   ....[81]....
        /*04e8*/ 	.word	0xffffffff


	//   ....[82]....
        /*04ec*/ 	.word	0xffffffff


	//   ....[83]....
        /*04f0*/ 	.word	0xffffffff


	//   ....[84]....
        /*04f4*/ 	.word	0xffffffff


	//   ....[85]....
        /*04f8*/ 	.word	0xffffffff


	//   ....[86]....
        /*04fc*/ 	.word	0xffffffff


	//   ....[87]....
        /*0500*/ 	.word	0xffffffff


	//   ....[88]....
        /*0504*/ 	.word	0xffffffff


	//   ....[89]....
        /*0508*/ 	.word	0xffffffff


	//   ....[90]....
        /*050c*/ 	.word	0xffffffff


	//   ....[91]....
        /*0510*/ 	.word	0xffffffff


	//   ....[92]....
        /*0514*/ 	.word	0xffffffff


	//   ....[93]....
        /*0518*/ 	.word	0xffffffff


	//   ....[94]....
        /*051c*/ 	.word	0xffffffff


	//   ....[95]....
        /*0520*/ 	.word	0xffffffff


	//   ....[96]....
        /*0524*/ 	.word	0xffffffff


	//   ....[97]....
        /*0528*/ 	.word	0xffffffff


	//   ....[98]....
        /*052c*/ 	.word	0xffffffff


	//   ....[99]....
        /*0530*/ 	.word	0xffffffff


	//   ....[100]....
        /*0534*/ 	.word	0xffffffff


	//   ....[101]....
        /*0538*/ 	.word	0xffffffff


	//   ....[102]....
        /*053c*/ 	.word	0xffffffff


	//   ....[103]....
        /*0540*/ 	.word	0xffffffff


	//   ....[104]....
        /*0544*/ 	.word	0xffffffff


	//   ....[105]....
        /*0548*/ 	.word	0xffffffff


	//   ....[106]....
        /*054c*/ 	.word	0xffffffff


	//   ....[107]....
        /*0550*/ 	.word	0xffffffff


	//   ....[108]....
        /*0554*/ 	.word	0xffffffff


	//   ....[109]....
        /*0558*/ 	.word	0xffffffff


	//   ....[110]....
        /*055c*/ 	.word	0xffffffff


	//   ....[111]....
        /*0560*/ 	.word	0xffffffff


	//   ....[112]....
        /*0564*/ 	.word	0xffffffff


	//   ....[113]....
        /*0568*/ 	.word	0xffffffff


	//   ....[114]....
        /*056c*/ 	.word	0xffffffff


	//   ....[115]....
        /*0570*/ 	.word	0xffffffff


	//   ....[116]....
        /*0574*/ 	.word	0xffffffff


	//   ....[117]....
        /*0578*/ 	.word	0xffffffff


	//   ....[118]....
        /*057c*/ 	.word	0xffffffff


	//   ....[119]....
        /*0580*/ 	.word	0xffffffff


	//   ....[120]....
        /*0584*/ 	.word	0xffffffff


	//   ....[121]....
        /*0588*/ 	.word	0xffffffff


	//   ....[122]....
        /*058c*/ 	.word	0xffffffff


	//   ....[123]....
        /*0590*/ 	.word	0xffffffff


	//   ....[124]....
        /*0594*/ 	.word	0xffffffff


	//   ....[125]....
        /*0598*/ 	.word	0xffffffff


	//   ....[126]....
        /*059c*/ 	.word	0xffffffff


	//   ....[127]....
        /*05a0*/ 	.word	0xffffffff


	//   ....[128]....
        /*05a4*/ 	.word	0xffffffff


	//   ....[129]....
        /*05a8*/ 	.word	0xffffffff


	//   ....[130]....
        /*05ac*/ 	.word	0xffffffff


	//   ....[131]....
        /*05b0*/ 	.word	0xffffffff


	//   ....[132]....
        /*05b4*/ 	.word	0xffffffff


	//   ....[133]....
        /*05b8*/ 	.word	0xffffffff


	//   ....[134]....
        /*05bc*/ 	.word	0xffffffff


	//   ....[135]....
        /*05c0*/ 	.word	0xffffffff


	//   ....[136]....
        /*05c4*/ 	.word	0xffffffff


	//   ....[137]....
        /*05c8*/ 	.word	0xffffffff


	//   ....[138]....
        /*05cc*/ 	.word	0xffffffff


	//   ....[139]....
        /*05d0*/ 	.word	0xffffffff


	//   ....[140]....
        /*05d4*/ 	.word	0xffffffff


	//   ....[141]....
        /*05d8*/ 	.word	0xffffffff


	//   ....[142]....
        /*05dc*/ 	.word	0xffffffff


	//   ....[143]....
        /*05e0*/ 	.word	0xffffffff


	//   ....[144]....
        /*05e4*/ 	.word	0xffffffff


	//   ....[145]....
        /*05e8*/ 	.word	0xffffffff


	//   ....[146]....
        /*05ec*/ 	.word	0xffffffff


	//   ....[147]....
        /*05f0*/ 	.word	0xffffffff


	//   ....[148]....
        /*05f4*/ 	.word	0xffffffff


	//   ....[149]....
        /*05f8*/ 	.word	0xffffffff


	//   ....[150]....
        /*05fc*/ 	.word	0xffffffff


	//   ....[151]....
        /*0600*/ 	.word	0xffffffff


	//   ....[152]....
        /*0604*/ 	.word	0xffffffff


	//   ....[153]....
        /*0608*/ 	.word	0xffffffff


	//   ....[154]....
        /*060c*/ 	.word	0xffffffff


	//   ....[155]....
        /*0610*/ 	.word	0xffffffff


	//   ....[156]....
        /*0614*/ 	.word	0xffffffff


	//   ....[157]....
        /*0618*/ 	.word	0x0500000f


	//   ....[158]....
        /*061c*/ 	.word	0x0500000f


	//   ....[159]....
        /*0620*/ 	.word	0x0500000f


	//   ....[160]....
        /*0624*/ 	.word	0x0500000f


	//   ....[161]....
        /*0628*/ 	.word	0x0500000f


	//   ....[162]....
        /*062c*/ 	.word	0x0500000f


	//   ....[163]....
        /*0630*/ 	.word	0x0500000f


	//   ....[164]....
        /*0634*/ 	.word	0x0500000f


	//   ....[165]....
        /*0638*/ 	.word	0x0500000f


	//   ....[166]....
        /*063c*/ 	.word	0x0500000f


	//   ....[167]....
        /*0640*/ 	.word	0x0500000f


	//   ....[168]....
        /*0644*/ 	.word	0x0500000f


	//   ....[169]....
        /*0648*/ 	.word	0x0500000f


	//   ....[170]....
        /*064c*/ 	.word	0x0500000f


	//   ....[171]....
        /*0650*/ 	.word	0x0500000f


	//   ....[172]....
        /*0654*/ 	.word	0x0500000f


	//   ....[173]....
        /*0658*/ 	.word	0x0500000f


	//   ....[174]....
        /*065c*/ 	.word	0x0500000f


	//   ....[175]....
        /*0660*/ 	.word	0x0500000f


	//   ....[176]....
        /*0664*/ 	.word	0x0500000f


	//   ....[177]....
        /*0668*/ 	.word	0x0500000f


	//   ....[178]....
        /*066c*/ 	.word	0x0500000f


	//   ....[179]....
        /*0670*/ 	.word	0x0500000f


	//   ....[180]....
        /*0674*/ 	.word	0x0500000f


	//   ....[181]....
        /*0678*/ 	.word	0x0500000f


	//   ....[182]....
        /*067c*/ 	.word	0x0500000f


	//   ....[183]....
        /*0680*/ 	.word	0x0500000f


	//   ....[184]....
        /*0684*/ 	.word	0x0500000f


	//   ....[185]....
        /*0688*/ 	.word	0x0500000f


	//   ....[186]....
        /*068c*/ 	.word	0x0500000f


	//   ....[187]....
        /*0690*/ 	.word	0x0500000f


	//   ....[188]....
        /*0694*/ 	.word	0x0500000f


	//   ....[189]....
        /*0698*/ 	.word	0x0500000f


	//   ....[190]....
        /*069c*/ 	.word	0x0500000f


	//   ....[191]....
        /*06a0*/ 	.word	0x0500000f


	//   ....[192]....
        /*06a4*/ 	.word	0x0500000f


	//   ....[193]....
        /*06a8*/ 	.word	0x0500000f


	//   ....[194]....
        /*06ac*/ 	.word	0x0500000f


	//   ....[195]....
        /*06b0*/ 	.word	0x0500000f


	//   ....[196]....
        /*06b4*/ 	.word	0x0500000f


	//   ....[197]....
        /*06b8*/ 	.word	0x0500000f


	//   ....[198]....
        /*06bc*/ 	.word	0x0500000f


	//   ....[199]....
        /*06c0*/ 	.word	0x0500000f


	//   ....[200]....
        /*06c4*/ 	.word	0x0500000f


	//   ....[201]....
        /*06c8*/ 	.word	0x0500000f


	//   ....[202]....
        /*06cc*/ 	.word	0x0500000f


	//   ....[203]....
        /*06d0*/ 	.word	0x0500000f


	//   ....[204]....
        /*06d4*/ 	.word	0x0500000f


	//   ....[205]....
        /*06d8*/ 	.word	0x0500000f


	//   ....[206]....
        /*06dc*/ 	.word	0x0500000f


	//   ....[207]....
        /*06e0*/ 	.word	0x0500000f


	//   ....[208]....
        /*06e4*/ 	.word	0x0500000f


	//   ....[209]....
        /*06e8*/ 	.word	0x0500000f


	//   ....[210]....
        /*06ec*/ 	.word	0x0500000f


	//   ....[211]....
        /*06f0*/ 	.word	0x0500000f


	//   ....[212]....
        /*06f4*/ 	.word	0x0500000f


	//   ....[213]....
        /*06f8*/ 	.word	0x0500000f


	//   ....[214]....
        /*06fc*/ 	.word	0x0500000f


	//   ....[215]....
        /*0700*/ 	.word	0x0500000f


	//   ....[216]....
        /*0704*/ 	.word	0x0500000f


	//   ....[217]....
        /*0708*/ 	.word	0x0500000f


	//   ....[218]....
        /*070c*/ 	.word	0x0500000f


	//   ....[219]....
        /*0710*/ 	.word	0x0500000f


	//   ....[220]....
        /*0714*/ 	.word	0x0500000f


	//   ....[221]....
        /*0718*/ 	.word	0x0500000f


	//   ....[222]....
        /*071c*/ 	.word	0x0500000f


	//   ....[223]....
        /*0720*/ 	.word	0x0500000f


	//   ....[224]....
        /*0724*/ 	.word	0x0500000f


	//   ....[225]....
        /*0728*/ 	.word	0x0500000f


	//   ....[226]....
        /*072c*/ 	.word	0x0500000f


	//   ....[227]....
        /*0730*/ 	.word	0x0500000f


	//   ....[228]....
        /*0734*/ 	.word	0x0500000f


	//   ....[229]....
        /*0738*/ 	.word	0x0500000f


	//   ....[230]....
        /*073c*/ 	.word	0x0500000f


	//   ....[231]....
        /*0740*/ 	.word	0x0500000f


	//   ....[232]....
        /*0744*/ 	.word	0x0500000f


	//   ....[233]....
        /*0748*/ 	.word	0x0500000f


	//   ....[234]....
        /*074c*/ 	.word	0x0500000f


	//   ....[235]....
        /*0750*/ 	.word	0x0500000f


	//   ....[236]....
        /*0754*/ 	.word	0x0500000f


	//   ....[237]....
        /*0758*/ 	.word	0x0500000f


	//   ....[238]....
        /*075c*/ 	.word	0x0500000f


	//   ....[239]....
        /*0760*/ 	.word	0x0500000f


	//----- nvinfo : EIATTR_COOP_GROUP_INSTR_OFFSETS
	.align		4
.L_398:
        /*0764*/ 	.byte	0x04, 0x28
        /*0766*/ 	.short	(.L_400 - .L_399)


	//   ....[0]....
.L_399:
        /*0768*/ 	.word	0x00000060


	//   ....[1]....
        /*076c*/ 	.word	0x00000140


	//   ....[2]....
        /*0770*/ 	.word	0x00000190


	//   ....[3]....
        /*0774*/ 	.word	0x00000380


	//   ....[4]....
        /*0778*/ 	.word	0x000004e0


	//   ....[5]....
        /*077c*/ 	.word	0x00000600


	//   ....[6]....
        /*0780*/ 	.word	0x00000760


	//   ....[7]....
        /*0784*/ 	.word	0x00003530


	//   ....[8]....
        /*0788*/ 	.word	0x00003540


	//   ....[9]....
        /*078c*/ 	.word	0x00003fd0


	//   ....[10]....
        /*0790*/ 	.word	0x00003fe0


	//   ....[11]....
        /*0794*/ 	.word	0x000049a0


	//   ....[12]....
        /*0798*/ 	.word	0x000049b0


	//   ....[13]....
        /*079c*/ 	.word	0x00004d70


	//   ....[14]....
        /*07a0*/ 	.word	0x00004d80


	//   ....[15]....
        /*07a4*/ 	.word	0x000061d0


	//   ....[16]....
        /*07a8*/ 	.word	0x00008720


	//   ....[17]....
        /*07ac*/ 	.word	0x00008e90


	//   ....[18]....
        /*07b0*/ 	.word	0x00008ea0


	//   ....[19]....
        /*07b4*/ 	.word	0x00008eb0


	//   ....[20]....
        /*07b8*/ 	.word	0x00008ec0


	//   ....[21]....
        /*07bc*/ 	.word	0x000091e0


	//   ....[22]....
        /*07c0*/ 	.word	0x000091f0


	//   ....[23]....
        /*07c4*/ 	.word	0x00009200


	//   ....[24]....
        /*07c8*/ 	.word	0x00009210


	//   ....[25]....
        /*07cc*/ 	.word	0x0000a560


	//   ....[26]....
        /*07d0*/ 	.word	0x0000a580


	//   ....[27]....
        /*07d4*/ 	.word	0x0000a590


	//   ....[28]....
        /*07d8*/ 	.word	0x0000a5a0


	//   ....[29]....
        /*07dc*/ 	.word	0x0000a680


	//   ....[30]....
        /*07e0*/ 	.word	0x0000a6a0


	//   ....[31]....
        /*07e4*/ 	.word	0x0000a6b0


	//   ....[32]....
        /*07e8*/ 	.word	0x0000a730


	//   ....[33]....
        /*07ec*/ 	.word	0x0000bed0


	//   ....[34]....
        /*07f0*/ 	.word	0x0000c0b0


	//   ....[35]....
        /*07f4*/ 	.word	0x0000cb80


	//   ....[36]....
        /*07f8*/ 	.word	0x0000cc10


	//   ....[37]....
        /*07fc*/ 	.word	0x0000ce30


	//   ....[38]....
        /*0800*/ 	.word	0x0000ceb0


	//   ....[39]....
        /*0804*/ 	.word	0x0000d820


	//   ....[40]....
        /*0808*/ 	.word	0x0000df50


	//   ....[41]....
        /*080c*/ 	.word	0x0000e180


	//   ....[42]....
        /*0810*/ 	.word	0x0000e8c0


	//   ....[43]....
        /*0814*/ 	.word	0x0000e9e0


	//   ....[44]....
        /*0818*/ 	.word	0x0000ef80


	//   ....[45]....
        /*081c*/ 	.word	0x0000efe0


	//   ....[46]....
        /*0820*/ 	.word	0x00010110


	//   ....[47]....
        /*0824*/ 	.word	0x000109b0


	//   ....[48]....
        /*0828*/ 	.word	0x000109d0


	//   ....[49]....
        /*082c*/ 	.word	0x00010fa0


	//   ....[50]....
        /*0830*/ 	.word	0x00011170


	//   ....[51]....
        /*0834*/ 	.word	0x00011e60


	//   ....[52]....
        /*0838*/ 	.word	0x000123f0


	//   ....[53]....
        /*083c*/ 	.word	0x000125e0


	//   ....[54]....
        /*0840*/ 	.word	0x00012cc0


	//   ....[55]....
        /*0844*/ 	.word	0x00012d90


	//   ....[56]....
        /*0848*/ 	.word	0x000131f0


	//   ....[57]....
        /*084c*/ 	.word	0x00013270


	//   ....[58]....
        /*0850*/ 	.word	0x000143a0


	//   ....[59]....
        /*0854*/ 	.word	0x000144b0


	//   ....[60]....
        /*0858*/ 	.word	0x000144d0


	//   ....[61]....
        /*085c*/ 	.word	0x00014640


	//   ....[62]....
        /*0860*/ 	.word	0x00014810


	//   ....[63]....
        /*0864*/ 	.word	0x00015c90


	//   ....[64]....
        /*0868*/ 	.word	0x00016040


	//   ....[65]....
        /*086c*/ 	.word	0x00016050


	//   ....[66]....
        /*0870*/ 	.word	0x00016060


	//   ....[67]....
        /*0874*/ 	.word	0x00016070


	//   ....[68]....
        /*0878*/ 	.word	0x00016da0


	//   ....[69]....
        /*087c*/ 	.word	0x00016dc0


	//   ....[70]....
        /*0880*/ 	.word	0x00017060


	//   ....[71]....
        /*0884*/ 	.word	0x00017080


	//   ....[72]....
        /*0888*/ 	.word	0x00017a40


	//   ....[73]....
        /*088c*/ 	.word	0x00017a80


	//   ....[74]....
        /*0890*/ 	.word	0x00018410


	//   ....[75]....
        /*0894*/ 	.word	0x00018430


	//   ....[76]....
        /*0898*/ 	.word	0x000198f0


	//   ....[77]....
        /*089c*/ 	.word	0x00019920


	//   ....[78]....
        /*08a0*/ 	.word	0x00019b80


	//   ....[79]....
        /*08a4*/ 	.word	0x00019ba0


	//   ....[80]....
        /*08a8*/ 	.word	0x00019e50


	//   ....[81]....
        /*08ac*/ 	.word	0x0001a040


	//   ....[82]....
        /*08b0*/ 	.word	0x0001a070


	//   ....[83]....
        /*08b4*/ 	.word	0x0001a0a0


	//   ....[84]....
        /*08b8*/ 	.word	0x0001a0d0


	//   ....[85]....
        /*08bc*/ 	.word	0x0001a100


	//   ....[86]....
        /*08c0*/ 	.word	0x0001a130


	//   ....[87]....
        /*08c4*/ 	.word	0x0001a2c0


	//   ....[88]....
        /*08c8*/ 	.word	0x0001a2f0


	//   ....[89]....
        /*08cc*/ 	.word	0x0001a320


	//   ....[90]....
        /*08d0*/ 	.word	0x0001a350


	//   ....[91]....
        /*08d4*/ 	.word	0x0001a380


	//   ....[92]....
        /*08d8*/ 	.word	0x0001a3b0


	//   ....[93]....
        /*08dc*/ 	.word	0x0001a440


	//   ....[94]....
        /*08e0*/ 	.word	0x0001a470


	//   ....[95]....
        /*08e4*/ 	.word	0x0001a480


	//   ....[96]....
        /*08e8*/ 	.word	0x0001a4c0


	//   ....[97]....
        /*08ec*/ 	.word	0x0001bc80


	//   ....[98]....
        /*08f0*/ 	.word	0x0001ea70


	//   ....[99]....
        /*08f4*/ 	.word	0x0001ea90


	//   ....[100]....
        /*08f8*/ 	.word	0x0001eb20


	//   ....[101]....
        /*08fc*/ 	.word	0x0001eb40


	//   ....[102]....
        /*0900*/ 	.word	0x0001ebc0


	//   ....[103]....
        /*0904*/ 	.word	0x0001ebe0


	//   ....[104]....
        /*0908*/ 	.word	0x0001ebf0


	//   ....[105]....
        /*090c*/ 	.word	0x0001ec00


	//   ....[106]....
        /*0910*/ 	.word	0x0001f3f0


	//   ....[107]....
        /*0914*/ 	.word	0x0001f420


	//   ....[108]....
        /*0918*/ 	.word	0x0001f4c0


	//   ....[109]....
        /*091c*/ 	.word	0x0001f4e0


	//   ....[110]....
        /*0920*/ 	.word	0x0001f560


	//   ....[111]....
        /*0924*/ 	.word	0x0001f580


	//   ....[112]....
        /*0928*/ 	.word	0x0001f590


	//   ....[113]....
        /*092c*/ 	.word	0x0001f5a0


	//   ....[114]....
        /*0930*/ 	.word	0x0001fa20


	//   ....[115]....
        /*0934*/ 	.word	0x0001fae0


	//   ....[116]....
        /*0938*/ 	.word	0x0001fc30


	//   ....[117]....
        /*093c*/ 	.word	0x0001fc70


	//   ....[118]....
        /*0940*/ 	.word	0x0001fc80


	//   ....[119]....
        /*0944*/ 	.word	0x0001fc90


	//   ....[120]....
        /*0948*/ 	.word	0x0001fde0


	//   ....[121]....
        /*094c*/ 	.word	0x0001ff30


	//   ....[122]....
        /*0950*/ 	.word	0x00020730


	//   ....[123]....
        /*0954*/ 	.word	0x00020750


	//   ....[124]....
        /*0958*/ 	.word	0x000207a0


	//   ....[125]....
        /*095c*/ 	.word	0x000207b0


	//   ....[126]....
        /*0960*/ 	.word	0x000207f0


	//   ....[127]....
        /*0964*/ 	.word	0x00020800


	//   ....[128]....
        /*0968*/ 	.word	0x00020810


	//   ....[129]....
        /*096c*/ 	.word	0x00020850


	//   ....[130]....
        /*0970*/ 	.word	0x00020b50


	//   ....[131]....
        /*0974*/ 	.word	0x00020b90


	//   ....[132]....
        /*0978*/ 	.word	0x00020bb0


	//   ....[133]....
        /*097c*/ 	.word	0x00020bd0


	//   ....[134]....
        /*0980*/ 	.word	0x00020c00


	//   ....[135]....
        /*0984*/ 	.word	0x00020c20


	//   ....[136]....
        /*0988*/ 	.word	0x00020d20


	//   ....[137]....
        /*098c*/ 	.word	0x00020e70


	//   ....[138]....
        /*0990*/ 	.word	0x000214b0


	//   ....[139]....
        /*0994*/ 	.word	0x000214e0


	//   ....[140]....
        /*0998*/ 	.word	0x00021540


	//   ....[141]....
        /*099c*/ 	.word	0x00021570


	//   ....[142]....
        /*09a0*/ 	.word	0x000215a0


	//   ....[143]....
        /*09a4*/ 	.word	0x000215d0


	//   ....[144]....
        /*09a8*/ 	.word	0x00021600


	//   ....[145]....
        /*09ac*/ 	.word	0x00021630


	//   ....[146]....
        /*09b0*/ 	.word	0x000217d0


	//   ....[147]....
        /*09b4*/ 	.word	0x00021800


	//   ....[148]....
        /*09b8*/ 	.word	0x00021830


	//   ....[149]....
        /*09bc*/ 	.word	0x00021860


	//   ....[150]....
        /*09c0*/ 	.word	0x00021890


	//   ....[151]....
        /*09c4*/ 	.word	0x000218c0


	//   ....[152]....
        /*09c8*/ 	.word	0x00021980


	//   ....[153]....
        /*09cc*/ 	.word	0x000219a0


	//   ....[154]....
        /*09d0*/ 	.word	0x000219c0


	//   ....[155]....
        /*09d4*/ 	.word	0x00021a20


	//   ....[156]....
        /*09d8*/ 	.word	0x00022440


	//   ....[157]....
        /*09dc*/ 	.word	0x00022760


	//   ....[158]....
        /*09e0*/ 	.word	0x000227f0


	//   ....[159]....
        /*09e4*/ 	.word	0x000228e0


	//   ....[160]....
        /*09e8*/ 	.word	0x00022970


	//   ....[161]....
        /*09ec*/ 	.word	0x00022a50


	//   ....[162]....
        /*09f0*/ 	.word	0x00022ae0


	//   ....[163]....
        /*09f4*/ 	.word	0x00022c60


	//   ....[164]....
        /*09f8*/ 	.word	0x00022cf0


	//   ....[165]....
        /*09fc*/ 	.word	0x00022d40


	//   ....[166]....
        /*0a00*/ 	.word	0x00022d90


	//   ....[167]....
        /*0a04*/ 	.word	0x00022e30


	//   ....[168]....
        /*0a08*/ 	.word	0x00022ec0


	//   ....[169]....
        /*0a0c*/ 	.word	0x00022f10


	//   ....[170]....
        /*0a10*/ 	.word	0x00022f60


	//   ....[171]....
        /*0a14*/ 	.word	0x00023060


	//   ....[172]....
        /*0a18*/ 	.word	0x00023110


	//   ....[173]....
        /*0a1c*/ 	.word	0x00023190


	//   ....[174]....
        /*0a20*/ 	.word	0x00023200


	//   ....[175]....
        /*0a24*/ 	.word	0x00023350


	//   ....[176]....
        /*0a28*/ 	.word	0x00023490


	//   ....[177]....
        /*0a2c*/ 	.word	0x00023500


	//   ....[178]....
        /*0a30*/ 	.word	0x00023550


	//   ....[179]....
        /*0a34*/ 	.word	0x000238d0


	//   ....[180]....
        /*0a38*/ 	.word	0x00023bb0


	//   ....[181]....
        /*0a3c*/ 	.word	0x00023ca0


	//   ....[182]....
        /*0a40*/ 	.word	0x00023d40


	//   ....[183]....
        /*0a44*/ 	.word	0x00023da0


	//   ....[184]....
        /*0a48*/ 	.word	0x00023e90


	//   ....[185]....
        /*0a4c*/ 	.word	0x00023f00


	//   ....[186]....
        /*0a50*/ 	.word	0x00023ff0


	//   ....[187]....
        /*0a54*/ 	.word	0x00024060


	//   ....[188]....
        /*0a58*/ 	.word	0x00024100


	//   ....[189]....
        /*0a5c*/ 	.word	0x000241f0


	//   ....[190]....
        /*0a60*/ 	.word	0x00024260


	//   ....[191]....
        /*0a64*/ 	.word	0x000242c0


	//   ....[192]....
        /*0a68*/ 	.word	0x000243b0


	//   ....[193]....
        /*0a6c*/ 	.word	0x00024410


	//   ....[194]....
        /*0a70*/ 	.word	0x00024510


	//   ....[195]....
        /*0a74*/ 	.word	0x00024570


	//   ....[196]....
        /*0a78*/ 	.word	0x00024610


	//   ....[197]....
        /*0a7c*/ 	.word	0x00024790


	//   ....[198]....
        /*0a80*/ 	.word	0x00024890


	//   ....[199]....
        /*0a84*/ 	.word	0x00024b10


	//   ....[200]....
        /*0a88*/ 	.word	0x00024b60


	//   ....[201]....
        /*0a8c*/ 	.word	0x00024d30


	//   ....[202]....
        /*0a90*/ 	.word	0x00024d80


	//   ....[203]....
        /*0a94*/ 	.word	0x00024f50


	//   ....[204]....
        /*0a98*/ 	.word	0x00024fa0


	//   ....[205]....
        /*0a9c*/ 	.word	0x00025090


	//   ....[206]....
        /*0aa0*/ 	.word	0x00025130


	//   ....[207]....
        /*0aa4*/ 	.word	0x00025190


	//   ....[208]....
        /*0aa8*/ 	.word	0x00025240


	//   ....[209]....
        /*0aac*/ 	.word	0x000252a0


	//   ....[210]....
        /*0ab0*/ 	.word	0x00025350


	//   ....[211]....
        /*0ab4*/ 	.word	0x000253b0


	//   ....[212]....
        /*0ab8*/ 	.word	0x00025460


	//   ....[213]....
        /*0abc*/ 	.word	0x00025550


	//   ....[214]....
        /*0ac0*/ 	.word	0x00025630


	//   ....[215]....
        /*0ac4*/ 	.word	0x00025740


	//   ....[216]....
        /*0ac8*/ 	.word	0x00025840


	//   ....[217]....
        /*0acc*/ 	.word	0x00025970


	//   ....[218]....
        /*0ad0*/ 	.word	0x00025a50


	//   ....[219]....
        /*0ad4*/ 	.word	0x00025b50


	//   ....[220]....
        /*0ad8*/ 	.word	0x00025c30


	//   ....[221]....
        /*0adc*/ 	.word	0x00025cc0


	//   ....[222]....
        /*0ae0*/ 	.word	0x00025d60


	//   ....[223]....
        /*0ae4*/ 	.word	0x00025ed0


	//   ....[224]....
        /*0ae8*/ 	.word	0x00025f40


	//   ....[225]....
        /*0aec*/ 	.word	0x00025fb0


	//   ....[226]....
        /*0af0*/ 	.word	0x00026020


	//   ....[227]....
        /*0af4*/ 	.word	0x00026090


	//   ....[228]....
        /*0af8*/ 	.word	0x00026110


	//   ....[229]....
        /*0afc*/ 	.word	0x00026190


	//   ....[230]....
        /*0b00*/ 	.word	0x00026220


	//   ....[231]....
        /*0b04*/ 	.word	0x00026290


	//   ....[232]....
        /*0b08*/ 	.word	0x00026300


	//   ....[233]....
        /*0b0c*/ 	.word	0x00026370


	//   ....[234]....
        /*0b10*/ 	.word	0x000263f0


	//   ....[235]....
        /*0b14*/ 	.word	0x00026460


	//   ....[236]....
        /*0b18*/ 	.word	0x00026510


	//   ....[237]....
        /*0b1c*/ 	.word	0x00026560


	//   ....[238]....
        /*0b20*/ 	.word	0x000265f0


	//   ....[239]....
        /*0b24*/ 	.word	0x00026720


	//----- nvinfo : EIATTR_REG_RECONFIG
	.align		4
.L_400:
        /*0b28*/ 	.byte	0x01, 0x54
	.zero		2


	//----- nvinfo : EIATTR_SYSCALL_OFFSETS
	.align		4
        /*0b2c*/ 	.byte	0x04, 0x46
        /*0b2e*/ 	.short	(.L_402 - .L_401)


	//   ....[0]....
.L_401:
        /*0b30*/ 	.word	0x000027c0


	//   ....[1]....
        /*0b34*/ 	.word	0x00002910


	//   ....[2]....
        /*0b38*/ 	.word	0x000088d0


	//   ....[3]....
        /*0b3c*/ 	.word	0x00008c00


	//   ....[4]....
        /*0b40*/ 	.word	0x0001dea0


	//   ....[5]....
        /*0b44*/ 	.word	0x0001dff0


	//   ....[6]....
        /*0b48*/ 	.word	0x0001e0e0


	//   ....[7]....
        /*0b4c*/ 	.word	0x0001f050


	//----- nvinfo : EIATTR_MBARRIER_INSTR_OFFSETS
	.align		4
.L_402:
        /*0b50*/ 	.byte	0x04, 0x39
        /*0b52*/ 	.short	(.L_404 - .L_403)


	//   ....[0]....
.L_403:
        /*0b54*/ 	.word	0x00000270
        /*0b58*/ 	.word	0x000000ff
        /*0b5c*/ 	.word	0x00028c00
        /*0b60*/ 	.short	0x0100
        /*0b62*/ 	.byte	0x08
	.zero		1


	//   ....[1]....
        /*0b64*/ 	.word	0x00000280
        /*0b68*/ 	.word	0x000000ff
        /*0b6c*/ 	.word	0x00028c20
        /*0b70*/ 	.short	0x0100
        /*0b72*/ 	.byte	0x08
	.zero		1


	//   ....[2]....
        /*0b74*/ 	.word	0x00000330
        /*0b78*/ 	.word	0x000000ff
        /*0b7c*/ 	.word	0x00028c30
        /*0b80*/ 	.short	0x0100
        /*0b82*/ 	.byte	0x06
	.zero		1


	//   ....[3]....
        /*0b84*/ 	.word	0x00000340
        /*0b88*/ 	.word	0x000000ff
        /*0b8c*/ 	.word	0x00028c40
        /*0b90*/ 	.short	0x0100
        /*0b92*/ 	.byte	0x06
	.zero		1


	//   ....[4]....
        /*0b94*/ 	.word	0x00000350
        /*0b98*/ 	.word	0x000000ff
        /*0b9c*/ 	.word	0x00028c38
        /*0ba0*/ 	.short	0x0100
        /*0ba2*/ 	.byte	0x06
	.zero		1


	//   ....[5]....
        /*0ba4*/ 	.word	0x00000360
        /*0ba8*/ 	.word	0x000000ff
        /*0bac*/ 	.word	0x00028c48
        /*0bb0*/ 	.short	0x0100
        /*0bb2*/ 	.byte	0x06
	.zero		1


	//   ....[6]....
        /*0bb4*/ 	.word	0x00000490
        /*0bb8*/ 	.word	0x000000ff
        /*0bbc*/ 	.word	0x00028c50
        /*0bc0*/ 	.short	0x0100
        /*0bc2*/ 	.byte	0x08
	.zero		1


	//   ....[7]....
        /*0bc4*/ 	.word	0x000004a0
        /*0bc8*/ 	.word	0x000000ff
        /*0bcc*/ 	.word	0x00028c60
        /*0bd0*/ 	.short	0x0100
        /*0bd2*/ 	.byte	0x08
	.zero		1


	//   ....[8]....
        /*0bd4*/ 	.word	0x000004b0
        /*0bd8*/ 	.word	0x000000ff
        /*0bdc*/ 	.word	0x00028c58
        /*0be0*/ 	.short	0x0100
        /*0be2*/ 	.byte	0x08
	.zero		1


	//   ....[9]....
        /*0be4*/ 	.word	0x000004c0
        /*0be8*/ 	.word	0x000000ff
        /*0bec*/ 	.word	0x00028c68
        /*0bf0*/ 	.short	0x0100
        /*0bf2*/ 	.byte	0x08
	.zero		1


	//   ....[10]....
        /*0bf4*/ 	.word	0x000005b0
        /*0bf8*/ 	.word	0x000000ff
        /*0bfc*/ 	.word	0x00028c70
        /*0c00*/ 	.short	0x0100
        /*0c02*/ 	.byte	0x06
	.zero		1


	//   ....[11]....
        /*0c04*/ 	.word	0x000005c0
        /*0c08*/ 	.word	0x000000ff
        /*0c0c*/ 	.word	0x00028c80
        /*0c10*/ 	.short	0x0100
        /*0c12*/ 	.byte	0x06
	.zero		1


	//   ....[12]....
        /*0c14*/ 	.word	0x000005d0
        /*0c18*/ 	.word	0x000000ff
        /*0c1c*/ 	.word	0x00028c78
        /*0c20*/ 	.short	0x0100
        /*0c22*/ 	.byte	0x06
	.zero		1


	//   ....[13]....
        /*0c24*/ 	.word	0x000005e0
        /*0c28*/ 	.word	0x000000ff
        /*0c2c*/ 	.word	0x00028c88
        /*0c30*/ 	.short	0x0100
        /*0c32*/ 	.byte	0x06
	.zero		1


	//   ....[14]....
        /*0c34*/ 	.word	0x00000710
        /*0c38*/ 	.word	0x000000ff
        /*0c3c*/ 	.word	0x00028c90
        /*0c40*/ 	.short	0x0100
        /*0c42*/ 	.byte	0x08
	.zero		1


	//   ....[15]....
        /*0c44*/ 	.word	0x00000720
        /*0c48*/ 	.word	0x000000ff
        /*0c4c*/ 	.word	0x00028ca0
        /*0c50*/ 	.short	0x0100
        /*0c52*/ 	.byte	0x08
	.zero		1


	//   ....[16]....
        /*0c54*/ 	.word	0x00000730
        /*0c58*/ 	.word	0x000000ff
        /*0c5c*/ 	.word	0x00028c98
        /*0c60*/ 	.short	0x0100
        /*0c62*/ 	.byte	0x08
	.zero		1


	//   ....[17]....
        /*0c64*/ 	.word	0x00000740
        /*0c68*/ 	.word	0x000000ff
        /*0c6c*/ 	.word	0x00028ca8
        /*0c70*/ 	.short	0x0100
        /*0c72*/ 	.byte	0x08
	.zero		1


	//   ....[18]....
        /*0c74*/ 	.word	0x00000870
        /*0c78*/ 	.word	0x000000ff
        /*0c7c*/ 	.word	0x00028cb0
        /*0c80*/ 	.short	0x0100
        /*0c82*/ 	.byte	0x08
	.zero		1


	//   ....[19]....
        /*0c84*/ 	.word	0x00000880
        /*0c88*/ 	.word	0x000000ff
        /*0c8c*/ 	.word	0x00028cc0
        /*0c90*/ 	.short	0x0100
        /*0c92*/ 	.byte	0x08
	.zero		1


	//   ....[20]....
        /*0c94*/ 	.word	0x00000890
        /*0c98*/ 	.word	0x000000ff
        /*0c9c*/ 	.word	0x00028cb8
        /*0ca0*/ 	.short	0x0100
        /*0ca2*/ 	.byte	0x08
	.zero		1


	//   ....[21]....
        /*0ca4*/ 	.word	0x000008a0
        /*0ca8*/ 	.word	0x000000ff
        /*0cac*/ 	.word	0x00028cc8
        /*0cb0*/ 	.short	0x0100
        /*0cb2*/ 	.byte	0x08
	.zero		1


	//   ....[22]....
        /*0cb4*/ 	.word	0x000034e0
        /*0cb8*/ 	.word	0x0000003c
        /*0cbc*/ 	.word	0x00028c90
        /*0cc0*/ 	.short	0x010a
        /*0cc2*/ 	.byte	0x3f
	.zero		1


	//   ....[23]....
        /*0cc4*/ 	.word	0x00003f80
        /*0cc8*/ 	.word	0x0000003c
        /*0ccc*/ 	.word	0x00028c90
        /*0cd0*/ 	.short	0x010a
        /*0cd2*/ 	.byte	0x3f
	.zero		1


	//   ....[24]....
        /*0cd4*/ 	.word	0x00004810
        /*0cd8*/ 	.word	0x0000003c
        /*0cdc*/ 	.word	0x00028c90
        /*0ce0*/ 	.short	0x010a
        /*0ce2*/ 	.byte	0x3f
	.zero		1


	//   ....[25]....
        /*0ce4*/ 	.word	0x00004bd0
        /*0ce8*/ 	.word	0x00000004
        /*0cec*/ 	.word	0x00000000
        /*0cf0*/ 	.short	0x0101
        /*0cf2*/ 	.byte	0x3f
	.zero		1


	//   ....[26]....
        /*0cf4*/ 	.word	0x00004c10
        /*0cf8*/ 	.word	0x0000003c
        /*0cfc*/ 	.word	0x00028cb0
        /*0d00*/ 	.short	0x010a
        /*0d02*/ 	.byte	0x3f
	.zero		1


	//   ....[27]....
        /*0d04*/ 	.word	0x00005620
        /*0d08*/ 	.word	0x0000003c
        /*0d0c*/ 	.word	0x00000000
        /*0d10*/ 	.short	0x0101
        /*0d12*/ 	.byte	0x3f
	.zero		1


	//   ....[28]....
        /*0d14*/ 	.word	0x000062f0
        /*0d18*/ 	.word	0x0000000c
        /*0d1c*/ 	.word	0x00028c50
        /*0d20*/ 	.short	0x010a
        /*0d22*/ 	.byte	0x3f
	.zero		1


	//   ....[29]....
        /*0d24*/ 	.word	0x000066b0
        /*0d28*/ 	.word	0x0000000c
        /*0d2c*/ 	.word	0x00000000
        /*0d30*/ 	.short	0x0101
        /*0d32*/ 	.byte	0x3f
	.zero		1


	//   ....[30]....
        /*0d34*/ 	.word	0x00006fd0
        /*0d38*/ 	.word	0x00000015
        /*0d3c*/ 	.word	0x00028c50
        /*0d40*/ 	.short	0x010a
        /*0d42*/ 	.byte	0x3f
	.zero		1


	//   ....[31]....
        /*0d44*/ 	.word	0x00007020
        /*0d48*/ 	.word	0x00000015
        /*0d4c*/ 	.word	0x00028c50
        /*0d50*/ 	.short	0x010a
        /*0d52*/ 	.byte	0x3f
	.zero		1


	//   ....[32]....
        /*0d54*/ 	.word	0x00007310
        /*0d58*/ 	.word	0x00000015
        /*0d5c*/ 	.word	0x00000000
        /*0d60*/ 	.short	0x0101
        /*0d62*/ 	.byte	0x3f
	.zero		1


	//   ....[33]....
        /*0d64*/ 	.word	0x00008970
        /*0d68*/ 	.word	0x00000002
        /*0d6c*/ 	.word	0x00028c00
        /*0d70*/ 	.short	0x010a
        /*0d72*/ 	.byte	0x3f
	.zero		1


	//   ....[34]....
        /*0d74*/ 	.word	0x000089c0
        /*0d78*/ 	.word	0x00000002
        /*0d7c*/ 	.word	0x00028c00
        /*0d80*/ 	.short	0x010a
        /*0d82*/ 	.byte	0x3f
	.zero		1


	//   ....[35]....
        /*0d84*/ 	.word	0x00009480
        /*0d88*/ 	.word	0x00000002
        /*0d8c*/ 	.word	0x00028c00
        /*0d90*/ 	.short	0x010a
        /*0d92*/ 	.byte	0x3f
	.zero		1


	//   ....[36]....
        /*0d94*/ 	.word	0x0000a9e0
        /*0d98*/ 	.word	0x00000002
        /*0d9c*/ 	.word	0x00028c00
        /*0da0*/ 	.short	0x010a
        /*0da2*/ 	.byte	0x3f
	.zero		1


	//   ....[37]....
        /*0da4*/ 	.word	0x0000b980
        /*0da8*/ 	.word	0x0000000f
        /*0dac*/ 	.word	0x00028c30
        /*0db0*/ 	.short	0x010a
        /*0db2*/ 	.byte	0x3f
	.zero		1


	//   ....[38]....
        /*0db4*/ 	.word	0x0000ba30
        /*0db8*/ 	.word	0x0000000f
        /*0dbc*/ 	.word	0x00028c30
        /*0dc0*/ 	.short	0x010a
        /*0dc2*/ 	.byte	0x3f
	.zero		1


	//   ....[39]....
        /*0dc4*/ 	.word	0x0000bf00
        /*0dc8*/ 	.word	0x00000003
        /*0dcc*/ 	.word	0x00000000
        /*0dd0*/ 	.short	0x0101
        /*0dd2*/ 	.byte	0x3f
	.zero		1


	//   ....[40]....
        /*0dd4*/ 	.word	0x0000d510
        /*0dd8*/ 	.word	0x0000000f
        /*0ddc*/ 	.word	0x00028c50
        /*0de0*/ 	.short	0x010a
        /*0de2*/ 	.byte	0x3f
	.zero		1


	//   ....[41]....
        /*0de4*/ 	.word	0x0000d5c0
        /*0de8*/ 	.word	0x0000000f
        /*0dec*/ 	.word	0x00028c50
        /*0df0*/ 	.short	0x010a
        /*0df2*/ 	.byte	0x3f
	.zero		1


	//   ....[42]....
        /*0df4*/ 	.word	0x0000d8b0
        /*0df8*/ 	.word	0x0000000f
        /*0dfc*/ 	.word	0x00000000
        /*0e00*/ 	.short	0x0101
        /*0e02*/ 	.byte	0x3f
	.zero		1


	//   ....[43]....
        /*0e04*/ 	.word	0x0000dbc0
        /*0e08*/ 	.word	0x000000d1
        /*0e0c*/ 	.word	0x00028c30
        /*0e10*/ 	.short	0x010a
        /*0e12*/ 	.byte	0x3f
	.zero		1


	//   ....[44]....
        /*0e14*/ 	.word	0x0000dc30
        /*0e18*/ 	.word	0x000000d1
        /*0e1c*/ 	.word	0x00028c30
        /*0e20*/ 	.short	0x010a
        /*0e22*/ 	.byte	0x3f
	.zero		1


	//   ....[45]....
        /*0e24*/ 	.word	0x0000df80
        /*0e28*/ 	.word	0x0000000b
        /*0e2c*/ 	.word	0x00000000
        /*0e30*/ 	.short	0x0101
        /*0e32*/ 	.byte	0x3f
	.zero		1


	//   ....[46]....
        /*0e34*/ 	.word	0x0000fe50
        /*0e38*/ 	.word	0x000000d1
        /*0e3c*/ 	.word	0x00028c50
        /*0e40*/ 	.short	0x010a
        /*0e42*/ 	.byte	0x3f
	.zero		1


	//   ....[47]....
        /*0e44*/ 	.word	0x0000fea0
        /*0e48*/ 	.word	0x000000d1
        /*0e4c*/ 	.word	0x00028c50
        /*0e50*/ 	.short	0x010a
        /*0e52*/ 	.byte	0x3f
	.zero		1


	//   ....[48]....
        /*0e54*/ 	.word	0x000101c0
        /*0e58*/ 	.word	0x000000d1
        /*0e5c*/ 	.word	0x00000000
        /*0e60*/ 	.short	0x0101
        /*0e62*/ 	.byte	0x3f
	.zero		1


	//   ....[49]....
        /*0e64*/ 	.word	0x000105b0
        /*0e68*/ 	.word	0x0000000f
        /*0e6c*/ 	.word	0x00028c30
        /*0e70*/ 	.short	0x010a
        /*0e72*/ 	.byte	0x3f
	.zero		1


	//   ....[50]....
        /*0e74*/ 	.word	0x00010620
        /*0e78*/ 	.word	0x0000000f
        /*0e7c*/ 	.word	0x00028c30
        /*0e80*/ 	.short	0x010a
        /*0e82*/ 	.byte	0x3f
	.zero		1


	//   ....[51]....
        /*0e84*/ 	.word	0x00010b60
        /*0e88*/ 	.word	0x0000000e
        /*0e8c*/ 	.word	0x00000000
        /*0e90*/ 	.short	0x0101
        /*0e92*/ 	.byte	0x3f
	.zero		1


	//   ....[52]....
        /*0e94*/ 	.word	0x00011ba0
        /*0e98*/ 	.word	0x0000000f
        /*0e9c*/ 	.word	0x00028c50
        /*0ea0*/ 	.short	0x010a
        /*0ea2*/ 	.byte	0x3f
	.zero		1


	//   ....[53]....
        /*0ea4*/ 	.word	0x00011bf0
        /*0ea8*/ 	.word	0x0000000f
        /*0eac*/ 	.word	0x00028c50
        /*0eb0*/ 	.short	0x010a
        /*0eb2*/ 	.byte	0x3f
	.zero		1


	//   ....[54]....
        /*0eb4*/ 	.word	0x00011ef0
        /*0eb8*/ 	.word	0x0000000f
        /*0ebc*/ 	.word	0x00000000
        /*0ec0*/ 	.short	0x0101
        /*0ec2*/ 	.byte	0x3f
	.zero		1


	//   ....[55]....
        /*0ec4*/ 	.word	0x00012030
        /*0ec8*/ 	.word	0x00000014
        /*0ecc*/ 	.word	0x00028c30
        /*0ed0*/ 	.short	0x010a
        /*0ed2*/ 	.byte	0x3f
	.zero		1


	//   ....[56]....
        /*0ed4*/ 	.word	0x000120a0
        /*0ed8*/ 	.word	0x00000014
        /*0edc*/ 	.word	0x00028c30
        /*0ee0*/ 	.short	0x010a
        /*0ee2*/ 	.byte	0x3f
	.zero		1


	//   ....[57]....
        /*0ee4*/ 	.word	0x00012410
        /*0ee8*/ 	.word	0x0000000a
        /*0eec*/ 	.word	0x00000000
        /*0ef0*/ 	.short	0x0101
        /*0ef2*/ 	.byte	0x3f
	.zero		1


	//   ....[58]....
        /*0ef4*/ 	.word	0x000140e0
        /*0ef8*/ 	.word	0x00000014
        /*0efc*/ 	.word	0x00028c50
        /*0f00*/ 	.short	0x010a
        /*0f02*/ 	.byte	0x3f
	.zero		1


	//   ....[59]....
        /*0f04*/ 	.word	0x00014130
        /*0f08*/ 	.word	0x00000014
        /*0f0c*/ 	.word	0x00028c50
        /*0f10*/ 	.short	0x010a
        /*0f12*/ 	.byte	0x3f
	.zero		1


	//   ....[60]....
        /*0f14*/ 	.word	0x00014450
        /*0f18*/ 	.word	0x00000014
        /*0f1c*/ 	.word	0x00000000
        /*0f20*/ 	.short	0x0101
        /*0f22*/ 	.byte	0x3f
	.zero		1


	//   ....[61]....
        /*0f24*/ 	.word	0x00016d20
        /*0f28*/ 	.word	0x00000003
        /*0f2c*/ 	.word	0x00000000
        /*0f30*/ 	.short	0x0101
        /*0f32*/ 	.byte	0x3f
	.zero		1


	//   ....[62]....
        /*0f34*/ 	.word	0x00017aa0
        /*0f38*/ 	.word	0x00000008
        /*0f3c*/ 	.word	0x00000000
        /*0f40*/ 	.short	0x0101
        /*0f42*/ 	.byte	0x3f
	.zero		1


	//   ....[63]....
        /*0f44*/ 	.word	0x0001bd60
        /*0f48*/ 	.word	0x00000012
        /*0f4c*/ 	.word	0x00028c20
        /*0f50*/ 	.short	0x010a
        /*0f52*/ 	.byte	0x3f
	.zero		1


	//   ....[64]....
        /*0f54*/ 	.word	0x0001bdf0
        /*0f58*/ 	.word	0x0000000b
        /*0f5c*/ 	.word	0x00028ca0
        /*0f60*/ 	.short	0x010a
        /*0f62*/ 	.byte	0x3f
	.zero		1


	//   ....[65]....
        /*0f64*/ 	.word	0x0001c040
        /*0f68*/ 	.word	0x0000000b
        /*0f6c*/ 	.word	0x00028cc0
        /*0f70*/ 	.short	0x010a
        /*0f72*/ 	.byte	0x3f
	.zero		1


	//   ....[66]....
        /*0f74*/ 	.word	0x0001ca10
        /*0f78*/ 	.word	0x0000000b
        /*0f7c*/ 	.word	0x00028ca0
        /*0f80*/ 	.short	0x010a
        /*0f82*/ 	.byte	0x3f
	.zero		1


	//   ....[67]....
        /*0f84*/ 	.word	0x0001cc50
        /*0f88*/ 	.word	0x0000000b
        /*0f8c*/ 	.word	0x00028cc0
        /*0f90*/ 	.short	0x010a
        /*0f92*/ 	.byte	0x3f
	.zero		1


	//   ....[68]....
        /*0f94*/ 	.word	0x0001e850
        /*0f98*/ 	.word	0x00000019
        /*0f9c*/ 	.word	0x00028c40
        /*0fa0*/ 	.short	0x010a
        /*0fa2*/ 	.byte	0x3f
	.zero		1


	//   ....[69]....
        /*0fa4*/ 	.word	0x0001ed00
        /*0fa8*/ 	.word	0x00000019
        /*0fac*/ 	.word	0x00028c30
        /*0fb0*/ 	.short	0x0107
        /*0fb2*/ 	.byte	0x3f
	.zero		1


	//   ....[70]....
        /*0fb4*/ 	.word	0x0001edd0
        /*0fb8*/ 	.word	0x00000019
        /*0fbc*/ 	.word	0x00028c30
        /*0fc0*/ 	.short	0x0101
        /*0fc2*/ 	.byte	0x3f
	.zero		1


	//   ....[71]....
        /*0fc4*/ 	.word	0x0001f6a0
        /*0fc8*/ 	.word	0x00000012
        /*0fcc*/ 	.word	0x00028c00
        /*0fd0*/ 	.short	0x0107
        /*0fd2*/ 	.byte	0x3f
	.zero		1


	//   ....[72]....
        /*0fd4*/ 	.word	0x0001f790
        /*0fd8*/ 	.word	0x00000012
        /*0fdc*/ 	.word	0x00028c00
        /*0fe0*/ 	.short	0x0101
        /*0fe2*/ 	.byte	0x3f
	.zero		1


	//   ....[73]....
        /*0fe4*/ 	.word	0x0001f7b0
        /*0fe8*/ 	.word	0x00000012
        /*0fec*/ 	.word	0x00028c20
        /*0ff0*/ 	.short	0x010a
        /*0ff2*/ 	.byte	0x3f
	.zero		1


	//   ....[74]....
        /*0ff4*/ 	.word	0x0001f840
        /*0ff8*/ 	.word	0x00000019
        /*0ffc*/ 	.word	0x00028c60
        /*1000*/ 	.short	0x010a
        /*1002*/ 	.byte	0x3f
	.zero		1


	//   ....[75]....
        /*1004*/ 	.word	0x00020150
        /*1008*/ 	.word	0x00000019
        /*100c*/ 	.word	0x00028c50
        /*1010*/ 	.short	0x0107
        /*1012*/ 	.byte	0x3f
	.zero		1


	//   ....[76]....
        /*1014*/ 	.word	0x00020220
        /*1018*/ 	.word	0x00000019
        /*101c*/ 	.word	0x00028c50
        /*1020*/ 	.short	0x0101
        /*1022*/ 	.byte	0x3f
	.zero		1


	//   ....[77]....
        /*1024*/ 	.word	0x000205b0
        /*1028*/ 	.word	0x00000006
        /*102c*/ 	.word	0x00028c40
        /*1030*/ 	.short	0x010a
        /*1032*/ 	.byte	0x3f
	.zero		1


	//   ....[78]....
        /*1034*/ 	.word	0x000208d0
        /*1038*/ 	.word	0x00000006
        /*103c*/ 	.word	0x00028c30
        /*1040*/ 	.short	0x0107
        /*1042*/ 	.byte	0x3f
	.zero		1


	//   ....[79]....
        /*1044*/ 	.word	0x00020990
        /*1048*/ 	.word	0x00000006
        /*104c*/ 	.word	0x00028c30
        /*1050*/ 	.short	0x0101
        /*1052*/ 	.byte	0x3f
	.zero		1


	//   ....[80]....
        /*1054*/ 	.word	0x000209c0
        /*1058*/ 	.word	0x00000006
        /*105c*/ 	.word	0x00028c60
        /*1060*/ 	.short	0x010a
        /*1062*/ 	.byte	0x3f
	.zero		1


	//   ....[81]....
        /*1064*/ 	.word	0x00021070
        /*1068*/ 	.word	0x00000006
        /*106c*/ 	.word	0x00028c50
        /*1070*/ 	.short	0x0107
        /*1072*/ 	.byte	0x3f
	.zero		1


	//   ....[82]....
        /*1074*/ 	.word	0x00021130
        /*1078*/ 	.word	0x00000006
        /*107c*/ 	.word	0x00028c50
        /*1080*/ 	.short	0x0101
        /*1082*/ 	.byte	0x3f
	.zero		1


	//   ....[83]....
        /*1084*/ 	.word	0x000223c0
        /*1088*/ 	.word	0x00000007
        /*108c*/ 	.word	0x00028c20
        /*1090*/ 	.short	0x010a
        /*1092*/ 	.byte	0x3f
	.zero		1


	//   ....[84]....
        /*1094*/ 	.word	0x00022530
        /*1098*/ 	.word	0x00000005
        /*109c*/ 	.word	0x00028c40
        /*10a0*/ 	.short	0x010a
        /*10a2*/ 	.byte	0x3f
	.zero		1


	//   ....[85]....
        /*10a4*/ 	.word	0x000225d0
        /*10a8*/ 	.word	0x00000003
        /*10ac*/ 	.word	0x00028c40
        /*10b0*/ 	.short	0x010a
        /*10b2*/ 	.byte	0x3f
	.zero		1


	//   ....[86]....
        /*10b4*/ 	.word	0x00022610
        /*10b8*/ 	.word	0x00000005
        /*10bc*/ 	.word	0x00028c60
        /*10c0*/ 	.short	0x010a
        /*10c2*/ 	.byte	0x3f
	.zero		1


	//   ....[87]....
        /*10c4*/ 	.word	0x00022650
        /*10c8*/ 	.word	0x00000003
        /*10cc*/ 	.word	0x00028c60
        /*10d0*/ 	.short	0x010a
        /*10d2*/ 	.byte	0x3f
	.zero		1


	//   ....[88]....
        /*10d4*/ 	.word	0x000226b0
        /*10d8*/ 	.word	0x0000003c
        /*10dc*/ 	.word	0x00028c90
        /*10e0*/ 	.short	0x010a
        /*10e2*/ 	.byte	0x3f
	.zero		1


	//   ....[89]....
        /*10e4*/ 	.word	0x00022830
        /*10e8*/ 	.word	0x0000003c
        /*10ec*/ 	.word	0x00028c90
        /*10f0*/ 	.short	0x010a
        /*10f2*/ 	.byte	0x3f
	.zero		1


	//   ....[90]....
        /*10f4*/ 	.word	0x000229b0
        /*10f8*/ 	.word	0x0000003c
        /*10fc*/ 	.word	0x00028c90
        /*1100*/ 	.short	0x010a
        /*1102*/ 	.byte	0x3f
	.zero		1


	//   ....[91]....
        /*1104*/ 	.word	0x00022b10
        /*1108*/ 	.word	0x0000003c
        /*110c*/ 	.word	0x00028cb0
        /*1110*/ 	.short	0x010a
        /*1112*/ 	.byte	0x3f
	.zero		1


	//   ....[92]....
        /*1114*/ 	.word	0x00022b60
        /*1118*/ 	.word	0x0000000c
        /*111c*/ 	.word	0x00028c50
        /*1120*/ 	.short	0x010a
        /*1122*/ 	.byte	0x3f
	.zero		1


	//   ....[93]....
        /*1124*/ 	.word	0x00022bb0
        /*1128*/ 	.word	0x00000015
        /*112c*/ 	.word	0x00028c50
        /*1130*/ 	.short	0x010a
        /*1132*/ 	.byte	0x3f
	.zero		1


	//   ....[94]....
        /*1134*/ 	.word	0x00022fa0
        /*1138*/ 	.word	0x00000002
        /*113c*/ 	.word	0x00028c00
        /*1140*/ 	.short	0x010a
        /*1142*/ 	.byte	0x3f
	.zero		1


	//   ....[95]....
        /*1144*/ 	.word	0x00023580
        /*1148*/ 	.word	0x00000002
        /*114c*/ 	.word	0x00028c00
        /*1150*/ 	.short	0x010a
        /*1152*/ 	.byte	0x3f
	.zero		1


	//   ....[96]....
        /*1154*/ 	.word	0x000235d0
        /*1158*/ 	.word	0x0000000f
        /*115c*/ 	.word	0x00028c30
        /*1160*/ 	.short	0x010a
        /*1162*/ 	.byte	0x3f
	.zero		1


	//   ....[97]....
        /*1164*/ 	.word	0x00023620
        /*1168*/ 	.word	0x0000000f
        /*116c*/ 	.word	0x00028c50
        /*1170*/ 	.short	0x010a
        /*1172*/ 	.byte	0x3f
	.zero		1


	//   ....[98]....
        /*1174*/ 	.word	0x00023670
        /*1178*/ 	.word	0x000000d1
        /*117c*/ 	.word	0x00028c30
        /*1180*/ 	.short	0x010a
        /*1182*/ 	.byte	0x3f
	.zero		1


	//   ....[99]....
        /*1184*/ 	.word	0x000236c0
        /*1188*/ 	.word	0x000000d1
        /*118c*/ 	.word	0x00028c50
        /*1190*/ 	.short	0x010a
        /*1192*/ 	.byte	0x3f
	.zero		1


	//   ....[100]....
        /*1194*/ 	.word	0x00023710
        /*1198*/ 	.word	0x0000000f
        /*119c*/ 	.word	0x00028c30
        /*11a0*/ 	.short	0x010a
        /*11a2*/ 	.byte	0x3f
	.zero		1


	//   ....[101]....
        /*11a4*/ 	.word	0x00023760
        /*11a8*/ 	.word	0x0000000f
        /*11ac*/ 	.word	0x00028c50
        /*11b0*/ 	.short	0x010a
        /*11b2*/ 	.byte	0x3f
	.zero		1


	//   ....[102]....
        /*11b4*/ 	.word	0x000237b0
        /*11b8*/ 	.word	0x00000014
        /*11bc*/ 	.word	0x00028c30
        /*11c0*/ 	.short	0x010a
        /*11c2*/ 	.byte	0x3f
	.zero		1


	//   ....[103]....
        /*11c4*/ 	.word	0x00023800
        /*11c8*/ 	.word	0x00000014
        /*11cc*/ 	.word	0x00028c50
        /*11d0*/ 	.short	0x010a
        /*11d2*/ 	.byte	0x3f
	.zero		1


	//   ....[104]....
        /*11d4*/ 	.word	0x00023990
        /*11d8*/ 	.word	0x00000012
        /*11dc*/ 	.word	0x00028c20
        /*11e0*/ 	.short	0x010a
        /*11e2*/ 	.byte	0x3f
	.zero		1


	//   ....[105]....
        /*11e4*/ 	.word	0x000239e0
        /*11e8*/ 	.word	0x0000000b
        /*11ec*/ 	.word	0x00028ca0
        /*11f0*/ 	.short	0x010a
        /*11f2*/ 	.byte	0x3f
	.zero		1


	//   ....[106]....
        /*11f4*/ 	.word	0x00023a30
        /*11f8*/ 	.word	0x0000000b
        /*11fc*/ 	.word	0x00028cc0
        /*1200*/ 	.short	0x010a
        /*1202*/ 	.byte	0x3f
	.zero		1


	//   ....[107]....
        /*1204*/ 	.word	0x00023a80
        /*1208*/ 	.word	0x0000000b
        /*120c*/ 	.word	0x00028ca0
        /*1210*/ 	.short	0x010a
        /*1212*/ 	.byte	0x3f
	.zero		1


	//   ....[108]....
        /*1214*/ 	.word	0x00023ad0
        /*1218*/ 	.word	0x0000000b
        /*121c*/ 	.word	0x00028cc0
        /*1220*/ 	.short	0x010a
        /*1222*/ 	.byte	0x3f
	.zero		1


	//   ....[109]....
        /*1224*/ 	.word	0x00023bf0
        /*1228*/ 	.word	0x00000019
        /*122c*/ 	.word	0x00028c40
        /*1230*/ 	.short	0x010a
        /*1232*/ 	.byte	0x3f
	.zero		1


	//   ....[110]....
        /*1234*/ 	.word	0x00024690
        /*1238*/ 	.word	0x00000012
        /*123c*/ 	.word	0x00028c20
        /*1240*/ 	.short	0x010a
        /*1242*/ 	.byte	0x3f
	.zero		1


	//   ....[111]....
        /*1244*/ 	.word	0x000246e0
        /*1248*/ 	.word	0x00000019
        /*124c*/ 	.word	0x00028c60
        /*1250*/ 	.short	0x010a
        /*1252*/ 	.byte	0x3f
	.zero		1


	//   ....[112]....
        /*1254*/ 	.word	0x00024fe0
        /*1258*/ 	.word	0x00000006
        /*125c*/ 	.word	0x00028c40
        /*1260*/ 	.short	0x010a
        /*1262*/ 	.byte	0x3f
	.zero		1


	//   ....[113]....
        /*1264*/ 	.word	0x000254a0
        /*1268*/ 	.word	0x00000006
        /*126c*/ 	.word	0x00028c60
        /*1270*/ 	.short	0x010a
        /*1272*/ 	.byte	0x3f
	.zero		1


	//   ....[114]....
        /*1274*/ 	.word	0x00026640
        /*1278*/ 	.word	0x00000007
        /*127c*/ 	.word	0x00028c20
        /*1280*/ 	.short	0x010a
        /*1282*/ 	.byte	0x3f
	.zero		1


	//   ....[115]....
        /*1284*/ 	.word	0x000267e0
        /*1288*/ 	.word	0x00000005
        /*128c*/ 	.word	0x00028c40
        /*1290*/ 	.short	0x010a
        /*1292*/ 	.byte	0x3f
	.zero		1


	//   ....[116]....
        /*1294*/ 	.word	0x00026830
        /*1298*/ 	.word	0x00000003
        /*129c*/ 	.word	0x00028c40
        /*12a0*/ 	.short	0x010a
        /*12a2*/ 	.byte	0x3f
	.zero		1


	//   ....[117]....
        /*12a4*/ 	.word	0x00026880
        /*12a8*/ 	.word	0x00000005
        /*12ac*/ 	.word	0x00028c60
        /*12b0*/ 	.short	0x010a
        /*12b2*/ 	.byte	0x3f
	.zero		1


	//----- nvinfo : EIATTR_NUM_MBARRIERS
	.align		4
.L_404:
        /*12b4*/ 	.byte	0x03, 0x38
        /*12b6*/ 	.short	0x0016


	//----- nvinfo : EIATTR_EXIT_INSTR_OFFSETS
	.align		4
        /*12b8*/ 	.byte	0x04, 0x1c
        /*12ba*/ 	.short	(.L_406 - .L_405)


	//   ....[0]....
.L_405:
        /*12bc*/ 	.word	0x000226a0


	//----- nvinfo : EIATTR_MAX_THREADS
	.align		4
.L_406:
        /*12c0*/ 	.byte	0x04, 0x05
        /*12c2*/ 	.short	(.L_408 - .L_407)
.L_407:
        /*12c4*/ 	.word	0x00000180
        /*12c8*/ 	.word	0x00000001
        /*12cc*/ 	.word	0x00000001


	//----- nvinfo : EIATTR_CRS_STACK_SIZE
	.align		4
.L_408:
        /*12d0*/ 	.byte	0x04, 0x1e
        /*12d2*/ 	.short	(.L_410 - .L_409)
.L_409:
        /*12d4*/ 	.word	0x00000000


	//----- nvinfo : EIATTR_CBANK_PARAM_SIZE
	.align		4
.L_410:
        /*12d8*/ 	.byte	0x03, 0x19
        /*12da*/ 	.short	0x0af0


	//----- nvinfo : EIATTR_PARAM_CBANK
	.align		4
        /*12dc*/ 	.byte	0x04, 0x0a
        /*12de*/ 	.short	(.L_412 - .L_411)
	.align		4
.L_411:
        /*12e0*/ 	.word	index@(.nv.constant0._ZN7cutlass13device_kernelIN5flash11enable_sm90INS1_16FlashAttnFwdSm90INS1_25CollectiveMainloopFwdSm90ILi2EN4cute5tupleIJNS5_1CILi1EEES8_S8_EEENS6_IJNS7_ILi64EEESA_SA_EEELi512ENS_10bfloat16_tEfNS_4arch4Sm90ELb0ELb1ELb0ELb1ELb1ELb1ELb0ELb0ELb0ELb1ELb1ELb0EEENS1_21CollectiveEpilogueFwdINS6_IJSA_NS7_ILi512EEESA_EEES9_SC_SE_Li256ELb1ELb1ELb1ELb0EEENS1_36VarlenDynamicPersistentTileSchedulerILi64ELi64ELi256ELi128ELb1ELb1ELb1ELb1ELb0ELb1EEEEEEEEEvNT_6ParamsE)
        /*12e4*/ 	.short	0x0210
        /*12e6*/ 	.short	0x0af0


	//----- nvinfo : EIATTR_SW_WAR
	.align		4
.L_412:
        /*12e8*/ 	.byte	0x04, 0x36
        /*12ea*/ 	.short	(.L_414 - .L_413)
.L_413:
        /*12ec*/ 	.word	0x00000008
.L_414:


//--------------------- .nv.info._ZN7cutlass13device_kernelIN5flash11enable_sm90INS1_16FlashAttnFwdSm90INS1_25CollectiveMainloopFwdSm90ILi2EN4cute5tupleIJNS5_1CILi1EEES8_S8_EEENS6_IJNS7_ILi64EEESA_SA_EEELi512ENS_10bfloat16_tEfNS_4arch4Sm90ELb0ELb1ELb0ELb1ELb1ELb0ELb1ELb0ELb0ELb1ELb1ELb0EEENS1_21CollectiveEpilogueFwdINS6_IJSA_NS7_ILi512EEESA_EEES9_SC_SE_Li256ELb1ELb1ELb1ELb0EEENS1_36VarlenDynamicPersistentTileSchedulerILi64ELi64ELi256ELi128ELb1ELb1ELb1ELb1ELb0ELb1EEEEEEEEEvNT_6ParamsE --------------------------
	.section	.nv.info._ZN7cutlass13device_kernelIN5flash11enable_sm90INS1_16FlashAttnFwdSm90INS1_25CollectiveMainloopFwdSm90ILi2EN4cute5tupleIJNS5_1CILi1EEES8_S8_EEENS6_IJNS7_ILi64EEESA_SA_EEELi512ENS_10bfloat16_tEfNS_4arch4Sm90ELb0ELb1ELb0ELb1ELb1ELb0ELb1ELb0ELb0ELb1ELb1ELb0EEENS1_21CollectiveEpilogueFwdINS6_IJSA_NS7_ILi512EEESA_EEES9_SC_SE_Li256ELb1ELb1ELb1ELb0EEENS1_36VarlenDynamicPersistentTileSchedulerILi64ELi64ELi256ELi128ELb1ELb1ELb1ELb1ELb0ELb1EEEEEEEEEvNT_6ParamsE,"",@"SHT_CUDA_INFO"
	.sectionflags	@""
	.align	4


	//----- nvinfo : EIATTR_CUDA_API_VERSION
	.align		4
        /*0000*/ 	.byte	0x04, 0x37
        /*0002*/ 	.short	(.L_416 - .L_415)
.L_415:
        /*0004*/ 	.word	0x00000082


	//----- nvinfo : EIATTR_KPARAM_INFO
	.align		4
.L_416:
        /*0008*/ 	.byte	0x04, 0x17
        /*000a*/ 	.short	(.L_418 - .L_417)
.L_417:
        /*000c*/ 	.word	0x00000000
        /*0010*/ 	.short	0x0000
        /*0012*/ 	.short	0x0070
        /*0014*/ 	.byte	0x00, 0xf0, 0x01, 0x2e


	//----- nvinfo : EIATTR_SPARSE_MMA_MASK
	.align		4
.L_418:
        /*0018*/ 	.byte	0x03, 0x50
        /*001a*/ 	.short	0x0000


	//----- nvinfo : EIATTR_MAXREG_COUNT
	.align		4
        /*001c*/ 	.byte	0x03, 0x1b
        /*001e*/ 	.short	0x00a8


	//----- nvinfo : EIATTR_NUM_BARRIERS
	.align		4
        /*0020*/ 	.byte	0x02, 0x4c
        /*0022*/ 	.byte	0x10
	.zero		1


	//----- nvinfo : EIATTR_EXTERNS
	.align		4
        /*0024*/ 	.byte	0x04, 0x0f
        /*0026*/ 	.short	(.L_420 - .L_419)


	//   ....[0]....
	.align		4
.L_419:
        /*0028*/ 	.word	index@(__assertfail)


	//----- nvinfo : EIATTR_ANNOTATIONS
	.align		4
.L_420:
        /*002c*/ 	.byte	0x04, 0x55
        /*002e*/ 	.short	(.L_422 - .L_421)


	//   ....[0]....
.L_421:
        /* <DEDUP_REMOVED lines=29> */
        /*01f4*/ 	.byte	0xc0, 0xce, 0x01, 0x00, 0x01, 0x00, 0x00, 0x00, 0x60, 0xd0, 0x01, 0x00


	//----- nvinfo : EIATTR_MERCURY_ISA_VERSION
	.align		4
.L_422:
        /*0200*/ 	.byte	0x03, 0x5f
        /*0202*/ 	.short	0x0101


	//----- nvinfo : EIATTR_UNUSED_LOAD_BYTE_OFFSET
	.align		4
        /*0204*/ 	.byte	0x04, 0x44
        /*0206*/ 	.short	(.L_424 - .L_423)


	//   ....[0]....
.L_423:
        /*0208*/ 	.word	0x00000960
        /*020c*/ 	.word	0x0000fff0


	//   ....[1]....
        /*0210*/ 	.word	0x00011570
        /*0214*/ 	.word	0x0000fff0


	//----- nvinfo : EIATTR_INT_WARP_WIDE_INSTR_OFFSETS
	.align		4
.L_424:
        /*0218*/ 	.byte	0x04, 0x31
        /*021a*/ 	.short	(.L_426 - .L_425)


	//   ....[0]....
.L_425:
        /*021c*/ 	.word	0x000000d0


	//   ....[1]....
        /*0220*/ 	.word	0x000000e0


	//   ....[2]....
        /*0224*/ 	.word	0x000000f0


	//   ....[3]....
        /*0228*/ 	.word	0x00000190


	//   ....[4]....
        /*022c*/ 	.word	0x00017a70


	//   ....[5]....
        /*0230*/ 	.word	0x00017b00


	//   ....[6]....
        /*0234*/ 	.word	0x0001bda0


	//   ....[7]....
        /*0238*/ 	.word	0x0001be30


	//----- nvinfo : EIATTR_COOP_GROUP_MASK_REGIDS
	.align		4
.L_426:
        /*023c*/ 	.byte	0x04, 0x29
        /*023e*/ 	.short	(.L_428 - .L_427)


	//   ....[0]....
.L_427:
        /*0240*/ 	.word	0xffffffff


	//   ....[1]....
        /*0244*/ 	.word	0xffffffff


	//   ....[2]....
        /*0248*/ 	.word	0xffffffff


	//   ....[3]....
        /*024c*/ 	.word	0xffffffff


	//   ....[4]....
        /*0250*/ 	.word	0xffffffff


	//   ....[5]....
        /*0254*/ 	.word	0xffffffff


	//   ....[6]....
        /*0258*/ 	.word	0xffffffff


	//   ....[7]....
        /*025c*/ 	.word	0xffffffff


	//   ....[8]....
        /*0260*/ 	.word	0xffffffff


	//   ....[9]....
        /*0264*/ 	.word	0xffffffff


	//   ....[10]....
        /*0268*/ 	.word	0xffffffff


	//   ....[11]....
        /*026c*/ 	.word	0xffffffff


	//   ....[12]....
        /*0270*/ 	.word	0xffffffff


	//   ....[13]....
        /*0274*/ 	.word	0xffffffff


	//   ....[14]....
        /*0278*/ 	.word	0xffffffff


	//   ....[15]....
        /*027c*/ 	.word	0xffffffff


	//   ....[16]....
        /*0280*/ 	.word	0xffffffff


	//   ....[17]....
        /*0284*/ 	.word	0xffffffff


	//   ....[18]....
        /*0288*/ 	.word	0xffffffff


	//   ....[19]....
        /*028c*/ 	.word	0xffffffff


	//   ....[20]....
        /*0290*/ 	.word	0xffffffff


	//   ....[21]....
        /*0294*/ 	.word	0xffffffff


	//   ....[22]....
        /*0298*/ 	.word	0xffffffff


	//   ....[23]....
        /*029c*/ 	.word	0xffffffff


	//   ....[24]....
        /*02a0*/ 	.word	0xffffffff


	//   ....[25]....
        /*02a4*/ 	.word	0xffffffff


	//   ....[26]....
        /*02a8*/ 	.word	0xffffffff


	//   ....[27]....
        /*02ac*/ 	.word	0xffffffff


	//   ....[28]....
        /*02b0*/ 	.word	0xffffffff


	//   ....[29]....
        /*02b4*/ 	.word	0xffffffff


	//   ....[30]....
        /*02b8*/ 	.word	0xffffffff


	//   ....[31]....
        /*02bc*/ 	.word	0xffffffff


	//   ....[32]....
        /*02c0*/ 	.word	0xffffffff


	//   ....[33]....
        /*02c4*/ 	.word	0xffffffff


	//   ....[34]....
        /*02c8*/ 	.word	0xffffffff


	//   ....[35]....
        /*02cc*/ 	.word	0xffffffff


	//   ....[36]....
        /*02d0*/ 	.word	0xffffffff


	//   ....[37]....
        /*02d4*/ 	.word	0xffffffff


	//   ....[38]....
        /*02d8*/ 	.word	0xffffffff


	//   ....[39]....
        /*02dc*/ 	.word	0xffffffff


	//   ....[40]....
        /*02e0*/ 	.word	0xffffffff


	//   ....[41]....
        /*02e4*/ 	.word	0xffffffff


	//   ....[42]....
        /*02e8*/ 	.word	0xffffffff


	//   ....[43]....
        /*02ec*/ 	.word	0xffffffff


	//   ....[44]....
        /*02f0*/ 	.word	0xffffffff


	//   ....[45]....
        /*02f4*/ 	.word	0xffffffff


	//   ....[46]....
        /*02f8*/ 	.word	0xffffffff


	//   ....[47]....
        /*02fc*/ 	.word	0xffffffff


	//   ....[48]....
        /*0300*/ 	.word	0xffffffff


	//   ....[49]....
        /*0304*/ 	.word	0xffffffff


	//   ....[50]....
        /*0308*/ 	.word	0xffffffff


	//   ....[51]....
        /*030c*/ 	.word	0xffffffff


	//   ....[52]....
        /*0310*/ 	.word	0xffffffff


	//   ....[53]....
        /*0314*/ 	.word	0xffffffff


	//   ....[54]....
        /*0318*/ 	.word	0xffffffff


	//   ....[55]....
        /*031c*/ 	.word	0xffffffff


	//   ....[56]....
        /*0320*/ 	.word	0xffffffff


	//   ....[57]....
        /*0324*/ 	.word	0xffffffff


	//   ....[58]....
        /*0328*/ 	.word	0xffffffff


	//   ....[59]....
        /*032c*/ 	.word	0xffffffff


	//   ....[60]....
        /*0330*/ 	.word	0xffffffff


	//   ....[61]....
        /*0334*/ 	.word	0xffffffff


	//   ....[62]....
        /*0338*/ 	.word	0xffffffff


	//   ....[63]....
        /*033c*/ 	.word	0xffffffff


	//   ....[64]....
        /*0340*/ 	.word	0xffffffff


	//   ....[65]....
        /*0344*/ 	.word	0xffffffff


	//   ....[66]....
        /*0348*/ 	.word	0xffffffff


	//   ....[67]....
        /*034c*/ 	.word	0xffffffff


	//   ....[68]....
        /*0350*/ 	.word	0xffffffff


	//   ....[69]....
        /*0354*/ 	.word	0xffffffff


	//   ....[70]....
        /*0358*/ 	.word	0xffffffff


	//   ....[71]....
        /*035c*/ 	.word	0xffffffff


	//   ....[72]....
        /*0360*/ 	.word	0xffffffff


	//   ....[73]....
        /*0364*/ 	.word	0xffffffff


	//   ....[74]....
        /*0368*/ 	.word	0xffffffff


	//   ....[75]....
        /*036c*/ 	.word	0xffffffff


	//   ....[76]....
        /*0370*/ 	.word	0xffffffff


	//   ....[77]....
        /*0374*/ 	.word	0xffffffff


	//   ....[78]....
        /*0378*/ 	.word	0xffffffff


	//   ....[79]....
        /*037c*/ 	.word	0xffffffff


	//   ....[80]....
        /*0380*/ 	.word	0xffffffff


	//   ....[81]....
        /*0384*/ 	.word	0xffffffff


	//   ....[82]....
        /*0388*/ 	.word	0xffffffff


	//   ....[83]....
        /*038c*/ 	.word	0xffffffff


	//   ....[84]....
        /*0390*/ 	.word	0xffffffff


	//   ....[85]....
        /*0394*/ 	.word	0xffffffff


	//   ....[86]....
        /*0398*/ 	.word	0xffffffff


	//   ....[87]....
        /*039c*/ 	.word	0xffffffff


	//   ....[88]....
        /*03a0*/ 	.word	0xffffffff


	//   ....[89]....
        /*03a4*/ 	.word	0xffffffff


	//   ....[90]....
        /*03a8*/ 	.word	0xffffffff


	//   ....[91]....
        /*03ac*/ 	.word	0xffffffff


	//   ....[92]....
        /*03b0*/ 	.word	0xffffffff


	//   ....[93]....
        /*03b4*/ 	.word	0xffffffff


	//   ....[94]....
        /*03b8*/ 	.word	0xffffffff


	//   ....[95]....
        /*03bc*/ 	.word	0xffffffff


	//   ....[96]....
        /*03c0*/ 	.word	0xffffffff


	//   ....[97]....
        /*03c4*/ 	.word	0xffffffff


	//   ....[98]....
        /*03c8*/ 	.word	0xffffffff


	//   ....[99]....
        /*03cc*/ 	.word	0xffffffff


	//   ....[100]....
        /*03d0*/ 	.word	0xffffffff


	//   ....[101]....
        /*03d4*/ 	.word	0xffffffff


	//   ....[102]....
        /*03d8*/ 	.word	0xffffffff


	//   ....[103]....
        /*03dc*/ 	.word	0xffffffff


	//   ....[104]....
        /*03e0*/ 	.word	0xffffffff


	//   ....[105]....
        /*03e4*/ 	.word	0xffffffff


	//   ....[106]....
        /*03e8*/ 	.word	0xffffffff


	//   ....[107]....
        /*03ec*/ 	.word	0xffffffff


	//   ....[108]....
        /*03f0*/ 	.word	0xffffffff


	//   ....[109]....
        /*03f4*/ 	.word	0xffffffff


	//   ....[110]....
        /*03f8*/ 	.word	0xffffffff


	//   ....[111]....
        /*03fc*/ 	.word	0xffffffff


	//   ....[112]....
        /*0400*/ 	.word	0xffffffff


	//   ....[113]....
        /*0404*/ 	.word	0xffffffff


	//   ....[114]....
        /*0408*/ 	.word	0xffffffff


	//   ....[115]....
        /*040c*/ 	.word	0xffffffff


	//   ....[116]....
        /*0410*/ 	.word	0xffffffff


	//   ....[117]....
        /*0414*/ 	.word	0xffffffff


	//   ....[118]....
        /*0418*/ 	.word	0xffffffff


	//   ....[119]....
        /*041c*/ 	.word	0xffffffff


	//   ....[120]....
        /*0420*/ 	.word	0xffffffff


	//   ....[121]....
        /*0424*/ 	.word	0xffffffff


	//   ....[122]....
        /*0428*/ 	.word	0xffffffff


	//   ....[123]....
        /*042c*/ 	.word	0xffffffff


	//   ....[124]....
        /*0430*/ 	.word	0xffffffff


	//   ....[125]....
        /*0434*/ 	.word	0xffffffff


	//   ....[126]....
        /*0438*/ 	.word	0xffffffff


	//   ....[127]....
        /*043c*/ 	.word	0xffffffff


	//   ....[128]....
        /*0440*/ 	.word	0xffffffff


	//   ....[129]....
        /*0444*/ 	.word	0xffffffff


	//   ....[130]....
        /*0448*/ 	.word	0xffffffff


	//   ....[131]....
        /*044c*/ 	.word	0xffffffff


	//   ....[132]....
        /*0450*/ 	.word	0xffffffff


	//   ....[133]....
        /*0454*/ 	.word	0xffffffff


	//   ....[134]....
        /*0458*/ 	.word	0xffffffff


	//   ....[135]....
        /*045c*/ 	.word	0xffffffff


	//   ....[136]....
        /*0460*/ 	.word	0xffffffff


	//   ....[137]....
        /*0464*/ 	.word	0xffffffff


	//   ....[138]....
        /*0468*/ 	.word	0xffffffff


	//   ....[139]....
        /*046c*/ 	.word	0xffffffff


	//   ....[140]....
        /*0470*/ 	.word	0xffffffff


	//   ....[141]....
        /*0474*/ 	.word	0xffffffff


	//   ....[142]....
        /*0478*/ 	.word	0xffffffff


	//   ....[143]....
        /*047c*/ 	.word	0x0500000f


	//   ....[144]....
        /*0480*/ 	.word	0x0500000f


	//   ....[145]....
        /*0484*/ 	.word	0x0500000f


	//   ....[146]....
        /*0488*/ 	.word	0x0500000f


	//   ....[147]....
        /*048c*/ 	.word	0x0500000f


	//   ....[148]....
        /*0490*/ 	.word	0x0500000f


	//   ....[149]....
        /*0494*/ 	.word	0x0500000f


	//   ....[150]....
        /*0498*/ 	.word	0x0500000f


	//   ....[151]....
        /*049c*/ 	.word	0x0500000f


	//   ....[152]....
        /*04a0*/ 	.word	0x0500000f


	//   ....[153]....
        /*04a4*/ 	.word	0x0500000f


	//   ....[154]....
        /*04a8*/ 	.word	0x0500000f


	//   ....[155]....
        /*04ac*/ 	.word	0x0500000f


	//   ....[156]....
        /*04b0*/ 	.word	0x0500000f


	//   ....[157]....
        /*04b4*/ 	.word	0x0500000f


	//   ....[158]....
        /*04b8*/ 	.word	0x0500000f


	//   ....[159]....
        /*04bc*/ 	.word	0x0500000f


	//   ....[160]....
        /*04c0*/ 	.word	0x0500000f


	//   ....[161]....
        /*04c4*/ 	.word	0x0500000f


	//   ....[162]....
        /*04c8*/ 	.word	0x0500000f


	//   ....[163]....
        /*04cc*/ 	.word	0x0500000f


	//   ....[164]....
        /*04d0*/ 	.word	0x0500000f


	//   ....[165]....
        /*04d4*/ 	.word	0x0500000f


	//   ....[166]....
        /*04d8*/ 	.word	0x0500000f


	//   ....[167]....
        /*04dc*/ 	.word	0x0500000f


	//   ....[168]....
        /*04e0*/ 	.word	0x0500000f


	//   ....[169]....
        /*04e4*/ 	.word	0x0500000f


	//   ....[170]....
        /*04e8*/ 	.word	0x0500000f


	//   ....[171]....
        /*04ec*/ 	.word	0x0500000f


	//   ....[172]....
        /*04f0*/ 	.word	0x0500000f


	//   ....[173]....
        /*04f4*/ 	.word	0x0500000f


	//   ....[174]....
        /*04f8*/ 	.word	0x0500000f


	//   ....[175]....
        /*04fc*/ 	.word	0x0500000f


	//   ....[176]....
        /*0500*/ 	.word	0x0500000f


	//   ....[177]....
        /*0504*/ 	.word	0x0500000f


	//   ....[178]....
        /*0508*/ 	.word	0x0500000f


	//   ....[179]....
        /*050c*/ 	.word	0x0500000f


	//   ....[180]....
        /*0510*/ 	.word	0x0500000f


	//   ....[181]....
        /*0514*/ 	.word	0x0500000f


	//   ....[182]....
        /*0518*/ 	.word	0x0500000f


	//   ....[183]....
        /*051c*/ 	.word	0x0500000f


	//   ....[184]....
        /*0520*/ 	.word	0x0500000f


	//   ....[185]....
        /*0524*/ 	.word	0x0500000f


	//   ....[186]....
        /*0528*/ 	.word	0x0500000f


	//   ....[187]....
        /*052c*/ 	.word	0x0500000f


	//   ....[188]....
        /*0530*/ 	.word	0x0500000f


	//   ....[189]....
        /*0534*/ 	.word	0x0500000f


	//   ....[190]....
        /*0538*/ 	.word	0x0500000f


	//   ....[191]....
        /*053c*/ 	.word	0x0500000f


	//   ....[192]....
        /*0540*/ 	.word	0x0500000f


	//   ....[193]....
        /*0544*/ 	.word	0x0500000f


	//   ....[194]....
        /*0548*/ 	.word	0x0500000f


	//   ....[195]....
        /*054c*/ 	.word	0x0500000f


	//   ....[196]....
        /*0550*/ 	.word	0x0500000f


	//   ....[197]....
        /*0554*/ 	.word	0x0500000f


	//   ....[198]....
        /*0558*/ 	.word	0x0500000f


	//   ....[199]....
        /*055c*/ 	.word	0x0500000f


	//   ....[200]....
        /*0560*/ 	.word	0x0500000f


	//   ....[201]....
        /*0564*/ 	.word	0x0500000f


	//   ....[202]....
        /*0568*/ 	.word	0x0500000f


	//   ....[203]....
        /*056c*/ 	.word	0x0500000f


	//   ....[204]....
        /*0570*/ 	.word	0x0500000f


	//   ....[205]....
        /*0574*/ 	.word	0x0500000f


	//   ....[206]....
        /*0578*/ 	.word	0x0500000f


	//   ....[207]....
        /*057c*/ 	.word	0x0500000f


	//   ....[208]....
        /*0580*/ 	.word	0x0500000f


	//   ....[209]....
        /*0584*/ 	.word	0x0500000f


	//   ....[210]....
        /*0588*/ 	.word	0x0500000f


	//----- nvinfo : EIATTR_COOP_GROUP_INSTR_OFFSETS
	.align		4
.L_428:
        /*058c*/ 	.byte	0x04, 0x28
        /*058e*/ 	.short	(.L_430 - .L_429)


	//   ....[0]....
.L_429:
        /*0590*/ 	.word	0x00000080


	//   ....[1]....
        /*0594*/ 	.word	0x00000090


	//   ....[2]....
        /*0598*/ 	.word	0x000002c0


	//   ....[3]....
        /*059c*/ 	.word	0x00000420


	//   ....[4]....
        /*05a0*/ 	.word	0x00000540


	//   ....[5]....
        /*05a4*/ 	.word	0x000006a0


	//   ....[6]....
        /*05a8*/ 	.word	0x00002210


	//   ....[7]....
        /*05ac*/ 	.word	0x000043d0


	//   ....[8]....
        /*05b0*/ 	.word	0x00004b90


	//   ....[9]....
        /*05b4*/ 	.word	0x00005c80


	//   ....[10]....
        /*05b8*/ 	.word	0x00006340


	//   ....[11]....
        /*05bc*/ 	.word	0x000067a0


	//   ....[12]....
        /*05c0*/ 	.word	0x000068b0


	//   ....[13]....
        /*05c4*/ 	.word	0x00006d10


	//   ....[14]....
        /*05c8*/ 	.word	0x00006d70


	//   ....[15]....
        /*05cc*/ 	.word	0x00007490


	//   ....[16]....
        /*05d0*/ 	.word	0x00007af0


	//   ....[17]....
        /*05d4*/ 	.word	0x00008bb0


	//   ....[18]....
        /*05d8*/ 	.word	0x00008db0


	//   ....[19]....
        /*05dc*/ 	.word	0x00009490


	//   ....[20]....
        /*05e0*/ 	.word	0x00009560


	//   ....[21]....
        /*05e4*/ 	.word	0x00009ba0


	//   ....[22]....
        /*05e8*/ 	.word	0x00009d70


	//   ....[23]....
        /*05ec*/ 	.word	0x0000aa60


	//   ....[24]....
        /*05f0*/ 	.word	0x0000b140


	//   ....[25]....
        /*05f4*/ 	.word	0x0000c2c0


	//   ....[26]....
        /*05f8*/ 	.word	0x0000c2e0


	//   ....[27]....
        /*05fc*/ 	.word	0x0000c7c0


	//   ....[28]....
        /*0600*/ 	.word	0x0000c990


	//   ....[29]....
        /*0604*/ 	.word	0x0000d5d0


	//   ....[30]....
        /*0608*/ 	.word	0x0000da50


	//   ....[31]....
        /*060c*/ 	.word	0x0000eb10


	//   ....[32]....
        /*0610*/ 	.word	0x0000ed10


	//   ....[33]....
        /*0614*/ 	.word	0x0000f400


	//   ....[34]....
        /*0618*/ 	.word	0x0000f4d0


	//   ....[35]....
        /*061c*/ 	.word	0x0000fb10


	//   ....[36]....
        /*0620*/ 	.word	0x0000fce0


	//   ....[37]....
        /*0624*/ 	.word	0x000109a0


	//   ....[38]....
        /*0628*/ 	.word	0x00010a90


	//   ....[39]....
        /*062c*/ 	.word	0x00010aa0


	//   ....[40]....
        /*0630*/ 	.word	0x00010ad0


	//   ....[41]....
        /*0634*/ 	.word	0x00010af0


	//   ....[42]....
        /*0638*/ 	.word	0x000122b0


	//   ....[43]....
        /*063c*/ 	.word	0x00012610


	//   ....[44]....
        /*0640*/ 	.word	0x00012620


	//   ....[45]....
        /*0644*/ 	.word	0x00012650


	//   ....[46]....
        /*0648*/ 	.word	0x00012660


	//   ....[47]....
        /*064c*/ 	.word	0x000132b0


	//   ....[48]....
        /*0650*/ 	.word	0x000132d0


	//   ....[49]....
        /*0654*/ 	.word	0x00013560


	//   ....[50]....
        /*0658*/ 	.word	0x00013580


	//   ....[51]....
        /*065c*/ 	.word	0x00013d20


	//   ....[52]....
        /*0660*/ 	.word	0x00013d60


	//   ....[53]....
        /*0664*/ 	.word	0x000145c0


	//   ....[54]....
        /*0668*/ 	.word	0x000145e0


	//   ....[55]....
        /*066c*/ 	.word	0x00015880


	//   ....[56]....
        /*0670*/ 	.word	0x000158c0


	//   ....[57]....
        /*0674*/ 	.word	0x00015b00


	//   ....[58]....
        /*0678*/ 	.word	0x00015b20


	//   ....[59]....
        /*067c*/ 	.word	0x00015dd0


	//   ....[60]....
        /*0680*/ 	.word	0x00015fc0


	//   ....[61]....
        /*0684*/ 	.word	0x00015ff0


	//   ....[62]....
        /*0688*/ 	.word	0x00016020


	//   ....[63]....
        /*068c*/ 	.word	0x00016050


	//   ....[64]....
        /*0690*/ 	.word	0x00016080


	//   ....[65]....
        /*0694*/ 	.word	0x000160b0


	//   ....[66]....
        /*0698*/ 	.word	0x00016220


	//   ....[67]....
        /*069c*/ 	.word	0x00016250


	//   ....[68]....
        /*06a0*/ 	.word	0x00016280


	//   ....[69]....
        /*06a4*/ 	.word	0x000162b0


	//   ....[70]....
        /*06a8*/ 	.word	0x000162e0


	//   ....[71]....
        /*06ac*/ 	.word	0x00016310


	//   ....[72]....
        /*06b0*/ 	.word	0x000163a0


	//   ....[73]....
        /*06b4*/ 	.word	0x000163d0


	//   ....[74]....
        /*06b8*/ 	.word	0x000163e0


	//   ....[75]....
        /*06bc*/ 	.word	0x00016420


	//   ....[76]....
        /*06c0*/ 	.word	0x00018860


	//   ....[77]....
        /*06c4*/ 	.word	0x00018880


	//   ....[78]....
        /*06c8*/ 	.word	0x00018910


	//   ....[79]....
        /*06cc*/ 	.word	0x00018930


	//   ....[80]....
        /*06d0*/ 	.word	0x000189b0


	//   ....[81]....
        /*06d4*/ 	.word	0x000189d0


	//   ....[82]....
        /*06d8*/ 	.word	0x000189e0


	//   ....[83]....
        /*06dc*/ 	.word	0x000189f0


	//   ....[84]....
        /*06e0*/ 	.word	0x00019180


	//   ....[85]....
        /*06e4*/ 	.word	0x000191b0


	//   ....[86]....
        /*06e8*/ 	.word	0x00019270


	//   ....[87]....
        /*06ec*/ 	.word	0x00019290


	//   ....[88]....
        /*06f0*/ 	.word	0x00019330


	//   ....[89]....
        /*06f4*/ 	.word	0x00019350


	//   ....[90]....
        /*06f8*/ 	.word	0x00019360


	//   ....[91]....
        /*06fc*/ 	.word	0x000193e0


	//   ....[92]....
        /*0700*/ 	.word	0x00019c40


	//   ....[93]....
        /*0704*/ 	.word	0x00019c60


	//   ....[94]....
        /*0708*/ 	.word	0x00019e00


	//   ....[95]....
        /*070c*/ 	.word	0x00019e30


	//   ....[96]....
        /*0710*/ 	.word	0x00019f40


	//   ....[97]....
        /*0714*/ 	.word	0x00019f50


	//   ....[98]....
        /*0718*/ 	.word	0x00019f80


	//   ....[99]....
        /*071c*/ 	.word	0x00019f90


	//   ....[100]....
        /*0720*/ 	.word	0x0001a5a0


	//   ....[101]....
        /*0724*/ 	.word	0x0001a5d0


	//   ....[102]....
        /*0728*/ 	.word	0x0001a7c0


	//   ....[103]....
        /*072c*/ 	.word	0x0001a800


	//   ....[104]....
        /*0730*/ 	.word	0x0001a810


	//   ....[105]....
        /*0734*/ 	.word	0x0001a820


	//   ....[106]....
        /*0738*/ 	.word	0x0001a970


	//   ....[107]....
        /*073c*/ 	.word	0x0001aac0


	//   ....[108]....
        /*0740*/ 	.word	0x0001b2d0


	//   ....[109]....
        /*0744*/ 	.word	0x0001b2f0


	//   ....[110]....
        /*0748*/ 	.word	0x0001b340


	//   ....[111]....
        /*074c*/ 	.word	0x0001b350


	//   ....[112]....
        /*0750*/ 	.word	0x0001b390


	//   ....[113]....
        /*0754*/ 	.word	0x0001b3a0


	//   ....[114]....
        /*0758*/ 	.word	0x0001b3b0


	//   ....[115]....
        /*075c*/ 	.word	0x0001b3f0


	//   ....[116]....
        /*0760*/ 	.word	0x0001b6f0


	//   ....[117]....
        /*0764*/ 	.word	0x0001b730


	//   ....[118]....
        /*0768*/ 	.word	0x0001b750


	//   ....[119]....
        /*076c*/ 	.word	0x0001b770


	//   ....[120]....
        /*0770*/ 	.word	0x0001b7a0


	//   ....[121]....
        /*0774*/ 	.word	0x0001b7c0


	//   ....[122]....
        /*0778*/ 	.word	0x0001b8c0


	//   ....[123]....
        /*077c*/ 	.word	0x0001ba10


	//   ....[124]....
        /*0780*/ 	.word	0x0001c050


	//   ....[125]....
        /*0784*/ 	.word	0x0001c080


	//   ....[126]....
        /*0788*/ 	.word	0x0001c0e0


	//   ....[127]....
        /*078c*/ 	.word	0x0001c110


	//   ....[128]....
        /*0790*/ 	.word	0x0001c140


	//   ....[129]....
        /*0794*/ 	.word	0x0001c170


	//   ....[130]....
        /*0798*/ 	.word	0x0001c1a0


	//   ....[131]....
        /*079c*/ 	.word	0x0001c1d0


	//   ....[132]....
        /*07a0*/ 	.word	0x0001c370


	//   ....[133]....
        /*07a4*/ 	.word	0x0001c3a0


	//   ....[134]....
        /*07a8*/ 	.word	0x0001c3d0


	//   ....[135]....
        /*07ac*/ 	.word	0x0001c400


	//   ....[136]....
        /*07b0*/ 	.word	0x0001c430


	//   ....[137]....
        /*07b4*/ 	.word	0x0001c460


	//   ....[138]....
        /*07b8*/ 	.word	0x0001c520


	//   ....[139]....
        /*07bc*/ 	.word	0x0001c540


	//   ....[140]....
        /*07c0*/ 	.word	0x0001c560


	//   ....[141]....
        /*07c4*/ 	.word	0x0001c5c0


	//   ....[142]....
        /*07c8*/ 	.word	0x0001cfe0


	//   ....[143]....
        /*07cc*/ 	.word	0x0001d690


	//   ....[144]....
        /*07d0*/ 	.word	0x0001d780


	//   ....[145]....
        /*07d4*/ 	.word	0x0001d820


	//   ....[146]....
        /*07d8*/ 	.word	0x0001d880


	//   ....[147]....
        /*07dc*/ 	.word	0x0001d970


	//   ....[148]....
        /*07e0*/ 	.word	0x0001d9e0


	//   ....[149]....
        /*07e4*/ 	.word	0x0001dad0


	//   ....[150]....
        /*07e8*/ 	.word	0x0001db40


	//   ....[151]....
        /*07ec*/ 	.word	0x0001dbe0


	//   ....[152]....
        /*07f0*/ 	.word	0x0001dce0


	//   ....[153]....
        /*07f4*/ 	.word	0x0001dd70


	//   ....[154]....
        /*07f8*/ 	.word	0x0001ddd0


	//   ....[155]....
        /*07fc*/ 	.word	0x0001dec0


	//   ....[156]....
        /*0800*/ 	.word	0x0001df40


	//   ....[157]....
        /*0804*/ 	.word	0x0001e040


	//   ....[158]....
        /*0808*/ 	.word	0x0001e0b0


	//   ....[159]....
        /*080c*/ 	.word	0x0001e190


	//   ....[160]....
        /*0810*/ 	.word	0x0001e4a0


	//   ....[161]....
        /*0814*/ 	.word	0x0001e560


	//   ....[162]....
        /*0818*/ 	.word	0x0001e7d0


	//   ....[163]....
        /*081c*/ 	.word	0x0001e820


	//   ....[164]....
        /*0820*/ 	.word	0x0001ea30


	//   ....[165]....
        /*0824*/ 	.word	0x0001ea80


	//   ....[166]....
        /*0828*/ 	.word	0x0001ec30


	//   ....[167]....
        /*082c*/ 	.word	0x0001ec80


	//   ....[168]....
        /*0830*/ 	.word	0x0001edc0


	//   ....[169]....
        /*0834*/ 	.word	0x0001eec0


	//   ....[170]....
        /*0838*/ 	.word	0x0001f130


	//   ....[171]....
        /*083c*/ 	.word	0x0001f180


	//   ....[172]....
        /*0840*/ 	.word	0x0001f350


	//   ....[173]....
        /*0844*/ 	.word	0x0001f3a0


	//   ....[174]....
        /*0848*/ 	.word	0x0001f570


	//   ....[175]....
        /*084c*/ 	.word	0x0001f5c0


	//   ....[176]....
        /*0850*/ 	.word	0x0001f6b0


	//   ....[177]....
        /*0854*/ 	.word	0x0001f750


	//   ....[178]....
        /*0858*/ 	.word	0x0001f7b0


	//   ....[179]....
        /*085c*/ 	.word	0x0001f860


	//   ....[180]....
        /*0860*/ 	.word	0x0001f8c0


	//   ....[181]....
        /*0864*/ 	.word	0x0001f970


	//   ....[182]....
        /*0868*/ 	.word	0x0001f9d0


	//   ....[183]....
        /*086c*/ 	.word	0x0001fa80


	//   ....[184]....
        /*0870*/ 	.word	0x0001fb70


	//   ....[185]....
        /*0874*/ 	.word	0x0001fc50


	//   ....[186]....
        /*0878*/ 	.word	0x0001fd60


	//   ....[187]....
        /*087c*/ 	.word	0x0001fe60


	//   ....[188]....
        /*0880*/ 	.word	0x0001ff90


	//   ....[189]....
        /*0884*/ 	.word	0x00020070


	//   ....[190]....
        /*0888*/ 	.word	0x00020170


	//   ....[191]....
        /*088c*/ 	.word	0x00020250


	//   ....[192]....
        /*0890*/ 	.word	0x000202e0


	//   ....[193]....
        /*0894*/ 	.word	0x00020380


	//   ....[194]....
        /*0898*/ 	.word	0x000204f0


	//   ....[195]....
        /*089c*/ 	.word	0x00020560


	//   ....[196]....
        /*08a0*/ 	.word	0x000205d0


	//   ....[197]....
        /*08a4*/ 	.word	0x00020640


	//   ....[198]....
        /*08a8*/ 	.word	0x000206b0


	//   ....[199]....
        /*08ac*/ 	.word	0x00020730


	//   ....[200]....
        /*08b0*/ 	.word	0x000207b0


	//   ....[201]....
        /*08b4*/ 	.word	0x00020840


	//   ....[202]....
        /*08b8*/ 	.word	0x000208b0


	//   ....[203]....
        /*08bc*/ 	.word	0x00020920


	//   ....[204]....
        /*08c0*/ 	.word	0x00020990


	//   ....[205]....
        /*08c4*/ 	.word	0x00020a10


	//   ....[206]....
        /*08c8*/ 	.word	0x00020a80


	//   ....[207]....
        /*08cc*/ 	.word	0x00020b30


	//   ....[208]....
        /*08d0*/ 	.word	0x00020b80


	//   ....[209]....
        /*08d4*/ 	.word	0x00020c10


	//   ....[210]....
        /*08d8*/ 	.word	0x00020d40


	//----- nvinfo : EIATTR_REG_RECONFIG
	.align		4
.L_430:
        /*08dc*/ 	.byte	0x01, 0x54
	.zero		2


	//----- nvinfo : EIATTR_SYSCALL_OFFSETS
	.align		4
        /*08e0*/ 	.byte	0x04, 0x46
        /*08e2*/ 	.short	(.L_432 - .L_431)


	//   ....[0]....
.L_431:
        /*08e4*/ 	.word	0x000045a0


	//   ....[1]....
        /*08e8*/ 	.word	0x00017c60


	//   ....[2]....
        /*08ec*/ 	.word	0x00017db0


	//   ....[3]....
        /*08f0*/ 	.word	0x00017ea0


	//   ....[4]....
        /*08f4*/ 	.word	0x00018d90


	//   ....[5]....
        /*08f8*/ 	.word	0x00019660


	//----- nvinfo : EIATTR_MBARRIER_INSTR_OFFSETS
	.align		4
.L_432:
        /*08fc*/ 	.byte	0x04, 0x39
        /*08fe*/ 	.short	(.L_434 - .L_433)


	//   ....[0]....
.L_433:
        /*0900*/ 	.word	0x000001a0
        /*0904*/ 	.word	0x000000ff
        /*0908*/ 	.word	0x00038800
        /*090c*/ 	.short	0x0100
        /*090e*/ 	.byte	0x08
	.zero		1


	//   ....[1]....
        /*0910*/ 	.word	0x000001b0
        /*0914*/ 	.word	0x000000ff
        /*0918*/ 	.word	0x00038810
        /*091c*/ 	.short	0x0100
        /*091e*/ 	.byte	0x08
	.zero		1


	//   ....[2]....
        /*0920*/ 	.word	0x000001c0
        /*0924*/ 	.word	0x000000ff
        /*0928*/ 	.word	0x00038820
        /*092c*/ 	.short	0x0100
        /*092e*/ 	.byte	0x08
	.zero		1


	//   ....[3]....
        /*0930*/ 	.word	0x00000270
        /*0934*/ 	.word	0x000000ff
        /*0938*/ 	.word	0x00038830
        /*093c*/ 	.short	0x0100
        /*093e*/ 	.byte	0x06
	.zero		1


	//   ....[4]....
        /*0940*/ 	.word	0x00000280
        /*0944*/ 	.word	0x000000ff
        /*0948*/ 	.word	0x00038840
        /*094c*/ 	.short	0x0100
        /*094e*/ 	.byte	0x06
	.zero		1


	//   ....[5]....
        /*0950*/ 	.word	0x00000290
        /*0954*/ 	.word	0x000000ff
        /*0958*/ 	.word	0x00038838
        /*095c*/ 	.short	0x0100
        /*095e*/ 	.byte	0x06
	.zero		1


	//   ....[6]....
        /*0960*/ 	.word	0x000002a0
        /*0964*/ 	.word	0x000000ff
        /*0968*/ 	.word	0x00038848
        /*096c*/ 	.short	0x0100
        /*096e*/ 	.byte	0x06
	.zero		1


	//   ....[7]....
        /*0970*/ 	.word	0x000003d0
        /*0974*/ 	.word	0x000000ff
        /*0978*/ 	.word	0x00038850
        /*097c*/ 	.short	0x0100
        /*097e*/ 	.byte	0x08
	.zero		1


	//   ....[8]....
        /*0980*/ 	.word	0x000003e0
        /*0984*/ 	.word	0x000000ff
        /*0988*/ 	.word	0x00038860
        /*098c*/ 	.short	0x0100
        /*098e*/ 	.byte	0x08
	.zero		1


	//   ....[9]....
        /*0990*/ 	.word	0x000003f0
        /*0994*/ 	.word	0x000000ff
        /*0998*/ 	.word	0x00038858
        /*099c*/ 	.short	0x0100
        /*099e*/ 	.byte	0x08
	.zero		1


	//   ....[10]....
        /*09a0*/ 	.word	0x00000400
        /*09a4*/ 	.word	0x000000ff
        /*09a8*/ 	.word	0x00038868
        /*09ac*/ 	.short	0x0100
        /*09ae*/ 	.byte	0x08
	.zero		1


	//   ....[11]....
        /*09b0*/ 	.word	0x000004f0
        /*09b4*/ 	.word	0x000000ff
        /*09b8*/ 	.word	0x00038870
        /*09bc*/ 	.short	0x0100
        /*09be*/ 	.byte	0x06
	.zero		1


	//   ....[12]....
        /*09c0*/ 	.word	0x00000500
        /*09c4*/ 	.word	0x000000ff
        /*09c8*/ 	.word	0x00038880
        /*09cc*/ 	.short	0x0100
        /*09ce*/ 	.byte	0x06
	.zero		1


	//   ....[13]....
        /*09d0*/ 	.word	0x00000510
        /*09d4*/ 	.word	0x000000ff
        /*09d8*/ 	.word	0x00038878
        /*09dc*/ 	.short	0x0100
        /*09de*/ 	.byte	0x06
	.zero		1


	//   ....[14]....
        /*09e0*/ 	.word	0x00000520
        /*09e4*/ 	.word	0x000000ff
        /*09e8*/ 	.word	0x00038888
        /*09ec*/ 	.short	0x0100
        /*09ee*/ 	.byte	0x06
	.zero		1


	//   ....[15]....
        /*09f0*/ 	.word	0x00000650
        /*09f4*/ 	.word	0x000000ff
        /*09f8*/ 	.word	0x00038890
        /*09fc*/ 	.short	0x0100
        /*09fe*/ 	.byte	0x08
	.zero		1


	//   ....[16]....
        /*0a00*/ 	.word	0x00000660
        /*0a04*/ 	.word	0x000000ff
        /*0a08*/ 	.word	0x000388a0
        /*0a0c*/ 	.short	0x0100
        /*0a0e*/ 	.byte	0x08
	.zero		1


	//   ....[17]....
        /*0a10*/ 	.word	0x00000670
        /*0a14*/ 	.word	0x000000ff
        /*0a18*/ 	.word	0x00038898
        /*0a1c*/ 	.short	0x0100
        /*0a1e*/ 	.byte	0x08
	.zero		1


	//   ....[18]....
        /*0a20*/ 	.word	0x00000680
        /*0a24*/ 	.word	0x000000ff
        /*0a28*/ 	.word	0x000388a8
        /*0a2c*/ 	.short	0x0100
        /*0a2e*/ 	.byte	0x08
	.zero		1


	//   ....[19]....
        /*0a30*/ 	.word	0x000007b0
        /*0a34*/ 	.word	0x000000ff
        /*0a38*/ 	.word	0x000388b0
        /*0a3c*/ 	.short	0x0100
        /*0a3e*/ 	.byte	0x08
	.zero		1


	//   ....[20]....
        /*0a40*/ 	.word	0x000007c0
        /*0a44*/ 	.word	0x000000ff
        /*0a48*/ 	.word	0x000388c0
        /*0a4c*/ 	.short	0x0100
        /*0a4e*/ 	.byte	0x08
	.zero		1


	//   ....[21]....
        /*0a50*/ 	.word	0x000007d0
        /*0a54*/ 	.word	0x000000ff
        /*0a58*/ 	.word	0x000388b8
        /*0a5c*/ 	.short	0x0100
        /*0a5e*/ 	.byte	0x08
	.zero		1


	//   ....[22]....
        /*0a60*/ 	.word	0x000007e0
        /*0a64*/ 	.word	0x000000ff
        /*0a68*/ 	.word	0x000388c8
        /*0a6c*/ 	.short	0x0100
        /*0a6e*/ 	.byte	0x08
	.zero		1


	//   ....[23]....
        /*0a70*/ 	.word	0x00002510
        /*0a74*/ 	.word	0x000000ff
        /*0a78*/ 	.word	0x00000000
        /*0a7c*/ 	.short	0x0101
        /*0a7e*/ 	.byte	0x06
	.zero		1


	//   ....[24]....
        /*0a80*/ 	.word	0x00002fd0
        /*0a84*/ 	.word	0x000000ff
        /*0a88*/ 	.word	0x00000000
        /*0a8c*/ 	.short	0x0101
        /*0a8e*/ 	.byte	0x06
	.zero		1


	//   ....[25]....
        /*0a90*/ 	.word	0x00004650
        /*0a94*/ 	.word	0x000000ff
        /*0a98*/ 	.word	0x00038800
        /*0a9c*/ 	.short	0x010a
        /*0a9e*/ 	.byte	0x26
	.zero		1


	//   ....[26]....
        /*0aa0*/ 	.word	0x000046d0
        /*0aa4*/ 	.word	0x00000008
        /*0aa8*/ 	.word	0x00038830
        /*0aac*/ 	.short	0x010a
        /*0aae*/ 	.byte	0x3f
	.zero		1


	//   ....[27]....
        /*0ab0*/ 	.word	0x00004710
        /*0ab4*/ 	.word	0x00000008
        /*0ab8*/ 	.word	0x00038830
        /*0abc*/ 	.short	0x010a
        /*0abe*/ 	.byte	0x3f
	.zero		1


	//   ....[28]....
        /*0ac0*/ 	.word	0x00004990
        /*0ac4*/ 	.word	0x000000ff
        /*0ac8*/ 	.word	0x00038810
        /*0acc*/ 	.short	0x010a
        /*0ace*/ 	.byte	0x26
	.zero		1


	//   ....[29]....
        /*0ad0*/ 	.word	0x000049d0
        /*0ad4*/ 	.word	0x00000008
        /*0ad8*/ 	.word	0x00038850
        /*0adc*/ 	.short	0x010a
        /*0ade*/ 	.byte	0x3f
	.zero		1


	//   ....[30]....
        /*0ae0*/ 	.word	0x00004a10
        /*0ae4*/ 	.word	0x00000008
        /*0ae8*/ 	.word	0x00038850
        /*0aec*/ 	.short	0x010a
        /*0aee*/ 	.byte	0x3f
	.zero		1


	//   ....[31]....
        /*0af0*/ 	.word	0x00005c10
        /*0af4*/ 	.word	0x000000ff
        /*0af8*/ 	.word	0x00000000
        /*0afc*/ 	.short	0x0101
        /*0afe*/ 	.byte	0x05
	.zero		1


	//   ....[32]....
        /*0b00*/ 	.word	0x00007550
        /*0b04*/ 	.word	0x000000ff
        /*0b08*/ 	.word	0x00000000
        /*0b0c*/ 	.short	0x0101
        /*0b0e*/ 	.byte	0x05
	.zero		1


	//   ....[33]....
        /*0b10*/ 	.word	0x00007800
        /*0b14*/ 	.word	0x000000ff
        /*0b18*/ 	.word	0x00038830
        /*0b1c*/ 	.short	0x010a
        /*0b1e*/ 	.byte	0x05
	.zero		1


	//   ....[34]....
        /*0b20*/ 	.word	0x00007840
        /*0b24*/ 	.word	0x000000ff
        /*0b28*/ 	.word	0x00038830
        /*0b2c*/ 	.short	0x010a
        /*0b2e*/ 	.byte	0x05
	.zero		1


	//   ....[35]....
        /*0b30*/ 	.word	0x000079d0
        /*0b34*/ 	.word	0x000000ff
        /*0b38*/ 	.word	0x00038850
        /*0b3c*/ 	.short	0x010a
        /*0b3e*/ 	.byte	0x05
	.zero		1


	//   ....[36]....
        /*0b40*/ 	.word	0x00007a10
        /*0b44*/ 	.word	0x000000ff
        /*0b48*/ 	.word	0x00038850
        /*0b4c*/ 	.short	0x010a
        /*0b4e*/ 	.byte	0x05
	.zero		1


	//   ....[37]....
        /*0b50*/ 	.word	0x00008b30
        /*0b54*/ 	.word	0x000000ff
        /*0b58*/ 	.word	0x00000000
        /*0b5c*/ 	.short	0x0101
        /*0b5e*/ 	.byte	0x0a
	.zero		1


	//   ....[38]....
        /*0b60*/ 	.word	0x0000ab10
        /*0b64*/ 	.word	0x000000ff
        /*0b68*/ 	.word	0x00000000
        /*0b6c*/ 	.short	0x0101
        /*0b6e*/ 	.byte	0x05
	.zero		1


	//   ....[39]....
        /*0b70*/ 	.word	0x0000ae50
        /*0b74*/ 	.word	0x000000ff
        /*0b78*/ 	.word	0x00038830
        /*0b7c*/ 	.short	0x010a
        /*0b7e*/ 	.byte	0x05
	.zero		1


	//   ....[40]....
        /*0b80*/ 	.word	0x0000ae90
        /*0b84*/ 	.word	0x000000ff
        /*0b88*/ 	.word	0x00038830
        /*0b8c*/ 	.short	0x010a
        /*0b8e*/ 	.byte	0x05
	.zero		1


	//   ....[41]....
        /*0b90*/ 	.word	0x0000b020
        /*0b94*/ 	.word	0x000000ff
        /*0b98*/ 	.word	0x00038850
        /*0b9c*/ 	.short	0x010a
        /*0b9e*/ 	.byte	0x05
	.zero		1


	//   ....[42]....
        /*0ba0*/ 	.word	0x0000b060
        /*0ba4*/ 	.word	0x000000ff
        /*0ba8*/ 	.word	0x00038850
        /*0bac*/ 	.short	0x010a
        /*0bae*/ 	.byte	0x05
	.zero		1


	//   ....[43]....
        /*0bb0*/ 	.word	0x0000c1b0
        /*0bb4*/ 	.word	0x000000ff
        /*0bb8*/ 	.word	0x00000000
        /*0bbc*/ 	.short	0x0101
        /*0bbe*/ 	.byte	0x0a
	.zero		1


	//   ....[44]....
        /*0bc0*/ 	.word	0x0000d660
        /*0bc4*/ 	.word	0x000000ff
        /*0bc8*/ 	.word	0x00000000
        /*0bcc*/ 	.short	0x0101
        /*0bce*/ 	.byte	0x05
	.zero		1


	//   ....[45]....
        /*0bd0*/ 	.word	0x0000d760
        /*0bd4*/ 	.word	0x000000ff
        /*0bd8*/ 	.word	0x00038830
        /*0bdc*/ 	.short	0x010a
        /*0bde*/ 	.byte	0x07
	.zero		1


	//   ....[46]....
        /*0be0*/ 	.word	0x0000d7a0
        /*0be4*/ 	.word	0x000000ff
        /*0be8*/ 	.word	0x00038830
        /*0bec*/ 	.short	0x010a
        /*0bee*/ 	.byte	0x07
	.zero		1


	//   ....[47]....
        /*0bf0*/ 	.word	0x0000d930
        /*0bf4*/ 	.word	0x000000ff
        /*0bf8*/ 	.word	0x00038850
        /*0bfc*/ 	.short	0x010a
        /*0bfe*/ 	.byte	0x07
	.zero		1


	//   ....[48]....
        /*0c00*/ 	.word	0x0000d970
        /*0c04*/ 	.word	0x000000ff
        /*0c08*/ 	.word	0x00038850
        /*0c0c*/ 	.short	0x010a
        /*0c0e*/ 	.byte	0x07
	.zero		1


	//   ....[49]....
        /*0c10*/ 	.word	0x0000ea80
        /*0c14*/ 	.word	0x000000ff
        /*0c18*/ 	.word	0x00000000
        /*0c1c*/ 	.short	0x0101
        /*0c1e*/ 	.byte	0x0a
	.zero		1


	//   ....[50]....
        /*0c20*/ 	.word	0x00010a50
        /*0c24*/ 	.word	0x000000ff
        /*0c28*/ 	.word	0x00000000
        /*0c2c*/ 	.short	0x0101
        /*0c2e*/ 	.byte	0x07
	.zero		1


	//   ....[51]....
        /*0c30*/ 	.word	0x000132a0
        /*0c34*/ 	.word	0x000000ff
        /*0c38*/ 	.word	0x00000000
        /*0c3c*/ 	.short	0x0101
        /*0c3e*/ 	.byte	0x04
	.zero		1


	//   ....[52]....
        /*0c40*/ 	.word	0x00013d70
        /*0c44*/ 	.word	0x000000ff
        /*0c48*/ 	.word	0x00000000
        /*0c4c*/ 	.short	0x0101
        /*0c4e*/ 	.byte	0x04
	.zero		1


	//   ....[53]....
        /*0c50*/ 	.word	0x00018630
        /*0c54*/ 	.word	0x00000016
        /*0c58*/ 	.word	0x00038840
        /*0c5c*/ 	.short	0x010a
        /*0c5e*/ 	.byte	0x3f
	.zero		1


	//   ....[54]....
        /*0c60*/ 	.word	0x00018af0
        /*0c64*/ 	.word	0x00000016
        /*0c68*/ 	.word	0x00038830
        /*0c6c*/ 	.short	0x0107
        /*0c6e*/ 	.byte	0x3f
	.zero		1


	//   ....[55]....
        /*0c70*/ 	.word	0x00018bd0
        /*0c74*/ 	.word	0x00000016
        /*0c78*/ 	.word	0x00038830
        /*0c7c*/ 	.short	0x0101
        /*0c7e*/ 	.byte	0x3f
	.zero		1


	//   ....[56]....
        /*0c80*/ 	.word	0x000194a0
        /*0c84*/ 	.word	0x00000011
        /*0c88*/ 	.word	0x00038800
        /*0c8c*/ 	.short	0x0107
        /*0c8e*/ 	.byte	0x3f
	.zero		1


	//   ....[57]....
        /*0c90*/ 	.word	0x00019530
        /*0c94*/ 	.word	0x00000011
        /*0c98*/ 	.word	0x00038800
        /*0c9c*/ 	.short	0x0101
        /*0c9e*/ 	.byte	0x3f
	.zero		1


	//   ....[58]....
        /*0ca0*/ 	.word	0x0001a230
        /*0ca4*/ 	.word	0x00000011
        /*0ca8*/ 	.word	0x00038810
        /*0cac*/ 	.short	0x0107
        /*0cae*/ 	.byte	0x3f
	.zero		1


	//   ....[59]....
        /*0cb0*/ 	.word	0x0001a330
        /*0cb4*/ 	.word	0x00000011
        /*0cb8*/ 	.word	0x00038810
        /*0cbc*/ 	.short	0x0101
        /*0cbe*/ 	.byte	0x3f
	.zero		1


	//   ....[60]....
        /*0cc0*/ 	.word	0x0001a350
        /*0cc4*/ 	.word	0x00000011
        /*0cc8*/ 	.word	0x00038820
        /*0ccc*/ 	.short	0x010a
        /*0cce*/ 	.byte	0x3f
	.zero		1


	//   ....[61]....
        /*0cd0*/ 	.word	0x0001a3e0
        /*0cd4*/ 	.word	0x00000016
        /*0cd8*/ 	.word	0x00038860
        /*0cdc*/ 	.short	0x010a
        /*0cde*/ 	.byte	0x3f
	.zero		1


	//   ....[62]....
        /*0ce0*/ 	.word	0x0001ace0
        /*0ce4*/ 	.word	0x00000016
        /*0ce8*/ 	.word	0x00038850
        /*0cec*/ 	.short	0x0107
        /*0cee*/ 	.byte	0x3f
	.zero		1


	//   ....[63]....
        /*0cf0*/ 	.word	0x0001adb0
        /*0cf4*/ 	.word	0x00000016
        /*0cf8*/ 	.word	0x00038850
        /*0cfc*/ 	.short	0x0101
        /*0cfe*/ 	.byte	0x3f
	.zero		1


	//   ....[64]....
        /*0d00*/ 	.word	0x0001b150
        /*0d04*/ 	.word	0x00000006
        /*0d08*/ 	.word	0x00038840
        /*0d0c*/ 	.short	0x010a
        /*0d0e*/ 	.byte	0x3f
	.zero		1


	//   ....[65]....
        /*0d10*/ 	.word	0x0001b470
        /*0d14*/ 	.word	0x00000006
        /*0d18*/ 	.word	0x00038830
        /*0d1c*/ 	.short	0x0107
        /*0d1e*/ 	.byte	0x3f
	.zero		1


	//   ....[66]....
        /*0d20*/ 	.word	0x0001b530
        /*0d24*/ 	.word	0x00000006
        /*0d28*/ 	.word	0x00038830
        /*0d2c*/ 	.short	0x0101
        /*0d2e*/ 	.byte	0x3f
	.zero		1


	//   ....[67]....
        /*0d30*/ 	.word	0x0001b560
        /*0d34*/ 	.word	0x00000006
        /*0d38*/ 	.word	0x00038860
        /*0d3c*/ 	.short	0x010a
        /*0d3e*/ 	.byte	0x3f
	.zero		1


	//   ....[68]....
        /*0d40*/ 	.word	0x0001bc10
        /*0d44*/ 	.word	0x00000006
        /*0d48*/ 	.word	0x00038850
        /*0d4c*/ 	.short	0x0107
        /*0d4e*/ 	.byte	0x3f
	.zero		1


	//   ....[69]....
        /*0d50*/ 	.word	0x0001bcd0
        /*0d54*/ 	.word	0x00000006
        /*0d58*/ 	.word	0x00038850
        /*0d5c*/ 	.short	0x0101
        /*0d5e*/ 	.byte	0x3f
	.zero		1


	//   ....[70]....
        /*0d60*/ 	.word	0x0001cf60
        /*0d64*/ 	.word	0x00000005
        /*0d68*/ 	.word	0x00038820
        /*0d6c*/ 	.short	0x010a
        /*0d6e*/ 	.byte	0x3f
	.zero		1


	//   ....[71]....
        /*0d70*/ 	.word	0x0001d0e0
        /*0d74*/ 	.word	0x00000003
        /*0d78*/ 	.word	0x00038840
        /*0d7c*/ 	.short	0x010a
        /*0d7e*/ 	.byte	0x3f
	.zero		1


	//   ....[72]....
        /*0d80*/ 	.word	0x0001d180
        /*0d84*/ 	.word	0x00000005
        /*0d88*/ 	.word	0x00038840
        /*0d8c*/ 	.short	0x010a
        /*0d8e*/ 	.byte	0x3f
	.zero		1


	//   ....[73]....
        /*0d90*/ 	.word	0x0001d1c0
        /*0d94*/ 	.word	0x00000003
        /*0d98*/ 	.word	0x00038860
        /*0d9c*/ 	.short	0x010a
        /*0d9e*/ 	.byte	0x3f
	.zero		1


	//   ....[74]....
        /*0da0*/ 	.word	0x0001d200
        /*0da4*/ 	.word	0x00000005
        /*0da8*/ 	.word	0x00038860
        /*0dac*/ 	.short	0x010a
        /*0dae*/ 	.byte	0x3f
	.zero		1


	//   ....[75]....
        /*0db0*/ 	.word	0x0001d270
        /*0db4*/ 	.word	0x00000003
        /*0db8*/ 	.word	0x00038800
        /*0dbc*/ 	.short	0x010a
        /*0dbe*/ 	.byte	0x3f
	.zero		1


	//   ....[76]....
        /*0dc0*/ 	.word	0x0001d2c0
        /*0dc4*/ 	.word	0x00000008
        /*0dc8*/ 	.word	0x00038830
        /*0dcc*/ 	.short	0x010a
        /*0dce*/ 	.byte	0x3f
	.zero		1


	//   ....[77]....
        /*0dd0*/ 	.word	0x0001d320
        /*0dd4*/ 	.word	0x00000005
        /*0dd8*/ 	.word	0x00038810
        /*0ddc*/ 	.short	0x010a
        /*0dde*/ 	.byte	0x3f
	.zero		1


	//   ....[78]....
        /*0de0*/ 	.word	0x0001d370
        /*0de4*/ 	.word	0x00000008
        /*0de8*/ 	.word	0x00038850
        /*0dec*/ 	.short	0x010a
        /*0dee*/ 	.byte	0x3f
	.zero		1


	//   ....[79]....
        /*0df0*/ 	.word	0x0001d3d0
        /*0df4*/ 	.word	0x00000006
        /*0df8*/ 	.word	0x00038830
        /*0dfc*/ 	.short	0x010a
        /*0dfe*/ 	.byte	0x3f
	.zero		1


	//   ....[80]....
        /*0e00*/ 	.word	0x0001d430
        /*0e04*/ 	.word	0x00000006
        /*0e08*/ 	.word	0x00038850
        /*0e0c*/ 	.short	0x010a
        /*0e0e*/ 	.byte	0x3f
	.zero		1


	//   ....[81]....
        /*0e10*/ 	.word	0x0001d490
        /*0e14*/ 	.word	0x00000006
        /*0e18*/ 	.word	0x00038830
        /*0e1c*/ 	.short	0x010a
        /*0e1e*/ 	.byte	0x3f
	.zero		1


	//   ....[82]....
        /*0e20*/ 	.word	0x0001d4f0
        /*0e24*/ 	.word	0x00000006
        /*0e28*/ 	.word	0x00038850
        /*0e2c*/ 	.short	0x010a
        /*0e2e*/ 	.byte	0x3f
	.zero		1


	//   ....[83]....
        /*0e30*/ 	.word	0x0001d550
        /*0e34*/ 	.word	0x00000006
        /*0e38*/ 	.word	0x00038830
        /*0e3c*/ 	.short	0x010a
        /*0e3e*/ 	.byte	0x3f
	.zero		1


	//   ....[84]....
        /*0e40*/ 	.word	0x0001d5b0
        /*0e44*/ 	.word	0x00000006
        /*0e48*/ 	.word	0x00038850
        /*0e4c*/ 	.short	0x010a
        /*0e4e*/ 	.byte	0x3f
	.zero		1


	//   ....[85]....
        /*0e50*/ 	.word	0x0001d6d0
        /*0e54*/ 	.word	0x00000016
        /*0e58*/ 	.word	0x00038840
        /*0e5c*/ 	.short	0x010a
        /*0e5e*/ 	.byte	0x3f
	.zero		1


	//   ....[86]....
        /*0e60*/ 	.word	0x0001ecc0
        /*0e64*/ 	.word	0x00000011
        /*0e68*/ 	.word	0x00038820
        /*0e6c*/ 	.short	0x010a
        /*0e6e*/ 	.byte	0x3f
	.zero		1


	//   ....[87]....
        /*0e70*/ 	.word	0x0001ed10
        /*0e74*/ 	.word	0x00000016
        /*0e78*/ 	.word	0x00038860
        /*0e7c*/ 	.short	0x010a
        /*0e7e*/ 	.byte	0x3f
	.zero		1


	//   ....[88]....
        /*0e80*/ 	.word	0x0001f600
        /*0e84*/ 	.word	0x00000006
        /*0e88*/ 	.word	0x00038840
        /*0e8c*/ 	.short	0x010a
        /*0e8e*/ 	.byte	0x3f
	.zero		1


	//   ....[89]....
        /*0e90*/ 	.word	0x0001fac0
        /*0e94*/ 	.word	0x00000006
        /*0e98*/ 	.word	0x00038860
        /*0e9c*/ 	.short	0x010a
        /*0e9e*/ 	.byte	0x3f
	.zero		1


	//   ....[90]....
        /*0ea0*/ 	.word	0x00020c60
        /*0ea4*/ 	.word	0x00000005
        /*0ea8*/ 	.word	0x00038820
        /*0eac*/ 	.short	0x010a
        /*0eae*/ 	.byte	0x3f
	.zero		1


	//   ....[91]....
        /*0eb0*/ 	.word	0x00020e00
        /*0eb4*/ 	.word	0x00000003
        /*0eb8*/ 	.word	0x00038840
        /*0ebc*/ 	.short	0x010a
        /*0ebe*/ 	.byte	0x3f
	.zero		1


	//   ....[92]....
        /*0ec0*/ 	.word	0x00020e50
        /*0ec4*/ 	.word	0x00000005
        /*0ec8*/ 	.word	0x00038840
        /*0ecc*/ 	.short	0x010a
        /*0ece*/ 	.byte	0x3f
	.zero		1


	//   ....[93]....
        /*0ed0*/ 	.word	0x00020ea0
        /*0ed4*/ 	.word	0x00000003
        /*0ed8*/ 	.word	0x00038860
        /*0edc*/ 	.short	0x010a
        /*0ede*/ 	.byte	0x3f
	.zero		1


	//----- nvinfo : EIATTR_NUM_MBARRIERS
	.align		4
.L_434:
        /*0ee0*/ 	.byte	0x03, 0x38
        /*0ee2*/ 	.short	0x0017


	//----- nvinfo : EIATTR_EXIT_INSTR_OFFSETS
	.align		4
        /*0ee4*/ 	.byte	0x04, 0x1c
        /*0ee6*/ 	.short	(.L_436 - .L_435)


	//   ....[0]....
.L_435:
        /*0ee8*/ 	.word	0x00000990


	//   ....[1]....
        /*0eec*/ 	.word	0x00015d70


	//   ....[2]....
        /*0ef0*/ 	.word	0x0001d250


	//----- nvinfo : EIATTR_MAX_THREADS
	.align		4
.L_436:
        /*0ef4*/ 	.byte	0x04, 0x05
        /*0ef6*/ 	.short	(.L_438 - .L_437)
.L_437:
        /*0ef8*/ 	.word	0x00000180
        /*0efc*/ 	.word	0x00000001
        /*0f00*/ 	.word	0x00000001


	//----- nvinfo : EIATTR_CRS_STACK_SIZE
	.align		4
.L_438:
        /*0f04*/ 	.byte	0x04, 0x1e
        /*0f06*/ 	.short	(.L_440 - .L_439)
.L_439:
        /*0f08*/ 	.word	0x00000000


	//----- nvinfo : EIATTR_CBANK_PARAM_SIZE
	.align		4
.L_440:
        /*0f0c*/ 	.byte	0x03, 0x19
        /*0f0e*/ 	.short	0x0bf0


	//----- nvinfo : EIATTR_PARAM_CBANK
	.align		4
        /*0f10*/ 	.byte	0x04, 0x0a
        /*0f12*/ 	.short	(.L_442 - .L_441)
	.align		4
.L_441:
        /*0f14*/ 	.word	index@(.nv.constant0._ZN7cutlass13device_kernelIN5flash11enable_sm90INS1_16FlashAttnFwdSm90INS1_25CollectiveMainloopFwdSm90ILi2EN4cute5tupleIJNS5_1CILi1EEES8_S8_EEENS6_IJNS7_ILi64EEESA_SA_EEELi512ENS_10bfloat16_tEfNS_4arch4Sm90ELb0ELb1ELb0ELb1ELb1ELb0ELb1ELb0ELb0ELb1ELb1ELb0EEENS1_21CollectiveEpilogueFwdINS6_IJSA_NS7_ILi512EEESA_EEES9_SC_SE_Li256ELb1ELb1ELb1ELb0EEENS1_36VarlenDynamicPersistentTileSchedulerILi64ELi64ELi256ELi128ELb1ELb1ELb1ELb1ELb0ELb1EEEEEEEEEvNT_6ParamsE)
        /*0f18*/ 	.short	0x0210
        /*0f1a*/ 	.short	0x0bf0


	//----- nvinfo : EIATTR_SW_WAR
	.align		4
.L_442:
        /*0f1c*/ 	.byte	0x04, 0x36
        /*0f1e*/ 	.short	(.L_444 - .L_443)
.L_443:
        /*0f20*/ 	.word	0x00000008
.L_444:


//--------------------- .nv.info._ZN7cutlass13device_kernelIN5flash11enable_sm90INS1_16FlashAttnFwdSm90INS1_25CollectiveMainloopFwdSm90ILi2EN4cute5tupleIJNS5_1CILi1EEES8_S8_EEENS6_IJNS7_ILi64EEESA_SA_EEELi512ENS_10bfloat16_tEfNS_4arch4Sm90ELb0ELb1ELb0ELb1ELb1ELb1ELb1ELb0ELb0ELb1ELb1ELb0EEENS1_21CollectiveEpilogueFwdINS6_IJSA_NS7_ILi512EEESA_EEES9_SC_SE_Li256ELb1ELb1ELb1ELb0EEENS1_36VarlenDynamicPersistentTileSchedulerILi64ELi64ELi256ELi128ELb1ELb1ELb1ELb1ELb0ELb1EEEEEEEEEvNT_6ParamsE --------------------------
	.section	.nv.info._ZN7cutlass13device_kernelIN5flash11enable_sm90INS1_16FlashAttnFwdSm90INS1_25CollectiveMainloopFwdSm90ILi2EN4cute5tupleIJNS5_1CILi1EEES8_S8_EEENS6_IJNS7_ILi64EEESA_SA_EEELi512ENS_10bfloat16_tEfNS_4arch4Sm90ELb0ELb1ELb0ELb1ELb1ELb1ELb1ELb0ELb0ELb1ELb1ELb0EEENS1_21CollectiveEpilogueFwdINS6_IJSA_NS7_ILi512EEESA_EEES9_SC_SE_Li256ELb1ELb1ELb1ELb0EEENS1_36VarlenDynamicPersistentTileSchedulerILi64ELi64ELi256ELi128ELb1ELb1ELb1ELb1ELb0ELb1EEEEEEEEEvNT_6ParamsE,"",@"SHT_CUDA_INFO"
	.sectionflags	@""
	.align	4


	//----- nvinfo : EIATTR_CUDA_API_VERSION
	.align		4
        /*0000*/ 	.byte	0x04, 0x37
        /*0002*/ 	.short	(.L_446 - .L_445)
.L_445:
        /*0004*/ 	.word	0x00000082


	//----- nvinfo : EIATTR_KPARAM_INFO
	.align		4
.L_446:
        /*0008*/ 	.byte	0x04, 0x17
        /*000a*/ 	.short	(.L_448 - .L_447)
.L_447:
        /*000c*/ 	.word	0x00000000
        /*0010*/ 	.short	0x0000
        /*0012*/ 	.short	0x0070
        /*0014*/ 	.byte	0x00, 0xf0, 0x01, 0x2e


	//----- nvinfo : EIATTR_SPARSE_MMA_MASK
	.align		4
.L_448:
        /*0018*/ 	.byte	0x03, 0x50
        /*001a*/ 	.short	0x0000


	//----- nvinfo : EIATTR_MAXREG_COUNT
	.align		4
        /*001c*/ 	.byte	0x03, 0x1b
        /*001e*/ 	.short	0x00a8


	//----- nvinfo : EIATTR_NUM_BARRIERS
	.align		4
        /*0020*/ 	.byte	0x02, 0x4c
        /*0022*/ 	.byte	0x10
	.zero		1


	//----- nvinfo : EIATTR_EXTERNS
	.align		4
        /*0024*/ 	.byte	0x04, 0x0f
        /*0026*/ 	.short	(.L_450 - .L_449)


	//   ....[0]....
	.align		4
.L_449:
        /*0028*/ 	.word	index@(__assertfail)


	//----- nvinfo : EIATTR_ANNOTATIONS
	.align		4
.L_450:
        /*002c*/ 	.byte	0x04, 0x55
        /*002e*/ 	.short	(.L_452 - .L_451)


	//   ....[0]....
.L_451:
        /* <DEDUP_REMOVED lines=64> */


	//----- nvinfo : EIATTR_MERCURY_ISA_VERSION
	.align		4
.L_452:
        /*0418*/ 	.byte	0x03, 0x5f
        /*041a*/ 	.short	0x0101


	//----- nvinfo : EIATTR_UNUSED_LOAD_BYTE_OFFSET
	.align		4
        /*041c*/ 	.byte	0x04, 0x44
        /*041e*/ 	.short	(.L_454 - .L_453)


	//   ....[0]....
.L_453:
        /*0420*/ 	.word	0x00000a50
        /*0424*/ 	.word	0x0000fff0


	//   ....[1]....
        /*0428*/ 	.word	0x0001b0a0
        /*042c*/ 	.word	0x0000fff0


	//----- nvinfo : EIATTR_INT_WARP_WIDE_INSTR_OFFSETS
	.align		4
.L_454:
        /*0430*/ 	.byte	0x04, 0x31
        /*0432*/ 	.short	(.L_456 - .L_455)


	//   ....[0]....
.L_455:
        /*0434*/ 	.word	0x00000130


	//   ....[1]....
        /*0438*/ 	.word	0x00000170


	//   ....[2]....
        /*043c*/ 	.word	0x000001e0


	//   ....[3]....
        /*0440*/ 	.word	0x000001f0


	//   ....[4]....
        /*0444*/ 	.word	0x00023d70


	//   ....[5]....
        /*0448*/ 	.word	0x00023e00


	//   ....[6]....
        /*044c*/ 	.word	0x00028240


	//   ....[7]....
        /*0450*/ 	.word	0x000282d0


	//----- nvinfo : EIATTR_COOP_GROUP_MASK_REGIDS
	.align		4
.L_456:
        /*0454*/ 	.byte	0x04, 0x29
        /*0456*/ 	.short	(.L_458 - .L_457)


	//   ....[0]....
.L_457:
        /*0458*/ 	.word	0xffffffff


	//   ....[1]....
        /*045c*/ 	.word	0xffffffff


	//   ....[2]....
        /*0460*/ 	.word	0xffffffff


	//   ....[3]....
        /*0464*/ 	.word	0xffffffff


	//   ....[4]....
        /*0468*/ 	.word	0xffffffff


	//   ....[5]....
        /*046c*/ 	.word	0xffffffff


	//   ....[6]....
        /*0470*/ 	.word	0xffffffff


	//   ....[7]....
        /*0474*/ 	.word	0xffffffff


	//   ....[8]....
        /*0478*/ 	.word	0xffffffff


	//   ....[9]....
        /*047c*/ 	.word	0xffffffff


	//   ....[10]....
        /*0480*/ 	.word	0xffffffff


	//   ....[11]....
        /*0484*/ 	.word	0xffffffff


	//   ....[12]....
        /*0488*/ 	.word	0xffffffff


	//   ....[13]....
        /*048c*/ 	.word	0xffffffff


	//   ....[14]....
        /*0490*/ 	.word	0xffffffff


	//   ....[15]....
        /*0494*/ 	.word	0xffffffff


	//   ....[16]....
        /*0498*/ 	.word	0xffffffff


	//   ....[17]....
        /*049c*/ 	.word	0xffffffff


	//   ....[18]....
        /*04a0*/ 	.word	0xffffffff


	//   ....[19]....
        /*04a4*/ 	.word	0xffffffff


	//   ....[20]....
        /*04a8*/ 	.word	0xffffffff


	//   ....[21]....
        /*04ac*/ 	.word	0xffffffff


	//   ....[22]....
        /*04b0*/ 	.word	0xffffffff


	//   ....[23]....
        /*04b4*/ 	.word	0xffffffff


	//   ....[24]....
        /*04b8*/ 	.word	0xffffffff


	//   ....[25]....
        /*04bc*/ 	.word	0xffffffff


	//   ....[26]....
        /*04c0*/ 	.word	0xffffffff


	//   ....[27]....
        /*04c4*/ 	.word	0xffffffff


	//   ....[28]....
        /*04c8*/ 	.word	0xffffffff


	//   ....[29]....
        /*04cc*/ 	.word	0xffffffff


	//   ....[30]....
        /*04d0*/ 	.word	0xffffffff


	//   ....[31]....
        /*04d4*/ 	.word	0xffffffff


	//   ....[32]....
        /*04d8*/ 	.word	0xffffffff


	//   ....[33]....
        /*04dc*/ 	.word	0xffffffff


	//   ....[34]....
        /*04e0*/ 	.word	0xffffffff


	//   ....[35]....
        /*04e4*/ 	.word	0xffffffff


	//   ....[36]....
        /*04e8*/ 	.word	0xffffffff


	//   ....[37]....
        /*04ec*/ 	.word	0xffffffff


	//   ....[38]....
        /*04f0*/ 	.word	0xffffffff


	//   ....[39]....
        /*04f4*/ 	.word	0xffffffff


	//   ....[40]....
        /*04f8*/ 	.word	0xffffffff


	//   ....[41]....
        /*04fc*/ 	.word	0xffffffff


	//   ....[42]....
        /*0500*/ 	.word	0xffffffff


	//   ....[43]....
        /*0504*/ 	.word	0xffffffff


	//   ....[44]....
        /*0508*/ 	.word	0xffffffff


	//   ....[45]....
        /*050c*/ 	.word	0xffffffff


	//   ....[46]....
        /*0510*/ 	.word	0xffffffff


	//   ....[47]....
        /*0514*/ 	.word	0xffffffff


	//   ....[48]....
        /*0518*/ 	.word	0xffffffff


	//   ....[49]....
        /*051c*/ 	.word	0xffffffff


	//   ....[50]....
        /*0520*/ 	.word	0xffffffff


	//   ....[51]....
        /*0524*/ 	.word	0xffffffff


	//   ....[52]....
        /*0528*/ 	.word	0xffffffff


	//   ....[53]....
        /*052c*/ 	.word	0xffffffff


	//   ....[54]....
        /*0530*/ 	.word	0xffffffff


	//   ....[55]....
        /*0534*/ 	.word	0xffffffff


	//   ....[56]....
        /*0538*/ 	.word	0xffffffff


	//   ....[57]....
        /*053c*/ 	.word	0xffffffff


	//   ....[58]....
        /*0540*/ 	.word	0xffffffff


	//   ....[59]....
        /*0544*/ 	.word	0xffffffff


	//   ....[60]....
        /*0548*/ 	.word	0xffffffff


	//   ....[61]....
        /*054c*/ 	.word	0xffffffff


	//   ....[62]....
        /*0550*/ 	.word	0xffffffff


	//   ....[63]....
        /*0554*/ 	.word	0xffffffff


	//   ....[64]....
        /*0558*/ 	.word	0xffffffff


	//   ....[65]....
        /*055c*/ 	.word	0xffffffff


	//   ....[66]....
        /*0560*/ 	.word	0xffffffff


	//   ....[67]....
        /*0564*/ 	.word	0xffffffff


	//   ....[68]....
        /*0568*/ 	.word	0xffffffff


	//   ....[69]....
        /*056c*/ 	.word	0xffffffff


	//   ....[70]....
        /*0570*/ 	.word	0xffffffff


	//   ....[71]....
        /*0574*/ 	.word	0xffffffff


	//   ....[72]....
        /*0578*/ 	.word	0xffffffff


	//   ....[73]....
        /*057c*/ 	.word	0xffffffff


	//   ....[74]....
        /*0580*/ 	.word	0xffffffff


	//   ....[75]....
        /*0584*/ 	.word	0xffffffff


	//   ....[76]....
        /*0588*/ 	.word	0xffffffff


	//   ....[77]....
        /*058c*/ 	.word	0xffffffff


	//   ....[78]....
        /*0590*/ 	.word	0xffffffff


	//   ....[79]....
        /*0594*/ 	.word	0xffffffff


	//   ....[80]....
        /*0598*/ 	.word	0xffffffff


	//   ....[81]....
        /*059c*/ 	.word	0xffffffff


	//   ....[82]....
        /*05a0*/ 	.word	0xffffffff


	//   ....[83]....
        /*05a4*/ 	.word	0xffffffff


	//   ....[84]....
        /*05a8*/ 	.word	0xffffffff


	//   ....[85]....
        /*05ac*/ 	.word	0xffffffff


	//   ....[86]....
        /*05b0*/ 	.word	0xffffffff


	//   ....[87]....
        /*05b4*/ 	.word	0xffffffff


	//   ....[88]....
        /*05b8*/ 	.word	0xffffffff


	//   ....[89]....
        /*05bc*/ 	.word	0xffffffff


	//   ....[90]....
        /*05c0*/ 	.word	0xffffffff


	//   ....[91]....
        /*05c4*/ 	.word	0xffffffff


	//   ....[92]....
        /*05c8*/ 	.word	0xffffffff


	//   ....[93]....
        /*05cc*/ 	.word	0xffffffff


	//   ....[94]....
        /*05d0*/ 	.word	0xffffffff


	//   ....[95]....
        /*05d4*/ 	.word	0xffffffff


	//   ....[96]....
        /*05d8*/ 	.word	0xffffffff


	//   ....[97]....
        /*05dc*/ 	.word	0xffffffff


	//   ....[98]....
        /*05e0*/ 	.word	0xffffffff


	//   ....[99]....
        /*05e4*/ 	.word	0xffffffff


	//   ....[100]....
        /*05e8*/ 	.word	0xffffffff


	//   ....[101]....
        /*05ec*/ 	.word	0xffffffff


	//   ....[102]....
        /*05f0*/ 	.word	0xffffffff


	//   ....[103]....
        /*05f4*/ 	.word	0xffffffff


	//   ....[104]....
        /*05f8*/ 	.word	0xffffffff


	//   ....[105]....
        /*05fc*/ 	.word	0xffffffff


	//   ....[106]....
        /*0600*/ 	.word	0xffffffff


	//   ....[107]....
        /*0604*/ 	.word	0xffffffff


	//   ....[108]....
        /*0608*/ 	.word	0xffffffff


	//   ....[109]....
        /*060c*/ 	.word	0xffffffff


	//   ....[110]....
        /*0610*/ 	.word	0xffffffff


	//   ....[111]....
        /*0614*/ 	.word	0xffffffff


	//   ....[112]....
        /*0618*/ 	.word	0xffffffff


	//   ....[113]....
        /*061c*/ 	.word	0xffffffff


	//   ....[114]....
        /*0620*/ 	.word	0xffffffff


	//   ....[115]....
        /*0624*/ 	.word	0xffffffff


	//   ....[116]....
        /*0628*/ 	.word	0xffffffff


	//   ....[117]....
        /*062c*/ 	.word	0xffffffff


	//   ....[118]....
        /*0630*/ 	.word	0xffffffff


	//   ....[119]....
        /*0634*/ 	.word	0xffffffff


	//   ....[120]....
        /*0638*/ 	.word	0xffffffff


	//   ....[121]....
        /*063c*/ 	.word	0xffffffff


	//   ....[122]....
        /*0640*/ 	.word	0xffffffff


	//   ....[123]....
        /*0644*/ 	.word	0xffffffff


	//   ....[124]....
        /*0648*/ 	.word	0xffffffff


	//   ....[125]....
        /*064c*/ 	.word	0xffffffff


	//   ....[126]....
        /*0650*/ 	.word	0xffffffff


	//   ....[127]....
        /*0654*/ 	.word	0xffffffff


	//   ....[128]....
        /*0658*/ 	.word	0xffffffff


	//   ....[129]....
        /*065c*/ 	.word	0xffffffff


	//   ....[130]....
        /*0660*/ 	.word	0xffffffff


	//   ....[131]....
        /*0664*/ 	.word	0xffffffff


	//   ....[132]....
        /*0668*/ 	.word	0xffffffff


	//   ....[133]....
        /*066c*/ 	.word	0xffffffff


	//   ....[134]....
        /*0670*/ 	.word	0xffffffff


	//   ....[135]....
        /*0674*/ 	.word	0xffffffff


	//   ....[136]....
        /*0678*/ 	.word	0xffffffff


	//   ....[137]....
        /*067c*/ 	.word	0xffffffff


	//   ....[138]....
        /*0680*/ 	.word	0xffffffff


	//   ....[139]....
        /*0684*/ 	.word	0xffffffff


	//   ....[140]....
        /*0688*/ 	.word	0xffffffff


	//   ....[141]....
        /*068c*/ 	.word	0xffffffff


	//   ....[142]....
        /*0690*/ 	.word	0xffffffff


	//   ....[143]....
        /*0694*/ 	.word	0xffffffff


	//   ....[144]....
        /*0698*/ 	.word	0xffffffff


	//   ....[145]....
        /*069c*/ 	.word	0xffffffff


	//   ....[146]....
        /*06a0*/ 	.word	0xffffffff


	//   ....[147]....
        /*06a4*/ 	.word	0xffffffff


	//   ....[148]....
        /*06a8*/ 	.word	0xffffffff


	//   ....[149]....
        /*06ac*/ 	.word	0xffffffff


	//   ....[150]....
        /*06b0*/ 	.word	0xffffffff


	//   ....[151]....
        /*06b4*/ 	.word	0xffffffff


	//   ....[152]....
        /*06b8*/ 	.word	0xffffffff


	//   ....[153]....
        /*06bc*/ 	.word	0xffffffff


	//   ....[154]....
        /*06c0*/ 	.word	0xffffffff


	//   ....[155]....
        /*06c4*/ 	.word	0xffffffff


	//   ....[156]....
        /*06c8*/ 	.word	0xffffffff


	//   ....[157]....
        /*06cc*/ 	.word	0xffffffff


	//   ....[158]....
        /*06d0*/ 	.word	0xffffffff


	//   ....[159]....
        /*06d4*/ 	.word	0xffffffff


	//   ....[160]....
        /*06d8*/ 	.word	0xffffffff


	//   ....[161]....
        /*06dc*/ 	.word	0xffffffff


	//   ....[162]....
        /*06e0*/ 	.word	0xffffffff


	//   ....[163]....
        /*06e4*/ 	.word	0xffffffff


	//   ....[164]....
        /*06e8*/ 	.word	0xffffffff


	//   ....[165]....
        /*06ec*/ 	.word	0xffffffff


	//   ....[166]....
        /*06f0*/ 	.word	0xffffffff


	//   ....[167]....
        /*06f4*/ 	.word	0xffffffff


	//   ....[168]....
        /*06f8*/ 	.word	0xffffffff


	//   ....[169]....
        /*06fc*/ 	.word	0x0500000f


	//   ....[170]....
        /*0700*/ 	.word	0x0500000f


	//   ....[171]....
        /*0704*/ 	.word	0x0500000f


	//   ....[172]....
        /*0708*/ 	.word	0x0500000f


	//   ....[173]....
        /*070c*/ 	.word	0x0500000f


	//   ....[174]....
        /*0710*/ 	.word	0x0500000f


	//   ....[175]....
        /*0714*/ 	.word	0x0500000f


	//   ....[176]....
        /*0718*/ 	.word	0x0500000f


	//   ....[177]....
        /*071c*/ 	.word	0x0500000f


	//   ....[178]....
        /*0720*/ 	.word	0x0500000f


	//   ....[179]....
        /*0724*/ 	.word	0x0500000f


	//   ....[180]....
        /*0728*/ 	.word	0x0500000f


	//   ....[181]....
        /*072c*/ 	.word	0x0500000f


	//   ....[182]....
        /*0730*/ 	.word	0x0500000f


	//   ....[183]....
        /*0734*/ 	.word	0x0500000f


	//   ....[184]....
        /*0738*/ 	.word	0x0500000f


	//   ....[185]....
        /*073c*/ 	.word	0x0500000f


	//   ....[186]....
        /*0740*/ 	.word	0x0500000f


	//   ....[187]....
        /*0744*/ 	.word	0x0500000f


	//   ....[188]....
        /*0748*/ 	.word	0x0500000f


	//   ....[189]....
        /*074c*/ 	.word	0x0500000f


	//   ....[190]....
        /*0750*/ 	.word	0x0500000f


	//   ....[191]....
        /*0754*/ 	.word	0x0500000f


	//   ....[192]....
        /*0758*/ 	.word	0x0500000f


	//   ....[193]....
        /*075c*/ 	.word	0x0500000f


	//   ....[194]....
        /*0760*/ 	.word	0x0500000f


	//   ....[195]....
        /*0764*/ 	.word	0x0500000f


	//   ....[196]....
        /*0768*/ 	.word	0x0500000f


	//   ....[197]....
        /*076c*/ 	.word	0x0500000f


	//   ....[198]....
        /*0770*/ 	.word	0x0500000f


	//   ....[199]....
        /*0774*/ 	.word	0x0500000f


	//   ....[200]....
        /*0778*/ 	.word	0x0500000f


	//   ....[201]....
        /*077c*/ 	.word	0x0500000f


	//   ....[202]....
        /*0780*/ 	.word	0x0500000f


	//   ....[203]....
        /*0784*/ 	.word	0x0500000f


	//   ....[204]....
        /*0788*/ 	.word	0x0500000f


	//   ....[205]....
        /*078c*/ 	.word	0x0500000f


	//   ....[206]....
        /*0790*/ 	.word	0x0500000f


	//   ....[207]....
        /*0794*/ 	.word	0x0500000f


	//   ....[208]....
        /*0798*/ 	.word	0x0500000f


	//   ....[209]....
        /*079c*/ 	.word	0x0500000f


	//   ....[210]....
        /*07a0*/ 	.word	0x0500000f


	//   ....[211]....
        /*07a4*/ 	.word	0x0500000f


	//   ....[212]....
        /*07a8*/ 	.word	0x0500000f


	//   ....[213]....
        /*07ac*/ 	.word	0x0500000f


	//   ....[214]....
        /*07b0*/ 	.word	0x0500000f


	//   ....[215]....
        /*07b4*/ 	.word	0x0500000f


	//   ....[216]....
        /*07b8*/ 	.word	0x0500000f


	//   ....[217]....
        /*07bc*/ 	.word	0x0500000f


	//   ....[218]....
        /*07c0*/ 	.word	0x0500000f


	//   ....[219]....
        /*07c4*/ 	.word	0x0500000f


	//   ....[220]....
        /*07c8*/ 	.word	0x0500000f


	//   ....[221]....
        /*07cc*/ 	.word	0x0500000f


	//   ....[222]....
        /*07d0*/ 	.word	0x0500000f


	//   ....[223]....
        /*07d4*/ 	.word	0x0500000f


	//   ....[224]....
        /*07d8*/ 	.word	0x0500000f


	//   ....[225]....
        /*07dc*/ 	.word	0x0500000f


	//   ....[226]....
        /*07e0*/ 	.word	0x0500000f


	//   ....[227]....
        /*07e4*/ 	.word	0x0500000f


	//   ....[228]....
        /*07e8*/ 	.word	0x0500000f


	//   ....[229]....
        /*07ec*/ 	.word	0x0500000f


	//   ....[230]....
        /*07f0*/ 	.word	0x0500000f


	//   ....[231]....
        /*07f4*/ 	.word	0x0500000f


	//   ....[232]....
        /*07f8*/ 	.word	0x0500000f


	//   ....[233]....
        /*07fc*/ 	.word	0x0500000f


	//   ....[234]....
        /*0800*/ 	.word	0x0500000f


	//   ....[235]....
        /*0804*/ 	.word	0x0500000f


	//   ....[236]....
        /*0808*/ 	.word	0x0500000f


	//   ....[237]....
        /*080c*/ 	.word	0x0500000f


	//   ....[238]....
        /*0810*/ 	.word	0x0500000f


	//   ....[239]....
        /*0814*/ 	.word	0x0500000f


	//   ....[240]....
        /*0818*/ 	.word	0x0500000f


	//   ....[241]....
        /*081c*/ 	.word	0x0500000f


	//   ....[242]....
        /*0820*/ 	.word	0x0500000f


	//   ....[243]....
        /*0824*/ 	.word	0x0500000f


	//   ....[244]....
        /*0828*/ 	.word	0x0500000f


	//   ....[245]....
        /*082c*/ 	.word	0x0500000f


	//   ....[246]....
        /*0830*/ 	.word	0x0500000f


	//   ....[247]....
        /*0834*/ 	.word	0x0500000f


	//   ....[248]....
        /*0838*/ 	.word	0x0500000f


	//   ....[249]....
        /*083c*/ 	.word	0x0500000f


	//   ....[250]....
        /*0840*/ 	.word	0x0500000f


	//   ....[251]....
        /*0844*/ 	.word	0x0500000f


	//   ....[252]....
        /*0848*/ 	.word	0x0500000f


	//   ....[253]....
        /*084c*/ 	.word	0x0500000f


	//   ....[254]....
        /*0850*/ 	.word	0x0500000f


	//   ....[255]....
        /*0854*/ 	.word	0x0500000f


	//   ....[0]....
        /*0858*/ 	.word	0x0500000f


	//   ....[1]....
        /*085c*/ 	.word	0x0500000f


	//   ....[2]....
        /*0860*/ 	.word	0x0500000f


	//   ....[3]....
        /*0864*/ 	.word	0x0500000f


	//----- nvinfo : EIATTR_COOP_GROUP_INSTR_OFFSETS
	.align		4
.L_458:
        /*0868*/ 	.byte	0x04, 0x28
        /*086a*/ 	.short	(.L_460 - .L_459)


	//   ....[0]....
.L_459:
        /*086c*/ 	.word	0x00000070


	//   ....[1]....
        /*0870*/ 	.word	0x00000140


	//   ....[2]....
        /*0874*/ 	.word	0x00000190


	//   ....[3]....
        /*0878*/ 	.word	0x000003a0


	//   ....[4]....
        /*087c*/ 	.word	0x00000500


	//   ....[5]....
        /*0880*/ 	.word	0x00000620


	//   ....[6]....
        /*0884*/ 	.word	0x00000780


	//   ....[7]....
        /*0888*/ 	.word	0x00003570


	//   ....[8]....
        /*088c*/ 	.word	0x00003580


	//   ....[9]....
        /*0890*/ 	.word	0x00004010


	//   ....[10]....
        /*0894*/ 	.word	0x00004020


	//   ....[11]....
        /*0898*/ 	.word	0x00004a10


	//   ....[12]....
        /*089c*/ 	.word	0x00004a20


	//   ....[13]....
        /*08a0*/ 	.word	0x00004de0


	//   ....[14]....
        /*08a4*/ 	.word	0x00004df0


	//   ....[15]....
        /*08a8*/ 	.word	0x00006320


	//   ....[16]....
        /*08ac*/ 	.word	0x00008680


	//   ....[17]....
        /*08b0*/ 	.word	0x00008df0


	//   ....[18]....
        /*08b4*/ 	.word	0x00008e00


	//   ....[19]....
        /*08b8*/ 	.word	0x00008e10


	//   ....[20]....
        /*08bc*/ 	.word	0x00008e20


	//   ....[21]....
        /*08c0*/ 	.word	0x00009140


	//   ....[22]....
        /*08c4*/ 	.word	0x00009150


	//   ....[23]....
        /*08c8*/ 	.word	0x00009160


	//   ....[24]....
        /*08cc*/ 	.word	0x00009170


	//   ....[25]....
        /*08d0*/ 	.word	0x0000a4d0


	//   ....[26]....
        /*08d4*/ 	.word	0x0000a4f0


	//   ....[27]....
        /*08d8*/ 	.word	0x0000a500


	//   ....[28]....
        /*08dc*/ 	.word	0x0000a510


	//   ....[29]....
        /*08e0*/ 	.word	0x0000a5f0


	//   ....[30]....
        /*08e4*/ 	.word	0x0000a610


	//   ....[31]....
        /*08e8*/ 	.word	0x0000a620


	//   ....[32]....
        /*08ec*/ 	.word	0x0000a630


	//   ....[33]....
        /*08f0*/ 	.word	0x0000bf90


	//   ....[34]....
        /*08f4*/ 	.word	0x0000d7b0


	//   ....[35]....
        /*08f8*/ 	.word	0x0000d9f0


	//   ....[36]....
        /*08fc*/ 	.word	0x0000e310


	//   ....[37]....
        /*0900*/ 	.word	0x0000e410


	//   ....[38]....
        /*0904*/ 	.word	0x0000e780


	//   ....[39]....
        /*0908*/ 	.word	0x0000e840


	//   ....[40]....
        /*090c*/ 	.word	0x0000f040


	//   ....[41]....
        /*0910*/ 	.word	0x0000f970


	//   ....[42]....
        /*0914*/ 	.word	0x000110f0


	//   ....[43]....
        /*0918*/ 	.word	0x00011320


	//   ....[44]....
        /*091c*/ 	.word	0x00011a60


	//   ....[45]....
        /*0920*/ 	.word	0x00011b80


	//   ....[46]....
        /*0924*/ 	.word	0x000120d0


	//   ....[47]....
        /*0928*/ 	.word	0x00012130


	//   ....[48]....
        /*092c*/ 	.word	0x00013210


	//   ....[49]....
        /*0930*/ 	.word	0x00013b90


	//   ....[50]....
        /*0934*/ 	.word	0x00015390


	//   ....[51]....
        /*0938*/ 	.word	0x000153b0


	//   ....[52]....
        /*093c*/ 	.word	0x00015b00


	//   ....[53]....
        /*0940*/ 	.word	0x00015b80


	//   ....[54]....
        /*0944*/ 	.word	0x000167a0


	//   ....[55]....
        /*0948*/ 	.word	0x00016e50


	//   ....[56]....
        /*094c*/ 	.word	0x000185b0


	//   ....[57]....
        /*0950*/ 	.word	0x000187d0


	//   ....[58]....
        /*0954*/ 	.word	0x00018e80


	//   ....[59]....
        /*0958*/ 	.word	0x00018f50


	//   ....[60]....
        /*095c*/ 	.word	0x000193a0


	//   ....[61]....
        /*0960*/ 	.word	0x00019400


	//   ....[62]....
        /*0964*/ 	.word	0x0001a4c0


	//   ....[63]....
        /*0968*/ 	.word	0x0001a5d0


	//   ....[64]....
        /*096c*/ 	.word	0x0001a5f0


	//   ....[65]....
        /*0970*/ 	.word	0x0001a760


	//   ....[66]....
        /*0974*/ 	.word	0x0001a930


	//   ....[67]....
        /*0978*/ 	.word	0x0001bdb0


	//   ....[68]....
        /*097c*/ 	.word	0x0001c160


	//   ....[69]....
        /*0980*/ 	.word	0x0001c170


	//   ....[70]....
        /*0984*/ 	.word	0x0001c180


	//   ....[71]....
        /*0988*/ 	.word	0x0001c190


	//   ....[72]....
        /*098c*/ 	.word	0x0001ceb0


	//   ....[73]....
        /*0990*/ 	.word	0x0001ced0


	//   ....[74]....
        /*0994*/ 	.word	0x0001d180


	//   ....[75]....
        /*0998*/ 	.word	0x0001d1a0


	//   ....[76]....
        /*099c*/ 	.word	0x0001dbe0


	//   ....[77]....
        /*09a0*/ 	.word	0x0001dc20


	//   ....[78]....
        /*09a4*/ 	.word	0x0001e530


	//   ....[79]....
        /*09a8*/ 	.word	0x0001e550


	//   ....[80]....
        /*09ac*/ 	.word	0x0001f9b0


	//   ....[81]....
        /*09b0*/ 	.word	0x0001f9e0


	//   ....[82]....
        /*09b4*/ 	.word	0x0001fc40


	//   ....[83]....
        /*09b8*/ 	.word	0x0001fc60


	//   ....[84]....
        /*09bc*/ 	.word	0x0001ff10


	//   ....[85]....
        /*09c0*/ 	.word	0x00020100


	//   ....[86]....
        /*09c4*/ 	.word	0x00020130


	//   ....[87]....
        /*09c8*/ 	.word	0x00020160


	//   ....[88]....
        /*09cc*/ 	.word	0x00020190


	//   ....[89]....
        /*09d0*/ 	.word	0x000201c0


	//   ....[90]....
        /*09d4*/ 	.word	0x000201f0


	//   ....[91]....
        /*09d8*/ 	.word	0x00020380


	//   ....[92]....
        /*09dc*/ 	.word	0x000203b0


	//   ....[93]....
        /*09e0*/ 	.word	0x000203e0


	//   ....[94]....
        /*09e4*/ 	.word	0x00020410


	//   ....[95]....
        /*09e8*/ 	.word	0x00020440


	//   ....[96]....
        /*09ec*/ 	.word	0x00020470


	//   ....[97]....
        /*09f0*/ 	.word	0x00020500


	//   ....[98]....
        /*09f4*/ 	.word	0x00020530


	//   ....[99]....
        /*09f8*/ 	.word	0x00020540


	//   ....[100]....
        /*09fc*/ 	.word	0x00020580


	//   ....[101]....
        /*0a00*/ 	.word	0x00021d40


	//   ....[102]....
        /*0a04*/ 	.word	0x00024b60


	//   ....[103]....
        /*0a08*/ 	.word	0x00024b80


	//   ....[104]....
        /*0a0c*/ 	.word	0x00024c10


	//   ....[105]....
        /*0a10*/ 	.word	0x00024c30


	//   ....[106]....
        /*0a14*/ 	.word	0x00024cb0


	//   ....[107]....
        /*0a18*/ 	.word	0x00024cd0


	//   ....[108]....
        /*0a1c*/ 	.word	0x00024ce0


	//   ....[109]....
        /*0a20*/ 	.word	0x00024cf0


	//   ....[110]....
        /*0a24*/ 	.word	0x000254b0


	//   ....[111]....
        /*0a28*/ 	.word	0x000254e0


	//   ....[112]....
        /*0a2c*/ 	.word	0x00025590


	//   ....[113]....
        /*0a30*/ 	.word	0x000255a0


	//   ....[114]....
        /*0a34*/ 	.word	0x000255b0


	//   ....[115]....
        /*0a38*/ 	.word	0x00025630


	//   ....[116]....
        /*0a3c*/ 	.word	0x00025640


	//   ....[117]....
        /*0a40*/ 	.word	0x000256b0


	//   ....[118]....
        /*0a44*/ 	.word	0x00025fa0


	//   ....[119]....
        /*0a48*/ 	.word	0x00026030


	//   ....[120]....
        /*0a4c*/ 	.word	0x000260b0


	//   ....[121]....
        /*0a50*/ 	.word	0x00026200


	//   ....[122]....
        /*0a54*/ 	.word	0x00026260


	//   ....[123]....
        /*0a58*/ 	.word	0x00026280


	//   ....[124]....
        /*0a5c*/ 	.word	0x00026290


	//   ....[125]....
        /*0a60*/ 	.word	0x00026520


	//   ....[126]....
        /*0a64*/ 	.word	0x00026a60


	//   ....[127]....
        /*0a68*/ 	.word	0x00026a90


	//   ....[128]....
        /*0a6c*/ 	.word	0x00026c80


	//   ....[129]....
        /*0a70*/ 	.word	0x00026cc0


	//   ....[130]....
        /*0a74*/ 	.word	0x00026cd0


	//   ....[131]....
        /*0a78*/ 	.word	0x00026ce0


	//   ....[132]....
        /*0a7c*/ 	.word	0x00026e30


	//   ....[133]....
        /*0a80*/ 	.word	0x00026f80


	//   ....[134]....
        /*0a84*/ 	.word	0x00027770


	//   ....[135]....
        /*0a88*/ 	.word	0x00027790


	//   ....[136]....
        /*0a8c*/ 	.word	0x000277e0


	//   ....[137]....
        /*0a90*/ 	.word	0x000277f0


	//   ....[138]....
        /*0a94*/ 	.word	0x00027830


	//   ....[139]....
        /*0a98*/ 	.word	0x00027840


	//   ....[140]....
        /*0a9c*/ 	.word	0x00027850


	//   ....[141]....
        /*0aa0*/ 	.word	0x00027890


	//   ....[142]....
        /*0aa4*/ 	.word	0x00027b90


	//   ....[143]....
        /*0aa8*/ 	.word	0x00027bd0


	//   ....[144]....
        /*0aac*/ 	.word	0x00027bf0


	//   ....[145]....
        /*0ab0*/ 	.word	0x00027c10


	//   ....[146]....
        /*0ab4*/ 	.word	0x00027c40


	//   ....[147]....
        /*0ab8*/ 	.word	0x00027c60


	//   ....[148]....
        /*0abc*/ 	.word	0x00027d60


	//   ....[149]....
        /*0ac0*/ 	.word	0x00027eb0


	//   ....[150]....
        /*0ac4*/ 	.word	0x000284f0


	//   ....[151]....
        /*0ac8*/ 	.word	0x00028520


	//   ....[152]....
        /*0acc*/ 	.word	0x00028580


	//   ....[153]....
        /*0ad0*/ 	.word	0x000285b0


	//   ....[154]....
        /*0ad4*/ 	.word	0x000285e0


	//   ....[155]....
        /*0ad8*/ 	.word	0x00028610


	//   ....[156]....
        /*0adc*/ 	.word	0x00028640


	//   ....[157]....
        /*0ae0*/ 	.word	0x00028670


	//   ....[158]....
        /*0ae4*/ 	.word	0x00028810


	//   ....[159]....
        /*0ae8*/ 	.word	0x00028840


	//   ....[160]....
        /*0aec*/ 	.word	0x00028870


	//   ....[161]....
        /*0af0*/ 	.word	0x000288a0


	//   ....[162]....
        /*0af4*/ 	.word	0x000288d0


	//   ....[163]....
        /*0af8*/ 	.word	0x00028900


	//   ....[164]....
        /*0afc*/ 	.word	0x000289c0


	//   ....[165]....
        /*0b00*/ 	.word	0x000289e0


	//   ....[166]....
        /*0b04*/ 	.word	0x00028a00


	//   ....[167]....
        /*0b08*/ 	.word	0x00028a60


	//   ....[168]....
        /*0b0c*/ 	.word	0x00029480


	//   ....[169]....
        /*0b10*/ 	.word	0x000297a0


	//   ....[170]....
        /*0b14*/ 	.word	0x00029830


	//   ....[171]....
        /*0b18*/ 	.word	0x00029920


	//   ....[172]....
        /*0b1c*/ 	.word	0x000299b0


	//   ....[173]....
        /*0b20*/ 	.word	0x00029a90


	//   ....[174]....
        /*0b24*/ 	.word	0x00029b20


	//   ....[175]....
        /*0b28*/ 	.word	0x00029c00


	//   ....[176]....
        /*0b2c*/ 	.word	0x00029c90


	//   ....[177]....
        /*0b30*/ 	.word	0x00029ce0


	//   ....[178]....
        /*0b34*/ 	.word	0x00029d30


	//   ....[179]....
        /*0b38*/ 	.word	0x00029dd0


	//   ....[180]....
        /*0b3c*/ 	.word	0x00029e60


	//   ....[181]....
        /*0b40*/ 	.word	0x00029eb0


	//   ....[182]....
        /*0b44*/ 	.word	0x00029f00


	//   ....[183]....
        /*0b48*/ 	.word	0x00029ff0


	//   ....[184]....
        /*0b4c*/ 	.word	0x0002a0a0


	//   ....[185]....
        /*0b50*/ 	.word	0x0002a120


	//   ....[186]....
        /*0b54*/ 	.word	0x0002a190


	//   ....[187]....
        /*0b58*/ 	.word	0x0002a2e0


	//   ....[188]....
        /*0b5c*/ 	.word	0x0002a420


	//   ....[189]....
        /*0b60*/ 	.word	0x0002a490


	//   ....[190]....
        /*0b64*/ 	.word	0x0002a4e0


	//   ....[191]....
        /*0b68*/ 	.word	0x0002a8c0


	//   ....[192]....
        /*0b6c*/ 	.word	0x0002aba0


	//   ....[193]....
        /*0b70*/ 	.word	0x0002ac90


	//   ....[194]....
        /*0b74*/ 	.word	0x0002ad30


	//   ....[195]....
        /*0b78*/ 	.word	0x0002ad90


	//   ....[196]....
        /*0b7c*/ 	.word	0x0002ae80


	//   ....[197]....
        /*0b80*/ 	.word	0x0002aef0


	//   ....[198]....
        /*0b84*/ 	.word	0x0002afe0


	//   ....[199]....
        /*0b88*/ 	.word	0x0002b050


	//   ....[200]....
        /*0b8c*/ 	.word	0x0002b0f0


	//   ....[201]....
        /*0b90*/ 	.word	0x0002b1e0


	//   ....[202]....
        /*0b94*/ 	.word	0x0002b280


	//   ....[203]....
        /*0b98*/ 	.word	0x0002b2e0


	//   ....[204]....
        /*0b9c*/ 	.word	0x0002b3a0


	//   ....[205]....
        /*0ba0*/ 	.word	0x0002b400


	//   ....[206]....
        /*0ba4*/ 	.word	0x0002b4a0


	//   ....[207]....
        /*0ba8*/ 	.word	0x0002b550


	//   ....[208]....
        /*0bac*/ 	.word	0x0002b630


	//   ....[209]....
        /*0bb0*/ 	.word	0x0002b920


	//   ....[210]....
        /*0bb4*/ 	.word	0x0002b9e0


	//   ....[211]....
        /*0bb8*/ 	.word	0x0002bc50


	//   ....[212]....
        /*0bbc*/ 	.word	0x0002bcd0


	//   ....[213]....
        /*0bc0*/ 	.word	0x0002bee0


	//   ....[214]....
        /*0bc4*/ 	.word	0x0002bf30


	//   ....[215]....
        /*0bc8*/ 	.word	0x0002c0a0


	//   ....[216]....
        /*0bcc*/ 	.word	0x0002c130


	//   ....[217]....
        /*0bd0*/ 	.word	0x0002c270


	//   ....[218]....
        /*0bd4*/ 	.word	0x0002c370


	//   ....[219]....
        /*0bd8*/ 	.word	0x0002c5e0


	//   ....[220]....
        /*0bdc*/ 	.word	0x0002c630


	//   ....[221]....
        /*0be0*/ 	.word	0x0002c800


	//   ....[222]....
        /*0be4*/ 	.word	0x0002c850


	//   ....[223]....
        /*0be8*/ 	.word	0x0002ca20


	//   ....[224]....
        /*0bec*/ 	.word	0x0002ca70


	//   ....[225]....
        /*0bf0*/ 	.word	0x0002cb60


	//   ....[226]....
        /*0bf4*/ 	.word	0x0002cc00


	//   ....[227]....
        /*0bf8*/ 	.word	0x0002cc60


	//   ....[228]....
        /*0bfc*/ 	.word	0x0002cd10


	//   ....[229]....
        /*0c00*/ 	.word	0x0002cd70


	//   ....[230]....
        /*0c04*/ 	.word	0x0002ce20


	//   ....[231]....
        /*0c08*/ 	.word	0x0002ce80


	//   ....[232]....
        /*0c0c*/ 	.word	0x0002cf30


	//   ....[233]....
        /*0c10*/ 	.word	0x0002d020


	//   ....[234]....
        /*0c14*/ 	.word	0x0002d100


	//   ....[235]....
        /*0c18*/ 	.word	0x0002d210


	//   ....[236]....
        /*0c1c*/ 	.word	0x0002d310


	//   ....[237]....
        /*0c20*/ 	.word	0x0002d440


	//   ....[238]....
        /*0c24*/ 	.word	0x0002d520


	//   ....[239]....
        /*0c28*/ 	.word	0x0002d620


	//   ....[240]....
        /*0c2c*/ 	.word	0x0002d700


	//   ....[241]....
        /*0c30*/ 	.word	0x0002d790


	//   ....[242]....
        /*0c34*/ 	.word	0x0002d830


	//   ....[243]....
        /*0c38*/ 	.word	0x0002d9a0


	//   ....[244]....
        /*0c3c*/ 	.word	0x0002da10


	//   ....[245]....
        /*0c40*/ 	.word	0x0002da80


	//   ....[246]....
        /*0c44*/ 	.word	0x0002daf0


	//   ....[247]....
        /*0c48*/ 	.word	0x0002db60


	//   ....[248]....
        /*0c4c*/ 	.word	0x0002dbe0


	//   ....[249]....
        /*0c50*/ 	.word	0x0002dc60


	//   ....[250]....
        /*0c54*/ 	.word	0x0002dcf0


	//   ....[251]....
        /*0c58*/ 	.word	0x0002dd60


	//   ....[252]....
        /*0c5c*/ 	.word	0x0002ddd0


	//   ....[253]....
        /*0c60*/ 	.word	0x0002de40


	//   ....[254]....
        /*0c64*/ 	.word	0x0002dec0


	//   ....[255]....
        /*0c68*/ 	.word	0x0002df30


	//   ....[0]....
        /*0c6c*/ 	.word	0x0002dfe0


	//   ....[1]....
        /*0c70*/ 	.word	0x0002e030


	//   ....[2]....
        /*0c74*/ 	.word	0x0002e0c0


	//   ....[3]....
        /*0c78*/ 	.word	0x0002e1f0


	//----- nvinfo : EIATTR_REG_RECONFIG
	.align		4
.L_460:
        /*0c7c*/ 	.byte	0x01, 0x54
	.zero		2


	//----- nvinfo : EIATTR_SYSCALL_OFFSETS
	.align		4
        /*0c80*/ 	.byte	0x04, 0x46
        /*0c82*/ 	.short	(.L_462 - .L_461)


	//   ....[0]....
.L_461:
        /*0c84*/ 	.word	0x00002810


	//   ....[1]....
        /*0c88*/ 	.word	0x00002960


	//   ....[2]....
        /*0c8c*/ 	.word	0x00008830


	//   ....[3]....
        /*0c90*/ 	.word	0x00008b60


	//   ....[4]....
        /*0c94*/ 	.word	0x00023f60


	//   ....[5]....
        /*0c98*/ 	.word	0x000240b0


	//   ....[6]....
        /*0c9c*/ 	.word	0x000241a0


	//   ....[7]....
        /*0ca0*/ 	.word	0x000250c0


	//   ....[8]....
        /*0ca4*/ 	.word	0x00025920


	//----- nvinfo : EIATTR_MBARRIER_INSTR_OFFSETS
	.align		4
.L_462:
        /*0ca8*/ 	.byte	0x04, 0x39
        /*0caa*/ 	.short	(.L_464 - .L_463)


	//   ....[0]....
.L_463:
        /*0cac*/ 	.word	0x00000280
        /*0cb0*/ 	.word	0x000000ff
        /*0cb4*/ 	.word	0x00038800
        /*0cb8*/ 	.short	0x0100
        /*0cba*/ 	.byte	0x08
	.zero		1


	//   ....[1]....
        /*0cbc*/ 	.word	0x00000290
        /*0cc0*/ 	.word	0x000000ff
        /*0cc4*/ 	.word	0x00038810
        /*0cc8*/ 	.short	0x0100
        /*0cca*/ 	.byte	0x08
	.zero		1


	//   ....[2]....
        /*0ccc*/ 	.word	0x000002a0
        /*0cd0*/ 	.word	0x000000ff
        /*0cd4*/ 	.word	0x00038820
        /*0cd8*/ 	.short	0x0100
        /*0cda*/ 	.byte	0x08
	.zero		1


	//   ....[3]....
        /*0cdc*/ 	.word	0x00000350
        /*0ce0*/ 	.word	0x000000ff
        /*0ce4*/ 	.word	0x00038830
        /*0ce8*/ 	.short	0x0100
        /*0cea*/ 	.byte	0x06
	.zero		1


	//   ....[4]....
        /*0cec*/ 	.word	0x00000360
        /*0cf0*/ 	.word	0x000000ff
        /*0cf4*/ 	.word	0x00038840
        /*0cf8*/ 	.short	0x0100
        /*0cfa*/ 	.byte	0x06
	.zero		1


	//   ....[5]....
        /*0cfc*/ 	.word	0x00000370
        /*0d00*/ 	.word	0x000000ff
        /*0d04*/ 	.word	0x00038838
        /*0d08*/ 	.short	0x0100
        /*0d0a*/ 	.byte	0x06
	.zero		1


	//   ....[6]....
        /*0d0c*/ 	.word	0x00000380
        /*0d10*/ 	.word	0x000000ff
        /*0d14*/ 	.word	0x00038848
        /*0d18*/ 	.short	0x0100
        /*0d1a*/ 	.byte	0x06
	.zero		1


	//   ....[7]....
        /*0d1c*/ 	.word	0x000004b0
        /*0d20*/ 	.word	0x000000ff
        /*0d24*/ 	.word	0x00038850
        /*0d28*/ 	.short	0x0100
        /*0d2a*/ 	.byte	0x08
	.zero		1


	//   ....[8]....
        /*0d2c*/ 	.word	0x000004c0
        /*0d30*/ 	.word	0x000000ff
        /*0d34*/ 	.word	0x00038860
        /*0d38*/ 	.short	0x0100
        /*0d3a*/ 	.byte	0x08
	.zero		1


	//   ....[9]....
        /*0d3c*/ 	.word	0x000004d0
        /*0d40*/ 	.word	0x000000ff
        /*0d44*/ 	.word	0x00038858
        /*0d48*/ 	.short	0x0100
        /*0d4a*/ 	.byte	0x08
	.zero		1


	//   ....[10]....
        /*0d4c*/ 	.word	0x000004e0
        /*0d50*/ 	.word	0x000000ff
        /*0d54*/ 	.word	0x00038868
        /*0d58*/ 	.short	0x0100
        /*0d5a*/ 	.byte	0x08
	.zero		1


	//   ....[11]....
        /*0d5c*/ 	.word	0x000005d0
        /*0d60*/ 	.word	0x000000ff
        /*0d64*/ 	.word	0x00038870
        /*0d68*/ 	.short	0x0100
        /*0d6a*/ 	.byte	0x06
	.zero		1


	//   ....[12]....
        /*0d6c*/ 	.word	0x000005e0
        /*0d70*/ 	.word	0x000000ff
        /*0d74*/ 	.word	0x00038880
        /*0d78*/ 	.short	0x0100
        /*0d7a*/ 	.byte	0x06
	.zero		1


	//   ....[13]....
        /*0d7c*/ 	.word	0x000005f0
        /*0d80*/ 	.word	0x000000ff
        /*0d84*/ 	.word	0x00038878
        /*0d88*/ 	.short	0x0100
        /*0d8a*/ 	.byte	0x06
	.zero		1


	//   ....[14]....
        /*0d8c*/ 	.word	0x00000600
        /*0d90*/ 	.word	0x000000ff
        /*0d94*/ 	.word	0x00038888
        /*0d98*/ 	.short	0x0100
        /*0d9a*/ 	.byte	0x06
	.zero		1


	//   ....[15]....
        /*0d9c*/ 	.word	0x00000730
        /*0da0*/ 	.word	0x000000ff
        /*0da4*/ 	.word	0x00038890
        /*0da8*/ 	.short	0x0100
        /*0daa*/ 	.byte	0x08
	.zero		1


	//   ....[16]....
        /*0dac*/ 	.word	0x00000740
        /*0db0*/ 	.word	0x000000ff
        /*0db4*/ 	.word	0x000388a0
        /*0db8*/ 	.short	0x0100
        /*0dba*/ 	.byte	0x08
	.zero		1


	//   ....[17]....
        /*0dbc*/ 	.word	0x00000750
        /*0dc0*/ 	.word	0x000000ff
        /*0dc4*/ 	.word	0x00038898
        /*0dc8*/ 	.short	0x0100
        /*0dca*/ 	.byte	0x08
	.zero		1


	//   ....[18]....
        /*0dcc*/ 	.word	0x00000760
        /*0dd0*/ 	.word	0x000000ff
        /*0dd4*/ 	.word	0x000388a8
        /*0dd8*/ 	.short	0x0100
        /*0dda*/ 	.byte	0x08
	.zero		1


	//   ....[19]....
        /*0ddc*/ 	.word	0x00000890
        /*0de0*/ 	.word	0x000000ff
        /*0de4*/ 	.word	0x000388b0
        /*0de8*/ 	.short	0x0100
        /*0dea*/ 	.byte	0x08
	.zero		1


	//   ....[20]....
        /*0dec*/ 	.word	0x000008a0
        /*0df0*/ 	.word	0x000000ff
        /*0df4*/ 	.word	0x000388c0
        /*0df8*/ 	.short	0x0100
        /*0dfa*/ 	.byte	0x08
	.zero		1


	//   ....[21]....
        /*0dfc*/ 	.word	0x000008b0
        /*0e00*/ 	.word	0x000000ff
        /*0e04*/ 	.word	0x000388b8
        /*0e08*/ 	.short	0x0100
        /*0e0a*/ 	.byte	0x08
	.zero		1


	//   ....[22]....
        /*0e0c*/ 	.word	0x000008c0
        /*0e10*/ 	.word	0x000000ff
        /*0e14*/ 	.word	0x000388c8
        /*0e18*/ 	.short	0x0100
        /*0e1a*/ 	.byte	0x08
	.zero		1


	//   ....[23]....
        /*0e1c*/ 	.word	0x00003520
        /*0e20*/ 	.word	0x0000003b
        /*0e24*/ 	.word	0x00038890
        /*0e28*/ 	.short	0x010a
        /*0e2a*/ 	.byte	0x3f
	.zero		1


	//   ....[24]....
        /*0e2c*/ 	.word	0x00003fc0
        /*0e30*/ 	.word	0x0000003b
        /*0e34*/ 	.word	0x00038890
        /*0e38*/ 	.short	0x010a
        /*0e3a*/ 	.byte	0x3f
	.zero		1


	//   ....[25]....
        /*0e3c*/ 	.word	0x00004880
        /*0e40*/ 	.word	0x0000003b
        /*0e44*/ 	.word	0x00038890
        /*0e48*/ 	.short	0x010a
        /*0e4a*/ 	.byte	0x3f
	.zero		1


	//   ....[26]....
        /*0e4c*/ 	.word	0x00004c40
        /*0e50*/ 	.word	0x00000004
        /*0e54*/ 	.word	0x00000000
        /*0e58*/ 	.short	0x0101
        /*0e5a*/ 	.byte	0x3f
	.zero		1


	//   ....[27]....
        /*0e5c*/ 	.word	0x00004c80
        /*0e60*/ 	.word	0x0000003b
        /*0e64*/ 	.word	0x000388b0
        /*0e68*/ 	.short	0x010a
        /*0e6a*/ 	.byte	0x3f
	.zero		1


	//   ....[28]....
        /*0e6c*/ 	.word	0x000056c0
        /*0e70*/ 	.word	0x0000003b
        /*0e74*/ 	.word	0x00000000
        /*0e78*/ 	.short	0x0101
        /*0e7a*/ 	.byte	0x3f
	.zero		1


	//   ....[29]....
        /*0e7c*/ 	.word	0x000066c0
        /*0e80*/ 	.word	0x00000005
        /*0e84*/ 	.word	0x00000000
        /*0e88*/ 	.short	0x0101
        /*0e8a*/ 	.byte	0x3f
	.zero		1


	//   ....[30]....
        /*0e8c*/ 	.word	0x00007280
        /*0e90*/ 	.word	0x00000004
        /*0e94*/ 	.word	0x00000000
        /*0e98*/ 	.short	0x0101
        /*0e9a*/ 	.byte	0x3f
	.zero		1


	//   ....[31]....
        /*0e9c*/ 	.word	0x000088d0
        /*0ea0*/ 	.word	0x00000011
        /*0ea4*/ 	.word	0x00038800
        /*0ea8*/ 	.short	0x010a
        /*0eaa*/ 	.byte	0x3f
	.zero		1


	//   ....[32]....
        /*0eac*/ 	.word	0x00008920
        /*0eb0*/ 	.word	0x00000011
        /*0eb4*/ 	.word	0x00038800
        /*0eb8*/ 	.short	0x010a
        /*0eba*/ 	.byte	0x3f
	.zero		1


	//   ....[33]....
        /*0ebc*/ 	.word	0x000093e0
        /*0ec0*/ 	.word	0x00000011
        /*0ec4*/ 	.word	0x00038800
        /*0ec8*/ 	.short	0x010a
        /*0eca*/ 	.byte	0x3f
	.zero		1


	//   ....[34]....
        /*0ecc*/ 	.word	0x0000a950
        /*0ed0*/ 	.word	0x00000011
        /*0ed4*/ 	.word	0x00038800
        /*0ed8*/ 	.short	0x010a
        /*0eda*/ 	.byte	0x3f
	.zero		1


	//   ....[35]....
        /*0edc*/ 	.word	0x0000b8f0
        /*0ee0*/ 	.word	0x00000014
        /*0ee4*/ 	.word	0x00038830
        /*0ee8*/ 	.short	0x010a
        /*0eea*/ 	.byte	0x3f
	.zero		1


	//   ....[36]....
        /*0eec*/ 	.word	0x0000b9a0
        /*0ef0*/ 	.word	0x00000014
        /*0ef4*/ 	.word	0x00038830
        /*0ef8*/ 	.short	0x010a
        /*0efa*/ 	.byte	0x3f
	.zero		1


	//   ....[37]....
        /*0efc*/ 	.word	0x0000bcb0
        /*0f00*/ 	.word	0x00000011
        /*0f04*/ 	.word	0x00038810
        /*0f08*/ 	.short	0x010a
        /*0f0a*/ 	.byte	0x3f
	.zero		1


	//   ....[38]....
        /*0f0c*/ 	.word	0x0000bd00
        /*0f10*/ 	.word	0x00000014
        /*0f14*/ 	.word	0x00038850
        /*0f18*/ 	.short	0x010a
        /*0f1a*/ 	.byte	0x3f
	.zero		1


	//   ....[39]....
        /*0f1c*/ 	.word	0x0000bdb0
        /*0f20*/ 	.word	0x00000014
        /*0f24*/ 	.word	0x00038850
        /*0f28*/ 	.short	0x010a
        /*0f2a*/ 	.byte	0x3f
	.zero		1


	//   ....[40]....
        /*0f2c*/ 	.word	0x0000d800
        /*0f30*/ 	.word	0x00000006
        /*0f34*/ 	.word	0x00000000
        /*0f38*/ 	.short	0x0101
        /*0f3a*/ 	.byte	0x3f
	.zero		1


	//   ....[41]....
        /*0f3c*/ 	.word	0x0000f0d0
        /*0f40*/ 	.word	0x00000014
        /*0f44*/ 	.word	0x00000000
        /*0f48*/ 	.short	0x0101
        /*0f4a*/ 	.byte	0x3f
	.zero		1


	//   ....[42]....
        /*0f4c*/ 	.word	0x0000f460
        /*0f50*/ 	.word	0x000000c7
        /*0f54*/ 	.word	0x00038830
        /*0f58*/ 	.short	0x010a
        /*0f5a*/ 	.byte	0x3f
	.zero		1


	//   ....[43]....
        /*0f5c*/ 	.word	0x0000f4d0
        /*0f60*/ 	.word	0x000000c7
        /*0f64*/ 	.word	0x00038830
        /*0f68*/ 	.short	0x010a
        /*0f6a*/ 	.byte	0x3f
	.zero		1


	//   ....[44]....
        /*0f6c*/ 	.word	0x0000f740
        /*0f70*/ 	.word	0x000000c7
        /*0f74*/ 	.word	0x00038850
        /*0f78*/ 	.short	0x010a
        /*0f7a*/ 	.byte	0x3f
	.zero		1


	//   ....[45]....
        /*0f7c*/ 	.word	0x0000f790
        /*0f80*/ 	.word	0x000000c7
        /*0f84*/ 	.word	0x00038850
        /*0f88*/ 	.short	0x010a
        /*0f8a*/ 	.byte	0x3f
	.zero		1


	//   ....[46]....
        /*0f8c*/ 	.word	0x00011120
        /*0f90*/ 	.word	0x0000000e
        /*0f94*/ 	.word	0x00000000
        /*0f98*/ 	.short	0x0101
        /*0f9a*/ 	.byte	0x3f
	.zero		1


	//   ....[47]....
        /*0f9c*/ 	.word	0x000132c0
        /*0fa0*/ 	.word	0x000000c7
        /*0fa4*/ 	.word	0x00000000
        /*0fa8*/ 	.short	0x0101
        /*0faa*/ 	.byte	0x3f
	.zero		1


	//   ....[48]....
        /*0fac*/ 	.word	0x000136a0
        /*0fb0*/ 	.word	0x00000015
        /*0fb4*/ 	.word	0x00038830
        /*0fb8*/ 	.short	0x010a
        /*0fba*/ 	.byte	0x3f
	.zero		1


	//   ....[49]....
        /*0fbc*/ 	.word	0x00013710
        /*0fc0*/ 	.word	0x00000015
        /*0fc4*/ 	.word	0x00038830
        /*0fc8*/ 	.short	0x010a
        /*0fca*/ 	.byte	0x3f
	.zero		1


	//   ....[50]....
        /*0fcc*/ 	.word	0x00013980
        /*0fd0*/ 	.word	0x00000015
        /*0fd4*/ 	.word	0x00038850
        /*0fd8*/ 	.short	0x010a
        /*0fda*/ 	.byte	0x3f
	.zero		1


	//   ....[51]....
        /*0fdc*/ 	.word	0x000139d0
        /*0fe0*/ 	.word	0x00000015
        /*0fe4*/ 	.word	0x00038850
        /*0fe8*/ 	.short	0x010a
        /*0fea*/ 	.byte	0x3f
	.zero		1


	//   ....[52]....
        /*0fec*/ 	.word	0x00015670
        /*0ff0*/ 	.word	0x00000006
        /*0ff4*/ 	.word	0x00000000
        /*0ff8*/ 	.short	0x0101
        /*0ffa*/ 	.byte	0x3f
	.zero		1


	//   ....[53]....
        /*0ffc*/ 	.word	0x00016830
        /*1000*/ 	.word	0x00000015
        /*1004*/ 	.word	0x00000000
        /*1008*/ 	.short	0x0101
        /*100a*/ 	.byte	0x3f
	.zero		1


	//   ....[54]....
        /*100c*/ 	.word	0x00016960
        /*1010*/ 	.word	0x00000015
        /*1014*/ 	.word	0x00038830
        /*1018*/ 	.short	0x010a
        /*101a*/ 	.byte	0x3f
	.zero		1


	//   ....[55]....
        /*101c*/ 	.word	0x000169d0
        /*1020*/ 	.word	0x00000015
        /*1024*/ 	.word	0x00038830
        /*1028*/ 	.short	0x010a
        /*102a*/ 	.byte	0x3f
	.zero		1


	//   ....[56]....
        /*102c*/ 	.word	0x00016c40
        /*1030*/ 	.word	0x00000015
        /*1034*/ 	.word	0x00038850
        /*1038*/ 	.short	0x010a
        /*103a*/ 	.byte	0x3f
	.zero		1


	//   ....[57]....
        /*103c*/ 	.word	0x00016c90
        /*1040*/ 	.word	0x00000015
        /*1044*/ 	.word	0x00038850
        /*1048*/ 	.short	0x010a
        /*104a*/ 	.byte	0x3f
	.zero		1


	//   ....[58]....
        /*104c*/ 	.word	0x000185d0
        /*1050*/ 	.word	0x00000007
        /*1054*/ 	.word	0x00000000
        /*1058*/ 	.short	0x0101
        /*105a*/ 	.byte	0x3f
	.zero		1


	//   ....[59]....
        /*105c*/ 	.word	0x0001a570
        /*1060*/ 	.word	0x00000015
        /*1064*/ 	.word	0x00000000
        /*1068*/ 	.short	0x0101
        /*106a*/ 	.byte	0x3f
	.zero		1


	//   ....[60]....
        /*106c*/ 	.word	0x0001ce60
        /*1070*/ 	.word	0x00000002
        /*1074*/ 	.word	0x00000000
        /*1078*/ 	.short	0x0101
        /*107a*/ 	.byte	0x3f
	.zero		1


	//   ....[61]....
        /*107c*/ 	.word	0x0001dc10
        /*1080*/ 	.word	0x00000004
        /*1084*/ 	.word	0x00000000
        /*1088*/ 	.short	0x0101
        /*108a*/ 	.byte	0x3f
	.zero		1


	//   ....[62]....
        /*108c*/ 	.word	0x00021e20
        /*1090*/ 	.word	0x00000012
        /*1094*/ 	.word	0x00038820
        /*1098*/ 	.short	0x010a
        /*109a*/ 	.byte	0x3f
	.zero		1


	//   ....[63]....
        /*109c*/ 	.word	0x00021eb0
        /*10a0*/ 	.word	0x00000003
        /*10a4*/ 	.word	0x000388a0
        /*10a8*/ 	.short	0x010a
        /*10aa*/ 	.byte	0x3f
	.zero		1


	//   ....[64]....
        /*10ac*/ 	.word	0x00022100
        /*10b0*/ 	.word	0x00000003
        /*10b4*/ 	.word	0x000388c0
        /*10b8*/ 	.short	0x010a
        /*10ba*/ 	.byte	0x3f
	.zero		1


	//   ....[65]....
        /*10bc*/ 	.word	0x00022ad0
        /*10c0*/ 	.word	0x0000000a
        /*10c4*/ 	.word	0x000388a0
        /*10c8*/ 	.short	0x010a
        /*10ca*/ 	.byte	0x3f
	.zero		1


	//   ....[66]....
        /*10cc*/ 	.word	0x00022d10
        /*10d0*/ 	.word	0x0000000a
        /*10d4*/ 	.word	0x000388c0
        /*10d8*/ 	.short	0x010a
        /*10da*/ 	.byte	0x3f
	.zero		1


	//   ....[67]....
        /*10dc*/ 	.word	0x00024920
        /*10e0*/ 	.word	0x00000019
        /*10e4*/ 	.word	0x00038840
        /*10e8*/ 	.short	0x010a
        /*10ea*/ 	.byte	0x3f
	.zero		1


	//   ....[68]....
        /*10ec*/ 	.word	0x00024df0
        /*10f0*/ 	.word	0x00000019
        /*10f4*/ 	.word	0x00038830
        /*10f8*/ 	.short	0x0107
        /*10fa*/ 	.byte	0x3f
	.zero		1


	//   ....[69]....
        /*10fc*/ 	.word	0x00024ec0
        /*1100*/ 	.word	0x00000019
        /*1104*/ 	.word	0x00038830
        /*1108*/ 	.short	0x0101
        /*110a*/ 	.byte	0x3f
	.zero		1


	//   ....[70]....
        /*110c*/ 	.word	0x00025760
        /*1110*/ 	.word	0x00000012
        /*1114*/ 	.word	0x00038800
        /*1118*/ 	.short	0x0107
        /*111a*/ 	.byte	0x3f
	.zero		1


	//   ....[71]....
        /*111c*/ 	.word	0x000257f0
        /*1120*/ 	.word	0x00000012
        /*1124*/ 	.word	0x00038800
        /*1128*/ 	.short	0x0101
        /*112a*/ 	.byte	0x3f
	.zero		1


	//   ....[72]....
        /*112c*/ 	.word	0x000266e0
        /*1130*/ 	.word	0x00000012
        /*1134*/ 	.word	0x00038810
        /*1138*/ 	.short	0x0107
        /*113a*/ 	.byte	0x3f
	.zero		1


	//   ....[73]....
        /*113c*/ 	.word	0x000267e0
        /*1140*/ 	.word	0x00000012
        /*1144*/ 	.word	0x00038810
        /*1148*/ 	.short	0x0101
        /*114a*/ 	.byte	0x3f
	.zero		1


	//   ....[74]....
        /*114c*/ 	.word	0x00026800
        /*1150*/ 	.word	0x00000012
        /*1154*/ 	.word	0x00038820
        /*1158*/ 	.short	0x010a
        /*115a*/ 	.byte	0x3f
	.zero		1


	//   ....[75]....
        /*115c*/ 	.word	0x00026890
        /*1160*/ 	.word	0x00000019
        /*1164*/ 	.word	0x00038860
        /*1168*/ 	.short	0x010a
        /*116a*/ 	.byte	0x3f
	.zero		1


	//   ....[76]....
        /*116c*/ 	.word	0x000271a0
        /*1170*/ 	.word	0x00000019
        /*1174*/ 	.word	0x00038850
        /*1178*/ 	.short	0x0107
        /*117a*/ 	.byte	0x3f
	.zero		1


	//   ....[77]....
        /*117c*/ 	.word	0x00027270
        /*1180*/ 	.word	0x00000019
        /*1184*/ 	.word	0x00038850
        /*1188*/ 	.short	0x0101
        /*118a*/ 	.byte	0x3f
	.zero		1


	//   ....[78]....
        /*118c*/ 	.word	0x000275f0
        /*1190*/ 	.word	0x00000006
        /*1194*/ 	.word	0x00038840
        /*1198*/ 	.short	0x010a
        /*119a*/ 	.byte	0x3f
	.zero		1


	//   ....[79]....
        /*119c*/ 	.word	0x00027910
        /*11a0*/ 	.word	0x00000006
        /*11a4*/ 	.word	0x00038830
        /*11a8*/ 	.short	0x0107
        /*11aa*/ 	.byte	0x3f
	.zero		1


	//   ....[80]....
        /*11ac*/ 	.word	0x000279d0
        /*11b0*/ 	.word	0x00000006
        /*11b4*/ 	.word	0x00038830
        /*11b8*/ 	.short	0x0101
        /*11ba*/ 	.byte	0x3f
	.zero		1


	//   ....[81]....
        /*11bc*/ 	.word	0x00027a00
        /*11c0*/ 	.word	0x00000006
        /*11c4*/ 	.word	0x00038860
        /*11c8*/ 	.short	0x010a
        /*11ca*/ 	.byte	0x3f
	.zero		1


	//   ....[82]....
        /*11cc*/ 	.word	0x000280b0
        /*11d0*/ 	.word	0x00000006
        /*11d4*/ 	.word	0x00038850
        /*11d8*/ 	.short	0x0107
        /*11da*/ 	.byte	0x3f
	.zero		1


	//   ....[83]....
        /*11dc*/ 	.word	0x00028170
        /*11e0*/ 	.word	0x00000006
        /*11e4*/ 	.word	0x00038850
        /*11e8*/ 	.short	0x0101
        /*11ea*/ 	.byte	0x3f
	.zero		1


	//   ....[84]....
        /*11ec*/ 	.word	0x00029400
        /*11f0*/ 	.word	0x00000007
        /*11f4*/ 	.word	0x00038820
        /*11f8*/ 	.short	0x010a
        /*11fa*/ 	.byte	0x3f
	.zero		1


	//   ....[85]....
        /*11fc*/ 	.word	0x00029570
        /*1200*/ 	.word	0x00000005
        /*1204*/ 	.word	0x00038840
        /*1208*/ 	.short	0x010a
        /*120a*/ 	.byte	0x3f
	.zero		1


	//   ....[86]....
        /*120c*/ 	.word	0x00029610
        /*1210*/ 	.word	0x00000003
        /*1214*/ 	.word	0x00038840
        /*1218*/ 	.short	0x010a
        /*121a*/ 	.byte	0x3f
	.zero		1


	//   ....[87]....
        /*121c*/ 	.word	0x00029650
        /*1220*/ 	.word	0x00000005
        /*1224*/ 	.word	0x00038860
        /*1228*/ 	.short	0x010a
        /*122a*/ 	.byte	0x3f
	.zero		1


	//   ....[88]....
        /*122c*/ 	.word	0x00029690
        /*1230*/ 	.word	0x00000003
        /*1234*/ 	.word	0x00038860
        /*1238*/ 	.short	0x010a
        /*123a*/ 	.byte	0x3f
	.zero		1


	//   ....[89]....
        /*123c*/ 	.word	0x000296f0
        /*1240*/ 	.word	0x0000003b
        /*1244*/ 	.word	0x00038890
        /*1248*/ 	.short	0x010a
        /*124a*/ 	.byte	0x3f
	.zero		1


	//   ....[90]....
        /*124c*/ 	.word	0x00029870
        /*1250*/ 	.word	0x0000003b
        /*1254*/ 	.word	0x00038890
        /*1258*/ 	.short	0x010a
        /*125a*/ 	.byte	0x3f
	.zero		1


	//   ....[91]....
        /*125c*/ 	.word	0x000299f0
        /*1260*/ 	.word	0x0000003b
        /*1264*/ 	.word	0x00038890
        /*1268*/ 	.short	0x010a
        /*126a*/ 	.byte	0x3f
	.zero		1


	//   ....[92]....
        /*126c*/ 	.word	0x00029b50
        /*1270*/ 	.word	0x0000003b
        /*1274*/ 	.word	0x000388b0
        /*1278*/ 	.short	0x010a
        /*127a*/ 	.byte	0x3f
	.zero		1


	//   ....[93]....
        /*127c*/ 	.word	0x00029f30
        /*1280*/ 	.word	0x00000011
        /*1284*/ 	.word	0x00038800
        /*1288*/ 	.short	0x010a
        /*128a*/ 	.byte	0x3f
	.zero		1


	//   ....[94]....
        /*128c*/ 	.word	0x0002a510
        /*1290*/ 	.word	0x00000011
        /*1294*/ 	.word	0x00038800
        /*1298*/ 	.short	0x010a
        /*129a*/ 	.byte	0x3f
	.zero		1


	//   ....[95]....
        /*129c*/ 	.word	0x0002a560
        /*12a0*/ 	.word	0x00000014
        /*12a4*/ 	.word	0x00038830
        /*12a8*/ 	.short	0x010a
        /*12aa*/ 	.byte	0x3f
	.zero		1


	//   ....[96]....
        /*12ac*/ 	.word	0x0002a5b0
        /*12b0*/ 	.word	0x00000011
        /*12b4*/ 	.word	0x00038810
        /*12b8*/ 	.short	0x010a
        /*12ba*/ 	.byte	0x3f
	.zero		1


	//   ....[97]....
        /*12bc*/ 	.word	0x0002a600
        /*12c0*/ 	.word	0x00000014
        /*12c4*/ 	.word	0x00038850
        /*12c8*/ 	.short	0x010a
        /*12ca*/ 	.byte	0x3f
	.zero		1


	//   ....[98]....
        /*12cc*/ 	.word	0x0002a650
        /*12d0*/ 	.word	0x000000c7
        /*12d4*/ 	.word	0x00038830
        /*12d8*/ 	.short	0x010a
        /*12da*/ 	.byte	0x3f
	.zero		1


	//   ....[99]....
        /*12dc*/ 	.word	0x0002a6a0
        /*12e0*/ 	.word	0x000000c7
        /*12e4*/ 	.word	0x00038850
        /*12e8*/ 	.short	0x010a
        /*12ea*/ 	.byte	0x3f
	.zero		1


	//   ....[100]....
        /*12ec*/ 	.word	0x0002a6f0
        /*12f0*/ 	.word	0x00000015
        /*12f4*/ 	.word	0x00038830
        /*12f8*/ 	.short	0x010a
        /*12fa*/ 	.byte	0x3f
	.zero		1


	//   ....[101]....
        /*12fc*/ 	.word	0x0002a740
        /*1300*/ 	.word	0x00000015
        /*1304*/ 	.word	0x00038850
        /*1308*/ 	.short	0x010a
        /*130a*/ 	.byte	0x3f
	.zero		1


	//   ....[102]....
        /*130c*/ 	.word	0x0002a790
        /*1310*/ 	.word	0x00000015
        /*1314*/ 	.word	0x00038830
        /*1318*/ 	.short	0x010a
        /*131a*/ 	.byte	0x3f
	.zero		1


	//   ....[103]....
        /*131c*/ 	.word	0x0002a7e0
        /*1320*/ 	.word	0x00000015
        /*1324*/ 	.word	0x00038850
        /*1328*/ 	.short	0x010a
        /*132a*/ 	.byte	0x3f
	.zero		1


	//   ....[104]....
        /*132c*/ 	.word	0x0002a980
        /*1330*/ 	.word	0x00000012
        /*1334*/ 	.word	0x00038820
        /*1338*/ 	.short	0x010a
        /*133a*/ 	.byte	0x3f
	.zero		1


	//   ....[105]....
        /*133c*/ 	.word	0x0002a9d0
        /*1340*/ 	.word	0x00000003
        /*1344*/ 	.word	0x000388a0
        /*1348*/ 	.short	0x010a
        /*134a*/ 	.byte	0x3f
	.zero		1


	//   ....[106]....
        /*134c*/ 	.word	0x0002aa20
        /*1350*/ 	.word	0x00000003
        /*1354*/ 	.word	0x000388c0
        /*1358*/ 	.short	0x010a
        /*135a*/ 	.byte	0x3f
	.zero		1


	//   ....[107]....
        /*135c*/ 	.word	0x0002aa70
        /*1360*/ 	.word	0x0000000a
        /*1364*/ 	.word	0x000388a0
        /*1368*/ 	.short	0x010a
        /*136a*/ 	.byte	0x3f
	.zero		1


	//   ....[108]....
        /*136c*/ 	.word	0x0002aac0
        /*1370*/ 	.word	0x0000000a
        /*1374*/ 	.word	0x000388c0
        /*1378*/ 	.short	0x010a
        /*137a*/ 	.byte	0x3f
	.zero		1


	//   ....[109]....
        /*137c*/ 	.word	0x0002abe0
        /*1380*/ 	.word	0x00000019
        /*1384*/ 	.word	0x00038840
        /*1388*/ 	.short	0x010a
        /*138a*/ 	.byte	0x3f
	.zero		1


	//   ....[110]....
        /*138c*/ 	.word	0x0002c170
        /*1390*/ 	.word	0x00000012
        /*1394*/ 	.word	0x00038820
        /*1398*/ 	.short	0x010a
        /*139a*/ 	.byte	0x3f
	.zero		1


	//   ....[111]....
        /*139c*/ 	.word	0x0002c1c0
        /*13a0*/ 	.word	0x00000019
        /*13a4*/ 	.word	0x00038860
        /*13a8*/ 	.short	0x010a
        /*13aa*/ 	.byte	0x3f
	.zero		1


	//   ....[112]....
        /*13ac*/ 	.word	0x0002cab0
        /*13b0*/ 	.word	0x00000006
        /*13b4*/ 	.word	0x00038840
        /*13b8*/ 	.short	0x010a
        /*13ba*/ 	.byte	0x3f
	.zero		1


	//   ....[113]....
        /*13bc*/ 	.word	0x0002cf70
        /*13c0*/ 	.word	0x00000006
        /*13c4*/ 	.word	0x00038860
        /*13c8*/ 	.short	0x010a
        /*13ca*/ 	.byte	0x3f
	.zero		1


	//   ....[114]....
        /*13cc*/ 	.word	0x0002e110
        /*13d0*/ 	.word	0x00000007
        /*13d4*/ 	.word	0x00038820
        /*13d8*/ 	.short	0x010a
        /*13da*/ 	.byte	0x3f
	.zero		1


	//   ....[115]....
        /*13dc*/ 	.word	0x0002e2b0
        /*13e0*/ 	.word	0x00000005
        /*13e4*/ 	.word	0x00038840
        /*13e8*/ 	.short	0x010a
        /*13ea*/ 	.byte	0x3f
	.zero		1


	//   ....[116]....
        /*13ec*/ 	.word	0x0002e300
        /*13f0*/ 	.word	0x00000003
        /*13f4*/ 	.word	0x00038840
        /*13f8*/ 	.short	0x010a
        /*13fa*/ 	.byte	0x3f
	.zero		1


	//   ....[117]....
        /*13fc*/ 	.word	0x0002e350
        /*1400*/ 	.word	0x00000005
        /*1404*/ 	.word	0x00038860
        /*1408*/ 	.short	0x010a
        /*140a*/ 	.byte	0x3f
	.zero		1


	//----- nvinfo : EIATTR_NUM_MBARRIERS
	.align		4
.L_464:
        /*140c*/ 	.byte	0x03, 0x38
        /*140e*/ 	.short	0x0017


	//----- nvinfo : EIATTR_EXIT_INSTR_OFFSETS
	.align		4
        /*1410*/ 	.byte	0x04, 0x1c
        /*1412*/ 	.short	(.L_466 - .L_465)


	//   ....[0]....
.L_465:
        /*1414*/ 	.word	0x000296e0


	//----- nvinfo : EIATTR_MAX_THREADS
	.align		4
.L_466:
        /*1418*/ 	.byte	0x04, 0x05
        /*141a*/ 	.short	(.L_468 - .L_467)
.L_467:
        /*141c*/ 	.word	0x00000180
        /*1420*/ 	.word	0x00000001
        /*1424*/ 	.word	0x00000001


	//----- nvinfo : EIATTR_CRS_STACK_SIZE
	.align		4
.L_468:
        /*1428*/ 	.byte	0x04, 0x1e
        /*142a*/ 	.short	(.L_470 - .L_469)
.L_469:
        /*142c*/ 	.word	0x00000000


	//----- nvinfo : EIATTR_CBANK_PARAM_SIZE
	.align		4
.L_470:
        /*1430*/ 	.byte	0x03, 0x19
        /*1432*/ 	.short	0x0bf0


	//----- nvinfo : EIATTR_PARAM_CBANK
	.align		4
        /*1434*/ 	.byte	0x04, 0x0a
        /*1436*/ 	.short	(.L_472 - .L_471)
	.align		4
.L_471:
        /*1438*/ 	.word	index@(.nv.constant0._ZN7cutlass13device_kernelIN5flash11enable_sm90INS1_16FlashAttnFwdSm90INS1_25CollectiveMainloopFwdSm90ILi2EN4cute5tupleIJNS5_1CILi1EEES8_S8_EEENS6_IJNS7_ILi64EEESA_SA_EEELi512ENS_10bfloat16_tEfNS_4arch4Sm90ELb0ELb1ELb0ELb1ELb1ELb1ELb1ELb0ELb0ELb1ELb1ELb0EEENS1_21CollectiveEpilogueFwdINS6_IJSA_NS7_ILi512EEESA_EEES9_SC_SE_Li256ELb1ELb1ELb1ELb0EEENS1_36VarlenDynamicPersistentTileSchedulerILi64ELi64ELi256ELi128ELb1ELb1ELb1ELb1ELb0ELb1EEEEEEEEEvNT_6ParamsE)
        /*143c*/ 	.short	0x0210
        /*143e*/ 	.short	0x0bf0


	//----- nvinfo : EIATTR_SW_WAR
	.align		4
.L_472:
        /*1440*/ 	.byte	0x04, 0x36
        /*1442*/ 	.short	(.L_474 - .L_473)
.L_473:
        /*1444*/ 	.word	0x00000008
.L_474:


//--------------------- .nv.info._ZN7cutlass13device_kernelIN5flash11enable_sm90INS1_16FlashAttnFwdSm90INS1_25CollectiveMainloopFwdSm90ILi2EN4cute5tupleIJNS5_1CILi1EEES8_S8_EEENS6_IJNS7_ILi64EEESA_SA_EEELi512ENS_10bfloat16_tEfNS_4arch4Sm90ELb1ELb0ELb0ELb0ELb1ELb0ELb0ELb0ELb0ELb1ELb1ELb0EEENS1_21CollectiveEpilogueFwdINS6_IJSA_NS7_ILi512EEESA_EEES9_SC_SE_Li256ELb0ELb1ELb1ELb0EEENS1_19SingleTileSchedulerILb0ELb1ELb1ELi64EEEEEEEEEvNT_6ParamsE --------------------------
	.section	.nv.info._ZN7cutlass13device_kernelIN5flash11enable_sm90INS1_16FlashAttnFwdSm90INS1_25CollectiveMainloopFwdSm90ILi2EN4cute5tupleIJNS5_1CILi1EEES8_S8_EEENS6_IJNS7_ILi64EEESA_SA_EEELi512ENS_10bfloat16_tEfNS_4arch4Sm90ELb1ELb0ELb0ELb0ELb1ELb0ELb0ELb0ELb0ELb1ELb1ELb0EEENS1_21CollectiveEpilogueFwdINS6_IJSA_NS7_ILi512EEESA_EEES9_SC_SE_Li256ELb0ELb1ELb1ELb0EEENS1_19SingleTileSchedulerILb0ELb1ELb1ELi64EEEEEEEEEvNT_6ParamsE,"",@"SHT_CUDA_INFO"
	.sectionflags	@""
	.align	4


	//----- nvinfo : EIATTR_CUDA_API_VERSION
	.align		4
        /*0000*/ 	.byte	0x04, 0x37
        /*0002*/ 	.short	(.L_476 - .L_475)
.L_475:
        /*0004*/ 	.word	0x00000082


	//----- nvinfo : EIATTR_KPARAM_INFO
	.align		4
.L_476:
        /*0008*/ 	.byte	0x04, 0x17
        /*000a*/ 	.short	(.L_478 - .L_477)
.L_477:
        /*000c*/ 	.word	0x00000000
        /*0010*/ 	.short	0x0000
        /*0012*/ 	.short	0x0070
        /*0014*/ 	.byte	0x00, 0xf0, 0x01, 0x28


	//----- nvinfo : EIATTR_SPARSE_MMA_MASK
	.align		4
.L_478:
        /*0018*/ 	.byte	0x03, 0x50
        /*001a*/ 	.short	0x0000


	//----- nvinfo : EIATTR_MAXREG_COUNT
	.align		4
        /*001c*/ 	.byte	0x03, 0x1b
        /*001e*/ 	.short	0x00a8


	//----- nvinfo : EIATTR_NUM_BARRIERS
	.align		4
        /*0020*/ 	.byte	0x02, 0x4c
        /*0022*/ 	.byte	0x10
	.zero		1


	//----- nvinfo : EIATTR_EXTERNS
	.align		4
        /*0024*/ 	.byte	0x04, 0x0f
        /*0026*/ 	.short	(.L_480 - .L_479)


	//   ....[0]....
	.align		4
.L_479:
        /*0028*/ 	.word	index@(__assertfail)


	//----- nvinfo : EIATTR_MERCURY_ISA_VERSION
	.align		4
.L_480:
        /*002c*/ 	.byte	0x03, 0x5f
        /*002e*/ 	.short	0x0101


	//----- nvinfo : EIATTR_INT_WARP_WIDE_INSTR_OFFSETS
	.align		4
        /*0030*/ 	.byte	0x04, 0x31
        /*0032*/ 	.short	(.L_482 - .L_481)


	//   ....[0]....
.L_481:
        /*0034*/ 	.word	0x000000b0


	//   ....[1]....
        /*0038*/ 	.word	0x000000c0


	//   ....[2]....
        /*003c*/ 	.word	0x00000160


	//----- nvinfo : EIATTR_COOP_GROUP_MASK_REGIDS
	.align		4
.L_482:
        /*0040*/ 	.byte	0x04, 0x29
        /*0042*/ 	.short	(.L_484 - .L_483)


	//   ....[0]....
.L_483:
        /*0044*/ 	.word	0xffffffff


	//   ....[1]....
        /*0048*/ 	.word	0xffffffff


	//   ....[2]....
        /*004c*/ 	.word	0xffffffff


	//   ....[3]....
        /*0050*/ 	.word	0xffffffff


	//   ....[4]....
        /*0054*/ 	.word	0xffffffff


	//   ....[5]....
        /*0058*/ 	.word	0xffffffff


	//   ....[6]....
        /*005c*/ 	.word	0xffffffff


	//   ....[7]....
        /*0060*/ 	.word	0xffffffff


	//   ....[8]....
        /*0064*/ 	.word	0xffffffff


	//   ....[9]....
        /*0068*/ 	.word	0xffffffff


	//   ....[10]....
        /*006c*/ 	.word	0xffffffff


	//   ....[11]....
        /*0070*/ 	.word	0xffffffff


	//   ....[12]....
        /*0074*/ 	.word	0xffffffff


	//   ....[13]....
        /*0078*/ 	.word	0xffffffff


	//   ....[14]....
        /*007c*/ 	.word	0xffffffff


	//   ....[15]....
        /*0080*/ 	.word	0xffffffff


	//   ....[16]....
        /*0084*/ 	.word	0xffffffff


	//   ....[17]....
        /*0088*/ 	.word	0xffffffff


	//   ....[18]....
        /*008c*/ 	.word	0xffffffff


	//   ....[19]....
        /*0090*/ 	.word	0xffffffff


	//   ....[20]....
        /*0094*/ 	.word	0xffffffff


	//   ....[21]....
        /*0098*/ 	.word	0xffffffff


	//   ....[22]....
        /*009c*/ 	.word	0xffffffff


	//   ....[23]....
        /*00a0*/ 	.word	0xffffffff


	//   ....[24]....
        /*00a4*/ 	.word	0xffffffff


	//   ....[25]....
        /*00a8*/ 	.word	0xffffffff


	//   ....[26]....
        /*00ac*/ 	.word	0xffffffff


	//   ....[27]....
        /*00b0*/ 	.word	0xffffffff


	//   ....[28]....
        /*00b4*/ 	.word	0xffffffff


	//   ....[29]....
        /*00b8*/ 	.word	0xffffffff


	//   ....[30]....
        /*00bc*/ 	.word	0xffffffff


	//   ....[31]....
        /*00c0*/ 	.word	0xffffffff


	//   ....[32]....
        /*00c4*/ 	.word	0xffffffff


	//   ....[33]....
        /*00c8*/ 	.word	0xffffffff


	//   ....[34]....
        /*00cc*/ 	.word	0xffffffff


	//   ....[35]....
        /*00d0*/ 	.word	0xffffffff


	//   ....[36]....
        /*00d4*/ 	.word	0xffffffff


	//   ....[37]....
        /*00d8*/ 	.word	0xffffffff


	//   ....[38]....
        /*00dc*/ 	.word	0xffffffff


	//   ....[39]....
        /*00e0*/ 	.word	0xffffffff


	//   ....[40]....
        /*00e4*/ 	.word	0xffffffff


	//   ....[41]....
        /*00e8*/ 	.word	0xffffffff


	//   ....[42]....
        /*00ec*/ 	.word	0xffffffff


	//   ....[43]....
        /*00f0*/ 	.word	0xffffffff


	//   ....[44]....
        /*00f4*/ 	.word	0xffffffff


	//   ....[45]....
        /*00f8*/ 	.word	0xffffffff


	//   ....[46]....
        /*00fc*/ 	.word	0xffffffff


	//   ....[47]....
        /*0100*/ 	.word	0xffffffff


	//   ....[48]....
        /*0104*/ 	.word	0xffffffff


	//   ....[49]....
        /*0108*/ 	.word	0xffffffff


	//   ....[50]....
        /*010c*/ 	.word	0xffffffff


	//   ....[51]....
        /*0110*/ 	.word	0xffffffff


	//   ....[52]....
        /*0114*/ 	.word	0xffffffff


	//   ....[53]....
        /*0118*/ 	.word	0xffffffff


	//   ....[54]....
        /*011c*/ 	.word	0xffffffff


	//   ....[55]....
        /*0120*/ 	.word	0xffffffff


	//   ....[56]....
        /*0124*/ 	.word	0xffffffff


	//   ....[57]....
        /*0128*/ 	.word	0xffffffff


	//   ....[58]....
        /*012c*/ 	.word	0xffffffff


	//   ....[59]....
        /*0130*/ 	.word	0xffffffff


	//   ....[60]....
        /*0134*/ 	.word	0xffffffff


	//   ....[61]....
        /*0138*/ 	.word	0xffffffff


	//   ....[62]....
        /*013c*/ 	.word	0xffffffff


	//   ....[63]....
        /*0140*/ 	.word	0xffffffff


	//   ....[64]....
        /*0144*/ 	.word	0xffffffff


	//   ....[65]....
        /*0148*/ 	.word	0xffffffff


	//   ....[66]....
        /*014c*/ 	.word	0xffffffff


	//   ....[67]....
        /*0150*/ 	.word	0xffffffff


	//   ....[68]....
        /*0154*/ 	.word	0xffffffff


	//   ....[69]....
        /*0158*/ 	.word	0xffffffff


	//   ....[70]....
        /*015c*/ 	.word	0xffffffff


	//   ....[71]....
        /*0160*/ 	.word	0xffffffff


	//   ....[72]....
        /*0164*/ 	.word	0xffffffff


	//   ....[73]....
        /*0168*/ 	.word	0xffffffff


	//   ....[74]....
        /*016c*/ 	.word	0xffffffff


	//   ....[75]....
        /*0170*/ 	.word	0xffffffff


	//   ....[76]....
        /*0174*/ 	.word	0xffffffff


	//   ....[77]....
        /*0178*/ 	.word	0xffffffff


	//   ....[78]....
        /*017c*/ 	.word	0xffffffff


	//   ....[79]....
        /*0180*/ 	.word	0xffffffff


	//   ....[80]....
        /*0184*/ 	.word	0xffffffff


	//   ....[81]....
        /*0188*/ 	.word	0xffffffff


	//   ....[82]....
        /*018c*/ 	.word	0x0500000f


	//   ....[83]....
        /*0190*/ 	.word	0x0500000f


	//   ....[84]....
        /*0194*/ 	.word	0x0500000f


	//   ....[85]....
        /*0198*/ 	.word	0x0500000f


	//   ....[86]....
        /*019c*/ 	.word	0x0500000f


	//   ....[87]....
        /*01a0*/ 	.word	0x0500000f


	//   ....[88]....
        /*01a4*/ 	.word	0x0500000f


	//   ....[89]....
        /*01a8*/ 	.word	0x0500000f


	//   ....[90]....
        /*01ac*/ 	.word	0x0500000f


	//   ....[91]....
        /*01b0*/ 	.word	0x0500000f


	//   ....[92]....
        /*01b4*/ 	.word	0x0500000f


	//   ....[93]....
        /*01b8*/ 	.word	0x0500000f


	//   ....[94]....
        /*01bc*/ 	.word	0x0500000f


	//   ....[95]....
        /*01c0*/ 	.word	0x0500000f


	//   ....[96]....
        /*01c4*/ 	.word	0x0500000f


	//   ....[97]....
        /*01c8*/ 	.word	0x0500000f


	//   ....[98]....
        /*01cc*/ 	.word	0x0500000f


	//   ....[99]....
        /*01d0*/ 	.word	0x0500000f


	//   ....[100]....
        /*01d4*/ 	.word	0x0500000f


	//   ....[101]....
        /*01d8*/ 	.word	0x0500000f


	//   ....[102]....
        /*01dc*/ 	.word	0x0500000f


	//   ....[103]....
        /*01e0*/ 	.word	0x0500000f


	//   ....[104]....
        /*01e4*/ 	.word	0x0500000f


	//   ....[105]....
        /*01e8*/ 	.word	0x0500000f


	//   ....[106]....
        /*01ec*/ 	.word	0x0500000f


	//   ....[107]....
        /*01f0*/ 	.word	0x0500000f


	//   ....[108]....
        /*01f4*/ 	.word	0x0500000f


	//   ....[109]....
        /*01f8*/ 	.word	0x0500000f


	//   ....[110]....
        /*01fc*/ 	.word	0x0500000f


	//   ....[111]....
        /*0200*/ 	.word	0x0500000f


	//   ....[112]....
        /*0204*/ 	.word	0x0500000f


	//   ....[113]....
        /*0208*/ 	.word	0x0500000f


	//   ....[114]....
        /*020c*/ 	.word	0x0500000f


	//   ....[115]....
        /*0210*/ 	.word	0x0500000f


	//   ....[116]....
        /*0214*/ 	.word	0x0500000f


	//   ....[117]....
        /*0218*/ 	.word	0x0500000f


	//   ....[118]....
        /*021c*/ 	.word	0x0500000f


	//   ....[119]....
        /*0220*/ 	.word	0x0500000f


	//   ....[120]....
        /*0224*/ 	.word	0x0500000f


	//   ....[121]....
        /*0228*/ 	.word	0x0500000f


	//   ....[122]....
        /*022c*/ 	.word	0x0500000f


	//   ....[123]....
        /*0230*/ 	.word	0x0500000f


	//----- nvinfo : EIATTR_COOP_GROUP_INSTR_OFFSETS
	.align		4
.L_484:
        /*0234*/ 	.byte	0x04, 0x28
        /*0236*/ 	.short	(.L_486 - .L_485)


	//   ....[0]....
.L_485:
        /*0238*/ 	.word	0x00000060


	//   ....[1]....
        /*023c*/ 	.word	0x000000a0


	//   ....[2]....
        /*0240*/ 	.word	0x00000280


	//   ....[3]....
        /*0244*/ 	.word	0x000003e0


	//   ....[4]....
        /*0248*/ 	.word	0x00000500


	//   ....[5]....
        /*024c*/ 	.word	0x00000660


	//   ....[6]....
        /*0250*/ 	.word	0x000012d0


	//   ....[7]....
        /*0254*/ 	.word	0x00003450


	//   ....[8]....
        /*0258*/ 	.word	0x00003c20


	//   ....[9]....
        /*025c*/ 	.word	0x00003c50


	//   ....[10]....
        /*0260*/ 	.word	0x00004050


	//   ....[11]....
        /*0264*/ 	.word	0x000041c0


	//   ....[12]....
        /*0268*/ 	.word	0x00004330


	//   ....[13]....
        /*026c*/ 	.word	0x00004480


	//   ....[14]....
        /*0270*/ 	.word	0x00004f30


	//   ....[15]....
        /*0274*/ 	.word	0x00005480


	//   ....[16]....
        /*0278*/ 	.word	0x000054a0


	//   ....[17]....
        /*027c*/ 	.word	0x00005810


	//   ....[18]....
        /*0280*/ 	.word	0x00005a00


	//   ....[19]....
        /*0284*/ 	.word	0x00005b70


	//   ....[20]....
        /*0288*/ 	.word	0x00005cc0


	//   ....[21]....
        /*028c*/ 	.word	0x00006e80


	//   ....[22]....
        /*0290*/ 	.word	0x00007390


	//   ....[23]....
        /*0294*/ 	.word	0x000073c0


	//   ....[24]....
        /*0298*/ 	.word	0x00007600


	//   ....[25]....
        /*029c*/ 	.word	0x00007790


	//   ....[26]....
        /*02a0*/ 	.word	0x00008780


	//   ....[27]....
        /*02a4*/ 	.word	0x00008860


	//   ....[28]....
        /*02a8*/ 	.word	0x000088b0


	//   ....[29]....
        /*02ac*/ 	.word	0x000088e0


	//   ....[30]....
        /*02b0*/ 	.word	0x00008940


	//   ....[31]....
        /*02b4*/ 	.word	0x000093f0


	//   ....[32]....
        /*02b8*/ 	.word	0x000098b0


	//   ....[33]....
        /*02bc*/ 	.word	0x000098e0


	//   ....[34]....
        /*02c0*/ 	.word	0x00009900


	//   ....[35]....
        /*02c4*/ 	.word	0x00009930


	//   ....[36]....
        /*02c8*/ 	.word	0x00009dc0


	//   ....[37]....
        /*02cc*/ 	.word	0x00009de0


	//   ....[38]....
        /*02d0*/ 	.word	0x0000aa30


	//   ....[39]....
        /*02d4*/ 	.word	0x0000aa50


	//   ....[40]....
        /*02d8*/ 	.word	0x0000baa0


	//   ....[41]....
        /*02dc*/ 	.word	0x0000cdb0


	//   ....[42]....
        /*02e0*/ 	.word	0x0000cdd0


	//   ....[43]....
        /*02e4*/ 	.word	0x0000cde0


	//   ....[44]....
        /*02e8*/ 	.word	0x0000ce20


	//   ....[45]....
        /*02ec*/ 	.word	0x0000ce70


	//   ....[46]....
        /*02f0*/ 	.word	0x0000ce90


	//   ....[47]....
        /*02f4*/ 	.word	0x0000cee0


	//   ....[48]....
        /*02f8*/ 	.word	0x0000cf00


	//   ....[49]....
        /*02fc*/ 	.word	0x0000d490


	//   ....[50]....
        /*0300*/ 	.word	0x0000d4c0


	//   ....[51]....
        /*0304*/ 	.word	0x0000d4f0


	//   ....[52]....
        /*0308*/ 	.word	0x0000d560


	//   ....[53]....
        /*030c*/ 	.word	0x0000d5c0


	//   ....[54]....
        /*0310*/ 	.word	0x0000d5e0


	//   ....[55]....
        /*0314*/ 	.word	0x0000d630


	//   ....[56]....
        /*0318*/ 	.word	0x0000d650


	//   ....[57]....
        /*031c*/ 	.word	0x0000d940


	//   ....[58]....
        /*0320*/ 	.word	0x0000d970


	//   ....[59]....
        /*0324*/ 	.word	0x0000d9a0


	//   ....[60]....
        /*0328*/ 	.word	0x0000d9d0


	//   ....[61]....
        /*032c*/ 	.word	0x0000da00


	//   ....[62]....
        /*0330*/ 	.word	0x0000da50


	//   ....[63]....
        /*0334*/ 	.word	0x0000dbd0


	//   ....[64]....
        /*0338*/ 	.word	0x0000dc00


	//   ....[65]....
        /*033c*/ 	.word	0x0000e580


	//   ....[66]....
        /*0340*/ 	.word	0x0000e5a0


	//   ....[67]....
        /*0344*/ 	.word	0x0000e5b0


	//   ....[68]....
        /*0348*/ 	.word	0x0000e5d0


	//   ....[69]....
        /*034c*/ 	.word	0x0000e5f0


	//   ....[70]....
        /*0350*/ 	.word	0x0000e620


	//   ....[71]....
        /*0354*/ 	.word	0x0000e640


	//   ....[72]....
        /*0358*/ 	.word	0x0000e670


	//   ....[73]....
        /*035c*/ 	.word	0x0000e9d0


	//   ....[74]....
        /*0360*/ 	.word	0x0000ea00


	//   ....[75]....
        /*0364*/ 	.word	0x0000ea30


	//   ....[76]....
        /*0368*/ 	.word	0x0000ea50


	//   ....[77]....
        /*036c*/ 	.word	0x0000ea60


	//   ....[78]....
        /*0370*/ 	.word	0x0000ea80


	//   ....[79]....
        /*0374*/ 	.word	0x0000eb20


	//   ....[80]....
        /*0378*/ 	.word	0x0000eb60


	//   ....[81]....
        /*037c*/ 	.word	0x0000f060


	//   ....[82]....
        /*0380*/ 	.word	0x0000f680


	//   ....[83]....
        /*0384*/ 	.word	0x0000f770


	//   ....[84]....
        /*0388*/ 	.word	0x0000f810


	//   ....[85]....
        /*038c*/ 	.word	0x0000f890


	//   ....[86]....
        /*0390*/ 	.word	0x0000f940


	//   ....[87]....
        /*0394*/ 	.word	0x0000f9a0


	//   ....[88]....
        /*0398*/ 	.word	0x0000fa60


	//   ....[89]....
        /*039c*/ 	.word	0x0000fac0


	//   ....[90]....
        /*03a0*/ 	.word	0x0000fb60


	//   ....[91]....
        /*03a4*/ 	.word	0x0000fbf0


	//   ....[92]....
        /*03a8*/ 	.word	0x0000fc50


	//   ....[93]....
        /*03ac*/ 	.word	0x0000fd80


	//   ....[94]....
        /*03b0*/ 	.word	0x0000fdf0


	//   ....[95]....
        /*03b4*/ 	.word	0x0000fe50


	//   ....[96]....
        /*03b8*/ 	.word	0x0000ff10


	//   ....[97]....
        /*03bc*/ 	.word	0x0000ff70


	//   ....[98]....
        /*03c0*/ 	.word	0x00010010


	//   ....[99]....
        /*03c4*/ 	.word	0x00010160


	//   ....[100]....
        /*03c8*/ 	.word	0x00010220


	//   ....[101]....
        /*03cc*/ 	.word	0x000104a0


	//   ....[102]....
        /*03d0*/ 	.word	0x000104f0


	//   ....[103]....
        /*03d4*/ 	.word	0x000106b0


	//   ....[104]....
        /*03d8*/ 	.word	0x00010700


	//   ....[105]....
        /*03dc*/ 	.word	0x000108c0


	//   ....[106]....
        /*03e0*/ 	.word	0x00010910


	//   ....[107]....
        /*03e4*/ 	.word	0x000109f0


	//   ....[108]....
        /*03e8*/ 	.word	0x00010a90


	//   ....[109]....
        /*03ec*/ 	.word	0x00010af0


	//   ....[110]....
        /*03f0*/ 	.word	0x00010b90


	//   ....[111]....
        /*03f4*/ 	.word	0x00010bf0


	//   ....[112]....
        /*03f8*/ 	.word	0x00010c90


	//   ....[113]....
        /*03fc*/ 	.word	0x00010cf0


	//   ....[114]....
        /*0400*/ 	.word	0x00010d90


	//   ....[115]....
        /*0404*/ 	.word	0x00010e70


	//   ....[116]....
        /*0408*/ 	.word	0x00010f20


	//   ....[117]....
        /*040c*/ 	.word	0x00011010


	//   ....[118]....
        /*0410*/ 	.word	0x00011110


	//   ....[119]....
        /*0414*/ 	.word	0x00011230


	//   ....[120]....
        /*0418*/ 	.word	0x00011310


	//   ....[121]....
        /*041c*/ 	.word	0x00011420


	//   ....[122]....
        /*0420*/ 	.word	0x000114f0


	//   ....[123]....
        /*0424*/ 	.word	0x00011600


	//----- nvinfo : EIATTR_REG_RECONFIG
	.align		4
.L_486:
        /*0428*/ 	.byte	0x01, 0x54
	.zero		2


	//----- nvinfo : EIATTR_SYSCALL_OFFSETS
	.align		4
        /*042c*/ 	.byte	0x04, 0x46
        /*042e*/ 	.short	(.L_488 - .L_487)


	//   ....[0]....
.L_487:
        /*0430*/ 	.word	0x00003620


	//   ....[1]....
        /*0434*/ 	.word	0x0000c2c0


	//   ....[2]....
        /*0438*/ 	.word	0x0000c400


	//   ....[3]....
        /*043c*/ 	.word	0x0000c4f0


	//   ....[4]....
        /*0440*/ 	.word	0x0000d170


	//----- nvinfo : EIATTR_MBARRIER_INSTR_OFFSETS
	.align		4
.L_488:
        /*0444*/ 	.byte	0x04, 0x39
        /*0446*/ 	.short	(.L_490 - .L_489)


	//   ....[0]....
.L_489:
        /*0448*/ 	.word	0x00000170
        /*044c*/ 	.word	0x000000ff
        /*0450*/ 	.word	0x00028c00
        /*0454*/ 	.short	0x0100
        /*0456*/ 	.byte	0x08
	.zero		1


	//   ....[1]....
        /*0458*/ 	.word	0x00000180
        /*045c*/ 	.word	0x000000ff
        /*0460*/ 	.word	0x00028c20
        /*0464*/ 	.short	0x0100
        /*0466*/ 	.byte	0x08
	.zero		1


	//   ....[2]....
        /*0468*/ 	.word	0x00000230
        /*046c*/ 	.word	0x000000ff
        /*0470*/ 	.word	0x00028c30
        /*0474*/ 	.short	0x0100
        /*0476*/ 	.byte	0x06
	.zero		1


	//   ....[3]....
        /*0478*/ 	.word	0x00000240
        /*047c*/ 	.word	0x000000ff
        /*0480*/ 	.word	0x00028c40
        /*0484*/ 	.short	0x0100
        /*0486*/ 	.byte	0x06
	.zero		1


	//   ....[4]....
        /*0488*/ 	.word	0x00000250
        /*048c*/ 	.word	0x000000ff
        /*0490*/ 	.word	0x00028c38
        /*0494*/ 	.short	0x0100
        /*0496*/ 	.byte	0x06
	.zero		1


	//   ....[5]....
        /*0498*/ 	.word	0x00000260
        /*049c*/ 	.word	0x000000ff
        /*04a0*/ 	.word	0x00028c48
        /*04a4*/ 	.short	0x0100
        /*04a6*/ 	.byte	0x06
	.zero		1


	//   ....[6]....
        /*04a8*/ 	.word	0x00000390
        /*04ac*/ 	.word	0x000000ff
        /*04b0*/ 	.word	0x00028c50
        /*04b4*/ 	.short	0x0100
        /*04b6*/ 	.byte	0x08
	.zero		1


	//   ....[7]....
        /*04b8*/ 	.word	0x000003a0
        /*04bc*/ 	.word	0x000000ff
        /*04c0*/ 	.word	0x00028c60
        /*04c4*/ 	.short	0x0100
        /*04c6*/ 	.byte	0x08
	.zero		1


	//   ....[8]....
        /*04c8*/ 	.word	0x000003b0
        /*04cc*/ 	.word	0x000000ff
        /*04d0*/ 	.word	0x00028c58
        /*04d4*/ 	.short	0x0100
        /*04d6*/ 	.byte	0x08
	.zero		1


	//   ....[9]....
        /*04d8*/ 	.word	0x000003c0
        /*04dc*/ 	.word	0x000000ff
        /*04e0*/ 	.word	0x00028c68
        /*04e4*/ 	.short	0x0100
        /*04e6*/ 	.byte	0x08
	.zero		1


	//   ....[10]....
        /*04e8*/ 	.word	0x000004b0
        /*04ec*/ 	.word	0x000000ff
        /*04f0*/ 	.word	0x00028c70
        /*04f4*/ 	.short	0x0100
        /*04f6*/ 	.byte	0x06
	.zero		1


	//   ....[11]....
        /*04f8*/ 	.word	0x000004c0
        /*04fc*/ 	.word	0x000000ff
        /*0500*/ 	.word	0x00028c80
        /*0504*/ 	.short	0x0100
        /*0506*/ 	.byte	0x06
	.zero		1


	//   ....[12]....
        /*0508*/ 	.word	0x000004d0
        /*050c*/ 	.word	0x000000ff
        /*0510*/ 	.word	0x00028c78
        /*0514*/ 	.short	0x0100
        /*0516*/ 	.byte	0x06
	.zero		1


	//   ....[13]....
        /*0518*/ 	.word	0x000004e0
        /*051c*/ 	.word	0x000000ff
        /*0520*/ 	.word	0x00028c88
        /*0524*/ 	.short	0x0100
        /*0526*/ 	.byte	0x06
	.zero		1


	//   ....[14]....
        /*0528*/ 	.word	0x00000610
        /*052c*/ 	.word	0x000000ff
        /*0530*/ 	.word	0x00028c90
        /*0534*/ 	.short	0x0100
        /*0536*/ 	.byte	0x08
	.zero		1


	//   ....[15]....
        /*0538*/ 	.word	0x00000620
        /*053c*/ 	.word	0x000000ff
        /*0540*/ 	.word	0x00028ca0
        /*0544*/ 	.short	0x0100
        /*0546*/ 	.byte	0x08
	.zero		1


	//   ....[16]....
        /*0548*/ 	.word	0x00000630
        /*054c*/ 	.word	0x000000ff
        /*0550*/ 	.word	0x00028c98
        /*0554*/ 	.short	0x0100
        /*0556*/ 	.byte	0x08
	.zero		1


	//   ....[17]....
        /*0558*/ 	.word	0x00000640
        /*055c*/ 	.word	0x000000ff
        /*0560*/ 	.word	0x00028ca8
        /*0564*/ 	.short	0x0100
        /*0566*/ 	.byte	0x08
	.zero		1


	//   ....[18]....
        /*0568*/ 	.word	0x00000780
        /*056c*/ 	.word	0x000000ff
        /*0570*/ 	.word	0x00028cb0
        /*0574*/ 	.short	0x0100
        /*0576*/ 	.byte	0x08
	.zero		1


	//   ....[19]....
        /*0578*/ 	.word	0x00000790
        /*057c*/ 	.word	0x000000ff
        /*0580*/ 	.word	0x00028cc0
        /*0584*/ 	.short	0x0100
        /*0586*/ 	.byte	0x08
	.zero		1


	//   ....[20]....
        /*0588*/ 	.word	0x000007a0
        /*058c*/ 	.word	0x000000ff
        /*0590*/ 	.word	0x00028cb8
        /*0594*/ 	.short	0x0100
        /*0596*/ 	.byte	0x08
	.zero		1


	//   ....[21]....
        /*0598*/ 	.word	0x000007b0
        /*059c*/ 	.word	0x000000ff
        /*05a0*/ 	.word	0x00028cc8
        /*05a4*/ 	.short	0x0100
        /*05a6*/ 	.byte	0x08
	.zero		1


	//   ....[22]....
        /*05a8*/ 	.word	0x00001490
        /*05ac*/ 	.word	0x000000ff
        /*05b0*/ 	.word	0x00028c50
        /*05b4*/ 	.short	0x010a
        /*05b6*/ 	.byte	0x05
	.zero		1


	//   ....[23]....
        /*05b8*/ 	.word	0x00001760
        /*05bc*/ 	.word	0x000000ff
        /*05c0*/ 	.word	0x00000000
        /*05c4*/ 	.short	0x0101
        /*05c6*/ 	.byte	0x04
	.zero		1


	//   ....[24]....
        /*05c8*/ 	.word	0x000020c0
        /*05cc*/ 	.word	0x000000ff
        /*05d0*/ 	.word	0x00028c50
        /*05d4*/ 	.short	0x010a
        /*05d6*/ 	.byte	0x07
	.zero		1


	//   ....[25]....
        /*05d8*/ 	.word	0x00002100
        /*05dc*/ 	.word	0x000000ff
        /*05e0*/ 	.word	0x00028c50
        /*05e4*/ 	.short	0x010a
        /*05e6*/ 	.byte	0x07
	.zero		1


	//   ....[26]....
        /*05e8*/ 	.word	0x000022e0
        /*05ec*/ 	.word	0x000000ff
        /*05f0*/ 	.word	0x00000000
        /*05f4*/ 	.short	0x0101
        /*05f6*/ 	.byte	0x07
	.zero		1


	//   ....[27]....
        /*05f8*/ 	.word	0x00003650
        /*05fc*/ 	.word	0x000000ff
        /*0600*/ 	.word	0x00028c00
        /*0604*/ 	.short	0x010a
        /*0606*/ 	.byte	0x27
	.zero		1


	//   ....[28]....
        /*0608*/ 	.word	0x000037e0
        /*060c*/ 	.word	0x000000ff
        /*0610*/ 	.word	0x00028c30
        /*0614*/ 	.short	0x010a
        /*0616*/ 	.byte	0x27
	.zero		1


	//   ....[29]....
        /*0618*/ 	.word	0x00003820
        /*061c*/ 	.word	0x000000ff
        /*0620*/ 	.word	0x00028c30
        /*0624*/ 	.short	0x010a
        /*0626*/ 	.byte	0x27
	.zero		1


	//   ....[30]....
        /*0628*/ 	.word	0x00003cc0
        /*062c*/ 	.word	0x000000ff
        /*0630*/ 	.word	0x00000000
        /*0634*/ 	.short	0x0101
        /*0636*/ 	.byte	0x04
	.zero		1


	//   ....[31]....
        /*0638*/ 	.word	0x00004cd0
        /*063c*/ 	.word	0x000000ff
        /*0640*/ 	.word	0x00028c50
        /*0644*/ 	.short	0x010a
        /*0646*/ 	.byte	0x27
	.zero		1


	//   ....[32]....
        /*0648*/ 	.word	0x00004d10
        /*064c*/ 	.word	0x000000ff
        /*0650*/ 	.word	0x00028c50
        /*0654*/ 	.short	0x010a
        /*0656*/ 	.byte	0x27
	.zero		1


	//   ....[33]....
        /*0658*/ 	.word	0x00005060
        /*065c*/ 	.word	0x000000ff
        /*0660*/ 	.word	0x00000000
        /*0664*/ 	.short	0x0101
        /*0666*/ 	.byte	0x05
	.zero		1


	//   ....[34]....
        /*0668*/ 	.word	0x00005200
        /*066c*/ 	.word	0x000000ff
        /*0670*/ 	.word	0x00028c30
        /*0674*/ 	.short	0x010a
        /*0676*/ 	.byte	0x1b
	.zero		1


	//   ....[35]....
        /*0678*/ 	.word	0x00005240
        /*067c*/ 	.word	0x000000ff
        /*0680*/ 	.word	0x00028c30
        /*0684*/ 	.short	0x010a
        /*0686*/ 	.byte	0x1b
	.zero		1


	//   ....[36]....
        /*0688*/ 	.word	0x000054e0
        /*068c*/ 	.word	0x000000ff
        /*0690*/ 	.word	0x00000000
        /*0694*/ 	.short	0x0101
        /*0696*/ 	.byte	0x0a
	.zero		1


	//   ....[37]....
        /*0698*/ 	.word	0x00006c40
        /*069c*/ 	.word	0x000000ff
        /*06a0*/ 	.word	0x00028c50
        /*06a4*/ 	.short	0x010a
        /*06a6*/ 	.byte	0x1b
	.zero		1


	//   ....[38]....
        /*06a8*/ 	.word	0x00006c80
        /*06ac*/ 	.word	0x000000ff
        /*06b0*/ 	.word	0x00028c50
        /*06b4*/ 	.short	0x010a
        /*06b6*/ 	.byte	0x1b
	.zero		1


	//   ....[39]....
        /*06b8*/ 	.word	0x00006f40
        /*06bc*/ 	.word	0x000000ff
        /*06c0*/ 	.word	0x00000000
        /*06c4*/ 	.short	0x0101
        /*06c6*/ 	.byte	0x1b
	.zero		1


	//   ....[40]....
        /*06c8*/ 	.word	0x00007070
        /*06cc*/ 	.word	0x000000ff
        /*06d0*/ 	.word	0x00028c30
        /*06d4*/ 	.short	0x010a
        /*06d6*/ 	.byte	0x1a
	.zero		1


	//   ....[41]....
        /*06d8*/ 	.word	0x000070b0
        /*06dc*/ 	.word	0x000000ff
        /*06e0*/ 	.word	0x00028c30
        /*06e4*/ 	.short	0x010a
        /*06e6*/ 	.byte	0x1a
	.zero		1


	//   ....[42]....
        /*06e8*/ 	.word	0x000072c0
        /*06ec*/ 	.word	0x000000ff
        /*06f0*/ 	.word	0x00000000
        /*06f4*/ 	.short	0x0101
        /*06f6*/ 	.byte	0x0a
	.zero		1


	//   ....[43]....
        /*06f8*/ 	.word	0x00008540
        /*06fc*/ 	.word	0x000000ff
        /*0700*/ 	.word	0x00028c50
        /*0704*/ 	.short	0x010a
        /*0706*/ 	.byte	0x1a
	.zero		1


	//   ....[44]....
        /*0708*/ 	.word	0x00008580
        /*070c*/ 	.word	0x000000ff
        /*0710*/ 	.word	0x00028c50
        /*0714*/ 	.short	0x010a
        /*0716*/ 	.byte	0x1a
	.zero		1


	//   ....[45]....
        /*0718*/ 	.word	0x00008830
        /*071c*/ 	.word	0x000000ff
        /*0720*/ 	.word	0x00000000
        /*0724*/ 	.short	0x0101
        /*0726*/ 	.byte	0x07
	.zero		1


	//   ....[46]....
        /*0728*/ 	.word	0x000093b0
        /*072c*/ 	.word	0x000000ff
        /*0730*/ 	.word	0x00000000
        /*0734*/ 	.short	0x0101
        /*0736*/ 	.byte	0x04
	.zero		1


	//   ....[47]....
        /*0738*/ 	.word	0x0000cb70
        /*073c*/ 	.word	0x000000ff
        /*0740*/ 	.word	0x00028c40
        /*0744*/ 	.short	0x010a
        /*0746*/ 	.byte	0x2d
	.zero		1


	//   ....[48]....
        /*0748*/ 	.word	0x0000cfa0
        /*074c*/ 	.word	0x000000ff
        /*0750*/ 	.word	0x00028c30
        /*0754*/ 	.short	0x0107
        /*0756*/ 	.byte	0x2d
	.zero		1


	//   ....[49]....
        /*0758*/ 	.word	0x0000d010
        /*075c*/ 	.word	0x000000ff
        /*0760*/ 	.word	0x00028c30
        /*0764*/ 	.short	0x0101
        /*0766*/ 	.byte	0x2d
	.zero		1


	//   ....[50]....
        /*0768*/ 	.word	0x0000d720
        /*076c*/ 	.word	0x000000ff
        /*0770*/ 	.word	0x00028c00
        /*0774*/ 	.short	0x0107
        /*0776*/ 	.byte	0x2d
	.zero		1


	//   ....[51]....
        /*0778*/ 	.word	0x0000d760
        /*077c*/ 	.word	0x000000ff
        /*0780*/ 	.word	0x00028c00
        /*0784*/ 	.short	0x0101
        /*0786*/ 	.byte	0x2d
	.zero		1


	//   ....[52]....
        /*0788*/ 	.word	0x0000d770
        /*078c*/ 	.word	0x000000ff
        /*0790*/ 	.word	0x00028c20
        /*0794*/ 	.short	0x010a
        /*0796*/ 	.byte	0x2d
	.zero		1


	//   ....[53]....
        /*0798*/ 	.word	0x0000d7c0
        /*079c*/ 	.word	0x000000ff
        /*07a0*/ 	.word	0x00028c60
        /*07a4*/ 	.short	0x010a
        /*07a6*/ 	.byte	0x2d
	.zero		1


	//   ....[54]....
        /*07a8*/ 	.word	0x0000dfe0
        /*07ac*/ 	.word	0x000000ff
        /*07b0*/ 	.word	0x00028c50
        /*07b4*/ 	.short	0x0107
        /*07b6*/ 	.byte	0x2d
	.zero		1


	//   ....[55]....
        /*07b8*/ 	.word	0x0000e060
        /*07bc*/ 	.word	0x000000ff
        /*07c0*/ 	.word	0x00028c50
        /*07c4*/ 	.short	0x0101
        /*07c6*/ 	.byte	0x2d
	.zero		1


	//   ....[56]....
        /*07c8*/ 	.word	0x0000e380
        /*07cc*/ 	.word	0x0000000a
        /*07d0*/ 	.word	0x00028c40
        /*07d4*/ 	.short	0x010a
        /*07d6*/ 	.byte	0x3f
	.zero		1


	//   ....[57]....
        /*07d8*/ 	.word	0x0000e710
        /*07dc*/ 	.word	0x0000000a
        /*07e0*/ 	.word	0x00028c30
        /*07e4*/ 	.short	0x0107
        /*07e6*/ 	.byte	0x3f
	.zero		1


	//   ....[58]....
        /*07e8*/ 	.word	0x0000e7c0
        /*07ec*/ 	.word	0x0000000a
        /*07f0*/ 	.word	0x00028c30
        /*07f4*/ 	.short	0x0101
        /*07f6*/ 	.byte	0x3f
	.zero		1


	//   ....[59]....
        /*07f8*/ 	.word	0x0000e7f0
        /*07fc*/ 	.word	0x0000000a
        /*0800*/ 	.word	0x00028c60
        /*0804*/ 	.short	0x010a
        /*0806*/ 	.byte	0x3f
	.zero		1


	//   ....[60]....
        /*0808*/ 	.word	0x0000ee30
        /*080c*/ 	.word	0x0000000a
        /*0810*/ 	.word	0x00028c50
        /*0814*/ 	.short	0x0107
        /*0816*/ 	.byte	0x3f
	.zero		1


	//   ....[61]....
        /*0818*/ 	.word	0x0000ef00
        /*081c*/ 	.word	0x0000000a
        /*0820*/ 	.word	0x00028c50
        /*0824*/ 	.short	0x0101
        /*0826*/ 	.byte	0x3f
	.zero		1


	//   ....[62]....
        /*0828*/ 	.word	0x0000efe0
        /*082c*/ 	.word	0x00000005
        /*0830*/ 	.word	0x00028c20
        /*0834*/ 	.short	0x010a
        /*0836*/ 	.byte	0x3f
	.zero		1


	//   ....[63]....
        /*0838*/ 	.word	0x0000f150
        /*083c*/ 	.word	0x00000004
        /*0840*/ 	.word	0x00028c40
        /*0844*/ 	.short	0x010a
        /*0846*/ 	.byte	0x3f
	.zero		1


	//   ....[64]....
        /*0848*/ 	.word	0x0000f1f0
        /*084c*/ 	.word	0x00000005
        /*0850*/ 	.word	0x00028c40
        /*0854*/ 	.short	0x010a
        /*0856*/ 	.byte	0x3f
	.zero		1


	//   ....[65]....
        /*0858*/ 	.word	0x0000f230
        /*085c*/ 	.word	0x00000004
        /*0860*/ 	.word	0x00028c60
        /*0864*/ 	.short	0x010a
        /*0866*/ 	.byte	0x3f
	.zero		1


	//   ....[66]....
        /*0868*/ 	.word	0x0000f270
        /*086c*/ 	.word	0x00000005
        /*0870*/ 	.word	0x00028c60
        /*0874*/ 	.short	0x010a
        /*0876*/ 	.byte	0x3f
	.zero		1


	//   ....[67]....
        /*0878*/ 	.word	0x0000f2e0
        /*087c*/ 	.word	0x00000005
        /*0880*/ 	.word	0x00028c50
        /*0884*/ 	.short	0x010a
        /*0886*/ 	.byte	0x3f
	.zero		1


	//   ....[68]....
        /*0888*/ 	.word	0x0000f340
        /*088c*/ 	.word	0x00000005
        /*0890*/ 	.word	0x00028c50
        /*0894*/ 	.short	0x010a
        /*0896*/ 	.byte	0x3f
	.zero		1


	//   ....[69]....
        /*0898*/ 	.word	0x0000f3a0
        /*089c*/ 	.word	0x00000000
        /*08a0*/ 	.word	0x00028c00
        /*08a4*/ 	.short	0x010a
        /*08a6*/ 	.byte	0x3f
	.zero		1


	//   ....[70]....
        /*08a8*/ 	.word	0x0000f400
        /*08ac*/ 	.word	0x00000004
        /*08b0*/ 	.word	0x00028c30
        /*08b4*/ 	.short	0x010a
        /*08b6*/ 	.byte	0x3f
	.zero		1


	//   ....[71]....
        /*08b8*/ 	.word	0x0000f460
        /*08bc*/ 	.word	0x0000000e
        /*08c0*/ 	.word	0x00028c50
        /*08c4*/ 	.short	0x010a
        /*08c6*/ 	.byte	0x3f
	.zero		1


	//   ....[72]....
        /*08c8*/ 	.word	0x0000f4c0
        /*08cc*/ 	.word	0x00000004
        /*08d0*/ 	.word	0x00028c30
        /*08d4*/ 	.short	0x010a
        /*08d6*/ 	.byte	0x3f
	.zero		1


	//   ....[73]....
        /*08d8*/ 	.word	0x0000f520
        /*08dc*/ 	.word	0x0000000e
        /*08e0*/ 	.word	0x00028c50
        /*08e4*/ 	.short	0x010a
        /*08e6*/ 	.byte	0x3f
	.zero		1


	//   ....[74]....
        /*08e8*/ 	.word	0x0000f580
        /*08ec*/ 	.word	0x00000004
        /*08f0*/ 	.word	0x00028c30
        /*08f4*/ 	.short	0x010a
        /*08f6*/ 	.byte	0x3f
	.zero		1


	//   ....[75]....
        /*08f8*/ 	.word	0x0000f5e0
        /*08fc*/ 	.word	0x0000000c
        /*0900*/ 	.word	0x00028c50
        /*0904*/ 	.short	0x010a
        /*0906*/ 	.byte	0x3f
	.zero		1


	//   ....[76]....
        /*0908*/ 	.word	0x0000f6c0
        /*090c*/ 	.word	0x00000003
        /*0910*/ 	.word	0x00028c40
        /*0914*/ 	.short	0x010a
        /*0916*/ 	.byte	0x3f
	.zero		1


	//   ....[77]....
        /*0918*/ 	.word	0x00010050
        /*091c*/ 	.word	0x00000003
        /*0920*/ 	.word	0x00028c20
        /*0924*/ 	.short	0x010a
        /*0926*/ 	.byte	0x3f
	.zero		1


	//   ....[78]....
        /*0928*/ 	.word	0x000100b0
        /*092c*/ 	.word	0x00000003
        /*0930*/ 	.word	0x00028c60
        /*0934*/ 	.short	0x010a
        /*0936*/ 	.byte	0x3f
	.zero		1


	//   ....[79]....
        /*0938*/ 	.word	0x00010940
        /*093c*/ 	.word	0x0000000a
        /*0940*/ 	.word	0x00028c40
        /*0944*/ 	.short	0x010a
        /*0946*/ 	.byte	0x3f
	.zero		1


	//   ....[80]....
        /*0948*/ 	.word	0x00010dc0
        /*094c*/ 	.word	0x0000000a
        /*0950*/ 	.word	0x00028c60
        /*0954*/ 	.short	0x010a
        /*0956*/ 	.byte	0x3f
	.zero		1


	//   ....[81]....
        /*0958*/ 	.word	0x00011520
        /*095c*/ 	.word	0x00000005
        /*0960*/ 	.word	0x00028c20
        /*0964*/ 	.short	0x010a
        /*0966*/ 	.byte	0x3f
	.zero		1


	//   ....[82]....
        /*0968*/ 	.word	0x000116c0
        /*096c*/ 	.word	0x00000004
        /*0970*/ 	.word	0x00028c40
        /*0974*/ 	.short	0x010a
        /*0976*/ 	.byte	0x3f
	.zero		1


	//   ....[83]....
        /*0978*/ 	.word	0x00011710
        /*097c*/ 	.word	0x00000005
        /*0980*/ 	.word	0x00028c40
        /*0984*/ 	.short	0x010a
        /*0986*/ 	.byte	0x3f
	.zero		1


	//   ....[84]....
        /*0988*/ 	.word	0x00011760
        /*098c*/ 	.word	0x00000004
        /*0990*/ 	.word	0x00028c60
        /*0994*/ 	.short	0x010a
        /*0996*/ 	.byte	0x3f
	.zero		1


	//----- nvinfo : EIATTR_NUM_MBARRIERS
	.align		4
.L_490:
        /*0998*/ 	.byte	0x03, 0x38
        /*099a*/ 	.short	0x0016


	//----- nvinfo : EIATTR_EXIT_INSTR_OFFSETS
	.align		4
        /*099c*/ 	.byte	0x04, 0x1c
        /*099e*/ 	.short	(.L_492 - .L_491)


	//   ....[0]....
.L_491:
        /*09a0*/ 	.word	0x0000f2c0


	//----- nvinfo : EIATTR_MAX_THREADS
	.align		4
.L_492:
        /*09a4*/ 	.byte	0x04, 0x05
        /*09a6*/ 	.short	(.L_494 - .L_493)
.L_493:
        /*09a8*/ 	.word	0x00000180
        /*09ac*/ 	.word	0x00000001
        /*09b0*/ 	.word	0x00000001


	//----- nvinfo : EIATTR_CRS_STACK_SIZE
	.align		4
.L_494:
        /*09b4*/ 	.byte	0x04, 0x1e
        /*09b6*/ 	.short	(.L_496 - .L_495)
.L_495:
        /*09b8*/ 	.word	0x00000000


	//----- nvinfo : EIATTR_CBANK_PARAM_SIZE
	.align		4
.L_496:
        /*09bc*/ 	.byte	0x03, 0x19
        /*09be*/ 	.short	0x0a70


	//----- nvinfo : EIATTR_PARAM_CBANK
	.align		4
        /*09c0*/ 	.byte	0x04, 0x0a
        /*09c2*/ 	.short	(.L_498 - .L_497)
	.align		4
.L_497:
        /*09c4*/ 	.word	index@(.nv.constant0._ZN7cutlass13device_kernelIN5flash11enable_sm90INS1_16FlashAttnFwdSm90INS1_25CollectiveMainloopFwdSm90ILi2EN4cute5tupleIJNS5_1CILi1EEES8_S8_EEENS6_IJNS7_ILi64EEESA_SA_EEELi512ENS_10bfloat16_tEfNS_4arch4Sm90ELb1ELb0ELb0ELb0ELb1ELb0ELb0ELb0ELb0ELb1ELb1ELb0EEENS1_21CollectiveEpilogueFwdINS6_IJSA_NS7_ILi512EEESA_EEES9_SC_SE_Li256ELb0ELb1ELb1ELb0EEENS1_19SingleTileSchedulerILb0ELb1ELb1ELi64EEEEEEEEEvNT_6ParamsE)
        /*09c8*/ 	.short	0x0210
        /*09ca*/ 	.short	0x0a70


	//----- nvinfo : EIATTR_SW_WAR
	.align		4
.L_498:
        /*09cc*/ 	.byte	0x04, 0x36
        /*09ce*/ 	.short	(.L_500 - .L_499)
.L_499:
        /*09d0*/ 	.word	0x00000008
.L_500:


//--------------------- .nv.info._ZN7cutlass13device_kernelIN5flash11enable_sm90INS1_16FlashAttnFwdSm90INS1_25CollectiveMainloopFwdSm90ILi2EN4cute5tupleIJNS5_1CILi1EEES8_S8_EEENS6_IJNS7_ILi64EEESA_SA_EEELi512ENS_10bfloat16_tEfNS_4arch4Sm90ELb1ELb0ELb0ELb0ELb1ELb0ELb1ELb0ELb0ELb1ELb1ELb0EEENS1_21CollectiveEpilogueFwdINS6_IJSA_NS7_ILi512EEESA_EEES9_SC_SE_Li256ELb0ELb1ELb1ELb0EEENS1_19SingleTileSchedulerILb0ELb1ELb1ELi64EEEEEEEEEvNT_6ParamsE --------------------------
	.section	.nv.info._ZN7cutlass13device_kernelIN5flash11enable_sm90INS1_16FlashAttnFwdSm90INS1_25CollectiveMainloopFwdSm90ILi2EN4cute5tupleIJNS5_1CILi1EEES8_S8_EEENS6_IJNS7_ILi64EEESA_SA_EEELi512ENS_10bfloat16_tEfNS_4arch4Sm90ELb1ELb0ELb0ELb0ELb1ELb0ELb1ELb0ELb0ELb1ELb1ELb0EEENS1_21CollectiveEpilogueFwdINS6_IJSA_NS7_ILi512EEESA_EEES9_SC_SE_Li256ELb0ELb1ELb1ELb0EEENS1_19SingleTileSchedulerILb0ELb1ELb1ELi64EEEEEEEEEvNT_6ParamsE,"",@"SHT_CUDA_INFO"
	.sectionflags	@""
	.align	4


	//----- nvinfo : EIATTR_CUDA_API_VERSION
	.align		4
        /*0000*/ 	.byte	0x04, 0x37
        /*0002*/ 	.short	(.L_502 - .L_501)
.L_501:
        /*0004*/ 	.word	0x00000082


	//----- nvinfo : EIATTR_KPARAM_INFO
	.align		4
.L_502:
        /*0008*/ 	.byte	0x04, 0x17
        /*000a*/ 	.short	(.L_504 - .L_503)
.L_503:
        /*000c*/ 	.word	0x00000000
        /*0010*/ 	.short	0x0000
        /*0012*/ 	.short	0x0070
        /*0014*/ 	.byte	0x00, 0xf0, 0x01, 0x2c


	//----- nvinfo : EIATTR_SPARSE_MMA_MASK
	.align		4
.L_504:
        /*0018*/ 	.byte	0x03, 0x50
        /*001a*/ 	.short	0x0000


	//----- nvinfo : EIATTR_MAXREG_COUNT
	.align		4
        /*001c*/ 	.byte	0x03, 0x1b
        /*001e*/ 	.short	0x00a8


	//----- nvinfo : EIATTR_NUM_BARRIERS
	.align		4
        /*0020*/ 	.byte	0x02, 0x4c
        /*0022*/ 	.byte	0x10
	.zero		1


	//----- nvinfo : EIATTR_EXTERNS
	.align		4
        /*0024*/ 	.byte	0x04, 0x0f
        /*0026*/ 	.short	(.L_506 - .L_505)


	//   ....[0]....
	.align		4
.L_505:
        /*0028*/ 	.word	index@(__assertfail)


	//----- nvinfo : EIATTR_ANNOTATIONS
	.align		4
.L_506:
        /*002c*/ 	.byte	0x04, 0x55
        /*002e*/ 	.short	(.L_508 - .L_507)


	//   ....[0]....
.L_507:
        /*0030*/ 	.word	0x00000001
        /*0034*/ 	.byte	0x90, 0x08, 0x00, 0x00, 0x01, 0x00, 0x00, 0x00, 0x10, 0x0a, 0x00, 0x00, 0x01, 0x00, 0x00, 0x00
        /*0044*/ 	.byte	0x20, 0x13, 0x00, 0x00, 0x01, 0x00, 0x00, 0x00, 0x80, 0x36, 0x00, 0x00, 0x01, 0x00, 0x00, 0x00
        /*0054*/ 	.byte	0x00, 0xd1, 0x00, 0x00, 0x01, 0x00, 0x00, 0x00, 0xe0, 0xf5, 0x00, 0x00, 0x01, 0x00, 0x00, 0x00
        /*0064*/ 	.byte	0x80, 0x09, 0x01, 0x00, 0x01, 0x00, 0x00, 0x00, 0xe0, 0x3d, 0x01, 0x00


	//----- nvinfo : EIATTR_MERCURY_ISA_VERSION
	.align		4
.L_508:
        /*0070*/ 	.byte	0x03, 0x5f
        /*0072*/ 	.short	0x0101


	//----- nvinfo : EIATTR_INT_WARP_WIDE_INSTR_OFFSETS
	.align		4
        /*0074*/ 	.byte	0x04, 0x31
        /*0076*/ 	.short	(.L_510 - .L_509)


	//   ....[0]....
.L_509:
        /*0078*/ 	.word	0x000000c0


	//   ....[1]....
        /*007c*/ 	.word	0x000000d0


	//   ....[2]....
        /*0080*/ 	.word	0x000000e0


	//   ....[3]....
        /*0084*/ 	.word	0x00000180


	//----- nvinfo : EIATTR_COOP_GROUP_MASK_REGIDS
	.align		4
.L_510:
        /*0088*/ 	.byte	0x04, 0x29
        /*008a*/ 	.short	(.L_512 - .L_511)


	//   ....[0]....
.L_511:
        /*008c*/ 	.word	0xffffffff


	//   ....[1]....
        /*0090*/ 	.word	0xffffffff


	//   ....[2]....
        /*0094*/ 	.word	0xffffffff


	//   ....[3]....
        /*0098*/ 	.word	0xffffffff


	//   ....[4]....
        /*009c*/ 	.word	0xffffffff


	//   ....[5]....
        /*00a0*/ 	.word	0xffffffff


	//   ....[6]....
        /*00a4*/ 	.word	0xffffffff


	//   ....[7]....
        /*00a8*/ 	.word	0xffffffff


	//   ....[8]....
        /*00ac*/ 	.word	0xffffffff


	//   ....[9]....
        /*00b0*/ 	.word	0xffffffff


	//   ....[10]....
        /*00b4*/ 	.word	0xffffffff


	//   ....[11]....
        /*00b8*/ 	.word	0xffffffff


	//   ....[12]....
        /*00bc*/ 	.word	0xffffffff


	//   ....[13]....
        /*00c0*/ 	.word	0xffffffff


	//   ....[14]....
        /*00c4*/ 	.word	0xffffffff


	//   ....[15]....
        /*00c8*/ 	.word	0xffffffff


	//   ....[16]....
        /*00cc*/ 	.word	0xffffffff


	//   ....[17]....
        /*00d0*/ 	.word	0xffffffff


	//   ....[18]....
        /*00d4*/ 	.word	0xffffffff


	//   ....[19]....
        /*00d8*/ 	.word	0xffffffff


	//   ....[20]....
        /*00dc*/ 	.word	0xffffffff


	//   ....[21]....
        /*00e0*/ 	.word	0xffffffff


	//   ....[22]....
        /*00e4*/ 	.word	0xffffffff


	//   ....[23]....
        /*00e8*/ 	.word	0xffffffff


	//   ....[24]....
        /*00ec*/ 	.word	0xffffffff


	//   ....[25]....
        /*00f0*/ 	.word	0xffffffff


	//   ....[26]....
        /*00f4*/ 	.word	0xffffffff


	//   ....[27]....
        /*00f8*/ 	.word	0xffffffff


	//   ....[28]....
        /*00fc*/ 	.word	0xffffffff


	//   ....[29]....
        /*0100*/ 	.word	0xffffffff


	//   ....[30]....
        /*0104*/ 	.word	0xffffffff


	//   ....[31]....
        /*0108*/ 	.word	0xffffffff


	//   ....[32]....
        /*010c*/ 	.word	0xffffffff


	//   ....[33]....
        /*0110*/ 	.word	0xffffffff


	//   ....[34]....
        /*0114*/ 	.word	0xffffffff


	//   ....[35]....
        /*0118*/ 	.word	0xffffffff


	//   ....[36]....
        /*011c*/ 	.word	0xffffffff


	//   ....[37]....
        /*0120*/ 	.word	0xffffffff


	//   ....[38]....
        /*0124*/ 	.word	0xffffffff


	//   ....[39]....
        /*0128*/ 	.word	0xffffffff


	//   ....[40]....
        /*012c*/ 	.word	0xffffffff


	//   ....[41]....
        /*0130*/ 	.word	0xffffffff


	//   ....[42]....
        /*0134*/ 	.word	0xffffffff


	//   ....[43]....
        /*0138*/ 	.word	0xffffffff


	//   ....[44]....
        /*013c*/ 	.word	0xffffffff


	//   ....[45]....
        /*0140*/ 	.word	0xffffffff


	//   ....[46]....
        /*0144*/ 	.word	0xffffffff


	//   ....[47]....
        /*0148*/ 	.word	0xffffffff


	//   ....[48]....
        /*014c*/ 	.word	0xffffffff


	//   ....[49]....
        /*0150*/ 	.word	0xffffffff


	//   ....[50]....
        /*0154*/ 	.word	0xffffffff


	//   ....[51]....
        /*0158*/ 	.word	0xffffffff


	//   ....[52]....
        /*015c*/ 	.word	0xffffffff


	//   ....[53]....
        /*0160*/ 	.word	0xffffffff


	//   ....[54]....
        /*0164*/ 	.word	0xffffffff


	//   ....[55]....
        /*0168*/ 	.word	0xffffffff


	//   ....[56]....
        /*016c*/ 	.word	0xffffffff


	//   ....[57]....
        /*0170*/ 	.word	0xffffffff


	//   ....[58]....
        /*0174*/ 	.word	0xffffffff


	//   ....[59]....
        /*0178*/ 	.word	0xffffffff


	//   ....[60]....
        /*017c*/ 	.word	0xffffffff


	//   ....[61]....
        /*0180*/ 	.word	0xffffffff


	//   ....[62]....
        /*0184*/ 	.word	0xffffffff


	//   ....[63]....
        /*0188*/ 	.word	0xffffffff


	//   ....[64]....
        /*018c*/ 	.word	0xffffffff


	//   ....[65]....
        /*0190*/ 	.word	0xffffffff


	//   ....[66]....
        /*0194*/ 	.word	0xffffffff


	//   ....[67]....
        /*0198*/ 	.word	0xffffffff


	//   ....[68]....
        /*019c*/ 	.word	0xffffffff


	//   ....[69]....
        /*01a0*/ 	.word	0xffffffff


	//   ....[70]....
        /*01a4*/ 	.word	0xffffffff


	//   ....[71]....
        /*01a8*/ 	.word	0xffffffff


	//   ....[72]....
        /*01ac*/ 	.word	0xffffffff


	//   ....[73]....
        /*01b0*/ 	.word	0xffffffff


	//   ....[74]....
        /*01b4*/ 	.word	0xffffffff


	//   ....[75]....
        /*01b8*/ 	.word	0xffffffff


	//   ....[76]....
        /*01bc*/ 	.word	0xffffffff


	//   ....[77]....
        /*01c0*/ 	.word	0xffffffff


	//   ....[78]....
        /*01c4*/ 	.word	0xffffffff


	//   ....[79]....
        /*01c8*/ 	.word	0xffffffff


	//   ....[80]....
        /*01cc*/ 	.word	0xffffffff


	//   ....[81]....
        /*01d0*/ 	.word	0xffffffff


	//   ....[82]....
        /*01d4*/ 	.word	0xffffffff


	//   ....[83]....
        /*01d8*/ 	.word	0xffffffff


	//   ....[84]....
        /*01dc*/ 	.word	0xffffffff


	//   ....[85]....
        /*01e0*/ 	.word	0xffffffff


	//   ....[86]....
        /*01e4*/ 	.word	0xffffffff


	//   ....[87]....
        /*01e8*/ 	.word	0xffffffff


	//   ....[88]....
        /*01ec*/ 	.word	0xffffffff


	//   ....[89]....
        /*01f0*/ 	.word	0xffffffff


	//   ....[90]....
        /*01f4*/ 	.word	0xffffffff


	//   ....[91]....
        /*01f8*/ 	.word	0xffffffff


	//   ....[92]....
        /*01fc*/ 	.word	0xffffffff


	//   ....[93]....
        /*0200*/ 	.word	0x0500000f


	//   ....[94]....
        /*0204*/ 	.word	0x0500000f


	//   ....[95]....
        /*0208*/ 	.word	0x0500000f


	//   ....[96]....
        /*020c*/ 	.word	0x0500000f


	//   ....[97]....
        /*0210*/ 	.word	0x0500000f


	//   ....[98]....
        /*0214*/ 	.word	0x0500000f


	//   ....[99]....
        /*0218*/ 	.word	0x0500000f


	//   ....[100]....
        /*021c*/ 	.word	0x0500000f


	//   ....[101]....
        /*0220*/ 	.word	0x0500000f


	//   ....[102]....
        /*0224*/ 	.word	0x0500000f


	//   ....[103]....
        /*0228*/ 	.word	0x0500000f


	//   ....[104]....
        /*022c*/ 	.word	0x0500000f


	//   ....[105]....
        /*0230*/ 	.word	0x0500000f


	//   ....[106]....
        /*0234*/ 	.word	0x0500000f


	//   ....[107]....
        /*0238*/ 	.word	0x0500000f


	//   ....[108]....
        /*023c*/ 	.word	0x0500000f


	//   ....[109]....
        /*0240*/ 	.word	0x0500000f


	//   ....[110]....
        /*0244*/ 	.word	0x0500000f


	//   ....[111]....
        /*0248*/ 	.word	0x0500000f


	//   ....[112]....
        /*024c*/ 	.word	0x0500000f


	//   ....[113]....
        /*0250*/ 	.word	0x0500000f


	//   ....[114]....
        /*0254*/ 	.word	0x0500000f


	//   ....[115]....
        /*0258*/ 	.word	0x0500000f


	//   ....[116]....
        /*025c*/ 	.word	0x0500000f


	//   ....[117]....
        /*0260*/ 	.word	0x0500000f


	//   ....[118]....
        /*0264*/ 	.word	0x0500000f


	//   ....[119]....
        /*0268*/ 	.word	0x0500000f


	//   ....[120]....
        /*026c*/ 	.word	0x0500000f


	//   ....[121]....
        /*0270*/ 	.word	0x0500000f


	//   ....[122]....
        /*0274*/ 	.word	0x0500000f


	//   ....[123]....
        /*0278*/ 	.word	0x0500000f


	//   ....[124]....
        /*027c*/ 	.word	0x0500000f


	//   ....[125]....
        /*0280*/ 	.word	0x0500000f


	//   ....[126]....
        /*0284*/ 	.word	0x0500000f


	//   ....[127]....
        /*0288*/ 	.word	0x0500000f


	//   ....[128]....
        /*028c*/ 	.word	0x0500000f


	//   ....[129]....
        /*0290*/ 	.word	0x0500000f


	//   ....[130]....
        /*0294*/ 	.word	0x0500000f


	//   ....[131]....
        /*0298*/ 	.word	0x0500000f


	//   ....[132]....
        /*029c*/ 	.word	0x0500000f


	//   ....[133]....
        /*02a0*/ 	.word	0x0500000f


	//   ....[134]....
        /*02a4*/ 	.word	0x0500000f


	//   ....[135]....
        /*02a8*/ 	.word	0x0500000f


	//   ....[136]....
        /*02ac*/ 	.word	0x0500000f


	//   ....[137]....
        /*02b0*/ 	.word	0x0500000f


	//   ....[138]....
        /*02b4*/ 	.word	0x0500000f


	//   ....[139]....
        /*02b8*/ 	.word	0x0500000f


	//   ....[140]....
        /*02bc*/ 	.word	0x0500000f


	//   ....[141]....
        /*02c0*/ 	.word	0x0500000f


	//   ....[142]....
        /*02c4*/ 	.word	0x0500000f


	//----- nvinfo : EIATTR_COOP_GROUP_INSTR_OFFSETS
	.align		4
.L_512:
        /*02c8*/ 	.byte	0x04, 0x28
        /*02ca*/ 	.short	(.L_514 - .L_513)


	//   ....[0]....
.L_513:
        /*02cc*/ 	.word	0x00000080


	//   ....[1]....
        /*02d0*/ 	.word	0x00000090


	//   ....[2]....
        /*02d4*/ 	.word	0x000002b0


	//   ....[3]....
        /*02d8*/ 	.word	0x00000410


	//   ....[4]....
        /*02dc*/ 	.word	0x00000530


	//   ....[5]....
        /*02e0*/ 	.word	0x00000690


	//   ....[6]....
        /*02e4*/ 	.word	0x00001440


	//   ....[7]....
        /*02e8*/ 	.word	0x00003410


	//   ....[8]....
        /*02ec*/ 	.word	0x00004550


	//   ....[9]....
        /*02f0*/ 	.word	0x00005480


	//   ....[10]....
        /*02f4*/ 	.word	0x000054a0


	//   ....[11]....
        /*02f8*/ 	.word	0x000057e0


	//   ....[12]....
        /*02fc*/ 	.word	0x000058e0


	//   ....[13]....
        /*0300*/ 	.word	0x00005c20


	//   ....[14]....
        /*0304*/ 	.word	0x00005ca0


	//   ....[15]....
        /*0308*/ 	.word	0x00006680


	//   ....[16]....
        /*030c*/ 	.word	0x000071e0


	//   ....[17]....
        /*0310*/ 	.word	0x000080d0


	//   ....[18]....
        /*0314*/ 	.word	0x000080f0


	//   ....[19]....
        /*0318*/ 	.word	0x00008460


	//   ....[20]....
        /*031c*/ 	.word	0x00008560


	//   ....[21]....
        /*0320*/ 	.word	0x00008820


	//   ....[22]....
        /*0324*/ 	.word	0x00008900


	//   ....[23]....
        /*0328*/ 	.word	0x00009a60


	//   ....[24]....
        /*032c*/ 	.word	0x0000a360


	//   ....[25]....
        /*0330*/ 	.word	0x0000b260


	//   ....[26]....
        /*0334*/ 	.word	0x0000b290


	//   ....[27]....
        /*0338*/ 	.word	0x0000b580


	//   ....[28]....
        /*033c*/ 	.word	0x0000b750


	//   ....[29]....
        /*0340*/ 	.word	0x0000c5f0


	//   ....[30]....
        /*0344*/ 	.word	0x0000c6c0


	//   ....[31]....
        /*0348*/ 	.word	0x0000c720


	//   ....[32]....
        /*034c*/ 	.word	0x0000c750


	//   ....[33]....
        /*0350*/ 	.word	0x0000c770


	//   ....[34]....
        /*0354*/ 	.word	0x0000d210


	//   ....[35]....
        /*0358*/ 	.word	0x0000d730


	//   ....[36]....
        /*035c*/ 	.word	0x0000d760


	//   ....[37]....
        /*0360*/ 	.word	0x0000d780


	//   ....[38]....
        /*0364*/ 	.word	0x0000d790


	//   ....[39]....
        /*0368*/ 	.word	0x0000dc30


	//   ....[40]....
        /*036c*/ 	.word	0x0000dc60


	//   ....[41]....
        /*0370*/ 	.word	0x0000e8c0


	//   ....[42]....
        /*0374*/ 	.word	0x0000e8e0


	//   ....[43]....
        /*0378*/ 	.word	0x0000f940


	//   ....[44]....
        /*037c*/ 	.word	0x00010cf0


	//   ....[45]....
        /*0380*/ 	.word	0x00010d10


	//   ....[46]....
        /*0384*/ 	.word	0x00010d20


	//   ....[47]....
        /*0388*/ 	.word	0x00010d60


	//   ....[48]....
        /*038c*/ 	.word	0x00010db0


	//   ....[49]....
        /*0390*/ 	.word	0x00010dd0


	//   ....[50]....
        /*0394*/ 	.word	0x00010e20


	//   ....[51]....
        /*0398*/ 	.word	0x00010e40


	//   ....[52]....
        /*039c*/ 	.word	0x000113f0


	//   ....[53]....
        /*03a0*/ 	.word	0x00011430


	//   ....[54]....
        /*03a4*/ 	.word	0x00011460


	//   ....[55]....
        /*03a8*/ 	.word	0x00011490


	//   ....[56]....
        /*03ac*/ 	.word	0x000114d0


	//   ....[57]....
        /*03b0*/ 	.word	0x000115a0


	//   ....[58]....
        /*03b4*/ 	.word	0x000115c0


	//   ....[59]....
        /*03b8*/ 	.word	0x000115f0


	//   ....[60]....
        /*03bc*/ 	.word	0x00011d00


	//   ....[61]....
        /*03c0*/ 	.word	0x00011d30


	//   ....[62]....
        /*03c4*/ 	.word	0x00011dc0


	//   ....[63]....
        /*03c8*/ 	.word	0x00011e70


	//   ....[64]....
        /*03cc*/ 	.word	0x00011f30


	//   ....[65]....
        /*03d0*/ 	.word	0x00012030


	//   ....[66]....
        /*03d4*/ 	.word	0x00012090


	//   ....[67]....
        /*03d8*/ 	.word	0x00012130


	//   ....[68]....
        /*03dc*/ 	.word	0x000125e0


	//   ....[69]....
        /*03e0*/ 	.word	0x00012610


	//   ....[70]....
        /*03e4*/ 	.word	0x00012640


	//   ....[71]....
        /*03e8*/ 	.word	0x00012670


	//   ....[72]....
        /*03ec*/ 	.word	0x000126a0


	//   ....[73]....
        /*03f0*/ 	.word	0x000126f0


	//   ....[74]....
        /*03f4*/ 	.word	0x00012870


	//   ....[75]....
        /*03f8*/ 	.word	0x000128a0


	//   ....[76]....
        /*03fc*/ 	.word	0x00013290


	//   ....[77]....
        /*0400*/ 	.word	0x000132b0


	//   ....[78]....
        /*0404*/ 	.word	0x000132c0


	//   ....[79]....
        /*0408*/ 	.word	0x000132e0


	//   ....[80]....
        /*040c*/ 	.word	0x00013300


	//   ....[81]....
        /*0410*/ 	.word	0x00013330


	//   ....[82]....
        /*0414*/ 	.word	0x00013350


	//   ....[83]....
        /*0418*/ 	.word	0x00013380


	//   ....[84]....
        /*041c*/ 	.word	0x000136e0


	//   ....[85]....
        /*0420*/ 	.word	0x00013710


	//   ....[86]....
        /*0424*/ 	.word	0x00013740


	//   ....[87]....
        /*0428*/ 	.word	0x00013760


	//   ....[88]....
        /*042c*/ 	.word	0x00013770


	//   ....[89]....
        /*0430*/ 	.word	0x00013790


	//   ....[90]....
        /*0434*/ 	.word	0x00013830


	//   ....[91]....
        /*0438*/ 	.word	0x00013870


	//   ....[92]....
        /*043c*/ 	.word	0x00013d70


	//   ....[93]....
        /*0440*/ 	.word	0x000142d0


	//   ....[94]....
        /*0444*/ 	.word	0x000143c0


	//   ....[95]....
        /*0448*/ 	.word	0x00014460


	//   ....[96]....
        /*044c*/ 	.word	0x000144e0


	//   ....[97]....
        /*0450*/ 	.word	0x00014590


	//   ....[98]....
        /*0454*/ 	.word	0x000145f0


	//   ....[99]....
        /*0458*/ 	.word	0x000146b0


	//   ....[100]....
        /*045c*/ 	.word	0x00014710


	//   ....[101]....
        /*0460*/ 	.word	0x000147b0


	//   ....[102]....
        /*0464*/ 	.word	0x00014850


	//   ....[103]....
        /*0468*/ 	.word	0x000148c0


	//   ....[104]....
        /*046c*/ 	.word	0x00014970


	//   ....[105]....
        /*0470*/ 	.word	0x00014a60


	//   ....[106]....
        /*0474*/ 	.word	0x00014b00


	//   ....[107]....
        /*0478*/ 	.word	0x00014be0


	//   ....[108]....
        /*047c*/ 	.word	0x00014cf0


	//   ....[109]....
        /*0480*/ 	.word	0x00014d40


	//   ....[110]....
        /*0484*/ 	.word	0x00014dd0


	//   ....[111]....
        /*0488*/ 	.word	0x00014eb0


	//   ....[112]....
        /*048c*/ 	.word	0x00015110


	//   ....[113]....
        /*0490*/ 	.word	0x00015180


	//   ....[114]....
        /*0494*/ 	.word	0x000153b0


	//   ....[115]....
        /*0498*/ 	.word	0x00015420


	//   ....[116]....
        /*049c*/ 	.word	0x000155f0


	//   ....[117]....
        /*04a0*/ 	.word	0x00015640


	//   ....[118]....
        /*04a4*/ 	.word	0x00015790


	//   ....[119]....
        /*04a8*/ 	.word	0x00015880


	//   ....[120]....
        /*04ac*/ 	.word	0x00015ad0


	//   ....[121]....
        /*04b0*/ 	.word	0x00015b20


	//   ....[122]....
        /*04b4*/ 	.word	0x00015ce0


	//   ....[123]....
        /*04b8*/ 	.word	0x00015d30


	//   ....[124]....
        /*04bc*/ 	.word	0x00015ef0


	//   ....[125]....
        /*04c0*/ 	.word	0x00015f40


	//   ....[126]....
        /*04c4*/ 	.word	0x00016020


	//   ....[127]....
        /*04c8*/ 	.word	0x000160c0


	//   ....[128]....
        /*04cc*/ 	.word	0x00016120


	//   ....[129]....
        /*04d0*/ 	.word	0x000161c0


	//   ....[130]....
        /*04d4*/ 	.word	0x00016220


	//   ....[131]....
        /*04d8*/ 	.word	0x000162c0


	//   ....[132]....
        /*04dc*/ 	.word	0x00016320


	//   ....[133]....
        /*04e0*/ 	.word	0x000163c0


	//   ....[134]....
        /*04e4*/ 	.word	0x000164a0


	//   ....[135]....
        /*04e8*/ 	.word	0x00016570


	//   ....[136]....
        /*04ec*/ 	.word	0x00016640


	//   ....[137]....
        /*04f0*/ 	.word	0x00016740


	//   ....[138]....
        /*04f4*/ 	.word	0x00016860


	//   ....[139]....
        /*04f8*/ 	.word	0x00016940


	//   ....[140]....
        /*04fc*/ 	.word	0x00016a50


	//   ....[141]....
        /*0500*/ 	.word	0x00016b20


	//   ....[142]....
        /*0504*/ 	.word	0x00016c30


	//----- nvinfo : EIATTR_REG_RECONFIG
	.align		4
.L_514:
        /*0508*/ 	.byte	0x01, 0x54
	.zero		2


	//----- nvinfo : EIATTR_SYSCALL_OFFSETS
	.align		4
        /*050c*/ 	.byte	0x04, 0x46
        /*050e*/ 	.short	(.L_516 - .L_515)


	//   ....[0]....
.L_515:
        /*0510*/ 	.word	0x000035c0


	//   ....[1]....
        /*0514*/ 	.word	0x000101a0


	//   ....[2]....
        /*0518*/ 	.word	0x000102e0


	//   ....[3]....
        /*051c*/ 	.word	0x000103d0


	//   ....[4]....
        /*0520*/ 	.word	0x000110c0


	//   ....[5]....
        /*0524*/ 	.word	0x000118c0


	//----- nvinfo : EIATTR_MBARRIER_INSTR_OFFSETS
	.align		4
.L_516:
        /*0528*/ 	.byte	0x04, 0x39
        /*052a*/ 	.short	(.L_518 - .L_517)


	//   ....[0]....
.L_517:
        /*052c*/ 	.word	0x00000190
        /*0530*/ 	.word	0x000000ff
        /*0534*/ 	.word	0x00038800
        /*0538*/ 	.short	0x0100
        /*053a*/ 	.byte	0x08
	.zero		1


	//   ....[1]....
        /*053c*/ 	.word	0x000001a0
        /*0540*/ 	.word	0x000000ff
        /*0544*/ 	.word	0x00038810
        /*0548*/ 	.short	0x0100
        /*054a*/ 	.byte	0x08
	.zero		1


	//   ....[2]....
        /*054c*/ 	.word	0x000001b0
        /*0550*/ 	.word	0x000000ff
        /*0554*/ 	.word	0x00038820
        /*0558*/ 	.short	0x0100
        /*055a*/ 	.byte	0x08
	.zero		1


	//   ....[3]....
        /*055c*/ 	.word	0x00000260
        /*0560*/ 	.word	0x000000ff
        /*0564*/ 	.word	0x00038830
        /*0568*/ 	.short	0x0100
        /*056a*/ 	.byte	0x06
	.zero		1


	//   ....[4]....
        /*056c*/ 	.word	0x00000270
        /*0570*/ 	.word	0x000000ff
        /*0574*/ 	.word	0x00038840
        /*0578*/ 	.short	0x0100
        /*057a*/ 	.byte	0x06
	.zero		1


	//   ....[5]....
        /*057c*/ 	.word	0x00000280
        /*0580*/ 	.word	0x000000ff
        /*0584*/ 	.word	0x00038838
        /*0588*/ 	.short	0x0100
        /*058a*/ 	.byte	0x06
	.zero		1


	//   ....[6]....
        /*058c*/ 	.word	0x00000290
        /*0590*/ 	.word	0x000000ff
        /*0594*/ 	.word	0x00038848
        /*0598*/ 	.short	0x0100
        /*059a*/ 	.byte	0x06
	.zero		1


	//   ....[7]....
        /*059c*/ 	.word	0x000003c0
        /*05a0*/ 	.word	0x000000ff
        /*05a4*/ 	.word	0x00038850
        /*05a8*/ 	.short	0x0100
        /*05aa*/ 	.byte	0x08
	.zero		1


	//   ....[8]....
        /*05ac*/ 	.word	0x000003d0
        /*05b0*/ 	.word	0x000000ff
        /*05b4*/ 	.word	0x00038860
        /*05b8*/ 	.short	0x0100
        /*05ba*/ 	.byte	0x08
	.zero		1


	//   ....[9]....
        /*05bc*/ 	.word	0x000003e0
        /*05c0*/ 	.word	0x000000ff
        /*05c4*/ 	.word	0x00038858
        /*05c8*/ 	.short	0x0100
        /*05ca*/ 	.byte	0x08
	.zero		1


	//   ....[10]....
        /*05cc*/ 	.word	0x000003f0
        /*05d0*/ 	.word	0x000000ff
        /*05d4*/ 	.word	0x00038868
        /*05d8*/ 	.short	0x0100
        /*05da*/ 	.byte	0x08
	.zero		1


	//   ....[11]....
        /*05dc*/ 	.word	0x000004e0
        /*05e0*/ 	.word	0x000000ff
        /*05e4*/ 	.word	0x00038870
        /*05e8*/ 	.short	0x0100
        /*05ea*/ 	.byte	0x06
	.zero		1


	//   ....[12]....
        /*05ec*/ 	.word	0x000004f0
        /*05f0*/ 	.word	0x000000ff
        /*05f4*/ 	.word	0x00038880
        /*05f8*/ 	.short	0x0100
        /*05fa*/ 	.byte	0x06
	.zero		1


	//   ....[13]....
        /*05fc*/ 	.word	0x00000500
        /*0600*/ 	.word	0x000000ff
        /*0604*/ 	.word	0x00038878
        /*0608*/ 	.short	0x0100
        /*060a*/ 	.byte	0x06
	.zero		1


	//   ....[14]....
        /*060c*/ 	.word	0x00000510
        /*0610*/ 	.word	0x000000ff
        /*0614*/ 	.word	0x00038888
        /*0618*/ 	.short	0x0100
        /*061a*/ 	.byte	0x06
	.zero		1


	//   ....[15]....
        /*061c*/ 	.word	0x00000640
        /*0620*/ 	.word	0x000000ff
        /*0624*/ 	.word	0x00038890
        /*0628*/ 	.short	0x0100
        /*062a*/ 	.byte	0x08
	.zero		1


	//   ....[16]....
        /*062c*/ 	.word	0x00000650
        /*0630*/ 	.word	0x000000ff
        /*0634*/ 	.word	0x000388a0
        /*0638*/ 	.short	0x0100
        /*063a*/ 	.byte	0x08
	.zero		1


	//   ....[17]....
        /*063c*/ 	.word	0x00000660
        /*0640*/ 	.word	0x000000ff
        /*0644*/ 	.word	0x00038898
        /*0648*/ 	.short	0x0100
        /*064a*/ 	.byte	0x08
	.zero		1


	//   ....[18]....
        /*064c*/ 	.word	0x00000670
        /*0650*/ 	.word	0x000000ff
        /*0654*/ 	.word	0x000388a8
        /*0658*/ 	.short	0x0100
        /*065a*/ 	.byte	0x08
	.zero		1


	//   ....[19]....
        /*065c*/ 	.word	0x000007b0
        /*0660*/ 	.word	0x000000ff
        /*0664*/ 	.word	0x000388b0
        /*0668*/ 	.short	0x0100
        /*066a*/ 	.byte	0x08
	.zero		1


	//   ....[20]....
        /*066c*/ 	.word	0x000007c0
        /*0670*/ 	.word	0x000000ff
        /*0674*/ 	.word	0x000388c0
        /*0678*/ 	.short	0x0100
        /*067a*/ 	.byte	0x08
	.zero		1


	//   ....[21]....
        /*067c*/ 	.word	0x000007d0
        /*0680*/ 	.word	0x000000ff
        /*0684*/ 	.word	0x000388b8
        /*0688*/ 	.short	0x0100
        /*068a*/ 	.byte	0x08
	.zero		1


	//   ....[22]....
        /*068c*/ 	.word	0x000007e0
        /*0690*/ 	.word	0x000000ff
        /*0694*/ 	.word	0x000388c8
        /*0698*/ 	.short	0x0100
        /*069a*/ 	.byte	0x08
	.zero		1


	//   ....[23]....
        /*069c*/ 	.word	0x00001820
        /*06a0*/ 	.word	0x00000004
        /*06a4*/ 	.word	0x00000000
        /*06a8*/ 	.short	0x0101
        /*06aa*/ 	.byte	0x3f
	.zero		1


	//   ....[24]....
        /*06ac*/ 	.word	0x00002300
        /*06b0*/ 	.word	0x00000004
        /*06b4*/ 	.word	0x00000000
        /*06b8*/ 	.short	0x0101
        /*06ba*/ 	.byte	0x3f
	.zero		1


	//   ....[25]....
        /*06bc*/ 	.word	0x000035f0
        /*06c0*/ 	.word	0x000000c6
        /*06c4*/ 	.word	0x00038800
        /*06c8*/ 	.short	0x010a
        /*06ca*/ 	.byte	0x3f
	.zero		1


	//   ....[26]....
        /*06cc*/ 	.word	0x000037a0
        /*06d0*/ 	.word	0x000000c6
        /*06d4*/ 	.word	0x00038830
        /*06d8*/ 	.short	0x010a
        /*06da*/ 	.byte	0x3f
	.zero		1


	//   ....[27]....
        /*06dc*/ 	.word	0x000037e0
        /*06e0*/ 	.word	0x000000c6
        /*06e4*/ 	.word	0x00038830
        /*06e8*/ 	.short	0x010a
        /*06ea*/ 	.byte	0x3f
	.zero		1


	//   ....[28]....
        /*06ec*/ 	.word	0x00003bf0
        /*06f0*/ 	.word	0x000000c6
        /*06f4*/ 	.word	0x00038810
        /*06f8*/ 	.short	0x010a
        /*06fa*/ 	.byte	0x3f
	.zero		1


	//   ....[29]....
        /*06fc*/ 	.word	0x00003c30
        /*0700*/ 	.word	0x000000c6
        /*0704*/ 	.word	0x00038850
        /*0708*/ 	.short	0x010a
        /*070a*/ 	.byte	0x3f
	.zero		1


	//   ....[30]....
        /*070c*/ 	.word	0x00003cf0
        /*0710*/ 	.word	0x000000c6
        /*0714*/ 	.word	0x00038850
        /*0718*/ 	.short	0x010a
        /*071a*/ 	.byte	0x3f
	.zero		1


	//   ....[31]....
        /*071c*/ 	.word	0x000060a0
        /*0720*/ 	.word	0x00000018
        /*0724*/ 	.word	0x00000000
        /*0728*/ 	.short	0x0101
        /*072a*/ 	.byte	0x3f
	.zero		1


	//   ....[32]....
        /*072c*/ 	.word	0x00006760
        /*0730*/ 	.word	0x00000098
        /*0734*/ 	.word	0x00000000
        /*0738*/ 	.short	0x0101
        /*073a*/ 	.byte	0x3f
	.zero		1


	//   ....[33]....
        /*073c*/ 	.word	0x00006900
        /*0740*/ 	.word	0x000000c9
        /*0744*/ 	.word	0x00038830
        /*0748*/ 	.short	0x010a
        /*074a*/ 	.byte	0x3f
	.zero		1


	//   ....[34]....
        /*074c*/ 	.word	0x00006950
        /*0750*/ 	.word	0x000000c9
        /*0754*/ 	.word	0x00038830
        /*0758*/ 	.short	0x010a
        /*075a*/ 	.byte	0x3f
	.zero		1


	//   ....[35]....
        /*075c*/ 	.word	0x00006c80
        /*0760*/ 	.word	0x000000c9
        /*0764*/ 	.word	0x00038850
        /*0768*/ 	.short	0x010a
        /*076a*/ 	.byte	0x3f
	.zero		1


	//   ....[36]....
        /*076c*/ 	.word	0x00006cd0
        /*0770*/ 	.word	0x000000c9
        /*0774*/ 	.word	0x00038850
        /*0778*/ 	.short	0x010a
        /*077a*/ 	.byte	0x3f
	.zero		1


	//   ....[37]....
        /*077c*/ 	.word	0x00008b50
        /*0780*/ 	.word	0x00000098
        /*0784*/ 	.word	0x00000000
        /*0788*/ 	.short	0x0101
        /*078a*/ 	.byte	0x3f
	.zero		1


	//   ....[38]....
        /*078c*/ 	.word	0x00009b10
        /*0790*/ 	.word	0x00000098
        /*0794*/ 	.word	0x00000000
        /*0798*/ 	.short	0x0101
        /*079a*/ 	.byte	0x3f
	.zero		1


	//   ....[39]....
        /*079c*/ 	.word	0x00009c40
        /*07a0*/ 	.word	0x000000c3
        /*07a4*/ 	.word	0x00038830
        /*07a8*/ 	.short	0x010a
        /*07aa*/ 	.byte	0x3f
	.zero		1


	//   ....[40]....
        /*07ac*/ 	.word	0x00009c90
        /*07b0*/ 	.word	0x000000c3
        /*07b4*/ 	.word	0x00038830
        /*07b8*/ 	.short	0x010a
        /*07ba*/ 	.byte	0x3f
	.zero		1


	//   ....[41]....
        /*07bc*/ 	.word	0x00009ec0
        /*07c0*/ 	.word	0x000000c3
        /*07c4*/ 	.word	0x00038850
        /*07c8*/ 	.short	0x010a
        /*07ca*/ 	.byte	0x3f
	.zero		1


	//   ....[42]....
        /*07cc*/ 	.word	0x00009f10
        /*07d0*/ 	.word	0x000000c3
        /*07d4*/ 	.word	0x00038850
        /*07d8*/ 	.short	0x010a
        /*07da*/ 	.byte	0x3f
	.zero		1


	//   ....[43]....
        /*07dc*/ 	.word	0x0000bac0
        /*07e0*/ 	.word	0x0000009a
        /*07e4*/ 	.word	0x00000000
        /*07e8*/ 	.short	0x0101
        /*07ea*/ 	.byte	0x3f
	.zero		1


	//   ....[44]....
        /*07ec*/ 	.word	0x0000c6a0
        /*07f0*/ 	.word	0x00000098
        /*07f4*/ 	.word	0x00000000
        /*07f8*/ 	.short	0x0101
        /*07fa*/ 	.byte	0x3f
	.zero		1


	//   ....[45]....
        /*07fc*/ 	.word	0x0000d230
        /*0800*/ 	.word	0x000000ff
        /*0804*/ 	.word	0x00000000
        /*0808*/ 	.short	0x0101
        /*080a*/ 	.byte	0x04
	.zero		1


	//   ....[46]....
        /*080c*/ 	.word	0x00010aa0
        /*0810*/ 	.word	0x000000ff
        /*0814*/ 	.word	0x00038840
        /*0818*/ 	.short	0x010a
        /*081a*/ 	.byte	0x2c
	.zero		1


	//   ....[47]....
        /*081c*/ 	.word	0x00010ee0
        /*0820*/ 	.word	0x000000ff
        /*0824*/ 	.word	0x00038830
        /*0828*/ 	.short	0x0107
        /*082a*/ 	.byte	0x2c
	.zero		1


	//   ....[48]....
        /*082c*/ 	.word	0x00010f50
        /*0830*/ 	.word	0x000000ff
        /*0834*/ 	.word	0x00038830
        /*0838*/ 	.short	0x0101
        /*083a*/ 	.byte	0x2c
	.zero		1


	//   ....[49]....
        /*083c*/ 	.word	0x00011740
        /*0840*/ 	.word	0x000000ff
        /*0844*/ 	.word	0x00038800
        /*0848*/ 	.short	0x0107
        /*084a*/ 	.byte	0x2c
	.zero		1


	//   ....[50]....
        /*084c*/ 	.word	0x00011790
        /*0850*/ 	.word	0x000000ff
        /*0854*/ 	.word	0x00038800
        /*0858*/ 	.short	0x0101
        /*085a*/ 	.byte	0x2c
	.zero		1


	//   ....[51]....
        /*085c*/ 	.word	0x000123a0
        /*0860*/ 	.word	0x000000ff
        /*0864*/ 	.word	0x00038810
        /*0868*/ 	.short	0x0107
        /*086a*/ 	.byte	0x2c
	.zero		1


	//   ....[52]....
        /*086c*/ 	.word	0x00012400
        /*0870*/ 	.word	0x000000ff
        /*0874*/ 	.word	0x00038810
        /*0878*/ 	.short	0x0101
        /*087a*/ 	.byte	0x2c
	.zero		1


	//   ....[53]....
        /*087c*/ 	.word	0x00012410
        /*0880*/ 	.word	0x000000ff
        /*0884*/ 	.word	0x00038820
        /*0888*/ 	.short	0x010a
        /*088a*/ 	.byte	0x2c
	.zero		1


	//   ....[54]....
        /*088c*/ 	.word	0x00012460
        /*0890*/ 	.word	0x000000ff
        /*0894*/ 	.word	0x00038860
        /*0898*/ 	.short	0x010a
        /*089a*/ 	.byte	0x2c
	.zero		1


	//   ....[55]....
        /*089c*/ 	.word	0x00012c80
        /*08a0*/ 	.word	0x000000ff
        /*08a4*/ 	.word	0x00038850
        /*08a8*/ 	.short	0x0107
        /*08aa*/ 	.byte	0x2c
	.zero		1


	//   ....[56]....
        /*08ac*/ 	.word	0x00012d00
        /*08b0*/ 	.word	0x000000ff
        /*08b4*/ 	.word	0x00038850
        /*08b8*/ 	.short	0x0101
        /*08ba*/ 	.byte	0x2c
	.zero		1


	//   ....[57]....
        /*08bc*/ 	.word	0x00013090
        /*08c0*/ 	.word	0x0000000a
        /*08c4*/ 	.word	0x00038840
        /*08c8*/ 	.short	0x010a
        /*08ca*/ 	.byte	0x3f
	.zero		1


	//   ....[58]....
        /*08cc*/ 	.word	0x00013420
        /*08d0*/ 	.word	0x0000000a
        /*08d4*/ 	.word	0x00038830
        /*08d8*/ 	.short	0x0107
        /*08da*/ 	.byte	0x3f
	.zero		1


	//   ....[59]....
        /*08dc*/ 	.word	0x000134d0
        /*08e0*/ 	.word	0x0000000a
        /*08e4*/ 	.word	0x00038830
        /*08e8*/ 	.short	0x0101
        /*08ea*/ 	.byte	0x3f
	.zero		1


	//   ....[60]....
        /*08ec*/ 	.word	0x00013500
        /*08f0*/ 	.word	0x0000000a
        /*08f4*/ 	.word	0x00038860
        /*08f8*/ 	.short	0x010a
        /*08fa*/ 	.byte	0x3f
	.zero		1


	//   ....[61]....
        /*08fc*/ 	.word	0x00013b40
        /*0900*/ 	.word	0x0000000a
        /*0904*/ 	.word	0x00038850
        /*0908*/ 	.short	0x0107
        /*090a*/ 	.byte	0x3f
	.zero		1


	//   ....[62]....
        /*090c*/ 	.word	0x00013c00
        /*0910*/ 	.word	0x0000000a
        /*0914*/ 	.word	0x00038850
        /*0918*/ 	.short	0x0101
        /*091a*/ 	.byte	0x3f
	.zero		1


	//   ....[63]....
        /*091c*/ 	.word	0x00013cf0
        /*0920*/ 	.word	0x00000005
        /*0924*/ 	.word	0x00038820
        /*0928*/ 	.short	0x010a
        /*092a*/ 	.byte	0x3f
	.zero		1


	//   ....[64]....
        /*092c*/ 	.word	0x00013e80
        /*0930*/ 	.word	0x00000003
        /*0934*/ 	.word	0x00038840
        /*0938*/ 	.short	0x010a
        /*093a*/ 	.byte	0x3f
	.zero		1


	//   ....[65]....
        /*093c*/ 	.word	0x00013f20
        /*0940*/ 	.word	0x00000005
        /*0944*/ 	.word	0x00038840
        /*0948*/ 	.short	0x010a
        /*094a*/ 	.byte	0x3f
	.zero		1


	//   ....[66]....
        /*094c*/ 	.word	0x00013f60
        /*0950*/ 	.word	0x00000003
        /*0954*/ 	.word	0x00038860
        /*0958*/ 	.short	0x010a
        /*095a*/ 	.byte	0x3f
	.zero		1


	//   ....[67]....
        /*095c*/ 	.word	0x00013fa0
        /*0960*/ 	.word	0x00000005
        /*0964*/ 	.word	0x00038860
        /*0968*/ 	.short	0x010a
        /*096a*/ 	.byte	0x3f
	.zero		1


	//   ....[68]....
        /*096c*/ 	.word	0x00014000
        /*0970*/ 	.word	0x000000c6
        /*0974*/ 	.word	0x00038800
        /*0978*/ 	.short	0x010a
        /*097a*/ 	.byte	0x3f
	.zero		1


	//   ....[69]....
        /*097c*/ 	.word	0x00014050
        /*0980*/ 	.word	0x000000c6
        /*0984*/ 	.word	0x00038830
        /*0988*/ 	.short	0x010a
        /*098a*/ 	.byte	0x3f
	.zero		1


	//   ....[70]....
        /*098c*/ 	.word	0x000140a0
        /*0990*/ 	.word	0x000000c6
        /*0994*/ 	.word	0x00038810
        /*0998*/ 	.short	0x010a
        /*099a*/ 	.byte	0x3f
	.zero		1


	//   ....[71]....
        /*099c*/ 	.word	0x000140f0
        /*09a0*/ 	.word	0x000000c6
        /*09a4*/ 	.word	0x00038850
        /*09a8*/ 	.short	0x010a
        /*09aa*/ 	.byte	0x3f
	.zero		1


	//   ....[72]....
        /*09ac*/ 	.word	0x00014140
        /*09b0*/ 	.word	0x000000c9
        /*09b4*/ 	.word	0x00038830
        /*09b8*/ 	.short	0x010a
        /*09ba*/ 	.byte	0x3f
	.zero		1


	//   ....[73]....
        /*09bc*/ 	.word	0x00014190
        /*09c0*/ 	.word	0x000000c9
        /*09c4*/ 	.word	0x00038850
        /*09c8*/ 	.short	0x010a
        /*09ca*/ 	.byte	0x3f
	.zero		1


	//   ....[74]....
        /*09cc*/ 	.word	0x000141e0
        /*09d0*/ 	.word	0x000000c3
        /*09d4*/ 	.word	0x00038830
        /*09d8*/ 	.short	0x010a
        /*09da*/ 	.byte	0x3f
	.zero		1


	//   ....[75]....
        /*09dc*/ 	.word	0x00014230
        /*09e0*/ 	.word	0x000000c3
        /*09e4*/ 	.word	0x00038850
        /*09e8*/ 	.short	0x010a
        /*09ea*/ 	.byte	0x3f
	.zero		1


	//   ....[76]....
        /*09ec*/ 	.word	0x00014310
        /*09f0*/ 	.word	0x00000003
        /*09f4*/ 	.word	0x00038840
        /*09f8*/ 	.short	0x010a
        /*09fa*/ 	.byte	0x3f
	.zero		1


	//   ....[77]....
        /*09fc*/ 	.word	0x00015680
        /*0a00*/ 	.word	0x00000003
        /*0a04*/ 	.word	0x00038820
        /*0a08*/ 	.short	0x010a
        /*0a0a*/ 	.byte	0x3f
	.zero		1


	//   ....[78]....
        /*0a0c*/ 	.word	0x000156e0
        /*0a10*/ 	.word	0x00000003
        /*0a14*/ 	.word	0x00038860
        /*0a18*/ 	.short	0x010a
        /*0a1a*/ 	.byte	0x3f
	.zero		1


	//   ....[79]....
        /*0a1c*/ 	.word	0x00015f70
        /*0a20*/ 	.word	0x0000000a
        /*0a24*/ 	.word	0x00038840
        /*0a28*/ 	.short	0x010a
        /*0a2a*/ 	.byte	0x3f
	.zero		1


	//   ....[80]....
        /*0a2c*/ 	.word	0x000163f0
        /*0a30*/ 	.word	0x0000000a
        /*0a34*/ 	.word	0x00038860
        /*0a38*/ 	.short	0x010a
        /*0a3a*/ 	.byte	0x3f
	.zero		1


	//   ....[81]....
        /*0a3c*/ 	.word	0x00016b50
        /*0a40*/ 	.word	0x00000005
        /*0a44*/ 	.word	0x00038820
        /*0a48*/ 	.short	0x010a
        /*0a4a*/ 	.byte	0x3f
	.zero		1


	//   ....[82]....
        /*0a4c*/ 	.word	0x00016cf0
        /*0a50*/ 	.word	0x00000003
        /*0a54*/ 	.word	0x00038840
        /*0a58*/ 	.short	0x010a
        /*0a5a*/ 	.byte	0x3f
	.zero		1


	//   ....[83]....
        /*0a5c*/ 	.word	0x00016d40
        /*0a60*/ 	.word	0x00000005
        /*0a64*/ 	.word	0x00038840
        /*0a68*/ 	.short	0x010a
        /*0a6a*/ 	.byte	0x3f
	.zero		1


	//   ....[84]....
        /*0a6c*/ 	.word	0x00016d90
        /*0a70*/ 	.word	0x00000003
        /*0a74*/ 	.word	0x00038860
        /*0a78*/ 	.short	0x010a
        /*0a7a*/ 	.byte	0x3f
	.zero		1


	//----- nvinfo : EIATTR_NUM_MBARRIERS
	.align		4
.L_518:
        /*0a7c*/ 	.byte	0x03, 0x38
        /*0a7e*/ 	.short	0x0017


	//----- nvinfo : EIATTR_EXIT_INSTR_OFFSETS
	.align		4
        /*0a80*/ 	.byte	0x04, 0x1c
        /*0a82*/ 	.short	(.L_520 - .L_519)


	//   ....[0]....
.L_519:
        /*0a84*/ 	.word	0x00013ff0


	//----- nvinfo : EIATTR_MAX_THREADS
	.align		4
.L_520:
        /*0a88*/ 	.byte	0x04, 0x05
        /*0a8a*/ 	.short	(.L_522 - .L_521)
.L_521:
        /*0a8c*/ 	.word	0x00000180
        /*0a90*/ 	.word	0x00000001
        /*0a94*/ 	.word	0x00000001


	//----- nvinfo : EIATTR_CRS_STACK_SIZE
	.align		4
.L_522:
        /*0a98*/ 	.byte	0x04, 0x1e
        /*0a9a*/ 	.short	(.L_524 - .L_523)
.L_523:
        /*0a9c*/ 	.word	0x00000000


	//----- nvinfo : EIATTR_CBANK_PARAM_SIZE
	.align		4
.L_524:
        /*0aa0*/ 	.byte	0x03, 0x19
        /*0aa2*/ 	.short	0x0b70


	//----- nvinfo : EIATTR_PARAM_CBANK
	.align		4
        /*0aa4*/ 	.byte	0x04, 0x0a
        /*0aa6*/ 	.short	(.L_526 - .L_525)
	.align		4
.L_525:
        /*0aa8*/ 	.word	index@(.nv.constant0._ZN7cutlass13device_kernelIN5flash11enable_sm90INS1_16FlashAttnFwdSm90INS1_25CollectiveMainloopFwdSm90ILi2EN4cute5tupleIJNS5_1CILi1EEES8_S8_EEENS6_IJNS7_ILi64EEESA_SA_EEELi512ENS_10bfloat16_tEfNS_4arch4Sm90ELb1ELb0ELb0ELb0ELb1ELb0ELb1ELb0ELb0ELb1ELb1ELb0EEENS1_21CollectiveEpilogueFwdINS6_IJSA_NS7_ILi512EEESA_EEES9_SC_SE_Li256ELb0ELb1ELb1ELb0EEENS1_19SingleTileSchedulerILb0ELb1ELb1ELi64EEEEEEEEEvNT_6ParamsE)
        /*0aac*/ 	.short	0x0210
        /*0aae*/ 	.short	0x0b70


	//----- nvinfo : EIATTR_SW_WAR
	.align		4
.L_526:
        /*0ab0*/ 	.byte	0x04, 0x36
        /*0ab2*/ 	.short	(.L_528 - .L_527)
.L_527:
        /*0ab4*/ 	.word	0x00000008
.L_528:


//--------------------- .nv.info._ZN7cutlass13device_kernelIN5flash11enable_sm90INS1_16FlashAttnFwdSm90INS1_25CollectiveMainloopFwdSm90ILi2EN4cute5tupleIJNS5_1CILi1EEES8_S8_EEENS6_IJNS7_ILi64EEESA_SA_EEELi512ENS_10bfloat16_tEfNS_4arch4Sm90ELb1ELb0ELb0ELb1ELb1ELb0ELb0ELb0ELb0ELb1ELb1ELb0EEENS1_21CollectiveEpilogueFwdINS6_IJSA_NS7_ILi512EEESA_EEES9_SC_SE_Li256ELb1ELb1ELb1ELb0EEENS1_36VarlenDynamicPersistentTileSchedulerILi64ELi64ELi256ELi128ELb1ELb1ELb1ELb1ELb1ELb1EEEEEEEEEvNT_6ParamsE --------------------------
	.section	.nv.info._ZN7cutlass13device_kernelIN5flash11enable_sm90INS1_16FlashAttnFwdSm90INS1_25CollectiveMainloopFwdSm90ILi2EN4cute5tupleIJNS5_1CILi1EEES8_S8_EEENS6_IJNS7_ILi64EEESA_SA_EEELi512ENS_10bfloat16_tEfNS_4arch4Sm90ELb1ELb0ELb0ELb1ELb1ELb0ELb0ELb0ELb0ELb1ELb1ELb0EEENS1_21CollectiveEpilogueFwdINS6_IJSA_NS7_ILi512EEESA_EEES9_SC_SE_Li256ELb1ELb1ELb1ELb0EEENS1_36VarlenDynamicPersistentTileSchedulerILi64ELi64ELi256ELi128ELb1ELb1ELb1ELb1ELb1ELb1EEEEEEEEEvNT_6ParamsE,"",@"SHT_CUDA_INFO"
	.sectionflags	@""
	.align	4


	//----- nvinfo : EIATTR_CUDA_API_VERSION
	.align		4
        /*0000*/ 	.byte	0x04, 0x37
        /*0002*/ 	.short	(.L_530 - .L_529)
.L_529:
        /*0004*/ 	.word	0x00000082


	//----- nvinfo : EIATTR_KPARAM_INFO
	.align		4
.L_530:
        /*0008*/ 	.byte	0x04, 0x17
        /*000a*/ 	.short	(.L_532 - .L_531)
.L_531:
        /*000c*/ 	.word	0x00000000
        /*0010*/ 	.short	0x0000
        /*0012*/ 	.short	0x0070
        /*0014*/ 	.byte	0x00, 0xf0, 0x01, 0x2a


	//----- nvinfo : EIATTR_SPARSE_MMA_MASK
	.align		4
.L_532:
        /*0018*/ 	.byte	0x03, 0x50
        /*001a*/ 	.short	0x0000


	//----- nvinfo : EIATTR_MAXREG_COUNT
	.align		4
        /*001c*/ 	.byte	0x03, 0x1b
        /*001e*/ 	.short	0x00a8


	//----- nvinfo : EIATTR_NUM_BARRIERS
	.align		4
        /*0020*/ 	.byte	0x02, 0x4c
        /*0022*/ 	.byte	0x10
	.zero		1


	//----- nvinfo : EIATTR_EXTERNS
	.align		4
        /*0024*/ 	.byte	0x04, 0x0f
        /*0026*/ 	.short	(.L_534 - .L_533)


	//   ....[0]....
	.align		4
.L_533:
        /*0028*/ 	.word	index@(__assertfail)


	//----- nvinfo : EIATTR_ANNOTATIONS
	.align		4
.L_534:
        /*002c*/ 	.byte	0x04, 0x55
        /*002e*/ 	.short	(.L_536 - .L_535)


	//   ....[0]....
.L_535:
        /* <DEDUP_REMOVED lines=20> */


	//----- nvinfo : EIATTR_MERCURY_ISA_VERSION
	.align		4
.L_536:
        /*0158*/ 	.byte	0x03, 0x5f
        /*015a*/ 	.short	0x0101


	//----- nvinfo : EIATTR_UNUSED_LOAD_BYTE_OFFSET
	.align		4
        /*015c*/ 	.byte	0x04, 0x44
        /*015e*/ 	.short	(.L_538 - .L_537)


	//   ....[0]....
.L_537:
        /*0160*/ 	.word	0x00000940
        /*0164*/ 	.word	0x0000fff0


	//   ....[1]....
        /*0168*/ 	.word	0x00009d40
        /*016c*/ 	.word	0x0000fff0


	//----- nvinfo : EIATTR_INT_WARP_WIDE_INSTR_OFFSETS
	.align		4
.L_538:
        /*0170*/ 	.byte	0x04, 0x31
        /*0172*/ 	.short	(.L_540 - .L_539)


	//   ....[0]....
.L_539:
        /*0174*/ 	.word	0x000000c0


	//   ....[1]....
        /*0178*/ 	.word	0x000000d0


	//   ....[2]....
        /*017c*/ 	.word	0x00000170


	//   ....[3]....
        /*0180*/ 	.word	0x000101a0


	//   ....[4]....
        /*0184*/ 	.word	0x00010230


	//   ....[5]....
        /*0188*/ 	.word	0x00013600


	//   ....[6]....
        /*018c*/ 	.word	0x00013690


	//----- nvinfo : EIATTR_COOP_GROUP_MASK_REGIDS
	.align		4
.L_540:
        /*0190*/ 	.byte	0x04, 0x29
        /*0192*/ 	.short	(.L_542 - .L_541)


	//   ....[0]....
.L_541:
        /*0194*/ 	.word	0xffffffff


	//   ....[1]....
        /*0198*/ 	.word	0xffffffff


	//   ....[2]....
        /*019c*/ 	.word	0xffffffff


	//   ....[3]....
        /*01a0*/ 	.word	0xffffffff


	//   ....[4]....
        /*01a4*/ 	.word	0xffffffff


	//   ....[5]....
        /*01a8*/ 	.word	0xffffffff


	//   ....[6]....
        /*01ac*/ 	.word	0xffffffff


	//   ....[7]....
        /*01b0*/ 	.word	0xffffffff


	//   ....[8]....
        /*01b4*/ 	.word	0xffffffff


	//   ....[9]....
        /*01b8*/ 	.word	0xffffffff


	//   ....[10]....
        /*01bc*/ 	.word	0xffffffff


	//   ....[11]....
        /*01c0*/ 	.word	0xffffffff


	//   ....[12]....
        /*01c4*/ 	.word	0xffffffff


	//   ....[13]....
        /*01c8*/ 	.word	0xffffffff


	//   ....[14]....
        /*01cc*/ 	.word	0xffffffff


	//   ....[15]....
        /*01d0*/ 	.word	0xffffffff


	//   ....[16]....
        /*01d4*/ 	.word	0xffffffff


	//   ....[17]....
        /*01d8*/ 	.word	0xffffffff


	//   ....[18]....
        /*01dc*/ 	.word	0xffffffff


	//   ....[19]....
        /*01e0*/ 	.word	0xffffffff


	//   ....[20]....
        /*01e4*/ 	.word	0xffffffff


	//   ....[21]....
        /*01e8*/ 	.word	0xffffffff


	//   ....[22]....
        /*01ec*/ 	.word	0xffffffff


	//   ....[23]....
        /*01f0*/ 	.word	0xffffffff


	//   ....[24]....
        /*01f4*/ 	.word	0xffffffff


	//   ....[25]....
        /*01f8*/ 	.word	0xffffffff


	//   ....[26]....
        /*01fc*/ 	.word	0xffffffff


	//   ....[27]....
        /*0200*/ 	.word	0xffffffff


	//   ....[28]....
        /*0204*/ 	.word	0xffffffff


	//   ....[29]....
        /*0208*/ 	.word	0xffffffff


	//   ....[30]....
        /*020c*/ 	.word	0xffffffff


	//   ....[31]....
        /*0210*/ 	.word	0xffffffff


	//   ....[32]....
        /*0214*/ 	.word	0xffffffff


	//   ....[33]....
        /*0218*/ 	.word	0xffffffff


	//   ....[34]....
        /*021c*/ 	.word	0xffffffff


	//   ....[35]....
        /*0220*/ 	.word	0xffffffff


	//   ....[36]....
        /*0224*/ 	.word	0xffffffff


	//   ....[37]....
        /*0228*/ 	.word	0xffffffff


	//   ....[38]....
        /*022c*/ 	.word	0xffffffff


	//   ....[39]....
        /*0230*/ 	.word	0xffffffff


	//   ....[40]....
        /*0234*/ 	.word	0xffffffff


	//   ....[41]....
        /*0238*/ 	.word	0xffffffff


	//   ....[42]....
        /*023c*/ 	.word	0xffffffff


	//   ....[43]....
        /*0240*/ 	.word	0xffffffff


	//   ....[44]....
        /*0244*/ 	.word	0xffffffff


	//   ....[45]....
        /*0248*/ 	.word	0xffffffff


	//   ....[46]....
        /*024c*/ 	.word	0xffffffff


	//   ....[47]....
        /*0250*/ 	.word	0xffffffff


	//   ....[48]....
        /*0254*/ 	.word	0xffffffff


	//   ....[49]....
        /*0258*/ 	.word	0xffffffff


	//   ....[50]....
        /*025c*/ 	.word	0xffffffff


	//   ....[51]....
        /*0260*/ 	.word	0xffffffff


	//   ....[52]....
        /*0264*/ 	.word	0xffffffff


	//   ....[53]....
        /*0268*/ 	.word	0xffffffff


	//   ....[54]....
        /*026c*/ 	.word	0xffffffff


	//   ....[55]....
        /*0270*/ 	.word	0xffffffff


	//   ....[56]....
        /*0274*/ 	.word	0xffffffff


	//   ....[57]....
        /*0278*/ 	.word	0xffffffff


	//   ....[58]....
        /*027c*/ 	.word	0xffffffff


	//   ....[59]....
        /*0280*/ 	.word	0xffffffff


	//   ....[60]....
        /*0284*/ 	.word	0xffffffff


	//   ....[61]....
        /*0288*/ 	.word	0xffffffff


	//   ....[62]....
        /*028c*/ 	.word	0xffffffff


	//   ....[63]....
        /*0290*/ 	.word	0xffffffff


	//   ....[64]....
        /*0294*/ 	.word	0xffffffff


	//   ....[65]....
        /*0298*/ 	.word	0xffffffff


	//   ....[66]....
        /*029c*/ 	.word	0xffffffff


	//   ....[67]....
        /*02a0*/ 	.word	0xffffffff


	//   ....[68]....
        /*02a4*/ 	.word	0xffffffff


	//   ....[69]....
        /*02a8*/ 	.word	0xffffffff


	//   ....[70]....
        /*02ac*/ 	.word	0xffffffff


	//   ....[71]....
        /*02b0*/ 	.word	0xffffffff


	//   ....[72]....
        /*02b4*/ 	.word	0xffffffff


	//   ....[73]....
        /*02b8*/ 	.word	0xffffffff


	//   ....[74]....
        /*02bc*/ 	.word	0xffffffff


	//   ....[75]....
        /*02c0*/ 	.word	0xffffffff


	//   ....[76]....
        /*02c4*/ 	.word	0xffffffff


	//   ....[77]....
        /*02c8*/ 	.word	0xffffffff


	//   ....[78]....
        /*02cc*/ 	.word	0xffffffff


	//   ....[79]....
        /*02d0*/ 	.word	0xffffffff


	//   ....[80]....
        /*02d4*/ 	.word	0xffffffff


	//   ....[81]....
        /*02d8*/ 	.word	0xffffffff


	//   ....[82]....
        /*02dc*/ 	.word	0xffffffff


	//   ....[83]....
        /*02e0*/ 	.word	0xffffffff


	//   ....[84]....
        /*02e4*/ 	.word	0xffffffff


	//   ....[85]....
        /*02e8*/ 	.word	0xffffffff


	//   ....[86]....
        /*02ec*/ 	.word	0xffffffff


	//   ....[87]....
        /*02f0*/ 	.word	0xffffffff


	//   ....[88]....
        /*02f4*/ 	.word	0xffffffff


	//   ....[89]....
        /*02f8*/ 	.word	0xffffffff


	//   ....[90]....
        /*02fc*/ 	.word	0xffffffff


	//   ....[91]....
        /*0300*/ 	.word	0xffffffff


	//   ....[92]....
        /*0304*/ 	.word	0xffffffff


	//   ....[93]....
        /*0308*/ 	.word	0xffffffff


	//   ....[94]....
        /*030c*/ 	.word	0xffffffff


	//   ....[95]....
        /*0310*/ 	.word	0xffffffff


	//   ....[96]....
        /*0314*/ 	.word	0xffffffff


	//   ....[97]....
        /*0318*/ 	.word	0xffffffff


	//   ....[98]....
        /*031c*/ 	.word	0xffffffff


	//   ....[99]....
        /*0320*/ 	.word	0xffffffff


	//   ....[100]....
        /*0324*/ 	.word	0xffffffff


	//   ....[101]....
        /*0328*/ 	.word	0xffffffff


	//   ....[102]....
        /*032c*/ 	.word	0xffffffff


	//   ....[103]....
        /*0330*/ 	.word	0xffffffff


	//   ....[104]....
        /*0334*/ 	.word	0xffffffff


	//   ....[105]....
        /*0338*/ 	.word	0xffffffff


	//   ....[106]....
        /*033c*/ 	.word	0xffffffff


	//   ....[107]....
        /*0340*/ 	.word	0xffffffff


	//   ....[108]....
        /*0344*/ 	.word	0xffffffff


	//   ....[109]....
        /*0348*/ 	.word	0xffffffff


	//   ....[110]....
        /*034c*/ 	.word	0xffffffff


	//   ....[111]....
        /*0350*/ 	.word	0xffffffff


	//   ....[112]....
        /*0354*/ 	.word	0xffffffff


	//   ....[113]....
        /*0358*/ 	.word	0xffffffff


	//   ....[114]....
        /*035c*/ 	.word	0xffffffff


	//   ....[115]....
        /*0360*/ 	.word	0xffffffff


	//   ....[116]....
        /*0364*/ 	.word	0xffffffff


	//   ....[117]....
        /*0368*/ 	.word	0xffffffff


	//   ....[118]....
        /*036c*/ 	.word	0xffffffff


	//   ....[119]....
        /*0370*/ 	.word	0xffffffff


	//   ....[120]....
        /*0374*/ 	.word	0xffffffff


	//   ....[121]....
        /*0378*/ 	.word	0xffffffff


	//   ....[122]....
        /*037c*/ 	.word	0xffffffff


	//   ....[123]....
        /*0380*/ 	.word	0xffffffff


	//   ....[124]....
        /*0384*/ 	.word	0x0500000f


	//   ....[125]....
        /*0388*/ 	.word	0x0500000f


	//   ....[126]....
        /*038c*/ 	.word	0x0500000f


	//   ....[127]....
        /*0390*/ 	.word	0x0500000f


	//   ....[128]....
        /*0394*/ 	.word	0x0500000f


	//   ....[129]....
        /*0398*/ 	.word	0x0500000f


	//   ....[130]....
        /*039c*/ 	.word	0x0500000f


	//   ....[131]....
        /*03a0*/ 	.word	0x0500000f


	//   ....[132]....
        /*03a4*/ 	.word	0x0500000f


	//   ....[133]....
        /*03a8*/ 	.word	0x0500000f


	//   ....[134]....
        /*03ac*/ 	.word	0x0500000f


	//   ....[135]....
        /*03b0*/ 	.word	0x0500000f


	//   ....[136]....
        /*03b4*/ 	.word	0x0500000f


	//   ....[137]....
        /*03b8*/ 	.word	0x0500000f


	//   ....[138]....
        /*03bc*/ 	.word	0x0500000f


	//   ....[139]....
        /*03c0*/ 	.word	0x0500000f


	//   ....[140]....
        /*03c4*/ 	.word	0x0500000f


	//   ....[141]....
        /*03c8*/ 	.word	0x0500000f


	//   ....[142]....
        /*03cc*/ 	.word	0x0500000f


	//   ....[143]....
        /*03d0*/ 	.word	0x0500000f


	//   ....[144]....
        /*03d4*/ 	.word	0x0500000f


	//   ....[145]....
        /*03d8*/ 	.word	0x0500000f


	//   ....[146]....
        /*03dc*/ 	.word	0x0500000f


	//   ....[147]....
        /*03e0*/ 	.word	0x0500000f


	//   ....[148]....
        /*03e4*/ 	.word	0x0500000f


	//   ....[149]....
        /*03e8*/ 	.word	0x0500000f


	//   ....[150]....
        /*03ec*/ 	.word	0x0500000f


	//   ....[151]....
        /*03f0*/ 	.word	0x0500000f


	//   ....[152]....
        /*03f4*/ 	.word	0x0500000f


	//   ....[153]....
        /*03f8*/ 	.word	0x0500000f


	//   ....[154]....
        /*03fc*/ 	.word	0x0500000f


	//   ....[155]....
        /*0400*/ 	.word	0x0500000f


	//   ....[156]....
        /*0404*/ 	.word	0x0500000f


	//   ....[157]....
        /*0408*/ 	.word	0x0500000f


	//   ....[158]....
        /*040c*/ 	.word	0x0500000f


	//   ....[159]....
        /*0410*/ 	.word	0x0500000f


	//   ....[160]....
        /*0414*/ 	.word	0x0500000f


	//   ....[161]....
        /*0418*/ 	.word	0x0500000f


	//   ....[162]....
        /*041c*/ 	.word	0x0500000f


	//   ....[163]....
        /*0420*/ 	.word	0x0500000f


	//   ....[164]....
        /*0424*/ 	.word	0x0500000f


	//   ....[165]....
        /*0428*/ 	.word	0x0500000f


	//   ....[166]....
        /*042c*/ 	.word	0x0500000f


	//   ....[167]....
        /*0430*/ 	.word	0x0500000f


	//   ....[168]....
        /*0434*/ 	.word	0x0500000f


	//   ....[169]....
        /*0438*/ 	.word	0x0500000f


	//   ....[170]....
        /*043c*/ 	.word	0x0500000f


	//   ....[171]....
        /*0440*/ 	.word	0x0500000f


	//   ....[172]....
        /*0444*/ 	.word	0x0500000f


	//   ....[173]....
        /*0448*/ 	.word	0x0500000f


	//   ....[174]....
        /*044c*/ 	.word	0x0500000f


	//   ....[175]....
        /*0450*/ 	.word	0x0500000f


	//   ....[176]....
        /*0454*/ 	.word	0x0500000f


	//   ....[177]....
        /*0458*/ 	.word	0x0500000f


	//   ....[178]....
        /*045c*/ 	.word	0x0500000f


	//   ....[179]....
        /*0460*/ 	.word	0x0500000f


	//   ....[180]....
        /*0464*/ 	.word	0x0500000f


	//   ....[181]....
        /*0468*/ 	.word	0x0500000f


	//   ....[182]....
        /*046c*/ 	.word	0x0500000f


	//   ....[183]....
        /*0470*/ 	.word	0x0500000f


	//----- nvinfo : EIATTR_COOP_GROUP_INSTR_OFFSETS
	.align		4
.L_542:
        /*0474*/ 	.byte	0x04, 0x28
        /*0476*/ 	.short	(.L_544 - .L_543)


	//   ....[0]....
.L_543:
        /*0478*/ 	.word	0x00000070


	//   ....[1]....
        /*047c*/ 	.word	0x000000b0


	//   ....[2]....
        /*0480*/ 	.word	0x00000290


	//   ....[3]....
        /*0484*/ 	.word	0x000003f0


	//   ....[4]....
        /*0488*/ 	.word	0x00000510


	//   ....[5]....
        /*048c*/ 	.word	0x00000670


	//   ....[6]....
        /*0490*/ 	.word	0x00002050


	//   ....[7]....
        /*0494*/ 	.word	0x00004120


	//   ....[8]....
        /*0498*/ 	.word	0x000047b0


	//   ....[9]....
        /*049c*/ 	.word	0x000047e0


	//   ....[10]....
        /*04a0*/ 	.word	0x00004ba0


	//   ....[11]....
        /*04a4*/ 	.word	0x00004ca0


	//   ....[12]....
        /*04a8*/ 	.word	0x00004ed0


	//   ....[13]....
        /*04ac*/ 	.word	0x00005020


	//   ....[14]....
        /*04b0*/ 	.word	0x000058d0


	//   ....[15]....
        /*04b4*/ 	.word	0x00005df0


	//   ....[16]....
        /*04b8*/ 	.word	0x00005e00


	//   ....[17]....
        /*04bc*/ 	.word	0x000063a0


	//   ....[18]....
        /*04c0*/ 	.word	0x000063d0


	//   ....[19]....
        /*04c4*/ 	.word	0x000068c0


	//   ....[20]....
        /*04c8*/ 	.word	0x00006a90


	//   ....[21]....
        /*04cc*/ 	.word	0x00007850


	//   ....[22]....
        /*04d0*/ 	.word	0x00007d90


	//   ....[23]....
        /*04d4*/ 	.word	0x00007db0


	//   ....[24]....
        /*04d8*/ 	.word	0x000084e0


	//   ....[25]....
        /*04dc*/ 	.word	0x00008590


	//   ....[26]....
        /*04e0*/ 	.word	0x00009160


	//   ....[27]....
        /*04e4*/ 	.word	0x00009240


	//   ....[28]....
        /*04e8*/ 	.word	0x000092b0


	//   ....[29]....
        /*04ec*/ 	.word	0x000092d0


	//   ....[30]....
        /*04f0*/ 	.word	0x00009300


	//   ....[31]....
        /*04f4*/ 	.word	0x0000ab20


	//   ....[32]....
        /*04f8*/ 	.word	0x0000af10


	//   ....[33]....
        /*04fc*/ 	.word	0x0000af20


	//   ....[34]....
        /*0500*/ 	.word	0x0000af30


	//   ....[35]....
        /*0504*/ 	.word	0x0000af60


	//   ....[36]....
        /*0508*/ 	.word	0x0000bbd0


	//   ....[37]....
        /*050c*/ 	.word	0x0000bbf0


	//   ....[38]....
        /*0510*/ 	.word	0x0000bea0


	//   ....[39]....
        /*0514*/ 	.word	0x0000bec0


	//   ....[40]....
        /*0518*/ 	.word	0x0000c5d0


	//   ....[41]....
        /*051c*/ 	.word	0x0000c600


	//   ....[42]....
        /*0520*/ 	.word	0x0000ceb0


	//   ....[43]....
        /*0524*/ 	.word	0x0000ced0


	//   ....[44]....
        /*0528*/ 	.word	0x0000e290


	//   ....[45]....
        /*052c*/ 	.word	0x0000e2d0


	//   ....[46]....
        /*0530*/ 	.word	0x0000e510


	//   ....[47]....
        /*0534*/ 	.word	0x0000e530


	//   ....[48]....
        /*0538*/ 	.word	0x0000e7f0


	//   ....[49]....
        /*053c*/ 	.word	0x0000e9e0


	//   ....[50]....
        /*0540*/ 	.word	0x0000ea10


	//   ....[51]....
        /*0544*/ 	.word	0x0000ea40


	//   ....[52]....
        /*0548*/ 	.word	0x0000ea70


	//   ....[53]....
        /*054c*/ 	.word	0x0000eaa0


	//   ....[54]....
        /*0550*/ 	.word	0x0000ead0


	//   ....[55]....
        /*0554*/ 	.word	0x0000ec40


	//   ....[56]....
        /*0558*/ 	.word	0x0000ec70


	//   ....[57]....
        /*055c*/ 	.word	0x0000eca0


	//   ....[58]....
        /*0560*/ 	.word	0x0000ecd0


	//   ....[59]....
        /*0564*/ 	.word	0x0000ed00


	//   ....[60]....
        /*0568*/ 	.word	0x0000ed30


	//   ....[61]....
        /*056c*/ 	.word	0x0000edc0


	//   ....[62]....
        /*0570*/ 	.word	0x0000edf0


	//   ....[63]....
        /*0574*/ 	.word	0x0000ee00


	//   ....[64]....
        /*0578*/ 	.word	0x0000ee40


	//   ....[65]....
        /*057c*/ 	.word	0x00010f10


	//   ....[66]....
        /*0580*/ 	.word	0x00010f30


	//   ....[67]....
        /*0584*/ 	.word	0x00010fc0


	//   ....[68]....
        /*0588*/ 	.word	0x00010fe0


	//   ....[69]....
        /*058c*/ 	.word	0x00011060


	//   ....[70]....
        /*0590*/ 	.word	0x00011080


	//   ....[71]....
        /*0594*/ 	.word	0x00011090


	//   ....[72]....
        /*0598*/ 	.word	0x000110a0


	//   ....[73]....
        /*059c*/ 	.word	0x00011800


	//   ....[74]....
        /*05a0*/ 	.word	0x00011830


	//   ....[75]....
        /*05a4*/ 	.word	0x000118d0


	//   ....[76]....
        /*05a8*/ 	.word	0x000118f0


	//   ....[77]....
        /*05ac*/ 	.word	0x00011970


	//   ....[78]....
        /*05b0*/ 	.word	0x00011990


	//   ....[79]....
        /*05b4*/ 	.word	0x000119a0


	//   ....[80]....
        /*05b8*/ 	.word	0x000119b0


	//   ....[81]....
        /*05bc*/ 	.word	0x00011e30


	//   ....[82]....
        /*05c0*/ 	.word	0x00011ef0


	//   ....[83]....
        /*05c4*/ 	.word	0x00012040


	//   ....[84]....
        /*05c8*/ 	.word	0x00012080


	//   ....[85]....
        /*05cc*/ 	.word	0x00012090


	//   ....[86]....
        /*05d0*/ 	.word	0x000120a0


	//   ....[87]....
        /*05d4*/ 	.word	0x000121f0


	//   ....[88]....
        /*05d8*/ 	.word	0x00012340


	//   ....[89]....
        /*05dc*/ 	.word	0x00012b30


	//   ....[90]....
        /*05e0*/ 	.word	0x00012b50


	//   ....[91]....
        /*05e4*/ 	.word	0x00012ba0


	//   ....[92]....
        /*05e8*/ 	.word	0x00012bb0


	//   ....[93]....
        /*05ec*/ 	.word	0x00012bf0


	//   ....[94]....
        /*05f0*/ 	.word	0x00012c00


	//   ....[95]....
        /*05f4*/ 	.word	0x00012c10


	//   ....[96]....
        /*05f8*/ 	.word	0x00012c50


	//   ....[97]....
        /*05fc*/ 	.word	0x00012f50


	//   ....[98]....
        /*0600*/ 	.word	0x00012f90


	//   ....[99]....
        /*0604*/ 	.word	0x00012fb0


	//   ....[100]....
        /*0608*/ 	.word	0x00012fd0


	//   ....[101]....
        /*060c*/ 	.word	0x00013000


	//   ....[102]....
        /*0610*/ 	.word	0x00013020


	//   ....[103]....
        /*0614*/ 	.word	0x00013120


	//   ....[104]....
        /*0618*/ 	.word	0x00013270


	//   ....[105]....
        /*061c*/ 	.word	0x000138b0


	//   ....[106]....
        /*0620*/ 	.word	0x000138e0


	//   ....[107]....
        /*0624*/ 	.word	0x00013940


	//   ....[108]....
        /*0628*/ 	.word	0x00013970


	//   ....[109]....
        /*062c*/ 	.word	0x000139a0


	//   ....[110]....
        /*0630*/ 	.word	0x000139d0


	//   ....[111]....
        /*0634*/ 	.word	0x00013a00


	//   ....[112]....
        /*0638*/ 	.word	0x00013a30


	//   ....[113]....
        /*063c*/ 	.word	0x00013bd0


	//   ....[114]....
        /*0640*/ 	.word	0x00013c00


	//   ....[115]....
        /*0644*/ 	.word	0x00013c30


	//   ....[116]....
        /*0648*/ 	.word	0x00013c60


	//   ....[117]....
        /*064c*/ 	.word	0x00013c90


	//   ....[118]....
        /*0650*/ 	.word	0x00013cc0


	//   ....[119]....
        /*0654*/ 	.word	0x00013d80


	//   ....[120]....
        /*0658*/ 	.word	0x00013da0


	//   ....[121]....
        /*065c*/ 	.word	0x00013dc0


	//   ....[122]....
        /*0660*/ 	.word	0x00013e20


	//   ....[123]....
        /*0664*/ 	.word	0x00014840


	//   ....[124]....
        /*0668*/ 	.word	0x00014e90


	//   ....[125]....
        /*066c*/ 	.word	0x00014f80


	//   ....[126]....
        /*0670*/ 	.word	0x00015020


	//   ....[127]....
        /*0674*/ 	.word	0x00015080


	//   ....[128]....
        /*0678*/ 	.word	0x00015170


	//   ....[129]....
        /*067c*/ 	.word	0x000151e0


	//   ....[130]....
        /*0680*/ 	.word	0x000152d0


	//   ....[131]....
        /*0684*/ 	.word	0x00015340


	//   ....[132]....
        /*0688*/ 	.word	0x000153e0


	//   ....[133]....
        /*068c*/ 	.word	0x000154d0


	//   ....[134]....
        /*0690*/ 	.word	0x00015540


	//   ....[135]....
        /*0694*/ 	.word	0x000155a0


	//   ....[136]....
        /*0698*/ 	.word	0x00015690


	//   ....[137]....
        /*069c*/ 	.word	0x000156f0


	//   ....[138]....
        /*06a0*/ 	.word	0x000157f0


	//   ....[139]....
        /*06a4*/ 	.word	0x00015850


	//   ....[140]....
        /*06a8*/ 	.word	0x000158f0


	//   ....[141]....
        /*06ac*/ 	.word	0x00015a70


	//   ....[142]....
        /*06b0*/ 	.word	0x00015b70


	//   ....[143]....
        /*06b4*/ 	.word	0x00015df0


	//   ....[144]....
        /*06b8*/ 	.word	0x00015e40


	//   ....[145]....
        /*06bc*/ 	.word	0x00016010


	//   ....[146]....
        /*06c0*/ 	.word	0x00016060


	//   ....[147]....
        /*06c4*/ 	.word	0x00016230


	//   ....[148]....
        /*06c8*/ 	.word	0x00016280


	//   ....[149]....
        /*06cc*/ 	.word	0x00016370


	//   ....[150]....
        /*06d0*/ 	.word	0x00016410


	//   ....[151]....
        /*06d4*/ 	.word	0x00016470


	//   ....[152]....
        /*06d8*/ 	.word	0x00016520


	//   ....[153]....
        /*06dc*/ 	.word	0x00016580


	//   ....[154]....
        /*06e0*/ 	.word	0x00016630


	//   ....[155]....
        /*06e4*/ 	.word	0x00016690


	//   ....[156]....
        /*06e8*/ 	.word	0x00016740


	//   ....[157]....
        /*06ec*/ 	.word	0x00016830


	//   ....[158]....
        /*06f0*/ 	.word	0x00016910


	//   ....[159]....
        /*06f4*/ 	.word	0x00016a20


	//   ....[160]....
        /*06f8*/ 	.word	0x00016b20


	//   ....[161]....
        /*06fc*/ 	.word	0x00016c50


	//   ....[162]....
        /*0700*/ 	.word	0x00016d30


	//   ....[163]....
        /*0704*/ 	.word	0x00016e30


	//   ....[164]....
        /*0708*/ 	.word	0x00016f10


	//   ....[165]....
        /*070c*/ 	.word	0x00016fa0


	//   ....[166]....
        /*0710*/ 	.word	0x00017040


	//   ....[167]....
        /*0714*/ 	.word	0x000171b0


	//   ....[168]....
        /*0718*/ 	.word	0x00017220


	//   ....[169]....
        /*071c*/ 	.word	0x00017290


	//   ....[170]....
        /*0720*/ 	.word	0x00017300


	//   ....[171]....
        /*0724*/ 	.word	0x00017370


	//   ....[172]....
        /*0728*/ 	.word	0x000173f0


	//   ....[173]....
        /*072c*/ 	.word	0x00017470


	//   ....[174]....
        /*0730*/ 	.word	0x00017500


	//   ....[175]....
        /*0734*/ 	.word	0x00017570


	//   ....[176]....
        /*0738*/ 	.word	0x000175e0


	//   ....[177]....
        /*073c*/ 	.word	0x00017650


	//   ....[178]....
        /*0740*/ 	.word	0x000176d0


	//   ....[179]....
        /*0744*/ 	.word	0x00017740


	//   ....[180]....
        /*0748*/ 	.word	0x000177d0


	//   ....[181]....
        /*074c*/ 	.word	0x00017830


	//   ....[182]....
        /*0750*/ 	.word	0x000178c0


	//   ....[183]....
        /*0754*/ 	.word	0x000179f0


	//----- nvinfo : EIATTR_REG_RECONFIG
	.align		4
.L_544:
        /*0758*/ 	.byte	0x01, 0x54
	.zero		2


	//----- nvinfo : EIATTR_SYSCALL_OFFSETS
	.align		4
        /*075c*/ 	.byte	0x04, 0x46
        /*075e*/ 	.short	(.L_546 - .L_545)


	//   ....[0]....
.L_545:
        /*0760*/ 	.word	0x000042f0


	//   ....[1]....
        /*0764*/ 	.word	0x00010390


	//   ....[2]....
        /*0768*/ 	.word	0x000104e0


	//   ....[3]....
        /*076c*/ 	.word	0x000105d0


	//   ....[4]....
        /*0770*/ 	.word	0x000114c0


	//----- nvinfo : EIATTR_MBARRIER_INSTR_OFFSETS
	.align		4
.L_546:
        /*0774*/ 	.byte	0x04, 0x39
        /*0776*/ 	.short	(.L_548 - .L_547)


	//   ....[0]....
.L_547:
        /*0778*/ 	.word	0x00000180
        /*077c*/ 	.word	0x000000ff
        /*0780*/ 	.word	0x00028c00
        /*0784*/ 	.short	0x0100
        /*0786*/ 	.byte	0x08
	.zero		1


	//   ....[1]....
        /*0788*/ 	.word	0x00000190
        /*078c*/ 	.word	0x000000ff
        /*0790*/ 	.word	0x00028c20
        /*0794*/ 	.short	0x0100
        /*0796*/ 	.byte	0x08
	.zero		1


	//   ....[2]....
        /*0798*/ 	.word	0x00000240
        /*079c*/ 	.word	0x000000ff
        /*07a0*/ 	.word	0x00028c30
        /*07a4*/ 	.short	0x0100
        /*07a6*/ 	.byte	0x06
	.zero		1


	//   ....[3]....
        /*07a8*/ 	.word	0x00000250
        /*07ac*/ 	.word	0x000000ff
        /*07b0*/ 	.word	0x00028c40
        /*07b4*/ 	.short	0x0100
        /*07b6*/ 	.byte	0x06
	.zero		1


	//   ....[4]....
        /*07b8*/ 	.word	0x00000260
        /*07bc*/ 	.word	0x000000ff
        /*07c0*/ 	.word	0x00028c38
        /*07c4*/ 	.short	0x0100
        /*07c6*/ 	.byte	0x06
	.zero		1


	//   ....[5]....
        /*07c8*/ 	.word	0x00000270
        /*07cc*/ 	.word	0x000000ff
        /*07d0*/ 	.word	0x00028c48
        /*07d4*/ 	.short	0x0100
        /*07d6*/ 	.byte	0x06
	.zero		1


	//   ....[6]....
        /*07d8*/ 	.word	0x000003a0
        /*07dc*/ 	.word	0x000000ff
        /*07e0*/ 	.word	0x00028c50
        /*07e4*/ 	.short	0x0100
        /*07e6*/ 	.byte	0x08
	.zero		1


	//   ....[7]....
        /*07e8*/ 	.word	0x000003b0
        /*07ec*/ 	.word	0x000000ff
        /*07f0*/ 	.word	0x00028c60
        /*07f4*/ 	.short	0x0100
        /*07f6*/ 	.byte	0x08
	.zero		1


	//   ....[8]....
        /*07f8*/ 	.word	0x000003c0
        /*07fc*/ 	.word	0x000000ff
        /*0800*/ 	.word	0x00028c58
        /*0804*/ 	.short	0x0100
        /*0806*/ 	.byte	0x08
	.zero		1


	//   ....[9]....
        /*0808*/ 	.word	0x000003d0
        /*080c*/ 	.word	0x000000ff
        /*0810*/ 	.word	0x00028c68
        /*0814*/ 	.short	0x0100
        /*0816*/ 	.byte	0x08
	.zero		1


	//   ....[10]....
        /*0818*/ 	.word	0x000004c0
        /*081c*/ 	.word	0x000000ff
        /*0820*/ 	.word	0x00028c70
        /*0824*/ 	.short	0x0100
        /*0826*/ 	.byte	0x06
	.zero		1


	//   ....[11]....
        /*0828*/ 	.word	0x000004d0
        /*082c*/ 	.word	0x000000ff
        /*0830*/ 	.word	0x00028c80
        /*0834*/ 	.short	0x0100
        /*0836*/ 	.byte	0x06
	.zero		1


	//   ....[12]....
        /*0838*/ 	.word	0x000004e0
        /*083c*/ 	.word	0x000000ff
        /*0840*/ 	.word	0x00028c78
        /*0844*/ 	.short	0x0100
        /*0846*/ 	.byte	0x06
	.zero		1


	//   ....[13]....
        /*0848*/ 	.word	0x000004f0
        /*084c*/ 	.word	0x000000ff
        /*0850*/ 	.word	0x00028c88
        /*0854*/ 	.short	0x0100
        /*0856*/ 	.byte	0x06
	.zero		1


	//   ....[14]....
        /*0858*/ 	.word	0x00000620
        /*085c*/ 	.word	0x000000ff
        /*0860*/ 	.word	0x00028c90
        /*0864*/ 	.short	0x0100
        /*0866*/ 	.byte	0x08
	.zero		1


	//   ....[15]....
        /*0868*/ 	.word	0x00000630
        /*086c*/ 	.word	0x000000ff
        /*0870*/ 	.word	0x00028ca0
        /*0874*/ 	.short	0x0100
        /*0876*/ 	.byte	0x08
	.zero		1


	//   ....[16]....
        /*0878*/ 	.word	0x00000640
        /*087c*/ 	.word	0x000000ff
        /*0880*/ 	.word	0x00028c98
        /*0884*/ 	.short	0x0100
        /*0886*/ 	.byte	0x08
	.zero		1


	//   ....[17]....
        /*0888*/ 	.word	0x00000650
        /*088c*/ 	.word	0x000000ff
        /*0890*/ 	.word	0x00028ca8
        /*0894*/ 	.short	0x0100
        /*0896*/ 	.byte	0x08
	.zero		1


	//   ....[18]....
        /*0898*/ 	.word	0x00000790
        /*089c*/ 	.word	0x000000ff
        /*08a0*/ 	.word	0x00028cb0
        /*08a4*/ 	.short	0x0100
        /*08a6*/ 	.byte	0x08
	.zero		1


	//   ....[19]....
        /*08a8*/ 	.word	0x000007a0
        /*08ac*/ 	.word	0x000000ff
        /*08b0*/ 	.word	0x00028cc0
        /*08b4*/ 	.short	0x0100
        /*08b6*/ 	.byte	0x08
	.zero		1


	//   ....[20]....
        /*08b8*/ 	.word	0x000007b0
        /*08bc*/ 	.word	0x000000ff
        /*08c0*/ 	.word	0x00028cb8
        /*08c4*/ 	.short	0x0100
        /*08c6*/ 	.byte	0x08
	.zero		1


	//   ....[21]....
        /*08c8*/ 	.word	0x000007c0
        /*08cc*/ 	.word	0x000000ff
        /*08d0*/ 	.word	0x00028cc8
        /*08d4*/ 	.short	0x0100
        /*08d6*/ 	.byte	0x08
	.zero		1


	//   ....[22]....
        /*08d8*/ 	.word	0x00002190
        /*08dc*/ 	.word	0x000000ff
        /*08e0*/ 	.word	0x00028c50
        /*08e4*/ 	.short	0x010a
        /*08e6*/ 	.byte	0x17
	.zero		1


	//   ....[23]....
        /*08e8*/ 	.word	0x00002430
        /*08ec*/ 	.word	0x000000ff
        /*08f0*/ 	.word	0x00000000
        /*08f4*/ 	.short	0x0101
        /*08f6*/ 	.byte	0x06
	.zero		1


	//   ....[24]....
        /*08f8*/ 	.word	0x00002dc0
        /*08fc*/ 	.word	0x000000ff
        /*0900*/ 	.word	0x00028c50
        /*0904*/ 	.short	0x010a
        /*0906*/ 	.byte	0x17
	.zero		1


	//   ....[25]....
        /*0908*/ 	.word	0x00002e00
        /*090c*/ 	.word	0x000000ff
        /*0910*/ 	.word	0x00028c50
        /*0914*/ 	.short	0x010a
        /*0916*/ 	.byte	0x17
	.zero		1


	//   ....[26]....
        /*0918*/ 	.word	0x00002ff0
        /*091c*/ 	.word	0x000000ff
        /*0920*/ 	.word	0x00000000
        /*0924*/ 	.short	0x0101
        /*0926*/ 	.byte	0x06
	.zero		1


	//   ....[27]....
        /*0928*/ 	.word	0x000043a0
        /*092c*/ 	.word	0x000000ff
        /*0930*/ 	.word	0x00028c00
        /*0934*/ 	.short	0x010a
        /*0936*/ 	.byte	0x28
	.zero		1


	//   ....[28]....
        /*0938*/ 	.word	0x00004420
        /*093c*/ 	.word	0x00000007
        /*0940*/ 	.word	0x00028c30
        /*0944*/ 	.short	0x010a
        /*0946*/ 	.byte	0x3f
	.zero		1


	//   ....[29]....
        /*0948*/ 	.word	0x00004460
        /*094c*/ 	.word	0x00000007
        /*0950*/ 	.word	0x00028c30
        /*0954*/ 	.short	0x010a
        /*0956*/ 	.byte	0x3f
	.zero		1


	//   ....[30]....
        /*0958*/ 	.word	0x00004890
        /*095c*/ 	.word	0x000000ff
        /*0960*/ 	.word	0x00000000
        /*0964*/ 	.short	0x0101
        /*0966*/ 	.byte	0x06
	.zero		1


	//   ....[31]....
        /*0968*/ 	.word	0x00005690
        /*096c*/ 	.word	0x00000007
        /*0970*/ 	.word	0x00028c50
        /*0974*/ 	.short	0x010a
        /*0976*/ 	.byte	0x3f
	.zero		1


	//   ....[32]....
        /*0978*/ 	.word	0x000056d0
        /*097c*/ 	.word	0x00000007
        /*0980*/ 	.word	0x00028c50
        /*0984*/ 	.short	0x010a
        /*0986*/ 	.byte	0x3f
	.zero		1


	//   ....[33]....
        /*0988*/ 	.word	0x000059d0
        /*098c*/ 	.word	0x000000ff
        /*0990*/ 	.word	0x00000000
        /*0994*/ 	.short	0x0101
        /*0996*/ 	.byte	0x06
	.zero		1


	//   ....[34]....
        /*0998*/ 	.word	0x00005b30
        /*099c*/ 	.word	0x000000ff
        /*09a0*/ 	.word	0x00028c30
        /*09a4*/ 	.short	0x010a
        /*09a6*/ 	.byte	0x17
	.zero		1


	//   ....[35]....
        /*09a8*/ 	.word	0x00005b70
        /*09ac*/ 	.word	0x000000ff
        /*09b0*/ 	.word	0x00028c30
        /*09b4*/ 	.short	0x010a
        /*09b6*/ 	.byte	0x17
	.zero		1


	//   ....[36]....
        /*09b8*/ 	.word	0x00005e50
        /*09bc*/ 	.word	0x000000ff
        /*09c0*/ 	.word	0x00000000
        /*09c4*/ 	.short	0x0101
        /*09c6*/ 	.byte	0x06
	.zero		1


	//   ....[37]....
        /*09c8*/ 	.word	0x00007610
        /*09cc*/ 	.word	0x000000ff
        /*09d0*/ 	.word	0x00028c50
        /*09d4*/ 	.short	0x010a
        /*09d6*/ 	.byte	0x17
	.zero		1


	//   ....[38]....
        /*09d8*/ 	.word	0x00007650
        /*09dc*/ 	.word	0x000000ff
        /*09e0*/ 	.word	0x00028c50
        /*09e4*/ 	.short	0x010a
        /*09e6*/ 	.byte	0x17
	.zero		1


	//   ....[39]....
        /*09e8*/ 	.word	0x00007910
        /*09ec*/ 	.word	0x000000ff
        /*09f0*/ 	.word	0x00000000
        /*09f4*/ 	.short	0x0101
        /*09f6*/ 	.byte	0x17
	.zero		1


	//   ....[40]....
        /*09f8*/ 	.word	0x00007a40
        /*09fc*/ 	.word	0x000000ff
        /*0a00*/ 	.word	0x00028c30
        /*0a04*/ 	.short	0x010a
        /*0a06*/ 	.byte	0x16
	.zero		1


	//   ....[41]....
        /*0a08*/ 	.word	0x00007a80
        /*0a0c*/ 	.word	0x000000ff
        /*0a10*/ 	.word	0x00028c30
        /*0a14*/ 	.short	0x010a
        /*0a16*/ 	.byte	0x16
	.zero		1


	//   ....[42]....
        /*0a18*/ 	.word	0x00007cc0
        /*0a1c*/ 	.word	0x000000ff
        /*0a20*/ 	.word	0x00000000
        /*0a24*/ 	.short	0x0101
        /*0a26*/ 	.byte	0x06
	.zero		1


	//   ....[43]....
        /*0a28*/ 	.word	0x00008f20
        /*0a2c*/ 	.word	0x000000ff
        /*0a30*/ 	.word	0x00028c50
        /*0a34*/ 	.short	0x010a
        /*0a36*/ 	.byte	0x16
	.zero		1


	//   ....[44]....
        /*0a38*/ 	.word	0x00008f60
        /*0a3c*/ 	.word	0x000000ff
        /*0a40*/ 	.word	0x00028c50
        /*0a44*/ 	.short	0x010a
        /*0a46*/ 	.byte	0x16
	.zero		1


	//   ....[45]....
        /*0a48*/ 	.word	0x00009220
        /*0a4c*/ 	.word	0x000000ff
        /*0a50*/ 	.word	0x00000000
        /*0a54*/ 	.short	0x0101
        /*0a56*/ 	.byte	0x16
	.zero		1


	//   ....[46]....
        /*0a58*/ 	.word	0x0000bbe0
        /*0a5c*/ 	.word	0x000000ff
        /*0a60*/ 	.word	0x00000000
        /*0a64*/ 	.short	0x0101
        /*0a66*/ 	.byte	0x04
	.zero		1


	//   ....[47]....
        /*0a68*/ 	.word	0x0000c4e0
        /*0a6c*/ 	.word	0x000000ff
        /*0a70*/ 	.word	0x00000000
        /*0a74*/ 	.short	0x0101
        /*0a76*/ 	.byte	0x04
	.zero		1


	//   ....[48]....
        /*0a78*/ 	.word	0x00010cf0
        /*0a7c*/ 	.word	0x00000013
        /*0a80*/ 	.word	0x00028c40
        /*0a84*/ 	.short	0x010a
        /*0a86*/ 	.byte	0x3f
	.zero		1


	//   ....[49]....
        /*0a88*/ 	.word	0x000111a0
        /*0a8c*/ 	.word	0x00000013
        /*0a90*/ 	.word	0x00028c30
        /*0a94*/ 	.short	0x0107
        /*0a96*/ 	.byte	0x3f
	.zero		1


	//   ....[50]....
        /*0a98*/ 	.word	0x00011280
        /*0a9c*/ 	.word	0x00000013
        /*0aa0*/ 	.word	0x00028c30
        /*0aa4*/ 	.short	0x0101
        /*0aa6*/ 	.byte	0x3f
	.zero		1


	//   ....[51]....
        /*0aa8*/ 	.word	0x00011ab0
        /*0aac*/ 	.word	0x00000011
        /*0ab0*/ 	.word	0x00028c00
        /*0ab4*/ 	.short	0x0107
        /*0ab6*/ 	.byte	0x3f
	.zero		1


	//   ....[52]....
        /*0ab8*/ 	.word	0x00011ba0
        /*0abc*/ 	.word	0x00000011
        /*0ac0*/ 	.word	0x00028c00
        /*0ac4*/ 	.short	0x0101
        /*0ac6*/ 	.byte	0x3f
	.zero		1


	//   ....[53]....
        /*0ac8*/ 	.word	0x00011bc0
        /*0acc*/ 	.word	0x00000011
        /*0ad0*/ 	.word	0x00028c20
        /*0ad4*/ 	.short	0x010a
        /*0ad6*/ 	.byte	0x3f
	.zero		1


	//   ....[54]....
        /*0ad8*/ 	.word	0x00011c50
        /*0adc*/ 	.word	0x00000013
        /*0ae0*/ 	.word	0x00028c60
        /*0ae4*/ 	.short	0x010a
        /*0ae6*/ 	.byte	0x3f
	.zero		1


	//   ....[55]....
        /*0ae8*/ 	.word	0x00012560
        /*0aec*/ 	.word	0x00000013
        /*0af0*/ 	.word	0x00028c50
        /*0af4*/ 	.short	0x0107
        /*0af6*/ 	.byte	0x3f
	.zero		1


	//   ....[56]....
        /*0af8*/ 	.word	0x00012630
        /*0afc*/ 	.word	0x00000013
        /*0b00*/ 	.word	0x00028c50
        /*0b04*/ 	.short	0x0101
        /*0b06*/ 	.byte	0x3f
	.zero		1


	//   ....[57]....
        /*0b08*/ 	.word	0x000129b0
        /*0b0c*/ 	.word	0x00000006
        /*0b10*/ 	.word	0x00028c40
        /*0b14*/ 	.short	0x010a
        /*0b16*/ 	.byte	0x3f
	.zero		1


	//   ....[58]....
        /*0b18*/ 	.word	0x00012cd0
        /*0b1c*/ 	.word	0x00000006
        /*0b20*/ 	.word	0x00028c30
        /*0b24*/ 	.short	0x0107
        /*0b26*/ 	.byte	0x3f
	.zero		1


	//   ....[59]....
        /*0b28*/ 	.word	0x00012d90
        /*0b2c*/ 	.word	0x00000006
        /*0b30*/ 	.word	0x00028c30
        /*0b34*/ 	.short	0x0101
        /*0b36*/ 	.byte	0x3f
	.zero		1


	//   ....[60]....
        /*0b38*/ 	.word	0x00012dc0
        /*0b3c*/ 	.word	0x00000006
        /*0b40*/ 	.word	0x00028c60
        /*0b44*/ 	.short	0x010a
        /*0b46*/ 	.byte	0x3f
	.zero		1


	//   ....[61]....
        /*0b48*/ 	.word	0x00013470
        /*0b4c*/ 	.word	0x00000006
        /*0b50*/ 	.word	0x00028c50
        /*0b54*/ 	.short	0x0107
        /*0b56*/ 	.byte	0x3f
	.zero		1


	//   ....[62]....
        /*0b58*/ 	.word	0x00013530
        /*0b5c*/ 	.word	0x00000006
        /*0b60*/ 	.word	0x00028c50
        /*0b64*/ 	.short	0x0101
        /*0b66*/ 	.byte	0x3f
	.zero		1


	//   ....[63]....
        /*0b68*/ 	.word	0x000147c0
        /*0b6c*/ 	.word	0x00000007
        /*0b70*/ 	.word	0x00028c20
        /*0b74*/ 	.short	0x010a
        /*0b76*/ 	.byte	0x3f
	.zero		1


	//   ....[64]....
        /*0b78*/ 	.word	0x00014940
        /*0b7c*/ 	.word	0x00000005
        /*0b80*/ 	.word	0x00028c40
        /*0b84*/ 	.short	0x010a
        /*0b86*/ 	.byte	0x3f
	.zero		1


	//   ....[65]....
        /*0b88*/ 	.word	0x000149e0
        /*0b8c*/ 	.word	0x00000003
        /*0b90*/ 	.word	0x00028c40
        /*0b94*/ 	.short	0x010a
        /*0b96*/ 	.byte	0x3f
	.zero		1


	//   ....[66]....
        /*0b98*/ 	.word	0x00014a20
        /*0b9c*/ 	.word	0x00000005
        /*0ba0*/ 	.word	0x00028c60
        /*0ba4*/ 	.short	0x010a
        /*0ba6*/ 	.byte	0x3f
	.zero		1


	//   ....[67]....
        /*0ba8*/ 	.word	0x00014a60
        /*0bac*/ 	.word	0x00000003
        /*0bb0*/ 	.word	0x00028c60
        /*0bb4*/ 	.short	0x010a
        /*0bb6*/ 	.byte	0x3f
	.zero		1


	//   ....[68]....
        /*0bb8*/ 	.word	0x00014ad0
        /*0bbc*/ 	.word	0x00000003
        /*0bc0*/ 	.word	0x00028c50
        /*0bc4*/ 	.short	0x010a
        /*0bc6*/ 	.byte	0x3f
	.zero		1


	//   ....[69]....
        /*0bc8*/ 	.word	0x00014b30
        /*0bcc*/ 	.word	0x00000003
        /*0bd0*/ 	.word	0x00028c50
        /*0bd4*/ 	.short	0x010a
        /*0bd6*/ 	.byte	0x3f
	.zero		1


	//   ....[70]....
        /*0bd8*/ 	.word	0x00014b90
        /*0bdc*/ 	.word	0x00000003
        /*0be0*/ 	.word	0x00028c00
        /*0be4*/ 	.short	0x010a
        /*0be6*/ 	.byte	0x3f
	.zero		1


	//   ....[71]....
        /*0be8*/ 	.word	0x00014be0
        /*0bec*/ 	.word	0x00000007
        /*0bf0*/ 	.word	0x00028c30
        /*0bf4*/ 	.short	0x010a
        /*0bf6*/ 	.byte	0x3f
	.zero		1


	//   ....[72]....
        /*0bf8*/ 	.word	0x00014c30
        /*0bfc*/ 	.word	0x00000007
        /*0c00*/ 	.word	0x00028c50
        /*0c04*/ 	.short	0x010a
        /*0c06*/ 	.byte	0x3f
	.zero		1


	//   ....[73]....
        /*0c08*/ 	.word	0x00014c90
        /*0c0c*/ 	.word	0x00000006
        /*0c10*/ 	.word	0x00028c30
        /*0c14*/ 	.short	0x010a
        /*0c16*/ 	.byte	0x3f
	.zero		1


	//   ....[74]....
        /*0c18*/ 	.word	0x00014cf0
        /*0c1c*/ 	.word	0x00000008
        /*0c20*/ 	.word	0x00028c50
        /*0c24*/ 	.short	0x010a
        /*0c26*/ 	.byte	0x3f
	.zero		1


	//   ....[75]....
        /*0c28*/ 	.word	0x00014d50
        /*0c2c*/ 	.word	0x00000006
        /*0c30*/ 	.word	0x00028c30
        /*0c34*/ 	.short	0x010a
        /*0c36*/ 	.byte	0x3f
	.zero		1


	//   ....[76]....
        /*0c38*/ 	.word	0x00014db0
        /*0c3c*/ 	.word	0x00000008
        /*0c40*/ 	.word	0x00028c50
        /*0c44*/ 	.short	0x010a
        /*0c46*/ 	.byte	0x3f
	.zero		1


	//   ....[77]....
        /*0c48*/ 	.word	0x00014ed0
        /*0c4c*/ 	.word	0x00000013
        /*0c50*/ 	.word	0x00028c40
        /*0c54*/ 	.short	0x010a
        /*0c56*/ 	.byte	0x3f
	.zero		1


	//   ....[78]....
        /*0c58*/ 	.word	0x00015970
        /*0c5c*/ 	.word	0x00000011
        /*0c60*/ 	.word	0x00028c20
        /*0c64*/ 	.short	0x010a
        /*0c66*/ 	.byte	0x3f
	.zero		1


	//   ....[79]....
        /*0c68*/ 	.word	0x000159c0
        /*0c6c*/ 	.word	0x00000013
        /*0c70*/ 	.word	0x00028c60
        /*0c74*/ 	.short	0x010a
        /*0c76*/ 	.byte	0x3f
	.zero		1


	//   ....[80]....
        /*0c78*/ 	.word	0x000162c0
        /*0c7c*/ 	.word	0x00000006
        /*0c80*/ 	.word	0x00028c40
        /*0c84*/ 	.short	0x010a
        /*0c86*/ 	.byte	0x3f
	.zero		1


	//   ....[81]....
        /*0c88*/ 	.word	0x00016780
        /*0c8c*/ 	.word	0x00000006
        /*0c90*/ 	.word	0x00028c60
        /*0c94*/ 	.short	0x010a
        /*0c96*/ 	.byte	0x3f
	.zero		1


	//   ....[82]....
        /*0c98*/ 	.word	0x00017910
        /*0c9c*/ 	.word	0x00000007
        /*0ca0*/ 	.word	0x00028c20
        /*0ca4*/ 	.short	0x010a
        /*0ca6*/ 	.byte	0x3f
	.zero		1


	//   ....[83]....
        /*0ca8*/ 	.word	0x00017ab0
        /*0cac*/ 	.word	0x00000005
        /*0cb0*/ 	.word	0x00028c40
        /*0cb4*/ 	.short	0x010a
        /*0cb6*/ 	.byte	0x3f
	.zero		1


	//   ....[84]....
        /*0cb8*/ 	.word	0x00017b00
        /*0cbc*/ 	.word	0x00000003
        /*0cc0*/ 	.word	0x00028c40
        /*0cc4*/ 	.short	0x010a
        /*0cc6*/ 	.byte	0x3f
	.zero		1


	//   ....[85]....
        /*0cc8*/ 	.word	0x00017b50
        /*0ccc*/ 	.word	0x00000005
        /*0cd0*/ 	.word	0x00028c60
        /*0cd4*/ 	.short	0x010a
        /*0cd6*/ 	.byte	0x3f
	.zero		1


	//----- nvinfo : EIATTR_NUM_MBARRIERS
	.align		4
.L_548:
        /*0cd8*/ 	.byte	0x03, 0x38
        /*0cda*/ 	.short	0x0016


	//----- nvinfo : EIATTR_EXIT_INSTR_OFFSETS
	.align		4
        /*0cdc*/ 	.byte	0x04, 0x1c
        /*0cde*/ 	.short	(.L_550 - .L_549)


	//   ....[0]....
.L_549:
        /*0ce0*/ 	.word	0x00000970


	//   ....[1]....
        /*0ce4*/ 	.word	0x0000e790


	//   ....[2]....
        /*0ce8*/ 	.word	0x00014ab0


	//----- nvinfo : EIATTR_MAX_THREADS
	.align		4
.L_550:
        /*0cec*/ 	.byte	0x04, 0x05
        /*0cee*/ 	.short	(.L_552 - .L_551)
.L_551:
        /*0cf0*/ 	.word	0x00000180
        /*0cf4*/ 	.word	0x00000001
        /*0cf8*/ 	.word	0x00000001


	//----- nvinfo : EIATTR_CRS_STACK_SIZE
	.align		4
.L_552:
        /*0cfc*/ 	.byte	0x04, 0x1e
        /*0cfe*/ 	.short	(.L_554 - .L_553)
.L_553:
        /*0d00*/ 	.word	0x00000000


	//----- nvinfo : EIATTR_CBANK_PARAM_SIZE
	.align		4
.L_554:
        /*0d04*/ 	.byte	0x03, 0x19
        /*0d06*/ 	.short	0x0af0


	//----- nvinfo : EIATTR_PARAM_CBANK
	.align		4
        /*0d08*/ 	.byte	0x04, 0x0a
        /*0d0a*/ 	.short	(.L_556 - .L_555)
	.align		4
.L_555:
        /*0d0c*/ 	.word	index@(.nv.constant0._ZN7cutlass13device_kernelIN5flash11enable_sm90INS1_16FlashAttnFwdSm90INS1_25CollectiveMainloopFwdSm90ILi2EN4cute5tupleIJNS5_1CILi1EEES8_S8_EEENS6_IJNS7_ILi64EEESA_SA_EEELi512ENS_10bfloat16_tEfNS_4arch4Sm90ELb1ELb0ELb0ELb1ELb1ELb0ELb0ELb0ELb0ELb1ELb1ELb0EEENS1_21CollectiveEpilogueFwdINS6_IJSA_NS7_ILi512EEESA_EEES9_SC_SE_Li256ELb1ELb1ELb1ELb0EEENS1_36VarlenDynamicPersistentTileSchedulerILi64ELi64ELi256ELi128ELb1ELb1ELb1ELb1ELb1ELb1EEEEEEEEEvNT_6ParamsE)
        /*0d10*/ 	.short	0x0210
        /*0d12*/ 	.short	0x0af0


	//----- nvinfo : EIATTR_SW_WAR
	.align		4
.L_556:
        /*0d14*/ 	.byte	0x04, 0x36
        /*0d16*/ 	.short	(.L_558 - .L_557)
.L_557:
        /*0d18*/ 	.word	0x00000008
.L_558:


//--------------------- .nv.info._ZN7cutlass13device_kernelIN5flash11enable_sm90INS1_16FlashAttnFwdSm90INS1_25CollectiveMainloopFwdSm90ILi2EN4cute5tupleIJNS5_1CILi1EEES8_S8_EEENS6_IJNS7_ILi64EEESA_SA_EEELi512ENS_10bfloat16_tEfNS_4arch4Sm90ELb1ELb0ELb0ELb1ELb1ELb1ELb0ELb0ELb0ELb1ELb1ELb0EEENS1_21CollectiveEpilogueFwdINS6_IJSA_NS7_ILi512EEESA_EEES9_SC_SE_Li256ELb1ELb1ELb1ELb0EEENS1_36VarlenDynamicPersistentTileSchedulerILi64ELi64ELi256ELi128ELb1ELb1ELb1ELb1ELb1ELb1EEEEEEEEEvNT_6ParamsE --------------------------
	.section	.nv.info._ZN7cutlass13device_kernelIN5flash11enable_sm90INS1_16FlashAttnFwdSm90INS1_25CollectiveMainloopFwdSm90ILi2EN4cute5tupleIJNS5_1CILi1EEES8_S8_EEENS6_IJNS7_ILi64EEESA_SA_EEELi512ENS_10bfloat16_tEfNS_4arch4Sm90ELb1ELb0ELb0ELb1ELb1ELb1ELb0ELb0ELb0ELb1ELb1ELb0EEENS1_21CollectiveEpilogueFwdINS6_IJSA_NS7_ILi512EEESA_EEES9_SC_SE_Li256ELb1ELb1ELb1ELb0EEENS1_36VarlenDynamicPersistentTileSchedulerILi64ELi64ELi256ELi128ELb1ELb1ELb1ELb1ELb1ELb1EEEEEEEEEvNT_6ParamsE,"",@"SHT_CUDA_INFO"
	.sectionflags	@""
	.align	4


	//----- nvinfo : EIATTR_CUDA_API_VERSION
	.align		4
        /*0000*/ 	.byte	0x04, 0x37
        /*0002*/ 	.short	(.L_560 - .L_559)
.L_559:
        /*0004*/ 	.word	0x00000082


	//----- nvinfo : EIATTR_KPARAM_INFO
	.align		4
.L_560:
        /*0008*/ 	.byte	0x04, 0x17
        /*000a*/ 	.short	(.L_562 - .L_561)
.L_561:
        /*000c*/ 	.word	0x00000000
        /*0010*/ 	.short	0x0000
        /*0012*/ 	.short	0x0070
        /*0014*/ 	.byte	0x00, 0xf0, 0x01, 0x2a


	//----- nvinfo : EIATTR_SPARSE_MMA_MASK
	.align		4
.L_562:
        /*0018*/ 	.byte	0x03, 0x50
        /*001a*/ 	.short	0x0000


	//----- nvinfo : EIATTR_MAXREG_COUNT
	.align		4
        /*001c*/ 	.byte	0x03, 0x1b
        /*001e*/ 	.short	0x00a8


	//----- nvinfo : EIATTR_NUM_BARRIERS
	.align		4
        /*0020*/ 	.byte	0x02, 0x4c
        /*0022*/ 	.byte	0x10
	.zero		1


	//----- nvinfo : EIATTR_EXTERNS
	.align		4
        /*0024*/ 	.byte	0x04, 0x0f
        /*0026*/ 	.short	(.L_564 - .L_563)


	//   ....[0]....
	.align		4
.L_563:
        /*0028*/ 	.word	index@(__assertfail)


	//----- nvinfo : EIATTR_ANNOTATIONS
	.align		4
.L_564:
        /*002c*/ 	.byte	0x04, 0x55
        /*002e*/ 	.short	(.L_566 - .L_565)


	//   ....[0]....
.L_565:
        /* <DEDUP_REMOVED lines=55> */


	//----- nvinfo : EIATTR_MERCURY_ISA_VERSION
	.align		4
.L_566:
        /*0388*/ 	.byte	0x03, 0x5f
        /*038a*/ 	.short	0x0101


	//----- nvinfo : EIATTR_UNUSED_LOAD_BYTE_OFFSET
	.align		4
        /*038c*/ 	.byte	0x04, 0x44
        /*038e*/ 	.short	(.L_568 - .L_567)


	//   ....[0]....
.L_567:
        /*0390*/ 	.word	0x00000a20
        /*0394*/ 	.word	0x0000fff0


	//   ....[1]....
        /*0398*/ 	.word	0x00010c60
        /*039c*/ 	.word	0x0000fff0


	//----- nvinfo : EIATTR_INT_WARP_WIDE_INSTR_OFFSETS
	.align		4
.L_568:
        /*03a0*/ 	.byte	0x04, 0x31
        /*03a2*/ 	.short	(.L_570 - .L_569)


	//   ....[0]....
.L_569:
        /*03a4*/ 	.word	0x00000130


	//   ....[1]....
        /*03a8*/ 	.word	0x00000170


	//   ....[2]....
        /*03ac*/ 	.word	0x000001e0


	//   ....[3]....
        /*03b0*/ 	.word	0x00019440


	//   ....[4]....
        /*03b4*/ 	.word	0x000194d0


	//   ....[5]....
        /*03b8*/ 	.word	0x0001c9b0


	//   ....[6]....
        /*03bc*/ 	.word	0x0001ca40


	//----- nvinfo : EIATTR_COOP_GROUP_MASK_REGIDS
	.align		4
.L_570:
        /*03c0*/ 	.byte	0x04, 0x29
        /*03c2*/ 	.short	(.L_572 - .L_571)


	//   ....[0]....
.L_571:
        /*03c4*/ 	.word	0xffffffff


	//   ....[1]....
        /*03c8*/ 	.word	0xffffffff


	//   ....[2]....
        /*03cc*/ 	.word	0xffffffff


	//   ....[3]....
        /*03d0*/ 	.word	0xffffffff


	//   ....[4]....
        /*03d4*/ 	.word	0xffffffff


	//   ....[5]....
        /*03d8*/ 	.word	0xffffffff


	//   ....[6]....
        /*03dc*/ 	.word	0xffffffff


	//   ....[7]....
        /*03e0*/ 	.word	0xffffffff


	//   ....[8]....
        /*03e4*/ 	.word	0xffffffff


	//   ....[9]....
        /*03e8*/ 	.word	0xffffffff


	//   ....[10]....
        /*03ec*/ 	.word	0xffffffff


	//   ....[11]....
        /*03f0*/ 	.word	0xffffffff


	//   ....[12]....
        /*03f4*/ 	.word	0xffffffff


	//   ....[13]....
        /*03f8*/ 	.word	0xffffffff


	//   ....[14]....
        /*03fc*/ 	.word	0xffffffff


	//   ....[15]....
        /*0400*/ 	.word	0xffffffff


	//   ....[16]....
        /*0404*/ 	.word	0xffffffff


	//   ....[17]....
        /*0408*/ 	.word	0xffffffff


	//   ....[18]....
        /*040c*/ 	.word	0xffffffff


	//   ....[19]....
        /*0410*/ 	.word	0xffffffff


	//   ....[20]....
        /*0414*/ 	.word	0xffffffff


	//   ....[21]....
        /*0418*/ 	.word	0xffffffff


	//   ....[22]....
        /*041c*/ 	.word	0xffffffff


	//   ....[23]....
        /*0420*/ 	.word	0xffffffff


	//   ....[24]....
        /*0424*/ 	.word	0xffffffff


	//   ....[25]....
        /*0428*/ 	.word	0xffffffff


	//   ....[26]....
        /*042c*/ 	.word	0xffffffff


	//   ....[27]....
        /*0430*/ 	.word	0xffffffff


	//   ....[28]....
        /*0434*/ 	.word	0xffffffff


	//   ....[29]....
        /*0438*/ 	.word	0xffffffff


	//   ....[30]....
        /*043c*/ 	.word	0xffffffff


	//   ....[31]....
        /*0440*/ 	.word	0xffffffff


	//   ....[32]....
        /*0444*/ 	.word	0xffffffff


	//   ....[33]....
        /*0448*/ 	.word	0xffffffff


	//   ....[34]....
        /*044c*/ 	.word	0xffffffff


	//   ....[35]....
        /*0450*/ 	.word	0xffffffff


	//   ....[36]....
        /*0454*/ 	.word	0xffffffff


	//   ....[37]....
        /*0458*/ 	.word	0xffffffff


	//   ....[38]....
        /*045c*/ 	.word	0xffffffff


	//   ....[39]....
        /*0460*/ 	.word	0xffffffff


	//   ....[40]....
        /*0464*/ 	.word	0xffffffff


	//   ....[41]....
        /*0468*/ 	.word	0xffffffff


	//   ....[42]....
        /*046c*/ 	.word	0xffffffff


	//   ....[43]....
        /*0470*/ 	.word	0xffffffff


	//   ....[44]....
        /*0474*/ 	.word	0xffffffff


	//   ....[45]....
        /*0478*/ 	.word	0xffffffff


	//   ....[46]....
        /*047c*/ 	.word	0xffffffff


	//   ....[47]....
        /*0480*/ 	.word	0xffffffff


	//   ....[48]....
        /*0484*/ 	.word	0xffffffff


	//   ....[49]....
        /*0488*/ 	.word	0xffffffff


	//   ....[50]....
        /*048c*/ 	.word	0xffffffff


	//   ....[51]....
        /*0490*/ 	.word	0xffffffff


	//   ....[52]....
        /*0494*/ 	.word	0xffffffff


	//   ....[53]....
        /*0498*/ 	.word	0xffffffff


	//   ....[54]....
        /*049c*/ 	.word	0xffffffff


	//   ....[55]....
        /*04a0*/ 	.word	0xffffffff


	//   ....[56]....
        /*04a4*/ 	.word	0xffffffff


	//   ....[57]....
        /*04a8*/ 	.word	0xffffffff


	//   ....[58]....
        /*04ac*/ 	.word	0xffffffff


	//   ....[59]....
        /*04b0*/ 	.word	0xffffffff


	//   ....[60]....
        /*04b4*/ 	.word	0xffffffff


	//   ....[61]....
        /*04b8*/ 	.word	0xffffffff


	//   ....[62]....
        /*04bc*/ 	.word	0xffffffff


	//   ....[63]....
        /*04c0*/ 	.word	0xffffffff


	//   ....[64]....
        /*04c4*/ 	.word	0xffffffff


	//   ....[65]....
        /*04c8*/ 	.word	0xffffffff


	//   ....[66]....
        /*04cc*/ 	.word	0xffffffff


	//   ....[67]....
        /*04d0*/ 	.word	0xffffffff


	//   ....[68]....
        /*04d4*/ 	.word	0xffffffff


	//   ....[69]....
        /*04d8*/ 	.word	0xffffffff


	//   ....[70]....
        /*04dc*/ 	.word	0xffffffff


	//   ....[71]....
        /*04e0*/ 	.word	0xffffffff


	//   ....[72]....
        /*04e4*/ 	.word	0xffffffff


	//   ....[73]....
        /*04e8*/ 	.word	0xffffffff


	//   ....[74]....
        /*04ec*/ 	.word	0xffffffff


	//   ....[75]....
        /*04f0*/ 	.word	0xffffffff


	//   ....[76]....
        /*04f4*/ 	.word	0xffffffff


	//   ....[77]....
        /*04f8*/ 	.word	0xffffffff


	//   ....[78]....
        /*04fc*/ 	.word	0xffffffff


	//   ....[79]....
        /*0500*/ 	.word	0xffffffff


	//   ....[80]....
        /*0504*/ 	.word	0xffffffff


	//   ....[81]....
        /*0508*/ 	.word	0xffffffff


	//   ....[82]....
        /*050c*/ 	.word	0xffffffff


	//   ....[83]....
        /*0510*/ 	.word	0xffffffff


	//   ....[84]....
        /*0514*/ 	.word	0xffffffff


	//   ....[85]....
        /*0518*/ 	.word	0xffffffff


	//   ....[86]....
        /*051c*/ 	.word	0xffffffff


	//   ....[87]....
        /*0520*/ 	.word	0xffffffff


	//   ....[88]....
        /*0524*/ 	.word	0xffffffff


	//   ....[89]....
        /*0528*/ 	.word	0xffffffff


	//   ....[90]....
        /*052c*/ 	.word	0xffffffff


	//   ....[91]....
        /*0530*/ 	.word	0xffffffff


	//   ....[92]....
        /*0534*/ 	.word	0xffffffff


	//   ....[93]....
        /*0538*/ 	.word	0xffffffff


	//   ....[94]....
        /*053c*/ 	.word	0xffffffff


	//   ....[95]....
        /*0540*/ 	.word	0xffffffff


	//   ....[96]....
        /*0544*/ 	.word	0xffffffff


	//   ....[97]....
        /*0548*/ 	.word	0xffffffff


	//   ....[98]....
        /*054c*/ 	.word	0xffffffff


	//   ....[99]....
        /*0550*/ 	.word	0xffffffff


	//   ....[100]....
        /*0554*/ 	.word	0xffffffff


	//   ....[101]....
        /*0558*/ 	.word	0xffffffff


	//   ....[102]....
        /*055c*/ 	.word	0xffffffff


	//   ....[103]....
        /*0560*/ 	.word	0xffffffff


	//   ....[104]....
        /*0564*/ 	.word	0xffffffff


	//   ....[105]....
        /*0568*/ 	.word	0xffffffff


	//   ....[106]....
        /*056c*/ 	.word	0xffffffff


	//   ....[107]....
        /*0570*/ 	.word	0xffffffff


	//   ....[108]....
        /*0574*/ 	.word	0xffffffff


	//   ....[109]....
        /*0578*/ 	.word	0xffffffff


	//   ....[110]....
        /*057c*/ 	.word	0xffffffff


	//   ....[111]....
        /*0580*/ 	.word	0xffffffff


	//   ....[112]....
        /*0584*/ 	.word	0xffffffff


	//   ....[113]....
        /*0588*/ 	.word	0xffffffff


	//   ....[114]....
        /*058c*/ 	.word	0xffffffff


	//   ....[115]....
        /*0590*/ 	.word	0xffffffff


	//   ....[116]....
        /*0594*/ 	.word	0xffffffff


	//   ....[117]....
        /*0598*/ 	.word	0xffffffff


	//   ....[118]....
        /*059c*/ 	.word	0xffffffff


	//   ....[119]....
        /*05a0*/ 	.word	0xffffffff


	//   ....[120]....
        /*05a4*/ 	.word	0xffffffff


	//   ....[121]....
        /*05a8*/ 	.word	0xffffffff


	//   ....[122]....
        /*05ac*/ 	.word	0xffffffff


	//   ....[123]....
        /*05b0*/ 	.word	0xffffffff


	//   ....[124]....
        /*05b4*/ 	.word	0xffffffff


	//   ....[125]....
        /*05b8*/ 	.word	0xffffffff


	//   ....[126]....
        /*05bc*/ 	.word	0xffffffff


	//   ....[127]....
        /*05c0*/ 	.word	0xffffffff


	//   ....[128]....
        /*05c4*/ 	.word	0xffffffff


	//   ....[129]....
        /*05c8*/ 	.word	0xffffffff


	//   ....[130]....
        /*05cc*/ 	.word	0xffffffff


	//   ....[131]....
        /*05d0*/ 	.word	0xffffffff


	//   ....[132]....
        /*05d4*/ 	.word	0xffffffff


	//   ....[133]....
        /*05d8*/ 	.word	0xffffffff


	//   ....[134]....
        /*05dc*/ 	.word	0xffffffff


	//   ....[135]....
        /*05e0*/ 	.word	0xffffffff


	//   ....[136]....
        /*05e4*/ 	.word	0xffffffff


	//   ....[137]....
        /*05e8*/ 	.word	0xffffffff


	//   ....[138]....
        /*05ec*/ 	.word	0xffffffff


	//   ....[139]....
        /*05f0*/ 	.word	0xffffffff


	//   ....[140]....
        /*05f4*/ 	.word	0xffffffff


	//   ....[141]....
        /*05f8*/ 	.word	0xffffffff


	//   ....[142]....
        /*05fc*/ 	.word	0xffffffff


	//   ....[143]....
        /*0600*/ 	.word	0xffffffff


	//   ....[144]....
        /*0604*/ 	.word	0xffffffff


	//   ....[145]....
        /*0608*/ 	.word	0xffffffff


	//   ....[146]....
        /*060c*/ 	.word	0xffffffff


	//   ....[147]....
        /*0610*/ 	.word	0xffffffff


	//   ....[148]....
        /*0614*/ 	.word	0xffffffff


	//   ....[149]....
        /*0618*/ 	.word	0xffffffff


	//   ....[150]....
        /*061c*/ 	.word	0x0500000f


	//   ....[151]....
        /*0620*/ 	.word	0x0500000f


	//   ....[152]....
        /*0624*/ 	.word	0x0500000f


	//   ....[153]....
        /*0628*/ 	.word	0x0500000f


	//   ....[154]....
        /*062c*/ 	.word	0x0500000f


	//   ....[155]....
        /*0630*/ 	.word	0x0500000f


	//   ....[156]....
        /*0634*/ 	.word	0x0500000f


	//   ....[157]....
        /*0638*/ 	.word	0x0500000f


	//   ....[158]....
        /*063c*/ 	.word	0x0500000f


	//   ....[159]....
        /*0640*/ 	.word	0x0500000f


	//   ....[160]....
        /*0644*/ 	.word	0x0500000f


	//   ....[161]....
        /*0648*/ 	.word	0x0500000f


	//   ....[162]....
        /*064c*/ 	.word	0x0500000f


	//   ....[163]....
        /*0650*/ 	.word	0x0500000f


	//   ....[164]....
        /*0654*/ 	.word	0x0500000f


	//   ....[165]....
        /*0658*/ 	.word	0x0500000f


	//   ....[166]....
        /*065c*/ 	.word	0x0500000f


	//   ....[167]....
        /*0660*/ 	.word	0x0500000f


	//   ....[168]....
        /*0664*/ 	.word	0x0500000f


	//   ....[169]....
        /*0668*/ 	.word	0x0500000f


	//   ....[170]....
        /*066c*/ 	.word	0x0500000f


	//   ....[171]....
        /*0670*/ 	.word	0x0500000f


	//   ....[172]....
        /*0674*/ 	.word	0x0500000f


	//   ....[173]....
        /*0678*/ 	.word	0x0500000f


	//   ....[174]....
        /*067c*/ 	.word	0x0500000f


	//   ....[175]....
        /*0680*/ 	.word	0x0500000f


	//   ....[176]....
        /*0684*/ 	.word	0x0500000f


	//   ....[177]....
        /*0688*/ 	.word	0x0500000f


	//   ....[178]....
        /*068c*/ 	.word	0x0500000f


	//   ....[179]....
        /*0690*/ 	.word	0x0500000f


	//   ....[180]....
        /*0694*/ 	.word	0x0500000f


	//   ....[181]....
        /*0698*/ 	.word	0x0500000f


	//   ....[182]....
        /*069c*/ 	.word	0x0500000f


	//   ....[183]....
        /*06a0*/ 	.word	0x0500000f


	//   ....[184]....
        /*06a4*/ 	.word	0x0500000f


	//   ....[185]....
        /*06a8*/ 	.word	0x0500000f


	//   ....[186]....
        /*06ac*/ 	.word	0x0500000f


	//   ....[187]....
        /*06b0*/ 	.word	0x0500000f


	//   ....[188]....
        /*06b4*/ 	.word	0x0500000f


	//   ....[189]....
        /*06b8*/ 	.word	0x0500000f


	//   ....[190]....
        /*06bc*/ 	.word	0x0500000f


	//   ....[191]....
        /*06c0*/ 	.word	0x0500000f


	//   ....[192]....
        /*06c4*/ 	.word	0x0500000f


	//   ....[193]....
        /*06c8*/ 	.word	0x0500000f


	//   ....[194]....
        /*06cc*/ 	.word	0x0500000f


	//   ....[195]....
        /*06d0*/ 	.word	0x0500000f


	//   ....[196]....
        /*06d4*/ 	.word	0x0500000f


	//   ....[197]....
        /*06d8*/ 	.word	0x0500000f


	//   ....[198]....
        /*06dc*/ 	.word	0x0500000f


	//   ....[199]....
        /*06e0*/ 	.word	0x0500000f


	//   ....[200]....
        /*06e4*/ 	.word	0x0500000f


	//   ....[201]....
        /*06e8*/ 	.word	0x0500000f


	//   ....[202]....
        /*06ec*/ 	.word	0x0500000f


	//   ....[203]....
        /*06f0*/ 	.word	0x0500000f


	//   ....[204]....
        /*06f4*/ 	.word	0x0500000f


	//   ....[205]....
        /*06f8*/ 	.word	0x0500000f


	//   ....[206]....
        /*06fc*/ 	.word	0x0500000f


	//   ....[207]....
        /*0700*/ 	.word	0x0500000f


	//   ....[208]....
        /*0704*/ 	.word	0x0500000f


	//   ....[209]....
        /*0708*/ 	.word	0x0500000f


	//   ....[210]....
        /*070c*/ 	.word	0x0500000f


	//   ....[211]....
        /*0710*/ 	.word	0x0500000f


	//   ....[212]....
        /*0714*/ 	.word	0x0500000f


	//   ....[213]....
        /*0718*/ 	.word	0x0500000f


	//   ....[214]....
        /*071c*/ 	.word	0x0500000f


	//   ....[215]....
        /*0720*/ 	.word	0x0500000f


	//   ....[216]....
        /*0724*/ 	.word	0x0500000f


	//   ....[217]....
        /*0728*/ 	.word	0x0500000f


	//   ....[218]....
        /*072c*/ 	.word	0x0500000f


	//   ....[219]....
        /*0730*/ 	.word	0x0500000f


	//   ....[220]....
        /*0734*/ 	.word	0x0500000f


	//   ....[221]....
        /*0738*/ 	.word	0x0500000f


	//   ....[222]....
        /*073c*/ 	.word	0x0500000f


	//   ....[223]....
        /*0740*/ 	.word	0x0500000f


	//   ....[224]....
        /*0744*/ 	.word	0x0500000f


	//   ....[225]....
        /*0748*/ 	.word	0x0500000f


	//   ....[226]....
        /*074c*/ 	.word	0x0500000f


	//   ....[227]....
        /*0750*/ 	.word	0x0500000f


	//   ....[228]....
        /*0754*/ 	.word	0x0500000f


	//   ....[229]....
        /*0758*/ 	.word	0x0500000f


	//   ....[230]....
        /*075c*/ 	.word	0x0500000f


	//   ....[231]....
        /*0760*/ 	.word	0x0500000f


	//   ....[232]....
        /*0764*/ 	.word	0x0500000f


	//----- nvinfo : EIATTR_COOP_GROUP_INSTR_OFFSETS
	.align		4
.L_572:
        /*0768*/ 	.byte	0x04, 0x28
        /*076a*/ 	.short	(.L_574 - .L_573)


	//   ....[0]....
.L_573:
        /*076c*/ 	.word	0x00000060


	//   ....[1]....
        /*0770*/ 	.word	0x00000140


	//   ....[2]....
        /*0774*/ 	.word	0x00000190


	//   ....[3]....
        /*0778*/ 	.word	0x00000380


	//   ....[4]....
        /*077c*/ 	.word	0x000004e0


	//   ....[5]....
        /*0780*/ 	.word	0x00000600


	//   ....[6]....
        /*0784*/ 	.word	0x00000760


	//   ....[7]....
        /*0788*/ 	.word	0x000031d0


	//   ....[8]....
        /*078c*/ 	.word	0x000031e0


	//   ....[9]....
        /*0790*/ 	.word	0x00003c70


	//   ....[10]....
        /*0794*/ 	.word	0x00003c80


	//   ....[11]....
        /*0798*/ 	.word	0x00004680


	//   ....[12]....
        /*079c*/ 	.word	0x00004690


	//   ....[13]....
        /*07a0*/ 	.word	0x00004a50


	//   ....[14]....
        /*07a4*/ 	.word	0x00004a60


	//   ....[15]....
        /*07a8*/ 	.word	0x00005ad0


	//   ....[16]....
        /*07ac*/ 	.word	0x00007ca0


	//   ....[17]....
        /*07b0*/ 	.word	0x00008410


	//   ....[18]....
        /*07b4*/ 	.word	0x00008420


	//   ....[19]....
        /*07b8*/ 	.word	0x00008430


	//   ....[20]....
        /*07bc*/ 	.word	0x00008440


	//   ....[21]....
        /*07c0*/ 	.word	0x00008760


	//   ....[22]....
        /*07c4*/ 	.word	0x00008770


	//   ....[23]....
        /*07c8*/ 	.word	0x00008780


	//   ....[24]....
        /*07cc*/ 	.word	0x00008790


	//   ....[25]....
        /*07d0*/ 	.word	0x00009ae0


	//   ....[26]....
        /*07d4*/ 	.word	0x00009b00


	//   ....[27]....
        /*07d8*/ 	.word	0x00009b10


	//   ....[28]....
        /*07dc*/ 	.word	0x00009b20


	//   ....[29]....
        /*07e0*/ 	.word	0x00009c00


	//   ....[30]....
        /*07e4*/ 	.word	0x00009c20


	//   ....[31]....
        /*07e8*/ 	.word	0x00009c30


	//   ....[32]....
        /*07ec*/ 	.word	0x00009cb0


	//   ....[33]....
        /*07f0*/ 	.word	0x0000b360


	//   ....[34]....
        /*07f4*/ 	.word	0x0000b380


	//   ....[35]....
        /*07f8*/ 	.word	0x0000b6f0


	//   ....[36]....
        /*07fc*/ 	.word	0x0000b790


	//   ....[37]....
        /*0800*/ 	.word	0x0000ba60


	//   ....[38]....
        /*0804*/ 	.word	0x0000bb80


	//   ....[39]....
        /*0808*/ 	.word	0x0000c520


	//   ....[40]....
        /*080c*/ 	.word	0x0000cb00


	//   ....[41]....
        /*0810*/ 	.word	0x0000cb20


	//   ....[42]....
        /*0814*/ 	.word	0x0000d010


	//   ....[43]....
        /*0818*/ 	.word	0x0000d0c0


	//   ....[44]....
        /*081c*/ 	.word	0x0000d5c0


	//   ....[45]....
        /*0820*/ 	.word	0x0000d790


	//   ....[46]....
        /*0824*/ 	.word	0x0000e5f0


	//   ....[47]....
        /*0828*/ 	.word	0x0000ebf0


	//   ....[48]....
        /*082c*/ 	.word	0x0000ec20


	//   ....[49]....
        /*0830*/ 	.word	0x0000f1e0


	//   ....[50]....
        /*0834*/ 	.word	0x0000f3b0


	//   ....[51]....
        /*0838*/ 	.word	0x00010080


	//   ....[52]....
        /*083c*/ 	.word	0x00010190


	//   ....[53]....
        /*0840*/ 	.word	0x000101b0


	//   ....[54]....
        /*0844*/ 	.word	0x00010320


	//   ....[55]....
        /*0848*/ 	.word	0x000104f0


	//   ....[56]....
        /*084c*/ 	.word	0x000119a0


	//   ....[57]....
        /*0850*/ 	.word	0x00011d40


	//   ....[58]....
        /*0854*/ 	.word	0x00011d50


	//   ....[59]....
        /*0858*/ 	.word	0x00011d60


	//   ....[60]....
        /*085c*/ 	.word	0x00011d70


	//   ....[61]....
        /*0860*/ 	.word	0x00012aa0


	//   ....[62]....
        /*0864*/ 	.word	0x00012ac0


	//   ....[63]....
        /*0868*/ 	.word	0x00012d60


	//   ....[64]....
        /*086c*/ 	.word	0x00012d80


	//   ....[65]....
        /*0870*/ 	.word	0x000136a0


	//   ....[66]....
        /*0874*/ 	.word	0x000136e0


	//   ....[67]....
        /*0878*/ 	.word	0x00014110


	//   ....[68]....
        /*087c*/ 	.word	0x00014130


	//   ....[69]....
        /*0880*/ 	.word	0x000156a0


	//   ....[70]....
        /*0884*/ 	.word	0x000156d0


	//   ....[71]....
        /*0888*/ 	.word	0x00015940


	//   ....[72]....
        /*088c*/ 	.word	0x00015960


	//   ....[73]....
        /*0890*/ 	.word	0x00015c10


	//   ....[74]....
        /*0894*/ 	.word	0x00015e00


	//   ....[75]....
        /*0898*/ 	.word	0x00015e30


	//   ....[76]....
        /*089c*/ 	.word	0x00015e60


	//   ....[77]....
        /*08a0*/ 	.word	0x00015e90


	//   ....[78]....
        /*08a4*/ 	.word	0x00015ec0


	//   ....[79]....
        /*08a8*/ 	.word	0x00015ef0


	//   ....[80]....
        /*08ac*/ 	.word	0x00016080


	//   ....[81]....
        /*08b0*/ 	.word	0x000160b0


	//   ....[82]....
        /*08b4*/ 	.word	0x000160e0


	//   ....[83]....
        /*08b8*/ 	.word	0x00016110


	//   ....[84]....
        /*08bc*/ 	.word	0x00016140


	//   ....[85]....
        /*08c0*/ 	.word	0x00016170


	//   ....[86]....
        /*08c4*/ 	.word	0x00016200


	//   ....[87]....
        /*08c8*/ 	.word	0x00016230


	//   ....[88]....
        /*08cc*/ 	.word	0x00016240


	//   ....[89]....
        /*08d0*/ 	.word	0x00016280


	//   ....[90]....
        /*08d4*/ 	.word	0x00017770


	//   ....[91]....
        /*08d8*/ 	.word	0x0001a210


	//   ....[92]....
        /*08dc*/ 	.word	0x0001a230


	//   ....[93]....
        /*08e0*/ 	.word	0x0001a2c0


	//   ....[94]....
        /*08e4*/ 	.word	0x0001a2e0


	//   ....[95]....
        /*08e8*/ 	.word	0x0001a360


	//   ....[96]....
        /*08ec*/ 	.word	0x0001a380


	//   ....[97]....
        /*08f0*/ 	.word	0x0001a390


	//   ....[98]....
        /*08f4*/ 	.word	0x0001a3a0


	//   ....[99]....
        /*08f8*/ 	.word	0x0001aba0


	//   ....[100]....
        /*08fc*/ 	.word	0x0001abd0


	//   ....[101]....
        /*0900*/ 	.word	0x0001ac70


	//   ....[102]....
        /*0904*/ 	.word	0x0001ac90


	//   ....[103]....
        /*0908*/ 	.word	0x0001ad10


	//   ....[104]....
        /*090c*/ 	.word	0x0001ad30


	//   ....[105]....
        /*0910*/ 	.word	0x0001ad40


	//   ....[106]....
        /*0914*/ 	.word	0x0001ad50


	//   ....[107]....
        /*0918*/ 	.word	0x0001b1d0


	//   ....[108]....
        /*091c*/ 	.word	0x0001b290


	//   ....[109]....
        /*0920*/ 	.word	0x0001b3e0


	//   ....[110]....
        /*0924*/ 	.word	0x0001b420


	//   ....[111]....
        /*0928*/ 	.word	0x0001b430


	//   ....[112]....
        /*092c*/ 	.word	0x0001b440


	//   ....[113]....
        /*0930*/ 	.word	0x0001b590


	//   ....[114]....
        /*0934*/ 	.word	0x0001b6e0


	//   ....[115]....
        /*0938*/ 	.word	0x0001bee0


	//   ....[116]....
        /*093c*/ 	.word	0x0001bf00


	//   ....[117]....
        /*0940*/ 	.word	0x0001bf50


	//   ....[118]....
        /*0944*/ 	.word	0x0001bf60


	//   ....[119]....
        /*0948*/ 	.word	0x0001bfa0


	//   ....[120]....
        /*094c*/ 	.word	0x0001bfb0


	//   ....[121]....
        /*0950*/ 	.word	0x0001bfc0


	//   ....[122]....
        /*0954*/ 	.word	0x0001c000


	//   ....[123]....
        /*0958*/ 	.word	0x0001c300


	//   ....[124]....
        /*095c*/ 	.word	0x0001c340


	//   ....[125]....
        /*0960*/ 	.word	0x0001c360


	//   ....[126]....
        /*0964*/ 	.word	0x0001c380


	//   ....[127]....
        /*0968*/ 	.word	0x0001c3b0


	//   ....[128]....
        /*096c*/ 	.word	0x0001c3d0


	//   ....[129]....
        /*0970*/ 	.word	0x0001c4d0


	//   ....[130]....
        /*0974*/ 	.word	0x0001c620


	//   ....[131]....
        /*0978*/ 	.word	0x0001cc60


	//   ....[132]....
        /*097c*/ 	.word	0x0001cc90


	//   ....[133]....
        /*0980*/ 	.word	0x0001ccf0


	//   ....[134]....
        /*0984*/ 	.word	0x0001cd20


	//   ....[135]....
        /*0988*/ 	.word	0x0001cd50


	//   ....[136]....
        /*098c*/ 	.word	0x0001cd80


	//   ....[137]....
        /*0990*/ 	.word	0x0001cdb0


	//   ....[138]....
        /*0994*/ 	.word	0x0001cde0


	//   ....[139]....
        /*0998*/ 	.word	0x0001cf80


	//   ....[140]....
        /*099c*/ 	.word	0x0001cfb0


	//   ....[141]....
        /*09a0*/ 	.word	0x0001cfe0


	//   ....[142]....
        /*09a4*/ 	.word	0x0001d010


	//   ....[143]....
        /*09a8*/ 	.word	0x0001d040


	//   ....[144]....
        /*09ac*/ 	.word	0x0001d070


	//   ....[145]....
        /*09b0*/ 	.word	0x0001d130


	//   ....[146]....
        /*09b4*/ 	.word	0x0001d150


	//   ....[147]....
        /*09b8*/ 	.word	0x0001d170


	//   ....[148]....
        /*09bc*/ 	.word	0x0001d1d0


	//   ....[149]....
        /*09c0*/ 	.word	0x0001dbf0


	//   ....[150]....
        /*09c4*/ 	.word	0x0001df10


	//   ....[151]....
        /*09c8*/ 	.word	0x0001dfa0


	//   ....[152]....
        /*09cc*/ 	.word	0x0001e090


	//   ....[153]....
        /*09d0*/ 	.word	0x0001e120


	//   ....[154]....
        /*09d4*/ 	.word	0x0001e200


	//   ....[155]....
        /*09d8*/ 	.word	0x0001e290


	//   ....[156]....
        /*09dc*/ 	.word	0x0001e410


	//   ....[157]....
        /*09e0*/ 	.word	0x0001e4a0


	//   ....[158]....
        /*09e4*/ 	.word	0x0001e4f0


	//   ....[159]....
        /*09e8*/ 	.word	0x0001e540


	//   ....[160]....
        /*09ec*/ 	.word	0x0001e5e0


	//   ....[161]....
        /*09f0*/ 	.word	0x0001e670


	//   ....[162]....
        /*09f4*/ 	.word	0x0001e6c0


	//   ....[163]....
        /*09f8*/ 	.word	0x0001e710


	//   ....[164]....
        /*09fc*/ 	.word	0x0001e810


	//   ....[165]....
        /*0a00*/ 	.word	0x0001e8c0


	//   ....[166]....
        /*0a04*/ 	.word	0x0001e940


	//   ....[167]....
        /*0a08*/ 	.word	0x0001e9b0


	//   ....[168]....
        /*0a0c*/ 	.word	0x0001eb00


	//   ....[169]....
        /*0a10*/ 	.word	0x0001ec40


	//   ....[170]....
        /*0a14*/ 	.word	0x0001eca0


	//   ....[171]....
        /*0a18*/ 	.word	0x0001ecf0


	//   ....[172]....
        /*0a1c*/ 	.word	0x0001efe0


	//   ....[173]....
        /*0a20*/ 	.word	0x0001f2c0


	//   ....[174]....
        /*0a24*/ 	.word	0x0001f3b0


	//   ....[175]....
        /*0a28*/ 	.word	0x0001f450


	//   ....[176]....
        /*0a2c*/ 	.word	0x0001f4b0


	//   ....[177]....
        /*0a30*/ 	.word	0x0001f5a0


	//   ....[178]....
        /*0a34*/ 	.word	0x0001f610


	//   ....[179]....
        /*0a38*/ 	.word	0x0001f700


	//   ....[180]....
        /*0a3c*/ 	.word	0x0001f770


	//   ....[181]....
        /*0a40*/ 	.word	0x0001f810


	//   ....[182]....
        /*0a44*/ 	.word	0x0001f900


	//   ....[183]....
        /*0a48*/ 	.word	0x0001f970


	//   ....[184]....
        /*0a4c*/ 	.word	0x0001f9d0


	//   ....[185]....
        /*0a50*/ 	.word	0x0001fac0


	//   ....[186]....
        /*0a54*/ 	.word	0x0001fb20


	//   ....[187]....
        /*0a58*/ 	.word	0x0001fc20


	//   ....[188]....
        /*0a5c*/ 	.word	0x0001fc80


	//   ....[189]....
        /*0a60*/ 	.word	0x0001fd20


	//   ....[190]....
        /*0a64*/ 	.word	0x0001fea0


	//   ....[191]....
        /*0a68*/ 	.word	0x0001ffa0


	//   ....[192]....
        /*0a6c*/ 	.word	0x00020220


	//   ....[193]....
        /*0a70*/ 	.word	0x00020270


	//   ....[194]....
        /*0a74*/ 	.word	0x00020440


	//   ....[195]....
        /*0a78*/ 	.word	0x00020490


	//   ....[196]....
        /*0a7c*/ 	.word	0x00020660


	//   ....[197]....
        /*0a80*/ 	.word	0x000206b0


	//   ....[198]....
        /*0a84*/ 	.word	0x000207a0


	//   ....[199]....
        /*0a88*/ 	.word	0x00020840


	//   ....[200]....
        /*0a8c*/ 	.word	0x000208a0


	//   ....[201]....
        /*0a90*/ 	.word	0x00020950


	//   ....[202]....
        /*0a94*/ 	.word	0x000209b0


	//   ....[203]....
        /*0a98*/ 	.word	0x00020a60


	//   ....[204]....
        /*0a9c*/ 	.word	0x00020ac0


	//   ....[205]....
        /*0aa0*/ 	.word	0x00020b70


	//   ....[206]....
        /*0aa4*/ 	.word	0x00020c60


	//   ....[207]....
        /*0aa8*/ 	.word	0x00020d40


	//   ....[208]....
        /*0aac*/ 	.word	0x00020e50


	//   ....[209]....
        /*0ab0*/ 	.word	0x00020f50


	//   ....[210]....
        /*0ab4*/ 	.word	0x00021080


	//   ....[211]....
        /*0ab8*/ 	.word	0x00021160


	//   ....[212]....
        /*0abc*/ 	.word	0x00021260


	//   ....[213]....
        /*0ac0*/ 	.word	0x00021340


	//   ....[214]....
        /*0ac4*/ 	.word	0x000213d0


	//   ....[215]....
        /*0ac8*/ 	.word	0x00021470


	//   ....[216]....
        /*0acc*/ 	.word	0x000215e0


	//   ....[217]....
        /*0ad0*/ 	.word	0x00021650


	//   ....[218]....
        /*0ad4*/ 	.word	0x000216c0


	//   ....[219]....
        /*0ad8*/ 	.word	0x00021730


	//   ....[220]....
        /*0adc*/ 	.word	0x000217a0


	//   ....[221]....
        /*0ae0*/ 	.word	0x00021820


	//   ....[222]....
        /*0ae4*/ 	.word	0x000218a0


	//   ....[223]....
        /*0ae8*/ 	.word	0x00021930


	//   ....[224]....
        /*0aec*/ 	.word	0x000219a0


	//   ....[225]....
        /*0af0*/ 	.word	0x00021a10


	//   ....[226]....
        /*0af4*/ 	.word	0x00021a80


	//   ....[227]....
        /*0af8*/ 	.word	0x00021b00


	//   ....[228]....
        /*0afc*/ 	.word	0x00021b70


	//   ....[229]....
        /*0b00*/ 	.word	0x00021c20


	//   ....[230]....
        /*0b04*/ 	.word	0x00021c70


	//   ....[231]....
        /*0b08*/ 	.word	0x00021d00


	//   ....[232]....
        /*0b0c*/ 	.word	0x00021e30


	//----- nvinfo : EIATTR_REG_RECONFIG
	.align		4
.L_574:
        /*0b10*/ 	.byte	0x01, 0x54
	.zero		2


	//----- nvinfo : EIATTR_SYSCALL_OFFSETS
	.align		4
        /*0b14*/ 	.byte	0x04, 0x46
        /*0b16*/ 	.short	(.L_576 - .L_575)


	//   ....[0]....
.L_575:
        /*0b18*/ 	.word	0x00002490


	//   ....[1]....
        /*0b1c*/ 	.word	0x000025e0


	//   ....[2]....
        /*0b20*/ 	.word	0x00007e50


	//   ....[3]....
        /*0b24*/ 	.word	0x00008180


	//   ....[4]....
        /*0b28*/ 	.word	0x00019630


	//   ....[5]....
        /*0b2c*/ 	.word	0x00019780


	//   ....[6]....
        /*0b30*/ 	.word	0x00019870


	//   ....[7]....
        /*0b34*/ 	.word	0x0001a800


	//----- nvinfo : EIATTR_MBARRIER_INSTR_OFFSETS
	.align		4
.L_576:
        /*0b38*/ 	.byte	0x04, 0x39
        /*0b3a*/ 	.short	(.L_578 - .L_577)


	//   ....[0]....
.L_577:
        /*0b3c*/ 	.word	0x00000270
        /*0b40*/ 	.word	0x000000ff
        /*0b44*/ 	.word	0x00028c00
        /*0b48*/ 	.short	0x0100
        /*0b4a*/ 	.byte	0x08
	.zero		1


	//   ....[1]....
        /*0b4c*/ 	.word	0x00000280
        /*0b50*/ 	.word	0x000000ff
        /*0b54*/ 	.word	0x00028c20
        /*0b58*/ 	.short	0x0100
        /*0b5a*/ 	.byte	0x08
	.zero		1


	//   ....[2]....
        /*0b5c*/ 	.word	0x00000330
        /*0b60*/ 	.word	0x000000ff
        /*0b64*/ 	.word	0x00028c30
        /*0b68*/ 	.short	0x0100
        /*0b6a*/ 	.byte	0x06
	.zero		1


	//   ....[3]....
        /*0b6c*/ 	.word	0x00000340
        /*0b70*/ 	.word	0x000000ff
        /*0b74*/ 	.word	0x00028c40
        /*0b78*/ 	.short	0x0100
        /*0b7a*/ 	.byte	0x06
	.zero		1


	//   ....[4]....
        /*0b7c*/ 	.word	0x00000350
        /*0b80*/ 	.word	0x000000ff
        /*0b84*/ 	.word	0x00028c38
        /*0b88*/ 	.short	0x0100
        /*0b8a*/ 	.byte	0x06
	.zero		1


	//   ....[5]....
        /*0b8c*/ 	.word	0x00000360
        /*0b90*/ 	.word	0x000000ff
        /*0b94*/ 	.word	0x00028c48
        /*0b98*/ 	.short	0x0100
        /*0b9a*/ 	.byte	0x06
	.zero		1


	//   ....[6]....
        /*0b9c*/ 	.word	0x00000490
        /*0ba0*/ 	.word	0x000000ff
        /*0ba4*/ 	.word	0x00028c50
        /*0ba8*/ 	.short	0x0100
        /*0baa*/ 	.byte	0x08
	.zero		1


	//   ....[7]....
        /*0bac*/ 	.word	0x000004a0
        /*0bb0*/ 	.word	0x000000ff
        /*0bb4*/ 	.word	0x00028c60
        /*0bb8*/ 	.short	0x0100
        /*0bba*/ 	.byte	0x08
	.zero		1


	//   ....[8]....
        /*0bbc*/ 	.word	0x000004b0
        /*0bc0*/ 	.word	0x000000ff
        /*0bc4*/ 	.word	0x00028c58
        /*0bc8*/ 	.short	0x0100
        /*0bca*/ 	.byte	0x08
	.zero		1


	//   ....[9]....
        /*0bcc*/ 	.word	0x000004c0
        /*0bd0*/ 	.word	0x000000ff
        /*0bd4*/ 	.word	0x00028c68
        /*0bd8*/ 	.short	0x0100
        /*0bda*/ 	.byte	0x08
	.zero		1


	//   ....[10]....
        /*0bdc*/ 	.word	0x000005b0
        /*0be0*/ 	.word	0x000000ff
        /*0be4*/ 	.word	0x00028c70
        /*0be8*/ 	.short	0x0100
        /*0bea*/ 	.byte	0x06
	.zero		1


	//   ....[11]....
        /*0bec*/ 	.word	0x000005c0
        /*0bf0*/ 	.word	0x000000ff
        /*0bf4*/ 	.word	0x00028c80
        /*0bf8*/ 	.short	0x0100
        /*0bfa*/ 	.byte	0x06
	.zero		1


	//   ....[12]....
        /*0bfc*/ 	.word	0x000005d0
        /*0c00*/ 	.word	0x000000ff
        /*0c04*/ 	.word	0x00028c78
        /*0c08*/ 	.short	0x0100
        /*0c0a*/ 	.byte	0x06
	.zero		1


	//   ....[13]....
        /*0c0c*/ 	.word	0x000005e0
        /*0c10*/ 	.word	0x000000ff
        /*0c14*/ 	.word	0x00028c88
        /*0c18*/ 	.short	0x0100
        /*0c1a*/ 	.byte	0x06
	.zero		1


	//   ....[14]....
        /*0c1c*/ 	.word	0x00000710
        /*0c20*/ 	.word	0x000000ff
        /*0c24*/ 	.word	0x00028c90
        /*0c28*/ 	.short	0x0100
        /*0c2a*/ 	.byte	0x08
	.zero		1


	//   ....[15]....
        /*0c2c*/ 	.word	0x00000720
        /*0c30*/ 	.word	0x000000ff
        /*0c34*/ 	.word	0x00028ca0
        /*0c38*/ 	.short	0x0100
        /*0c3a*/ 	.byte	0x08
	.zero		1


	//   ....[16]....
        /*0c3c*/ 	.word	0x00000730
        /*0c40*/ 	.word	0x000000ff
        /*0c44*/ 	.word	0x00028c98
        /*0c48*/ 	.short	0x0100
        /*0c4a*/ 	.byte	0x08
	.zero		1


	//   ....[17]....
        /*0c4c*/ 	.word	0x00000740
        /*0c50*/ 	.word	0x000000ff
        /*0c54*/ 	.word	0x00028ca8
        /*0c58*/ 	.short	0x0100
        /*0c5a*/ 	.byte	0x08
	.zero		1


	//   ....[18]....
        /*0c5c*/ 	.word	0x00000870
        /*0c60*/ 	.word	0x000000ff
        /*0c64*/ 	.word	0x00028cb0
        /*0c68*/ 	.short	0x0100
        /*0c6a*/ 	.byte	0x08
	.zero		1


	//   ....[19]....
        /*0c6c*/ 	.word	0x00000880
        /*0c70*/ 	.word	0x000000ff
        /*0c74*/ 	.word	0x00028cc0
        /*0c78*/ 	.short	0x0100
        /*0c7a*/ 	.byte	0x08
	.zero		1


	//   ....[20]....
        /*0c7c*/ 	.word	0x00000890
        /*0c80*/ 	.word	0x000000ff
        /*0c84*/ 	.word	0x00028cb8
        /*0c88*/ 	.short	0x0100
        /*0c8a*/ 	.byte	0x08
	.zero		1


	//   ....[21]....
        /*0c8c*/ 	.word	0x000008a0
        /*0c90*/ 	.word	0x000000ff
        /*0c94*/ 	.word	0x00028cc8
        /*0c98*/ 	.short	0x0100
        /*0c9a*/ 	.byte	0x08
	.zero		1


	//   ....[22]....
        /*0c9c*/ 	.word	0x00003180
        /*0ca0*/ 	.word	0x0000003c
        /*0ca4*/ 	.word	0x00028c90
        /*0ca8*/ 	.short	0x010a
        /*0caa*/ 	.byte	0x3f
	.zero		1


	//   ....[23]....
        /*0cac*/ 	.word	0x00003c20
        /*0cb0*/ 	.word	0x0000003c
        /*0cb4*/ 	.word	0x00028c90
        /*0cb8*/ 	.short	0x010a
        /*0cba*/ 	.byte	0x3f
	.zero		1


	//   ....[24]....
        /*0cbc*/ 	.word	0x000044f0
        /*0cc0*/ 	.word	0x0000003c
        /*0cc4*/ 	.word	0x00028c90
        /*0cc8*/ 	.short	0x010a
        /*0cca*/ 	.byte	0x3f
	.zero		1


	//   ....[25]....
        /*0ccc*/ 	.word	0x000048b0
        /*0cd0*/ 	.word	0x00000004
        /*0cd4*/ 	.word	0x00000000
        /*0cd8*/ 	.short	0x0101
        /*0cda*/ 	.byte	0x3f
	.zero		1


	//   ....[26]....
        /*0cdc*/ 	.word	0x000048f0
        /*0ce0*/ 	.word	0x0000003c
        /*0ce4*/ 	.word	0x00028cb0
        /*0ce8*/ 	.short	0x010a
        /*0cea*/ 	.byte	0x3f
	.zero		1


	//   ....[27]....
        /*0cec*/ 	.word	0x000052a0
        /*0cf0*/ 	.word	0x0000003c
        /*0cf4*/ 	.word	0x00000000
        /*0cf8*/ 	.short	0x0101
        /*0cfa*/ 	.byte	0x3f
	.zero		1


	//   ....[28]....
        /*0cfc*/ 	.word	0x00005bf0
        /*0d00*/ 	.word	0x0000000c
        /*0d04*/ 	.word	0x00028c50
        /*0d08*/ 	.short	0x010a
        /*0d0a*/ 	.byte	0x3f
	.zero		1


	//   ....[29]....
        /*0d0c*/ 	.word	0x00005fb0
        /*0d10*/ 	.word	0x0000000c
        /*0d14*/ 	.word	0x00000000
        /*0d18*/ 	.short	0x0101
        /*0d1a*/ 	.byte	0x3f
	.zero		1


	//   ....[30]....
        /*0d1c*/ 	.word	0x000068d0
        /*0d20*/ 	.word	0x00000015
        /*0d24*/ 	.word	0x00028c50
        /*0d28*/ 	.short	0x010a
        /*0d2a*/ 	.byte	0x3f
	.zero		1


	//   ....[31]....
        /*0d2c*/ 	.word	0x00006920
        /*0d30*/ 	.word	0x00000015
        /*0d34*/ 	.word	0x00028c50
        /*0d38*/ 	.short	0x010a
        /*0d3a*/ 	.byte	0x3f
	.zero		1


	//   ....[32]....
        /*0d3c*/ 	.word	0x00006c10
        /*0d40*/ 	.word	0x00000015
        /*0d44*/ 	.word	0x00000000
        /*0d48*/ 	.short	0x0101
        /*0d4a*/ 	.byte	0x3f
	.zero		1


	//   ....[33]....
        /*0d4c*/ 	.word	0x00007ef0
        /*0d50*/ 	.word	0x00000002
        /*0d54*/ 	.word	0x00028c00
        /*0d58*/ 	.short	0x010a
        /*0d5a*/ 	.byte	0x3f
	.zero		1


	//   ....[34]....
        /*0d5c*/ 	.word	0x00007f40
        /*0d60*/ 	.word	0x00000002
        /*0d64*/ 	.word	0x00028c00
        /*0d68*/ 	.short	0x010a
        /*0d6a*/ 	.byte	0x3f
	.zero		1


	//   ....[35]....
        /*0d6c*/ 	.word	0x00008a00
        /*0d70*/ 	.word	0x00000002
        /*0d74*/ 	.word	0x00028c00
        /*0d78*/ 	.short	0x010a
        /*0d7a*/ 	.byte	0x3f
	.zero		1


	//   ....[36]....
        /*0d7c*/ 	.word	0x00009f50
        /*0d80*/ 	.word	0x00000002
        /*0d84*/ 	.word	0x00028c00
        /*0d88*/ 	.short	0x010a
        /*0d8a*/ 	.byte	0x3f
	.zero		1


	//   ....[37]....
        /*0d8c*/ 	.word	0x0000aef0
        /*0d90*/ 	.word	0x00000014
        /*0d94*/ 	.word	0x00028c30
        /*0d98*/ 	.short	0x010a
        /*0d9a*/ 	.byte	0x3f
	.zero		1


	//   ....[38]....
        /*0d9c*/ 	.word	0x0000afa0
        /*0da0*/ 	.word	0x00000014
        /*0da4*/ 	.word	0x00028c30
        /*0da8*/ 	.short	0x010a
        /*0daa*/ 	.byte	0x3f
	.zero		1


	//   ....[39]....
        /*0dac*/ 	.word	0x0000bdd0
        /*0db0*/ 	.word	0x0000002a
        /*0db4*/ 	.word	0x00000000
        /*0db8*/ 	.short	0x0101
        /*0dba*/ 	.byte	0x3f
	.zero		1


	//   ....[40]....
        /*0dbc*/ 	.word	0x0000c230
        /*0dc0*/ 	.word	0x00000014
        /*0dc4*/ 	.word	0x00028c50
        /*0dc8*/ 	.short	0x010a
        /*0dca*/ 	.byte	0x3f
	.zero		1


	//   ....[41]....
        /*0dcc*/ 	.word	0x0000c2c0
        /*0dd0*/ 	.word	0x00000014
        /*0dd4*/ 	.word	0x00028c50
        /*0dd8*/ 	.short	0x010a
        /*0dda*/ 	.byte	0x3f
	.zero		1


	//   ....[42]....
        /*0ddc*/ 	.word	0x0000c5c0
        /*0de0*/ 	.word	0x00000014
        /*0de4*/ 	.word	0x00000000
        /*0de8*/ 	.short	0x0101
        /*0dea*/ 	.byte	0x3f
	.zero		1


	//   ....[43]....
        /*0dec*/ 	.word	0x0000c770
        /*0df0*/ 	.word	0x000000d1
        /*0df4*/ 	.word	0x00028c30
        /*0df8*/ 	.short	0x010a
        /*0dfa*/ 	.byte	0x3f
	.zero		1


	//   ....[44]....
        /*0dfc*/ 	.word	0x0000c7e0
        /*0e00*/ 	.word	0x000000d1
        /*0e04*/ 	.word	0x00028c30
        /*0e08*/ 	.short	0x010a
        /*0e0a*/ 	.byte	0x3f
	.zero		1


	//   ....[45]....
        /*0e0c*/ 	.word	0x0000d1d0
        /*0e10*/ 	.word	0x0000000e
        /*0e14*/ 	.word	0x00000000
        /*0e18*/ 	.short	0x0101
        /*0e1a*/ 	.byte	0x3f
	.zero		1


	//   ....[46]....
        /*0e1c*/ 	.word	0x0000e330
        /*0e20*/ 	.word	0x000000d1
        /*0e24*/ 	.word	0x00028c50
        /*0e28*/ 	.short	0x010a
        /*0e2a*/ 	.byte	0x3f
	.zero		1


	//   ....[47]....
        /*0e2c*/ 	.word	0x0000e380
        /*0e30*/ 	.word	0x000000d1
        /*0e34*/ 	.word	0x00028c50
        /*0e38*/ 	.short	0x010a
        /*0e3a*/ 	.byte	0x3f
	.zero		1


	//   ....[48]....
        /*0e3c*/ 	.word	0x0000e6a0
        /*0e40*/ 	.word	0x000000d1
        /*0e44*/ 	.word	0x00000000
        /*0e48*/ 	.short	0x0101
        /*0e4a*/ 	.byte	0x3f
	.zero		1


	//   ....[49]....
        /*0e4c*/ 	.word	0x0000e7e0
        /*0e50*/ 	.word	0x000000c6
        /*0e54*/ 	.word	0x00028c30
        /*0e58*/ 	.short	0x010a
        /*0e5a*/ 	.byte	0x3f
	.zero		1


	//   ....[50]....
        /*0e5c*/ 	.word	0x0000e850
        /*0e60*/ 	.word	0x000000c6
        /*0e64*/ 	.word	0x00028c30
        /*0e68*/ 	.short	0x010a
        /*0e6a*/ 	.byte	0x3f
	.zero		1


	//   ....[51]....
        /*0e6c*/ 	.word	0x0000eda0
        /*0e70*/ 	.word	0x0000000d
        /*0e74*/ 	.word	0x00000000
        /*0e78*/ 	.short	0x0101
        /*0e7a*/ 	.byte	0x3f
	.zero		1


	//   ....[52]....
        /*0e7c*/ 	.word	0x0000fdc0
        /*0e80*/ 	.word	0x000000c6
        /*0e84*/ 	.word	0x00028c50
        /*0e88*/ 	.short	0x010a
        /*0e8a*/ 	.byte	0x3f
	.zero		1


	//   ....[53]....
        /*0e8c*/ 	.word	0x0000fe10
        /*0e90*/ 	.word	0x000000c6
        /*0e94*/ 	.word	0x00028c50
        /*0e98*/ 	.short	0x010a
        /*0e9a*/ 	.byte	0x3f
	.zero		1


	//   ....[54]....
        /*0e9c*/ 	.word	0x00010130
        /*0ea0*/ 	.word	0x000000c6
        /*0ea4*/ 	.word	0x00000000
        /*0ea8*/ 	.short	0x0101
        /*0eaa*/ 	.byte	0x3f
	.zero		1


	//   ....[55]....
        /*0eac*/ 	.word	0x00012a20
        /*0eb0*/ 	.word	0x00000000
        /*0eb4*/ 	.word	0x00000000
        /*0eb8*/ 	.short	0x0101
        /*0eba*/ 	.byte	0x3f
	.zero		1


	//   ....[56]....
        /*0ebc*/ 	.word	0x00013700
        /*0ec0*/ 	.word	0x00000008
        /*0ec4*/ 	.word	0x00000000
        /*0ec8*/ 	.short	0x0101
        /*0eca*/ 	.byte	0x3f
	.zero		1


	//   ....[57]....
        /*0ecc*/ 	.word	0x00017850
        /*0ed0*/ 	.word	0x00000012
        /*0ed4*/ 	.word	0x00028c20
        /*0ed8*/ 	.short	0x010a
        /*0eda*/ 	.byte	0x3f
	.zero		1


	//   ....[58]....
        /*0edc*/ 	.word	0x000178e0
        /*0ee0*/ 	.word	0x00000003
        /*0ee4*/ 	.word	0x00028ca0
        /*0ee8*/ 	.short	0x010a
        /*0eea*/ 	.byte	0x3f
	.zero		1


	//   ....[59]....
        /*0eec*/ 	.word	0x00017b30
        /*0ef0*/ 	.word	0x00000003
        /*0ef4*/ 	.word	0x00028cc0
        /*0ef8*/ 	.short	0x010a
        /*0efa*/ 	.byte	0x3f
	.zero		1


	//   ....[60]....
        /*0efc*/ 	.word	0x00018500
        /*0f00*/ 	.word	0x00000009
        /*0f04*/ 	.word	0x00028ca0
        /*0f08*/ 	.short	0x010a
        /*0f0a*/ 	.byte	0x3f
	.zero		1


	//   ....[61]....
        /*0f0c*/ 	.word	0x00018740
        /*0f10*/ 	.word	0x00000009
        /*0f14*/ 	.word	0x00028cc0
        /*0f18*/ 	.short	0x010a
        /*0f1a*/ 	.byte	0x3f
	.zero		1


	//   ....[62]....
        /*0f1c*/ 	.word	0x00019ff0
        /*0f20*/ 	.word	0x0000001e
        /*0f24*/ 	.word	0x00028c40
        /*0f28*/ 	.short	0x010a
        /*0f2a*/ 	.byte	0x3f
	.zero		1


	//   ....[63]....
        /*0f2c*/ 	.word	0x0001a4a0
        /*0f30*/ 	.word	0x0000001e
        /*0f34*/ 	.word	0x00028c30
        /*0f38*/ 	.short	0x0107
        /*0f3a*/ 	.byte	0x3f
	.zero		1


	//   ....[64]....
        /*0f3c*/ 	.word	0x0001a570
        /*0f40*/ 	.word	0x0000001e
        /*0f44*/ 	.word	0x00028c30
        /*0f48*/ 	.short	0x0101
        /*0f4a*/ 	.byte	0x3f
	.zero		1


	//   ....[65]....
        /*0f4c*/ 	.word	0x0001ae50
        /*0f50*/ 	.word	0x00000012
        /*0f54*/ 	.word	0x00028c00
        /*0f58*/ 	.short	0x0107
        /*0f5a*/ 	.byte	0x3f
	.zero		1


	//   ....[66]....
        /*0f5c*/ 	.word	0x0001af40
        /*0f60*/ 	.word	0x00000012
        /*0f64*/ 	.word	0x00028c00
        /*0f68*/ 	.short	0x0101
        /*0f6a*/ 	.byte	0x3f
	.zero		1


	//   ....[67]....
        /*0f6c*/ 	.word	0x0001af60
        /*0f70*/ 	.word	0x00000012
        /*0f74*/ 	.word	0x00028c20
        /*0f78*/ 	.short	0x010a
        /*0f7a*/ 	.byte	0x3f
	.zero		1


	//   ....[68]....
        /*0f7c*/ 	.word	0x0001aff0
        /*0f80*/ 	.word	0x0000001e
        /*0f84*/ 	.word	0x00028c60
        /*0f88*/ 	.short	0x010a
        /*0f8a*/ 	.byte	0x3f
	.zero		1


	//   ....[69]....
        /*0f8c*/ 	.word	0x0001b900
        /*0f90*/ 	.word	0x0000001e
        /*0f94*/ 	.word	0x00028c50
        /*0f98*/ 	.short	0x0107
        /*0f9a*/ 	.byte	0x3f
	.zero		1


	//   ....[70]....
        /*0f9c*/ 	.word	0x0001b9d0
        /*0fa0*/ 	.word	0x0000001e
        /*0fa4*/ 	.word	0x00028c50
        /*0fa8*/ 	.short	0x0101
        /*0faa*/ 	.byte	0x3f
	.zero		1


	//   ....[71]....
        /*0fac*/ 	.word	0x0001bd60
        /*0fb0*/ 	.word	0x00000006
        /*0fb4*/ 	.word	0x00028c40
        /*0fb8*/ 	.short	0x010a
        /*0fba*/ 	.byte	0x3f
	.zero		1


	//   ....[72]....
        /*0fbc*/ 	.word	0x0001c080
        /*0fc0*/ 	.word	0x00000006
        /*0fc4*/ 	.word	0x00028c30
        /*0fc8*/ 	.short	0x0107
        /*0fca*/ 	.byte	0x3f
	.zero		1


	//   ....[73]....
        /*0fcc*/ 	.word	0x0001c140
        /*0fd0*/ 	.word	0x00000006
        /*0fd4*/ 	.word	0x00028c30
        /*0fd8*/ 	.short	0x0101
        /*0fda*/ 	.byte	0x3f
	.zero		1


	//   ....[74]....
        /*0fdc*/ 	.word	0x0001c170
        /*0fe0*/ 	.word	0x00000006
        /*0fe4*/ 	.word	0x00028c60
        /*0fe8*/ 	.short	0x010a
        /*0fea*/ 	.byte	0x3f
	.zero		1


	//   ....[75]....
        /*0fec*/ 	.word	0x0001c820
        /*0ff0*/ 	.word	0x00000006
        /*0ff4*/ 	.word	0x00028c50
        /*0ff8*/ 	.short	0x0107
        /*0ffa*/ 	.byte	0x3f
	.zero		1


	//   ....[76]....
        /*0ffc*/ 	.word	0x0001c8e0
        /*1000*/ 	.word	0x00000006
        /*1004*/ 	.word	0x00028c50
        /*1008*/ 	.short	0x0101
        /*100a*/ 	.byte	0x3f
	.zero		1


	//   ....[77]....
        /*100c*/ 	.word	0x0001db70
        /*1010*/ 	.word	0x00000007
        /*1014*/ 	.word	0x00028c20
        /*1018*/ 	.short	0x010a
        /*101a*/ 	.byte	0x3f
	.zero		1


	//   ....[78]....
        /*101c*/ 	.word	0x0001dce0
        /*1020*/ 	.word	0x00000005
        /*1024*/ 	.word	0x00028c40
        /*1028*/ 	.short	0x010a
        /*102a*/ 	.byte	0x3f
	.zero		1


	//   ....[79]....
        /*102c*/ 	.word	0x0001dd80
        /*1030*/ 	.word	0x00000003
        /*1034*/ 	.word	0x00028c40
        /*1038*/ 	.short	0x010a
        /*103a*/ 	.byte	0x3f
	.zero		1


	//   ....[80]....
        /*103c*/ 	.word	0x0001ddc0
        /*1040*/ 	.word	0x00000005
        /*1044*/ 	.word	0x00028c60
        /*1048*/ 	.short	0x010a
        /*104a*/ 	.byte	0x3f
	.zero		1


	//   ....[81]....
        /*104c*/ 	.word	0x0001de00
        /*1050*/ 	.word	0x00000003
        /*1054*/ 	.word	0x00028c60
        /*1058*/ 	.short	0x010a
        /*105a*/ 	.byte	0x3f
	.zero		1


	//   ....[82]....
        /*105c*/ 	.word	0x0001de60
        /*1060*/ 	.word	0x0000003c
        /*1064*/ 	.word	0x00028c90
        /*1068*/ 	.short	0x010a
        /*106a*/ 	.byte	0x3f
	.zero		1


	//   ....[83]....
        /*106c*/ 	.word	0x0001dfe0
        /*1070*/ 	.word	0x0000003c
        /*1074*/ 	.word	0x00028c90
        /*1078*/ 	.short	0x010a
        /*107a*/ 	.byte	0x3f
	.zero		1


	//   ....[84]....
        /*107c*/ 	.word	0x0001e160
        /*1080*/ 	.word	0x0000003c
        /*1084*/ 	.word	0x00028c90
        /*1088*/ 	.short	0x010a
        /*108a*/ 	.byte	0x3f
	.zero		1


	//   ....[85]....
        /*108c*/ 	.word	0x0001e2c0
        /*1090*/ 	.word	0x0000003c
        /*1094*/ 	.word	0x00028cb0
        /*1098*/ 	.short	0x010a
        /*109a*/ 	.byte	0x3f
	.zero		1


	//   ....[86]....
        /*109c*/ 	.word	0x0001e310
        /*10a0*/ 	.word	0x0000000c
        /*10a4*/ 	.word	0x00028c50
        /*10a8*/ 	.short	0x010a
        /*10aa*/ 	.byte	0x3f
	.zero		1


	//   ....[87]....
        /*10ac*/ 	.word	0x0001e360
        /*10b0*/ 	.word	0x00000015
        /*10b4*/ 	.word	0x00028c50
        /*10b8*/ 	.short	0x010a
        /*10ba*/ 	.byte	0x3f
	.zero		1


	//   ....[88]....
        /*10bc*/ 	.word	0x0001e750
        /*10c0*/ 	.word	0x00000002
        /*10c4*/ 	.word	0x00028c00
        /*10c8*/ 	.short	0x010a
        /*10ca*/ 	.byte	0x3f
	.zero		1


	//   ....[89]....
        /*10cc*/ 	.word	0x0001ed20
        /*10d0*/ 	.word	0x00000002
        /*10d4*/ 	.word	0x00028c00
        /*10d8*/ 	.short	0x010a
        /*10da*/ 	.byte	0x3f
	.zero		1


	//   ....[90]....
        /*10dc*/ 	.word	0x0001ed70
        /*10e0*/ 	.word	0x00000014
        /*10e4*/ 	.word	0x00028c30
        /*10e8*/ 	.short	0x010a
        /*10ea*/ 	.byte	0x3f
	.zero		1


	//   ....[91]....
        /*10ec*/ 	.word	0x0001edc0
        /*10f0*/ 	.word	0x00000014
        /*10f4*/ 	.word	0x00028c50
        /*10f8*/ 	.short	0x010a
        /*10fa*/ 	.byte	0x3f
	.zero		1


	//   ....[92]....
        /*10fc*/ 	.word	0x0001ee10
        /*1100*/ 	.word	0x000000d1
        /*1104*/ 	.word	0x00028c30
        /*1108*/ 	.short	0x010a
        /*110a*/ 	.byte	0x3f
	.zero		1


	//   ....[93]....
        /*110c*/ 	.word	0x0001ee60
        /*1110*/ 	.word	0x000000d1
        /*1114*/ 	.word	0x00028c50
        /*1118*/ 	.short	0x010a
        /*111a*/ 	.byte	0x3f
	.zero		1


	//   ....[94]....
        /*111c*/ 	.word	0x0001eeb0
        /*1120*/ 	.word	0x000000c6
        /*1124*/ 	.word	0x00028c30
        /*1128*/ 	.short	0x010a
        /*112a*/ 	.byte	0x3f
	.zero		1


	//   ....[95]....
        /*112c*/ 	.word	0x0001ef00
        /*1130*/ 	.word	0x000000c6
        /*1134*/ 	.word	0x00028c50
        /*1138*/ 	.short	0x010a
        /*113a*/ 	.byte	0x3f
	.zero		1


	//   ....[96]....
        /*113c*/ 	.word	0x0001f0a0
        /*1140*/ 	.word	0x00000012
        /*1144*/ 	.word	0x00028c20
        /*1148*/ 	.short	0x010a
        /*114a*/ 	.byte	0x3f
	.zero		1


	//   ....[97]....
        /*114c*/ 	.word	0x0001f0f0
        /*1150*/ 	.word	0x00000003
        /*1154*/ 	.word	0x00028ca0
        /*1158*/ 	.short	0x010a
        /*115a*/ 	.byte	0x3f
	.zero		1


	//   ....[98]....
        /*115c*/ 	.word	0x0001f140
        /*1160*/ 	.word	0x00000003
        /*1164*/ 	.word	0x00028cc0
        /*1168*/ 	.short	0x010a
        /*116a*/ 	.byte	0x3f
	.zero		1


	//   ....[99]....
        /*116c*/ 	.word	0x0001f190
        /*1170*/ 	.word	0x00000009
        /*1174*/ 	.word	0x00028ca0
        /*1178*/ 	.short	0x010a
        /*117a*/ 	.byte	0x3f
	.zero		1


	//   ....[100]....
        /*117c*/ 	.word	0x0001f1e0
        /*1180*/ 	.word	0x00000009
        /*1184*/ 	.word	0x00028cc0
        /*1188*/ 	.short	0x010a
        /*118a*/ 	.byte	0x3f
	.zero		1


	//   ....[101]....
        /*118c*/ 	.word	0x0001f300
        /*1190*/ 	.word	0x0000001e
        /*1194*/ 	.word	0x00028c40
        /*1198*/ 	.short	0x010a
        /*119a*/ 	.byte	0x3f
	.zero		1


	//   ....[102]....
        /*119c*/ 	.word	0x0001fda0
        /*11a0*/ 	.word	0x00000012
        /*11a4*/ 	.word	0x00028c20
        /*11a8*/ 	.short	0x010a
        /*11aa*/ 	.byte	0x3f
	.zero		1


	//   ....[103]....
        /*11ac*/ 	.word	0x0001fdf0
        /*11b0*/ 	.word	0x0000001e
        /*11b4*/ 	.word	0x00028c60
        /*11b8*/ 	.short	0x010a
        /*11ba*/ 	.byte	0x3f
	.zero		1


	//   ....[104]....
        /*11bc*/ 	.word	0x000206f0
        /*11c0*/ 	.word	0x00000006
        /*11c4*/ 	.word	0x00028c40
        /*11c8*/ 	.short	0x010a
        /*11ca*/ 	.byte	0x3f
	.zero		1


	//   ....[105]....
        /*11cc*/ 	.word	0x00020bb0
        /*11d0*/ 	.word	0x00000006
        /*11d4*/ 	.word	0x00028c60
        /*11d8*/ 	.short	0x010a
        /*11da*/ 	.byte	0x3f
	.zero		1


	//   ....[106]....
        /*11dc*/ 	.word	0x00021d50
        /*11e0*/ 	.word	0x00000007
        /*11e4*/ 	.word	0x00028c20
        /*11e8*/ 	.short	0x010a
        /*11ea*/ 	.byte	0x3f
	.zero		1


	//   ....[107]....
        /*11ec*/ 	.word	0x00021ef0
        /*11f0*/ 	.word	0x00000005
        /*11f4*/ 	.word	0x00028c40
        /*11f8*/ 	.short	0x010a
        /*11fa*/ 	.byte	0x3f
	.zero		1


	//   ....[108]....
        /*11fc*/ 	.word	0x00021f40
        /*1200*/ 	.word	0x00000003
        /*1204*/ 	.word	0x00028c40
        /*1208*/ 	.short	0x010a
        /*120a*/ 	.byte	0x3f
	.zero		1


	//   ....[109]....
        /*120c*/ 	.word	0x00021f90
        /*1210*/ 	.word	0x00000005
        /*1214*/ 	.word	0x00028c60
        /*1218*/ 	.short	0x010a
        /*121a*/ 	.byte	0x3f
	.zero		1


	//----- nvinfo : EIATTR_NUM_MBARRIERS
	.align		4
.L_578:
        /*121c*/ 	.byte	0x03, 0x38
        /*121e*/ 	.short	0x0016


	//----- nvinfo : EIATTR_EXIT_INSTR_OFFSETS
	.align		4
        /*1220*/ 	.byte	0x04, 0x1c
        /*1222*/ 	.short	(.L_580 - .L_579)


	//   ....[0]....
.L_579:
        /*1224*/ 	.word	0x0001de50


	//----- nvinfo : EIATTR_MAX_THREADS
	.align		4
.L_580:
        /*1228*/ 	.byte	0x04, 0x05
        /*122a*/ 	.short	(.L_582 - .L_581)
.L_581:
        /*122c*/ 	.word	0x00000180
        /*1230*/ 	.word	0x00000001
        /*1234*/ 	.word	0x00000001


	//----- nvinfo : EIATTR_CRS_STACK_SIZE
	.align		4
.L_582:
        /*1238*/ 	.byte	0x04, 0x1e
        /*123a*/ 	.short	(.L_584 - .L_583)
.L_583:
        /*123c*/ 	.word	0x00000000


	//----- nvinfo : EIATTR_CBANK_PARAM_SIZE
	.align		4
.L_584:
        /*1240*/ 	.byte	0x03, 0x19
        /*1242*/ 	.short	0x0af0


	//----- nvinfo : EIATTR_PARAM_CBANK
	.align		4
        /*1244*/ 	.byte	0x04, 0x0a
        /*1246*/ 	.short	(.L_586 - .L_585)
	.align		4
.L_585:
        /*1248*/ 	.word	index@(.nv.constant0._ZN7cutlass13device_kernelIN5flash11enable_sm90INS1_16FlashAttnFwdSm90INS1_25CollectiveMainloopFwdSm90ILi2EN4cute5tupleIJNS5_1CILi1EEES8_S8_EEENS6_IJNS7_ILi64EEESA_SA_EEELi512ENS_10bfloat16_tEfNS_4arch4Sm90ELb1ELb0ELb0ELb1ELb1ELb1ELb0ELb0ELb0ELb1ELb1ELb0EEENS1_21CollectiveEpilogueFwdINS6_IJSA_NS7_ILi512EEESA_EEES9_SC_SE_Li256ELb1ELb1ELb1ELb0EEENS1_36VarlenDynamicPersistentTileSchedulerILi64ELi64ELi256ELi128ELb1ELb1ELb1ELb1ELb1ELb1EEEEEEEEEvNT_6ParamsE)
        /*124c*/ 	.short	0x0210
        /*124e*/ 	.short	0x0af0


	//----- nvinfo : EIATTR_SW_WAR
	.align		4
.L_586:
        /*1250*/ 	.byte	0x04, 0x36
        /*1252*/ 	.short	(.L_588 - .L_587)
.L_587:
        /*1254*/ 	.word	0x00000008
.L_588:


//--------------------- .nv.info._ZN7cutlass13device_kernelIN5flash11enable_sm90INS1_16FlashAttnFwdSm90INS1_25CollectiveMainloopFwdSm90ILi2EN4cute5tupleIJNS5_1CILi1EEES8_S8_EEENS6_IJNS7_ILi64EEESA_SA_EEELi512ENS_10bfloat16_tEfNS_4arch4Sm90ELb1ELb0ELb0ELb1ELb1ELb0ELb1ELb0ELb0ELb1ELb1ELb0EEENS1_21CollectiveEpilogueFwdINS6_IJSA_NS7_ILi512EEESA_EEES9_SC_SE_Li256ELb1ELb1ELb1ELb0EEENS1_36VarlenDynamicPersistentTileSchedulerILi64ELi64ELi256ELi128ELb1ELb1ELb1ELb1ELb1ELb1EEEEEEEEEvNT_6ParamsE --------------------------
	.section	.nv.info._ZN7cutlass13device_kernelIN5flash11enable_sm90INS1_16FlashAttnFwdSm90INS1_25CollectiveMainloopFwdSm90ILi2EN4cute5tupleIJNS5_1CILi1EEES8_S8_EEENS6_IJNS7_ILi64EEESA_SA_EEELi512ENS_10bfloat16_tEfNS_4arch4Sm90ELb1ELb0ELb0ELb1ELb1ELb0ELb1ELb0ELb0ELb1ELb1ELb0EEENS1_21CollectiveEpilogueFwdINS6_IJSA_NS7_ILi512EEESA_EEES9_SC_SE_Li256ELb1ELb1ELb1ELb0EEENS1_36VarlenDynamicPersistentTileSchedulerILi64ELi64ELi256ELi128ELb1ELb1ELb1ELb1ELb1ELb1EEEEEEEEEvNT_6ParamsE,"",@"SHT_CUDA_INFO"
	.sectionflags	@""
	.align	4


	//----- nvinfo : EIATTR_CUDA_API_VERSION
	.align		4
        /*0000*/ 	.byte	0x04, 0x37
        /*0002*/ 	.short	(.L_590 - .L_589)
.L_589:
        /*0004*/ 	.word	0x00000082


	//----- nvinfo : EIATTR_KPARAM_INFO
	.align		4
.L_590:
        /*0008*/ 	.byte	0x04, 0x17
        /*000a*/ 	.short	(.L_592 - .L_591)
.L_591:
        /*000c*/ 	.word	0x00000000
        /*0010*/ 	.short	0x0000
        /*0012*/ 	.short	0x0070
        /*0014*/ 	.byte	0x00, 0xf0, 0x01, 0x2e


	//----- nvinfo : EIATTR_SPARSE_MMA_MASK
	.align		4
.L_592:
        /*0018*/ 	.byte	0x03, 0x50
        /*001a*/ 	.short	0x0000


	//----- nvinfo : EIATTR_MAXREG_COUNT
	.align		4
        /*001c*/ 	.byte	0x03, 0x1b
        /*001e*/ 	.short	0x00a8


	//----- nvinfo : EIATTR_NUM_BARRIERS
	.align		4
        /*0020*/ 	.byte	0x02, 0x4c
        /*0022*/ 	.byte	0x10
	.zero		1


	//----- nvinfo : EIATTR_EXTERNS
	.align		4
        /*0024*/ 	.byte	0x04, 0x0f
        /*0026*/ 	.short	(.L_594 - .L_593)


	//   ....[0]....
	.align		4
.L_593:
        /*0028*/ 	.word	index@(__assertfail)


	//----- nvinfo : EIATTR_ANNOTATIONS
	.align		4
.L_594:
        /*002c*/ 	.byte	0x04, 0x55
        /*002e*/ 	.short	(.L_596 - .L_595)


	//   ....[0]....
.L_595:
        /* <DEDUP_REMOVED lines=21> */


	//----- nvinfo : EIATTR_MERCURY_ISA_VERSION
	.align		4
.L_596:
        /*0170*/ 	.byte	0x03, 0x5f
        /*0172*/ 	.short	0x0101


	//----- nvinfo : EIATTR_UNUSED_LOAD_BYTE_OFFSET
	.align		4
        /*0174*/ 	.byte	0x04, 0x44
        /*0176*/ 	.short	(.L_598 - .L_597)


	//   ....[0]....
.L_597:
        /*0178*/ 	.word	0x00000960
        /*017c*/ 	.word	0x0000fff0


	//   ....[1]....
        /*0180*/ 	.word	0x0000da30
        /*0184*/ 	.word	0x0000fff0


	//----- nvinfo : EIATTR_INT_WARP_WIDE_INSTR_OFFSETS
	.align		4
.L_598:
        /*0188*/ 	.byte	0x04, 0x31
        /*018a*/ 	.short	(.L_600 - .L_599)


	//   ....[0]....
.L_599:
        /*018c*/ 	.word	0x000000c0


	//   ....[1]....
        /*0190*/ 	.word	0x000000d0


	//   ....[2]....
        /*0194*/ 	.word	0x000000e0


	//   ....[3]....
        /*0198*/ 	.word	0x00000180


	//   ....[4]....
        /*019c*/ 	.word	0x00013cf0


	//   ....[5]....
        /*01a0*/ 	.word	0x00013d80


	//   ....[6]....
        /*01a4*/ 	.word	0x00018010


	//   ....[7]....
        /*01a8*/ 	.word	0x000180a0


	//----- nvinfo : EIATTR_COOP_GROUP_MASK_REGIDS
	.align		4
.L_600:
        /*01ac*/ 	.byte	0x04, 0x29
        /*01ae*/ 	.short	(.L_602 - .L_601)


	//   ....[0]....
.L_601:
        /*01b0*/ 	.word	0xffffffff


	//   ....[1]....
        /*01b4*/ 	.word	0xffffffff


	//   ....[2]....
        /*01b8*/ 	.word	0xffffffff


	//   ....[3]....
        /*01bc*/ 	.word	0xffffffff


	//   ....[4]....
        /*01c0*/ 	.word	0xffffffff


	//   ....[5]....
        /*01c4*/ 	.word	0xffffffff


	//   ....[6]....
        /*01c8*/ 	.word	0xffffffff


	//   ....[7]....
        /*01cc*/ 	.word	0xffffffff


	//   ....[8]....
        /*01d0*/ 	.word	0xffffffff


	//   ....[9]....
        /*01d4*/ 	.word	0xffffffff


	//   ....[10]....
        /*01d8*/ 	.word	0xffffffff


	//   ....[11]....
        /*01dc*/ 	.word	0xffffffff


	//   ....[12]....
        /*01e0*/ 	.word	0xffffffff


	//   ....[13]....
        /*01e4*/ 	.word	0xffffffff


	//   ....[14]....
        /*01e8*/ 	.word	0xffffffff


	//   ....[15]....
        /*01ec*/ 	.word	0xffffffff


	//   ....[16]....
        /*01f0*/ 	.word	0xffffffff


	//   ....[17]....
        /*01f4*/ 	.word	0xffffffff


	//   ....[18]....
        /*01f8*/ 	.word	0xffffffff


	//   ....[19]....
        /*01fc*/ 	.word	0xffffffff


	//   ....[20]....
        /*0200*/ 	.word	0xffffffff


	//   ....[21]....
        /*0204*/ 	.word	0xffffffff


	//   ....[22]....
        /*0208*/ 	.word	0xffffffff


	//   ....[23]....
        /*020c*/ 	.word	0xffffffff


	//   ....[24]....
        /*0210*/ 	.word	0xffffffff


	//   ....[25]....
        /*0214*/ 	.word	0xffffffff


	//   ....[26]....
        /*0218*/ 	.word	0xffffffff


	//   ....[27]....
        /*021c*/ 	.word	0xffffffff


	//   ....[28]....
        /*0220*/ 	.word	0xffffffff


	//   ....[29]....
        /*0224*/ 	.word	0xffffffff


	//   ....[30]....
        /*0228*/ 	.word	0xffffffff


	//   ....[31]....
        /*022c*/ 	.word	0xffffffff


	//   ....[32]....
        /*0230*/ 	.word	0xffffffff


	//   ....[33]....
        /*0234*/ 	.word	0xffffffff


	//   ....[34]....
        /*0238*/ 	.word	0xffffffff


	//   ....[35]....
        /*023c*/ 	.word	0xffffffff


	//   ....[36]....
        /*0240*/ 	.word	0xffffffff


	//   ....[37]....
        /*0244*/ 	.word	0xffffffff


	//   ....[38]....
        /*0248*/ 	.word	0xffffffff


	//   ....[39]....
        /*024c*/ 	.word	0xffffffff


	//   ....[40]....
        /*0250*/ 	.word	0xffffffff


	//   ....[41]....
        /*0254*/ 	.word	0xffffffff


	//   ....[42]....
        /*0258*/ 	.word	0xffffffff


	//   ....[43]....
        /*025c*/ 	.word	0xffffffff


	//   ....[44]....
        /*0260*/ 	.word	0xffffffff


	//   ....[45]....
        /*0264*/ 	.word	0xffffffff


	//   ....[46]....
        /*0268*/ 	.word	0xffffffff


	//   ....[47]....
        /*026c*/ 	.word	0xffffffff


	//   ....[48]....
        /*0270*/ 	.word	0xffffffff


	//   ....[49]....
        /*0274*/ 	.word	0xffffffff


	//   ....[50]....
        /*0278*/ 	.word	0xffffffff


	//   ....[51]....
        /*027c*/ 	.word	0xffffffff


	//   ....[52]....
        /*0280*/ 	.word	0xffffffff


	//   ....[53]....
        /*0284*/ 	.word	0xffffffff


	//   ....[54]....
        /*0288*/ 	.word	0xffffffff


	//   ....[55]....
        /*028c*/ 	.word	0xffffffff


	//   ....[56]....
        /*0290*/ 	.word	0xffffffff


	//   ....[57]....
        /*0294*/ 	.word	0xffffffff


	//   ....[58]....
        /*0298*/ 	.word	0xffffffff


	//   ....[59]....
        /*029c*/ 	.word	0xffffffff


	//   ....[60]....
        /*02a0*/ 	.word	0xffffffff


	//   ....[61]....
        /*02a4*/ 	.word	0xffffffff


	//   ....[62]....
        /*02a8*/ 	.word	0xffffffff


	//   ....[63]....
        /*02ac*/ 	.word	0xffffffff


	//   ....[64]....
        /*02b0*/ 	.word	0xffffffff


	//   ....[65]....
        /*02b4*/ 	.word	0xffffffff


	//   ....[66]....
        /*02b8*/ 	.word	0xffffffff


	//   ....[67]....
        /*02bc*/ 	.word	0xffffffff


	//   ....[68]....
        /*02c0*/ 	.word	0xffffffff


	//   ....[69]....
        /*02c4*/ 	.word	0xffffffff


	//   ....[70]....
        /*02c8*/ 	.word	0xffffffff


	//   ....[71]....
        /*02cc*/ 	.word	0xffffffff


	//   ....[72]....
        /*02d0*/ 	.word	0xffffffff


	//   ....[73]....
        /*02d4*/ 	.word	0xffffffff


	//   ....[74]....
        /*02d8*/ 	.word	0xffffffff


	//   ....[75]....
        /*02dc*/ 	.word	0xffffffff


	//   ....[76]....
        /*02e0*/ 	.word	0xffffffff


	//   ....[77]....
        /*02e4*/ 	.word	0xffffffff


	//   ....[78]....
        /*02e8*/ 	.word	0xffffffff


	//   ....[79]....
        /*02ec*/ 	.word	0xffffffff


	//   ....[80]....
        /*02f0*/ 	.word	0xffffffff


	//   ....[81]....
        /*02f4*/ 	.word	0xffffffff


	//   ....[82]....
        /*02f8*/ 	.word	0xffffffff


	//   ....[83]....
        /*02fc*/ 	.word	0xffffffff


	//   ....[84]....
        /*0300*/ 	.word	0xffffffff


	//   ....[85]....
        /*0304*/ 	.word	0xffffffff


	//   ....[86]....
        /*0308*/ 	.word	0xffffffff


	//   ....[87]....
        /*030c*/ 	.word	0xffffffff


	//   ....[88]....
        /*0310*/ 	.word	0xffffffff


	//   ....[89]....
        /*0314*/ 	.word	0xffffffff


	//   ....[90]....
        /*0318*/ 	.word	0xffffffff


	//   ....[91]....
        /*031c*/ 	.word	0xffffffff


	//   ....[92]....
        /*0320*/ 	.word	0xffffffff


	//   ....[93]....
        /*0324*/ 	.word	0xffffffff


	//   ....[94]....
        /*0328*/ 	.word	0xffffffff


	//   ....[95]....
        /*032c*/ 	.word	0xffffffff


	//   ....[96]....
        /*0330*/ 	.word	0xffffffff


	//   ....[97]....
        /*0334*/ 	.word	0xffffffff


	//   ....[98]....
        /*0338*/ 	.word	0xffffffff


	//   ....[99]....
        /*033c*/ 	.word	0xffffffff


	//   ....[100]....
        /*0340*/ 	.word	0xffffffff


	//   ....[101]....
        /*0344*/ 	.word	0xffffffff


	//   ....[102]....
        /*0348*/ 	.word	0xffffffff


	//   ....[103]....
        /*034c*/ 	.word	0xffffffff


	//   ....[104]....
        /*0350*/ 	.word	0xffffffff


	//   ....[105]....
        /*0354*/ 	.word	0xffffffff


	//   ....[106]....
        /*0358*/ 	.word	0xffffffff


	//   ....[107]....
        /*035c*/ 	.word	0xffffffff


	//   ....[108]....
        /*0360*/ 	.word	0xffffffff


	//   ....[109]....
        /*0364*/ 	.word	0xffffffff


	//   ....[110]....
        /*0368*/ 	.word	0xffffffff


	//   ....[111]....
        /*036c*/ 	.word	0xffffffff


	//   ....[112]....
        /*0370*/ 	.word	0xffffffff


	//   ....[113]....
        /*0374*/ 	.word	0xffffffff


	//   ....[114]....
        /*0378*/ 	.word	0xffffffff


	//   ....[115]....
        /*037c*/ 	.word	0xffffffff


	//   ....[116]....
        /*0380*/ 	.word	0xffffffff


	//   ....[117]....
        /*0384*/ 	.word	0xffffffff


	//   ....[118]....
        /*0388*/ 	.word	0xffffffff


	//   ....[119]....
        /*038c*/ 	.word	0xffffffff


	//   ....[120]....
        /*0390*/ 	.word	0xffffffff


	//   ....[121]....
        /*0394*/ 	.word	0xffffffff


	//   ....[122]....
        /*0398*/ 	.word	0xffffffff


	//   ....[123]....
        /*039c*/ 	.word	0xffffffff


	//   ....[124]....
        /*03a0*/ 	.word	0xffffffff


	//   ....[125]....
        /*03a4*/ 	.word	0xffffffff


	//   ....[126]....
        /*03a8*/ 	.word	0xffffffff


	//   ....[127]....
        /*03ac*/ 	.word	0xffffffff


	//   ....[128]....
        /*03b0*/ 	.word	0xffffffff


	//   ....[129]....
        /*03b4*/ 	.word	0xffffffff


	//   ....[130]....
        /*03b8*/ 	.word	0xffffffff


	//   ....[131]....
        /*03bc*/ 	.word	0xffffffff


	//   ....[132]....
        /*03c0*/ 	.word	0xffffffff


	//   ....[133]....
        /*03c4*/ 	.word	0xffffffff


	//   ....[134]....
        /*03c8*/ 	.word	0xffffffff


	//   ....[135]....
        /*03cc*/ 	.word	0x0500000f


	//   ....[136]....
        /*03d0*/ 	.word	0x0500000f


	//   ....[137]....
        /*03d4*/ 	.word	0x0500000f


	//   ....[138]....
        /*03d8*/ 	.word	0x0500000f


	//   ....[139]....
        /*03dc*/ 	.word	0x0500000f


	//   ....[140]....
        /*03e0*/ 	.word	0x0500000f


	//   ....[141]....
        /*03e4*/ 	.word	0x0500000f


	//   ....[142]....
        /*03e8*/ 	.word	0x0500000f


	//   ....[143]....
        /*03ec*/ 	.word	0x0500000f


	//   ....[144]....
        /*03f0*/ 	.word	0x0500000f


	//   ....[145]....
        /*03f4*/ 	.word	0x0500000f


	//   ....[146]....
        /*03f8*/ 	.word	0x0500000f


	//   ....[147]....
        /*03fc*/ 	.word	0x0500000f


	//   ....[148]....
        /*0400*/ 	.word	0x0500000f


	//   ....[149]....
        /*0404*/ 	.word	0x0500000f


	//   ....[150]....
        /*0408*/ 	.word	0x0500000f


	//   ....[151]....
        /*040c*/ 	.word	0x0500000f


	//   ....[152]....
        /*0410*/ 	.word	0x0500000f


	//   ....[153]....
        /*0414*/ 	.word	0x0500000f


	//   ....[154]....
        /*0418*/ 	.word	0x0500000f


	//   ....[155]....
        /*041c*/ 	.word	0x0500000f


	//   ....[156]....
        /*0420*/ 	.word	0x0500000f


	//   ....[157]....
        /*0424*/ 	.word	0x0500000f


	//   ....[158]....
        /*0428*/ 	.word	0x0500000f


	//   ....[159]....
        /*042c*/ 	.word	0x0500000f


	//   ....[160]....
        /*0430*/ 	.word	0x0500000f


	//   ....[161]....
        /*0434*/ 	.word	0x0500000f


	//   ....[162]....
        /*0438*/ 	.word	0x0500000f


	//   ....[163]....
        /*043c*/ 	.word	0x0500000f


	//   ....[164]....
        /*0440*/ 	.word	0x0500000f


	//   ....[165]....
        /*0444*/ 	.word	0x0500000f


	//   ....[166]....
        /*0448*/ 	.word	0x0500000f


	//   ....[167]....
        /*044c*/ 	.word	0x0500000f


	//   ....[168]....
        /*0450*/ 	.word	0x0500000f


	//   ....[169]....
        /*0454*/ 	.word	0x0500000f


	//   ....[170]....
        /*0458*/ 	.word	0x0500000f


	//   ....[171]....
        /*045c*/ 	.word	0x0500000f


	//   ....[172]....
        /*0460*/ 	.word	0x0500000f


	//   ....[173]....
        /*0464*/ 	.word	0x0500000f


	//   ....[174]....
        /*0468*/ 	.word	0x0500000f


	//   ....[175]....
        /*046c*/ 	.word	0x0500000f


	//   ....[176]....
        /*0470*/ 	.word	0x0500000f


	//   ....[177]....
        /*0474*/ 	.word	0x0500000f


	//   ....[178]....
        /*0478*/ 	.word	0x0500000f


	//   ....[179]....
        /*047c*/ 	.word	0x0500000f


	//   ....[180]....
        /*0480*/ 	.word	0x0500000f


	//   ....[181]....
        /*0484*/ 	.word	0x0500000f


	//   ....[182]....
        /*0488*/ 	.word	0x0500000f


	//   ....[183]....
        /*048c*/ 	.word	0x0500000f


	//   ....[184]....
        /*0490*/ 	.word	0x0500000f


	//   ....[185]....
        /*0494*/ 	.word	0x0500000f


	//   ....[186]....
        /*0498*/ 	.word	0x0500000f


	//   ....[187]....
        /*049c*/ 	.word	0x0500000f


	//   ....[188]....
        /*04a0*/ 	.word	0x0500000f


	//   ....[189]....
        /*04a4*/ 	.word	0x0500000f


	//   ....[190]....
        /*04a8*/ 	.word	0x0500000f


	//   ....[191]....
        /*04ac*/ 	.word	0x0500000f


	//   ....[192]....
        /*04b0*/ 	.word	0x0500000f


	//   ....[193]....
        /*04b4*/ 	.word	0x0500000f


	//   ....[194]....
        /*04b8*/ 	.word	0x0500000f


	//   ....[195]....
        /*04bc*/ 	.word	0x0500000f


	//   ....[196]....
        /*04c0*/ 	.word	0x0500000f


	//   ....[197]....
        /*04c4*/ 	.word	0x0500000f


	//   ....[198]....
        /*04c8*/ 	.word	0x0500000f


	//   ....[199]....
        /*04cc*/ 	.word	0x0500000f


	//   ....[200]....
        /*04d0*/ 	.word	0x0500000f


	//   ....[201]....
        /*04d4*/ 	.word	0x0500000f


	//   ....[202]....
        /*04d8*/ 	.word	0x0500000f


	//----- nvinfo : EIATTR_COOP_GROUP_INSTR_OFFSETS
	.align		4
.L_602:
        /*04dc*/ 	.byte	0x04, 0x28
        /*04de*/ 	.short	(.L_604 - .L_603)


	//   ....[0]....
.L_603:
        /*04e0*/ 	.word	0x00000080


	//   ....[1]....
        /*04e4*/ 	.word	0x00000090


	//   ....[2]....
        /*04e8*/ 	.word	0x000002b0


	//   ....[3]....
        /*04ec*/ 	.word	0x00000410


	//   ....[4]....
        /*04f0*/ 	.word	0x00000530


	//   ....[5]....
        /*04f4*/ 	.word	0x00000690


	//   ....[6]....
        /*04f8*/ 	.word	0x00001fc0


	//   ....[7]....
        /*04fc*/ 	.word	0x00003fa0


	//   ....[8]....
        /*0500*/ 	.word	0x00004f60


	//   ....[9]....
        /*0504*/ 	.word	0x00005be0


	//   ....[10]....
        /*0508*/ 	.word	0x00005c10


	//   ....[11]....
        /*050c*/ 	.word	0x00005f60


	//   ....[12]....
        /*0510*/ 	.word	0x00006060


	//   ....[13]....
        /*0514*/ 	.word	0x00006290


	//   ....[14]....
        /*0518*/ 	.word	0x000063e0


	//   ....[15]....
        /*051c*/ 	.word	0x00006c50


	//   ....[16]....
        /*0520*/ 	.word	0x000079e0


	//   ....[17]....
        /*0524*/ 	.word	0x00008660


	//   ....[18]....
        /*0528*/ 	.word	0x00008680


	//   ....[19]....
        /*052c*/ 	.word	0x00008bc0


	//   ....[20]....
        /*0530*/ 	.word	0x00008c40


	//   ....[21]....
        /*0534*/ 	.word	0x000090e0


	//   ....[22]....
        /*0538*/ 	.word	0x000092b0


	//   ....[23]....
        /*053c*/ 	.word	0x0000a040


	//   ....[24]....
        /*0540*/ 	.word	0x0000ad70


	//   ....[25]....
        /*0544*/ 	.word	0x0000baa0


	//   ....[26]....
        /*0548*/ 	.word	0x0000bac0


	//   ....[27]....
        /*054c*/ 	.word	0x0000c040


	//   ....[28]....
        /*0550*/ 	.word	0x0000c210


	//   ....[29]....
        /*0554*/ 	.word	0x0000ce50


	//   ....[30]....
        /*0558*/ 	.word	0x0000cf30


	//   ....[31]....
        /*055c*/ 	.word	0x0000cf90


	//   ....[32]....
        /*0560*/ 	.word	0x0000cfb0


	//   ....[33]....
        /*0564*/ 	.word	0x0000cfe0


	//   ....[34]....
        /*0568*/ 	.word	0x0000e7b0


	//   ....[35]....
        /*056c*/ 	.word	0x0000eb00


	//   ....[36]....
        /*0570*/ 	.word	0x0000eb10


	//   ....[37]....
        /*0574*/ 	.word	0x0000eb40


	//   ....[38]....
        /*0578*/ 	.word	0x0000eb50


	//   ....[39]....
        /*057c*/ 	.word	0x0000f780


	//   ....[40]....
        /*0580*/ 	.word	0x0000f7c0


	//   ....[41]....
        /*0584*/ 	.word	0x0000fa70


	//   ....[42]....
        /*0588*/ 	.word	0x0000fa90


	//   ....[43]....
        /*058c*/ 	.word	0x000101d0


	//   ....[44]....
        /*0590*/ 	.word	0x00010230


	//   ....[45]....
        /*0594*/ 	.word	0x00010b20


	//   ....[46]....
        /*0598*/ 	.word	0x00010b40


	//   ....[47]....
        /*059c*/ 	.word	0x00011df0


	//   ....[48]....
        /*05a0*/ 	.word	0x00011e30


	//   ....[49]....
        /*05a4*/ 	.word	0x00012070


	//   ....[50]....
        /*05a8*/ 	.word	0x00012090


	//   ....[51]....
        /*05ac*/ 	.word	0x00012350


	//   ....[52]....
        /*05b0*/ 	.word	0x00012540


	//   ....[53]....
        /*05b4*/ 	.word	0x00012570


	//   ....[54]....
        /*05b8*/ 	.word	0x000125a0


	//   ....[55]....
        /*05bc*/ 	.word	0x000125d0


	//   ....[56]....
        /*05c0*/ 	.word	0x00012600


	//   ....[57]....
        /*05c4*/ 	.word	0x00012630


	//   ....[58]....
        /*05c8*/ 	.word	0x000127a0


	//   ....[59]....
        /*05cc*/ 	.word	0x000127d0


	//   ....[60]....
        /*05d0*/ 	.word	0x00012800


	//   ....[61]....
        /*05d4*/ 	.word	0x00012830


	//   ....[62]....
        /*05d8*/ 	.word	0x00012860


	//   ....[63]....
        /*05dc*/ 	.word	0x00012890


	//   ....[64]....
        /*05e0*/ 	.word	0x00012920


	//   ....[65]....
        /*05e4*/ 	.word	0x00012950


	//   ....[66]....
        /*05e8*/ 	.word	0x00012960


	//   ....[67]....
        /*05ec*/ 	.word	0x000129a0


	//   ....[68]....
        /*05f0*/ 	.word	0x00014ae0


	//   ....[69]....
        /*05f4*/ 	.word	0x00014b00


	//   ....[70]....
        /*05f8*/ 	.word	0x00014b90


	//   ....[71]....
        /*05fc*/ 	.word	0x00014bb0


	//   ....[72]....
        /*0600*/ 	.word	0x00014c30


	//   ....[73]....
        /*0604*/ 	.word	0x00014c50


	//   ....[74]....
        /*0608*/ 	.word	0x00014c60


	//   ....[75]....
        /*060c*/ 	.word	0x00014c70


	//   ....[76]....
        /*0610*/ 	.word	0x000153f0


	//   ....[77]....
        /*0614*/ 	.word	0x00015420


	//   ....[78]....
        /*0618*/ 	.word	0x000154e0


	//   ....[79]....
        /*061c*/ 	.word	0x00015500


	//   ....[80]....
        /*0620*/ 	.word	0x000155a0


	//   ....[81]....
        /*0624*/ 	.word	0x000155c0


	//   ....[82]....
        /*0628*/ 	.word	0x000155d0


	//   ....[83]....
        /*062c*/ 	.word	0x00015650


	//   ....[84]....
        /*0630*/ 	.word	0x00015eb0


	//   ....[85]....
        /*0634*/ 	.word	0x00015ed0


	//   ....[86]....
        /*0638*/ 	.word	0x00016070


	//   ....[87]....
        /*063c*/ 	.word	0x000160a0


	//   ....[88]....
        /*0640*/ 	.word	0x000161b0


	//   ....[89]....
        /*0644*/ 	.word	0x000161c0


	//   ....[90]....
        /*0648*/ 	.word	0x000161f0


	//   ....[91]....
        /*064c*/ 	.word	0x00016200


	//   ....[92]....
        /*0650*/ 	.word	0x00016810


	//   ....[93]....
        /*0654*/ 	.word	0x00016840


	//   ....[94]....
        /*0658*/ 	.word	0x00016a30


	//   ....[95]....
        /*065c*/ 	.word	0x00016a70


	//   ....[96]....
        /*0660*/ 	.word	0x00016a80


	//   ....[97]....
        /*0664*/ 	.word	0x00016a90


	//   ....[98]....
        /*0668*/ 	.word	0x00016be0


	//   ....[99]....
        /*066c*/ 	.word	0x00016d30


	//   ....[100]....
        /*0670*/ 	.word	0x00017540


	//   ....[101]....
        /*0674*/ 	.word	0x00017560


	//   ....[102]....
        /*0678*/ 	.word	0x000175b0


	//   ....[103]....
        /*067c*/ 	.word	0x000175c0


	//   ....[104]....
        /*0680*/ 	.word	0x00017600


	//   ....[105]....
        /*0684*/ 	.word	0x00017610


	//   ....[106]....
        /*0688*/ 	.word	0x00017620


	//   ....[107]....
        /*068c*/ 	.word	0x00017660


	//   ....[108]....
        /*0690*/ 	.word	0x00017960


	//   ....[109]....
        /*0694*/ 	.word	0x000179a0


	//   ....[110]....
        /*0698*/ 	.word	0x000179c0


	//   ....[111]....
        /*069c*/ 	.word	0x000179e0


	//   ....[112]....
        /*06a0*/ 	.word	0x00017a10


	//   ....[113]....
        /*06a4*/ 	.word	0x00017a30


	//   ....[114]....
        /*06a8*/ 	.word	0x00017b30


	//   ....[115]....
        /*06ac*/ 	.word	0x00017c80


	//   ....[116]....
        /*06b0*/ 	.word	0x000182c0


	//   ....[117]....
        /*06b4*/ 	.word	0x000182f0


	//   ....[118]....
        /*06b8*/ 	.word	0x00018350


	//   ....[119]....
        /*06bc*/ 	.word	0x00018380


	//   ....[120]....
        /*06c0*/ 	.word	0x000183b0


	//   ....[121]....
        /*06c4*/ 	.word	0x000183e0


	//   ....[122]....
        /*06c8*/ 	.word	0x00018410


	//   ....[123]....
        /*06cc*/ 	.word	0x00018440


	//   ....[124]....
        /*06d0*/ 	.word	0x000185e0


	//   ....[125]....
        /*06d4*/ 	.word	0x00018610


	//   ....[126]....
        /*06d8*/ 	.word	0x00018640


	//   ....[127]....
        /*06dc*/ 	.word	0x00018670


	//   ....[128]....
        /*06e0*/ 	.word	0x000186a0


	//   ....[129]....
        /*06e4*/ 	.word	0x000186d0


	//   ....[130]....
        /*06e8*/ 	.word	0x00018790


	//   ....[131]....
        /*06ec*/ 	.word	0x000187b0


	//   ....[132]....
        /*06f0*/ 	.word	0x000187d0


	//   ....[133]....
        /*06f4*/ 	.word	0x00018830


	//   ....[134]....
        /*06f8*/ 	.word	0x00019250


	//   ....[135]....
        /*06fc*/ 	.word	0x000197e0


	//   ....[136]....
        /*0700*/ 	.word	0x000198d0


	//   ....[137]....
        /*0704*/ 	.word	0x00019970


	//   ....[138]....
        /*0708*/ 	.word	0x000199d0


	//   ....[139]....
        /*070c*/ 	.word	0x00019ac0


	//   ....[140]....
        /*0710*/ 	.word	0x00019b30


	//   ....[141]....
        /*0714*/ 	.word	0x00019c20


	//   ....[142]....
        /*0718*/ 	.word	0x00019c90


	//   ....[143]....
        /*071c*/ 	.word	0x00019d30


	//   ....[144]....
        /*0720*/ 	.word	0x00019e30


	//   ....[145]....
        /*0724*/ 	.word	0x00019ec0


	//   ....[146]....
        /*0728*/ 	.word	0x00019f20


	//   ....[147]....
        /*072c*/ 	.word	0x0001a010


	//   ....[148]....
        /*0730*/ 	.word	0x0001a090


	//   ....[149]....
        /*0734*/ 	.word	0x0001a190


	//   ....[150]....
        /*0738*/ 	.word	0x0001a200


	//   ....[151]....
        /*073c*/ 	.word	0x0001a2e0


	//   ....[152]....
        /*0740*/ 	.word	0x0001a5f0


	//   ....[153]....
        /*0744*/ 	.word	0x0001a6b0


	//   ....[154]....
        /*0748*/ 	.word	0x0001a920


	//   ....[155]....
        /*074c*/ 	.word	0x0001a970


	//   ....[156]....
        /*0750*/ 	.word	0x0001ab80


	//   ....[157]....
        /*0754*/ 	.word	0x0001abd0


	//   ....[158]....
        /*0758*/ 	.word	0x0001ad80


	//   ....[159]....
        /*075c*/ 	.word	0x0001add0


	//   ....[160]....
        /*0760*/ 	.word	0x0001af10


	//   ....[161]....
        /*0764*/ 	.word	0x0001b010


	//   ....[162]....
        /*0768*/ 	.word	0x0001b280


	//   ....[163]....
        /*076c*/ 	.word	0x0001b2d0


	//   ....[164]....
        /*0770*/ 	.word	0x0001b4a0


	//   ....[165]....
        /*0774*/ 	.word	0x0001b4f0


	//   ....[166]....
        /*0778*/ 	.word	0x0001b6c0


	//   ....[167]....
        /*077c*/ 	.word	0x0001b710


	//   ....[168]....
        /*0780*/ 	.word	0x0001b800


	//   ....[169]....
        /*0784*/ 	.word	0x0001b8a0


	//   ....[170]....
        /*0788*/ 	.word	0x0001b900


	//   ....[171]....
        /*078c*/ 	.word	0x0001b9b0


	//   ....[172]....
        /*0790*/ 	.word	0x0001ba10


	//   ....[173]....
        /*0794*/ 	.word	0x0001bac0


	//   ....[174]....
        /*0798*/ 	.word	0x0001bb20


	//   ....[175]....
        /*079c*/ 	.word	0x0001bbd0


	//   ....[176]....
        /*07a0*/ 	.word	0x0001bcc0


	//   ....[177]....
        /*07a4*/ 	.word	0x0001bda0


	//   ....[178]....
        /*07a8*/ 	.word	0x0001beb0


	//   ....[179]....
        /*07ac*/ 	.word	0x0001bfb0


	//   ....[180]....
        /*07b0*/ 	.word	0x0001c0e0


	//   ....[181]....
        /*07b4*/ 	.word	0x0001c1c0


	//   ....[182]....
        /*07b8*/ 	.word	0x0001c2c0


	//   ....[183]....
        /*07bc*/ 	.word	0x0001c3a0


	//   ....[184]....
        /*07c0*/ 	.word	0x0001c430


	//   ....[185]....
        /*07c4*/ 	.word	0x0001c4d0


	//   ....[186]....
        /*07c8*/ 	.word	0x0001c640


	//   ....[187]....
        /*07cc*/ 	.word	0x0001c6b0


	//   ....[188]....
        /*07d0*/ 	.word	0x0001c720


	//   ....[189]....
        /*07d4*/ 	.word	0x0001c790


	//   ....[190]....
        /*07d8*/ 	.word	0x0001c800


	//   ....[191]....
        /*07dc*/ 	.word	0x0001c880


	//   ....[192]....
        /*07e0*/ 	.word	0x0001c900


	//   ....[193]....
        /*07e4*/ 	.word	0x0001c990


	//   ....[194]....
        /*07e8*/ 	.word	0x0001ca00


	//   ....[195]....
        /*07ec*/ 	.word	0x0001ca70


	//   ....[196]....
        /*07f0*/ 	.word	0x0001cae0


	//   ....[197]....
        /*07f4*/ 	.word	0x0001cb60


	//   ....[198]....
        /*07f8*/ 	.word	0x0001cbd0


	//   ....[199]....
        /*07fc*/ 	.word	0x0001cc60


	//   ....[200]....
        /*0800*/ 	.word	0x0001ccc0


	//   ....[201]....
        /*0804*/ 	.word	0x0001cd50


	//   ....[202]....
        /*0808*/ 	.word	0x0001ce80


	//----- nvinfo : EIATTR_REG_RECONFIG
	.align		4
.L_604:
        /*080c*/ 	.byte	0x01, 0x54
	.zero		2


	//----- nvinfo : EIATTR_SYSCALL_OFFSETS
	.align		4
        /*0810*/ 	.byte	0x04, 0x46
        /*0812*/ 	.short	(.L_606 - .L_605)


	//   ....[0]....
.L_605:
        /*0814*/ 	.word	0x00004150


	//   ....[1]....
        /*0818*/ 	.word	0x00013ee0


	//   ....[2]....
        /*081c*/ 	.word	0x00014030


	//   ....[3]....
        /*0820*/ 	.word	0x00014120


	//   ....[4]....
        /*0824*/ 	.word	0x00015010


	//   ....[5]....
        /*0828*/ 	.word	0x000158d0


	//----- nvinfo : EIATTR_MBARRIER_INSTR_OFFSETS
	.align		4
.L_606:
        /*082c*/ 	.byte	0x04, 0x39
        /*082e*/ 	.short	(.L_608 - .L_607)


	//   ....[0]....
.L_607:
        /*0830*/ 	.word	0x00000190
        /*0834*/ 	.word	0x000000ff
        /*0838*/ 	.word	0x00038800
        /*083c*/ 	.short	0x0100
        /*083e*/ 	.byte	0x08
	.zero		1


	//   ....[1]....
        /*0840*/ 	.word	0x000001a0
        /*0844*/ 	.word	0x000000ff
        /*0848*/ 	.word	0x00038810
        /*084c*/ 	.short	0x0100
        /*084e*/ 	.byte	0x08
	.zero		1


	//   ....[2]....
        /*0850*/ 	.word	0x000001b0
        /*0854*/ 	.word	0x000000ff
        /*0858*/ 	.word	0x00038820
        /*085c*/ 	.short	0x0100
        /*085e*/ 	.byte	0x08
	.zero		1


	//   ....[3]....
        /*0860*/ 	.word	0x00000260
        /*0864*/ 	.word	0x000000ff
        /*0868*/ 	.word	0x00038830
        /*086c*/ 	.short	0x0100
        /*086e*/ 	.byte	0x06
	.zero		1


	//   ....[4]....
        /*0870*/ 	.word	0x00000270
        /*0874*/ 	.word	0x000000ff
        /*0878*/ 	.word	0x00038840
        /*087c*/ 	.short	0x0100
        /*087e*/ 	.byte	0x06
	.zero		1


	//   ....[5]....
        /*0880*/ 	.word	0x00000280
        /*0884*/ 	.word	0x000000ff
        /*0888*/ 	.word	0x00038838
        /*088c*/ 	.short	0x0100
        /*088e*/ 	.byte	0x06
	.zero		1


	//   ....[6]....
        /*0890*/ 	.word	0x00000290
        /*0894*/ 	.word	0x000000ff
        /*0898*/ 	.word	0x00038848
        /*089c*/ 	.short	0x0100
        /*089e*/ 	.byte	0x06
	.zero		1


	//   ....[7]....
        /*08a0*/ 	.word	0x000003c0
        /*08a4*/ 	.word	0x000000ff
        /*08a8*/ 	.word	0x00038850
        /*08ac*/ 	.short	0x0100
        /*08ae*/ 	.byte	0x08
	.zero		1


	//   ....[8]....
        /*08b0*/ 	.word	0x000003d0
        /*08b4*/ 	.word	0x000000ff
        /*08b8*/ 	.word	0x00038860
        /*08bc*/ 	.short	0x0100
        /*08be*/ 	.byte	0x08
	.zero		1


	//   ....[9]....
        /*08c0*/ 	.word	0x000003e0
        /*08c4*/ 	.word	0x000000ff
        /*08c8*/ 	.word	0x00038858
        /*08cc*/ 	.short	0x0100
        /*08ce*/ 	.byte	0x08
	.zero		1


	//   ....[10]....
        /*08d0*/ 	.word	0x000003f0
        /*08d4*/ 	.word	0x000000ff
        /*08d8*/ 	.word	0x00038868
        /*08dc*/ 	.short	0x0100
        /*08de*/ 	.byte	0x08
	.zero		1


	//   ....[11]....
        /*08e0*/ 	.word	0x000004e0
        /*08e4*/ 	.word	0x000000ff
        /*08e8*/ 	.word	0x00038870
        /*08ec*/ 	.short	0x0100
        /*08ee*/ 	.byte	0x06
	.zero		1


	//   ....[12]....
        /*08f0*/ 	.word	0x000004f0
        /*08f4*/ 	.word	0x000000ff
        /*08f8*/ 	.word	0x00038880
        /*08fc*/ 	.short	0x0100
        /*08fe*/ 	.byte	0x06
	.zero		1


	//   ....[13]....
        /*0900*/ 	.word	0x00000500
        /*0904*/ 	.word	0x000000ff
        /*0908*/ 	.word	0x00038878
        /*090c*/ 	.short	0x0100
        /*090e*/ 	.byte	0x06
	.zero		1


	//   ....[14]....
        /*0910*/ 	.word	0x00000510
        /*0914*/ 	.word	0x000000ff
        /*0918*/ 	.word	0x00038888
        /*091c*/ 	.short	0x0100
        /*091e*/ 	.byte	0x06
	.zero		1


	//   ....[15]....
        /*0920*/ 	.word	0x00000640
        /*0924*/ 	.word	0x000000ff
        /*0928*/ 	.word	0x00038890
        /*092c*/ 	.short	0x0100
        /*092e*/ 	.byte	0x08
	.zero		1


	//   ....[16]....
        /*0930*/ 	.word	0x00000650
        /*0934*/ 	.word	0x000000ff
        /*0938*/ 	.word	0x000388a0
        /*093c*/ 	.short	0x0100
        /*093e*/ 	.byte	0x08
	.zero		1


	//   ....[17]....
        /*0940*/ 	.word	0x00000660
        /*0944*/ 	.word	0x000000ff
        /*0948*/ 	.word	0x00038898
        /*094c*/ 	.short	0x0100
        /*094e*/ 	.byte	0x08
	.zero		1


	//   ....[18]....
        /*0950*/ 	.word	0x00000670
        /*0954*/ 	.word	0x000000ff
        /*0958*/ 	.word	0x000388a8
        /*095c*/ 	.short	0x0100
        /*095e*/ 	.byte	0x08
	.zero		1


	//   ....[19]....
        /*0960*/ 	.word	0x000007b0
        /*0964*/ 	.word	0x000000ff
        /*0968*/ 	.word	0x000388b0
        /*096c*/ 	.short	0x0100
        /*096e*/ 	.byte	0x08
	.zero		1


	//   ....[20]....
        /*0970*/ 	.word	0x000007c0
        /*0974*/ 	.word	0x000000ff
        /*0978*/ 	.word	0x000388c0
        /*097c*/ 	.short	0x0100
        /*097e*/ 	.byte	0x08
	.zero		1


	//   ....[21]....
        /*0980*/ 	.word	0x000007d0
        /*0984*/ 	.word	0x000000ff
        /*0988*/ 	.word	0x000388b8
        /*098c*/ 	.short	0x0100
        /*098e*/ 	.byte	0x08
	.zero		1


	//   ....[22]....
        /*0990*/ 	.word	0x000007e0
        /*0994*/ 	.word	0x000000ff
        /*0998*/ 	.word	0x000388c8
        /*099c*/ 	.short	0x0100
        /*099e*/ 	.byte	0x08
	.zero		1


	//   ....[23]....
        /*09a0*/ 	.word	0x00002320
        /*09a4*/ 	.word	0x00000004
        /*09a8*/ 	.word	0x00000000
        /*09ac*/ 	.short	0x0101
        /*09ae*/ 	.byte	0x3f
	.zero		1


	//   ....[24]....
        /*09b0*/ 	.word	0x00002e50
        /*09b4*/ 	.word	0x00000004
        /*09b8*/ 	.word	0x00000000
        /*09bc*/ 	.short	0x0101
        /*09be*/ 	.byte	0x3f
	.zero		1


	//   ....[25]....
        /*09c0*/ 	.word	0x00004200
        /*09c4*/ 	.word	0x00000011
        /*09c8*/ 	.word	0x00038800
        /*09cc*/ 	.short	0x010a
        /*09ce*/ 	.byte	0x3f
	.zero		1


	//   ....[26]....
        /*09d0*/ 	.word	0x00004270
        /*09d4*/ 	.word	0x00000009
        /*09d8*/ 	.word	0x00038830
        /*09dc*/ 	.short	0x010a
        /*09de*/ 	.byte	0x3f
	.zero		1


	//   ....[27]....
        /*09e0*/ 	.word	0x000042e0
        /*09e4*/ 	.word	0x00000009
        /*09e8*/ 	.word	0x00038830
        /*09ec*/ 	.short	0x010a
        /*09ee*/ 	.byte	0x3f
	.zero		1


	//   ....[28]....
        /*09f0*/ 	.word	0x00004560
        /*09f4*/ 	.word	0x00000011
        /*09f8*/ 	.word	0x00038810
        /*09fc*/ 	.short	0x010a
        /*09fe*/ 	.byte	0x3f
	.zero		1


	//   ....[29]....
        /*0a00*/ 	.word	0x000045a0
        /*0a04*/ 	.word	0x00000009
        /*0a08*/ 	.word	0x00038850
        /*0a0c*/ 	.short	0x010a
        /*0a0e*/ 	.byte	0x3f
	.zero		1


	//   ....[30]....
        /*0a10*/ 	.word	0x00004670
        /*0a14*/ 	.word	0x00000009
        /*0a18*/ 	.word	0x00038850
        /*0a1c*/ 	.short	0x010a
        /*0a1e*/ 	.byte	0x3f
	.zero		1


	//   ....[31]....
        /*0a20*/ 	.word	0x00006690
        /*0a24*/ 	.word	0x00000005
        /*0a28*/ 	.word	0x00000000
        /*0a2c*/ 	.short	0x0101
        /*0a2e*/ 	.byte	0x3f
	.zero		1


	//   ....[32]....
        /*0a30*/ 	.word	0x00006ce0
        /*0a34*/ 	.word	0x00000009
        /*0a38*/ 	.word	0x00000000
        /*0a3c*/ 	.short	0x0101
        /*0a3e*/ 	.byte	0x3f
	.zero		1


	//   ....[33]....
        /*0a40*/ 	.word	0x00006ee0
        /*0a44*/ 	.word	0x00000009
        /*0a48*/ 	.word	0x00038830
        /*0a4c*/ 	.short	0x010a
        /*0a4e*/ 	.byte	0x3f
	.zero		1


	//   ....[34]....
        /*0a50*/ 	.word	0x00006f30
        /*0a54*/ 	.word	0x00000009
        /*0a58*/ 	.word	0x00038830
        /*0a5c*/ 	.short	0x010a
        /*0a5e*/ 	.byte	0x3f
	.zero		1


	//   ....[35]....
        /*0a60*/ 	.word	0x000070b0
        /*0a64*/ 	.word	0x00000009
        /*0a68*/ 	.word	0x00038850
        /*0a6c*/ 	.short	0x010a
        /*0a6e*/ 	.byte	0x3f
	.zero		1


	//   ....[36]....
        /*0a70*/ 	.word	0x000070f0
        /*0a74*/ 	.word	0x00000009
        /*0a78*/ 	.word	0x00038850
        /*0a7c*/ 	.short	0x010a
        /*0a7e*/ 	.byte	0x3f
	.zero		1


	//   ....[37]....
        /*0a80*/ 	.word	0x00008d40
        /*0a84*/ 	.word	0x00000007
        /*0a88*/ 	.word	0x00000000
        /*0a8c*/ 	.short	0x0101
        /*0a8e*/ 	.byte	0x3f
	.zero		1


	//   ....[38]....
        /*0a90*/ 	.word	0x0000a100
        /*0a94*/ 	.word	0x00000009
        /*0a98*/ 	.word	0x00000000
        /*0a9c*/ 	.short	0x0101
        /*0a9e*/ 	.byte	0x3f
	.zero		1


	//   ....[39]....
        /*0aa0*/ 	.word	0x0000a250
        /*0aa4*/ 	.word	0x00000009
        /*0aa8*/ 	.word	0x00038830
        /*0aac*/ 	.short	0x010a
        /*0aae*/ 	.byte	0x3f
	.zero		1


	//   ....[40]....
        /*0ab0*/ 	.word	0x0000a2a0
        /*0ab4*/ 	.word	0x00000009
        /*0ab8*/ 	.word	0x00038830
        /*0abc*/ 	.short	0x010a
        /*0abe*/ 	.byte	0x3f
	.zero		1


	//   ....[41]....
        /*0ac0*/ 	.word	0x0000a440
        /*0ac4*/ 	.word	0x00000009
        /*0ac8*/ 	.word	0x00038850
        /*0acc*/ 	.short	0x010a
        /*0ace*/ 	.byte	0x3f
	.zero		1


	//   ....[42]....
        /*0ad0*/ 	.word	0x0000a480
        /*0ad4*/ 	.word	0x00000009
        /*0ad8*/ 	.word	0x00038850
        /*0adc*/ 	.short	0x010a
        /*0ade*/ 	.byte	0x3f
	.zero		1


	//   ....[43]....
        /*0ae0*/ 	.word	0x0000bc40
        /*0ae4*/ 	.word	0x00000008
        /*0ae8*/ 	.word	0x00000000
        /*0aec*/ 	.short	0x0101
        /*0aee*/ 	.byte	0x3f
	.zero		1


	//   ....[44]....
        /*0af0*/ 	.word	0x0000cf10
        /*0af4*/ 	.word	0x00000009
        /*0af8*/ 	.word	0x00000000
        /*0afc*/ 	.short	0x0101
        /*0afe*/ 	.byte	0x3f
	.zero		1


	//   ....[45]....
        /*0b00*/ 	.word	0x0000f7a0
        /*0b04*/ 	.word	0x00000000
        /*0b08*/ 	.word	0x00000000
        /*0b0c*/ 	.short	0x0101
        /*0b0e*/ 	.byte	0x3f
	.zero		1


	//   ....[46]....
        /*0b10*/ 	.word	0x00010280
        /*0b14*/ 	.word	0x00000004
        /*0b18*/ 	.word	0x00000000
        /*0b1c*/ 	.short	0x0101
        /*0b1e*/ 	.byte	0x3f
	.zero		1


	//   ....[47]....
        /*0b20*/ 	.word	0x000148b0
        /*0b24*/ 	.word	0x00000016
        /*0b28*/ 	.word	0x00038840
        /*0b2c*/ 	.short	0x010a
        /*0b2e*/ 	.byte	0x3f
	.zero		1


	//   ....[48]....
        /*0b30*/ 	.word	0x00014d70
        /*0b34*/ 	.word	0x00000016
        /*0b38*/ 	.word	0x00038830
        /*0b3c*/ 	.short	0x0107
        /*0b3e*/ 	.byte	0x3f
	.zero		1


	//   ....[49]....
        /*0b40*/ 	.word	0x00014e50
        /*0b44*/ 	.word	0x00000016
        /*0b48*/ 	.word	0x00038830
        /*0b4c*/ 	.short	0x0101
        /*0b4e*/ 	.byte	0x3f
	.zero		1


	//   ....[50]....
        /*0b50*/ 	.word	0x00015710
        /*0b54*/ 	.word	0x00000011
        /*0b58*/ 	.word	0x00038800
        /*0b5c*/ 	.short	0x0107
        /*0b5e*/ 	.byte	0x3f
	.zero		1


	//   ....[51]....
        /*0b60*/ 	.word	0x000157a0
        /*0b64*/ 	.word	0x00000011
        /*0b68*/ 	.word	0x00038800
        /*0b6c*/ 	.short	0x0101
        /*0b6e*/ 	.byte	0x3f
	.zero		1


	//   ....[52]....
        /*0b70*/ 	.word	0x000164a0
        /*0b74*/ 	.word	0x00000011
        /*0b78*/ 	.word	0x00038810
        /*0b7c*/ 	.short	0x0107
        /*0b7e*/ 	.byte	0x3f
	.zero		1


	//   ....[53]....
        /*0b80*/ 	.word	0x000165a0
        /*0b84*/ 	.word	0x00000011
        /*0b88*/ 	.word	0x00038810
        /*0b8c*/ 	.short	0x0101
        /*0b8e*/ 	.byte	0x3f
	.zero		1


	//   ....[54]....
        /*0b90*/ 	.word	0x000165c0
        /*0b94*/ 	.word	0x00000011
        /*0b98*/ 	.word	0x00038820
        /*0b9c*/ 	.short	0x010a
        /*0b9e*/ 	.byte	0x3f
	.zero		1


	//   ....[55]....
        /*0ba0*/ 	.word	0x00016650
        /*0ba4*/ 	.word	0x00000016
        /*0ba8*/ 	.word	0x00038860
        /*0bac*/ 	.short	0x010a
        /*0bae*/ 	.byte	0x3f
	.zero		1


	//   ....[56]....
        /*0bb0*/ 	.word	0x00016f50
        /*0bb4*/ 	.word	0x00000016
        /*0bb8*/ 	.word	0x00038850
        /*0bbc*/ 	.short	0x0107
        /*0bbe*/ 	.byte	0x3f
	.zero		1


	//   ....[57]....
        /*0bc0*/ 	.word	0x00017020
        /*0bc4*/ 	.word	0x00000016
        /*0bc8*/ 	.word	0x00038850
        /*0bcc*/ 	.short	0x0101
        /*0bce*/ 	.byte	0x3f
	.zero		1


	//   ....[58]....
        /*0bd0*/ 	.word	0x000173c0
        /*0bd4*/ 	.word	0x00000006
        /*0bd8*/ 	.word	0x00038840
        /*0bdc*/ 	.short	0x010a
        /*0bde*/ 	.byte	0x3f
	.zero		1


	//   ....[59]....
        /*0be0*/ 	.word	0x000176e0
        /*0be4*/ 	.word	0x00000006
        /*0be8*/ 	.word	0x00038830
        /*0bec*/ 	.short	0x0107
        /*0bee*/ 	.byte	0x3f
	.zero		1


	//   ....[60]....
        /*0bf0*/ 	.word	0x000177a0
        /*0bf4*/ 	.word	0x00000006
        /*0bf8*/ 	.word	0x00038830
        /*0bfc*/ 	.short	0x0101
        /*0bfe*/ 	.byte	0x3f
	.zero		1


	//   ....[61]....
        /*0c00*/ 	.word	0x000177d0
        /*0c04*/ 	.word	0x00000006
        /*0c08*/ 	.word	0x00038860
        /*0c0c*/ 	.short	0x010a
        /*0c0e*/ 	.byte	0x3f
	.zero		1


	//   ....[62]....
        /*0c10*/ 	.word	0x00017e80
        /*0c14*/ 	.word	0x00000006
        /*0c18*/ 	.word	0x00038850
        /*0c1c*/ 	.short	0x0107
        /*0c1e*/ 	.byte	0x3f
	.zero		1


	//   ....[63]....
        /*0c20*/ 	.word	0x00017f40
        /*0c24*/ 	.word	0x00000006
        /*0c28*/ 	.word	0x00038850
        /*0c2c*/ 	.short	0x0101
        /*0c2e*/ 	.byte	0x3f
	.zero		1


	//   ....[64]....
        /*0c30*/ 	.word	0x000191d0
        /*0c34*/ 	.word	0x00000005
        /*0c38*/ 	.word	0x00038820
        /*0c3c*/ 	.short	0x010a
        /*0c3e*/ 	.byte	0x3f
	.zero		1


	//   ....[65]....
        /*0c40*/ 	.word	0x00019350
        /*0c44*/ 	.word	0x00000003
        /*0c48*/ 	.word	0x00038840
        /*0c4c*/ 	.short	0x010a
        /*0c4e*/ 	.byte	0x3f
	.zero		1


	//   ....[66]....
        /*0c50*/ 	.word	0x000193f0
        /*0c54*/ 	.word	0x00000005
        /*0c58*/ 	.word	0x00038840
        /*0c5c*/ 	.short	0x010a
        /*0c5e*/ 	.byte	0x3f
	.zero		1


	//   ....[67]....
        /*0c60*/ 	.word	0x00019430
        /*0c64*/ 	.word	0x00000003
        /*0c68*/ 	.word	0x00038860
        /*0c6c*/ 	.short	0x010a
        /*0c6e*/ 	.byte	0x3f
	.zero		1


	//   ....[68]....
        /*0c70*/ 	.word	0x00019470
        /*0c74*/ 	.word	0x00000005
        /*0c78*/ 	.word	0x00038860
        /*0c7c*/ 	.short	0x010a
        /*0c7e*/ 	.byte	0x3f
	.zero		1


	//   ....[69]....
        /*0c80*/ 	.word	0x000194d0
        /*0c84*/ 	.word	0x00000011
        /*0c88*/ 	.word	0x00038800
        /*0c8c*/ 	.short	0x010a
        /*0c8e*/ 	.byte	0x3f
	.zero		1


	//   ....[70]....
        /*0c90*/ 	.word	0x00019520
        /*0c94*/ 	.word	0x00000009
        /*0c98*/ 	.word	0x00038830
        /*0c9c*/ 	.short	0x010a
        /*0c9e*/ 	.byte	0x3f
	.zero		1


	//   ....[71]....
        /*0ca0*/ 	.word	0x00019570
        /*0ca4*/ 	.word	0x00000011
        /*0ca8*/ 	.word	0x00038810
        /*0cac*/ 	.short	0x010a
        /*0cae*/ 	.byte	0x3f
	.zero		1


	//   ....[72]....
        /*0cb0*/ 	.word	0x000195c0
        /*0cb4*/ 	.word	0x00000009
        /*0cb8*/ 	.word	0x00038850
        /*0cbc*/ 	.short	0x010a
        /*0cbe*/ 	.byte	0x3f
	.zero		1


	//   ....[73]....
        /*0cc0*/ 	.word	0x00019610
        /*0cc4*/ 	.word	0x00000009
        /*0cc8*/ 	.word	0x00038830
        /*0ccc*/ 	.short	0x010a
        /*0cce*/ 	.byte	0x3f
	.zero		1


	//   ....[74]....
        /*0cd0*/ 	.word	0x00019660
        /*0cd4*/ 	.word	0x00000009
        /*0cd8*/ 	.word	0x00038850
        /*0cdc*/ 	.short	0x010a
        /*0cde*/ 	.byte	0x3f
	.zero		1


	//   ....[75]....
        /*0ce0*/ 	.word	0x000196b0
        /*0ce4*/ 	.word	0x00000009
        /*0ce8*/ 	.word	0x00038830
        /*0cec*/ 	.short	0x010a
        /*0cee*/ 	.byte	0x3f
	.zero		1


	//   ....[76]....
        /*0cf0*/ 	.word	0x00019700
        /*0cf4*/ 	.word	0x00000009
        /*0cf8*/ 	.word	0x00038850
        /*0cfc*/ 	.short	0x010a
        /*0cfe*/ 	.byte	0x3f
	.zero		1


	//   ....[77]....
        /*0d00*/ 	.word	0x00019820
        /*0d04*/ 	.word	0x00000016
        /*0d08*/ 	.word	0x00038840
        /*0d0c*/ 	.short	0x010a
        /*0d0e*/ 	.byte	0x3f
	.zero		1


	//   ....[78]....
        /*0d10*/ 	.word	0x0001ae10
        /*0d14*/ 	.word	0x00000011
        /*0d18*/ 	.word	0x00038820
        /*0d1c*/ 	.short	0x010a
        /*0d1e*/ 	.byte	0x3f
	.zero		1


	//   ....[79]....
        /*0d20*/ 	.word	0x0001ae60
        /*0d24*/ 	.word	0x00000016
        /*0d28*/ 	.word	0x00038860
        /*0d2c*/ 	.short	0x010a
        /*0d2e*/ 	.byte	0x3f
	.zero		1


	//   ....[80]....
        /*0d30*/ 	.word	0x0001b750
        /*0d34*/ 	.word	0x00000006
        /*0d38*/ 	.word	0x00038840
        /*0d3c*/ 	.short	0x010a
        /*0d3e*/ 	.byte	0x3f
	.zero		1


	//   ....[81]....
        /*0d40*/ 	.word	0x0001bc10
        /*0d44*/ 	.word	0x00000006
        /*0d48*/ 	.word	0x00038860
        /*0d4c*/ 	.short	0x010a
        /*0d4e*/ 	.byte	0x3f
	.zero		1


	//   ....[82]....
        /*0d50*/ 	.word	0x0001cda0
        /*0d54*/ 	.word	0x00000005
        /*0d58*/ 	.word	0x00038820
        /*0d5c*/ 	.short	0x010a
        /*0d5e*/ 	.byte	0x3f
	.zero		1


	//   ....[83]....
        /*0d60*/ 	.word	0x0001cf40
        /*0d64*/ 	.word	0x00000003
        /*0d68*/ 	.word	0x00038840
        /*0d6c*/ 	.short	0x010a
        /*0d6e*/ 	.byte	0x3f
	.zero		1


	//   ....[84]....
        /*0d70*/ 	.word	0x0001cf90
        /*0d74*/ 	.word	0x00000005
        /*0d78*/ 	.word	0x00038840
        /*0d7c*/ 	.short	0x010a
        /*0d7e*/ 	.byte	0x3f
	.zero		1


	//   ....[85]....
        /*0d80*/ 	.word	0x0001cfe0
        /*0d84*/ 	.word	0x00000003
        /*0d88*/ 	.word	0x00038860
        /*0d8c*/ 	.short	0x010a
        /*0d8e*/ 	.byte	0x3f
	.zero		1


	//----- nvinfo : EIATTR_NUM_MBARRIERS
	.align		4
.L_608:
        /*0d90*/ 	.byte	0x03, 0x38
        /*0d92*/ 	.short	0x0017


	//----- nvinfo : EIATTR_EXIT_INSTR_OFFSETS
	.align		4
        /*0d94*/ 	.byte	0x04, 0x1c
        /*0d96*/ 	.short	(.L_610 - .L_609)


	//   ....[0]....
.L_609:
        /*0d98*/ 	.word	0x00000990


	//   ....[1]....
        /*0d9c*/ 	.word	0x000122f0


	//   ....[2]....
        /*0da0*/ 	.word	0x000194c0


	//----- nvinfo : EIATTR_MAX_THREADS
	.align		4
.L_610:
        /*0da4*/ 	.byte	0x04, 0x05
        /*0da6*/ 	.short	(.L_612 - .L_611)
.L_611:
        /*0da8*/ 	.word	0x00000180
        /*0dac*/ 	.word	0x00000001
        /*0db0*/ 	.word	0x00000001


	//----- nvinfo : EIATTR_CRS_STACK_SIZE
	.align		4
.L_612:
        /*0db4*/ 	.byte	0x04, 0x1e
        /*0db6*/ 	.short	(.L_614 - .L_613)
.L_613:
        /*0db8*/ 	.word	0x00000000


	//----- nvinfo : EIATTR_CBANK_PARAM_SIZE
	.align		4
.L_614:
        /*0dbc*/ 	.byte	0x03, 0x19
        /*0dbe*/ 	.short	0x0bf0


	//----- nvinfo : EIATTR_PARAM_CBANK
	.align		4
        /*0dc0*/ 	.byte	0x04, 0x0a
        /*0dc2*/ 	.short	(.L_616 - .L_615)
	.align		4
.L_615:
        /*0dc4*/ 	.word	index@(.nv.constant0._ZN7cutlass13device_kernelIN5flash11enable_sm90INS1_16FlashAttnFwdSm90INS1_25CollectiveMainloopFwdSm90ILi2EN4cute5tupleIJNS5_1CILi1EEES8_S8_EEENS6_IJNS7_ILi64EEESA_SA_EEELi512ENS_10bfloat16_tEfNS_4arch4Sm90ELb1ELb0ELb0ELb1ELb1ELb0ELb1ELb0ELb0ELb1ELb1ELb0EEENS1_21CollectiveEpilogueFwdINS6_IJSA_NS7_ILi512EEESA_EEES9_SC_SE_Li256ELb1ELb1ELb1ELb0EEENS1_36VarlenDynamicPersistentTileSchedulerILi64ELi64ELi256ELi128ELb1ELb1ELb1ELb1ELb1ELb1EEEEEEEEEvNT_6ParamsE)
        /*0dc8*/ 	.short	0x0210
        /*0dca*/ 	.short	0x0bf0


	//----- nvinfo : EIATTR_SW_WAR
	.align		4
.L_616:
        /*0dcc*/ 	.byte	0x04, 0x36
        /*0dce*/ 	.short	(.L_618 - .L_617)
.L_617:
        /*0dd0*/ 	.word	0x00000008
.L_618:


//--------------------- .nv.info._ZN7cutlass13device_kernelIN5flash11enable_sm90INS1_16FlashAttnFwdSm90INS1_25CollectiveMainloopFwdSm90ILi2EN4cute5tupleIJNS5_1CILi1EEES8_S8_EEENS6_IJNS7_ILi64EEESA_SA_EEELi512ENS_10bfloat16_tEfNS_4arch4Sm90ELb1ELb0ELb0ELb1ELb1ELb1ELb1ELb0ELb0ELb1ELb1ELb0EEENS1_21CollectiveEpilogueFwdINS6_IJSA_NS7_ILi512EEESA_EEES9_SC_SE_Li256ELb1ELb1ELb1ELb0EEENS1_36VarlenDynamicPersistentTileSchedulerILi64ELi64ELi256ELi128ELb1ELb1ELb1ELb1ELb1ELb1EEEEEEEEEvNT_6ParamsE --------------------------
	.section	.nv.info._ZN7cutlass13device_kernelIN5flash11enable_sm90INS1_16FlashAttnFwdSm90INS1_25CollectiveMainloopFwdSm90ILi2EN4cute5tupleIJNS5_1CILi1EEES8_S8_EEENS6_IJNS7_ILi64EEESA_SA_EEELi512ENS_10bfloat16_tEfNS_4arch4Sm90ELb1ELb0ELb0ELb1ELb1ELb1ELb1ELb0ELb0ELb1ELb1ELb0EEENS1_21CollectiveEpilogueFwdINS6_IJSA_NS7_ILi512EEESA_EEES9_SC_SE_Li256ELb1ELb1ELb1ELb0EEENS1_36VarlenDynamicPersistentTileSchedulerILi64ELi64ELi256ELi128ELb1ELb1ELb1ELb1ELb1ELb1EEEEEEEEEvNT_6ParamsE,"",@"SHT_CUDA_INFO"
	.sectionflags	@""
	.align	4


	//----- nvinfo : EIATTR_CUDA_API_VERSION
	.align		4
        /*0000*/ 	.byte	0x04, 0x37
        /*0002*/ 	.short	(.L_620 - .L_619)
.L_619:
        /*0004*/ 	.word	0x00000082


	//----- nvinfo : EIATTR_KPARAM_INFO
	.align		4
.L_620:
        /*0008*/ 	.byte	0x04, 0x17
        /*000a*/ 	.short	(.L_622 - .L_621)
.L_621:
        /*000c*/ 	.word	0x00000000
        /*0010*/ 	.short	0x0000
        /*0012*/ 	.short	0x0070
        /*0014*/ 	.byte	0x00, 0xf0, 0x01, 0x2e


	//----- nvinfo : EIATTR_SPARSE_MMA_MASK
	.align		4
.L_622:
        /*0018*/ 	.byte	0x03, 0x50
        /*001a*/ 	.short	0x0000


	//----- nvinfo : EIATTR_MAXREG_COUNT
	.align		4
        /*001c*/ 	.byte	0x03, 0x1b
        /*001e*/ 	.short	0x00a8


	//----- nvinfo : EIATTR_NUM_BARRIERS
	.align		4
        /*0020*/ 	.byte	0x02, 0x4c
        /*0022*/ 	.byte	0x10
	.zero		1


	//----- nvinfo : EIATTR_EXTERNS
	.align		4
        /*0024*/ 	.byte	0x04, 0x0f
        /*0026*/ 	.short	(.L_624 - .L_623)


	//   ....[0]....
	.align		4
.L_623:
        /*0028*/ 	.word	index@(__assertfail)


	//----- nvinfo : EIATTR_ANNOTATIONS
	.align		4
.L_624:
        /*002c*/ 	.byte	0x04, 0x55
        /*002e*/ 	.short	(.L_626 - .L_625)


	//   ....[0]....
.L_625:
        /* <DEDUP_REMOVED lines=82> */


	//----- nvinfo : EIATTR_MERCURY_ISA_VERSION
	.align		4
.L_626:
        /*0540*/ 	.byte	0x03, 0x5f
        /*0542*/ 	.short	0x0101


	//----- nvinfo : EIATTR_UNUSED_LOAD_BYTE_OFFSET
	.align		4
        /*0544*/ 	.byte	0x04, 0x44
        /*0546*/ 	.short	(.L_628 - .L_627)


	//   ....[0]....
.L_627:
        /*0548*/ 	.word	0x00000a50
        /*054c*/ 	.word	0x0000fff0


	//   ....[1]....
        /*0550*/ 	.word	0x000155a0
        /*0554*/ 	.word	0x0000fff0


	//----- nvinfo : EIATTR_INT_WARP_WIDE_INSTR_OFFSETS
	.align		4
.L_628:
        /*0558*/ 	.byte	0x04, 0x31
        /*055a*/ 	.short	(.L_630 - .L_629)


	//   ....[0]....
.L_629:
        /*055c*/ 	.word	0x00000130


	//   ....[1]....
        /*0560*/ 	.word	0x00000170


	//   ....[2]....
        /*0564*/ 	.word	0x000001e0


	//   ....[3]....
        /*0568*/ 	.word	0x00000250


	//   ....[4]....
        /*056c*/ 	.word	0x0001dd10


	//   ....[5]....
        /*0570*/ 	.word	0x0001dda0


	//   ....[6]....
        /*0574*/ 	.word	0x000221d0


	//   ....[7]....
        /*0578*/ 	.word	0x00022260


	//----- nvinfo : EIATTR_COOP_GROUP_MASK_REGIDS
	.align		4
.L_630:
        /*057c*/ 	.byte	0x04, 0x29
        /*057e*/ 	.short	(.L_632 - .L_631)


	//   ....[0]....
.L_631:
        /*0580*/ 	.word	0xffffffff


	//   ....[1]....
        /*0584*/ 	.word	0xffffffff


	//   ....[2]....
        /*0588*/ 	.word	0xffffffff


	//   ....[3]....
        /*058c*/ 	.word	0xffffffff


	//   ....[4]....
        /*0590*/ 	.word	0xffffffff


	//   ....[5]....
        /*0594*/ 	.word	0xffffffff


	//   ....[6]....
        /*0598*/ 	.word	0xffffffff


	//   ....[7]....
        /*059c*/ 	.word	0xffffffff


	//   ....[8]....
        /*05a0*/ 	.word	0xffffffff


	//   ....[9]....
        /*05a4*/ 	.word	0xffffffff


	//   ....[10]....
        /*05a8*/ 	.word	0xffffffff


	//   ....[11]....
        /*05ac*/ 	.word	0xffffffff


	//   ....[12]....
        /*05b0*/ 	.word	0xffffffff


	//   ....[13]....
        /*05b4*/ 	.word	0xffffffff


	//   ....[14]....
        /*05b8*/ 	.word	0xffffffff


	//   ....[15]....
        /*05bc*/ 	.word	0xffffffff


	//   ....[16]....
        /*05c0*/ 	.word	0xffffffff


	//   ....[17]....
        /*05c4*/ 	.word	0xffffffff


	//   ....[18]....
        /*05c8*/ 	.word	0xffffffff


	//   ....[19]....
        /*05cc*/ 	.word	0xffffffff


	//   ....[20]....
        /*05d0*/ 	.word	0xffffffff


	//   ....[21]....
        /*05d4*/ 	.word	0xffffffff


	//   ....[22]....
        /*05d8*/ 	.word	0xffffffff


	//   ....[23]....
        /*05dc*/ 	.word	0xffffffff


	//   ....[24]....
        /*05e0*/ 	.word	0xffffffff


	//   ....[25]....
        /*05e4*/ 	.word	0xffffffff


	//   ....[26]....
        /*05e8*/ 	.word	0xffffffff


	//   ....[27]....
        /*05ec*/ 	.word	0xffffffff


	//   ....[28]....
        /*05f0*/ 	.word	0xffffffff


	//   ....[29]....
        /*05f4*/ 	.word	0xffffffff


	//   ....[30]....
        /*05f8*/ 	.word	0xffffffff


	//   ....[31]....
        /*05fc*/ 	.word	0xffffffff


	//   ....[32]....
        /*0600*/ 	.word	0xffffffff


	//   ....[33]....
        /*0604*/ 	.word	0xffffffff


	//   ....[34]....
        /*0608*/ 	.word	0xffffffff


	//   ....[35]....
        /*060c*/ 	.word	0xffffffff


	//   ....[36]....
        /*0610*/ 	.word	0xffffffff


	//   ....[37]....
        /*0614*/ 	.word	0xffffffff


	//   ....[38]....
        /*0618*/ 	.word	0xffffffff


	//   ....[39]....
        /*061c*/ 	.word	0xffffffff


	//   ....[40]....
        /*0620*/ 	.word	0xffffffff


	//   ....[41]....
        /*0624*/ 	.word	0xffffffff


	//   ....[42]....
        /*0628*/ 	.word	0xffffffff


	//   ....[43]....
        /*062c*/ 	.word	0xffffffff


	//   ....[44]....
        /*0630*/ 	.word	0xffffffff


	//   ....[45]....
        /*0634*/ 	.word	0xffffffff


	//   ....[46]....
        /*0638*/ 	.word	0xffffffff


	//   ....[47]....
        /*063c*/ 	.word	0xffffffff


	//   ....[48]....
        /*0640*/ 	.word	0xffffffff


	//   ....[49]....
        /*0644*/ 	.word	0xffffffff


	//   ....[50]....
        /*0648*/ 	.word	0xffffffff


	//   ....[51]....
        /*064c*/ 	.word	0xffffffff


	//   ....[52]....
        /*0650*/ 	.word	0xffffffff


	//   ....[53]....
        /*0654*/ 	.word	0xffffffff


	//   ....[54]....
        /*0658*/ 	.word	0xffffffff


	//   ....[55]....
        /*065c*/ 	.word	0xffffffff


	//   ....[56]....
        /*0660*/ 	.word	0xffffffff


	//   ....[57]....
        /*0664*/ 	.word	0xffffffff


	//   ....[58]....
        /*0668*/ 	.word	0xffffffff


	//   ....[59]....
        /*066c*/ 	.word	0xffffffff


	//   ....[60]....
        /*0670*/ 	.word	0xffffffff


	//   ....[61]....
        /*0674*/ 	.word	0xffffffff


	//   ....[62]....
        /*0678*/ 	.word	0xffffffff


	//   ....[63]....
        /*067c*/ 	.word	0xffffffff


	//   ....[64]....
        /*0680*/ 	.word	0xffffffff


	//   ....[65]....
        /*0684*/ 	.word	0xffffffff


	//   ....[66]....
        /*0688*/ 	.word	0xffffffff


	//   ....[67]....
        /*068c*/ 	.word	0xffffffff


	//   ....[68]....
        /*0690*/ 	.word	0xffffffff


	//   ....[69]....
        /*0694*/ 	.word	0xffffffff


	//   ....[70]....
        /*0698*/ 	.word	0xffffffff


	//   ....[71]....
        /*069c*/ 	.word	0xffffffff


	//   ....[72]....
        /*06a0*/ 	.word	0xffffffff


	//   ....[73]....
        /*06a4*/ 	.word	0xffffffff


	//   ....[74]....
        /*06a8*/ 	.word	0xffffffff


	//   ....[75]....
        /*06ac*/ 	.word	0xffffffff


	//   ....[76]....
        /*06b0*/ 	.word	0xffffffff


	//   ....[77]....
        /*06b4*/ 	.word	0xffffffff


	//   ....[78]....
        /*06b8*/ 	.word	0xffffffff


	//   ....[79]....
        /*06bc*/ 	.word	0xffffffff


	//   ....[80]....
        /*06c0*/ 	.word	0xffffffff


	//   ....[81]....
        /*06c4*/ 	.word	0xffffffff


	//   ....[82]....
        /*06c8*/ 	.word	0xffffffff


	//   ....[83]....
        /*06cc*/ 	.word	0xffffffff


	//   ....[84]....
        /*06d0*/ 	.word	0xffffffff


	//   ....[85]....
        /*06d4*/ 	.word	0xffffffff


	//   ....[86]....
        /*06d8*/ 	.word	0xffffffff


	//   ....[87]....
        /*06dc*/ 	.word	0xffffffff


	//   ....[88]....
        /*06e0*/ 	.word	0xffffffff


	//   ....[89]....
        /*06e4*/ 	.word	0xffffffff


	//   ....[90]....
        /*06e8*/ 	.word	0xffffffff


	//   ....[91]....
        /*06ec*/ 	.word	0xffffffff


	//   ....[92]....
        /*06f0*/ 	.word	0xffffffff


	//   ....[93]....
        /*06f4*/ 	.word	0xffffffff


	//   ....[94]....
        /*06f8*/ 	.word	0xffffffff


	//   ....[95]....
        /*06fc*/ 	.word	0xffffffff


	//   ....[96]....
        /*0700*/ 	.word	0xffffffff


	//   ....[97]....
        /*0704*/ 	.word	0xffffffff


	//   ....[98]....
        /*0708*/ 	.word	0xffffffff


	//   ....[99]....
        /*070c*/ 	.word	0xffffffff


	//   ....[100]....
        /*0710*/ 	.word	0xffffffff


	//   ....[101]....
        /*0714*/ 	.word	0xffffffff


	//   ....[102]....
        /*0718*/ 	.word	0xffffffff


	//   ....[103]....
        /*071c*/ 	.word	0xffffffff


	//   ....[104]....
        /*0720*/ 	.word	0xffffffff


	//   ....[105]....
        /*0724*/ 	.word	0xffffffff


	//   ....[106]....
        /*0728*/ 	.word	0xffffffff


	//   ....[107]....
        /*072c*/ 	.word	0xffffffff


	//   ....[108]....
        /*0730*/ 	.word	0xffffffff


	//   ....[109]....
        /*0734*/ 	.word	0xffffffff


	//   ....[110]....
        /*0738*/ 	.word	0xffffffff


	//   ....[111]....
        /*073c*/ 	.word	0xffffffff


	//   ....[112]....
        /*0740*/ 	.word	0xffffffff


	//   ....[113]....
        /*0744*/ 	.word	0xffffffff


	//   ....[114]....
        /*0748*/ 	.word	0xffffffff


	//   ....[115]....
        /*074c*/ 	.word	0xffffffff


	//   ....[116]....
        /*0750*/ 	.word	0xffffffff


	//   ....[117]....
        /*0754*/ 	.word	0xffffffff


	//   ....[118]....
        /*0758*/ 	.word	0xffffffff


	//   ....[119]....
        /*075c*/ 	.word	0xffffffff


	//   ....[120]....
        /*0760*/ 	.word	0xffffffff


	//   ....[121]....
        /*0764*/ 	.word	0xffffffff


	//   ....[122]....
        /*0768*/ 	.word	0xffffffff


	//   ....[123]....
        /*076c*/ 	.word	0xffffffff


	//   ....[124]....
        /*0770*/ 	.word	0xffffffff


	//   ....[125]....
        /*0774*/ 	.word	0xffffffff


	//   ....[126]....
        /*0778*/ 	.word	0xffffffff


	//   ....[127]....
        /*077c*/ 	.word	0xffffffff


	//   ....[128]....
        /*0780*/ 	.word	0xffffffff


	//   ....[129]....
        /*0784*/ 	.word	0xffffffff


	//   ....[130]....
        /*0788*/ 	.word	0xffffffff


	//   ....[131]....
        /*078c*/ 	.word	0xffffffff


	//   ....[132]....
        /*0790*/ 	.word	0xffffffff


	//   ....[133]....
        /*0794*/ 	.word	0xffffffff


	//   ....[134]....
        /*0798*/ 	.word	0xffffffff


	//   ....[135]....
        /*079c*/ 	.word	0xffffffff


	//   ....[136]....
        /*07a0*/ 	.word	0xffffffff


	//   ....[137]....
        /*07a4*/ 	.word	0xffffffff


	//   ....[138]....
        /*07a8*/ 	.word	0xffffffff


	//   ....[139]....
        /*07ac*/ 	.word	0xffffffff


	//   ....[140]....
        /*07b0*/ 	.word	0xffffffff


	//   ....[141]....
        /*07b4*/ 	.word	0xffffffff


	//   ....[142]....
        /*07b8*/ 	.word	0xffffffff


	//   ....[143]....
        /*07bc*/ 	.word	0xffffffff


	//   ....[144]....
        /*07c0*/ 	.word	0xffffffff


	//   ....[145]....
        /*07c4*/ 	.word	0xffffffff


	//   ....[146]....
        /*07c8*/ 	.word	0xffffffff


	//   ....[147]....
        /*07cc*/ 	.word	0xffffffff


	//   ....[148]....
        /*07d0*/ 	.word	0xffffffff


	//   ....[149]....
        /*07d4*/ 	.word	0xffffffff


	//   ....[150]....
        /*07d8*/ 	.word	0xffffffff


	//   ....[151]....
        /*07dc*/ 	.word	0xffffffff


	//   ....[152]....
        /*07e0*/ 	.word	0xffffffff


	//   ....[153]....
        /*07e4*/ 	.word	0xffffffff


	//   ....[154]....
        /*07e8*/ 	.word	0xffffffff


	//   ....[155]....
        /*07ec*/ 	.word	0xffffffff


	//   ....[156]....
        /*07f0*/ 	.word	0xffffffff


	//   ....[157]....
        /*07f4*/ 	.word	0xffffffff


	//   ....[158]....
        /*07f8*/ 	.word	0xffffffff


	//   ....[159]....
        /*07fc*/ 	.word	0xffffffff


	//   ....[160]....
        /*0800*/ 	.word	0xffffffff


	//   ....[161]....
        /*0804*/ 	.word	0x0500000f


	//   ....[162]....
        /*0808*/ 	.word	0x0500000f


	//   ....[163]....
        /*080c*/ 	.word	0x0500000f


	//   ....[164]....
        /*0810*/ 	.word	0x0500000f


	//   ....[165]....
        /*0814*/ 	.word	0x0500000f


	//   ....[166]....
        /*0818*/ 	.word	0x0500000f


	//   ....[167]....
        /*081c*/ 	.word	0x0500000f


	//   ....[168]....
        /*0820*/ 	.word	0x0500000f


	//   ....[169]....
        /*0824*/ 	.word	0x0500000f


	//   ....[170]....
        /*0828*/ 	.word	0x0500000f


	//   ....[171]....
        /*082c*/ 	.word	0x0500000f


	//   ....[172]....
        /*0830*/ 	.word	0x0500000f


	//   ....[173]....
        /*0834*/ 	.word	0x0500000f


	//   ....[174]....
        /*0838*/ 	.word	0x0500000f


	//   ....[175]....
        /*083c*/ 	.word	0x0500000f


	//   ....[176]....
        /*0840*/ 	.word	0x0500000f


	//   ....[177]....
        /*0844*/ 	.word	0x0500000f


	//   ....[178]....
        /*0848*/ 	.word	0x0500000f


	//   ....[179]....
        /*084c*/ 	.word	0x0500000f


	//   ....[180]....
        /*0850*/ 	.word	0x0500000f


	//   ....[181]....
        /*0854*/ 	.word	0x0500000f


	//   ....[182]....
        /*0858*/ 	.word	0x0500000f


	//   ....[183]....
        /*085c*/ 	.word	0x0500000f


	//   ....[184]....
        /*0860*/ 	.word	0x0500000f


	//   ....[185]....
        /*0864*/ 	.word	0x0500000f


	//   ....[186]....
        /*0868*/ 	.word	0x0500000f


	//   ....[187]....
        /*086c*/ 	.word	0x0500000f


	//   ....[188]....
        /*0870*/ 	.word	0x0500000f


	//   ....[189]....
        /*0874*/ 	.word	0x0500000f


	//   ....[190]....
        /*0878*/ 	.word	0x0500000f


	//   ....[191]....
        /*087c*/ 	.word	0x0500000f


	//   ....[192]....
        /*0880*/ 	.word	0x0500000f


	//   ....[193]....
        /*0884*/ 	.word	0x0500000f


	//   ....[194]....
        /*0888*/ 	.word	0x0500000f


	//   ....[195]....
        /*088c*/ 	.word	0x0500000f


	//   ....[196]....
        /*0890*/ 	.word	0x0500000f


	//   ....[197]....
        /*0894*/ 	.word	0x0500000f


	//   ....[198]....
        /*0898*/ 	.word	0x0500000f


	//   ....[199]....
        /*089c*/ 	.word	0x0500000f


	//   ....[200]....
        /*08a0*/ 	.word	0x0500000f


	//   ....[201]....
        /*08a4*/ 	.word	0x0500000f


	//   ....[202]....
        /*08a8*/ 	.word	0x0500000f


	//   ....[203]....
        /*08ac*/ 	.word	0x0500000f


	//   ....[204]....
        /*08b0*/ 	.word	0x0500000f


	//   ....[205]....
        /*08b4*/ 	.word	0x0500000f


	//   ....[206]....
        /*08b8*/ 	.word	0x0500000f


	//   ....[207]....
        /*08bc*/ 	.word	0x0500000f


	//   ....[208]....
        /*08c0*/ 	.word	0x0500000f


	//   ....[209]....
        /*08c4*/ 	.word	0x0500000f


	//   ....[210]....
        /*08c8*/ 	.word	0x0500000f


	//   ....[211]....
        /*08cc*/ 	.word	0x0500000f


	//   ....[212]....
        /*08d0*/ 	.word	0x0500000f


	//   ....[213]....
        /*08d4*/ 	.word	0x0500000f


	//   ....[214]....
        /*08d8*/ 	.word	0x0500000f


	//   ....[215]....
        /*08dc*/ 	.word	0x0500000f


	//   ....[216]....
        /*08e0*/ 	.word	0x0500000f


	//   ....[217]....
        /*08e4*/ 	.word	0x0500000f


	//   ....[218]....
        /*08e8*/ 	.word	0x0500000f


	//   ....[219]....
        /*08ec*/ 	.word	0x0500000f


	//   ....[220]....
        /*08f0*/ 	.word	0x0500000f


	//   ....[221]....
        /*08f4*/ 	.word	0x0500000f


	//   ....[222]....
        /*08f8*/ 	.word	0x0500000f


	//   ....[223]....
        /*08fc*/ 	.word	0x0500000f


	//   ....[224]....
        /*0900*/ 	.word	0x0500000f


	//   ....[225]....
        /*0904*/ 	.word	0x0500000f


	//   ....[226]....
        /*0908*/ 	.word	0x0500000f


	//   ....[227]....
        /*090c*/ 	.word	0x0500000f


	//   ....[228]....
        /*0910*/ 	.word	0x0500000f


	//   ....[229]....
        /*0914*/ 	.word	0x0500000f


	//   ....[230]....
        /*0918*/ 	.word	0x0500000f


	//   ....[231]....
        /*091c*/ 	.word	0x0500000f


	//   ....[232]....
        /*0920*/ 	.word	0x0500000f


	//   ....[233]....
        /*0924*/ 	.word	0x0500000f


	//   ....[234]....
        /*0928*/ 	.word	0x0500000f


	//   ....[235]....
        /*092c*/ 	.word	0x0500000f


	//   ....[236]....
        /*0930*/ 	.word	0x0500000f


	//   ....[237]....
        /*0934*/ 	.word	0x0500000f


	//   ....[238]....
        /*0938*/ 	.word	0x0500000f


	//   ....[239]....
        /*093c*/ 	.word	0x0500000f


	//   ....[240]....
        /*0940*/ 	.word	0x0500000f


	//   ....[241]....
        /*0944*/ 	.word	0x0500000f


	//   ....[242]....
        /*0948*/ 	.word	0x0500000f


	//   ....[243]....
        /*094c*/ 	.word	0x0500000f


	//   ....[244]....
        /*0950*/ 	.word	0x0500000f


	//   ....[245]....
        /*0954*/ 	.word	0x0500000f


	//   ....[246]....
        /*0958*/ 	.word	0x0500000f


	//   ....[247]....
        /*095c*/ 	.word	0x0500000f


	//   ....[248]....
        /*0960*/ 	.word	0x0500000f


	//   ....[249]....
        /*0964*/ 	.word	0x0500000f


	//   ....[250]....
        /*0968*/ 	.word	0x0500000f


	//   ....[251]....
        /*096c*/ 	.word	0x0500000f


	//----- nvinfo : EIATTR_COOP_GROUP_INSTR_OFFSETS
	.align		4
.L_632:
        /*0970*/ 	.byte	0x04, 0x28
        /*0972*/ 	.short	(.L_634 - .L_633)


	//   ....[0]....
.L_633:
        /*0974*/ 	.word	0x00000060


	//   ....[1]....
        /*0978*/ 	.word	0x00000140


	//   ....[2]....
        /*097c*/ 	.word	0x00000180


	//   ....[3]....
        /*0980*/ 	.word	0x00000390


	//   ....[4]....
        /*0984*/ 	.word	0x000004f0


	//   ....[5]....
        /*0988*/ 	.word	0x00000610


	//   ....[6]....
        /*098c*/ 	.word	0x00000770


	//   ....[7]....
        /*0990*/ 	.word	0x000032b0


	//   ....[8]....
        /*0994*/ 	.word	0x000032c0


	//   ....[9]....
        /*0998*/ 	.word	0x00003d30


	//   ....[10]....
        /*099c*/ 	.word	0x00003d40


	//   ....[11]....
        /*09a0*/ 	.word	0x00004740


	//   ....[12]....
        /*09a4*/ 	.word	0x00004750


	//   ....[13]....
        /*09a8*/ 	.word	0x00004b10


	//   ....[14]....
        /*09ac*/ 	.word	0x00004b20


	//   ....[15]....
        /*09b0*/ 	.word	0x00005bb0


	//   ....[16]....
        /*09b4*/ 	.word	0x00007b90


	//   ....[17]....
        /*09b8*/ 	.word	0x00008300


	//   ....[18]....
        /*09bc*/ 	.word	0x00008310


	//   ....[19]....
        /*09c0*/ 	.word	0x00008320


	//   ....[20]....
        /*09c4*/ 	.word	0x00008330


	//   ....[21]....
        /*09c8*/ 	.word	0x00008650


	//   ....[22]....
        /*09cc*/ 	.word	0x00008660


	//   ....[23]....
        /*09d0*/ 	.word	0x00008670


	//   ....[24]....
        /*09d4*/ 	.word	0x00008680


	//   ....[25]....
        /*09d8*/ 	.word	0x000099f0


	//   ....[26]....
        /*09dc*/ 	.word	0x00009a10


	//   ....[27]....
        /*09e0*/ 	.word	0x00009a20


	//   ....[28]....
        /*09e4*/ 	.word	0x00009a30


	//   ....[29]....
        /*09e8*/ 	.word	0x00009b10


	//   ....[30]....
        /*09ec*/ 	.word	0x00009b30


	//   ....[31]....
        /*09f0*/ 	.word	0x00009b40


	//   ....[32]....
        /*09f4*/ 	.word	0x00009b50


	//   ....[33]....
        /*09f8*/ 	.word	0x0000b4a0


	//   ....[34]....
        /*09fc*/ 	.word	0x0000cc70


	//   ....[35]....
        /*0a00*/ 	.word	0x0000cf80


	//   ....[36]....
        /*0a04*/ 	.word	0x0000cfd0


	//   ....[37]....
        /*0a08*/ 	.word	0x0000d080


	//   ....[38]....
        /*0a0c*/ 	.word	0x0000d3f0


	//   ....[39]....
        /*0a10*/ 	.word	0x0000d4d0


	//   ....[40]....
        /*0a14*/ 	.word	0x0000dd70


	//   ....[41]....
        /*0a18*/ 	.word	0x0000ee20


	//   ....[42]....
        /*0a1c*/ 	.word	0x0000fc70


	//   ....[43]....
        /*0a20*/ 	.word	0x0000fc90


	//   ....[44]....
        /*0a24*/ 	.word	0x000100d0


	//   ....[45]....
        /*0a28*/ 	.word	0x000100f0


	//   ....[46]....
        /*0a2c*/ 	.word	0x00010520


	//   ....[47]....
        /*0a30*/ 	.word	0x00010570


	//   ....[48]....
        /*0a34*/ 	.word	0x000116b0


	//   ....[49]....
        /*0a38*/ 	.word	0x00012700


	//   ....[50]....
        /*0a3c*/ 	.word	0x000135a0


	//   ....[51]....
        /*0a40*/ 	.word	0x000135c0


	//   ....[52]....
        /*0a44*/ 	.word	0x00013d10


	//   ....[53]....
        /*0a48*/ 	.word	0x00013d90


	//   ....[54]....
        /*0a4c*/ 	.word	0x000149b0


	//   ....[55]....
        /*0a50*/ 	.word	0x00014ad0


	//   ....[56]....
        /*0a54*/ 	.word	0x00014af0


	//   ....[57]....
        /*0a58*/ 	.word	0x00014c60


	//   ....[58]....
        /*0a5c*/ 	.word	0x00014e30


	//   ....[59]....
        /*0a60*/ 	.word	0x000162d0


	//   ....[60]....
        /*0a64*/ 	.word	0x00016680


	//   ....[61]....
        /*0a68*/ 	.word	0x000166b0


	//   ....[62]....
        /*0a6c*/ 	.word	0x000166c0


	//   ....[63]....
        /*0a70*/ 	.word	0x000166d0


	//   ....[64]....
        /*0a74*/ 	.word	0x00017400


	//   ....[65]....
        /*0a78*/ 	.word	0x00017420


	//   ....[66]....
        /*0a7c*/ 	.word	0x000176c0


	//   ....[67]....
        /*0a80*/ 	.word	0x000176e0


	//   ....[68]....
        /*0a84*/ 	.word	0x000180c0


	//   ....[69]....
        /*0a88*/ 	.word	0x00018100


	//   ....[70]....
        /*0a8c*/ 	.word	0x00018a80


	//   ....[71]....
        /*0a90*/ 	.word	0x00018aa0


	//   ....[72]....
        /*0a94*/ 	.word	0x00019f80


	//   ....[73]....
        /*0a98*/ 	.word	0x00019fb0


	//   ....[74]....
        /*0a9c*/ 	.word	0x0001a210


	//   ....[75]....
        /*0aa0*/ 	.word	0x0001a230


	//   ....[76]....
        /*0aa4*/ 	.word	0x0001a4e0


	//   ....[77]....
        /*0aa8*/ 	.word	0x0001a6d0


	//   ....[78]....
        /*0aac*/ 	.word	0x0001a700


	//   ....[79]....
        /*0ab0*/ 	.word	0x0001a730


	//   ....[80]....
        /*0ab4*/ 	.word	0x0001a760


	//   ....[81]....
        /*0ab8*/ 	.word	0x0001a790


	//   ....[82]....
        /*0abc*/ 	.word	0x0001a7c0


	//   ....[83]....
        /*0ac0*/ 	.word	0x0001a950


	//   ....[84]....
        /*0ac4*/ 	.word	0x0001a980


	//   ....[85]....
        /*0ac8*/ 	.word	0x0001a9b0


	//   ....[86]....
        /*0acc*/ 	.word	0x0001a9e0


	//   ....[87]....
        /*0ad0*/ 	.word	0x0001aa10


	//   ....[88]....
        /*0ad4*/ 	.word	0x0001aa40


	//   ....[89]....
        /*0ad8*/ 	.word	0x0001aad0


	//   ....[90]....
        /*0adc*/ 	.word	0x0001ab00


	//   ....[91]....
        /*0ae0*/ 	.word	0x0001ab10


	//   ....[92]....
        /*0ae4*/ 	.word	0x0001ab50


	//   ....[93]....
        /*0ae8*/ 	.word	0x0001c040


	//   ....[94]....
        /*0aec*/ 	.word	0x0001eb00


	//   ....[95]....
        /*0af0*/ 	.word	0x0001eb20


	//   ....[96]....
        /*0af4*/ 	.word	0x0001ebb0


	//   ....[97]....
        /*0af8*/ 	.word	0x0001ebd0


	//   ....[98]....
        /*0afc*/ 	.word	0x0001ec50


	//   ....[99]....
        /*0b00*/ 	.word	0x0001ec70


	//   ....[100]....
        /*0b04*/ 	.word	0x0001ec80


	//   ....[101]....
        /*0b08*/ 	.word	0x0001ec90


	//   ....[102]....
        /*0b0c*/ 	.word	0x0001f440


	//   ....[103]....
        /*0b10*/ 	.word	0x0001f470


	//   ....[104]....
        /*0b14*/ 	.word	0x0001f520


	//   ....[105]....
        /*0b18*/ 	.word	0x0001f530


	//   ....[106]....
        /*0b1c*/ 	.word	0x0001f540


	//   ....[107]....
        /*0b20*/ 	.word	0x0001f550


	//   ....[108]....
        /*0b24*/ 	.word	0x0001f5d0


	//   ....[109]....
        /*0b28*/ 	.word	0x0001f5e0


	//   ....[110]....
        /*0b2c*/ 	.word	0x0001ff30


	//   ....[111]....
        /*0b30*/ 	.word	0x0001ffc0


	//   ....[112]....
        /*0b34*/ 	.word	0x00020040


	//   ....[113]....
        /*0b38*/ 	.word	0x00020190


	//   ....[114]....
        /*0b3c*/ 	.word	0x000201f0


	//   ....[115]....
        /*0b40*/ 	.word	0x00020210


	//   ....[116]....
        /*0b44*/ 	.word	0x00020220


	//   ....[117]....
        /*0b48*/ 	.word	0x000204b0


	//   ....[118]....
        /*0b4c*/ 	.word	0x000209f0


	//   ....[119]....
        /*0b50*/ 	.word	0x00020a20


	//   ....[120]....
        /*0b54*/ 	.word	0x00020c10


	//   ....[121]....
        /*0b58*/ 	.word	0x00020c50


	//   ....[122]....
        /*0b5c*/ 	.word	0x00020c60


	//   ....[123]....
        /*0b60*/ 	.word	0x00020c70


	//   ....[124]....
        /*0b64*/ 	.word	0x00020dc0


	//   ....[125]....
        /*0b68*/ 	.word	0x00020f10


	//   ....[126]....
        /*0b6c*/ 	.word	0x00021700


	//   ....[127]....
        /*0b70*/ 	.word	0x00021720


	//   ....[128]....
        /*0b74*/ 	.word	0x00021770


	//   ....[129]....
        /*0b78*/ 	.word	0x00021780


	//   ....[130]....
        /*0b7c*/ 	.word	0x000217c0


	//   ....[131]....
        /*0b80*/ 	.word	0x000217d0


	//   ....[132]....
        /*0b84*/ 	.word	0x000217e0


	//   ....[133]....
        /*0b88*/ 	.word	0x00021820


	//   ....[134]....
        /*0b8c*/ 	.word	0x00021b20


	//   ....[135]....
        /*0b90*/ 	.word	0x00021b60


	//   ....[136]....
        /*0b94*/ 	.word	0x00021b80


	//   ....[137]....
        /*0b98*/ 	.word	0x00021ba0


	//   ....[138]....
        /*0b9c*/ 	.word	0x00021bd0


	//   ....[139]....
        /*0ba0*/ 	.word	0x00021bf0


	//   ....[140]....
        /*0ba4*/ 	.word	0x00021cf0


	//   ....[141]....
        /*0ba8*/ 	.word	0x00021e40


	//   ....[142]....
        /*0bac*/ 	.word	0x00022480


	//   ....[143]....
        /*0bb0*/ 	.word	0x000224b0


	//   ....[144]....
        /*0bb4*/ 	.word	0x00022510


	//   ....[145]....
        /*0bb8*/ 	.word	0x00022540


	//   ....[146]....
        /*0bbc*/ 	.word	0x00022570


	//   ....[147]....
        /*0bc0*/ 	.word	0x000225a0


	//   ....[148]....
        /*0bc4*/ 	.word	0x000225d0


	//   ....[149]....
        /*0bc8*/ 	.word	0x00022600


	//   ....[150]....
        /*0bcc*/ 	.word	0x000227a0


	//   ....[151]....
        /*0bd0*/ 	.word	0x000227d0


	//   ....[152]....
        /*0bd4*/ 	.word	0x00022800


	//   ....[153]....
        /*0bd8*/ 	.word	0x00022830


	//   ....[154]....
        /*0bdc*/ 	.word	0x00022860


	//   ....[155]....
        /*0be0*/ 	.word	0x00022890


	//   ....[156]....
        /*0be4*/ 	.word	0x00022950


	//   ....[157]....
        /*0be8*/ 	.word	0x00022970


	//   ....[158]....
        /*0bec*/ 	.word	0x00022990


	//   ....[159]....
        /*0bf0*/ 	.word	0x000229f0


	//   ....[160]....
        /*0bf4*/ 	.word	0x00023420


	//   ....[161]....
        /*0bf8*/ 	.word	0x00023740


	//   ....[162]....
        /*0bfc*/ 	.word	0x000237d0


	//   ....[163]....
        /*0c00*/ 	.word	0x000238c0


	//   ....[164]....
        /*0c04*/ 	.word	0x00023950


	//   ....[165]....
        /*0c08*/ 	.word	0x00023a30


	//   ....[166]....
        /*0c0c*/ 	.word	0x00023ac0


	//   ....[167]....
        /*0c10*/ 	.word	0x00023ba0


	//   ....[168]....
        /*0c14*/ 	.word	0x00023c30


	//   ....[169]....
        /*0c18*/ 	.word	0x00023c80


	//   ....[170]....
        /*0c1c*/ 	.word	0x00023cd0


	//   ....[171]....
        /*0c20*/ 	.word	0x00023d70


	//   ....[172]....
        /*0c24*/ 	.word	0x00023e00


	//   ....[173]....
        /*0c28*/ 	.word	0x00023e50


	//   ....[174]....
        /*0c2c*/ 	.word	0x00023ea0


	//   ....[175]....
        /*0c30*/ 	.word	0x00023f90


	//   ....[176]....
        /*0c34*/ 	.word	0x00024040


	//   ....[177]....
        /*0c38*/ 	.word	0x000240c0


	//   ....[178]....
        /*0c3c*/ 	.word	0x00024130


	//   ....[179]....
        /*0c40*/ 	.word	0x00024280


	//   ....[180]....
        /*0c44*/ 	.word	0x000243b0


	//   ....[181]....
        /*0c48*/ 	.word	0x00024420


	//   ....[182]....
        /*0c4c*/ 	.word	0x00024470


	//   ....[183]....
        /*0c50*/ 	.word	0x000247b0


	//   ....[184]....
        /*0c54*/ 	.word	0x00024a90


	//   ....[185]....
        /*0c58*/ 	.word	0x00024b80


	//   ....[186]....
        /*0c5c*/ 	.word	0x00024c20


	//   ....[187]....
        /*0c60*/ 	.word	0x00024c80


	//   ....[188]....
        /*0c64*/ 	.word	0x00024d70


	//   ....[189]....
        /*0c68*/ 	.word	0x00024de0


	//   ....[190]....
        /*0c6c*/ 	.word	0x00024ed0


	//   ....[191]....
        /*0c70*/ 	.word	0x00024f40


	//   ....[192]....
        /*0c74*/ 	.word	0x00024fe0


	//   ....[193]....
        /*0c78*/ 	.word	0x000250d0


	//   ....[194]....
        /*0c7c*/ 	.word	0x00025170


	//   ....[195]....
        /*0c80*/ 	.word	0x000251d0


	//   ....[196]....
        /*0c84*/ 	.word	0x00025290


	//   ....[197]....
        /*0c88*/ 	.word	0x000252f0


	//   ....[198]....
        /*0c8c*/ 	.word	0x00025390


	//   ....[199]....
        /*0c90*/ 	.word	0x00025440


	//   ....[200]....
        /*0c94*/ 	.word	0x000254e0


	//   ....[201]....
        /*0c98*/ 	.word	0x00025810


	//   ....[202]....
        /*0c9c*/ 	.word	0x000258d0


	//   ....[203]....
        /*0ca0*/ 	.word	0x00025b40


	//   ....[204]....
        /*0ca4*/ 	.word	0x00025bc0


	//   ....[205]....
        /*0ca8*/ 	.word	0x00025dd0


	//   ....[206]....
        /*0cac*/ 	.word	0x00025e20


	//   ....[207]....
        /*0cb0*/ 	.word	0x00025f90


	//   ....[208]....
        /*0cb4*/ 	.word	0x00026020


	//   ....[209]....
        /*0cb8*/ 	.word	0x00026160


	//   ....[210]....
        /*0cbc*/ 	.word	0x00026260


	//   ....[211]....
        /*0cc0*/ 	.word	0x000264d0


	//   ....[212]....
        /*0cc4*/ 	.word	0x00026520


	//   ....[213]....
        /*0cc8*/ 	.word	0x000266f0


	//   ....[214]....
        /*0ccc*/ 	.word	0x00026740


	//   ....[215]....
        /*0cd0*/ 	.word	0x00026910


	//   ....[216]....
        /*0cd4*/ 	.word	0x00026960


	//   ....[217]....
        /*0cd8*/ 	.word	0x00026a50


	//   ....[218]....
        /*0cdc*/ 	.word	0x00026af0


	//   ....[219]....
        /*0ce0*/ 	.word	0x00026b50


	//   ....[220]....
        /*0ce4*/ 	.word	0x00026c00


	//   ....[221]....
        /*0ce8*/ 	.word	0x00026c60


	//   ....[222]....
        /*0cec*/ 	.word	0x00026d10


	//   ....[223]....
        /*0cf0*/ 	.word	0x00026d70


	//   ....[224]....
        /*0cf4*/ 	.word	0x00026e20


	//   ....[225]....
        /*0cf8*/ 	.word	0x00026f10


	//   ....[226]....
        /*0cfc*/ 	.word	0x00026ff0


	//   ....[227]....
        /*0d00*/ 	.word	0x00027100


	//   ....[228]....
        /*0d04*/ 	.word	0x00027200


	//   ....[229]....
        /*0d08*/ 	.word	0x00027330


	//   ....[230]....
        /*0d0c*/ 	.word	0x00027410


	//   ....[231]....
        /*0d10*/ 	.word	0x00027510


	//   ....[232]....
        /*0d14*/ 	.word	0x000275f0


	//   ....[233]....
        /*0d18*/ 	.word	0x00027680


	//   ....[234]....
        /*0d1c*/ 	.word	0x00027720


	//   ....[235]....
        /*0d20*/ 	.word	0x00027890


	//   ....[236]....
        /*0d24*/ 	.word	0x00027900


	//   ....[237]....
        /*0d28*/ 	.word	0x00027970


	//   ....[238]....
        /*0d2c*/ 	.word	0x000279e0


	//   ....[239]....
        /*0d30*/ 	.word	0x00027a50


	//   ....[240]....
        /*0d34*/ 	.word	0x00027ad0


	//   ....[241]....
        /*0d38*/ 	.word	0x00027b50


	//   ....[242]....
        /*0d3c*/ 	.word	0x00027be0


	//   ....[243]....
        /*0d40*/ 	.word	0x00027c50


	//   ....[244]....
        /*0d44*/ 	.word	0x00027cc0


	//   ....[245]....
        /*0d48*/ 	.word	0x00027d30


	//   ....[246]....
        /*0d4c*/ 	.word	0x00027db0


	//   ....[247]....
        /*0d50*/ 	.word	0x00027e20


	//   ....[248]....
        /*0d54*/ 	.word	0x00027ed0


	//   ....[249]....
        /*0d58*/ 	.word	0x00027f20


	//   ....[250]....
        /*0d5c*/ 	.word	0x00027fb0


	//   ....[251]....
        /*0d60*/ 	.word	0x000280e0


	//----- nvinfo : EIATTR_REG_RECONFIG
	.align		4
.L_634:
        /*0d64*/ 	.byte	0x01, 0x54
	.zero		2


	//----- nvinfo : EIATTR_SYSCALL_OFFSETS
	.align		4
        /*0d68*/ 	.byte	0x04, 0x46
        /*0d6a*/ 	.short	(.L_636 - .L_635)


	//   ....[0]....
.L_635:
        /*0d6c*/ 	.word	0x00002540


	//   ....[1]....
        /*0d70*/ 	.word	0x00002690


	//   ....[2]....
        /*0d74*/ 	.word	0x00007d40


	//   ....[3]....
        /*0d78*/ 	.word	0x00008070


	//   ....[4]....
        /*0d7c*/ 	.word	0x0001df00


	//   ....[5]....
        /*0d80*/ 	.word	0x0001e050


	//   ....[6]....
        /*0d84*/ 	.word	0x0001e140


	//   ....[7]....
        /*0d88*/ 	.word	0x0001f060


	//   ....[8]....
        /*0d8c*/ 	.word	0x0001f8b0


	//----- nvinfo : EIATTR_MBARRIER_INSTR_OFFSETS
	.align		4
.L_636:
        /*0d90*/ 	.byte	0x04, 0x39
        /*0d92*/ 	.short	(.L_638 - .L_637)


	//   ....[0]....
.L_637:
        /*0d94*/ 	.word	0x00000270
        /*0d98*/ 	.word	0x000000ff
        /*0d9c*/ 	.word	0x00038800
        /*0da0*/ 	.short	0x0100
        /*0da2*/ 	.byte	0x08
	.zero		1


	//   ....[1]....
        /*0da4*/ 	.word	0x00000280
        /*0da8*/ 	.word	0x000000ff
        /*0dac*/ 	.word	0x00038810
        /*0db0*/ 	.short	0x0100
        /*0db2*/ 	.byte	0x08
	.zero		1


	//   ....[2]....
        /*0db4*/ 	.word	0x00000290
        /*0db8*/ 	.word	0x000000ff
        /*0dbc*/ 	.word	0x00038820
        /*0dc0*/ 	.short	0x0100
        /*0dc2*/ 	.byte	0x08
	.zero		1


	//   ....[3]....
        /*0dc4*/ 	.word	0x00000340
        /*0dc8*/ 	.word	0x000000ff
        /*0dcc*/ 	.word	0x00038830
        /*0dd0*/ 	.short	0x0100
        /*0dd2*/ 	.byte	0x06
	.zero		1


	//   ....[4]....
        /*0dd4*/ 	.word	0x00000350
        /*0dd8*/ 	.word	0x000000ff
        /*0ddc*/ 	.word	0x00038840
        /*0de0*/ 	.short	0x0100
        /*0de2*/ 	.byte	0x06
	.zero		1


	//   ....[5]....
        /*0de4*/ 	.word	0x00000360
        /*0de8*/ 	.word	0x000000ff
        /*0dec*/ 	.word	0x00038838
        /*0df0*/ 	.short	0x0100
        /*0df2*/ 	.byte	0x06
	.zero		1


	//   ....[6]....
        /*0df4*/ 	.word	0x00000370
        /*0df8*/ 	.word	0x000000ff
        /*0dfc*/ 	.word	0x00038848
        /*0e00*/ 	.short	0x0100
        /*0e02*/ 	.byte	0x06
	.zero		1


	//   ....[7]....
        /*0e04*/ 	.word	0x000004a0
        /*0e08*/ 	.word	0x000000ff
        /*0e0c*/ 	.word	0x00038850
        /*0e10*/ 	.short	0x0100
        /*0e12*/ 	.byte	0x08
	.zero		1


	//   ....[8]....
        /*0e14*/ 	.word	0x000004b0
        /*0e18*/ 	.word	0x000000ff
        /*0e1c*/ 	.word	0x00038860
        /*0e20*/ 	.short	0x0100
        /*0e22*/ 	.byte	0x08
	.zero		1


	//   ....[9]....
        /*0e24*/ 	.word	0x000004c0
        /*0e28*/ 	.word	0x000000ff
        /*0e2c*/ 	.word	0x00038858
        /*0e30*/ 	.short	0x0100
        /*0e32*/ 	.byte	0x08
	.zero		1


	//   ....[10]....
        /*0e34*/ 	.word	0x000004d0
        /*0e38*/ 	.word	0x000000ff
        /*0e3c*/ 	.word	0x00038868
        /*0e40*/ 	.short	0x0100
        /*0e42*/ 	.byte	0x08
	.zero		1


	//   ....[11]....
        /*0e44*/ 	.word	0x000005c0
        /*0e48*/ 	.word	0x000000ff
        /*0e4c*/ 	.word	0x00038870
        /*0e50*/ 	.short	0x0100
        /*0e52*/ 	.byte	0x06
	.zero		1


	//   ....[12]....
        /*0e54*/ 	.word	0x000005d0
        /*0e58*/ 	.word	0x000000ff
        /*0e5c*/ 	.word	0x00038880
        /*0e60*/ 	.short	0x0100
        /*0e62*/ 	.byte	0x06
	.zero		1


	//   ....[13]....
        /*0e64*/ 	.word	0x000005e0
        /*0e68*/ 	.word	0x000000ff
        /*0e6c*/ 	.word	0x00038878
        /*0e70*/ 	.short	0x0100
        /*0e72*/ 	.byte	0x06
	.zero		1


	//   ....[14]....
        /*0e74*/ 	.word	0x000005f0
        /*0e78*/ 	.word	0x000000ff
        /*0e7c*/ 	.word	0x00038888
        /*0e80*/ 	.short	0x0100
        /*0e82*/ 	.byte	0x06
	.zero		1


	//   ....[15]....
        /*0e84*/ 	.word	0x00000720
        /*0e88*/ 	.word	0x000000ff
        /*0e8c*/ 	.word	0x00038890
        /*0e90*/ 	.short	0x0100
        /*0e92*/ 	.byte	0x08
	.zero		1


	//   ....[16]....
        /*0e94*/ 	.word	0x00000730
        /*0e98*/ 	.word	0x000000ff
        /*0e9c*/ 	.word	0x000388a0
        /*0ea0*/ 	.short	0x0100
        /*0ea2*/ 	.byte	0x08
	.zero		1


	//   ....[17]....
        /*0ea4*/ 	.word	0x00000740
        /*0ea8*/ 	.word	0x000000ff
        /*0eac*/ 	.word	0x00038898
        /*0eb0*/ 	.short	0x0100
        /*0eb2*/ 	.byte	0x08
	.zero		1


	//   ....[18]....
        /*0eb4*/ 	.word	0x00000750
        /*0eb8*/ 	.word	0x000000ff
        /*0ebc*/ 	.word	0x000388a8
        /*0ec0*/ 	.short	0x0100
        /*0ec2*/ 	.byte	0x08
	.zero		1


	//   ....[19]....
        /*0ec4*/ 	.word	0x00000880
        /*0ec8*/ 	.word	0x000000ff
        /*0ecc*/ 	.word	0x000388b0
        /*0ed0*/ 	.short	0x0100
        /*0ed2*/ 	.byte	0x08
	.zero		1


	//   ....[20]....
        /*0ed4*/ 	.word	0x00000890
        /*0ed8*/ 	.word	0x000000ff
        /*0edc*/ 	.word	0x000388c0
        /*0ee0*/ 	.short	0x0100
        /*0ee2*/ 	.byte	0x08
	.zero		1


	//   ....[21]....
        /*0ee4*/ 	.word	0x000008a0
        /*0ee8*/ 	.word	0x000000ff
        /*0eec*/ 	.word	0x000388b8
        /*0ef0*/ 	.short	0x0100
        /*0ef2*/ 	.byte	0x08
	.zero		1


	//   ....[22]....
        /*0ef4*/ 	.word	0x000008b0
        /*0ef8*/ 	.word	0x000000ff
        /*0efc*/ 	.word	0x000388c8
        /*0f00*/ 	.short	0x0100
        /*0f02*/ 	.byte	0x08
	.zero		1


	//   ....[23]....
        /*0f04*/ 	.word	0x00003260
        /*0f08*/ 	.word	0x0000003c
        /*0f0c*/ 	.word	0x00038890
        /*0f10*/ 	.short	0x010a
        /*0f12*/ 	.byte	0x3f
	.zero		1


	//   ....[24]....
        /*0f14*/ 	.word	0x00003ce0
        /*0f18*/ 	.word	0x0000003c
        /*0f1c*/ 	.word	0x00038890
        /*0f20*/ 	.short	0x010a
        /*0f22*/ 	.byte	0x3f
	.zero		1


	//   ....[25]....
        /*0f24*/ 	.word	0x000045b0
        /*0f28*/ 	.word	0x0000003c
        /*0f2c*/ 	.word	0x00038890
        /*0f30*/ 	.short	0x010a
        /*0f32*/ 	.byte	0x3f
	.zero		1


	//   ....[26]....
        /*0f34*/ 	.word	0x00004970
        /*0f38*/ 	.word	0x00000004
        /*0f3c*/ 	.word	0x00000000
        /*0f40*/ 	.short	0x0101
        /*0f42*/ 	.byte	0x3f
	.zero		1


	//   ....[27]....
        /*0f44*/ 	.word	0x000049b0
        /*0f48*/ 	.word	0x0000003c
        /*0f4c*/ 	.word	0x000388b0
        /*0f50*/ 	.short	0x010a
        /*0f52*/ 	.byte	0x3f
	.zero		1


	//   ....[28]....
        /*0f54*/ 	.word	0x000052a0
        /*0f58*/ 	.word	0x0000003c
        /*0f5c*/ 	.word	0x00000000
        /*0f60*/ 	.short	0x0101
        /*0f62*/ 	.byte	0x3f
	.zero		1


	//   ....[29]....
        /*0f64*/ 	.word	0x00005f30
        /*0f68*/ 	.word	0x0000000b
        /*0f6c*/ 	.word	0x00000000
        /*0f70*/ 	.short	0x0101
        /*0f72*/ 	.byte	0x3f
	.zero		1


	//   ....[30]....
        /*0f74*/ 	.word	0x00006af0
        /*0f78*/ 	.word	0x0000000a
        /*0f7c*/ 	.word	0x00000000
        /*0f80*/ 	.short	0x0101
        /*0f82*/ 	.byte	0x3f
	.zero		1


	//   ....[31]....
        /*0f84*/ 	.word	0x00007de0
        /*0f88*/ 	.word	0x00000011
        /*0f8c*/ 	.word	0x00038800
        /*0f90*/ 	.short	0x010a
        /*0f92*/ 	.byte	0x3f
	.zero		1


	//   ....[32]....
        /*0f94*/ 	.word	0x00007e30
        /*0f98*/ 	.word	0x00000011
        /*0f9c*/ 	.word	0x00038800
        /*0fa0*/ 	.short	0x010a
        /*0fa2*/ 	.byte	0x3f
	.zero		1


	//   ....[33]....
        /*0fa4*/ 	.word	0x00008900
        /*0fa8*/ 	.word	0x00000011
        /*0fac*/ 	.word	0x00038800
        /*0fb0*/ 	.short	0x010a
        /*0fb2*/ 	.byte	0x3f
	.zero		1


	//   ....[34]....
        /*0fb4*/ 	.word	0x00009e60
        /*0fb8*/ 	.word	0x00000011
        /*0fbc*/ 	.word	0x00038800
        /*0fc0*/ 	.short	0x010a
        /*0fc2*/ 	.byte	0x3f
	.zero		1


	//   ....[35]....
        /*0fc4*/ 	.word	0x0000ae10
        /*0fc8*/ 	.word	0x00000014
        /*0fcc*/ 	.word	0x00038830
        /*0fd0*/ 	.short	0x010a
        /*0fd2*/ 	.byte	0x3f
	.zero		1


	//   ....[36]....
        /*0fd4*/ 	.word	0x0000aec0
        /*0fd8*/ 	.word	0x00000014
        /*0fdc*/ 	.word	0x00038830
        /*0fe0*/ 	.short	0x010a
        /*0fe2*/ 	.byte	0x3f
	.zero		1


	//   ....[37]....
        /*0fe4*/ 	.word	0x0000b1d0
        /*0fe8*/ 	.word	0x00000011
        /*0fec*/ 	.word	0x00038810
        /*0ff0*/ 	.short	0x010a
        /*0ff2*/ 	.byte	0x3f
	.zero		1


	//   ....[38]....
        /*0ff4*/ 	.word	0x0000b220
        /*0ff8*/ 	.word	0x00000014
        /*0ffc*/ 	.word	0x00038850
        /*1000*/ 	.short	0x010a
        /*1002*/ 	.byte	0x3f
	.zero		1


	//   ....[39]....
        /*1004*/ 	.word	0x0000b290
        /*1008*/ 	.word	0x00000014
        /*100c*/ 	.word	0x00038850
        /*1010*/ 	.short	0x010a
        /*1012*/ 	.byte	0x3f
	.zero		1


	//   ....[40]....
        /*1014*/ 	.word	0x0000d500
        /*1018*/ 	.word	0x00000018
        /*101c*/ 	.word	0x00000000
        /*1020*/ 	.short	0x0101
        /*1022*/ 	.byte	0x3f
	.zero		1


	//   ....[41]....
        /*1024*/ 	.word	0x0000de30
        /*1028*/ 	.word	0x00000014
        /*102c*/ 	.word	0x00000000
        /*1030*/ 	.short	0x0101
        /*1032*/ 	.byte	0x3f
	.zero		1


	//   ....[42]....
        /*1034*/ 	.word	0x0000dfc0
        /*1038*/ 	.word	0x00000015
        /*103c*/ 	.word	0x00038830
        /*1040*/ 	.short	0x010a
        /*1042*/ 	.byte	0x3f
	.zero		1


	//   ....[43]....
        /*1044*/ 	.word	0x0000e030
        /*1048*/ 	.word	0x00000015
        /*104c*/ 	.word	0x00038830
        /*1050*/ 	.short	0x010a
        /*1052*/ 	.byte	0x3f
	.zero		1


	//   ....[44]....
        /*1054*/ 	.word	0x0000e2a0
        /*1058*/ 	.word	0x00000015
        /*105c*/ 	.word	0x00038850
        /*1060*/ 	.short	0x010a
        /*1062*/ 	.byte	0x3f
	.zero		1


	//   ....[45]....
        /*1064*/ 	.word	0x0000e2f0
        /*1068*/ 	.word	0x00000015
        /*106c*/ 	.word	0x00038850
        /*1070*/ 	.short	0x010a
        /*1072*/ 	.byte	0x3f
	.zero		1


	//   ....[46]....
        /*1074*/ 	.word	0x00010250
        /*1078*/ 	.word	0x0000000d
        /*107c*/ 	.word	0x00000000
        /*1080*/ 	.short	0x0101
        /*1082*/ 	.byte	0x3f
	.zero		1


	//   ....[47]....
        /*1084*/ 	.word	0x00011760
        /*1088*/ 	.word	0x00000015
        /*108c*/ 	.word	0x00000000
        /*1090*/ 	.short	0x0101
        /*1092*/ 	.byte	0x3f
	.zero		1


	//   ....[48]....
        /*1094*/ 	.word	0x000118a0
        /*1098*/ 	.word	0x00000015
        /*109c*/ 	.word	0x00038830
        /*10a0*/ 	.short	0x010a
        /*10a2*/ 	.byte	0x3f
	.zero		1


	//   ....[49]....
        /*10a4*/ 	.word	0x00011910
        /*10a8*/ 	.word	0x00000015
        /*10ac*/ 	.word	0x00038830
        /*10b0*/ 	.short	0x010a
        /*10b2*/ 	.byte	0x3f
	.zero		1


	//   ....[50]....
        /*10b4*/ 	.word	0x00011b80
        /*10b8*/ 	.word	0x00000015
        /*10bc*/ 	.word	0x00038850
        /*10c0*/ 	.short	0x010a
        /*10c2*/ 	.byte	0x3f
	.zero		1


	//   ....[51]....
        /*10c4*/ 	.word	0x00011bd0
        /*10c8*/ 	.word	0x00000015
        /*10cc*/ 	.word	0x00038850
        /*10d0*/ 	.short	0x010a
        /*10d2*/ 	.byte	0x3f
	.zero		1


	//   ....[52]....
        /*10d4*/ 	.word	0x00013880
        /*10d8*/ 	.word	0x00000000
        /*10dc*/ 	.word	0x00000000
        /*10e0*/ 	.short	0x0101
        /*10e2*/ 	.byte	0x3f
	.zero		1


	//   ....[53]....
        /*10e4*/ 	.word	0x00014a50
        /*10e8*/ 	.word	0x00000015
        /*10ec*/ 	.word	0x00000000
        /*10f0*/ 	.short	0x0101
        /*10f2*/ 	.byte	0x3f
	.zero		1


	//   ....[54]....
        /*10f4*/ 	.word	0x00017150
        /*10f8*/ 	.word	0x00000000
        /*10fc*/ 	.word	0x00000000
        /*1100*/ 	.short	0x0101
        /*1102*/ 	.byte	0x3f
	.zero		1


	//   ....[55]....
        /*1104*/ 	.word	0x000180f0
        /*1108*/ 	.word	0x00000002
        /*110c*/ 	.word	0x00000000
        /*1110*/ 	.short	0x0101
        /*1112*/ 	.byte	0x3f
	.zero		1


	//   ....[56]....
        /*1114*/ 	.word	0x0001c120
        /*1118*/ 	.word	0x00000012
        /*111c*/ 	.word	0x00038820
        /*1120*/ 	.short	0x010a
        /*1122*/ 	.byte	0x3f
	.zero		1


	//   ....[57]....
        /*1124*/ 	.word	0x0001c1b0
        /*1128*/ 	.word	0x00000003
        /*112c*/ 	.word	0x000388a0
        /*1130*/ 	.short	0x010a
        /*1132*/ 	.byte	0x3f
	.zero		1


	//   ....[58]....
        /*1134*/ 	.word	0x0001c400
        /*1138*/ 	.word	0x00000003
        /*113c*/ 	.word	0x000388c0
        /*1140*/ 	.short	0x010a
        /*1142*/ 	.byte	0x3f
	.zero		1


	//   ....[59]....
        /*1144*/ 	.word	0x0001cdd0
        /*1148*/ 	.word	0x00000009
        /*114c*/ 	.word	0x000388a0
        /*1150*/ 	.short	0x010a
        /*1152*/ 	.byte	0x3f
	.zero		1


	//   ....[60]....
        /*1154*/ 	.word	0x0001d010
        /*1158*/ 	.word	0x00000009
        /*115c*/ 	.word	0x000388c0
        /*1160*/ 	.short	0x010a
        /*1162*/ 	.byte	0x3f
	.zero		1


	//   ....[61]....
        /*1164*/ 	.word	0x0001e8c0
        /*1168*/ 	.word	0x0000001a
        /*116c*/ 	.word	0x00038840
        /*1170*/ 	.short	0x010a
        /*1172*/ 	.byte	0x3f
	.zero		1


	//   ....[62]....
        /*1174*/ 	.word	0x0001ed90
        /*1178*/ 	.word	0x0000001a
        /*117c*/ 	.word	0x00038830
        /*1180*/ 	.short	0x0107
        /*1182*/ 	.byte	0x3f
	.zero		1


	//   ....[63]....
        /*1184*/ 	.word	0x0001ee60
        /*1188*/ 	.word	0x0000001a
        /*118c*/ 	.word	0x00038830
        /*1190*/ 	.short	0x0101
        /*1192*/ 	.byte	0x3f
	.zero		1


	//   ....[64]....
        /*1194*/ 	.word	0x0001f6f0
        /*1198*/ 	.word	0x00000012
        /*119c*/ 	.word	0x00038800
        /*11a0*/ 	.short	0x0107
        /*11a2*/ 	.byte	0x3f
	.zero		1


	//   ....[65]....
        /*11a4*/ 	.word	0x0001f780
        /*11a8*/ 	.word	0x00000012
        /*11ac*/ 	.word	0x00038800
        /*11b0*/ 	.short	0x0101
        /*11b2*/ 	.byte	0x3f
	.zero		1


	//   ....[66]....
        /*11b4*/ 	.word	0x00020670
        /*11b8*/ 	.word	0x00000012
        /*11bc*/ 	.word	0x00038810
        /*11c0*/ 	.short	0x0107
        /*11c2*/ 	.byte	0x3f
	.zero		1


	//   ....[67]....
        /*11c4*/ 	.word	0x00020770
        /*11c8*/ 	.word	0x00000012
        /*11cc*/ 	.word	0x00038810
        /*11d0*/ 	.short	0x0101
        /*11d2*/ 	.byte	0x3f
	.zero		1


	//   ....[68]....
        /*11d4*/ 	.word	0x00020790
        /*11d8*/ 	.word	0x00000012
        /*11dc*/ 	.word	0x00038820
        /*11e0*/ 	.short	0x010a
        /*11e2*/ 	.byte	0x3f
	.zero		1


	//   ....[69]....
        /*11e4*/ 	.word	0x00020820
        /*11e8*/ 	.word	0x0000001a
        /*11ec*/ 	.word	0x00038860
        /*11f0*/ 	.short	0x010a
        /*11f2*/ 	.byte	0x3f
	.zero		1


	//   ....[70]....
        /*11f4*/ 	.word	0x00021130
        /*11f8*/ 	.word	0x0000001a
        /*11fc*/ 	.word	0x00038850
        /*1200*/ 	.short	0x0107
        /*1202*/ 	.byte	0x3f
	.zero		1


	//   ....[71]....
        /*1204*/ 	.word	0x00021200
        /*1208*/ 	.word	0x0000001a
        /*120c*/ 	.word	0x00038850
        /*1210*/ 	.short	0x0101
        /*1212*/ 	.byte	0x3f
	.zero		1


	//   ....[72]....
        /*1214*/ 	.word	0x00021580
        /*1218*/ 	.word	0x00000006
        /*121c*/ 	.word	0x00038840
        /*1220*/ 	.short	0x010a
        /*1222*/ 	.byte	0x3f
	.zero		1


	//   ....[73]....
        /*1224*/ 	.word	0x000218a0
        /*1228*/ 	.word	0x00000006
        /*122c*/ 	.word	0x00038830
        /*1230*/ 	.short	0x0107
        /*1232*/ 	.byte	0x3f
	.zero		1


	//   ....[74]....
        /*1234*/ 	.word	0x00021960
        /*1238*/ 	.word	0x00000006
        /*123c*/ 	.word	0x00038830
        /*1240*/ 	.short	0x0101
        /*1242*/ 	.byte	0x3f
	.zero		1


	//   ....[75]....
        /*1244*/ 	.word	0x00021990
        /*1248*/ 	.word	0x00000006
        /*124c*/ 	.word	0x00038860
        /*1250*/ 	.short	0x010a
        /*1252*/ 	.byte	0x3f
	.zero		1


	//   ....[76]....
        /*1254*/ 	.word	0x00022040
        /*1258*/ 	.word	0x00000006
        /*125c*/ 	.word	0x00038850
        /*1260*/ 	.short	0x0107
        /*1262*/ 	.byte	0x3f
	.zero		1


	//   ....[77]....
        /*1264*/ 	.word	0x00022100
        /*1268*/ 	.word	0x00000006
        /*126c*/ 	.word	0x00038850
        /*1270*/ 	.short	0x0101
        /*1272*/ 	.byte	0x3f
	.zero		1


	//   ....[78]....
        /*1274*/ 	.word	0x000233a0
        /*1278*/ 	.word	0x00000007
        /*127c*/ 	.word	0x00038820
        /*1280*/ 	.short	0x010a
        /*1282*/ 	.byte	0x3f
	.zero		1


	//   ....[79]....
        /*1284*/ 	.word	0x00023510
        /*1288*/ 	.word	0x00000005
        /*128c*/ 	.word	0x00038840
        /*1290*/ 	.short	0x010a
        /*1292*/ 	.byte	0x3f
	.zero		1


	//   ....[80]....
        /*1294*/ 	.word	0x000235b0
        /*1298*/ 	.word	0x00000003
        /*129c*/ 	.word	0x00038840
        /*12a0*/ 	.short	0x010a
        /*12a2*/ 	.byte	0x3f
	.zero		1


	//   ....[81]....
        /*12a4*/ 	.word	0x000235f0
        /*12a8*/ 	.word	0x00000005
        /*12ac*/ 	.word	0x00038860
        /*12b0*/ 	.short	0x010a
        /*12b2*/ 	.byte	0x3f
	.zero		1


	//   ....[82]....
        /*12b4*/ 	.word	0x00023630
        /*12b8*/ 	.word	0x00000003
        /*12bc*/ 	.word	0x00038860
        /*12c0*/ 	.short	0x010a
        /*12c2*/ 	.byte	0x3f
	.zero		1


	//   ....[83]....
        /*12c4*/ 	.word	0x00023690
        /*12c8*/ 	.word	0x0000003c
        /*12cc*/ 	.word	0x00038890
        /*12d0*/ 	.short	0x010a
        /*12d2*/ 	.byte	0x3f
	.zero		1


	//   ....[84]....
        /*12d4*/ 	.word	0x00023810
        /*12d8*/ 	.word	0x0000003c
        /*12dc*/ 	.word	0x00038890
        /*12e0*/ 	.short	0x010a
        /*12e2*/ 	.byte	0x3f
	.zero		1


	//   ....[85]....
        /*12e4*/ 	.word	0x00023990
        /*12e8*/ 	.word	0x0000003c
        /*12ec*/ 	.word	0x00038890
        /*12f0*/ 	.short	0x010a
        /*12f2*/ 	.byte	0x3f
	.zero		1


	//   ....[86]....
        /*12f4*/ 	.word	0x00023af0
        /*12f8*/ 	.word	0x0000003c
        /*12fc*/ 	.word	0x000388b0
        /*1300*/ 	.short	0x010a
        /*1302*/ 	.byte	0x3f
	.zero		1


	//   ....[87]....
        /*1304*/ 	.word	0x00023ed0
        /*1308*/ 	.word	0x00000011
        /*130c*/ 	.word	0x00038800
        /*1310*/ 	.short	0x010a
        /*1312*/ 	.byte	0x3f
	.zero		1


	//   ....[88]....
        /*1314*/ 	.word	0x000244a0
        /*1318*/ 	.word	0x00000011
        /*131c*/ 	.word	0x00038800
        /*1320*/ 	.short	0x010a
        /*1322*/ 	.byte	0x3f
	.zero		1


	//   ....[89]....
        /*1324*/ 	.word	0x000244f0
        /*1328*/ 	.word	0x00000014
        /*132c*/ 	.word	0x00038830
        /*1330*/ 	.short	0x010a
        /*1332*/ 	.byte	0x3f
	.zero		1


	//   ....[90]....
        /*1334*/ 	.word	0x00024540
        /*1338*/ 	.word	0x00000011
        /*133c*/ 	.word	0x00038810
        /*1340*/ 	.short	0x010a
        /*1342*/ 	.byte	0x3f
	.zero		1


	//   ....[91]....
        /*1344*/ 	.word	0x00024590
        /*1348*/ 	.word	0x00000014
        /*134c*/ 	.word	0x00038850
        /*1350*/ 	.short	0x010a
        /*1352*/ 	.byte	0x3f
	.zero		1


	//   ....[92]....
        /*1354*/ 	.word	0x000245e0
        /*1358*/ 	.word	0x00000015
        /*135c*/ 	.word	0x00038830
        /*1360*/ 	.short	0x010a
        /*1362*/ 	.byte	0x3f
	.zero		1


	//   ....[93]....
        /*1364*/ 	.word	0x00024630
        /*1368*/ 	.word	0x00000015
        /*136c*/ 	.word	0x00038850
        /*1370*/ 	.short	0x010a
        /*1372*/ 	.byte	0x3f
	.zero		1


	//   ....[94]....
        /*1374*/ 	.word	0x00024680
        /*1378*/ 	.word	0x00000015
        /*137c*/ 	.word	0x00038830
        /*1380*/ 	.short	0x010a
        /*1382*/ 	.byte	0x3f
	.zero		1


	//   ....[95]....
        /*1384*/ 	.word	0x000246d0
        /*1388*/ 	.word	0x00000015
        /*138c*/ 	.word	0x00038850
        /*1390*/ 	.short	0x010a
        /*1392*/ 	.byte	0x3f
	.zero		1


	//   ....[96]....
        /*1394*/ 	.word	0x00024870
        /*1398*/ 	.word	0x00000012
        /*139c*/ 	.word	0x00038820
        /*13a0*/ 	.short	0x010a
        /*13a2*/ 	.byte	0x3f
	.zero		1


	//   ....[97]....
        /*13a4*/ 	.word	0x000248c0
        /*13a8*/ 	.word	0x00000003
        /*13ac*/ 	.word	0x000388a0
        /*13b0*/ 	.short	0x010a
        /*13b2*/ 	.byte	0x3f
	.zero		1


	//   ....[98]....
        /*13b4*/ 	.word	0x00024910
        /*13b8*/ 	.word	0x00000003
        /*13bc*/ 	.word	0x000388c0
        /*13c0*/ 	.short	0x010a
        /*13c2*/ 	.byte	0x3f
	.zero		1


	//   ....[99]....
        /*13c4*/ 	.word	0x00024960
        /*13c8*/ 	.word	0x00000009
        /*13cc*/ 	.word	0x000388a0
        /*13d0*/ 	.short	0x010a
        /*13d2*/ 	.byte	0x3f
	.zero		1


	//   ....[100]....
        /*13d4*/ 	.word	0x000249b0
        /*13d8*/ 	.word	0x00000009
        /*13dc*/ 	.word	0x000388c0
        /*13e0*/ 	.short	0x010a
        /*13e2*/ 	.byte	0x3f
	.zero		1


	//   ....[101]....
        /*13e4*/ 	.word	0x00024ad0
        /*13e8*/ 	.word	0x0000001a
        /*13ec*/ 	.word	0x00038840
        /*13f0*/ 	.short	0x010a
        /*13f2*/ 	.byte	0x3f
	.zero		1


	//   ....[102]....
        /*13f4*/ 	.word	0x00026060
        /*13f8*/ 	.word	0x00000012
        /*13fc*/ 	.word	0x00038820
        /*1400*/ 	.short	0x010a
        /*1402*/ 	.byte	0x3f
	.zero		1


	//   ....[103]....
        /*1404*/ 	.word	0x000260b0
        /*1408*/ 	.word	0x0000001a
        /*140c*/ 	.word	0x00038860
        /*1410*/ 	.short	0x010a
        /*1412*/ 	.byte	0x3f
	.zero		1


	//   ....[104]....
        /*1414*/ 	.word	0x000269a0
        /*1418*/ 	.word	0x00000006
        /*141c*/ 	.word	0x00038840
        /*1420*/ 	.short	0x010a
        /*1422*/ 	.byte	0x3f
	.zero		1


	//   ....[105]....
        /*1424*/ 	.word	0x00026e60
        /*1428*/ 	.word	0x00000006
        /*142c*/ 	.word	0x00038860
        /*1430*/ 	.short	0x010a
        /*1432*/ 	.byte	0x3f
	.zero		1


	//   ....[106]....
        /*1434*/ 	.word	0x00028000
        /*1438*/ 	.word	0x00000007
        /*143c*/ 	.word	0x00038820
        /*1440*/ 	.short	0x010a
        /*1442*/ 	.byte	0x3f
	.zero		1


	//   ....[107]....
        /*1444*/ 	.word	0x000281a0
        /*1448*/ 	.word	0x00000005
        /*144c*/ 	.word	0x00038840
        /*1450*/ 	.short	0x010a
        /*1452*/ 	.byte	0x3f
	.zero		1


	//   ....[108]....
        /*1454*/ 	.word	0x000281f0
        /*1458*/ 	.word	0x00000003
        /*145c*/ 	.word	0x00038840
        /*1460*/ 	.short	0x010a
        /*1462*/ 	.byte	0x3f
	.zero		1


	//   ....[109]....
        /*1464*/ 	.word	0x00028240
        /*1468*/ 	.word	0x00000005
        /*146c*/ 	.word	0x00038860
        /*1470*/ 	.short	0x010a
        /*1472*/ 	.byte	0x3f
	.zero		1


	//----- nvinfo : EIATTR_NUM_MBARRIERS
	.align		4
.L_638:
        /*1474*/ 	.byte	0x03, 0x38
        /*1476*/ 	.short	0x0017


	//----- nvinfo : EIATTR_EXIT_INSTR_OFFSETS
	.align		4
        /*1478*/ 	.byte	0x04, 0x1c
        /*147a*/ 	.short	(.L_640 - .L_639)


	//   ....[0]....
.L_639:
        /*147c*/ 	.word	0x00023680


	//----- nvinfo : EIATTR_MAX_THREADS
	.align		4
.L_640:
        /*1480*/ 	.byte	0x04, 0x05
        /*1482*/ 	.short	(.L_642 - .L_641)
.L_641:
        /*1484*/ 	.word	0x00000180
        /*1488*/ 	.word	0x00000001
        /*148c*/ 	.word	0x00000001


	//----- nvinfo : EIATTR_CRS_STACK_SIZE
	.align		4
.L_642:
        /*1490*/ 	.byte	0x04, 0x1e
        /*1492*/ 	.short	(.L_644 - .L_643)
.L_643:
        /*1494*/ 	.word	0x00000000


	//----- nvinfo : EIATTR_CBANK_PARAM_SIZE
	.align		4
.L_644:
        /*1498*/ 	.byte	0x03, 0x19
        /*149a*/ 	.short	0x0bf0


	//----- nvinfo : EIATTR_PARAM_CBANK
	.align		4
        /*149c*/ 	.byte	0x04, 0x0a
        /*149e*/ 	.short	(.L_646 - .L_645)
	.align		4
.L_645:
        /*14a0*/ 	.word	index@(.nv.constant0._ZN7cutlass13device_kernelIN5flash11enable_sm90INS1_16FlashAttnFwdSm90INS1_25CollectiveMainloopFwdSm90ILi2EN4cute5tupleIJNS5_1CILi1EEES8_S8_EEENS6_IJNS7_ILi64EEESA_SA_EEELi512ENS_10bfloat16_tEfNS_4arch4Sm90ELb1ELb0ELb0ELb1ELb1ELb1ELb1ELb0ELb0ELb1ELb1ELb0EEENS1_21CollectiveEpilogueFwdINS6_IJSA_NS7_ILi512EEESA_EEES9_SC_SE_Li256ELb1ELb1ELb1ELb0EEENS1_36VarlenDynamicPersistentTileSchedulerILi64ELi64ELi256ELi128ELb1ELb1ELb1ELb1ELb1ELb1EEEEEEEEEvNT_6ParamsE)
        /*14a4*/ 	.short	0x0210
        /*14a6*/ 	.short	0x0bf0


	//----- nvinfo : EIATTR_SW_WAR
	.align		4
.L_646:
        /*14a8*/ 	.byte	0x04, 0x36
        /*14aa*/ 	.short	(.L_648 - .L_647)
.L_647:
        /*14ac*/ 	.word	0x00000008
.L_648:


//--------------------- .nv.callgraph             --------------------------
	.section	.nv.callgraph,"",@"SHT_CUDA_CALLGRAPH"
	.align	4
	.sectionentsize	8
	.align		4
        /*0000*/ 	.word	0x00000000
	.align		4
        /*0004*/ 	.word	0xffffffff
	.align		4
        /*0008*/ 	.word	index@(_ZN7cutlass13device_kernelIN5flash11enable_sm90INS1_16FlashAttnFwdSm90INS1_25CollectiveMainloopFwdSm90ILi2EN4cute5tupleIJNS5_1CILi1EEES8_S8_EEENS6_IJNS7_ILi64EEESA_SA_EEELi512ENS_10bfloat16_tEfNS_4arch4Sm90ELb0ELb0ELb0ELb0ELb1ELb0ELb0ELb0ELb0ELb1ELb1ELb0EEENS1_21CollectiveEpilogueFwdINS6_IJSA_NS7_ILi512EEESA_EEES9_SC_SE_Li256ELb0ELb1ELb1ELb0EEENS1_19SingleTileSchedulerILb0ELb1ELb1ELi64EEEEEEEEEvNT_6ParamsE)
	.align		4
        /*000c*/ 	.word	index@(__assertfail)
	.align		4
        /*0010*/ 	.word	index@(_ZN7cutlass13device_kernelIN5flash11enable_sm90INS1_16FlashAttnFwdSm90INS1_25CollectiveMainloopFwdSm90ILi2EN4cute5tupleIJNS5_1CILi1EEES8_S8_EEENS6_IJNS7_ILi64EEESA_SA_EEELi512ENS_10bfloat16_tEfNS_4arch4Sm90ELb0ELb0ELb0ELb0ELb1ELb0ELb1ELb0ELb0ELb1ELb1ELb0EEENS1_21CollectiveEpilogueFwdINS6_IJSA_NS7_ILi512EEESA_EEES9_SC_SE_Li256ELb0ELb1ELb1ELb0EEENS1_19SingleTileSchedulerILb0ELb1ELb1ELi64EEEEEEEEEvNT_6ParamsE)
	.align		4
        /*0014*/ 	.word	index@(__assertfail)
	.align		4
        /*0018*/ 	.word	index@(_ZN7cutlass13device_kernelIN5flash11enable_sm90INS1_16FlashAttnFwdSm90INS1_25CollectiveMainloopFwdSm90ILi2EN4cute5tupleIJNS5_1CILi1EEES8_S8_EEENS6_IJNS7_ILi64EEESA_SA_EEELi512ENS_10bfloat16_tEfNS_4arch4Sm90ELb0ELb0ELb0ELb1ELb1ELb0ELb0ELb0ELb0ELb1ELb1ELb0EEENS1_21CollectiveEpilogueFwdINS6_IJSA_NS7_ILi512EEESA_EEES9_SC_SE_Li256ELb1ELb1ELb1ELb0EEENS1_36VarlenDynamicPersistentTileSchedulerILi64ELi64ELi256ELi128ELb1ELb1ELb1ELb0ELb1ELb1EEEEEEEEEvNT_6ParamsE)
	.align		4
        /*001c*/ 	.word	index@(__assertfail)
	.align		4
        /*0020*/ 	.word	index@(_ZN7cutlass13device_kernelIN5flash11enable_sm90INS1_16FlashAttnFwdSm90INS1_25CollectiveMainloopFwdSm90ILi2EN4cute5tupleIJNS5_1CILi1EEES8_S8_EEENS6_IJNS7_ILi64EEESA_SA_EEELi512ENS_10bfloat16_tEfNS_4arch4Sm90ELb0ELb0ELb0ELb1ELb1ELb1ELb0ELb0ELb0ELb1ELb1ELb0EEENS1_21CollectiveEpilogueFwdINS6_IJSA_NS7_ILi512EEESA_EEES9_SC_SE_Li256ELb1ELb1ELb1ELb0EEENS1_36VarlenDynamicPersistentTileSchedulerILi64ELi64ELi256ELi128ELb1ELb1ELb1ELb0ELb1ELb1EEEEEEEEEvNT_6ParamsE)
	.align		4
        /*0024*/ 	.word	index@(__assertfail)
	.align		4
        /*0028*/ 	.word	index@(_ZN7cutlass13device_kernelIN5flash11enable_sm90INS1_16FlashAttnFwdSm90INS1_25CollectiveMainloopFwdSm90ILi2EN4cute5tupleIJNS5_1CILi1EEES8_S8_EEENS6_IJNS7_ILi64EEESA_SA_EEELi512ENS_10bfloat16_tEfNS_4arch4Sm90ELb0ELb0ELb0ELb1ELb1ELb0ELb1ELb0ELb0ELb1ELb1ELb0EEENS1_21CollectiveEpilogueFwdINS6_IJSA_NS7_ILi512EEESA_EEES9_SC_SE_Li256ELb1ELb1ELb1ELb0EEENS1_36VarlenDynamicPersistentTileSchedulerILi64ELi64ELi256ELi128ELb1ELb1ELb1ELb0ELb1ELb1EEEEEEEEEvNT_6ParamsE)
	.align		4
        /*002c*/ 	.word	index@(__assertfail)
	.align		4
        /*0030*/ 	.word	index@(_ZN7cutlass13device_kernelIN5flash11enable_sm90INS1_16FlashAttnFwdSm90INS1_25CollectiveMainloopFwdSm90ILi2EN4cute5tupleIJNS5_1CILi1EEES8_S8_EEENS6_IJNS7_ILi64EEESA_SA_EEELi512ENS_10bfloat16_tEfNS_4arch4Sm90ELb0ELb0ELb0ELb1ELb1ELb1ELb1ELb0ELb0ELb1ELb1ELb0EEENS1_21CollectiveEpilogueFwdINS6_IJSA_NS7_ILi512EEESA_EEES9_SC_SE_Li256ELb1ELb1ELb1ELb0EEENS1_36VarlenDynamicPersistentTileSchedulerILi64ELi64ELi256ELi128ELb1ELb1ELb1ELb0ELb1ELb1EEEEEEEEEvNT_6ParamsE)
	.align		4
        /*0034*/ 	.word	index@(__assertfail)
	.align		4
        /*0038*/ 	.word	index@(_ZN7cutlass13device_kernelIN5flash11enable_sm90INS1_16FlashAttnFwdSm90INS1_25CollectiveMainloopFwdSm90ILi2EN4cute5tupleIJNS5_1CILi1EEES8_S8_EEENS6_IJNS7_ILi64EEESA_SA_EEELi512ENS_10bfloat16_tEfNS_4arch4Sm90ELb0ELb1ELb0ELb0ELb1ELb0ELb0ELb0ELb0ELb1ELb1ELb0EEENS1_21CollectiveEpilogueFwdINS6_IJSA_NS7_ILi512EEESA_EEES9_SC_SE_Li256ELb0ELb1ELb1ELb0EEENS1_19SingleTileSchedulerILb0ELb1ELb1ELi64EEEEEEEEEvNT_6ParamsE)
	.align		4
        /*003c*/ 	.word	index@(__assertfail)
	.align		4
        /*0040*/ 	.word	index@(_ZN7cutlass13device_kernelIN5flash11enable_sm90INS1_16FlashAttnFwdSm90INS1_25CollectiveMainloopFwdSm90ILi2EN4cute5tupleIJNS5_1CILi1EEES8_S8_EEENS6_IJNS7_ILi64EEESA_SA_EEELi512ENS_10bfloat16_tEfNS_4arch4Sm90ELb0ELb1ELb0ELb0ELb1ELb0ELb1ELb0ELb0ELb1ELb1ELb0EEENS1_21CollectiveEpilogueFwdINS6_IJSA_NS7_ILi512EEESA_EEES9_SC_SE_Li256ELb0ELb1ELb1ELb0EEENS1_19SingleTileSchedulerILb0ELb1ELb1ELi64EEEEEEEEEvNT_6ParamsE)
	.align		4
        /*0044*/ 	.word	index@(__assertfail)
	.align		4
        /*0048*/ 	.word	index@(_ZN7cutlass13device_kernelIN5flash11enable_sm90INS1_16FlashAttnFwdSm90INS1_25CollectiveMainloopFwdSm90ILi2EN4cute5tupleIJNS5_1CILi1EEES8_S8_EEENS6_IJNS7_ILi64EEESA_SA_EEELi512ENS_10bfloat16_tEfNS_4arch4Sm90ELb0ELb1ELb0ELb1ELb1ELb0ELb0ELb0ELb0ELb1ELb1ELb0EEENS1_21CollectiveEpilogueFwdINS6_IJSA_NS7_ILi512EEESA_EEES9_SC_SE_Li256ELb1ELb1ELb1ELb0EEENS1_36VarlenDynamicPersistentTileSchedulerILi64ELi64ELi256ELi128ELb1ELb1ELb1ELb1ELb0ELb1EEEEEEEEEvNT_6ParamsE)
	.align		4
        /*004c*/ 	.word	index@(__assertfail)
	.align		4
        /*0050*/ 	.word	index@(_ZN7cutlass13device_kernelIN5flash11enable_sm90INS1_16FlashAttnFwdSm90INS1_25CollectiveMainloopFwdSm90ILi2EN4cute5tupleIJNS5_1CILi1EEES8_S8_EEENS6_IJNS7_ILi64EEESA_SA_EEELi512ENS_10bfloat16_tEfNS_4arch4Sm90ELb0ELb1ELb0ELb1ELb1ELb1ELb0ELb0ELb0ELb1ELb1ELb0EEENS1_21CollectiveEpilogueFwdINS6_IJSA_NS7_ILi512EEESA_EEES9_SC_SE_Li256ELb1ELb1ELb1ELb0EEENS1_36VarlenDynamicPersistentTileSchedulerILi64ELi64ELi256ELi128ELb1ELb1ELb1ELb1ELb0ELb1EEEEEEEEEvNT_6ParamsE)
	.align		4
        /*0054*/ 	.word	index@(__assertfail)
	.align		4
        /*0058*/ 	.word	index@(_ZN7cutlass13device_kernelIN5flash11enable_sm90INS1_16FlashAttnFwdSm90INS1_25CollectiveMainloopFwdSm90ILi2EN4cute5tupleIJNS5_1CILi1EEES8_S8_EEENS6_IJNS7_ILi64EEESA_SA_EEELi512ENS_10bfloat16_tEfNS_4arch4Sm90ELb0ELb1ELb0ELb1ELb1ELb0ELb1ELb0ELb0ELb1ELb1ELb0EEENS1_21CollectiveEpilogueFwdINS6_IJSA_NS7_ILi512EEESA_EEES9_SC_SE_Li256ELb1ELb1ELb1ELb0EEENS1_36VarlenDynamicPersistentTileSchedulerILi64ELi64ELi256ELi128ELb1ELb1ELb1ELb1ELb0ELb1EEEEEEEEEvNT_6ParamsE)
	.align		4
        /*005c*/ 	.word	index@(__assertfail)
	.align		4
        /*0060*/ 	.word	index@(_ZN7cutlass13device_kernelIN5flash11enable_sm90INS1_16FlashAttnFwdSm90INS1_25CollectiveMainloopFwdSm90ILi2EN4cute5tupleIJNS5_1CILi1EEES8_S8_EEENS6_IJNS7_ILi64EEESA_SA_EEELi512ENS_10bfloat16_tEfNS_4arch4Sm90ELb0ELb1ELb0ELb1ELb1ELb1ELb1ELb0ELb0ELb1ELb1ELb0EEENS1_21CollectiveEpilogueFwdINS6_IJSA_NS7_ILi512EEESA_EEES9_SC_SE_Li256ELb1ELb1ELb1ELb0EEENS1_36VarlenDynamicPersistentTileSchedulerILi64ELi64ELi256ELi128ELb1ELb1ELb1ELb1ELb0ELb1EEEEEEEEEvNT_6ParamsE)
	.align		4
        /*0064*/ 	.word	index@(__assertfail)
	.align		4
        /*0068*/ 	.word	index@(_ZN7cutlass13device_kernelIN5flash11enable_sm90INS1_16FlashAttnFwdSm90INS1_25CollectiveMainloopFwdSm90ILi2EN4cute5tupleIJNS5_1CILi1EEES8_S8_EEENS6_IJNS7_ILi64EEESA_SA_EEELi512ENS_10bfloat16_tEfNS_4arch4Sm90ELb1ELb0ELb0ELb0ELb1ELb0ELb0ELb0ELb0ELb1ELb1ELb0EEENS1_21CollectiveEpilogueFwdINS6_IJSA_NS7_ILi512EEESA_EEES9_SC_SE_Li256ELb0ELb1ELb1ELb0EEENS1_19SingleTileSchedulerILb0ELb1ELb1ELi64EEEEEEEEEvNT_6ParamsE)
	.align		4
        /*006c*/ 	.word	index@(__assertfail)
	.align		4
        /*0070*/ 	.word	index@(_ZN7cutlass13device_kernelIN5flash11enable_sm90INS1_16FlashAttnFwdSm90INS1_25CollectiveMainloopFwdSm90ILi2EN4cute5tupleIJNS5_1CILi1EEES8_S8_EEENS6_IJNS7_ILi64EEESA_SA_EEELi512ENS_10bfloat16_tEfNS_4arch4Sm90ELb1ELb0ELb0ELb0ELb1ELb0ELb1ELb0ELb0ELb1ELb1ELb0EEENS1_21CollectiveEpilogueFwdINS6_IJSA_NS7_ILi512EEESA_EEES9_SC_SE_Li256ELb0ELb1ELb1ELb0EEENS1_19SingleTileSchedulerILb0ELb1ELb1ELi64EEEEEEEEEvNT_6ParamsE)
	.align		4
        /*0074*/ 	.word	index@(__assertfail)
	.align		4
        /*0078*/ 	.word	index@(_ZN7cutlass13device_kernelIN5flash11enable_sm90INS1_16FlashAttnFwdSm90INS1_25CollectiveMainloopFwdSm90ILi2EN4cute5tupleIJNS5_1CILi1EEES8_S8_EEENS6_IJNS7_ILi64EEESA_SA_EEELi512ENS_10bfloat16_tEfNS_4arch4Sm90ELb1ELb0ELb0ELb1ELb1ELb0ELb0ELb0ELb0ELb1ELb1ELb0EEENS1_21CollectiveEpilogueFwdINS6_IJSA_NS7_ILi512EEESA_EEES9_SC_SE_Li256ELb1ELb1ELb1ELb0EEENS1_36VarlenDynamicPersistentTileSchedulerILi64ELi64ELi256ELi128ELb1ELb1ELb1ELb1ELb1ELb1EEEEEEEEEvNT_6ParamsE)
	.align		4
        /*007c*/ 	.word	index@(__assertfail)
	.align		4
        /*0080*/ 	.word	index@(_ZN7cutlass13device_kernelIN5flash11enable_sm90INS1_16FlashAttnFwdSm90INS1_25CollectiveMainloopFwdSm90ILi2EN4cute5tupleIJNS5_1CILi1EEES8_S8_EEENS6_IJNS7_ILi64EEESA_SA_EEELi512ENS_10bfloat16_tEfNS_4arch4Sm90ELb1ELb0ELb0ELb1ELb1ELb1ELb0ELb0ELb0ELb1ELb1ELb0EEENS1_21CollectiveEpilogueFwdINS6_IJSA_NS7_ILi512EEESA_EEES9_SC_SE_Li256ELb1ELb1ELb1ELb0EEENS1_36VarlenDynamicPersistentTileSchedulerILi64ELi64ELi256ELi128ELb1ELb1ELb1ELb1ELb1ELb1EEEEEEEEEvNT_6ParamsE)
	.align		4
        /*0084*/ 	.word	index@(__assertfail)
	.align		4
        /*0088*/ 	.word	index@(_ZN7cutlass13device_kernelIN5flash11enable_sm90INS1_16FlashAttnFwdSm90INS1_25CollectiveMainloopFwdSm90ILi2EN4cute5tupleIJNS5_1CILi1EEES8_S8_EEENS6_IJNS7_ILi64EEESA_SA_EEELi512ENS_10bfloat16_tEfNS_4arch4Sm90ELb1ELb0ELb0ELb1ELb1ELb0ELb1ELb0ELb0ELb1ELb1ELb0EEENS1_21CollectiveEpilogueFwdINS6_IJSA_NS7_ILi512EEESA_EEES9_SC_SE_Li256ELb1ELb1ELb1ELb0EEENS1_36VarlenDynamicPersistentTileSchedulerILi64ELi64ELi256ELi128ELb1ELb1ELb1ELb1ELb1ELb1EEEEEEEEEvNT_6ParamsE)
	.align		4
        /*008c*/ 	.word	index@(__assertfail)
	.align		4
        /*0090*/ 	.word	index@(_ZN7cutlass13device_kernelIN5flash11enable_sm90INS1_16FlashAttnFwdSm90INS1_25CollectiveMainloopFwdSm90ILi2EN4cute5tupleIJNS5_1CILi1EEES8_S8_EEENS6_IJNS7_ILi64EEESA_SA_EEELi512ENS_10bfloat16_tEfNS_4arch4Sm90ELb1ELb0ELb0ELb1ELb1ELb1ELb1ELb0ELb0ELb1ELb1ELb0EEENS1_21CollectiveEpilogueFwdINS6_IJSA_NS7_ILi512EEESA_EEES9_SC_SE_Li256ELb1ELb1ELb1ELb0EEENS1_36VarlenDynamicPersistentTileSchedulerILi64ELi64ELi256ELi128ELb1ELb1ELb1ELb1ELb1ELb1EEEEEEEEEvNT_6ParamsE)
	.align		4
        /*0094*/ 	.word	index@(__assertfail)
	.align		4
        /*0098*/ 	.word	0x00000000
	.align		4
        /*009c*/ 	.word	0xfffffffe
	.align		4
        /*00a0*/ 	.word	0x00000000
	.align		4
        /*00a4*/ 	.word	0xfffffffd
	.align		4
        /*00a8*/ 	.word	0x00000000
	.align		4
        /*00ac*/ 	.word	0xfffffffc


//--------------------- .nv.constant4             --------------------------
	.section	.nv.constant4,"a",@progbits
	.align	8
	.align		8
.nv.constant4:
        /*0000*/ 	.dword	__assertfail
	.align		8
        /*0008*/ 	.dword	__unnamed_1
	.align		8
        /*0010*/ 	.dword	__unnamed_2
	.align		8
        /*0018*/ 	.dword	__unnamed_3
	.align		8
        /*0020*/ 	.dword	__unnamed_4
	.align		8
        /*0028*/ 	.dword	__unnamed_5
	.align		8
        /*0030*/ 	.dword	__unnamed_6
	.align		8
        /*0038*/ 	.dword	_ZN81_INTERNAL_e004f4dd_45_flash_fwd_hdim64_512_bf16_paged_split_sm90_cu_1f2e7571_38214cuda3std3__45__cpo5beginE
	.align		8
        /*0040*/ 	.dword	_ZN81_INTERNAL_e004f4dd_45_flash_fwd_hdim64_512_bf16_paged_split_sm90_cu_1f2e7571_38214cuda3std3__45__cpo3endE
	.align		8
        /*0048*/ 	.dword	_ZN81_INTERNAL_e004f4dd_45_flash_fwd_hdim64_512_bf16_paged_split_sm90_cu_1f2e7571_38214cuda3std3__45__cpo6cbeginE
	.align		8
        /*0050*/ 	.dword	_ZN81_INTERNAL_e004f4dd_45_flash_fwd_hdim64_512_bf16_paged_split_sm90_cu_1f2e7571_38214cuda3std3__45__cpo4cendE
	.align		8
        /*0058*/ 	.dword	_ZN81_INTERNAL_e004f4dd_45_flash_fwd_hdim64_512_bf16_paged_split_sm90_cu_1f2e7571_38214cuda3std3__483_GLOBAL__N__e004f4dd_45_flash_fwd_hdim64_512_bf16_paged_split_sm90_cu_1f2e7571_38216ignoreE
	.align		8
        /*0060*/ 	.dword	_ZN81_INTERNAL_e004f4dd_45_flash_fwd_hdim64_512_bf16_paged_split_sm90_cu_1f2e7571_38214cuda3std3__419piecewise_constructE
	.align		8
        /*0068*/ 	.dword	_ZN81_INTERNAL_e004f4dd_45_flash_fwd_hdim64_512_bf16_paged_split_sm90_cu_1f2e7571_38214cuda3std3__48in_placeE
	.align		8
        /*0070*/ 	.dword	_ZN81_INTERNAL_e004f4dd_45_flash_fwd_hdim64_512_bf16_paged_split_sm90_cu_1f2e7571_38214cuda3std6ranges3__45__cpo4swapE
	.align		8
        /*0078*/ 	.dword	_ZN81_INTERNAL_e004f4dd_45_flash_fwd_hdim64_512_bf16_paged_split_sm90_cu_1f2e7571_38214cuda3std6ranges3__45__cpo9iter_moveE
	.align		8
        /*0080*/ 	.dword	_ZN81_INTERNAL_e004f4dd_45_flash_fwd_hdim64_512_bf16_paged_split_sm90_cu_1f2e7571_38214cute7productE
	.align		8
        /*0088*/ 	.dword	_ZN81_INTERNAL_e004f4dd_45_flash_fwd_hdim64_512_bf16_paged_split_sm90_cu_1f2e7571_38214cute1_E
	.align		8
        /*0090*/ 	.dword	$str$23
	.align		8
        /*0098*/ 	.dword	$str$24


//--------------------- .text._ZN7cutlass13device_kernelIN5flash11enable_sm90INS1_16FlashAttnFwdSm90INS1_25CollectiveMainloopFwdSm90ILi2EN4cute5tupleIJNS5_1CILi1EEES8_S8_EEENS6_IJNS7_ILi64EEESA_SA_EEELi512ENS_10bfloat16_tEfNS_4arch4Sm90ELb0ELb0ELb0ELb0ELb1ELb0ELb0ELb0ELb0ELb1ELb1ELb0EEENS1_21CollectiveEpilogueFwdINS6_IJSA_NS7_ILi512EEESA_EEES9_SC_SE_Li256ELb0ELb1ELb1ELb0EEENS1_19SingleTileSchedulerILb0ELb1ELb1ELi64EEEEEEEEEvNT_6ParamsE --------------------------
	.section	.text._ZN7cutlass13device_kernelIN5flash11enable_sm90INS1_16FlashAttnFwdSm90INS1_25CollectiveMainloopFwdSm90ILi2EN4cute5tupleIJNS5_1CILi1EEES8_S8_EEENS6_IJNS7_ILi64EEESA_SA_EEELi512ENS_10bfloat16_tEfNS_4arch4Sm90ELb0ELb0ELb0ELb0ELb1ELb0ELb0ELb0ELb0ELb1ELb1ELb0EEENS1_21CollectiveEpilogueFwdINS6_IJSA_NS7_ILi512EEESA_EEES9_SC_SE_Li256ELb0ELb1ELb1ELb0EEENS1_19SingleTileSchedulerILb0ELb1ELb1ELi64EEEEEEEEEvNT_6ParamsE,"ax",@progbits
	.align	128
.text._ZN7cutlass13device_kernelIN5flash11enable_sm90INS1_16FlashAttnFwdSm90INS1_25CollectiveMainloopFwdSm90ILi2EN4cute5tupleIJNS5_1CILi1EEES8_S8_EEENS6_IJNS7_ILi64EEESA_SA_EEELi512ENS_10bfloat16_tEfNS_4arch4Sm90ELb0ELb0ELb0ELb0ELb1ELb0ELb0ELb0ELb0ELb1ELb1ELb0EEENS1_21CollectiveEpilogueFwdINS6_IJSA_NS7_ILi512EEESA_EEES9_SC_SE_Li256ELb0ELb1ELb1ELb0EEENS1_19SingleTileSchedulerILb0ELb1ELb1ELi64EEEEEEEEEvNT_6ParamsE:
        .type           _ZN7cutlass13device_kernelIN5flash11enable_sm90INS1_16FlashAttnFwdSm90INS1_25CollectiveMainloopFwdSm90ILi2EN4cute5tupleIJNS5_1CILi1EEES8_S8_EEENS6_IJNS7_ILi64EEESA_SA_EEELi512ENS_10bfloat16_tEfNS_4arch4Sm90ELb0ELb0ELb0ELb0ELb1ELb0ELb0ELb0ELb0ELb1ELb1ELb0EEENS1_21CollectiveEpilogueFwdINS6_IJSA_NS7_ILi512EEESA_EEES9_SC_SE_Li256ELb0ELb1ELb1ELb0EEENS1_19SingleTileSchedulerILb0ELb1ELb1ELi64EEEEEEEEEvNT_6ParamsE,@function
        .size           _ZN7cutlass13device_kernelIN5flash11enable_sm90INS1_16FlashAttnFwdSm90INS1_25CollectiveMainloopFwdSm90ILi2EN4cute5tupleIJNS5_1CILi1EEES8_S8_EEENS6_IJNS7_ILi64EEESA_SA_EEELi512ENS_10bfloat16_tEfNS_4arch4Sm90ELb0ELb0ELb0ELb0ELb1ELb0ELb0ELb0ELb0ELb1ELb1ELb0EEENS1_21CollectiveEpilogueFwdINS6_IJSA_NS7_ILi512EEESA_EEES9_SC_SE_Li256ELb0ELb1ELb1ELb0EEENS1_19SingleTileSchedulerILb0ELb1ELb1ELi64EEEEEEEEEvNT_6ParamsE,(.L_x_5647 - _ZN7cutlass13device_kernelIN5flash11enable_sm90INS1_16FlashAttnFwdSm90INS1_25CollectiveMainloopFwdSm90ILi2EN4cute5tupleIJNS5_1CILi1EEES8_S8_EEENS6_IJNS7_ILi64EEESA_SA_EEELi512ENS_10bfloat16_tEfNS_4arch4Sm90ELb0ELb0ELb0ELb0ELb1ELb0ELb0ELb0ELb0ELb1ELb1ELb0EEENS1_21CollectiveEpilogueFwdINS6_IJSA_NS7_ILi512EEESA_EEES9_SC_SE_Li256ELb0ELb1ELb1ELb0EEENS1_19SingleTileSchedulerILb0ELb1ELb1ELi64EEEEEEEEEvNT_6ParamsE)
        .other          _ZN7cutlass13device_kernelIN5flash11enable_sm90INS1_16FlashAttnFwdSm90INS1_25CollectiveMainloopFwdSm90ILi2EN4cute5tupleIJNS5_1CILi1EEES8_S8_EEENS6_IJNS7_ILi64EEESA_SA_EEELi512ENS_10bfloat16_tEfNS_4arch4Sm90ELb0ELb0ELb0ELb0ELb1ELb0ELb0ELb0ELb0ELb1ELb1ELb0EEENS1_21CollectiveEpilogueFwdINS6_IJSA_NS7_ILi512EEESA_EEES9_SC_SE_Li256ELb0ELb1ELb1ELb0EEENS1_19SingleTileSchedulerILb0ELb1ELb1ELi64EEEEEEEEEvNT_6ParamsE,@"STO_CUDA_ENTRY STV_DEFAULT"
_ZN7cutlass13device_kernelIN5flash11enable_sm90INS1_16FlashAttnFwdSm90INS1_25CollectiveMainloopFwdSm90ILi2EN4cute5tupleIJNS5_1CILi1EEES8_S8_EEENS6_IJNS7_ILi64EEESA_SA_EEELi512ENS_10bfloat16_tEfNS_4arch4Sm90ELb0ELb0ELb0ELb0ELb1ELb0ELb0ELb0ELb0ELb1ELb1ELb0EEENS1_21CollectiveEpilogueFwdINS6_IJSA_NS7_ILi512EEESA_EEES9_SC_SE_Li256ELb0ELb1ELb1ELb0EEENS1_19SingleTileSchedulerILb0ELb1ELb1ELi64EEEEEEEEEvNT_6ParamsE:
[----:B------:R-:W0:Y:S01]  /*0000*/  LDC R1, c[0x0][0x28] ;  /* 0x00000a00ff017b82 */ /* 0x000e220000000800 */
[----:B------:R-:W1:Y:S01]  /*0010*/  S2R R30, SR_TID.X ;  /* 0x00000000001e7919 */ /* 0x000e620000002100 */
[----:B------:R-:W-:Y:S01]  /*0020*/  ELECT P0, URZ, PT ;  /* 0x00000000003f782f */ /* 0x000fe20003800000 */
[----:B------:R-:W-:Y:S01]  /*0030*/  UMOV UR4, 0x80 ;  /* 0x0000008000047882 */ /* 0x000fe20000000000 */
[----:B------:R-:W-:Y:S01]  /*0040*/  UMOV UR7, 0x100 ;  /* 0x0000010000077882 */ /* 0x000fe20000000000 */
[----:B-1----:R-:W-:-:S05]  /*0050*/  SHF.R.U32.HI R0, RZ, 0x5, R30 ;  /* 0x00000005ff007819 */ /* 0x002fca000001161e */
[----:B------:R-:W1:Y:S02]  /*0060*/  SHFL.IDX PT, R2, R0, RZ, 0x1f ;  /* 0x00001fff00027589 */ /* 0x000e6400000e0000 */
[C---:B-1----:R-:W-:Y:S02]  /*0070*/  ISETP.NE.OR P0, PT, R2.reuse, RZ, !P0 ;  /* 0x000000ff0200720c */ /* 0x042fe40004705670 */
[----:B------:R-:W-:Y:S02]  /*0080*/  ISETP.NE.AND P1, PT, R2, RZ, PT ;  /* 0x000000ff0200720c */ /* 0x000fe40003f25270 */
[----:B------:R-:W-:-:S06]  /*0090*/  SHF.R.U32.HI R2, RZ, 0x7, R30 ;  /* 0x00000007ff027819 */ /* 0x000fcc000001161e */
[----:B------:R-:W1:Y:S03]  /*00a0*/  SHFL.IDX PT, R2, R2, RZ, 0x1f ;  /* 0x00001fff02027589 */ /* 0x000e6600000e0000 */
[----:B------:R-:W-:Y:S01]  /*00b0*/  VOTEU.ALL UP0, P0 ;  /* 0x00000000003f7886 */ /* 0x000fe20000000000 */
[----:B------:R-:W-:-:S04]  /*00c0*/  VOTEU.ALL UP1, P0 ;  /* 0x00000000003f7886 */ /* 0x000fc80000020000 */
[----:B------:R-:W2:Y:S01]  /*00d0*/  @!UP0 S2UR UR8, SR_CgaCtaId ;  /* 0x00000000000889c3 */ /* 0x000ea20000008800 */
[----:B------:R-:W-:Y:S01]  /*00e0*/  @!UP0 UMOV UR6, 0x400 ;  /* 0x0000040000068882 */ /* 0x000fe20000000000 */
[----:B------:R-:W-:-:S04]  /*00f0*/  @!UP0 UIADD3 UR4, -UR4, 0x100000, URZ ;  /* 0x0010000004048890 */ /* 0x000fc8000fffe13f */
[----:B------:R-:W-:Y:S02]  /*0100*/  @!UP0 USHF.L.U32 UR5, UR4, 0xb, URZ ;  /* 0x0000000b04058899 */ /* 0x000fe4000800063f */
[----:B------:R-:W-:Y:S02]  /*0110*/  @!UP0 USHF.L.U32 UR4, UR4, 0x1, URZ ;  /* 0x0000000104048899 */ /* 0x000fe4000800063f */
[----:B--2---:R-:W-:Y:S02]  /*0120*/  @!UP0 ULEA UR8, UR8, UR6, 0x18 ;  /* 0x0000000608088291 */ /* 0x004fe4000f8ec03f */
[----:B------:R-:W-:-:S04]  /*0130*/  @!UP0 UIADD3 UR6, -UR7, 0x100000, URZ ;  /* 0x0010000007068890 */ /* 0x000fc8000fffe13f */
[----:B------:R-:W-:Y:S02]  /*0140*/  @!UP0 USHF.L.U32 UR7, UR6, 0xb, URZ ;  /* 0x0000000b06078899 */ /* 0x000fe4000800063f */
[----:B------:R-:W-:Y:S01]  /*0150*/  @!UP0 USHF.L.U32 UR6, UR6, 0x1, URZ ;  /* 0x0000000106068899 */ /* 0x000fe2000800063f */
[----:B------:R-:W-:-:S05]  /*0160*/  VOTEU.ALL UP0, P0 ;  /* 0x00000000003f7886 */ /* 0x000fca0000000000 */
[----:B------:R2:W3:Y:S06]  /*0170*/  @!UP0 SYNCS.EXCH.64 URZ, [UR8+0x28c00], UR4 ;  /* 0x028c0004083f85b2 */ /* 0x0004ec0008000100 */
[----:B------:R2:W4:Y:S02]  /*0180*/  @!UP1 SYNCS.EXCH.64 URZ, [UR8+0x28c20], UR6 ;  /* 0x028c2006083f95b2 */ /* 0x0005240008000100 */
[----:B012---:R-:W-:Y:S05]  /*0190*/  @P1 BRA `(.L_x_0) ;  /* 0x0000000000381947 */ /* 0x007fea0003800000 */
[----:B------:R-:W0:Y:S01]  /*01a0*/  S2UR UR5, SR_CgaCtaId ;  /* 0x00000000000579c3 */ /* 0x000e220000008800 */
[----:B------:R-:W-:Y:S01]  /*01b0*/  UMOV UR4, 0x400 ;  /* 0x0000040000047882 */ /* 0x000fe20000000000 */
[----:B------:R-:W-:Y:S01]  /*01c0*/  UMOV UR7, 0x80 ;  /* 0x0000008000077882 */ /* 0x000fe20000000000 */
[----:B------:R-:W-:Y:S01]  /*01d0*/  ELECT P0, URZ, PT ;  /* 0x00000000003f782f */ /* 0x000fe20003800000 */
[----:B0-----:R-:W-:Y:S02]  /*01e0*/  ULEA UR6, UR5, UR4, 0x18 ;  /* 0x0000000405067291 */ /* 0x001fe4000f8ec03f */
[----:B------:R-:W-:-:S04]  /*01f0*/  UIADD3 UR4, -UR7, 0x100000, URZ ;  /* 0x0010000007047890 */ /* 0x000fc8000fffe13f */
[----:B------:R-:W-:Y:S02]  /*0200*/  USHF.L.U32 UR5, UR4, 0xb, URZ ;  /* 0x0000000b04057899 */ /* 0x000fe4000800063f */
[----:B------:R-:W-:Y:S01]  /*0210*/  USHF.L.U32 UR4, UR4, 0x1, URZ ;  /* 0x0000000104047899 */ /* 0x000fe2000800063f */
[----:B------:R-:W0:Y:S11]  /*0220*/  FENCE.VIEW.ASYNC.S ;  /* 0x00000000000073c6 */ /* 0x000e360000000000 */
[----:B0-----:R0:W1:Y:S01]  /*0230*/  SYNCS.EXCH.64 URZ, [UR6+0x28c30], UR4 ;  /* 0x028c3004063f75b2 */ /* 0x0010620008000100 */
[----:B------:R0:W2:Y:S01]  /*0240*/  SYNCS.EXCH.64 URZ, [UR6+0x28c40], UR4 ;  /* 0x028c4004063f75b2 */ /* 0x0000a20008000100 */
[----:B------:R0:W0:Y:S01]  /*0250*/  SYNCS.EXCH.64 URZ, [UR6+0x28c38], UR4 ;  /* 0x028c3804063f75b2 */ /* 0x0000220008000100 */
[----:B------:R0:W0:Y:S01]  /*0260*/  SYNCS.EXCH.64 URZ, [UR6+0x28c48], UR4 ;  /* 0x028c4804063f75b2 */ /* 0x0000220008000100 */
[----:B------:R-:W-:Y:S01]  /*0270*/  NOP ;  /* 0x0000000000007918 */ /* 0x000fe20000000000 */
.L_x_0:
[----:B------:R-:W5:Y:S01]  /*0280*/  SHFL.IDX PT, R3, R0, RZ, 0x1f ;  /* 0x00001fff00037589 */ /* 0x000f6200000e0000 */
[----:B------:R-:W-:Y:S01]  /*0290*/  NOP ;  /* 0x0000000000007918 */ /* 0x000fe20000000000 */
[----:B-----5:R-:W-:-:S13]  /*02a0*/  ISETP.NE.AND P0, PT, R3, RZ, PT ;  /* 0x000000ff0300720c */ /* 0x020fda0003f05270 */
[----:B------:R-:W-:Y:S05]  /*02b0*/  @P0 BRA `(.L_x_1) ;  /* 0x0000000000480947 */ /* 0x000fea0003800000 */
[----:B0-----:R-:W0:Y:S01]  /*02c0*/  S2UR UR5, SR_CgaCtaId ;  /* 0x00000000000579c3 */ /* 0x001e220000008800 */
[----:B------:R-:W-:Y:S01]  /*02d0*/  UMOV UR4, 0x400 ;  /* 0x0000040000047882 */ /* 0x000fe20000000000 */
[----:B------:R-:W-:Y:S01]  /*02e0*/  UMOV UR6, 0x80 ;  /* 0x0000008000067882 */ /* 0x000fe20000000000 */
[----:B------:R-:W-:Y:S01]  /*02f0*/  UMOV UR7, 0x100 ;  /* 0x0000010000077882 */ /* 0x000fe20000000000 */
[----:B------:R-:W-:Y:S01]  /*0300*/  ELECT P0, URZ, PT ;  /* 0x00000000003f782f */ /* 0x000fe20003800000 */
[----:B0-----:R-:W-:Y:S02]  /*0310*/  ULEA UR8, UR5, UR4, 0x18 ;  /* 0x0000000405087291 */ /* 0x001fe4000f8ec03f */
[----:B------:R-:W-:-:S04]  /*0320*/  UIADD3 UR4, -UR6, 0x100000, URZ ;  /* 0x0010000006047890 */ /* 0x000fc8000fffe13f */
[----:B------:R-:W-:Y:S02]  /*0330*/  USHF.L.U32 UR5, UR4, 0xb, URZ ;  /* 0x0000000b04057899 */ /* 0x000fe4000800063f */
[----:B------:R-:W-:Y:S02]  /*0340*/  USHF.L.U32 UR4, UR4, 0x1, URZ ;  /* 0x0000000104047899 */ /* 0x000fe4000800063f */
[----:B------:R-:W-:-:S04]  /*0350*/  UIADD3 UR6, -UR7, 0x100000, URZ ;  /* 0x0010000007067890 */ /* 0x000fc8000fffe13f */
[----:B------:R-:W-:Y:S02]  /*0360*/  USHF.L.U32 UR7, UR6, 0xb, URZ ;  /* 0x0000000b06077899 */ /* 0x000fe4000800063f */
[----:B------:R-:W-:Y:S01]  /*0370*/  USHF.L.U32 UR6, UR6, 0x1, URZ ;  /* 0x0000000106067899 */ /* 0x000fe2000800063f */
[----:B------:R-:W0:Y:S03]  /*0380*/  FENCE.VIEW.ASYNC.S ;  /* 0x00000000000073c6 */ /* 0x000e260000000000 */
[----:B0-----:R0:W0:Y:S08]  /*0390*/  SYNCS.EXCH.64 URZ, [UR8+0x28c50], UR4 ;  /* 0x028c5004083f75b2 */ /* 0x0010300008000100 */
[----:B------:R0:W0:Y:S01]  /*03a0*/  SYNCS.EXCH.64 URZ, [UR8+0x28c60], UR6 ;  /* 0x028c6006083f75b2 */ /* 0x0000220008000100 */
[----:B------:R0:W0:Y:S01]  /*03b0*/  SYNCS.EXCH.64 URZ, [UR8+0x28c58], UR4 ;  /* 0x028c5804083f75b2 */ /* 0x0000220008000100 */
[----:B------:R0:W0:Y:S01]  /*03c0*/  SYNCS.EXCH.64 URZ, [UR8+0x28c68], UR6 ;  /* 0x028c6806083f75b2 */ /* 0x0000220008000100 */
[----:B------:R-:W-:Y:S01]  /*03d0*/  NOP ;  /* 0x0000000000007918 */ /* 0x000fe20000000000 */
.L_x_1:
[----:B------:R-:W5:Y:S01]  /*03e0*/  SHFL.IDX PT, R3, R0, RZ, 0x1f ;  /* 0x00001fff00037589 */ /* 0x000f6200000e0000 */
[----:B------:R-:W-:Y:S01]  /*03f0*/  NOP ;  /* 0x0000000000007918 */ /* 0x000fe20000000000 */
[----:B-----5:R-:W-:-:S13]  /*0400*/  ISETP.NE.AND P0, PT, R3, RZ, PT ;  /* 0x000000ff0300720c */ /* 0x020fda0003f05270 */
[----:B------:R-:W-:Y:S05]  /*0410*/  @P0 BRA `(.L_x_2) ;  /* 0x0000000000380947 */ /* 0x000fea0003800000 */
[----:B0-----:R-:W0:Y:S01]  /*0420*/  S2UR UR5, SR_CgaCtaId ;  /* 0x00000000000579c3 */ /* 0x001e220000008800 */
        /* <DEDUP_REMOVED lines=8> */
[----:B0-----:R0:W0:Y:S01]  /*04b0*/  SYNCS.EXCH.64 URZ, [UR6+0x28c70], UR4 ;  /* 0x028c7004063f75b2 */ /* 0x0010220008000100 */
[----:B------:R0:W0:Y:S01]  /*04c0*/  SYNCS.EXCH.64 URZ, [UR6+0x28c80], UR4 ;  /* 0x028c8004063f75b2 */ /* 0x0000220008000100 */
[----:B------:R0:W0:Y:S01]  /*04d0*/  SYNCS.EXCH.64 URZ, [UR6+0x28c78], UR4 ;  /* 0x028c7804063f75b2 */ /* 0x0000220008000100 */
[----:B------:R0:W0:Y:S01]  /*04e0*/  SYNCS.EXCH.64 URZ, [UR6+0x28c88], UR4 ;  /* 0x028c8804063f75b2 */ /* 0x0000220008000100 */
[----:B------:R-:W-:Y:S01]  /*04f0*/  NOP ;  /* 0x0000000000007918 */ /* 0x000fe20000000000 */
.L_x_2:
        /* <DEDUP_REMOVED lines=22> */
.L_x_3:
[----:B------:R-:W5:Y:S01]  /*0660*/  SHFL.IDX PT, R3, R0, RZ, 0x1f ;  /* 0x00001fff00037589 */ /* 0x000f6200000e0000 */
[----:B------:R-:W-:Y:S01]  /*0670*/  R2UR UR9, R2 ;  /* 0x00000000020972ca */ /* 0x000fe200000e0000 */
        /* <DEDUP_REMOVED lines=21> */
.L_x_4:
[----:B------:R-:W-:Y:S01]  /*07d0*/  UISETP.NE.AND UP0, UPT, UR9, URZ, UPT ;  /* 0x0000003f0900728c */ /* 0x000fe2000bf05270 */
[----:B------:R-:W-:Y:S01]  /*07e0*/  NOP ;  /* 0x0000000000007918 */ /* 0x000fe20000000000 */
[----:B------:R-:W-:Y:S01]  /*07f0*/  UMOV UR39, 0x1 ;  /* 0x0000000100277882 */ /* 0x000fe20000000000 */
[----:B------:R-:W-:Y:S01]  /*0800*/  ULDC.64 UR36, c[0x0][0x208] ;  /* 0x0000820000247ab9 */ /* 0x000fe20000000a00 */
[----:B------:R-:W-:Y:S01]  /*0810*/  USEL UR39, UR39, 0x2, !UP0 ;  /* 0x0000000227277887 */ /* 0x000fe2000c000000 */
[----:B------:R-:W-:Y:S01]  /*0820*/  BSSY B6, `(.L_x_5) ;  /* 0x0000c4c000067945 */ /* 0x000fe20003800000 */
[----:B01234-:R-:W-:Y:S01]  /*0830*/  BAR.SYNC.DEFER_BLOCKING 0x0 ;  /* 0x0000000000007b1d */ /* 0x01ffe20000010000 */
[----:B------:R-:W-:-:S13]  /*0840*/  PLOP3.LUT P0, PT, PT, PT, UP0, 0x80, 0x0 ;  /* 0x000000000000781c */ /* 0x000fda0003f0f008 */
[----:B------:R-:W-:Y:S05]  /*0850*/  @!P0 BRA `(.L_x_6) ;  /* 0x0000008c00588947 */ /* 0x000fea0003800000 */
.L_x_7:
[----:B------:R-:W-:-:S08]  /*0860*/  NOP ;  /* 0x0000000000007918 */ /* 0x000fd00000000000 */
[----:B------:R-:W0:Y:S02]  /*0870*/  USETMAXREG.TRY_ALLOC.CTAPOOL UP0, 0xe8 ;  /* 0x000000e8000079c8 */ /* 0x000e240008000600 */
[----:B0-----:R-:W-:-:S13]  /*0880*/  PLOP3.LUT P0, PT, PT, PT, UP0, 0x80, 0x0 ;  /* 0x000000000000781c */ /* 0x001fda0003f0f008 */
[----:B------:R-:W-:Y:S05]  /*0890*/  @!P0 BRA `(.L_x_7) ;  /* 0xfffffffc00f08947 */ /* 0x000fea000383ffff */
[----:B------:R-:W-:Y:S01]  /*08a0*/  LOP3.LUT R0, R30, 0xffffff80, RZ, 0xc0, !PT ;  /* 0xffffff801e007812 */ /* 0x000fe200078ec0ff */
[----:B------:R-:W0:Y:S01]  /*08b0*/  S2UR UR6, SR_CTAID.Y ;  /* 0x00000000000679c3 */ /* 0x000e220000002600 */
[----:B------:R-:W-:Y:S02]  /*08c0*/  ULDC UR7, c[0x0][0xc50] ;  /* 0x0003140000077ab9 */ /* 0x000fe40000000800 */
[----:B------:R-:W-:Y:S01]  /*08d0*/  ISETP.NE.AND P0, PT, R0, 0x80, PT ;  /* 0x000000800000780c */ /* 0x000fe20003f05270 */
[----:B------:R-:W-:-:S04]  /*08e0*/  UISETP.NE.AND UP0, UPT, UR7, 0x1, UPT ;  /* 0x000000010700788c */ /* 0x000fc8000bf05270 */
[----:B------:R-:W1:Y:S07]  /*08f0*/  S2UR UR8, SR_CTAID.Z ;  /* 0x00000000000879c3 */ /* 0x000e6e0000002700 */
[----:B------:R-:W-:Y:S01]  /*0900*/  @UP0 ULDC UR4, c[0x0][0xc54] ;  /* 0x0003150000040ab9 */ /* 0x000fe20000000800 */
[----:B------:R-:W-:Y:S06]  /*0910*/  @!P0 BAR.ARV 0x8, 0x100 ;  /* 0x0204000000008b1d */ /* 0x000fec0000002000 */
[----:B------:R-:W-:Y:S01]  /*0920*/  ISETP.GE.U32.AND P0, PT, R30, 0x100, PT ;  /* 0x000001001e00780c */ /* 0x000fe20003f06070 */
[----:B------:R-:W-:Y:S01]  /*0930*/  @UP0 ULDC UR10, c[0x0][0xc58] ;  /* 0x00031600000a0ab9 */ /* 0x000fe20000000800 */
[----:B0-----:R-:W-:-:S02]  /*0940*/  UIMAD.WIDE.U32 UR4, UR6, UR4, URZ ;  /* 0x00000004060472a5 */ /* 0x001fc4000f8e003f */
[----:B------:R-:W-:Y:S02]  /*0950*/  UMOV UR38, UR6 ;  /* 0x0000000600267c82 */ /* 0x000fe40008000000 */
[----:B------:R-:W-:-:S04]  /*0960*/  @UP0 USHF.R.U32.HI UR38, URZ, UR10, UR5 ;  /* 0x0000000a3f260299 */ /* 0x000fc80008011605 */
[----:B------:R-:W-:-:S03]  /*0970*/  UIADD3 UR4, -UR38, URZ, URZ ;  /* 0x0000003f26047290 */ /* 0x000fc6000fffe13f */
[----:B------:R-:W-:Y:S06]  /*0980*/  @P0 BAR.ARV 0xf, 0x100 ;  /* 0x03c4000000000b1d */ /* 0x000fec0000002000 */
[----:B-1----:R-:W-:Y:S01]  /*0990*/  ISETP.LE.AND P0, PT, RZ, UR8, PT ;  /* 0x00000008ff007c0c */ /* 0x002fe2000bf03270 */
[----:B------:R-:W-:-:S12]  /*09a0*/  UIMAD UR7, UR7, UR4, UR6 ;  /* 0x00000004070772a4 */ /* 0x000fd8000f8e0206 */
[----:B------:R-:W-:Y:S05]  /*09b0*/  @!P0 BRA `(.L_x_8) ;  /* 0x000000c000c88947 */ /* 0x000fea0003800000 */
[----:B------:R-:W-:Y:S01]  /*09c0*/  ULDC.64 UR4, c[0x0][0x418] ;  /* 0x0001060000047ab9 */ /* 0x000fe20000000a00 */
[----:B------:R-:W-:Y:S01]  /*09d0*/  ULDC UR43, c[0x0][0x424] ;  /* 0x00010900002b7ab9 */ /* 0x000fe20000000800 */
[----:B------:R-:W-:Y:S01]  /*09e0*/  UISETP.NE.U32.AND UP0, UPT, UR4, URZ, UPT ;  /* 0x0000003f0400728c */ /* 0x000fe2000bf05070 */
[----:B------:R-:W0:Y:S01]  /*09f0*/  S2UR UR42, SR_CgaCtaId ;  /* 0x00000000002a79c3 */ /* 0x000e220000008800 */
[----:B------:R-:W-:Y:S01]  /*0a00*/  UISETP.NE.AND UP1, UPT, UR9, 0x1, UPT ;  /* 0x000000010900788c */ /* 0x000fe2000bf25270 */
[----:B------:R-:W-:Y:S01]  /*0a10*/  VIADD R16, R30, 0xffffff80 ;  /* 0xffffff801e107836 */ /* 0x000fe20000000000 */
[----:B------:R-:W-:Y:S01]  /*0a20*/  UISETP.NE.AND.EX UP0, UPT, UR5, URZ, UPT, UP0 ;  /* 0x0000003f0500728c */ /* 0x000fe2000bf05300 */
[----:B------:R-:W-:Y:S01]  /*0a30*/  ULDC UR4, c[0x0][0x2f0] ;  /* 0x0000bc0000047ab9 */ /* 0x000fe20000000800 */
[----:B------:R-:W-:Y:S02]  /*0a40*/  USHF.R.U32.HI UR11, URZ, 0x10, UR7 ;  /* 0x000000103f0b7899 */ /* 0x000fe40008011607 */
[----:B------:R-:W-:Y:S01]  /*0a50*/  PLOP3.LUT P0, PT, PT, PT, UP1, 0x80, 0x0 ;  /* 0x000000000000781c */ /* 0x000fe20003f0f018 */
[----:B------:R-:W-:-:S02]  /*0a60*/  USEL UR43, UR43, 0x1, UP0 ;  /* 0x000000012b2b7887 */ /* 0x000fc40008000000 */
[----:B------:R-:W-:Y:S02]  /*0a70*/  UISETP.NE.AND UP0, UPT, UR11, URZ, UPT ;  /* 0x0000003f0b00728c */ /* 0x000fe4000bf05270 */
[----:B------:R-:W-:Y:S02]  /*0a80*/  UIMAD UR43, UR43, UR4, URZ ;  /* 0x000000042b2b72a4 */ /* 0x000fe4000f8e023f */
[----:B------:R-:W-:Y:S02]  /*0a90*/  ULOP3.LUT UR7, UR7, 0xffff, URZ, 0xc0, !UPT ;  /* 0x0000ffff07077892 */ /* 0x000fe4000f8ec03f */
[----:B------:R-:W-:-:S04]  /*0aa0*/  UIADD3 UR4, UR43, 0x3f, URZ ;  /* 0x0000003f2b047890 */ /* 0x000fc8000fffe03f */
[----:B------:R-:W-:Y:S01]  /*0ab0*/  USHF.R.S32.HI UR5, URZ, 0x1f, UR4 ;  /* 0x0000001f3f057899 */ /* 0x000fe20008011404 */
[----:B------:R-:W-:-:S03]  /*0ac0*/  @!UP0 ULDC UR11, c[0x0][0x9f0] ;  /* 0x00027c00000b8ab9 */ /* 0x000fc60000000800 */
[----:B------:R-:W-:-:S04]  /*0ad0*/  ULEA.HI UR5, UR5, UR4, URZ, 0x6 ;  /* 0x0000000405057291 */ /* 0x000fc8000f8f303f */
[----:B------:R-:W-:Y:S01]  /*0ae0*/  USHF.R.S32.HI UR6, URZ, 0x6, UR5 ;  /* 0x000000063f067899 */ /* 0x000fe20008011405 */
[----:B0-----:R-:W-:Y:S11]  /*0af0*/  @!P0 BRA `(.L_x_9) ;  /* 0x0000001c00ec8947 */ /* 0x001ff60003800000 */
[----:B------:R-:W-:Y:S01]  /*0b00*/  UISETP.GE.AND UP0, UPT, UR43, 0x1, UPT ;  /* 0x000000012b00788c */ /* 0x000fe2000bf06270 */
[----:B------:R-:W-:Y:S02]  /*0b10*/  PLOP3.LUT P0, PT, PT, PT, PT, 0x80, 0x0 ;  /* 0x000000000000781c */ /* 0x000fe40003f0f070 */
[----:B------:R-:W-:Y:S01]  /*0b20*/  CS2R R2, SRZ ;  /* 0x0000000000027805 */ /* 0x000fe2000001ff00 */
[----:B------:R-:W-:Y:S01]  /*0b30*/  IMAD.MOV.U32 R4, RZ, RZ, RZ ;  /* 0x000000ffff047224 */ /* 0x000fe200078e00ff */
[----:B------:R-:W-:Y:S02]  /*0b40*/  CS2R R150, SRZ ;  /* 0x0000000000967805 */ /* 0x000fe4000001ff00 */
[----:B------:R-:W-:Y:S02]  /*0b50*/  CS2R R148, SRZ ;  /* 0x0000000000947805 */ /* 0x000fe4000001ff00 */
[----:B------:R-:W-:Y:S02]  /*0b60*/  PLOP3.LUT P1, PT, PT, PT, UP0, 0x80, 0x0 ;  /* 0x000000000000781c */ /* 0x000fe40003f2f008 */
[----:B------:R-:W-:-:S02]  /*0b70*/  CS2R R146, SRZ ;  /* 0x0000000000927805 */ /* 0x000fc4000001ff00 */
[----:B------:R-:W-:Y:S02]  /*0b80*/  CS2R R144, SRZ ;  /* 0x0000000000907805 */ /* 0x000fe4000001ff00 */
[----:B------:R-:W-:Y:S02]  /*0b90*/  CS2R R142, SRZ ;  /* 0x00000000008e7805 */ /* 0x000fe4000001ff00 */
[----:B------:R-:W-:Y:S02]  /*0ba0*/  CS2R R140, SRZ ;  /* 0x00000000008c7805 */ /* 0x000fe4000001ff00 */
[----:B------:R-:W-:Y:S02]  /*0bb0*/  CS2R R138, SRZ ;  /* 0x00000000008a7805 */ /* 0x000fe4000001ff00 */
[----:B------:R-:W-:Y:S02]  /*0bc0*/  CS2R R136, SRZ ;  /* 0x0000000000887805 */ /* 0x000fe4000001ff00 */
        /* <DEDUP_REMOVED lines=48> */
[----:B------:R-:W-:Y:S01]  /*0ed0*/  CS2R R38, SRZ ;  /* 0x0000000000267805 */ /* 0x000fe2000001ff00 */
[----:B------:R-:W-:Y:S01]  /*0ee0*/  IMAD.MOV.U32 R37, RZ, RZ, RZ ;  /* 0x000000ffff257224 */ /* 0x000fe200078e00ff */
[----:B------:R-:W-:Y:S06]  /*0ef0*/  @!P1 BRA `(.L_x_10) ;  /* 0x0000000000749947 */ /* 0x000fec0003800000 */
[----:B------:R-:W-:Y:S01]  /*0f00*/  MOV R5, UR11 ;  /* 0x0000000b00057c02 */ /* 0x000fe20008000f00 */
[----:B------:R-:W-:-:S03]  /*0f10*/  UIADD3 UR4, UR6, -0x1, UR11 ;  /* 0xffffffff06047890 */ /* 0x000fc6000fffe00b */
[-C--:B------:R-:W-:Y:S02]  /*0f20*/  IABS R3, R5.reuse ;  /* 0x0000000500037213 */ /* 0x080fe40000000000 */
[----:B------:R-:W-:Y:S01]  /*0f30*/  IABS R9, R5 ;  /* 0x0000000500097213 */ /* 0x000fe20000000000 */
[----:B------:R-:W-:Y:S01]  /*0f40*/  IMAD.U32 R8, RZ, RZ, UR4 ;  /* 0x00000004ff087e24 */ /* 0x000fe2000f8e00ff */
[----:B------:R-:W0:Y:S01]  /*0f50*/  I2F.RP R0, R3 ;  /* 0x0000000300007306 */ /* 0x000e220000209400 */
[----:B------:R-:W-:Y:S01]  /*0f60*/  ULOP3.LUT UR4, UR4, UR11, URZ, 0x3c, !UPT ;  /* 0x0000000b04047292 */ /* 0x000fe2000f8e3c3f */
[----:B------:R-:W-:-:S05]  /*0f70*/  IADD3 R9, RZ, -R9, RZ ;  /* 0x80000009ff097210 */ /* 0x000fca0007ffe0ff */
[----:B------:R-:W-:Y:S01]  /*0f80*/  ISETP.LE.AND P3, PT, RZ, UR4, PT ;  /* 0x00000004ff007c0c */ /* 0x000fe2000bf63270 */
[----:B0-----:R-:W0:Y:S02]  /*0f90*/  MUFU.RCP R0, R0 ;  /* 0x0000000000007308 */ /* 0x001e240000001000 */
[----:B0-----:R-:W-:Y:S01]  /*0fa0*/  VIADD R6, R0, 0xffffffe ;  /* 0x0ffffffe00067836 */ /* 0x001fe20000000000 */
[----:B------:R-:W-:-:S05]  /*0fb0*/  IABS R0, R8 ;  /* 0x0000000800007213 */ /* 0x000fca0000000000 */
[----:B------:R0:W1:Y:S02]  /*0fc0*/  F2I.FTZ.U32.TRUNC.NTZ R7, R6 ;  /* 0x0000000600077305 */ /* 0x000064000021f000 */
[----:B0-----:R-:W-:Y:S02]  /*0fd0*/  IMAD.MOV.U32 R6, RZ, RZ, RZ ;  /* 0x000000ffff067224 */ /* 0x001fe400078e00ff */
[----:B-1----:R-:W-:-:S04]  /*0fe0*/  IMAD.MOV R10, RZ, RZ, -R7 ;  /* 0x000000ffff0a7224 */ /* 0x002fc800078e0a07 */
[----:B------:R-:W-:-:S04]  /*0ff0*/  IMAD R5, R10, R3, RZ ;  /* 0x000000030a057224 */ /* 0x000fc800078e02ff */
[----:B------:R-:W-:-:S04]  /*1000*/  IMAD.HI.U32 R7, R7, R5, R6 ;  /* 0x0000000507077227 */ /* 0x000fc800078e0006 */
[----:B------:R-:W-:Y:S02]  /*1010*/  IMAD.MOV.U32 R5, RZ, RZ, R9 ;  /* 0x000000ffff057224 */ /* 0x000fe400078e0009 */
[----:B------:R-:W-:-:S04]  /*1020*/  IMAD.HI.U32 R7, R7, R0, RZ ;  /* 0x0000000007077227 */ /* 0x000fc800078e00ff */
[----:B------:R-:W-:-:S05]  /*1030*/  IMAD R0, R7, R5, R0 ;  /* 0x0000000507007224 */ /* 0x000fca00078e0200 */
[----:B------:R-:W-:-:S13]  /*1040*/  ISETP.GT.U32.AND P2, PT, R3, R0, PT ;  /* 0x000000000300720c */ /* 0x000fda0003f44070 */
[----:B------:R-:W-:Y:S01]  /*1050*/  @!P2 IMAD.IADD R0, R0, 0x1, -R3 ;  /* 0x000000010000a824 */ /* 0x000fe200078e0a03 */
[----:B------:R-:W-:Y:S02]  /*1060*/  @!P2 IADD3 R7, R7, 0x1, RZ ;  /* 0x000000010707a810 */ /* 0x000fe40007ffe0ff */
[----:B------:R-:W-:Y:S02]  /*1070*/  ISETP.NE.AND P2, PT, RZ, UR11, PT ;  /* 0x0000000bff007c0c */ /* 0x000fe4000bf45270 */
[----:B------:R-:W-:-:S13]  /*1080*/  ISETP.GE.U32.AND P1, PT, R0, R3, PT ;  /* 0x000000030000720c */ /* 0x000fda0003f26070 */
[----:B------:R-:W-:-:S04]  /*1090*/  @P1 VIADD R7, R7, 0x1 ;  /* 0x0000000107071836 */ /* 0x000fc80000000000 */
[----:B------:R-:W-:-:S04]  /*10a0*/  IMAD.MOV.U32 R3, RZ, RZ, R7 ;  /* 0x000000ffff037224 */ /* 0x000fc800078e0007 */
[----:B------:R-:W-:Y:S01]  /*10b0*/  @!P3 IMAD.MOV R3, RZ, RZ, -R3 ;  /* 0x000000ffff03b224 */ /* 0x000fe200078e0a03 */
[----:B------:R-:W-:-:S07]  /*10c0*/  @!P2 LOP3.LUT R3, RZ, UR11, RZ, 0x33, !PT ;  /* 0x0000000bff03ac12 */ /* 0x000fce000f8e33ff */
.L_x_10:
[----:B------:R-:W-:Y:S01]  /*10d0*/  IMAD R0, R3, UR7, RZ ;  /* 0x0000000703007c24 */ /* 0x000fe2000f8e02ff */
[----:B------:R-:W-:Y:S02]  /*10e0*/  MOV R36, RZ ;  /* 0x000000ff00247202 */ /* 0x000fe40000000f00 */
[----:B------:R-:W-:Y:S02]  /*10f0*/  CS2R R34, SRZ ;  /* 0x0000000000227805 */ /* 0x000fe4000001ff00 */
[----:B------:R-:W-:Y:S02]  /*1100*/  CS2R R32, SRZ ;  /* 0x0000000000207805 */ /* 0x000fe4000001ff00 */
[----:B------:R-:W-:Y:S02]  /*1110*/  CS2R R30, SRZ ;  /* 0x00000000001e7805 */ /* 0x000fe4000001ff00 */
[----:B------:R-:W-:Y:S02]  /*1120*/  VIADDMNMX R3, R0, R3, UR6, PT ;  /* 0x0000000600037e46 */ /* 0x000fe4000b800103 */
[----:B------:R-:W-:-:S02]  /*1130*/  CS2R R28, SRZ ;  /* 0x00000000001c7805 */ /* 0x000fc4000001ff00 */
[----:B------:R-:W-:Y:S02]  /*1140*/  CS2R R26, SRZ ;  /* 0x00000000001a7805 */ /* 0x000fe4000001ff00 */
[----:B------:R-:W-:Y:S02]  /*1150*/  CS2R R24, SRZ ;  /* 0x0000000000187805 */ /* 0x000fe4000001ff00 */
[----:B------:R-:W-:-:S13]  /*1160*/  ISETP.GT.AND P1, PT, R3, R0, PT ;  /* 0x000000000300720c */ /* 0x000fda0003f24270 */
[----:B------:R-:W-:Y:S05]  /*1170*/  @!P1 BRA `(.L_x_11) ;  /* 0x0000005c00249947 */ /* 0x000fea0003800000 */
[----:B------:R-:W-:Y:S01]  /*1180*/  SHF.R.S32.HI R5, RZ, 0x1f, R16 ;  /* 0x0000001fff057819 */ /* 0x000fe20000011410 */
[----:B------:R-:W-:-:S03]  /*1190*/  UMOV UR7, 0x400 ;  /* 0x0000040000077882 */ /* 0x000fc60000000000 */
[----:B------:R-:W-:-:S04]  /*11a0*/  LEA.HI R5, R5, R16, RZ, 0x7 ;  /* 0x0000001005057211 */ /* 0x000fc800078f38ff */
[----:B------:R-:W-:Y:S02]  /*11b0*/  SHF.R.S32.HI R2, RZ, 0x7, R5 ;  /* 0x00000007ff027819 */ /* 0x000fe40000011405 */
[----:B------:R-:W-:-:S04]  /*11c0*/  LOP3.LUT R5, R5, 0xffffff80, RZ, 0xc0, !PT ;  /* 0xffffff8005057812 */ /* 0x000fc800078ec0ff */
[----:B------:R-:W0:Y:S01]  /*11d0*/  SHFL.IDX PT, R2, R2, RZ, 0x1f ;  /* 0x00001fff02027589 */ /* 0x000e2200000e0000 */
[----:B------:R-:W-:-:S05]  /*11e0*/  IMAD.IADD R5, R16, 0x1, -R5 ;  /* 0x0000000110057824 */ /* 0x000fca00078e0a05 */
[----:B------:R-:W-:-:S04]  /*11f0*/  SHF.R.S32.HI R4, RZ, 0x1f, R5 ;  /* 0x0000001fff047819 */ /* 0x000fc80000011405 */
[CC--:B------:R-:W-:Y:S02]  /*1200*/  LEA.HI R6, R4.reuse, R5.reuse, RZ, 0x2 ;  /* 0x0000000504067211 */ /* 0x0c0fe400078f10ff */
[----:B------:R-:W-:Y:S02]  /*1210*/  LEA.HI R4, R4, R5, RZ, 0x5 ;  /* 0x0000000504047211 */ /* 0x000fe400078f28ff */
[----:B------:R-:W-:Y:S02]  /*1220*/  SHF.R.S32.HI R7, RZ, 0x1f, R6 ;  /* 0x0000001fff077819 */ /* 0x000fe40000011406 */
[----:B------:R-:W-:Y:S02]  /*1230*/  SHF.R.S32.HI R4, RZ, 0x5, R4 ;  /* 0x00000005ff047819 */ /* 0x000fe40000011404 */
[----:B0-----:R-:W-:Y:S02]  /*1240*/  R2UR UR4, R2 ;  /* 0x00000000020472ca */ /* 0x001fe400000e0000 */
[----:B------:R-:W-:-:S04]  /*1250*/  SHF.R.S32.HI R2, RZ, 0x2, R6 ;  /* 0x00000002ff027819 */ /* 0x000fc80000011406 */
[----:B------:R-:W-:-:S04]  /*1260*/  LEA.HI R7, R7, R2, RZ, 0x3 ;  /* 0x0000000207077211 */ /* 0x000fc800078f18ff */
[----:B------:R-:W-:-:S03]  /*1270*/  LOP3.LUT R7, R7, 0xfffffff8, RZ, 0xc0, !PT ;  /* 0xfffffff807077812 */ /* 0x000fc600078ec0ff */
[----:B------:R-:W-:Y:S02]  /*1280*/  ULEA.HI UR5, UR4, UR4, URZ, 0x1 ;  /* 0x0000000404057291 */ /* 0x000fe4000f8f083f */
[----:B------:R-:W-:Y:S02]  /*1290*/  IMAD.IADD R7, R2, 0x1, -R7 ;  /* 0x0000000102077824 */ /* 0x000fe400078e0a07 */
[----:B------:R-:W-:Y:S02]  /*12a0*/  ULOP3.LUT UR6, UR5, 0x1fffe, URZ, 0xc0, !UPT ;  /* 0x0001fffe05067892 */ /* 0x000fe4000f8ec03f */
[----:B------:R-:W-:Y:S01]  /*12b0*/  ULEA UR5, UR42, UR7, 0x18 ;  /* 0x000000072a057291 */ /* 0x000fe2000f8ec03f */
[----:B------:R-:W-:Y:S01]  /*12c0*/  IMAD R4, R4, 0x10, R7 ;  /* 0x0000001004047824 */ /* 0x000fe200078e0207 */
[----:B------:R-:W-:Y:S02]  /*12d0*/  UIADD3 UR6, UR4, -UR6, URZ ;  /* 0x8000000604067290 */ /* 0x000fe4000fffe03f */
[----:B------:R-:W-:-:S02]  /*12e0*/  ULOP3.LUT UR4, UR39, 0x1, URZ, 0xfc, !UPT ;  /* 0x0000000127047892 */ /* 0x000fc4000f8efc3f */
[----:B------:R-:W-:Y:S02]  /*12f0*/  ULEA UR6, UR6, UR5, 0xf ;  /* 0x0000000506067291 */ /* 0x000fe4000f8e783f */
[----:B------:R-:W-:Y:S02]  /*1300*/  UISETP.NE.AND UP0, UPT, UR4, 0x3, UPT ;  /* 0x000000030400788c */ /* 0x000fe4000bf05270 */
[----:B------:R-:W-:-:S04]  /*1310*/  UIADD3 UR6, UR6, 0x400, URZ ;  /* 0x0000040006067890 */ /* 0x000fc8000fffe03f */
[----:B------:R-:W-:Y:S01]  /*1320*/  PLOP3.LUT P0, PT, PT, PT, UP0, 0x80, 0x0 ;  /* 0x000000000000781c */ /* 0x000fe20003f0f008 */
[----:B------:R-:W-:-:S04]  /*1330*/  USHF.R.U32.HI UR6, URZ, 0x4, UR6 ;  /* 0x000000043f067899 */ /* 0x000fc80008011606 */
[----:B------:R-:W-:-:S04]  /*1340*/  ULOP3.LUT UR6, UR6, 0x3fff, URZ, 0xc0, !UPT ;  /* 0x00003fff06067892 */ /* 0x000fc8000f8ec03f */
[----:B------:R-:W-:-:S04]  /*1350*/  ULOP3.LUT UR6, UR6, 0x2000000, URZ, 0xfc, !UPT ;  /* 0x0200000006067892 */ /* 0x000fc8000f8efc3f */
[----:B------:R-:W-:Y:S08]  /*1360*/  @!P0 BRA `(.L_x_12) ;  /* 0x0000000000048947 */ /* 0x000ff00003800000 */
[----:B------:R-:W-:Y:S01]  /*1370*/  BPT.TRAP 0x1 ;  /* 0x000000040000795c */ /* 0x000fe20000300000 */
.L_x_12:
[----:B------:R-:W-:-:S04]  /*1380*/  SHF.L.U32 R2, RZ, 0x1f, RZ ;  /* 0x0000001fff027819 */ /* 0x000fc800000006ff */
[----:B------:R-:W0:Y:S02]  /*1390*/  SYNCS.PHASECHK.TRANS64.TRYWAIT P1, [UR5+0x28c50], R2 ;  /* 0x028c5002ff0075a7 */ /* 0x000e240008020145 */
[----:B0-----:R-:W-:Y:S05]  /*13a0*/  @!P1 BRA `(.L_x_13) ;  /* 0x000000b800549947 */ /* 0x001fea0003800000 */
.L_x_97:
[----:B------:R-:W-:Y:S01]  /*13b0*/  BAR.SYNC.DEFER_BLOCKING 0xe, 0x100 ;  /* 0x0384000000007b1d */ /* 0x000fe20000010000 */
[----:B------:R-:W-:Y:S02]  /*13c0*/  UIADD3 UR4, UR5, 0x26800, URZ ;  /* 0x0002680005047890 */ /* 0x000fe4000fffe03f */
[----:B------:R-:W-:Y:S02]  /*13d0*/  UIADD3 UR14, UR6, 0x80, URZ ;  /* 0x00000080060e7890 */ /* 0x000fe4000fffe03f */
[----:B------:R-:W-:Y:S01]  /*13e0*/  USHF.R.U32.HI UR4, URZ, 0x4, UR4 ;  /* 0x000000043f047899 */ /* 0x000fe20008011604 */
[----:B------:R-:W-:Y:S01]  /*13f0*/  UMOV UR9, 0x40000040 ;  /* 0x4000004000097882 */ /* 0x000fe20000000000 */
[----:B------:R-:W-:Y:S02]  /*1400*/  UMOV UR10, UR6 ;  /* 0x00000006000a7c82 */ /* 0x000fe40008000000 */
[----:B------:R-:W-:Y:S01]  /*1410*/  ULOP3.LUT UR4, UR4, 0x3fff, URZ, 0xc0, !UPT ;  /* 0x00003fff04047892 */ /* 0x000fe2000f8ec03f */
[----:B------:R-:W-:Y:S01]  /*1420*/  UMOV UR11, 0x40000040 ;  /* 0x40000040000b7882 */ /* 0x000fe20000000000 */
[----:B------:R-:W-:-:S02]  /*1430*/  UMOV UR13, 0x40000040 ;  /* 0x40000040000d7882 */ /* 0x000fc40000000000 */
[----:B------:R-:W-:Y:S01]  /*1440*/  ULOP3.LUT UR4, UR4, 0x10000, URZ, 0xfc, !UPT ;  /* 0x0001000004047892 */ /* 0x000fe2000f8efc3f */
[----:B------:R-:W-:Y:S01]  /*1450*/  UMOV UR15, 0x40000040 ;  /* 0x40000040000f7882 */ /* 0x000fe20000000000 */
[----:B------:R-:W-:Y:S02]  /*1460*/  UIADD3 UR18, UR6, 0x100, URZ ;  /* 0x0000010006127890 */ /* 0x000fe4000fffe03f */
[----:B------:R-:W-:-:S03]  /*1470*/  UIADD3 UR12, UR4, 0x2, URZ ;  /* 0x00000002040c7890 */ /* 0x000fc6000fffe03f */
[----:B------:R-:W-:Y:S01]  /*1480*/  UMOV UR8, UR4 ;  /* 0x0000000400087c82 */ /* 0x000fe20008000000 */
[----:B------:R-:W-:Y:S01]  /*1490*/  UIADD3 UR16, UR4, 0x4, URZ ;  /* 0x0000000404107890 */ /* 0x000fe2000fffe03f */
[----:B------:R-:W-:Y:S01]  /*14a0*/  UMOV UR17, 0x40000040 ;  /* 0x4000004000117882 */ /* 0x000fe20000000000 */
[----:B------:R-:W-:Y:S01]  /*14b0*/  WARPGROUP.ARRIVE ;  /* 0x00000000000079c5 */ /* 0x000fe20000000000 */
[----:B------:R-:W-:Y:S01]  /*14c0*/  UMOV UR19, 0x40000040 ;  /* 0x4000004000137882 */ /* 0x000fe20000000000 */
[----:B------:R-:W-:Y:S02]  /*14d0*/  UIADD3 UR20, UR4, 0x6, URZ ;  /* 0x0000000604147890 */ /* 0x000fe4000fffe03f */
[----:B------:R-:W-:Y:S02]  /*14e0*/  UIADD3 UR22, UR6, 0x180, URZ ;  /* 0x0000018006167890 */ /* 0x000fe4000fffe03f */
[----:B------:R-:W-:Y:S01]  /*14f0*/  HGMMA.64x256x16.F32.BF16 R24, gdesc[UR8].tnspB, RZ, !UPT, gsb0 ;  /* 0x43e00000081879f0 */ /* 0x000fe2000c0018ff */
[----:B------:R-:W-:Y:S01]  /*1500*/  UMOV UR21, 0x40000040 ;  /* 0x4000004000157882 */ /* 0x000fe20000000000 */
[----:B------:R-:W-:Y:S01]  /*1510*/  UMOV UR23, 0x40000040 ;  /* 0x4000004000177882 */ /* 0x000fe20000000000 */
[----:B------:R-:W-:-:S02]  /*1520*/  WARPGROUP.DEPBAR.LE gsb0, 0x0 ;  /* 0x00008000000079c5 */ /* 0x000fc40000010000 */
[----:B------:R-:W-:-:S15]  /*1530*/  WARPGROUP.ARRIVE ;  /* 0x00000000000079c5 */ /* 0x000fde0000000000 */
[----:B------:R-:W-:-:S08]  /*1540*/  NOP ;  /* 0x0000000000007918 */ /* 0x000fd00000000000 */
[----:B------:R-:W-:Y:S03]  /*1550*/  HGMMA.64x256x16.F32.BF16 R24, gdesc[UR12].tnspB, R24, gsb0 ;  /* 0x43e000000c1879f0 */ /* 0x000fe60008001818 */
[----:B------:R-:W-:Y:S02]  /*1560*/  WARPGROUP.DEPBAR.LE gsb0, 0x0 ;  /* 0x00008000000079c5 */ /* 0x000fe40000010000 */
        /* <DEDUP_REMOVED lines=8> */
[----:B------:R-:W-:Y:S06]  /*15f0*/  BAR.ARV 0xf, 0x100 ;  /* 0x03c4000000007b1d */ /* 0x000fec0000002000 */
[----:B------:R-:W-:Y:S05]  /*1600*/  @!P0 BRA `(.L_x_14) ;  /* 0x0000000000048947 */ /* 0x000fea0003800000 */
[----:B------:R-:W-:Y:S01]  /*1610*/  BPT.TRAP 0x1 ;  /* 0x000000040000795c */ /* 0x000fe20000300000 */
.L_x_14:
[----:B------:R-:W-:Y:S01]  /*1620*/  IADD3 R3, R3, -0x2, RZ ;  /* 0xfffffffe03037810 */ /* 0x000fe20007ffe0ff */
[----:B------:R-:W-:-:S03]  /*1630*/  UIADD3 UR4, UR5, 0x28c60, URZ ;  /* 0x00028c6005047890 */ /* 0x000fc6000fffe03f */
[----:B------:R-:W-:Y:S01]  /*1640*/  ISETP.GE.AND P1, PT, R3, R0, PT ;  /* 0x000000000300720c */ /* 0x000fe20003f26270 */
[----:B------:R-:W-:-:S09]  /*1650*/  UPRMT UR4, UR42, 0x654, UR4 ;  /* 0x000006542a047896 */ /* 0x000fd20008000004 */
[----:B------:R-:W-:Y:S01]  /*1660*/  SYNCS.ARRIVE.TRANS64.RED.A1T0 RZ, [UR4], RZ ;  /* 0x000000ffffff79a7 */ /* 0x000fe20008100404 */
[----:B------:R-:W-:Y:S02]  /*1670*/  UMOV UR4, URZ ;  /* 0x0000003f00047c82 */ /* 0x000fe40008000000 */
[----:B------:R-:W-:Y:S05]  /*1680*/  @!P1 BRA `(.L_x_15) ;  /* 0x0000000800e09947 */ /* 0x000fea0003800000 */
[----:B------:R-:W-:Y:S01]  /*1690*/  IMAD.MOV.U32 R7, RZ, RZ, RZ ;  /* 0x000000ffff077224 */ /* 0x000fe200078e00ff */
[----:B------:R-:W-:-:S06]  /*16a0*/  UMOV UR4, URZ ;  /* 0x0000003f00047c82 */ /* 0x000fcc0008000000 */
.L_x_21:
[----:B------:R-:W-:Y:S01]  /*16b0*/  BAR.SYNC.DEFER_BLOCKING 0xe, 0x100 ;  /* 0x0384000000007b1d */ /* 0x000fe20000010000 */
[----:B01----:R-:W-:Y:S01]  /*16c0*/  IMAD.U32 R5, RZ, RZ, UR4 ;  /* 0x00000004ff057e24 */ /* 0x003fe2000f8e00ff */
[----:B------:R-:W-:Y:S01]  /*16d0*/  UIADD3 UR4, UR4, 0x1, URZ ;  /* 0x0000000104047890 */ /* 0x000fe2000fffe03f */
[----:B------:R-:W-:Y:S02]  /*16e0*/  ISETP.GT.AND P2, PT, R3, R0, PT ;  /* 0x000000000300720c */ /* 0x000fe40003f44270 */
[----:B------:R-:W-:Y:S01]  /*16f0*/  IMAD R2, R5, 0x40, R4 ;  /* 0x0000004005027824 */ /* 0x000fe200078e0204 */
[----:B------:R-:W-:Y:S01]  /*1700*/  UISETP.NE.AND UP0, UPT, UR4, 0x2, UPT ;  /* 0x000000020400788c */ /* 0x000fe2000bf05270 */
[----:B------:R-:W-:-:S03]  /*1710*/  IADD3 R3, R3, -0x1, RZ ;  /* 0xffffffff03037810 */ /* 0x000fc60007ffe0ff */
[----:B------:R-:W-:Y:S01]  /*1720*/  LEA R2, R2, UR5, 0x2 ;  /* 0x0000000502027c11 */ /* 0x000fe2000f8e10ff */
[----:B------:R-:W-:Y:S02]  /*1730*/  USEL UR7, URZ, 0x1, UP0 ;  /* 0x000000013f077887 */ /* 0x000fe40008000000 */
[----:B------:R-:W-:-:S04]  /*1740*/  USEL UR4, UR4, URZ, UP0 ;  /* 0x0000003f04047287 */ /* 0x000fc80008000000 */
[----:B------:R-:W-:Y:S01]  /*1750*/  LOP3.LUT R7, R7, UR7, RZ, 0x3c, !PT ;  /* 0x0000000707077c12 */ /* 0x000fe2000f8e3cff */
[----:B------:R-:W0:Y:S04]  /*1760*/  LDS R5, [R2+0x28800] ;  /* 0x0288000002057984 */ /* 0x000e280000000800 */
[----:B------:R-:W1:Y:S01]  /*1770*/  LDS R6, [R2+0x28820] ;  /* 0x0288200002067984 */ /* 0x000e620000000800 */
[-C--:B0-----:R-:W-:Y:S01]  /*1780*/  FMUL.FTZ R24, R24, R5.reuse ;  /* 0x0000000518187220 */ /* 0x081fe20000410000 */
[-C--:B------:R-:W-:Y:S01]  /*1790*/  FMUL.FTZ R25, R25, R5.reuse ;  /* 0x0000000519197220 */ /* 0x080fe20000410000 */
        /* <DEDUP_REMOVED lines=61> */
[----:B------:R-:W-:Y:S01]  /*1b70*/  FMUL.FTZ R149, R149, R5 ;  /* 0x0000000595957220 */ /* 0x000fe20000410000 */
[-C--:B-1----:R-:W-:Y:S01]  /*1b80*/  FMUL.FTZ R26, R26, R6.reuse ;  /* 0x000000061a1a7220 */ /* 0x082fe20000410000 */
        /* <DEDUP_REMOVED lines=63> */
[----:B------:R-:W-:Y:S06]  /*1f80*/  @!P0 BRA `(.L_x_16) ;  /* 0x0000000000048947 */ /* 0x000fec0003800000 */
[----:B------:R-:W-:Y:S01]  /*1f90*/  BPT.TRAP 0x1 ;  /* 0x000000040000795c */ /* 0x000fe20000300000 */
.L_x_16:
[----:B------:R-:W-:Y:S01]  /*1fa0*/  ULEA UR7, UR4, UR5, 0x3 ;  /* 0x0000000504077291 */ /* 0x000fe2000f8e183f */
[----:B------:R-:W-:-:S08]  /*1fb0*/  SHF.L.U32 R2, R7, 0x1f, RZ ;  /* 0x0000001f07027819 */ /* 0x000fd000000006ff */
[----:B------:R0:W1:Y:S01]  /*1fc0*/  SYNCS.PHASECHK.TRANS64.TRYWAIT P1, [UR7+0x28c50], R2 ;  /* 0x028c5002ff0075a7 */ /* 0x0000620008020147 */
[----:B------:R-:W-:Y:S05]  /*1fd0*/  @!P0 BRA `(.L_x_17) ;  /* 0x0000000000048947 */ /* 0x000fea0003800000 */
[----:B------:R-:W-:Y:S01]  /*1fe0*/  BPT.TRAP 0x1 ;  /* 0x000000040000795c */ /* 0x000fe20000300000 */
.L_x_17:
[----:B-1----:R-:W-:Y:S05]  /*1ff0*/  @P1 BRA `(.L_x_18) ;  /* 0x0000000000081947 */ /* 0x002fea0003800000 */
[----:B------:R-:W1:Y:S02]  /*2000*/  SYNCS.PHASECHK.TRANS64.TRYWAIT P1, [UR7+0x28c50], R2 ;  /* 0x028c5002ff0075a7 */ /* 0x000e640008020147 */
[----:B-1----:R-:W-:Y:S05]  /*2010*/  @!P1 BRA `(.L_x_19) ;  /* 0x000000ac00509947 */ /* 0x002fea0003800000 */
.L_x_18:
[----:B------:R-:W-:Y:S01]  /*2020*/  ULEA UR10, UR4, UR6, 0xc ;  /* 0x00000006040a7291 */ /* 0x000fe2000f8e603f */
[----:B------:R-:W-:Y:S01]  /*2030*/  WARPGROUP.ARRIVE ;  /* 0x00000000000079c5 */ /* 0x000fe20000000000 */
[----:B------:R-:W-:Y:S01]  /*2040*/  UMOV UR11, 0x40000040 ;  /* 0x40000040000b7882 */ /* 0x000fe20000000000 */
[----:B------:R-:W-:Y:S01]  /*2050*/  UMOV UR15, 0x40000040 ;  /* 0x40000040000f7882 */ /* 0x000fe20000000000 */
[----:B------:R-:W-:Y:S02]  /*2060*/  UIADD3 UR14, UR10, 0x80, URZ ;  /* 0x000000800a0e7890 */ /* 0x000fe4000fffe03f */
[----:B------:R-:W-:Y:S01]  /*2070*/  UIADD3 UR18, UR10, 0x100, URZ ;  /* 0x000001000a127890 */ /* 0x000fe2000fffe03f */
[----:B------:R-:W-:Y:S02]  /*2080*/  UMOV UR19, 0x40000040 ;  /* 0x4000004000137882 */ /* 0x000fe40000000000 */
[----:B------:R-:W-:Y:S01]  /*2090*/  HGMMA.64x256x16.F32.BF16 R24, gdesc[UR8].tnspB, R24, gsb0 ;  /* 0x43e00000081879f0 */ /* 0x000fe20008001818 */
[----:B------:R-:W-:Y:S01]  /*20a0*/  UIADD3 UR22, UR10, 0x180, URZ ;  /* 0x000001800a167890 */ /* 0x000fe2000fffe03f */
        /* <DEDUP_REMOVED lines=17> */
.L_x_20:
[----:B------:R-:W-:-:S04]  /*21c0*/  UIADD3 UR7, UR7, 0x28c60, URZ ;  /* 0x00028c6007077890 */ /* 0x000fc8000fffe03f */
[----:B------:R-:W-:-:S09]  /*21d0*/  UPRMT UR7, UR42, 0x654, UR7 ;  /* 0x000006542a077896 */ /* 0x000fd20008000007 */
[----:B------:R-:W-:Y:S01]  /*21e0*/  SYNCS.ARRIVE.TRANS64.RED.A1T0 RZ, [UR7], RZ ;  /* 0x000000ffffff79a7 */ /* 0x000fe20008100407 */
[----:B------:R-:W-:Y:S05]  /*21f0*/  @P2 BRA `(.L_x_21) ;  /* 0xfffffff4002c2947 */ /* 0x000fea000383ffff */
[----:B------:R-:W-:-:S12]  /*2200*/  USHF.L.U32 UR4, UR4, 0x6, URZ ;  /* 0x0000000604047899 */ /* 0x000fd8000800063f */
.L_x_15:
[----:B------:R-:W-:Y:S01]  /*2210*/  BAR.SYNC.DEFER_BLOCKING 0xe, 0x100 ;  /* 0x0384000000007b1d */ /* 0x000fe20000010000 */
[----:B------:R-:W-:Y:S01]  /*2220*/  VIADD R4, R4, UR4 ;  /* 0x0000000404047c36 */ /* 0x000fe20008000000 */
[----:B------:R-:W-:-:S04]  /*2230*/  PLOP3.LUT P0, PT, PT, PT, PT, 0x8, 0x0 ;  /* 0x000000000000781c */ /* 0x000fc80003f0e170 */
[----:B------:R-:W-:-:S05]  /*2240*/  LEA R4, R4, UR5, 0x2 ;  /* 0x0000000504047c11 */ /* 0x000fca000f8e10ff */
[----:B01----:R-:W0:Y:S04]  /*2250*/  LDS R2, [R4+0x28800] ;  /* 0x0288000004027984 */ /* 0x003e280000000800 */
[----:B------:R1:W2:Y:S02]  /*2260*/  LDS R0, [R4+0x28820] ;  /* 0x0288200004007984 */ /* 0x0002a40000000800 */
[----:B-1----:R-:W-:Y:S02]  /*2270*/  IMAD.MOV.U32 R4, RZ, RZ, RZ ;  /* 0x000000ffff047224 */ /* 0x002fe400078e00ff */
        /* <DEDUP_REMOVED lines=64> */
[-C--:B--2---:R-:W-:Y:S01]  /*2680*/  FMUL.FTZ R26, R26, R0.reuse ;  /* 0x000000001a1a7220 */ /* 0x084fe20000410000 */
        /* <DEDUP_REMOVED lines=63> */
[----:B------:R-:W-:Y:S01]  /*2a80*/  IMAD.MOV.U32 R2, RZ, RZ, RZ ;  /* 0x000000ffff027224 */ /* 0x000fe200078e00ff */
[----:B------:R-:W-:Y:S06]  /*2a90*/  BAR.ARV 0xf, 0x100 ;  /* 0x03c4000000007b1d */ /* 0x000fec0000002000 */
[----:B------:R-:W-:Y:S05]  /*2aa0*/  BRA `(.L_x_11) ;  /* 0x0000004000d87947 */ /* 0x000fea0003800000 */
.L_x_9:
[----:B------:R-:W-:Y:S01]  /*2ab0*/  UISETP.GE.AND UP0, UPT, UR43, 0x1, UPT ;  /* 0x000000012b00788c */ /* 0x000fe2000bf06270 */
[----:B------:R-:W-:-:S05]  /*2ac0*/  UMOV UR4, URZ ;  /* 0x0000003f00047c82 */ /* 0x000fca0008000000 */
[----:B------:R-:W-:-:S13]  /*2ad0*/  PLOP3.LUT P0, PT, PT, PT, UP0, 0x80, 0x0 ;  /* 0x000000000000781c */ /* 0x000fda0003f0f008 */
[----:B------:R-:W-:Y:S05]  /*2ae0*/  @!P0 BRA `(.L_x_22) ;  /* 0x0000000000848947 */ /* 0x000fea0003800000 */
[----:B------:R-:W-:Y:S01]  /*2af0*/  MOV R3, UR11 ;  /* 0x0000000b00037c02 */ /* 0x000fe20008000f00 */
[----:B------:R-:W-:Y:S01]  /*2b00*/  UIADD3 UR8, UR6, -0x1, UR11 ;  /* 0xffffffff06087890 */ /* 0x000fe2000fffe00b */
[----:B------:R-:W-:Y:S02]  /*2b10*/  UMOV UR4, URZ ;  /* 0x0000003f00047c82 */ /* 0x000fe40008000000 */
[-C--:B------:R-:W-:Y:S02]  /*2b20*/  IABS R0, R3.reuse ;  /* 0x0000000300007213 */ /* 0x080fe40000000000 */
[----:B------:R-:W-:Y:S01]  /*2b30*/  IABS R5, R3 ;  /* 0x0000000300057213 */ /* 0x000fe20000000000 */
[----:B------:R-:W-:Y:S01]  /*2b40*/  IMAD.U32 R4, RZ, RZ, UR8 ;  /* 0x00000008ff047e24 */ /* 0x000fe2000f8e00ff */
[----:B------:R-:W-:Y:S01]  /*2b50*/  R2UR UR12, R0 ;  /* 0x00000000000c72ca */ /* 0x000fe200000e0000 */
[----:B------:R-:W-:-:S03]  /*2b60*/  ULOP3.LUT UR8, UR8, UR11, URZ, 0x3c, !UPT ;  /* 0x0000000b08087292 */ /* 0x000fc6000f8e3c3f */
[----:B------:R-:W-:-:S05]  /*2b70*/  IABS R4, R4 ;  /* 0x0000000400047213 */ /* 0x000fca0000000000 */
[----:B------:R-:W-:-:S04]  /*2b80*/  IMAD.MOV.U32 R3, RZ, RZ, R4 ;  /* 0x000000ffff037224 */ /* 0x000fc800078e0004 */
[----:B------:R-:W0:Y:S01]  /*2b90*/  I2F.RP R0, UR12 ;  /* 0x0000000c00007d06 */ /* 0x000e220008209400 */
[----:B------:R-:W-:-:S07]  /*2ba0*/  R2UR UR10, R3 ;  /* 0x00000000030a72ca */ /* 0x000fce00000e0000 */
[----:B0-----:R-:W0:Y:S02]  /*2bb0*/  MUFU.RCP R0, R0 ;  /* 0x0000000000007308 */ /* 0x001e240000001000 */
[----:B0-----:R-:W-:Y:S01]  /*2bc0*/  VIADD R2, R0, 0xffffffe ;  /* 0x0ffffffe00027836 */ /* 0x001fe20000000000 */
[----:B------:R-:W-:-:S05]  /*2bd0*/  IADD3 R0, RZ, -R5, RZ ;  /* 0x80000005ff007210 */ /* 0x000fca0007ffe0ff */
[----:B------:R-:W0:Y:S02]  /*2be0*/  F2I.FTZ.U32.TRUNC.NTZ R2, R2 ;  /* 0x0000000200027305 */ /* 0x000e24000021f000 */
[----:B0-----:R-:W-:-:S13]  /*2bf0*/  R2UR UR5, R2 ;  /* 0x00000000020572ca */ /* 0x001fda00000e0000 */
[----:B------:R-:W-:-:S04]  /*2c00*/  UIADD3 UR9, URZ, -UR5, URZ ;  /* 0x800000053f097290 */ /* 0x000fc8000fffe03f */
[----:B------:R-:W-:-:S04]  /*2c10*/  UIMAD UR9, UR9, UR12, URZ ;  /* 0x0000000c090972a4 */ /* 0x000fc8000f8e023f */
[----:B------:R-:W-:-:S03]  /*2c20*/  UIMAD.WIDE.U32 UR4, UR5, UR9, UR4 ;  /* 0x00000009050472a5 */ /* 0x000fc6000f8e0004 */
[----:B------:R-:W-:Y:S01]  /*2c30*/  R2UR UR9, R0 ;  /* 0x00000000000972ca */ /* 0x000fe200000e0000 */
[----:B------:R-:W-:-:S12]  /*2c40*/  UIMAD.WIDE.U32 UR4, UR5, UR10, URZ ;  /* 0x0000000a050472a5 */ /* 0x000fd8000f8e003f */
[----:B------:R-:W-:-:S04]  /*2c50*/  UIMAD UR9, UR5, UR9, UR10 ;  /* 0x00000009050972a4 */ /* 0x000fc8000f8e020a */
[----:B------:R-:W-:-:S11]  /*2c60*/  UISETP.GT.U32.AND UP1, UPT, UR12, UR9, UPT ;  /* 0x000000090c00728c */ /* 0x000fd6000bf24070 */
[----:B------:R-:W-:Y:S02]  /*2c70*/  @!UP1 UIADD3 UR9, UR9, -UR12, URZ ;  /* 0x8000000c09099290 */ /* 0x000fe4000fffe03f */
[----:B------:R-:W-:Y:S02]  /*2c80*/  @!UP1 UIADD3 UR5, UR5, 0x1, URZ ;  /* 0x0000000105059890 */ /* 0x000fe4000fffe03f */
[----:B------:R-:W-:Y:S02]  /*2c90*/  UISETP.GE.U32.AND UP0, UPT, UR9, UR12, UPT ;  /* 0x0000000c0900728c */ /* 0x000fe4000bf06070 */
[----:B------:R-:W-:-:S09]  /*2ca0*/  UISETP.GE.AND UP1, UPT, UR8, URZ, UPT ;  /* 0x0000003f0800728c */ /* 0x000fd2000bf26270 */
[----:B------:R-:W-:Y:S02]  /*2cb0*/  @UP0 UIADD3 UR5, UR5, 0x1, URZ ;  /* 0x0000000105050890 */ /* 0x000fe4000fffe03f */
[----:B------:R-:W-:-:S05]  /*2cc0*/  UISETP.NE.AND UP0, UPT, UR11, URZ, UPT ;  /* 0x0000003f0b00728c */ /* 0x000fca000bf05270 */
[----:B------:R-:W-:Y:S02]  /*2cd0*/  UMOV UR4, UR5 ;  /* 0x0000000500047c82 */ /* 0x000fe40008000000 */
[----:B------:R-:W-:-:S04]  /*2ce0*/  @!UP1 UIADD3 UR4, -UR4, URZ, URZ ;  /* 0x0000003f04049290 */ /* 0x000fc8000fffe13f */
[----:B------:R-:W-:-:S12]  /*2cf0*/  @!UP0 ULOP3.LUT UR4, URZ, UR11, URZ, 0x33, !UPT ;  /* 0x0000000b3f048292 */ /* 0x000fd8000f8e333f */
.L_x_22:
[----:B------:R-:W-:Y:S01]  /*2d00*/  UIMAD UR40, UR7, UR4, URZ ;  /* 0x00000004072872a4 */ /* 0x000fe2000f8e023f */
[----:B------:R-:W-:Y:S01]  /*2d10*/  IMAD.U32 R0, RZ, RZ, UR6 ;  /* 0x00000006ff007e24 */ /* 0x000fe2000f8e00ff */
[----:B------:R-:W-:Y:S01]  /*2d20*/  PLOP3.LUT P0, PT, PT, PT, PT, 0x80, 0x0 ;  /* 0x000000000000781c */ /* 0x000fe20003f0f070 */
[----:B------:R-:W-:Y:S01]  /*2d30*/  IMAD.U32 R3, RZ, RZ, UR4 ;  /* 0x00000004ff037e24 */ /* 0x000fe2000f8e00ff */
[----:B------:R-:W-:Y:S01]  /*2d40*/  MOV R4, RZ ;  /* 0x000000ff00047202 */ /* 0x000fe20000000f00 */
[----:B------:R-:W-:Y:S01]  /*2d50*/  IMAD.MOV.U32 R2, RZ, RZ, RZ ;  /* 0x000000ffff027224 */ /* 0x000fe200078e00ff */
[----:B------:R-:W-:Y:S02]  /*2d60*/  CS2R R150, SRZ ;  /* 0x0000000000967805 */ /* 0x000fe4000001ff00 */
[----:B------:R-:W-:Y:S02]  /*2d70*/  CS2R R148, SRZ ;  /* 0x0000000000947805 */ /* 0x000fe4000001ff00 */
[----:B------:R-:W-:-:S02]  /*2d80*/  VIADDMNMX R0, R3, UR40, R0, PT ;  /* 0x0000002803007c46 */ /* 0x000fc4000b800100 */
[----:B------:R-:W-:Y:S02]  /*2d90*/  CS2R R146, SRZ ;  /* 0x0000000000927805 */ /* 0x000fe4000001ff00 */
[----:B------:R-:W-:Y:S02]  /*2da0*/  CS2R R144, SRZ ;  /* 0x0000000000907805 */ /* 0x000fe4000001ff00 */
[----:B------:R-:W-:Y:S02]  /*2db0*/  CS2R R142, SRZ ;  /* 0x00000000008e7805 */ /* 0x000fe4000001ff00 */
[----:B------:R-:W-:Y:S02]  /*2dc0*/  R2UR UR44, R0 ;  /* 0x00000000002c72ca */ /* 0x000fe400000e0000 */
        /* <DEDUP_REMOVED lines=11> */
[----:B------:R-:W-:Y:S01]  /*2e80*/  CS2R R118, SRZ ;  /* 0x0000000000767805 */ /* 0x000fe2000001ff00 */
[----:B------:R-:W-:Y:S01]  /*2e90*/  UISETP.GT.AND UP0, UPT, UR44, UR40, UPT ;  /* 0x000000282c00728c */ /* 0x000fe2000bf04270 */
[----:B------:R-:W-:Y:S02]  /*2ea0*/  CS2R R116, SRZ ;  /* 0x0000000000747805 */ /* 0x000fe4000001ff00 */
[----:B------:R-:W-:-:S02]  /*2eb0*/  CS2R R114, SRZ ;  /* 0x0000000000727805 */ /* 0x000fc4000001ff00 */
[----:B------:R-:W-:Y:S02]  /*2ec0*/  CS2R R112, SRZ ;  /* 0x0000000000707805 */ /* 0x000fe4000001ff00 */
[----:B------:R-:W-:Y:S02]  /*2ed0*/  CS2R R110, SRZ ;  /* 0x00000000006e7805 */ /* 0x000fe4000001ff00 */
[----:B------:R-:W-:Y:S02]  /*2ee0*/  CS2R R108, SRZ ;  /* 0x00000000006c7805 */ /* 0x000fe4000001ff00 */
[----:B------:R-:W-:Y:S02]  /*2ef0*/  PLOP3.LUT P1, PT, PT, PT, UP0, 0x80, 0x0 ;  /* 0x000000000000781c */ /* 0x000fe40003f2f008 */
        /* <DEDUP_REMOVED lines=42> */
[----:B------:R-:W-:Y:S06]  /*31a0*/  @!P1 BRA `(.L_x_11) ;  /* 0x0000003c00189947 */ /* 0x000fec0003800000 */
[----:B------:R-:W-:Y:S01]  /*31b0*/  SHF.R.S32.HI R17, RZ, 0x1f, R16 ;  /* 0x0000001fff117819 */ /* 0x000fe20000011410 */
[----:B------:R-:W-:Y:S02]  /*31c0*/  UMOV UR41, 0x400 ;  /* 0x0000040000297882 */ /* 0x000fe40000000000 */
[----:B------:R-:W-:Y:S01]  /*31d0*/  ULEA UR41, UR42, UR41, 0x18 ;  /* 0x000000292a297291 */ /* 0x000fe2000f8ec03f */
[----:B------:R-:W-:-:S04]  /*31e0*/  LEA.HI R18, R17, R16, RZ, 0x7 ;  /* 0x0000001011127211 */ /* 0x000fc800078f38ff */
[----:B------:R-:W-:-:S05]  /*31f0*/  SHF.R.S32.HI R19, RZ, 0x7, R18 ;  /* 0x00000007ff137819 */ /* 0x000fca0000011412 */
[----:B------:R-:W0:Y:S02]  /*3200*/  SHFL.IDX PT, R0, R19, RZ, 0x1f ;  /* 0x00001fff13007589 */ /* 0x000e2400000e0000 */
[----:B0-----:R-:W-:-:S13]  /*3210*/  R2UR UR4, R0 ;  /* 0x00000000000472ca */ /* 0x001fda00000e0000 */
[----:B------:R-:W-:-:S04]  /*3220*/  ULEA.HI UR5, UR4, UR4, URZ, 0x1 ;  /* 0x0000000404057291 */ /* 0x000fc8000f8f083f */
[----:B------:R-:W-:-:S04]  /*3230*/  ULOP3.LUT UR5, UR5, 0x1fffe, URZ, 0xc0, !UPT ;  /* 0x0001fffe05057892 */ /* 0x000fc8000f8ec03f */
[----:B------:R-:W-:Y:S02]  /*3240*/  UIADD3 UR5, UR4, -UR5, URZ ;  /* 0x8000000504057290 */ /* 0x000fe4000fffe03f */
[----:B------:R-:W-:Y:S02]  /*3250*/  UIADD3 UR4, UR41, 0x26800, URZ ;  /* 0x0002680029047890 */ /* 0x000fe4000fffe03f */
[----:B------:R-:W-:Y:S02]  /*3260*/  ULEA UR5, UR5, UR41, 0xf ;  /* 0x0000002905057291 */ /* 0x000fe4000f8e783f */
[----:B------:R-:W-:Y:S02]  /*3270*/  ULOP3.LUT UP0, URZ, UR4, 0x3ff, URZ, 0xc0, !UPT ;  /* 0x000003ff043f7892 */ /* 0x000fe4000f80c03f */
[----:B------:R-:W-:-:S04]  /*3280*/  UIADD3 UR5, UR5, 0x400, URZ ;  /* 0x0000040005057890 */ /* 0x000fc8000fffe03f */
[----:B------:R-:W-:Y:S01]  /*3290*/  PLOP3.LUT P0, PT, PT, PT, UP0, 0x80, 0x0 ;  /* 0x000000000000781c */ /* 0x000fe20003f0f008 */
[----:B------:R-:W-:-:S04]  /*32a0*/  USHF.R.U32.HI UR5, URZ, 0x4, UR5 ;  /* 0x000000043f057899 */ /* 0x000fc80008011605 */
[----:B------:R-:W-:-:S08]  /*32b0*/  ULOP3.LUT UR45, UR5, 0x3fff, URZ, 0xc0, !UPT ;  /* 0x00003fff052d7892 */ /* 0x000fd0000f8ec03f */
[----:B------:R-:W-:Y:S05]  /*32c0*/  @!P0 BRA `(.L_x_23) ;  /* 0x0000000000408947 */ /* 0x000fea0003800000 */
[----:B------:R-:W-:Y:S01]  /*32d0*/  MOV R0, 0x0 ;  /* 0x0000000000007802 */ /* 0x000fe20000000f00 */
[----:B------:R-:W-:Y:S01]  /*32e0*/  ULDC.64 UR4, c[0x4][0x90] ;  /* 0x0100240000047ab9 */ /* 0x000fe20000000a00 */
[----:B------:R-:W-:Y:S01]  /*32f0*/  ULDC.64 UR6, c[0x4][0x20] ;  /* 0x0100080000067ab9 */ /* 0x000fe20000000a00 */
[----:B------:R-:W-:Y:S01]  /*3300*/  IMAD.U32 R4, RZ, RZ, UR4 ;  /* 0x00000004ff047e24 */ /* 0x000fe2000f8e00ff */
[----:B------:R0:W1:Y:S01]  /*3310*/  LDC.64 R2, c[0x4][R0] ;  /* 0x0100000000027b82 */ /* 0x0000620000000a00 */
[----:B------:R-:W-:Y:S01]  /*3320*/  IMAD.U32 R5, RZ, RZ, UR5 ;  /* 0x00000005ff057e24 */ /* 0x000fe2000f8e00ff */
[----:B------:R-:W-:Y:S01]  /*3330*/  ULDC.64 UR4, c[0x4][0x98] ;  /* 0x0100260000047ab9 */ /* 0x000fe20000000a00 */
[----:B------:R-:W-:Y:S01]  /*3340*/  IMAD.U32 R10, RZ, RZ, UR6 ;  /* 0x00000006ff0a7e24 */ /* 0x000fe2000f8e00ff */
[----:B------:R-:W-:Y:S01]  /*3350*/  MOV R7, UR5 ;  /* 0x0000000500077c02 */ /* 0x000fe20008000f00 */
[----:B------:R-:W-:Y:S01]  /*3360*/  IMAD.U32 R6, RZ, RZ, UR4 ;  /* 0x00000004ff067e24 */ /* 0x000fe2000f8e00ff */
[----:B------:R-:W-:Y:S01]  /*3370*/  MOV R12, 0x1 ;  /* 0x00000001000c7802 */ /* 0x000fe20000000f00 */
[----:B------:R-:W-:-:S02]  /*3380*/  IMAD.U32 R11, RZ, RZ, UR7 ;  /* 0x00000007ff0b7e24 */ /* 0x000fc4000f8e00ff */
[----:B------:R-:W-:Y:S02]  /*3390*/  IMAD.MOV.U32 R8, RZ, RZ, 0x70 ;  /* 0x00000070ff087424 */ /* 0x000fe400078e00ff */
[----:B0-----:R-:W-:-:S07]  /*33a0*/  IMAD.MOV.U32 R13, RZ, RZ, RZ ;  /* 0x000000ffff0d7224 */ /* 0x001fce00078e00ff */
[----:B------:R-:W-:-:S07]  /*33b0*/  LEPC R20, `(.L_x_23) ;  /* 0x000000001014794e */ /* 0x000fce0000000000 */
[----:B-1----:R-:W-:Y:S05]  /*33c0*/  CALL.ABS.NOINC R2 ;  /* 0x0000000002007343 */ /* 0x002fea0003c00000 */
.L_x_23:
[----:B------:R-:W-:Y:S02]  /*33d0*/  SHF.L.U32 R9, RZ, 0x1f, RZ ;  /* 0x0000001fff097819 */ /* 0x000fe400000006ff */
[----:B------:R-:W-:Y:S02]  /*33e0*/  LOP3.LUT R3, R18, 0xffffff80, RZ, 0xc0, !PT ;  /* 0xffffff8012037812 */ /* 0x000fe400078ec0ff */
[----:B------:R-:W0:Y:S01]  /*33f0*/  SYNCS.PHASECHK.TRANS64.TRYWAIT P0, [UR41+0x28c00], R9 ;  /* 0x028c0009ff0075a7 */ /* 0x000e220008000169 */
[----:B------:R-:W-:Y:S02]  /*3400*/  LEA.HI R0, R19, R19, RZ, 0x1 ;  /* 0x0000001313007211 */ /* 0x000fe400078f08ff */
[----:B------:R-:W-:Y:S02]  /*3410*/  IMAD.IADD R3, R16, 0x1, -R3 ;  /* 0x0000000110037824 */ /* 0x000fe400078e0a03 */
[----:B------:R-:W-:-:S03]  /*3420*/  LOP3.LUT R2, R0, 0xfffffe, RZ, 0xc0, !PT ;  /* 0x00fffffe00027812 */ /* 0x000fc600078ec0ff */
[----:B------:R-:W-:-:S04]  /*3430*/  SHF.R.S32.HI R4, RZ, 0x1f, R3 ;  /* 0x0000001fff047819 */ /* 0x000fc80000011403 */
[----:B------:R-:W-:-:S04]  /*3440*/  LEA.HI R5, R4, R3, RZ, 0x2 ;  /* 0x0000000304057211 */ /* 0x000fc800078f10ff */
[--C-:B------:R-:W-:Y:S02]  /*3450*/  SHF.R.S32.HI R6, RZ, 0x2, R5.reuse ;  /* 0x00000002ff067819 */ /* 0x100fe40000011405 */
[----:B------:R-:W-:Y:S01]  /*3460*/  SHF.R.S32.HI R7, RZ, 0x1f, R5 ;  /* 0x0000001fff077819 */ /* 0x000fe20000011405 */
[----:B0-----:R-:W-:Y:S06]  /*3470*/  @!P0 BRA `(.L_x_24) ;  /* 0x0000009800508947 */ /* 0x001fec0003800000 */
.L_x_98:
[----:B------:R-:W-:Y:S01]  /*3480*/  ULOP3.LUT UR4, UR39, 0x1, URZ, 0xfc, !UPT ;  /* 0x0000000127047892 */ /* 0x000fe2000f8efc3f */
[----:B0-----:R-:W-:Y:S01]  /*3490*/  LOP3.LUT R0, R5, 0x7ffffffc, RZ, 0xc0, !PT ;  /* 0x7ffffffc05007812 */ /* 0x001fe200078ec0ff */
[----:B------:R-:W-:Y:S01]  /*34a0*/  IMAD.IADD R2, R19, 0x1, -R2 ;  /* 0x0000000113027824 */ /* 0x000fe200078e0a02 */
[----:B------:R-:W-:Y:S02]  /*34b0*/  LEA.HI R7, R7, R6, RZ, 0x3 ;  /* 0x0000000607077211 */ /* 0x000fe400078f18ff */
[----:B------:R-:W-:Y:S01]  /*34c0*/  LEA.HI R4, R4, R3, RZ, 0x5 ;  /* 0x0000000304047211 */ /* 0x000fe200078f28ff */
[----:B------:R-:W-:Y:S01]  /*34d0*/  IMAD.IADD R0, R3, 0x1, -R0 ;  /* 0x0000000103007824 */ /* 0x000fe200078e0a00 */
[----:B------:R-:W-:Y:S02]  /*34e0*/  MOV R5, UR4 ;  /* 0x0000000400057c02 */ /* 0x000fe40008000f00 */
[----:B------:R-:W-:Y:S01]  /*34f0*/  LOP3.LUT R7, R7, 0xfffffff8, RZ, 0xc0, !PT ;  /* 0xfffffff807077812 */ /* 0x000fe200078ec0ff */
[----:B------:R-:W-:Y:S01]  /*3500*/  IMAD.SHL.U32 R3, R0, 0x2, RZ ;  /* 0x0000000200037824 */ /* 0x000fe200078e00ff */
[----:B------:R-:W-:-:S02]  /*3510*/  ISETP.NE.AND P0, PT, R5, 0x3, PT ;  /* 0x000000030500780c */ /* 0x000fc40003f05270 */
[----:B------:R-:W-:Y:S01]  /*3520*/  SHF.R.S32.HI R4, RZ, 0x5, R4 ;  /* 0x00000005ff047819 */ /* 0x000fe20000011404 */
[----:B------:R-:W-:Y:S01]  /*3530*/  IMAD.IADD R7, R6, 0x1, -R7 ;  /* 0x0000000106077824 */ /* 0x000fe200078e0a07 */
[----:B------:R-:W-:-:S03]  /*3540*/  LEA R0, R2, R3, 0x8 ;  /* 0x0000000302007211 */ /* 0x000fc600078e40ff */
[----:B------:R-:W-:-:S06]  /*3550*/  IMAD R2, R4, 0x10, R7 ;  /* 0x0000001004027824 */ /* 0x000fcc00078e0207 */
[----:B------:R-:W-:Y:S05]  /*3560*/  @!P0 BRA `(.L_x_25) ;  /* 0x0000000000048947 */ /* 0x000fea0003800000 */
[----:B------:R-:W-:Y:S01]  /*3570*/  BPT.TRAP 0x1 ;  /* 0x000000040000795c */ /* 0x000fe20000300000 */
.L_x_25:
[----:B------:R0:W1:Y:S01]  /*3580*/  SYNCS.PHASECHK.TRANS64.TRYWAIT P1, [UR41+0x28c30], R9 ;  /* 0x028c3009ff0075a7 */ /* 0x0000620008020169 */
[----:B------:R-:W-:Y:S05]  /*3590*/  @!P0 BRA `(.L_x_26) ;  /* 0x0000000000048947 */ /* 0x000fea0003800000 */
[----:B------:R-:W-:Y:S01]  /*35a0*/  BPT.TRAP 0x1 ;  /* 0x000000040000795c */ /* 0x000fe20000300000 */
.L_x_26:
[----:B-1----:R-:W-:Y:S05]  /*35b0*/  @P1 BRA `(.L_x_27) ;  /* 0x0000000000081947 */ /* 0x002fea0003800000 */
[----:B------:R-:W1:Y:S02]  /*35c0*/  SYNCS.PHASECHK.TRANS64.TRYWAIT P1, [UR41+0x28c30], R9 ;  /* 0x028c3009ff0075a7 */ /* 0x000e640008020169 */
[----:B-1----:R-:W-:Y:S05]  /*35d0*/  @!P1 BRA `(.L_x_28) ;  /* 0x0000009800109947 */ /* 0x002fea0003800000 */
.L_x_27:
[----:B------:R-:W-:Y:S05]  /*35e0*/  WARPSYNC.ALL ;  /* 0x0000000000007948 */ /* 0x000fea0003800000 */
[----:B------:R-:W-:Y:S01]  /*35f0*/  UIADD3 UR4, UR41, 0x20400, URZ ;  /* 0x0002040029047890 */ /* 0x000fe2000fffe03f */
[----:B------:R-:W-:Y:S01]  /*3600*/  WARPGROUP.ARRIVE ;  /* 0x00000000000079c5 */ /* 0x000fe20000000000 */
[----:B------:R-:W-:Y:S02]  /*3610*/  UIADD3 UR5, UR41, 0x22400, URZ ;  /* 0x0002240029057890 */ /* 0x000fe4000fffe03f */
[----:B------:R-:W-:Y:S02]  /*3620*/  USHF.R.U32.HI UR4, URZ, 0x4, UR4 ;  /* 0x000000043f047899 */ /* 0x000fe40008011604 */
[----:B------:R-:W-:-:S02]  /*3630*/  USHF.R.U32.HI UR5, URZ, 0x4, UR5 ;  /* 0x000000043f057899 */ /* 0x000fc40008011605 */
[----:B------:R-:W-:Y:S02]  /*3640*/  ULOP3.LUT UR4, UR4, 0x3fff, URZ, 0xc0, !UPT ;  /* 0x00003fff04047892 */ /* 0x000fe4000f8ec03f */
[----:B------:R-:W-:Y:S02]  /*3650*/  ULOP3.LUT UR5, UR5, 0x3fff, URZ, 0xc0, !UPT ;  /* 0x00003fff05057892 */ /* 0x000fe4000f8ec03f */
[----:B------:R-:W-:Y:S02]  /*3660*/  ULOP3.LUT UR8, UR4, 0x10000, URZ, 0xfc, !UPT ;  /* 0x0001000004087892 */ /* 0x000fe4000f8efc3f */
[----:B------:R-:W-:Y:S01]  /*3670*/  ULOP3.LUT UR6, UR5, 0x10000, URZ, 0xfc, !UPT ;  /* 0x0001000005067892 */ /* 0x000fe2000f8efc3f */
[----:B------:R-:W-:Y:S01]  /*3680*/  UMOV UR9, 0x40000040 ;  /* 0x4000004000097882 */ /* 0x000fe20000000000 */
[----:B------:R-:W-:Y:S01]  /*3690*/  UMOV UR7, 0x40000040 ;  /* 0x4000004000077882 */ /* 0x000fe20000000000 */
[----:B------:R-:W-:Y:S02]  /*36a0*/  UMOV UR5, UR9 ;  /* 0x0000000900057c82 */ /* 0x000fe40008000000 */
[----:B------:R-:W-:Y:S01]  /*36b0*/  UMOV UR4, UR8 ;  /* 0x0000000800047c82 */ /* 0x000fe20008000000 */
[----:B------:R-:W-:-:S02]  /*36c0*/  UIADD3 UR12, UR8, 0x2, URZ ;  /* 0x00000002080c7890 */ /* 0x000fc4000fffe03f */
[----:B------:R-:W-:Y:S02]  /*36d0*/  UIADD3 UR14, UR6, 0x2, URZ ;  /* 0x00000002060e7890 */ /* 0x000fe4000fffe03f */
[----:B------:R-:W-:Y:S01]  /*36e0*/  HGMMA.64x64x16.F32.BF16 R24, gdesc[UR4], RZ, !UPT, gsb0 ;  /* 0x00e00000041879f0 */ /* 0x000fe2000c0018ff */
[----:B------:R-:W-:Y:S01]  /*36f0*/  UMOV UR13, 0x40000040 ;  /* 0x40000040000d7882 */ /* 0x000fe20000000000 */
[----:B------:R-:W-:Y:S01]  /*3700*/  UMOV UR15, 0x40000040 ;  /* 0x40000040000f7882 */ /* 0x000fe20000000000 */
[----:B------:R-:W-:Y:S02]  /*3710*/  UIADD3 UR16, UR8, 0x4, URZ ;  /* 0x0000000408107890 */ /* 0x000fe4000fffe03f */
[----:B------:R-:W-:Y:S01]  /*3720*/  UIADD3 UR18, UR6, 0x4, URZ ;  /* 0x0000000406127890 */ /* 0x000fe2000fffe03f */
[----:B------:R-:W-:Y:S01]  /*3730*/  UMOV UR17, 0x40000040 ;  /* 0x4000004000117882 */ /* 0x000fe20000000000 */
[----:B------:R-:W-:Y:S01]  /*3740*/  UMOV UR19, 0x40000040 ;  /* 0x4000004000137882 */ /* 0x000fe20000000000 */
[----:B------:R-:W-:-:S02]  /*3750*/  UIADD3 UR20, UR8, 0x6, URZ ;  /* 0x0000000608147890 */ /* 0x000fc4000fffe03f */
[----:B------:R-:W-:Y:S01]  /*3760*/  UIADD3 UR22, UR6, 0x6, URZ ;  /* 0x0000000606167890 */ /* 0x000fe2000fffe03f */
[----:B------:R-:W-:Y:S01]  /*3770*/  UMOV UR21, 0x40000040 ;  /* 0x4000004000157882 */ /* 0x000fe20000000000 */
[----:B------:R-:W-:Y:S01]  /*3780*/  UMOV UR23, 0x40000040 ;  /* 0x4000004000177882 */ /* 0x000fe20000000000 */
[----:B------:R-:W-:Y:S02]  /*3790*/  WARPGROUP.DEPBAR.LE gsb0, 0x0 ;  /* 0x00008000000079c5 */ /* 0x000fe40000010000 */
[----:B------:R-:W-:-:S06]  /*37a0*/  WARPGROUP.ARRIVE ;  /* 0x00000000000079c5 */ /* 0x000fcc0000000000 */
[----:B------:R-:W-:Y:S03]  /*37b0*/  HGMMA.64x64x16.F32.BF16 R24, gdesc[UR12], R24, gsb0 ;  /* 0x00e000000c1879f0 */ /* 0x000fe60008001818 */
[----:B------:R-:W-:Y:S02]  /*37c0*/  WARPGROUP.DEPBAR.LE gsb0, 0x0 ;  /* 0x00008000000079c5 */ /* 0x000fe40000010000 */
[----:B------:R-:W-:-:S06]  /*37d0*/  WARPGROUP.ARRIVE ;  /* 0x00000000000079c5 */ /* 0x000fcc0000000000 */
[----:B------:R-:W-:Y:S03]  /*37e0*/  HGMMA.64x64x16.F32.BF16 R24, gdesc[UR16], R24, gsb0 ;  /* 0x00e00000101879f0 */ /* 0x000fe60008001818 */
[----:B------:R-:W-:Y:S02]  /*37f0*/  WARPGROUP.DEPBAR.LE gsb0, 0x0 ;  /* 0x00008000000079c5 */ /* 0x000fe40000010000 */
[----:B------:R-:W-:-:S06]  /*3800*/  WARPGROUP.ARRIVE ;  /* 0x00000000000079c5 */ /* 0x000fcc0000000000 */
[----:B------:R-:W-:Y:S03]  /*3810*/  HGMMA.64x64x16.F32.BF16 R24, gdesc[UR20], R24, gsb0 ;  /* 0x00e00000141879f0 */ /* 0x000fe60008001818 */
[----:B------:R-:W-:Y:S02]  /*3820*/  WARPGROUP.DEPBAR.LE gsb0, 0x0 ;  /* 0x00008000000079c5 */ /* 0x000fe40000010000 */
[----:B------:R-:W-:Y:S05]  /*3830*/  @!P0 BRA `(.L_x_29) ;  /* 0x0000000000048947 */ /* 0x000fea0003800000 */
[----:B------:R-:W-:Y:S01]  /*3840*/  BPT.TRAP 0x1 ;  /* 0x000000040000795c */ /* 0x000fe20000300000 */
.L_x_29:
[----:B------:R-:W-:Y:S01]  /*3850*/  UIMAD UR43, UR44, -0x40, UR43 ;  /* 0xffffffc02c2b78a4 */ /* 0x000fe2000f8e022b */
[----:B------:R-:W-:Y:S01]  /*3860*/  ULDC UR11, c[0x0][0x988] ;  /* 0x00026200000b7ab9 */ /* 0x000fe20000000800 */
[----:B------:R-:W-:-:S04]  /*3870*/  UIADD3 UR4, UR41, 0x28c40, URZ ;  /* 0x00028c4029047890 */ /* 0x000fc8000fffe03f */
[----:B-1----:R-:W-:Y:S01]  /*3880*/  IMAD.U32 R4, RZ, RZ, UR43 ;  /* 0x0000002bff047e24 */ /* 0x002fe2000f8e00ff */
[----:B------:R-:W-:-:S04]  /*3890*/  UPRMT UR4, UR42, 0x654, UR4 ;  /* 0x000006542a047896 */ /* 0x000fc80008000004 */
[----:B------:R-:W-:-:S04]  /*38a0*/  IADD3 R3, -R3, 0x40, R4 ;  /* 0x0000004003037810 */ /* 0x000fc80007ffe104 */
[C---:B------:R-:W-:Y:S01]  /*38b0*/  ISETP.GT.AND P5, PT, R3.reuse, RZ, PT ;  /* 0x000000ff0300720c */ /* 0x040fe20003fa4270 */
[----:B------:R-:W-:Y:S01]  /*38c0*/  SYNCS.ARRIVE.TRANS64.RED.A1T0 RZ, [UR4], RZ ;  /* 0x000000ffffff79a7 */ /* 0x000fe20008100404 */
[----:B------:R-:W-:Y:S01]  /*38d0*/  BAR.SYNC.DEFER_BLOCKING 0xf, 0x100 ;  /* 0x03c4000000007b1d */ /* 0x000fe20000010000 */
[C---:B------:R-:W-:Y:S02]  /*38e0*/  ISETP.GT.AND P4, PT, R3.reuse, 0x1, PT ;  /* 0x000000010300780c */ /* 0x040fe40003f84270 */
[----:B------:R-:W-:Y:S02]  /*38f0*/  ISETP.GT.AND P3, PT, R3, 0x8, PT ;  /* 0x000000080300780c */ /* 0x000fe40003f64270 */
[----:B------:R-:W-:Y:S02]  /*3900*/  FSEL R24, R24, -INF , P5 ;  /* 0xff80000018187808 */ /* 0x000fe40002800000 */
[----:B------:R-:W-:Y:S02]  /*3910*/  FSEL R25, R25, -INF , P4 ;  /* 0xff80000019197808 */ /* 0x000fe40002000000 */
[----:B------:R-:W-:-:S02]  /*3920*/  ISETP.GT.AND P2, PT, R3, 0x9, PT ;  /* 0x000000090300780c */ /* 0x000fc40003f44270 */
[----:B------:R-:W-:Y:S02]  /*3930*/  FSEL R28, R28, -INF , P3 ;  /* 0xff8000001c1c7808 */ /* 0x000fe40001800000 */
[----:B------:R-:W-:Y:S02]  /*3940*/  FMNMX.FTZ R5, R24, R25, !PT ;  /* 0x0000001918057209 */ /* 0x000fe40007810000 */
[----:B------:R-:W-:Y:S02]  /*3950*/  ISETP.GT.AND P1, PT, R3, 0x10, PT ;  /* 0x000000100300780c */ /* 0x000fe40003f24270 */
[----:B------:R-:W-:Y:S02]  /*3960*/  FSEL R29, R29, -INF , P2 ;  /* 0xff8000001d1d7808 */ /* 0x000fe40001000000 */
[----:B------:R-:W-:Y:S02]  /*3970*/  FMNMX.FTZ R4, R28, R5, !PT ;  /* 0x000000051c047209 */ /* 0x000fe40007810000 */
[----:B------:R-:W-:-:S02]  /*3980*/  ISETP.GT.AND P6, PT, R3, 0x11, PT ;  /* 0x000000110300780c */ /* 0x000fc40003fc4270 */
[----:B------:R-:W-:Y:S02]  /*3990*/  FSEL R32, R32, -INF , P1 ;  /* 0xff80000020207808 */ /* 0x000fe40000800000 */
[----:B------:R-:W-:Y:S02]  /*39a0*/  FMNMX.FTZ R5, R29, R4, !PT ;  /* 0x000000041d057209 */ /* 0x000fe40007810000 */
[----:B------:R-:W-:Y:S02]  /*39b0*/  FSEL R26, R26, -INF , P5 ;  /* 0xff8000001a1a7808 */ /* 0x000fe40002800000 */
[----:B------:R-:W-:Y:S02]  /*39c0*/  ISETP.GT.AND P5, PT, R3, 0x18, PT ;  /* 0x000000180300780c */ /* 0x000fe40003fa4270 */
[----:B------:R-:W-:Y:S02]  /*39d0*/  FSEL R33, R33, -INF , P6 ;  /* 0xff80000021217808 */ /* 0x000fe40003000000 */
[----:B------:R-:W-:-:S02]  /*39e0*/  FMNMX.FTZ R4, R32, R5, !PT ;  /* 0x0000000520047209 */ /* 0x000fc40007810000 */
[----:B------:R-:W-:Y:S02]  /*39f0*/  FSEL R27, R27, -INF , P4 ;  /* 0xff8000001b1b7808 */ /* 0x000fe40002000000 */
[----:B------:R-:W-:Y:S02]  /*3a00*/  ISETP.GT.AND P4, PT, R3, 0x19, PT ;  /* 0x000000190300780c */ /* 0x000fe40003f84270 */
[----:B------:R-:W-:Y:S02]  /*3a10*/  FSEL R36, R36, -INF , P5 ;  /* 0xff80000024247808 */ /* 0x000fe40002800000 */
[----:B------:R-:W-:Y:S02]  /*3a20*/  FMNMX.FTZ R5, R33, R4, !PT ;  /* 0x0000000421057209 */ /* 0x000fe40007810000 */
[----:B------:R-:W-:Y:S02]  /*3a30*/  FSEL R30, R30, -INF , P3 ;  /* 0xff8000001e1e7808 */ /* 0x000fe40001800000 */
        /* <DEDUP_REMOVED lines=32> */
[----:B------:R-:W-:Y:S02]  /*3c40*/  FMNMX.FTZ R4, R52, R3, !PT ;  /* 0x0000000334047209 */ /* 0x000fe40007810000 */
[----:B------:R-:W-:Y:S02]  /*3c50*/  FSEL R46, R46, -INF , P1 ;  /* 0xff8000002e2e7808 */ /* 0x000fe40000800000 */
[----:B------:R-:W-:Y:S02]  /*3c60*/  FMNMX.FTZ R6, R53, R4, !PT ;  /* 0x0000000435067209 */ /* 0x000fe40007810000 */
[----:B------:R-:W-:Y:S02]  /*3c70*/  FSEL R47, R47, -INF , P6 ;  /* 0xff8000002f2f7808 */ /* 0x000fe40003000000 */
[----:B------:R-:W-:Y:S01]  /*3c80*/  FSEL R50, R50, -INF , P5 ;  /* 0xff80000032327808 */ /* 0x000fe20002800000 */
[----:B------:R-:W1:Y:S01]  /*3c90*/  SHFL.BFLY PT, R3, R6, 0x2, 0x1f ;  /* 0x0c401f0006037f89 */ /* 0x000e6200000e0000 */
[----:B------:R-:W-:-:S02]  /*3ca0*/  FSEL R51, R51, -INF , P4 ;  /* 0xff80000033337808 */ /* 0x000fc40002000000 */
[----:B------:R-:W-:Y:S02]  /*3cb0*/  FSEL R54, R54, -INF , P3 ;  /* 0xff80000036367808 */ /* 0x000fe40001800000 */
[----:B------:R-:W-:Y:S02]  /*3cc0*/  FSEL R55, R55, -INF , P2 ;  /* 0xff80000037377808 */ /* 0x000fe40001000000 */
[----:B-1----:R-:W-:Y:S02]  /*3cd0*/  FMNMX.FTZ R7, R6, R3, !PT ;  /* 0x0000000306077209 */ /* 0x002fe40007810000 */
[----:B------:R-:W-:-:S03]  /*3ce0*/  FMNMX.FTZ R3, R26, R27, !PT ;  /* 0x0000001b1a037209 */ /* 0x000fc60007810000 */
[----:B------:R-:W1:Y:S01]  /*3cf0*/  SHFL.BFLY PT, R8, R7, 0x1, 0x1f ;  /* 0x0c201f0007087f89 */ /* 0x000e6200000e0000 */
[----:B------:R-:W-:-:S04]  /*3d00*/  FMNMX.FTZ R4, R30, R3, !PT ;  /* 0x000000031e047209 */ /* 0x000fc80007810000 */
[----:B------:R-:W-:-:S04]  /*3d10*/  FMNMX.FTZ R3, R31, R4, !PT ;  /* 0x000000041f037209 */ /* 0x000fc80007810000 */
[----:B------:R-:W-:-:S04]  /*3d20*/  FMNMX.FTZ R4, R34, R3, !PT ;  /* 0x0000000322047209 */ /* 0x000fc80007810000 */
[----:B------:R-:W-:-:S04]  /*3d30*/  FMNMX.FTZ R3, R35, R4, !PT ;  /* 0x0000000423037209 */ /* 0x000fc80007810000 */
[----:B------:R-:W-:-:S04]  /*3d40*/  FMNMX.FTZ R4, R38, R3, !PT ;  /* 0x0000000326047209 */ /* 0x000fc80007810000 */
[----:B------:R-:W-:Y:S02]  /*3d50*/  FMNMX.FTZ R5, R39, R4, !PT ;  /* 0x0000000427057209 */ /* 0x000fe40007810000 */
[----:B-1----:R-:W-:Y:S02]  /*3d60*/  FMNMX.FTZ R3, R7, R8, !PT ;  /* 0x0000000807037209 */ /* 0x002fe40007810000 */
[----:B------:R-:W-:Y:S02]  /*3d70*/  FMNMX.FTZ R4, R42, R5, !PT ;  /* 0x000000052a047209 */ /* 0x000fe40007810000 */
[C---:B------:R-:W-:Y:S01]  /*3d80*/  FSETP.NEU.FTZ.AND P1, PT, R3.reuse, -INF , PT ;  /* 0xff8000000300780b */ /* 0x040fe20003f3d000 */
[----:B------:R-:W-:Y:S01]  /*3d90*/  FMUL.FTZ R6, R3, UR11 ;  /* 0x0000000b03067c20 */ /* 0x000fe20008410000 */
[----:B------:R-:W-:-:S04]  /*3da0*/  FMNMX.FTZ R5, R43, R4, !PT ;  /* 0x000000042b057209 */ /* 0x000fc80007810000 */
[----:B------:R-:W-:Y:S02]  /*3db0*/  FMNMX.FTZ R4, R46, R5, !PT ;  /* 0x000000052e047209 */ /* 0x000fe40007810000 */
[----:B------:R-:W-:Y:S02]  /*3dc0*/  FSEL R7, R6, RZ, P1 ;  /* 0x000000ff06077208 */ /* 0x000fe40000800000 */
[----:B------:R-:W-:-:S03]  /*3dd0*/  FMNMX.FTZ R5, R47, R4, !PT ;  /* 0x000000042f057209 */ /* 0x000fc60007810000 */
[--C-:B------:R-:W-:Y:S01]  /*3de0*/  FFMA.FTZ R24, R24, UR11, -R7.reuse ;  /* 0x0000000b18187c23 */ /* 0x100fe20008010807 */
[----:B------:R-:W-:Y:S01]  /*3df0*/  FMNMX.FTZ R4, R50, R5, !PT ;  /* 0x0000000532047209 */ /* 0x000fe20007810000 */
[--C-:B------:R-:W-:Y:S01]  /*3e00*/  FFMA.FTZ R25, R25, UR11, -R7.reuse ;  /* 0x0000000b19197c23 */ /* 0x100fe20008010807 */
[--C-:B------:R-:W-:Y:S01]  /*3e10*/  FFMA.FTZ R28, R28, UR11, -R7.reuse ;  /* 0x0000000b1c1c7c23 */ /* 0x100fe20008010807 */
        /* <DEDUP_REMOVED lines=13> */
[--C-:B------:R-:W-:Y:S01]  /*3ef0*/  FFMA.FTZ R49, R49, UR11, -R7.reuse ;  /* 0x0000000b31317c23 */ /* 0x100fe20008010807 */
[----:B------:R-:W1:Y:S01]  /*3f00*/  SHFL.BFLY PT, R5, R4, 0x2, 0x1f ;  /* 0x0c401f0004057f89 */ /* 0x000e6200000e0000 */
[--C-:B------:R-:W-:Y:S01]  /*3f10*/  FFMA.FTZ R52, R52, UR11, -R7.reuse ;  /* 0x0000000b34347c23 */ /* 0x100fe20008010807 */
[----:B------:R-:W-:Y:S01]  /*3f20*/  FFMA.FTZ R7, R53, UR11, -R7 ;  /* 0x0000000b35077c23 */ /* 0x000fe20008010807 */
[----:B------:R-:W-:Y:S08]  /*3f30*/  MUFU.EX2 R24, R24 ;  /* 0x0000001800187308 */ /* 0x000ff00000000800 */
[----:B------:R-:W-:Y:S08]  /*3f40*/  MUFU.EX2 R11, R7 ;  /* 0x00000007000b7308 */ /* 0x000ff00000000800 */
[----:B------:R-:W2:Y:S01]  /*3f50*/  MUFU.EX2 R25, R25 ;  /* 0x0000001900197308 */ /* 0x000ea20000000800 */
[----:B-1----:R-:W-:-:S07]  /*3f60*/  FMNMX.FTZ R6, R4, R5, !PT ;  /* 0x0000000504067209 */ /* 0x002fce0007810000 */
[----:B------:R-:W-:Y:S01]  /*3f70*/  MUFU.EX2 R28, R28 ;  /* 0x0000001c001c7308 */ /* 0x000fe20000000800 */
[----:B------:R-:W1:Y:S07]  /*3f80*/  SHFL.BFLY PT, R5, R6, 0x1, 0x1f ;  /* 0x0c201f0006057f89 */ /* 0x000e6e00000e0000 */
[----:B------:R-:W3:Y:S01]  /*3f90*/  MUFU.EX2 R29, R29 ;  /* 0x0000001d001d7308 */ /* 0x000ee20000000800 */
[----:B--2---:R-:W-:-:S07]  /*3fa0*/  F2FP.BF16.F32.PACK_AB R152, R25, R24 ;  /* 0x000000181998723e */ /* 0x004fce00000010ff */
[----:B------:R-:W-:Y:S08]  /*3fb0*/  MUFU.EX2 R32, R32 ;  /* 0x0000002000207308 */ /* 0x000ff00000000800 */
[----:B------:R-:W-:Y:S01]  /*3fc0*/  MUFU.EX2 R33, R33 ;  /* 0x0000002100217308 */ /* 0x000fe20000000800 */
[----:B---3--:R-:W-:Y:S02]  /*3fd0*/  F2FP.BF16.F32.PACK_AB R154, R29, R28 ;  /* 0x0000001c1d9a723e */ /* 0x008fe400000010ff */
[----:B-1----:R-:W-:-:S04]  /*3fe0*/  FMNMX.FTZ R5, R6, R5, !PT ;  /* 0x0000000506057209 */ /* 0x002fc80007810000 */
[C---:B------:R-:W-:Y:S01]  /*3ff0*/  FSETP.NEU.FTZ.AND P1, PT, R5.reuse, -INF , PT ;  /* 0xff8000000500780b */ /* 0x040fe20003f3d000 */
[----:B------:R-:W-:Y:S01]  /*4000*/  FMUL.FTZ R4, R5, UR11 ;  /* 0x0000000b05047c20 */ /* 0x000fe20008410000 */
[----:B------:R-:W-:Y:S04]  /*4010*/  MUFU.EX2 R36, R36 ;  /* 0x0000002400247308 */ /* 0x000fe80000000800 */
[----:B------:R-:W-:Y:S02]  /*4020*/  FSEL R10, R4, RZ, P1 ;  /* 0x000000ff040a7208 */ /* 0x000fe40000800000 */
[-C--:B------:R-:W-:Y:S02]  /*4030*/  LEA.HI R4, R17, R16.reuse, RZ, 0x4 ;  /* 0x0000001011047211 */ /* 0x080fe400078f20ff */
[----:B------:R-:W-:Y:S01]  /*4040*/  MUFU.EX2 R37, R37 ;  /* 0x0000002500257308 */ /* 0x000fe20000000800 */
[--C-:B------:R-:W-:Y:S01]  /*4050*/  FFMA.FTZ R26, R26, UR11, -R10.reuse ;  /* 0x0000000b1a1a7c23 */ /* 0x100fe2000801080a */
[----:B------:R-:W-:Y:S01]  /*4060*/  LOP3.LUT R7, R4, 0xfffffff0, RZ, 0xc0, !PT ;  /* 0xfffffff004077812 */ /* 0x000fe200078ec0ff */
[--C-:B------:R-:W-:Y:S01]  /*4070*/  FFMA.FTZ R27, R27, UR11, -R10.reuse ;  /* 0x0000000b1b1b7c23 */ /* 0x100fe2000801080a */
[--C-:B------:R-:W-:Y:S01]  /*4080*/  FFMA.FTZ R30, R30, UR11, -R10.reuse ;  /* 0x0000000b1e1e7c23 */ /* 0x100fe2000801080a */
[--C-:B------:R-:W-:Y:S01]  /*4090*/  FFMA.FTZ R31, R31, UR11, -R10.reuse ;  /* 0x0000000b1f1f7c23 */ /* 0x100fe2000801080a */
[--C-:B------:R-:W-:Y:S01]  /*40a0*/  FFMA.FTZ R34, R34, UR11, -R10.reuse ;  /* 0x0000000b22227c23 */ /* 0x100fe2000801080a */
[----:B------:R-:W-:Y:S01]  /*40b0*/  IMAD.IADD R7, R16, 0x1, -R7 ;  /* 0x0000000110077824 */ /* 0x000fe200078e0a07 */
[----:B------:R-:W-:Y:S01]  /*40c0*/  MUFU.EX2 R26, R26 ;  /* 0x0000001a001a7308 */ /* 0x000fe20000000800 */
[----:B------:R-:W-:Y:S01]  /*40d0*/  LEA.HI R16, R17, R16, RZ, 0x5 ;  /* 0x0000001011107211 */ /* 0x000fe200078f28ff */
[--C-:B------:R-:W-:Y:S01]  /*40e0*/  FFMA.FTZ R35, R35, UR11, -R10.reuse ;  /* 0x0000000b23237c23 */ /* 0x100fe2000801080a */
[--C-:B------:R-:W-:Y:S01]  /*40f0*/  FFMA.FTZ R38, R38, UR11, -R10.reuse ;  /* 0x0000000b26267c23 */ /* 0x100fe2000801080a */
[----:B------:R-:W-:Y:S01]  /*4100*/  SHF.R.S32.HI R6, RZ, 0x1f, R7 ;  /* 0x0000001fff067819 */ /* 0x000fe20000011407 */
[----:B------:R-:W-:Y:S01]  /*4110*/  FFMA.FTZ R39, R39, UR11, -R10 ;  /* 0x0000000b27277c23 */ /* 0x000fe2000801080a */
[----:B------:R-:W-:-:S02]  /*4120*/  IMAD.SHL.U32 R16, R16, 0x20, RZ ;  /* 0x0000002010107824 */ /* 0x000fc400078e00ff */
[--C-:B------:R-:W-:Y:S01]  /*4130*/  FFMA.FTZ R42, R42, UR11, -R10.reuse ;  /* 0x0000000b2a2a7c23 */ /* 0x100fe2000801080a */
[----:B------:R-:W-:Y:S01]  /*4140*/  LEA.HI R6, R6, R7, RZ, 0x3 ;  /* 0x0000000706067211 */ /* 0x000fe200078f18ff */
[----:B------:R-:W1:Y:S01]  /*4150*/  MUFU.EX2 R27, R27 ;  /* 0x0000001b001b7308 */ /* 0x000e620000000800 */
[--C-:B------:R-:W-:Y:S01]  /*4160*/  FFMA.FTZ R43, R43, UR11, -R10.reuse ;  /* 0x0000000b2b2b7c23 */ /* 0x100fe2000801080a */
[----:B------:R-:W-:Y:S01]  /*4170*/  LOP3.LUT R13, R16, 0x7ffffc00, RZ, 0xc0, !PT ;  /* 0x7ffffc00100d7812 */ /* 0x000fe200078ec0ff */
[--C-:B------:R-:W-:Y:S01]  /*4180*/  FFMA.FTZ R46, R46, UR11, -R10.reuse ;  /* 0x0000000b2e2e7c23 */ /* 0x100fe2000801080a */
[C---:B------:R-:W-:Y:S01]  /*4190*/  LOP3.LUT R8, R6.reuse, 0xfffffff8, RZ, 0xc0, !PT ;  /* 0xfffffff806087812 */ /* 0x040fe200078ec0ff */
[--C-:B------:R-:W-:Y:S01]  /*41a0*/  FFMA.FTZ R47, R47, UR11, -R10.reuse ;  /* 0x0000000b2f2f7c23 */ /* 0x100fe2000801080a */
[----:B------:R-:W-:Y:S01]  /*41b0*/  SHF.L.U32 R6, R6, 0x6, RZ ;  /* 0x0000000606067819 */ /* 0x000fe200000006ff */
[----:B------:R-:W-:Y:S01]  /*41c0*/  FFMA.FTZ R50, R50, UR11, -R10 ;  /* 0x0000000b32327c23 */ /* 0x000fe2000801080a */
[----:B------:R-:W-:Y:S01]  /*41d0*/  IADD3 R8, R7, -R8, RZ ;  /* 0x8000000807087210 */ /* 0x000fe20007ffe0ff */
[----:B------:R-:W-:Y:S01]  /*41e0*/  MUFU.EX2 R30, R30 ;  /* 0x0000001e001e7308 */ /* 0x000fe20000000800 */
[----:B------:R-:W-:Y:S01]  /*41f0*/  SHF.R.S32.HI R7, RZ, 0x4, R4 ;  /* 0x00000004ff077819 */ /* 0x000fe20000011404 */
[--C-:B------:R-:W-:Y:S01]  /*4200*/  FFMA.FTZ R51, R51, UR11, -R10.reuse ;  /* 0x0000000b33337c23 */ /* 0x100fe2000801080a */
[----:B------:R-:W-:Y:S01]  /*4210*/  LOP3.LUT R6, R6, 0x7ffffe00, RZ, 0xc0, !PT ;  /* 0x7ffffe0006067812 */ /* 0x000fe200078ec0ff */
[C---:B------:R-:W-:Y:S01]  /*4220*/  IMAD.SHL.U32 R4, R8.reuse, 0x40, RZ ;  /* 0x0000004008047824 */ /* 0x040fe200078e00ff */
[C---:B------:R-:W-:Y:S01]  /*4230*/  LOP3.LUT P1, RZ, R8.reuse, 0x4, RZ, 0xc0, !PT ;  /* 0x0000000408ff7812 */ /* 0x040fe2000782c0ff */
[----:B------:R-:W-:Y:S01]  /*4240*/  IMAD.SHL.U32 R7, R7, 0x8, RZ ;  /* 0x0000000807077824 */ /* 0x000fe200078e00ff */
[----:B------:R-:W-:Y:S01]  /*4250*/  LOP3.LUT P2, RZ, R8, 0x2, RZ, 0xc0, !PT ;  /* 0x0000000208ff7812 */ /* 0x000fe2000784c0ff */
[----:B------:R-:W2:Y:S01]  /*4260*/  MUFU.EX2 R31, R31 ;  /* 0x0000001f001f7308 */ /* 0x000ea20000000800 */
[----:B------:R-:W-:Y:S01]  /*4270*/  LOP3.LUT R4, R4, 0x1c0, RZ, 0xc0, !PT ;  /* 0x000001c004047812 */ /* 0x000fe200078ec0ff */
[--C-:B------:R-:W-:Y:S01]  /*4280*/  FFMA.FTZ R54, R54, UR11, -R10.reuse ;  /* 0x0000000b36367c23 */ /* 0x100fe2000801080a */
[----:B------:R-:W-:Y:S01]  /*4290*/  FFMA.FTZ R10, R55, UR11, -R10 ;  /* 0x0000000b370a7c23 */ /* 0x000fe2000801080a */
[----:B-1----:R-:W-:-:S02]  /*42a0*/  F2FP.BF16.F32.PACK_AB R153, R27, R26 ;  /* 0x0000001a1b99723e */ /* 0x002fc400000010ff */
[----:B------:R-:W-:Y:S02]  /*42b0*/  LOP3.LUT R7, R4, 0x8, R7, 0xf8, !PT ;  /* 0x0000000804077812 */ /* 0x000fe400078ef807 */
[----:B------:R-:W-:Y:S01]  /*42c0*/  SHF.R.U32.HI R4, RZ, 0x3, R4 ;  /* 0x00000003ff047819 */ /* 0x000fe20000011604 */
[----:B------:R-:W-:Y:S01]  /*42d0*/  MUFU.EX2 R34, R34 ;  /* 0x0000002200227308 */ /* 0x000fe20000000800 */
[----:B------:R-:W-:Y:S02]  /*42e0*/  F2FP.BF16.F32.PACK_AB R156, R33, R32 ;  /* 0x00000020219c723e */ /* 0x000fe400000010ff */
[----:B------:R-:W-:Y:S01]  /*42f0*/  LOP3.LUT R12, R7, R4, RZ, 0x3c, !PT ;  /* 0x00000004070c7212 */ /* 0x000fe200078e3cff */
[----:B------:R-:W-:Y:S01]  /*4300*/  FADD.FTZ R7, R24, R25 ;  /* 0x0000001918077221 */ /* 0x000fe20000010000 */
[----:B------:R-:W-:Y:S02]  /*4310*/  F2FP.BF16.F32.PACK_AB R158, R37, R36 ;  /* 0x00000024259e723e */ /* 0x000fe400000010ff */
[----:B------:R-:W-:Y:S01]  /*4320*/  IADD3 R8, R12, R6, R13 ;  /* 0x000000060c087210 */ /* 0x000fe20007ffe00d */
[----:B------:R-:W-:Y:S01]  /*4330*/  FADD.FTZ R4, R28, R7 ;  /* 0x000000071c047221 */ /* 0x000fe20000010000 */
[----:B------:R-:W1:Y:S01]  /*4340*/  MUFU.EX2 R35, R35 ;  /* 0x0000002300237308 */ /* 0x000e620000000800 */
[----:B------:R-:W-:Y:S01]  /*4350*/  IMAD.MOV.U32 R12, RZ, RZ, 0x40 ;  /* 0x00000040ff0c7424 */ /* 0x000fe200078e00ff */
[----:B------:R-:W-:Y:S01]  /*4360*/  LEA R8, R8, UR41, 0x1 ;  /* 0x0000002908087c11 */ /* 0x000fe2000f8e08ff */
[----:B------:R-:W-:Y:S01]  /*4370*/  FADD.FTZ R7, R29, R4 ;  /* 0x000000041d077221 */ /* 0x000fe20000010000 */
[----:B--2---:R-:W-:-:S02]  /*4380*/  F2FP.BF16.F32.PACK_AB R155, R31, R30 ;  /* 0x0000001e1f9b723e */ /* 0x004fc400000010ff */
[----:B------:R-:W-:Y:S01]  /*4390*/  SEL R12, R12, 0xffffffc0, !P1 ;  /* 0xffffffc00c0c7807 */ /* 0x000fe20004800000 */
[----:B------:R-:W-:Y:S01]  /*43a0*/  FADD.FTZ R4, R32, R7 ;  /* 0x0000000720047221 */ /* 0x000fe20000010000 */
[----:B------:R-:W-:Y:S01]  /*43b0*/  FADD.FTZ R7, R26, R27 ;  /* 0x0000001b1a077221 */ /* 0x000fe20000010000 */
[----:B------:R-:W2:Y:S01]  /*43c0*/  MUFU.EX2 R40, R40 ;  /* 0x0000002800287308 */ /* 0x000ea20000000800 */
[----:B------:R3:W-:Y:S01]  /*43d0*/  STSM.16.M88.4 [R8+0x26800], R152 ;  /* 0x0268009808007844 */ /* 0x0007e20000000200 */
[----:B------:R-:W-:Y:S01]  /*43e0*/  FADD.FTZ R13, R33, R4 ;  /* 0x00000004210d7221 */ /* 0x000fe20000010000 */
[----:B------:R-:W-:-:S03]  /*43f0*/  FADD.FTZ R4, R30, R7 ;  /* 0x000000071e047221 */ /* 0x000fc60000010000 */
[----:B------:R-:W-:Y:S01]  /*4400*/  FADD.FTZ R6, R36, R13 ;  /* 0x0000000d24067221 */ /* 0x000fe20000010000 */
[----:B------:R-:W-:Y:S01]  /*4410*/  FADD.FTZ R7, R31, R4 ;  /* 0x000000041f077221 */ /* 0x000fe20000010000 */
[----:B------:R-:W4:Y:S01]  /*4420*/  MUFU.EX2 R38, R38 ;  /* 0x0000002600267308 */ /* 0x000f220000000800 */
[----:B-1----:R-:W-:Y:S01]  /*4430*/  F2FP.BF16.F32.PACK_AB R157, R35, R34 ;  /* 0x00000022239d723e */ /* 0x002fe200000010ff */
[----:B------:R-:W-:Y:S01]  /*4440*/  FADD.FTZ R13, R37, R6 ;  /* 0x00000006250d7221 */ /* 0x000fe20000010000 */
[----:B------:R-:W-:-:S04]  /*4450*/  FADD.FTZ R4, R34, R7 ;  /* 0x0000000722047221 */ /* 0x000fc80000010000 */
[----:B------:R-:W-:Y:S01]  /*4460*/  FADD.FTZ R7, R35, R4 ;  /* 0x0000000423077221 */ /* 0x000fe20000010000 */
[----:B------:R-:W1:Y:S01]  /*4470*/  MUFU.EX2 R41, R41 ;  /* 0x0000002900297308 */ /* 0x000e620000000800 */
[----:B--2---:R-:W-:-:S07]  /*4480*/  FADD.FTZ R6, R40, R13 ;  /* 0x0000000d28067221 */ /* 0x004fce0000010000 */
[----:B------:R-:W2:Y:S01]  /*4490*/  MUFU.EX2 R39, R39 ;  /* 0x0000002700277308 */ /* 0x000ea20000000800 */
[----:B----4-:R-:W-:Y:S01]  /*44a0*/  FADD.FTZ R4, R38, R7 ;  /* 0x0000000726047221 */ /* 0x010fe20000010000 */
[----:B------:R-:W-:-:S06]  /*44b0*/  VIADD R7, R8, 0x26820 ;  /* 0x0002682008077836 */ /* 0x000fcc0000000000 */
[----:B------:R-:W4:Y:S01]  /*44c0*/  MUFU.EX2 R42, R42 ;  /* 0x0000002a002a7308 */ /* 0x000f220000000800 */
[C---:B-1----:R-:W-:Y:S01]  /*44d0*/  FADD.FTZ R17, R41.reuse, R6 ;  /* 0x0000000629117221 */ /* 0x042fe20000010000 */
[----:B------:R-:W-:Y:S01]  /*44e0*/  VIADD R6, R8, 0x26800 ;  /* 0x0002680008067836 */ /* 0x000fe20000000000 */
[----:B------:R-:W-:-:S04]  /*44f0*/  F2FP.BF16.F32.PACK_AB R160, R41, R40 ;  /* 0x0000002829a0723e */ /* 0x000fc800000010ff */
[C---:B------:R-:W-:Y:S01]  /*4500*/  @P2 IADD3 R7, R6.reuse, -0x20, RZ ;  /* 0xffffffe006072810 */ /* 0x040fe20007ffe0ff */
[----:B------:R-:W1:Y:S01]  /*4510*/  MUFU.EX2 R43, R43 ;  /* 0x0000002b002b7308 */ /* 0x000e620000000800 */
[C---:B--2---:R-:W-:Y:S01]  /*4520*/  FADD.FTZ R15, R39.reuse, R4 ;  /* 0x00000004270f7221 */ /* 0x044fe20000010000 */
[----:B------:R-:W-:Y:S01]  /*4530*/  IMAD.IADD R6, R6, 0x1, R12 ;  /* 0x0000000106067824 */ /* 0x000fe200078e020c */
[----:B------:R-:W-:-:S05]  /*4540*/  F2FP.BF16.F32.PACK_AB R159, R39, R38 ;  /* 0x00000026279f723e */ /* 0x000fca00000010ff */
[----:B------:R-:W2:Y:S01]  /*4550*/  MUFU.EX2 R44, R44 ;  /* 0x0000002c002c7308 */ /* 0x000ea20000000800 */
[----:B----4-:R-:W-:Y:S01]  /*4560*/  FADD.FTZ R4, R42, R15 ;  /* 0x0000000f2a047221 */ /* 0x010fe20000010000 */
[----:B------:R3:W-:Y:S06]  /*4570*/  STSM.16.M88.4 [R7], R156 ;  /* 0x0000009c07007844 */ /* 0x0007ec0000000200 */
[----:B------:R-:W-:Y:S01]  /*4580*/  MUFU.EX2 R46, R46 ;  /* 0x0000002e002e7308 */ /* 0x000fe20000000800 */
[C---:B-1----:R-:W-:Y:S01]  /*4590*/  FADD.FTZ R15, R43.reuse, R4 ;  /* 0x000000042b0f7221 */ /* 0x042fe20000010000 */
[----:B------:R-:W-:Y:S01]  /*45a0*/  IMAD.IADD R4, R12, 0x1, R7 ;  /* 0x000000010c047824 */ /* 0x000fe200078e0207 */
[----:B------:R-:W-:-:S05]  /*45b0*/  F2FP.BF16.F32.PACK_AB R161, R43, R42 ;  /* 0x0000002a2ba1723e */ /* 0x000fca00000010ff */
[----:B------:R-:W1:Y:S01]  /*45c0*/  MUFU.EX2 R45, R45 ;  /* 0x0000002d002d7308 */ /* 0x000e620000000800 */
[----:B--2---:R-:W-:-:S07]  /*45d0*/  FADD.FTZ R12, R44, R17 ;  /* 0x000000112c0c7221 */ /* 0x004fce0000010000 */
[----:B------:R-:W2:Y:S08]  /*45e0*/  MUFU.EX2 R47, R47 ;  /* 0x0000002f002f7308 */ /* 0x000eb00000000800 */
[----:B------:R-:W-:Y:S01]  /*45f0*/  MUFU.EX2 R48, R48 ;  /* 0x0000003000307308 */ /* 0x000fe20000000800 */
[C---:B-1----:R-:W-:Y:S01]  /*4600*/  F2FP.BF16.F32.PACK_AB R162, R45.reuse, R44 ;  /* 0x0000002c2da2723e */ /* 0x042fe200000010ff */
[----:B------:R-:W-:-:S06]  /*4610*/  FADD.FTZ R45, R45, R12 ;  /* 0x0000000c2d2d7221 */ /* 0x000fcc0000010000 */
[----:B------:R-:W1:Y:S01]  /*4620*/  MUFU.EX2 R49, R49 ;  /* 0x0000003100317308 */ /* 0x000e620000000800 */
[----:B--2---:R-:W-:-:S05]  /*4630*/  F2FP.BF16.F32.PACK_AB R163, R47, R46 ;  /* 0x0000002e2fa3723e */ /* 0x004fca00000010ff */
[----:B------:R3:W-:Y:S02]  /*4640*/  STSM.16.M88.4 [R6], R160 ;  /* 0x000000a006007844 */ /* 0x0007e40000000200 */
[----:B------:R-:W-:Y:S08]  /*4650*/  MUFU.EX2 R50, R50 ;  /* 0x0000003200327308 */ /* 0x000ff00000000800 */
[----:B------:R-:W2:Y:S01]  /*4660*/  MUFU.EX2 R51, R51 ;  /* 0x0000003300337308 */ /* 0x000ea20000000800 */
[----:B-1----:R-:W-:Y:S01]  /*4670*/  F2FP.BF16.F32.PACK_AB R164, R49, R48 ;  /* 0x0000003031a4723e */ /* 0x002fe200000010ff */
[----:B------:R-:W-:-:S04]  /*4680*/  FADD.FTZ R48, R48, R45 ;  /* 0x0000002d30307221 */ /* 0x000fc80000010000 */
[----:B------:R-:W-:Y:S02]  /*4690*/  FADD.FTZ R49, R49, R48 ;  /* 0x0000003031317221 */ /* 0x000fe40000010000 */
[----:B------:R-:W1:Y:S08]  /*46a0*/  MUFU.EX2 R52, R52 ;  /* 0x0000003400347308 */ /* 0x000e700000000800 */
[----:B------:R-:W-:Y:S01]  /*46b0*/  MUFU.EX2 R54, R54 ;  /* 0x0000003600367308 */ /* 0x000fe20000000800 */
[----:B--2---:R-:W-:-:S07]  /*46c0*/  F2FP.BF16.F32.PACK_AB R165, R51, R50 ;  /* 0x0000003233a5723e */ /* 0x004fce00000010ff */
[----:B------:R2:W4:Y:S01]  /*46d0*/  MUFU.EX2 R13, R10 ;  /* 0x0000000a000d7308 */ /* 0x0005220000000800 */
[----:B-1----:R-:W-:Y:S01]  /*46e0*/  F2FP.BF16.F32.PACK_AB R166, R11, R52 ;  /* 0x000000340ba6723e */ /* 0x002fe200000010ff */
[----:B--2---:R-:W-:-:S04]  /*46f0*/  FADD.FTZ R10, R46, R15 ;  /* 0x0000000f2e0a7221 */ /* 0x004fc80000010000 */
[----:B------:R-:W-:Y:S01]  /*4700*/  FADD.FTZ R47, R47, R10 ;  /* 0x0000000a2f2f7221 */ /* 0x000fe20000010000 */
[----:B------:R-:W-:-:S03]  /*4710*/  FADD.FTZ R10, R52, R49 ;  /* 0x00000031340a7221 */ /* 0x000fc60000010000 */
[----:B------:R-:W-:Y:S01]  /*4720*/  FADD.FTZ R50, R50, R47 ;  /* 0x0000002f32327221 */ /* 0x000fe20000010000 */
[----:B----4-:R-:W-:Y:S01]  /*4730*/  F2FP.BF16.F32.PACK_AB R167, R13, R54 ;  /* 0x000000360da7723e */ /* 0x010fe200000010ff */
[----:B------:R-:W-:Y:S02]  /*4740*/  FADD.FTZ R10, R11, R10 ;  /* 0x0000000a0b0a7221 */ /* 0x000fe40000010000 */
[----:B------:R-:W-:Y:S02]  /*4750*/  FADD.FTZ R51, R51, R50 ;  /* 0x0000003233337221 */ /* 0x000fe40000010000 */
[----:B------:R3:W-:Y:S02]  /*4760*/  STSM.16.M88.4 [R4], R164 ;  /* 0x000000a404007844 */ /* 0x0007e40000000200 */
[----:B------:R-:W-:-:S04]  /*4770*/  FADD.FTZ R54, R54, R51 ;  /* 0x0000003336367221 */ /* 0x000fc80000010000 */
[----:B------:R-:W-:Y:S01]  /*4780*/  FADD.FTZ R11, R13, R54 ;  /* 0x000000360d0b7221 */ /* 0x000fe20000010000 */
[----:B------:R-:W-:Y:S06]  /*4790*/  @!P0 BRA `(.L_x_30) ;  /* 0x0000000000048947 */ /* 0x000fec0003800000 */
[----:B------:R-:W-:Y:S01]  /*47a0*/  BPT.TRAP 0x1 ;  /* 0x000000040000795c */ /* 0x000fe20000300000 */
.L_x_30:
[----:B------:R1:W2:Y:S01]  /*47b0*/  SYNCS.PHASECHK.TRANS64.TRYWAIT P1, [UR41+0x28c50], R9 ;  /* 0x028c5009ff0075a7 */ /* 0x0002a20008020169 */
[----:B------:R-:W-:Y:S05]  /*47c0*/  @!P0 BRA `(.L_x_31) ;  /* 0x0000000000048947 */ /* 0x000fea0003800000 */
[----:B------:R-:W-:Y:S01]  /*47d0*/  BPT.TRAP 0x1 ;  /* 0x000000040000795c */ /* 0x000fe20000300000 */
.L_x_31:
[----:B------:R-:W-:Y:S01]  /*47e0*/  ULOP3.LUT UR24, UR45, 0x2000000, URZ, 0xfc, !UPT ;  /* 0x020000002d187892 */ /* 0x000fe2000f8efc3f */
[----:B--2---:R-:W-:Y:S11]  /*47f0*/  @P1 BRA `(.L_x_32) ;  /* 0x0000000000081947 */ /* 0x004ff60003800000 */
[----:B------:R-:W2:Y:S02]  /*4800*/  SYNCS.PHASECHK.TRANS64.TRYWAIT P1, [UR41+0x28c50], R9 ;  /* 0x028c5009ff0075a7 */ /* 0x000ea40008020169 */
[----:B--2---:R-:W-:Y:S05]  /*4810*/  @!P1 BRA `(.L_x_33) ;  /* 0x0000008400989947 */ /* 0x004fea0003800000 */
.L_x_32:
[----:B------:R-:W-:Y:S01]  /*4820*/  WARPGROUP.ARRIVE ;  /* 0x00000000000079c5 */ /* 0x000fe20000000000 */
[----:B------:R-:W-:Y:S01]  /*4830*/  UMOV UR14, UR24 ;  /* 0x00000018000e7c82 */ /* 0x000fe20008000000 */
[----:B------:R-:W-:Y:S01]  /*4840*/  UMOV UR15, 0x40000040 ;  /* 0x40000040000f7882 */ /* 0x000fe20000000000 */
[----:B------:R-:W-:-:S03]  /*4850*/  UIADD3 UR4, UR24, 0x80, URZ ;  /* 0x0000008018047890 */ /* 0x000fc6000fffe03f */
[----:B------:R-:W-:Y:S01]  /*4860*/  HGMMA.64x256x16.F32.BF16 R24, R152, gdesc[UR12].tnspB, RZ, !UPT, gsb0 ;  /* 0x43e0000c98187df0 */ /* 0x000fe2000c0018ff */
[----:B------:R-:W-:-:S03]  /*4870*/  UMOV UR15, 0x40000040 ;  /* 0x40000040000f7882 */ /* 0x000fc60000000000 */
[----:B------:R-:W-:Y:S01]  /*4880*/  UMOV UR14, UR4 ;  /* 0x00000004000e7c82 */ /* 0x000fe20008000000 */
[----:B------:R-:W-:Y:S01]  /*4890*/  UIADD3 UR4, UR24, 0x100, URZ ;  /* 0x0000010018047890 */ /* 0x000fe2000fffe03f */
[----:B------:R-:W-:Y:S02]  /*48a0*/  WARPGROUP.DEPBAR.LE gsb0, 0x0 ;  /* 0x00008000000079c5 */ /* 0x000fe40000010000 */
[----:B------:R-:W-:-:S15]  /*48b0*/  WARPGROUP.ARRIVE ;  /* 0x00000000000079c5 */ /* 0x000fde0000000000 */
[----:B------:R-:W-:-:S05]  /*48c0*/  NOP ;  /* 0x0000000000007918 */ /* 0x000fca0000000000 */
[----:B------:R-:W-:Y:S01]  /*48d0*/  HGMMA.64x256x16.F32.BF16 R24, R156, gdesc[UR12].tnspB, R24, gsb0 ;  /* 0x43e0000c9c187df0 */ /* 0x000fe20008001818 */
[----:B------:R-:W-:Y:S01]  /*48e0*/  UMOV UR14, UR4 ;  /* 0x00000004000e7c82 */ /* 0x000fe20008000000 */
[----:B------:R-:W-:Y:S01]  /*48f0*/  UMOV UR15, 0x40000040 ;  /* 0x40000040000f7882 */ /* 0x000fe20000000000 */
[----:B------:R-:W-:Y:S01]  /*4900*/  UIADD3 UR4, UR24, 0x180, URZ ;  /* 0x0000018018047890 */ /* 0x000fe2000fffe03f */
[----:B------:R-:W-:Y:S02]  /*4910*/  WARPGROUP.DEPBAR.LE gsb0, 0x0 ;  /* 0x00008000000079c5 */ /* 0x000fe40000010000 */
[----:B------:R-:W-:-:S15]  /*4920*/  WARPGROUP.ARRIVE ;  /* 0x00000000000079c5 */ /* 0x000fde0000000000 */
[----:B------:R-:W-:-:S07]  /*4930*/  NOP ;  /* 0x0000000000007918 */ /* 0x000fce0000000000 */
[----:B------:R-:W-:Y:S01]  /*4940*/  HGMMA.64x256x16.F32.BF16 R24, R160, gdesc[UR12].tnspB, R24, gsb0 ;  /* 0x43e0000ca0187df0 */ /* 0x000fe20008001818 */
[----:B------:R-:W-:Y:S01]  /*4950*/  UMOV UR14, UR4 ;  /* 0x00000004000e7c82 */ /* 0x000fe20008000000 */
[----:B------:R-:W-:Y:S01]  /*4960*/  UMOV UR15, 0x40000040 ;  /* 0x40000040000f7882 */ /* 0x000fe20000000000 */
[----:B------:R-:W-:Y:S01]  /*4970*/  UMOV UR4, URZ ;  /* 0x0000003f00047c82 */ /* 0x000fe20008000000 */
[----:B------:R-:W-:Y:S02]  /*4980*/  WARPGROUP.DEPBAR.LE gsb0, 0x0 ;  /* 0x00008000000079c5 */ /* 0x000fe40000010000 */
[----:B------:R-:W-:-:S15]  /*4990*/  WARPGROUP.ARRIVE ;  /* 0x00000000000079c5 */ /* 0x000fde0000000000 */
[----:B------:R-:W-:-:S07]  /*49a0*/  NOP ;  /* 0x0000000000007918 */ /* 0x000fce0000000000 */
[----:B------:R-:W-:Y:S03]  /*49b0*/  HGMMA.64x256x16.F32.BF16 R24, R164, gdesc[UR12].tnspB, R24, gsb0 ;  /* 0x43e0000ca4187df0 */ /* 0x000fe60008001818 */
[----:B------:R-:W-:Y:S02]  /*49c0*/  WARPGROUP.DEPBAR.LE gsb0, 0x0 ;  /* 0x00008000000079c5 */ /* 0x000fe40000010000 */
[----:B------:R-:W-:Y:S01]  /*49d0*/  @!PT LDS RZ, [RZ] ;  /* 0x00000000fffff984 */ /* 0x000fe20000000800 */
[----:B------:R-:W-:Y:S01]  /*49e0*/  @!PT LDS RZ, [RZ] ;  /* 0x00000000fffff984 */ /* 0x000fe20000000800 */
[----:B------:R-:W-:Y:S01]  /*49f0*/  @!PT LDS RZ, [RZ] ;  /* 0x00000000fffff984 */ /* 0x000fe20000000800 */
[----:B------:R-:W-:Y:S01]  /*4a00*/  @!PT LDS RZ, [RZ] ;  /* 0x00000000fffff984 */ /* 0x000fe20000000800 */
[----:B------:R4:W-:Y:S06]  /*4a10*/  MEMBAR.ALL.CTA ;  /* 0x0000000000007992 */ /* 0x0009ec0000008000 */
[----:B----4-:R-:W4:Y:S02]  /*4a20*/  FENCE.VIEW.ASYNC.S ;  /* 0x00000000000073c6 */ /* 0x010f240000000000 */
[----:B----4-:R-:W-:Y:S01]  /*4a30*/  NOP ;  /* 0x0000000000007918 */ /* 0x010fe20000000000 */
[----:B------:R-:W-:Y:S06]  /*4a40*/  BAR.ARV 0xe, 0x100 ;  /* 0x0384000000007b1d */ /* 0x000fec0000002000 */
[----:B------:R-:W-:Y:S05]  /*4a50*/  @!P0 BRA `(.L_x_34) ;  /* 0x0000000000048947 */ /* 0x000fea0003800000 */
[----:B------:R-:W-:Y:S01]  /*4a60*/  BPT.TRAP 0x1 ;  /* 0x000000040000795c */ /* 0x000fe20000300000 */
.L_x_34:
[----:B------:R-:W-:Y:S02]  /*4a70*/  UIADD3 UR44, UR44, -0x2, URZ ;  /* 0xfffffffe2c2c7890 */ /* 0x000fe4000fffe03f */
[----:B------:R-:W-:Y:S02]  /*4a80*/  UIADD3 UR5, UR41, 0x28c60, URZ ;  /* 0x00028c6029057890 */ /* 0x000fe4000fffe03f */
[----:B------:R-:W-:Y:S02]  /*4a90*/  UISETP.GE.AND UP0, UPT, UR44, UR40, UPT ;  /* 0x000000282c00728c */ /* 0x000fe4000bf06270 */
[----:B------:R-:W-:-:S04]  /*4aa0*/  UPRMT UR5, UR42, 0x654, UR5 ;  /* 0x000006542a057896 */ /* 0x000fc80008000005 */
[----:B------:R-:W-:-:S05]  /*4ab0*/  PLOP3.LUT P1, PT, PT, PT, UP0, 0x80, 0x0 ;  /* 0x000000000000781c */ /* 0x000fca0003f2f008 */
[----:B------:R-:W-:Y:S08]  /*4ac0*/  SYNCS.ARRIVE.TRANS64.RED.A1T0 RZ, [UR5], RZ ;  /* 0x000000ffffff79a7 */ /* 0x000ff00008100405 */
[----:B------:R-:W-:Y:S05]  /*4ad0*/  @!P1 BRA `(.L_x_35) ;  /* 0x0000001800409947 */ /* 0x000fea0003800000 */
[----:B------:R-:W-:Y:S01]  /*4ae0*/  UMOV UR4, URZ ;  /* 0x0000003f00047c82 */ /* 0x000fe20008000000 */
[----:B------:R-:W-:Y:S01]  /*4af0*/  UMOV UR5, URZ ;  /* 0x0000003f00057c82 */ /* 0x000fe20008000000 */
[----:B------:R-:W-:-:S05]  /*4b00*/  ULDC UR27, c[0x0][0x988] ;  /* 0x00026200001b7ab9 */ /* 0x000fca0000000800 */
.L_x_46:
[----:B------:R-:W-:Y:S01]  /*4b10*/  UIADD3 UR7, UR5, 0x1, URZ ;  /* 0x0000000105077890 */ /* 0x000fe2000fffe03f */
[----:B012---:R-:W-:Y:S01]  /*4b20*/  IMAD.U32 R9, RZ, RZ, UR44 ;  /* 0x0000002cff097e24 */ /* 0x007fe2000f8e00ff */
[----:B------:R-:W-:Y:S02]  /*4b30*/  UIADD3 UR44, UR44, -0x1, URZ ;  /* 0xffffffff2c2c7890 */ /* 0x000fe4000fffe03f */
[----:B------:R-:W-:Y:S02]  /*4b40*/  UISETP.NE.AND UP0, UPT, UR7, 0x2, UPT ;  /* 0x000000020700788c */ /* 0x000fe4000bf05270 */
[----:B------:R-:W-:Y:S02]  /*4b50*/  ISETP.GT.AND P1, PT, R9, UR40, PT ;  /* 0x0000002809007c0c */ /* 0x000fe4000bf24270 */
[----:B------:R-:W-:Y:S02]  /*4b60*/  USEL UR10, URZ, 0x1, UP0 ;  /* 0x000000013f0a7887 */ /* 0x000fe40008000000 */
[----:B------:R-:W-:-:S02]  /*4b70*/  USEL UR25, UR7, URZ, UP0 ;  /* 0x0000003f07197287 */ /* 0x000fc40008000000 */
[----:B------:R-:W-:Y:S01]  /*4b80*/  ULOP3.LUT UR4, UR4, UR10, URZ, 0x3c, !UPT ;  /* 0x0000000a04047292 */ /* 0x000fe2000f8e3c3f */
[----:B------:R-:W-:Y:S11]  /*4b90*/  @!P0 BRA `(.L_x_36) ;  /* 0x0000000000048947 */ /* 0x000ff60003800000 */
[----:B------:R-:W-:Y:S01]  /*4ba0*/  BPT.TRAP 0x1 ;  /* 0x000000040000795c */ /* 0x000fe20000300000 */
.L_x_36:
[----:B------:R-:W-:Y:S01]  /*4bb0*/  ULEA UR26, UR25, UR41, 0x3 ;  /* 0x00000029191a7291 */ /* 0x000fe2000f8e183f */
[----:B------:R-:W-:-:S04]  /*4bc0*/  MOV R9, UR4 ;  /* 0x0000000400097c02 */ /* 0x000fc80008000f00 */
[----:B------:R-:W-:-:S04]  /*4bd0*/  SHF.L.U32 R9, R9, 0x1f, RZ ;  /* 0x0000001f09097819 */ /* 0x000fc800000006ff */
[----:B------:R0:W1:Y:S01]  /*4be0*/  SYNCS.PHASECHK.TRANS64.TRYWAIT P2, [UR26+0x28c30], R9 ;  /* 0x028c3009ff0075a7 */ /* 0x000062000804015a */
[----:B------:R-:W-:Y:S05]  /*4bf0*/  @!P0 BRA `(.L_x_37) ;  /* 0x0000000000048947 */ /* 0x000fea0003800000 */
[----:B------:R-:W-:Y:S01]  /*4c00*/  BPT.TRAP 0x1 ;  /* 0x000000040000795c */ /* 0x000fe20000300000 */
.L_x_37:
[----:B-1----:R-:W-:Y:S05]  /*4c10*/  @P2 BRA `(.L_x_38) ;  /* 0x0000000000082947 */ /* 0x002fea0003800000 */
[----:B------:R-:W1:Y:S02]  /*4c20*/  SYNCS.PHASECHK.TRANS64.TRYWAIT P2, [UR26+0x28c30], R9 ;  /* 0x028c3009ff0075a7 */ /* 0x000e64000804015a */
[----:B-1----:R-:W-:Y:S05]  /*4c30*/  @!P2 BRA `(.L_x_39) ;  /* 0x0000008000a8a947 */ /* 0x002fea0003800000 */
.L_x_38:
[----:B------:R-:W-:Y:S01]  /*4c40*/  ULEA UR10, UR25, UR6, 0x9 ;  /* 0x00000006190a7291 */ /* 0x000fe2000f8e483f */
[----:B---3--:R-:W-:Y:S01]  /*4c50*/  WARPGROUP.ARRIVE ;  /* 0x00000000000079c5 */ /* 0x008fe20000000000 */
[----:B------:R-:W-:Y:S01]  /*4c60*/  UMOV UR11, 0x40000040 ;  /* 0x40000040000b7882 */ /* 0x000fe20000000000 */
[----:B------:R-:W-:Y:S01]  /*4c70*/  UMOV UR15, 0x40000040 ;  /* 0x40000040000f7882 */ /* 0x000fe20000000000 */
[----:B------:R-:W-:Y:S02]  /*4c80*/  UIADD3 UR14, UR10, 0x2, URZ ;  /* 0x000000020a0e7890 */ /* 0x000fe4000fffe03f */
[----:B------:R-:W-:Y:S01]  /*4c90*/  UIADD3 UR18, UR10, 0x4, URZ ;  /* 0x000000040a127890 */ /* 0x000fe2000fffe03f */
[----:B------:R-:W-:Y:S02]  /*4ca0*/  UMOV UR19, 0x40000040 ;  /* 0x4000004000137882 */ /* 0x000fe40000000000 */
[----:B------:R-:W-:Y:S01]  /*4cb0*/  HGMMA.64x64x16.F32.BF16 R152, gdesc[UR8], RZ, !UPT, gsb0 ;  /* 0x00e00000089879f0 */ /* 0x000fe2000c0018ff */
[----:B------:R-:W-:Y:S01]  /*4cc0*/  UIADD3 UR22, UR10, 0x6, URZ ;  /* 0x000000060a167890 */ /* 0x000fe2000fffe03f */
[----:B------:R-:W-:Y:S01]  /*4cd0*/  UMOV UR23, 0x40000040 ;  /* 0x4000004000177882 */ /* 0x000fe20000000000 */
[----:B------:R-:W-:-:S02]  /*4ce0*/  WARPGROUP.DEPBAR.LE gsb0, 0x0 ;  /* 0x00008000000079c5 */ /* 0x000fc40000010000 */
        /* <DEDUP_REMOVED lines=11> */
.L_x_40:
[----:B-1----:R-:W-:Y:S01]  /*4da0*/  FMNMX.FTZ R12, R152, R3, !PT ;  /* 0x00000003980c7209 */ /* 0x002fe20007810000 */
[----:B------:R-:W-:Y:S01]  /*4db0*/  UMOV UR11, UR27 ;  /* 0x0000001b000b7c82 */ /* 0x000fe20008000000 */
[----:B------:R-:W-:Y:S01]  /*4dc0*/  ISETP.NE.AND P2, PT, R0, RZ, PT ;  /* 0x000000ff0000720c */ /* 0x000fe20003f45270 */
[----:B------:R-:W-:Y:S01]  /*4dd0*/  UIADD3 UR7, UR26, 0x28c40, URZ ;  /* 0x00028c401a077890 */ /* 0x000fe2000fffe03f */
[----:B------:R-:W-:-:S03]  /*4de0*/  FMNMX.FTZ R13, R153, R12, !PT ;  /* 0x0000000c990d7209 */ /* 0x000fc60007810000 */
[----:B------:R-:W-:Y:S01]  /*4df0*/  UPRMT UR7, UR42, 0x654, UR7 ;  /* 0x000006542a077896 */ /* 0x000fe20008000007 */
[----:B------:R-:W-:-:S04]  /*4e00*/  FMNMX.FTZ R12, R156, R13, !PT ;  /* 0x0000000d9c0c7209 */ /* 0x000fc80007810000 */
[----:B------:R-:W-:-:S04]  /*4e10*/  FMNMX.FTZ R13, R157, R12, !PT ;  /* 0x0000000c9d0d7209 */ /* 0x000fc80007810000 */
[----:B------:R-:W-:Y:S01]  /*4e20*/  FMNMX.FTZ R12, R160, R13, !PT ;  /* 0x0000000da00c7209 */ /* 0x000fe20007810000 */
[----:B------:R-:W-:Y:S03]  /*4e30*/  SYNCS.ARRIVE.TRANS64.RED.A1T0 RZ, [UR7], RZ ;  /* 0x000000ffffff79a7 */ /* 0x000fe60008100407 */
[----:B------:R-:W-:-:S04]  /*4e40*/  FMNMX.FTZ R13, R161, R12, !PT ;  /* 0x0000000ca10d7209 */ /* 0x000fc80007810000 */
        /* <DEDUP_REMOVED lines=9> */
[----:B------:R-:W-:-:S05]  /*4ee0*/  FMNMX.FTZ R15, R181, R12, !PT ;  /* 0x0000000cb50f7209 */ /* 0x000fca0007810000 */
[----:B------:R-:W1:Y:S02]  /*4ef0*/  SHFL.BFLY PT, R12, R15, 0x2, 0x1f ;  /* 0x0c401f000f0c7f89 */ /* 0x000e6400000e0000 */
        /* <DEDUP_REMOVED lines=10> */
[----:B------:R-:W-:-:S03]  /*4fa0*/  FMNMX.FTZ R13, R167, R14, !PT ;  /* 0x0000000ea70d7209 */ /* 0x000fc60007810000 */
[----:B------:R-:W-:Y:S01]  /*4fb0*/  FMUL.FTZ R184, R12, UR11 ;  /* 0x0000000b0cb87c20 */ /* 0x000fe20008410000 */
[----:B------:R-:W-:Y:S01]  /*4fc0*/  FMNMX.FTZ R14, R170, R13, !PT ;  /* 0x0000000daa0e7209 */ /* 0x000fe20007810000 */
[----:B------:R-:W-:Y:S02]  /*4fd0*/  FADD.FTZ R3, -R12, R3 ;  /* 0x000000030c037221 */ /* 0x000fe40000010100 */
[--C-:B------:R-:W-:Y:S01]  /*4fe0*/  FFMA.FTZ R152, R152, UR11, -R184.reuse ;  /* 0x0000000b98987c23 */ /* 0x100fe200080108b8 */
[----:B------:R-:W-:Y:S01]  /*4ff0*/  FMNMX.FTZ R13, R171, R14, !PT ;  /* 0x0000000eab0d7209 */ /* 0x000fe20007810000 */
[----:B------:R-:W-:Y:S01]  /*5000*/  FMUL.FTZ R3, R3, UR11 ;  /* 0x0000000b03037c20 */ /* 0x000fe20008410000 */
[--C-:B------:R-:W-:Y:S01]  /*5010*/  FFMA.FTZ R19, R156, UR11, -R184.reuse ;  /* 0x0000000b9c137c23 */ /* 0x100fe200080108b8 */
[--C-:B------:R-:W-:Y:S01]  /*5020*/  FFMA.FTZ R156, R160, UR11, -R184.reuse ;  /* 0x0000000ba09c7c23 */ /* 0x100fe200080108b8 */
[----:B------:R-:W-:Y:S01]  /*5030*/  FMNMX.FTZ R14, R174, R13, !PT ;  /* 0x0000000dae0e7209 */ /* 0x000fe20007810000 */
[--C-:B------:R-:W-:Y:S01]  /*5040*/  FFMA.FTZ R13, R153, UR11, -R184.reuse ;  /* 0x0000000b990d7c23 */ /* 0x100fe200080108b8 */
[----:B------:R-:W-:Y:S01]  /*5050*/  MUFU.EX2 R152, R152 ;  /* 0x0000009800987308 */ /* 0x000fe20000000800 */
[--C-:B------:R-:W-:Y:S01]  /*5060*/  FFMA.FTZ R17, R161, UR11, -R184.reuse ;  /* 0x0000000ba1117c23 */ /* 0x100fe200080108b8 */
[----:B------:R-:W-:Y:S01]  /*5070*/  FMNMX.FTZ R15, R175, R14, !PT ;  /* 0x0000000eaf0f7209 */ /* 0x000fe20007810000 */
[--C-:B------:R-:W-:Y:S01]  /*5080*/  FFMA.FTZ R160, R168, UR11, -R184.reuse ;  /* 0x0000000ba8a07c23 */ /* 0x100fe200080108b8 */
[--C-:B------:R-:W-:Y:S01]  /*5090*/  FFMA.FTZ R23, R173, UR11, -R184.reuse ;  /* 0x0000000bad177c23 */ /* 0x100fe200080108b8 */
[--C-:B------:R-:W-:Y:S01]  /*50a0*/  FFMA.FTZ R180, R180, UR11, -R184.reuse ;  /* 0x0000000bb4b47c23 */ /* 0x100fe200080108b8 */
[----:B------:R-:W-:Y:S01]  /*50b0*/  FMNMX.FTZ R14, R178, R15, !PT ;  /* 0x0000000fb20e7209 */ /* 0x000fe20007810000 */
[----:B------:R-:W-:Y:S01]  /*50c0*/  FFMA.FTZ R181, R181, UR11, -R184 ;  /* 0x0000000bb5b57c23 */ /* 0x000fe200080108b8 */
[----:B------:R-:W1:Y:S02]  /*50d0*/  MUFU.EX2 R3, R3 ;  /* 0x0000000300037308 */ /* 0x000e640000000800 */
[----:B------:R-:W-:-:S04]  /*50e0*/  FMNMX.FTZ R15, R179, R14, !PT ;  /* 0x0000000eb30f7209 */ /* 0x000fc80007810000 */
[----:B------:R-:W-:Y:S01]  /*50f0*/  FMNMX.FTZ R16, R182, R15, !PT ;  /* 0x0000000fb6107209 */ /* 0x000fe20007810000 */
[--C-:B------:R-:W-:Y:S01]  /*5100*/  FFMA.FTZ R15, R157, UR11, -R184.reuse ;  /* 0x0000000b9d0f7c23 */ /* 0x100fe200080108b8 */
[----:B------:R-:W2:Y:S02]  /*5110*/  MUFU.EX2 R13, R13 ;  /* 0x0000000d000d7308 */ /* 0x000ea40000000800 */
[----:B------:R-:W-:Y:S01]  /*5120*/  FMNMX.FTZ R18, R183, R16, !PT ;  /* 0x00000010b7127209 */ /* 0x000fe20007810000 */
[--C-:B------:R-:W-:Y:S01]  /*5130*/  FFMA.FTZ R16, R164, UR11, -R184.reuse ;  /* 0x0000000ba4107c23 */ /* 0x100fe200080108b8 */
[----:B------:R-:W-:-:S03]  /*5140*/  FFMA.FTZ R164, R176, UR11, -R184 ;  /* 0x0000000bb0a47c23 */ /* 0x000fc600080108b8 */
[----:B------:R-:W3:Y:S01]  /*5150*/  SHFL.BFLY PT, R21, R18, 0x2, 0x1f ;  /* 0x0c401f0012157f89 */ /* 0x000ee200000e0000 */
[----:B------:R4:W-:Y:S01]  /*5160*/  MUFU.EX2 R14, R19 ;  /* 0x00000013000e7308 */ /* 0x0009e20000000800 */
[----:B-1----:R-:W-:Y:S01]  /*5170*/  FFMA.FTZ R10, R3, R10, R152 ;  /* 0x0000000a030a7223 */ /* 0x002fe20000010098 */
[-C--:B------:R-:W-:Y:S01]  /*5180*/  FMUL.FTZ R24, R24, R3.reuse ;  /* 0x0000000318187220 */ /* 0x080fe20000410000 */
[-C--:B------:R-:W-:Y:S01]  /*5190*/  FMUL.FTZ R25, R25, R3.reuse ;  /* 0x0000000319197220 */ /* 0x080fe20000410000 */
[-C--:B------:R-:W-:Y:S01]  /*51a0*/  FMUL.FTZ R28, R28, R3.reuse ;  /* 0x000000031c1c7220 */ /* 0x080fe20000410000 */
[-C--:B------:R-:W-:Y:S01]  /*51b0*/  FMUL.FTZ R29, R29, R3.reuse ;  /* 0x000000031d1d7220 */ /* 0x080fe20000410000 */
[-C--:B------:R-:W-:Y:S01]  /*51c0*/  FMUL.FTZ R32, R32, R3.reuse ;  /* 0x0000000320207220 */ /* 0x080fe20000410000 */
[-C--:B------:R-:W-:Y:S01]  /*51d0*/  FMUL.FTZ R33, R33, R3.reuse ;  /* 0x0000000321217220 */ /* 0x080fe20000410000 */
[----:B------:R-:W-:Y:S01]  /*51e0*/  MUFU.EX2 R15, R15 ;  /* 0x0000000f000f7308 */ /* 0x000fe20000000800 */
[--C-:B----4-:R-:W-:Y:S01]  /*51f0*/  FFMA.FTZ R19, R165, UR11, -R184.reuse ;  /* 0x0000000ba5137c23 */ /* 0x110fe200080108b8 */
[----:B--2---:R-:W-:Y:S01]  /*5200*/  F2FP.BF16.F32.PACK_AB R152, R13, R152 ;  /* 0x000000980d98723e */ /* 0x004fe200000010ff */
[--C-:B------:R-:W-:Y:S01]  /*5210*/  FFMA.FTZ R165, R177, UR11, -R184.reuse ;  /* 0x0000000bb1a57c23 */ /* 0x100fe200080108b8 */
[-C--:B------:R-:W-:Y:S01]  /*5220*/  FMUL.FTZ R36, R36, R3.reuse ;  /* 0x0000000324247220 */ /* 0x080fe20000410000 */
[-C--:B------:R-:W-:Y:S01]  /*5230*/  FMUL.FTZ R37, R37, R3.reuse ;  /* 0x0000000325257220 */ /* 0x080fe20000410000 */
[-C--:B------:R-:W-:Y:S01]  /*5240*/  FMUL.FTZ R40, R40, R3.reuse ;  /* 0x0000000328287220 */ /* 0x080fe20000410000 */
[-C--:B------:R-:W-:Y:S01]  /*5250*/  FMUL.FTZ R41, R41, R3.reuse ;  /* 0x0000000329297220 */ /* 0x080fe20000410000 */
[----:B------:R-:W-:Y:S01]  /*5260*/  MUFU.EX2 R156, R156 ;  /* 0x0000009c009c7308 */ /* 0x000fe20000000800 */
[-C--:B------:R-:W-:Y:S01]  /*5270*/  FMUL.FTZ R44, R44, R3.reuse ;  /* 0x000000032c2c7220 */ /* 0x080fe20000410000 */
[-C--:B------:R-:W-:Y:S01]  /*5280*/  FMUL.FTZ R45, R45, R3.reuse ;  /* 0x000000032d2d7220 */ /* 0x080fe20000410000 */
[-C--:B------:R-:W-:Y:S01]  /*5290*/  FMUL.FTZ R48, R48, R3.reuse ;  /* 0x0000000330307220 */ /* 0x080fe20000410000 */
[-C--:B------:R-:W-:Y:S01]  /*52a0*/  FMUL.FTZ R49, R49, R3.reuse ;  /* 0x0000000331317220 */ /* 0x080fe20000410000 */
[-C--:B------:R-:W-:Y:S01]  /*52b0*/  FMUL.FTZ R52, R52, R3.reuse ;  /* 0x0000000334347220 */ /* 0x080fe20000410000 */
[----:B------:R-:W-:Y:S01]  /*52c0*/  FMUL.FTZ R53, R53, R3 ;  /* 0x0000000335357220 */ /* 0x000fe20000410000 */
[----:B---3--:R-:W-:Y:S01]  /*52d0*/  FMNMX.FTZ R22, R18, R21, !PT ;  /* 0x0000001512167209 */ /* 0x008fe20007810000 */
[--C-:B------:R-:W-:Y:S01]  /*52e0*/  FFMA.FTZ R18, R172, UR11, -R184.reuse ;  /* 0x0000000bac127c23 */ /* 0x100fe200080108b8 */
[----:B------:R-:W-:Y:S01]  /*52f0*/  MUFU.EX2 R17, R17 ;  /* 0x0000001100117308 */ /* 0x000fe20000000800 */
[----:B------:R-:W-:Y:S01]  /*5300*/  FFMA.FTZ R21, R169, UR11, -R184 ;  /* 0x0000000ba9157c23 */ /* 0x000fe200080108b8 */
[-C--:B------:R-:W-:Y:S01]  /*5310*/  FMUL.FTZ R56, R56, R3.reuse ;  /* 0x0000000338387220 */ /* 0x080fe20000410000 */
[----:B------:R-:W1:Y:S01]  /*5320*/  SHFL.BFLY PT, R153, R22, 0x1, 0x1f ;  /* 0x0c201f0016997f89 */ /* 0x000e6200000e0000 */
        /* <DEDUP_REMOVED lines=22> */
[----:B------:R-:W-:Y:S01]  /*5490*/  FMUL.FTZ R96, R96, R3 ;  /* 0x0000000360607220 */ /* 0x000fe20000410000 */
[----:B-1----:R-:W-:Y:S01]  /*54a0*/  FMNMX.FTZ R20, R22, R153, !PT ;  /* 0x0000009916147209 */ /* 0x002fe20007810000 */
[-C--:B------:R-:W-:Y:S01]  /*54b0*/  FMUL.FTZ R97, R97, R3.reuse ;  /* 0x0000000361617220 */ /* 0x080fe20000410000 */
[-C--:B------:R-:W-:Y:S01]  /*54c0*/  FMUL.FTZ R100, R100, R3.reuse ;  /* 0x0000000364647220 */ /* 0x080fe20000410000 */
[-C--:B------:R-:W-:Y:S01]  /*54d0*/  FMUL.FTZ R101, R101, R3.reuse ;  /* 0x0000000365657220 */ /* 0x080fe20000410000 */
[-C--:B------:R-:W-:Y:S01]  /*54e0*/  FMUL.FTZ R104, R104, R3.reuse ;  /* 0x0000000368687220 */ /* 0x080fe20000410000 */
[C---:B------:R-:W-:Y:S01]  /*54f0*/  FADD.FTZ R153, -R20.reuse, R5 ;  /* 0x0000000514997221 */ /* 0x040fe20000010100 */
[----:B------:R-:W-:Y:S01]  /*5500*/  FMUL.FTZ R157, R20, UR11 ;  /* 0x0000000b149d7c20 */ /* 0x000fe20008410000 */
[----:B------:R-:W-:Y:S01]  /*5510*/  MUFU.EX2 R21, R21 ;  /* 0x0000001500157308 */ /* 0x000fe20000000800 */
[----:B------:R-:W-:Y:S01]  /*5520*/  FMUL.FTZ R105, R105, R3 ;  /* 0x0000000369697220 */ /* 0x000fe20000410000 */
[----:B------:R-:W-:Y:S01]  /*5530*/  FMUL.FTZ R153, R153, UR11 ;  /* 0x0000000b99997c20 */ /* 0x000fe20008410000 */
[--C-:B------:R-:W-:Y:S01]  /*5540*/  FFMA.FTZ R154, R154, UR11, -R157.reuse ;  /* 0x0000000b9a9a7c23 */ /* 0x100fe2000801089d */
[--C-:B------:R-:W-:Y:S01]  /*5550*/  FFMA.FTZ R155, R155, UR11, -R157.reuse ;  /* 0x0000000b9b9b7c23 */ /* 0x100fe2000801089d */
[--C-:B------:R-:W-:Y:S01]  /*5560*/  FFMA.FTZ R158, R158, UR11, -R157.reuse ;  /* 0x0000000b9e9e7c23 */ /* 0x100fe2000801089d */
[--C-:B------:R-:W-:Y:S01]  /*5570*/  FFMA.FTZ R159, R159, UR11, -R157.reuse ;  /* 0x0000000b9f9f7c23 */ /* 0x100fe2000801089d */
[--C-:B------:R-:W-:Y:S01]  /*5580*/  FFMA.FTZ R162, R162, UR11, -R157.reuse ;  /* 0x0000000ba2a27c23 */ /* 0x100fe2000801089d */
[----:B------:R1:W-:Y:S01]  /*5590*/  MUFU.EX2 R168, R153 ;  /* 0x0000009900a87308 */ /* 0x0003e20000000800 */
[--C-:B------:R-:W-:Y:S01]  /*55a0*/  FFMA.FTZ R163, R163, UR11, -R157.reuse ;  /* 0x0000000ba3a37c23 */ /* 0x100fe2000801089d */
[--C-:B------:R-:W-:Y:S01]  /*55b0*/  FFMA.FTZ R166, R166, UR11, -R157.reuse ;  /* 0x0000000ba6a67c23 */ /* 0x100fe2000801089d */
[--C-:B------:R-:W-:Y:S01]  /*55c0*/  FFMA.FTZ R167, R167, UR11, -R157.reuse ;  /* 0x0000000ba7a77c23 */ /* 0x100fe2000801089d */
[--C-:B------:R-:W-:Y:S01]  /*55d0*/  FFMA.FTZ R170, R170, UR11, -R157.reuse ;  /* 0x0000000baaaa7c23 */ /* 0x100fe2000801089d */
[--C-:B------:R-:W-:Y:S01]  /*55e0*/  FFMA.FTZ R171, R171, UR11, -R157.reuse ;  /* 0x0000000babab7c23 */ /* 0x100fe2000801089d */
[--C-:B------:R-:W-:Y:S01]  /*55f0*/  FFMA.FTZ R174, R174, UR11, -R157.reuse ;  /* 0x0000000baeae7c23 */ /* 0x100fe2000801089d */
[----:B------:R-:W-:Y:S01]  /*5600*/  FFMA.FTZ R175, R175, UR11, -R157 ;  /* 0x0000000bafaf7c23 */ /* 0x000fe2000801089d */
[----:B------:R-:W2:Y:S01]  /*5610*/  MUFU.EX2 R161, R154 ;  /* 0x0000009a00a17308 */ /* 0x000ea20000000800 */
[----:B-1----:R-:W-:-:S02]  /*5620*/  IMAD.U32 R153, RZ, RZ, UR5 ;  /* 0x00000005ff997e24 */ /* 0x002fc4000f8e00ff */
[--C-:B------:R-:W-:Y:S01]  /*5630*/  FFMA.FTZ R178, R178, UR11, -R157.reuse ;  /* 0x0000000bb2b27c23 */ /* 0x100fe2000801089d */
[--C-:B------:R-:W-:Y:S01]  /*5640*/  FFMA.FTZ R179, R179, UR11, -R157.reuse ;  /* 0x0000000bb3b37c23 */ /* 0x100fe2000801089d */
[--C-:B------:R-:W-:Y:S01]  /*5650*/  FFMA.FTZ R182, R182, UR11, -R157.reuse ;  /* 0x0000000bb6b67c23 */ /* 0x100fe2000801089d */
[----:B------:R-:W-:Y:S02]  /*5660*/  @!P2 IMAD R153, R153, 0x40, R2 ;  /* 0x000000409999a824 */ /* 0x000fe400078e0202 */
[----:B------:R-:W-:Y:S01]  /*5670*/  FFMA.FTZ R183, R183, UR11, -R157 ;  /* 0x0000000bb7b77c23 */ /* 0x000fe2000801089d */
[-C--:B------:R-:W-:Y:S01]  /*5680*/  FMUL.FTZ R108, R108, R3.reuse ;  /* 0x000000036c6c7220 */ /* 0x080fe20000410000 */
[----:B------:R1:W3:Y:S01]  /*5690*/  MUFU.EX2 R172, R155 ;  /* 0x0000009b00ac7308 */ /* 0x0002e20000000800 */
[-C--:B------:R-:W-:Y:S01]  /*56a0*/  FMUL.FTZ R109, R109, R3.reuse ;  /* 0x000000036d6d7220 */ /* 0x080fe20000410000 */
[-C--:B------:R-:W-:Y:S01]  /*56b0*/  FMUL.FTZ R112, R112, R3.reuse ;  /* 0x0000000370707220 */ /* 0x080fe20000410000 */
[-C--:B------:R-:W-:Y:S01]  /*56c0*/  FMUL.FTZ R113, R113, R3.reuse ;  /* 0x0000000371717220 */ /* 0x080fe20000410000 */
[-C--:B------:R-:W-:Y:S01]  /*56d0*/  FMUL.FTZ R116, R116, R3.reuse ;  /* 0x0000000374747220 */ /* 0x080fe20000410000 */
[-C--:B------:R-:W-:Y:S01]  /*56e0*/  FMUL.FTZ R117, R117, R3.reuse ;  /* 0x0000000375757220 */ /* 0x080fe20000410000 */
[-C--:B------:R-:W-:Y:S01]  /*56f0*/  FMUL.FTZ R120, R120, R3.reuse ;  /* 0x0000000378787220 */ /* 0x080fe20000410000 */
[----:B------:R-:W-:Y:S01]  /*5700*/  FMUL.FTZ R121, R121, R3 ;  /* 0x0000000379797220 */ /* 0x000fe20000410000 */
[----:B------:R-:W4:Y:S01]  /*5710*/  MUFU.EX2 R158, R158 ;  /* 0x0000009e009e7308 */ /* 0x000f220000000800 */
[----:B--2---:R-:W-:Y:S01]  /*5720*/  FFMA.FTZ R11, R168, R11, R161 ;  /* 0x0000000ba80b7223 */ /* 0x004fe200000100a1 */
[----:B-1----:R-:W-:Y:S01]  /*5730*/  FADD.FTZ R155, R13, R10 ;  /* 0x0000000a0d9b7221 */ /* 0x002fe20000010000 */
[-C--:B------:R-:W-:Y:S01]  /*5740*/  FMUL.FTZ R124, R124, R3.reuse ;  /* 0x000000037c7c7220 */ /* 0x080fe20000410000 */
[-C--:B------:R-:W-:Y:S01]  /*5750*/  FMUL.FTZ R125, R125, R3.reuse ;  /* 0x000000037d7d7220 */ /* 0x080fe20000410000 */
[-C--:B------:R-:W-:Y:S01]  /*5760*/  FMUL.FTZ R128, R128, R3.reuse ;  /* 0x0000000380807220 */ /* 0x080fe20000410000 */
[----:B------:R-:W-:Y:S01]  /*5770*/  FADD.FTZ R10, R14, R155 ;  /* 0x0000009b0e0a7221 */ /* 0x000fe20000010000 */
[-C--:B------:R-:W-:Y:S01]  /*5780*/  FMUL.FTZ R129, R129, R3.reuse ;  /* 0x0000000381817220 */ /* 0x080fe20000410000 */
[----:B------:R-:W1:Y:S01]  /*5790*/  MUFU.EX2 R159, R159 ;  /* 0x0000009f009f7308 */ /* 0x000e620000000800 */
[----:B---3--:R-:W-:Y:S01]  /*57a0*/  FADD.FTZ R11, R172, R11 ;  /* 0x0000000bac0b7221 */ /* 0x008fe20000010000 */
[-C--:B------:R-:W-:Y:S01]  /*57b0*/  FMUL.FTZ R132, R132, R3.reuse ;  /* 0x0000000384847220 */ /* 0x080fe20000410000 */
[-C--:B------:R-:W-:Y:S01]  /*57c0*/  FMUL.FTZ R133, R133, R3.reuse ;  /* 0x0000000385857220 */ /* 0x080fe20000410000 */
[-C--:B------:R-:W-:Y:S01]  /*57d0*/  FMUL.FTZ R136, R136, R3.reuse ;  /* 0x0000000388887220 */ /* 0x080fe20000410000 */
[-C--:B------:R-:W-:Y:S01]  /*57e0*/  FMUL.FTZ R137, R137, R3.reuse ;  /* 0x0000000389897220 */ /* 0x080fe20000410000 */
[-C--:B------:R-:W-:Y:S01]  /*57f0*/  FMUL.FTZ R140, R140, R3.reuse ;  /* 0x000000038c8c7220 */ /* 0x080fe20000410000 */
[-C--:B------:R-:W-:Y:S01]  /*5800*/  FMUL.FTZ R141, R141, R3.reuse ;  /* 0x000000038d8d7220 */ /* 0x080fe20000410000 */
[----:B------:R-:W2:Y:S01]  /*5810*/  MUFU.EX2 R162, R162 ;  /* 0x000000a200a27308 */ /* 0x000ea20000000800 */
[----:B----4-:R-:W-:Y:S01]  /*5820*/  FADD.FTZ R154, R158, R11 ;  /* 0x0000000b9e9a7221 */ /* 0x010fe20000010000 */
[----:B------:R-:W-:Y:S01]  /*5830*/  FADD.FTZ R11, R15, R10 ;  /* 0x0000000a0f0b7221 */ /* 0x000fe20000010000 */
[----:B------:R-:W-:Y:S01]  /*5840*/  @!P2 LEA R10, R153, UR41, 0x2 ;  /* 0x00000029990aac11 */ /* 0x000fe2000f8e10ff */
[-C--:B------:R-:W-:Y:S01]  /*5850*/  FMUL.FTZ R144, R144, R3.reuse ;  /* 0x0000000390907220 */ /* 0x080fe20000410000 */
[-C--:B------:R-:W-:Y:S01]  /*5860*/  FMUL.FTZ R145, R145, R3.reuse ;  /* 0x0000000391917220 */ /* 0x080fe20000410000 */
[-C--:B------:R-:W-:Y:S01]  /*5870*/  FMUL.FTZ R148, R148, R3.reuse ;  /* 0x0000000394947220 */ /* 0x080fe20000410000 */
[----:B------:R-:W-:Y:S01]  /*5880*/  FMUL.FTZ R149, R149, R3 ;  /* 0x0000000395957220 */ /* 0x000fe20000410000 */
[----:B------:R-:W3:Y:S01]  /*5890*/  MUFU.EX2 R163, R163 ;  /* 0x000000a300a37308 */ /* 0x000ee20000000800 */
[----:B-1----:R-:W-:Y:S01]  /*58a0*/  FADD.FTZ R155, R159, R154 ;  /* 0x0000009a9f9b7221 */ /* 0x002fe20000010000 */
[----:B------:R-:W-:Y:S01]  /*58b0*/  FADD.FTZ R154, R156, R11 ;  /* 0x0000000b9c9a7221 */ /* 0x000fe20000010000 */
[----:B------:R-:W-:Y:S01]  /*58c0*/  @!P2 STS [R10+0x28800], R3 ;  /* 0x028800030a00a388 */ /* 0x000fe20000000800 */
[C---:B------:R-:W-:Y:S01]  /*58d0*/  F2FP.BF16.F32.PACK_AB R156, R17.reuse, R156 ;  /* 0x0000009c119c723e */ /* 0x040fe200000010ff */
[----:B------:R-:W-:Y:S01]  /*58e0*/  FMUL.FTZ R26, R26, R168 ;  /* 0x000000a81a1a7220 */ /* 0x000fe20000410000 */
[----:B------:R-:W-:Y:S01]  /*58f0*/  FADD.FTZ R11, R17, R154 ;  /* 0x0000009a110b7221 */ /* 0x000fe20000010000 */
[----:B------:R1:W-:Y:S01]  /*5900*/  @!P2 STS [R10+0x28820], R168 ;  /* 0x028820a80a00a388 */ /* 0x0003e20000000800 */
[----:B------:R-:W4:Y:S01]  /*5910*/  MUFU.EX2 R166, R166 ;  /* 0x000000a600a67308 */ /* 0x000f220000000800 */
[----:B--2---:R-:W-:Y:S01]  /*5920*/  FADD.FTZ R176, R162, R155 ;  /* 0x0000009ba2b07221 */ /* 0x004fe20000010000 */
[----:B------:R-:W-:Y:S01]  /*5930*/  FADD.FTZ R154, R16, R11 ;  /* 0x0000000b109a7221 */ /* 0x000fe20000010000 */
[----:B------:R-:W-:Y:S01]  /*5940*/  F2FP.BF16.F32.PACK_AB R155, R159, R158 ;  /* 0x0000009e9f9b723e */ /* 0x000fe200000010ff */
[----:B------:R-:W-:Y:S01]  /*5950*/  FMUL.FTZ R27, R27, R168 ;  /* 0x000000a81b1b7220 */ /* 0x000fe20000410000 */
[C---:B------:R-:W-:Y:S01]  /*5960*/  F2FP.BF16.F32.PACK_AB R158, R19.reuse, R16 ;  /* 0x00000010139e723e */ /* 0x040fe200000010ff */
[----:B------:R-:W-:Y:S01]  /*5970*/  FADD.FTZ R11, R19, R154 ;  /* 0x0000009a130b7221 */ /* 0x000fe20000010000 */
[----:B------:R-:W-:Y:S01]  /*5980*/  F2FP.BF16.F32.PACK_AB R154, R15, R14 ;  /* 0x0000000e0f9a723e */ /* 0x000fe200000010ff */
[----:B------:R-:W2:Y:S01]  /*5990*/  MUFU.EX2 R167, R167 ;  /* 0x000000a700a77308 */ /* 0x000ea20000000800 */
[C---:B---3--:R-:W-:Y:S01]  /*59a0*/  FADD.FTZ R153, R163.reuse, R176 ;  /* 0x000000b0a3997221 */ /* 0x048fe20000010000 */
[----:B------:R-:W-:Y:S01]  /*59b0*/  FADD.FTZ R14, R160, R11 ;  /* 0x0000000ba00e7221 */ /* 0x000fe20000010000 */
[----:B------:R-:W-:Y:S01]  /*59c0*/  F2FP.BF16.F32.PACK_AB R157, R163, R162 ;  /* 0x000000a2a39d723e */ /* 0x000fe200000010ff */
[----:B------:R-:W-:Y:S01]  /*59d0*/  FMUL.FTZ R30, R30, R168 ;  /* 0x000000a81e1e7220 */ /* 0x000fe20000410000 */
[C---:B------:R-:W-:Y:S01]  /*59e0*/  F2FP.BF16.F32.PACK_AB R160, R21.reuse, R160 ;  /* 0x000000a015a0723e */ /* 0x040fe200000010ff */
[----:B------:R-:W-:Y:S01]  /*59f0*/  FADD.FTZ R11, R21, R14 ;  /* 0x0000000e150b7221 */ /* 0x000fe20000010000 */
[-C--:B------:R-:W-:Y:S01]  /*5a00*/  FMUL.FTZ R31, R31, R168.reuse ;  /* 0x000000a81f1f7220 */ /* 0x080fe20000410000 */
[----:B------:R-:W3:Y:S01]  /*5a10*/  MUFU.EX2 R170, R170 ;  /* 0x000000aa00aa7308 */ /* 0x000ee20000000800 */
[----:B----4-:R-:W-:Y:S01]  /*5a20*/  FADD.FTZ R176, R166, R153 ;  /* 0x00000099a6b07221 */ /* 0x010fe20000010000 */
[----:B------:R-:W-:Y:S01]  /*5a30*/  F2FP.BF16.F32.PACK_AB R153, R172, R161 ;  /* 0x000000a1ac99723e */ /* 0x000fe200000010ff */
[----:B------:R-:W-:Y:S01]  /*5a40*/  BAR.SYNC.DEFER_BLOCKING 0xf, 0x100 ;  /* 0x03c4000000007b1d */ /* 0x000fe20000010000 */
[-C--:B------:R-:W-:Y:S01]  /*5a50*/  FMUL.FTZ R34, R34, R168.reuse ;  /* 0x000000a822227220 */ /* 0x080fe20000410000 */
[-C--:B------:R-:W-:Y:S01]  /*5a60*/  FMUL.FTZ R35, R35, R168.reuse ;  /* 0x000000a823237220 */ /* 0x080fe20000410000 */
[-C--:B------:R-:W-:Y:S01]  /*5a70*/  FMUL.FTZ R38, R38, R168.reuse ;  /* 0x000000a826267220 */ /* 0x080fe20000410000 */
[-C--:B------:R-:W-:Y:S01]  /*5a80*/  FMUL.FTZ R39, R39, R168.reuse ;  /* 0x000000a827277220 */ /* 0x080fe20000410000 */
[----:B------:R-:W-:Y:S01]  /*5a90*/  FMUL.FTZ R42, R42, R168 ;  /* 0x000000a82a2a7220 */ /* 0x000fe20000410000 */
[----:B------:R-:W4:Y:S01]  /*5aa0*/  MUFU.EX2 R171, R171 ;  /* 0x000000ab00ab7308 */ /* 0x000f220000000800 */
[C---:B--2---:R-:W-:Y:S01]  /*5ab0*/  FADD.FTZ R13, R167.reuse, R176 ;  /* 0x000000b0a70d7221 */ /* 0x044fe20000010000 */
[----:B------:R-:W-:Y:S01]  /*5ac0*/  F2FP.BF16.F32.PACK_AB R159, R167, R166 ;  /* 0x000000a6a79f723e */ /* 0x000fe200000010ff */
[-C--:B------:R-:W-:Y:S01]  /*5ad0*/  FMUL.FTZ R43, R43, R168.reuse ;  /* 0x000000a82b2b7220 */ /* 0x080fe20000410000 */
[-C--:B------:R-:W-:Y:S01]  /*5ae0*/  FMUL.FTZ R46, R46, R168.reuse ;  /* 0x000000a82e2e7220 */ /* 0x080fe20000410000 */
[-C--:B------:R-:W-:Y:S01]  /*5af0*/  FMUL.FTZ R47, R47, R168.reuse ;  /* 0x000000a82f2f7220 */ /* 0x080fe20000410000 */
[-C--:B------:R-:W-:Y:S01]  /*5b00*/  FMUL.FTZ R50, R50, R168.reuse ;  /* 0x000000a832327220 */ /* 0x080fe20000410000 */
        /* <DEDUP_REMOVED lines=8> */
[----:B------:R-:W-:Y:S01]  /*5b90*/  FMUL.FTZ R63, R63, R168 ;  /* 0x000000a83f3f7220 */ /* 0x000fe20000410000 */
[----:B------:R-:W2:Y:S01]  /*5ba0*/  MUFU.EX2 R174, R174 ;  /* 0x000000ae00ae7308 */ /* 0x000ea20000000800 */
[C---:B----4-:R-:W-:Y:S01]  /*5bb0*/  FADD.FTZ R13, R171.reuse, R172 ;  /* 0x000000acab0d7221 */ /* 0x050fe20000010000 */
[----:B------:R-:W-:Y:S01]  /*5bc0*/  F2FP.BF16.F32.PACK_AB R161, R171, R170 ;  /* 0x000000aaaba1723e */ /* 0x000fe200000010ff */
[----:B------:R3:W-:Y:S01]  /*5bd0*/  STSM.16.M88.4 [R8+0x26800], R152 ;  /* 0x0268009808007844 */ /* 0x0007e20000000200 */
[-C--:B------:R-:W-:Y:S01]  /*5be0*/  FMUL.FTZ R66, R66, R168.reuse ;  /* 0x000000a842427220 */ /* 0x080fe20000410000 */
[-C--:B------:R-:W-:Y:S01]  /*5bf0*/  FMUL.FTZ R67, R67, R168.reuse ;  /* 0x000000a843437220 */ /* 0x080fe20000410000 */
[-C--:B------:R-:W-:Y:S01]  /*5c00*/  FMUL.FTZ R70, R70, R168.reuse ;  /* 0x000000a846467220 */ /* 0x080fe20000410000 */
[----:B------:R3:W-:Y:S01]  /*5c10*/  STSM.16.M88.4 [R7], R156 ;  /* 0x0000009c07007844 */ /* 0x0007e20000000200 */
[----:B------:R-:W4:Y:S01]  /*5c20*/  MUFU.EX2 R23, R23 ;  /* 0x0000001700177308 */ /* 0x000f220000000800 */
[----:B-1----:R-:W-:Y:S01]  /*5c30*/  FADD.FTZ R10, R18, R11 ;  /* 0x0000000b120a7221 */ /* 0x002fe20000010000 */
[-C--:B------:R-:W-:Y:S01]  /*5c40*/  FMUL.FTZ R71, R71, R168.reuse ;  /* 0x000000a847477220 */ /* 0x080fe20000410000 */
[-C--:B------:R-:W-:Y:S01]  /*5c50*/  FMUL.FTZ R74, R74, R168.reuse ;  /* 0x000000a84a4a7220 */ /* 0x080fe20000410000 */
[-C--:B------:R-:W-:Y:S01]  /*5c60*/  FMUL.FTZ R75, R75, R168.reuse ;  /* 0x000000a84b4b7220 */ /* 0x080fe20000410000 */
[-C--:B------:R-:W-:Y:S01]  /*5c70*/  FMUL.FTZ R78, R78, R168.reuse ;  /* 0x000000a84e4e7220 */ /* 0x080fe20000410000 */
[-C--:B------:R-:W-:Y:S01]  /*5c80*/  FMUL.FTZ R79, R79, R168.reuse ;  /* 0x000000a84f4f7220 */ /* 0x080fe20000410000 */
[-C--:B------:R-:W-:Y:S01]  /*5c90*/  FMUL.FTZ R82, R82, R168.reuse ;  /* 0x000000a852527220 */ /* 0x080fe20000410000 */
[----:B------:R-:W1:Y:S01]  /*5ca0*/  MUFU.EX2 R175, R175 ;  /* 0x000000af00af7308 */ /* 0x000e620000000800 */
[----:B--2---:R-:W-:Y:S01]  /*5cb0*/  FADD.FTZ R14, R174, R13 ;  /* 0x0000000dae0e7221 */ /* 0x004fe20000010000 */
        /* <DEDUP_REMOVED lines=9> */
[-C--:B------:R-:W-:Y:S01]  /*5d50*/  FMUL.FTZ R95, R95, R168.reuse ;  /* 0x000000a85f5f7220 */ /* 0x080fe20000410000 */
[-C--:B------:R-:W-:Y:S01]  /*5d60*/  FMUL.FTZ R98, R98, R168.reuse ;  /* 0x000000a862627220 */ /* 0x080fe20000410000 */
[-C--:B------:R-:W-:Y:S01]  /*5d70*/  FMUL.FTZ R99, R99, R168.reuse ;  /* 0x000000a863637220 */ /* 0x080fe20000410000 */
[-C--:B------:R-:W-:Y:S01]  /*5d80*/  FMUL.FTZ R102, R102, R168.reuse ;  /* 0x000000a866667220 */ /* 0x080fe20000410000 */
[----:B------:R-:W-:Y:S01]  /*5d90*/  FMUL.FTZ R103, R103, R168 ;  /* 0x000000a867677220 */ /* 0x000fe20000410000 */
[----:B------:R-:W4:Y:S01]  /*5da0*/  MUFU.EX2 R178, R178 ;  /* 0x000000b200b27308 */ /* 0x000f220000000800 */
[C---:B-1----:R-:W-:Y:S01]  /*5db0*/  FADD.FTZ R13, R175.reuse, R14 ;  /* 0x0000000eaf0d7221 */ /* 0x042fe20000010000 */
[----:B------:R-:W-:Y:S01]  /*5dc0*/  F2FP.BF16.F32.PACK_AB R163, R175, R174 ;  /* 0x000000aeafa3723e */ /* 0x000fe200000010ff */
[-C--:B------:R-:W-:Y:S01]  /*5dd0*/  FMUL.FTZ R106, R106, R168.reuse ;  /* 0x000000a86a6a7220 */ /* 0x080fe20000410000 */
[-C--:B------:R-:W-:Y:S01]  /*5de0*/  FMUL.FTZ R107, R107, R168.reuse ;  /* 0x000000a86b6b7220 */ /* 0x080fe20000410000 */
[-C--:B------:R-:W-:Y:S01]  /*5df0*/  FMUL.FTZ R110, R110, R168.reuse ;  /* 0x000000a86e6e7220 */ /* 0x080fe20000410000 */
[-C--:B------:R-:W-:Y:S01]  /*5e00*/  FMUL.FTZ R111, R111, R168.reuse ;  /* 0x000000a86f6f7220 */ /* 0x080fe20000410000 */
[----:B------:R3:W-:Y:S01]  /*5e10*/  STSM.16.M88.4 [R6], R160 ;  /* 0x000000a006007844 */ /* 0x0007e20000000200 */
[----:B------:R-:W1:Y:S01]  /*5e20*/  MUFU.EX2 R165, R165 ;  /* 0x000000a500a57308 */ /* 0x000e620000000800 */
[----:B--2---:R-:W-:Y:S01]  /*5e30*/  FADD.FTZ R10, R164, R11 ;  /* 0x0000000ba40a7221 */ /* 0x004fe20000010000 */
        /* <DEDUP_REMOVED lines=8> */
[-C--:B------:R-:W-:Y:S01]  /*5ec0*/  FMUL.FTZ R126, R126, R168.reuse ;  /* 0x000000a87e7e7220 */ /* 0x080fe20000410000 */
        /* <DEDUP_REMOVED lines=17> */
[----:B------:R-:W-:-:S04]  /*5fe0*/  FMUL.FTZ R151, R151, R168 ;  /* 0x000000a897977220 */ /* 0x000fc80000410000 */
[----:B------:R-:W2:Y:S01]  /*5ff0*/  MUFU.EX2 R182, R182 ;  /* 0x000000b600b67308 */ /* 0x000ea20000000800 */
[C---:B----4-:R-:W-:Y:S01]  /*6000*/  F2FP.BF16.F32.PACK_AB R166, R5.reuse, R22 ;  /* 0x0000001605a6723e */ /* 0x050fe200000010ff */
[----:B------:R-:W-:-:S06]  /*6010*/  FADD.FTZ R10, R5, R10 ;  /* 0x0000000a050a7221 */ /* 0x000fcc0000010000 */
[----:B------:R-:W4:Y:S01]  /*6020*/  MUFU.EX2 R183, R183 ;  /* 0x000000b700b77308 */ /* 0x000f220000000800 */
[C---:B-1----:R-:W-:Y:S01]  /*6030*/  FADD.FTZ R13, R179.reuse, R14 ;  /* 0x0000000eb30d7221 */ /* 0x042fe20000010000 */
[----:B------:R-:W-:-:S03]  /*6040*/  F2FP.BF16.F32.PACK_AB R165, R179, R178 ;  /* 0x000000b2b3a5723e */ /* 0x000fc600000010ff */
[----:B--2---:R-:W-:Y:S01]  /*6050*/  FADD.FTZ R14, R182, R13 ;  /* 0x0000000db60e7221 */ /* 0x004fe20000010000 */
[----:B----4-:R-:W-:-:S03]  /*6060*/  F2FP.BF16.F32.PACK_AB R167, R183, R182 ;  /* 0x000000b6b7a7723e */ /* 0x010fc600000010ff */
[----:B------:R-:W-:Y:S02]  /*6070*/  FADD.FTZ R11, R183, R14 ;  /* 0x0000000eb70b7221 */ /* 0x000fe40000010000 */
[----:B------:R3:W-:Y:S01]  /*6080*/  STSM.16.M88.4 [R4], R164 ;  /* 0x000000a404007844 */ /* 0x0007e20000000200 */
[----:B------:R-:W-:Y:S05]  /*6090*/  @!P0 BRA `(.L_x_41) ;  /* 0x0000000000048947 */ /* 0x000fea0003800000 */
[----:B------:R-:W-:Y:S01]  /*60a0*/  BPT.TRAP 0x1 ;  /* 0x000000040000795c */ /* 0x000fe20000300000 */
.L_x_41:
[----:B------:R1:W2:Y:S01]  /*60b0*/  SYNCS.PHASECHK.TRANS64.TRYWAIT P2, [UR26+0x28c50], R9 ;  /* 0x028c5009ff0075a7 */ /* 0x0002a2000804015a */
[----:B------:R-:W-:Y:S05]  /*60c0*/  @!P0 BRA `(.L_x_42) ;  /* 0x0000000000048947 */ /* 0x000fea0003800000 */
[----:B------:R-:W-:Y:S01]  /*60d0*/  BPT.TRAP 0x1 ;  /* 0x000000040000795c */ /* 0x000fe20000300000 */
.L_x_42:
[----:B--2---:R-:W-:Y:S05]  /*60e0*/  @P2 BRA `(.L_x_43) ;  /* 0x0000000000082947 */ /* 0x004fea0003800000 */
[----:B------:R-:W2:Y:S02]  /*60f0*/  SYNCS.PHASECHK.TRANS64.TRYWAIT P2, [UR26+0x28c50], R9 ;  /* 0x028c5009ff0075a7 */ /* 0x000ea4000804015a */
[----:B--2---:R-:W-:Y:S05]  /*6100*/  @!P2 BRA `(.L_x_44) ;  /* 0x0000006c008ca947 */ /* 0x004fea0003800000 */
.L_x_43:
[----:B------:R-:W-:Y:S01]  /*6110*/  ULEA UR10, UR25, UR24, 0xc ;  /* 0x00000018190a7291 */ /* 0x000fe2000f8e603f */
[----:B------:R-:W-:Y:S01]  /*6120*/  WARPGROUP.ARRIVE ;  /* 0x00000000000079c5 */ /* 0x000fe20000000000 */
[----:B------:R-:W-:-:S05]  /*6130*/  UMOV UR15, 0x40000040 ;  /* 0x40000040000f7882 */ /* 0x000fca0000000000 */
[----:B------:R-:W-:Y:S02]  /*6140*/  UMOV UR14, UR10 ;  /* 0x0000000a000e7c82 */ /* 0x000fe40008000000 */
[----:B------:R-:W-:Y:S01]  /*6150*/  HGMMA.64x256x16.F32.BF16 R24, R152, gdesc[UR12].tnspB, R24, gsb0 ;  /* 0x43e0000c98187df0 */ /* 0x000fe20008001818 */
[----:B------:R-:W-:Y:S01]  /*6160*/  UIADD3 UR14, UR10, 0x80, URZ ;  /* 0x000000800a0e7890 */ /* 0x000fe2000fffe03f */
[----:B------:R-:W-:Y:S01]  /*6170*/  UMOV UR15, 0x40000040 ;  /* 0x40000040000f7882 */ /* 0x000fe20000000000 */
[----:B------:R-:W-:Y:S02]  /*6180*/  WARPGROUP.DEPBAR.LE gsb0, 0x0 ;  /* 0x00008000000079c5 */ /* 0x000fe40000010000 */
[----:B------:R-:W-:-:S15]  /*6190*/  WARPGROUP.ARRIVE ;  /* 0x00000000000079c5 */ /* 0x000fde0000000000 */
[----:B------:R-:W-:-:S08]  /*61a0*/  NOP ;  /* 0x0000000000007918 */ /* 0x000fd00000000000 */
[----:B------:R-:W-:Y:S01]  /*61b0*/  HGMMA.64x256x16.F32.BF16 R24, R156, gdesc[UR12].tnspB, R24, gsb0 ;  /* 0x43e0000c9c187df0 */ /* 0x000fe20008001818 */
[----:B------:R-:W-:Y:S01]  /*61c0*/  UIADD3 UR14, UR10, 0x100, URZ ;  /* 0x000001000a0e7890 */ /* 0x000fe2000fffe03f */
        /* <DEDUP_REMOVED lines=8> */
[----:B------:R-:W-:Y:S02]  /*6250*/  WARPGROUP.DEPBAR.LE gsb0, 0x0 ;  /* 0x00008000000079c5 */ /* 0x000fe40000010000 */
[----:B------:R-:W-:-:S15]  /*6260*/  WARPGROUP.ARRIVE ;  /* 0x00000000000079c5 */ /* 0x000fde0000000000 */
[----:B------:R-:W-:-:S08]  /*6270*/  NOP ;  /* 0x0000000000007918 */ /* 0x000fd00000000000 */
        /* <DEDUP_REMOVED lines=12> */
.L_x_45:
[----:B------:R-:W-:Y:S01]  /*6340*/  UIADD3 UR5, UR26, 0x28c60, URZ ;  /* 0x00028c601a057890 */ /* 0x000fe2000fffe03f */
[----:B------:R-:W-:Y:S01]  /*6350*/  IMAD.MOV.U32 R5, RZ, RZ, R20 ;  /* 0x000000ffff057224 */ /* 0x000fe200078e0014 */
[----:B------:R-:W-:Y:S02]  /*6360*/  MOV R3, R12 ;  /* 0x0000000c00037202 */ /* 0x000fe40000000f00 */
[----:B------:R-:W-:-:S09]  /*6370*/  UPRMT UR5, UR42, 0x654, UR5 ;  /* 0x000006542a057896 */ /* 0x000fd20008000005 */
[----:B------:R-:W-:Y:S01]  /*6380*/  SYNCS.ARRIVE.TRANS64.RED.A1T0 RZ, [UR5], RZ ;  /* 0x000000ffffff79a7 */ /* 0x000fe20008100405 */
[----:B------:R-:W-:Y:S01]  /*6390*/  UMOV UR5, UR25 ;  /* 0x0000001900057c82 */ /* 0x000fe20008000000 */
[----:B------:R-:W-:Y:S05]  /*63a0*/  @P1 BRA `(.L_x_46) ;  /* 0xffffffe400d81947 */ /* 0x000fea000383ffff */
[----:B------:R-:W-:Y:S01]  /*63b0*/  IMAD.MOV.U32 R5, RZ, RZ, R20 ;  /* 0x000000ffff057224 */ /* 0x000fe200078e0014 */
[----:B------:R-:W-:Y:S01]  /*63c0*/  USHF.L.U32 UR4, UR25, 0x6, URZ ;  /* 0x0000000619047899 */ /* 0x000fe2000800063f */
[----:B------:R-:W-:-:S11]  /*63d0*/  IMAD.MOV.U32 R3, RZ, RZ, R12 ;  /* 0x000000ffff037224 */ /* 0x000fd600078e000c */
.L_x_35:
[----:B---3--:R-:W3:Y:S01]  /*63e0*/  SHFL.BFLY PT, R7, R10, 0x2, 0x1f ;  /* 0x0c401f000a077f89 */ /* 0x008ee200000e0000 */
[----:B------:R-:W-:Y:S08]  /*63f0*/  BAR.ARV 0x8, 0x100 ;  /* 0x0204000000007b1d */ /* 0x000ff00000002000 */
[----:B------:R-:W-:Y:S01]  /*6400*/  BAR.SYNC.DEFER_BLOCKING 0xf, 0x100 ;  /* 0x03c4000000007b1d */ /* 0x000fe20000010000 */
[----:B------:R-:W-:-:S02]  /*6410*/  ISETP.NE.AND P0, PT, R0, RZ, PT ;  /* 0x000000ff0000720c */ /* 0x000fc40003f05270 */
[----:B------:R-:W-:-:S03]  /*6420*/  MOV R0, RZ ;  /* 0x000000ff00007202 */ /* 0x000fc60000000f00 */
[----:B------:R-:W4:Y:S01]  /*6430*/  SHFL.BFLY PT, R6, R11, 0x2, 0x1f ;  /* 0x0c401f000b067f89 */ /* 0x000f2200000e0000 */
[----:B---3--:R-:W-:-:S05]  /*6440*/  FADD.FTZ R7, R7, R10 ;  /* 0x0000000a07077221 */ /* 0x008fca0000010000 */
[----:B------:R-:W3:Y:S01]  /*6450*/  SHFL.BFLY PT, R4, R7, 0x1, 0x1f ;  /* 0x0c201f0007047f89 */ /* 0x000ee200000e0000 */
[----:B----4-:R-:W-:-:S05]  /*6460*/  FADD.FTZ R6, R6, R11 ;  /* 0x0000000b06067221 */ /* 0x010fca0000010000 */
[----:B012---:R-:W0:Y:S01]  /*6470*/  SHFL.BFLY PT, R9, R6, 0x1, 0x1f ;  /* 0x0c201f0006097f89 */ /* 0x007e2200000e0000 */
[----:B---3--:R-:W-:Y:S01]  /*6480*/  FADD.FTZ R12, R7, R4 ;  /* 0x00000004070c7221 */ /* 0x008fe20000010000 */
[----:B------:R-:W-:-:S04]  /*6490*/  IMAD.MOV.U32 R4, RZ, RZ, RZ ;  /* 0x000000ffff047224 */ /* 0x000fc800078e00ff */
[----:B------:R-:W-:-:S13]  /*64a0*/  FSETP.NE.FTZ.AND P1, PT, R12, RZ, PT ;  /* 0x000000ff0c00720b */ /* 0x000fda0003f35000 */
[----:B------:R-:W1:Y:S01]  /*64b0*/  @P1 MUFU.RCP R4, R12 ;  /* 0x0000000c00041308 */ /* 0x000e620000001000 */
[----:B0-----:R-:W-:Y:S01]  /*64c0*/  FADD.FTZ R13, R6, R9 ;  /* 0x00000009060d7221 */ /* 0x001fe20000010000 */
[----:B------:R-:W-:Y:S02]  /*64d0*/  VIADD R9, R2, UR4 ;  /* 0x0000000402097c36 */ /* 0x000fe40008000000 */
[----:B------:R-:W-:Y:S02]  /*64e0*/  IMAD.U32 R6, RZ, RZ, UR11 ;  /* 0x0000000bff067e24 */ /* 0x000fe4000f8e00ff */
[----:B------:R-:W-:Y:S02]  /*64f0*/  FSETP.NE.FTZ.AND P2, PT, R13, RZ, PT ;  /* 0x000000ff0d00720b */ /* 0x000fe40003f55000 */
[----:B------:R-:W0:Y:S01]  /*6500*/  @P1 MUFU.LG2 R7, R12 ;  /* 0x0000000c00071308 */ /* 0x000e220000000c00 */
[----:B------:R-:W-:Y:S01]  /*6510*/  @!P0 LEA R9, R9, UR41, 0x2 ;  /* 0x0000002909098c11 */ /* 0x000fe2000f8e10ff */
[----:B------:R-:W-:Y:S01]  /*6520*/  @P1 FMUL.FTZ R6, R6, 0.69314718246459960938 ;  /* 0x3f31721806061820 */ /* 0x000fe20000410000 */
[----:B------:R-:W-:-:S03]  /*6530*/  IMAD.MOV.U32 R2, RZ, RZ, -0x800000 ;  /* 0xff800000ff027424 */ /* 0x000fc600078e00ff */
[----:B-1----:R-:W-:Y:S01]  /*6540*/  @!P0 STS [R9+0x28800], R4 ;  /* 0x0288000409008388 */ /* 0x002fe20000000800 */
[-C--:B------:R-:W-:Y:S01]  /*6550*/  FMUL.FTZ R24, R24, R4.reuse ;  /* 0x0000000418187220 */ /* 0x080fe20000410000 */
[----:B------:R-:W-:-:S03]  /*6560*/  FMUL.FTZ R25, R25, R4 ;  /* 0x0000000419197220 */ /* 0x000fc60000410000 */
[----:B------:R-:W1:Y:S01]  /*6570*/  @P2 MUFU.RCP R0, R13 ;  /* 0x0000000d00002308 */ /* 0x000e620000001000 */
[-C--:B------:R-:W-:Y:S01]  /*6580*/  FMUL.FTZ R28, R28, R4.reuse ;  /* 0x000000041c1c7220 */ /* 0x080fe20000410000 */
[-C--:B------:R-:W-:Y:S01]  /*6590*/  FMUL.FTZ R29, R29, R4.reuse ;  /* 0x000000041d1d7220 */ /* 0x080fe20000410000 */
[-C--:B------:R-:W-:Y:S01]  /*65a0*/  FMUL.FTZ R32, R32, R4.reuse ;  /* 0x0000000420207220 */ /* 0x080fe20000410000 */
[-C--:B------:R-:W-:Y:S01]  /*65b0*/  FMUL.FTZ R33, R33, R4.reuse ;  /* 0x0000000421217220 */ /* 0x080fe20000410000 */
[----:B0-----:R-:W-:Y:S01]  /*65c0*/  @P1 FMUL.FTZ R7, R7, 0.69314718246459960938 ;  /* 0x3f31721807071820 */ /* 0x001fe20000410000 */
[-C--:B------:R-:W-:Y:S01]  /*65d0*/  FMUL.FTZ R36, R36, R4.reuse ;  /* 0x0000000424247220 */ /* 0x080fe20000410000 */
[-C--:B------:R-:W-:Y:S01]  /*65e0*/  FMUL.FTZ R37, R37, R4.reuse ;  /* 0x0000000425257220 */ /* 0x080fe20000410000 */
[----:B------:R-:W0:Y:S01]  /*65f0*/  @P2 MUFU.LG2 R8, R13 ;  /* 0x0000000d00082308 */ /* 0x000e220000000c00 */
        /* <DEDUP_REMOVED lines=8> */
[----:B-1----:R1:W-:Y:S01]  /*6680*/  @!P0 STS [R9+0x28820], R0 ;  /* 0x0288200009008388 */ /* 0x0023e20000000800 */
[-C--:B------:R-:W-:Y:S01]  /*6690*/  FMUL.FTZ R56, R56, R4.reuse ;  /* 0x0000000438387220 */ /* 0x080fe20000410000 */
[-C--:B------:R-:W-:Y:S01]  /*66a0*/  FMUL.FTZ R57, R57, R4.reuse ;  /* 0x0000000439397220 */ /* 0x080fe20000410000 */
[-C--:B------:R-:W-:Y:S01]  /*66b0*/  FMUL.FTZ R60, R60, R4.reuse ;  /* 0x000000043c3c7220 */ /* 0x080fe20000410000 */
[-C--:B------:R-:W-:Y:S01]  /*66c0*/  FMUL.FTZ R61, R61, R4.reuse ;  /* 0x000000043d3d7220 */ /* 0x080fe20000410000 */
[-C--:B------:R-:W-:Y:S01]  /*66d0*/  FMUL.FTZ R64, R64, R4.reuse ;  /* 0x0000000440407220 */ /* 0x080fe20000410000 */
[-C--:B------:R-:W-:Y:S01]  /*66e0*/  FMUL.FTZ R65, R65, R4.reuse ;  /* 0x0000000441417220 */ /* 0x080fe20000410000 */
[-C--:B------:R-:W-:Y:S01]  /*66f0*/  FMUL.FTZ R68, R68, R4.reuse ;  /* 0x0000000444447220 */ /* 0x080fe20000410000 */
[----:B0-----:R-:W-:Y:S01]  /*6700*/  @P2 FMUL.FTZ R8, R8, 0.69314718246459960938 ;  /* 0x3f31721808082820 */ /* 0x001fe20000410000 */
[----:B------:R-:W-:Y:S01]  /*6710*/  FMUL.FTZ R69, R69, R4 ;  /* 0x0000000445457220 */ /* 0x000fe20000410000 */
[----:B-1----:R-:W-:-:S02]  /*6720*/  IMAD.U32 R9, RZ, RZ, UR11 ;  /* 0x0000000bff097e24 */ /* 0x002fc4000f8e00ff */
[-C--:B------:R-:W-:Y:S01]  /*6730*/  FMUL.FTZ R72, R72, R4.reuse ;  /* 0x0000000448487220 */ /* 0x080fe20000410000 */
[-C--:B------:R-:W-:Y:S01]  /*6740*/  FMUL.FTZ R73, R73, R4.reuse ;  /* 0x0000000449497220 */ /* 0x080fe20000410000 */
[-C--:B------:R-:W-:Y:S01]  /*6750*/  FMUL.FTZ R76, R76, R4.reuse ;  /* 0x000000044c4c7220 */ /* 0x080fe20000410000 */
[----:B------:R-:W-:Y:S01]  /*6760*/  @P2 FMUL.FTZ R9, R9, 0.69314718246459960938 ;  /* 0x3f31721809092820 */ /* 0x000fe20000410000 */
        /* <DEDUP_REMOVED lines=37> */
[----:B------:R-:W-:Y:S01]  /*69c0*/  MOV R4, 0xff800000 ;  /* 0xff80000000047802 */ /* 0x000fe20000000f00 */
[-C--:B------:R-:W-:Y:S01]  /*69d0*/  FMUL.FTZ R26, R26, R0.reuse ;  /* 0x000000001a1a7220 */ /* 0x080fe20000410000 */
[----:B------:R-:W-:Y:S01]  /*69e0*/  PLOP3.LUT P0, PT, PT, PT, PT, 0x8, 0x0 ;  /* 0x000000000000781c */ /* 0x000fe20003f0e170 */
        /* <DEDUP_REMOVED lines=63> */
[----:B------:R-:W-:Y:S01]  /*6de0*/  @P1 FFMA.FTZ R4, R6, R3, R7 ;  /* 0x0000000306041223 */ /* 0x000fe20000010007 */
[----:B------:R-:W-:Y:S01]  /*6df0*/  @P2 FFMA.FTZ R2, R9, R5, R8 ;  /* 0x0000000509022223 */ /* 0x000fe20000010008 */
[----:B------:R-:W-:Y:S06]  /*6e00*/  BAR.ARV 0xe, 0x100 ;  /* 0x0384000000007b1d */ /* 0x000fec0000002000 */
.L_x_11:
[----:B------:R-:W-:Y:S05]  /*6e10*/  @P0 BRA `(.L_x_47) ;  /* 0x0000002000f80947 */ /* 0x000fea0003800000 */
[----:B------:R-:W0:Y:S01]  /*6e20*/  S2R R0, SR_TID.X ;  /* 0x0000000000007919 */ /* 0x000e220000002100 */
[----:B------:R-:W1:Y:S01]  /*6e30*/  S2UR UR5, SR_CgaCtaId ;  /* 0x00000000000579c3 */ /* 0x000e620000008800 */
[----:B------:R-:W-:Y:S01]  /*6e40*/  UMOV UR4, 0x400 ;  /* 0x0000040000047882 */ /* 0x000fe20000000000 */
[----:B------:R-:W-:-:S06]  /*6e50*/  IMAD R3, RZ, RZ, -UR38 ;  /* 0x80000026ff037e24 */ /* 0x000fcc000f8e02ff */
[----:B------:R-:W-:Y:S08]  /*6e60*/  BAR.SYNC.DEFER_BLOCKING 0x1, 0x100 ;  /* 0x0044000000007b1d */ /* 0x000ff00000010000 */
[----:B------:R-:W2:Y:S08]  /*6e70*/  S2UR UR6, SR_CTAID.Y ;  /* 0x00000000000679c3 */ /* 0x000eb00000002600 */
[----:B------:R-:W2:Y:S01]  /*6e80*/  LDC R10, c[0x0][0xc50] ;  /* 0x00031400ff0a7b82 */ /* 0x000ea20000000800 */
[----:B-1----:R-:W-:-:S07]  /*6e90*/  ULEA UR4, UR5, UR4, 0x18 ;  /* 0x0000000405047291 */ /* 0x002fce000f8ec03f */
[----:B------:R-:W1:Y:S01]  /*6ea0*/  LDC R6, c[0x0][0xbe8] ;  /* 0x0002fa00ff067b82 */ /* 0x000e620000000800 */
[----:B------:R-:W-:Y:S01]  /*6eb0*/  UIADD3 UR4, UR4, 0x28c20, URZ ;  /* 0x00028c2004047890 */ /* 0x000fe2000fffe03f */
[----:B0-----:R-:W-:-:S03]  /*6ec0*/  VIADD R22, R0, 0xffffff80 ;  /* 0xffffff8000167836 */ /* 0x001fc60000000000 */
[----:B------:R-:W-:Y:S02]  /*6ed0*/  UPRMT UR4, URZ, 0x654, UR4 ;  /* 0x000006543f047896 */ /* 0x000fe40008000004 */
[----:B------:R-:W-:-:S04]  /*6ee0*/  SHF.R.S32.HI R19, RZ, 0x1f, R22 ;  /* 0x0000001fff137819 */ /* 0x000fc80000011416 */
[----:B------:R-:W-:Y:S01]  /*6ef0*/  LEA.HI R9, R19, R22, RZ, 0x7 ;  /* 0x0000001613097211 */ /* 0x000fe200078f38ff */
[----:B--2---:R-:W-:Y:S01]  /*6f00*/  IMAD R3, R10, R3, UR6 ;  /* 0x000000060a037e24 */ /* 0x004fe2000f8e0203 */
[----:B------:R-:W-:Y:S01]  /*6f10*/  USHF.R.S32.HI UR6, URZ, 0x1f, UR38 ;  /* 0x0000001f3f067899 */ /* 0x000fe20008011426 */
[----:B------:R-:W-:Y:S01]  /*6f20*/  SYNCS.ARRIVE.TRANS64.RED.A1T0 RZ, [UR4], RZ ;  /* 0x000000ffffff79a7 */ /* 0x000fe20008100404 */
[----:B------:R-:W-:Y:S02]  /*6f30*/  SHF.R.S32.HI R0, RZ, 0x7, R9 ;  /* 0x00000007ff007819 */ /* 0x000fe40000011409 */
[----:B------:R-:W-:-:S03]  /*6f40*/  LOP3.LUT R5, R9, 0xffffff80, RZ, 0xc0, !PT ;  /* 0xffffff8009057812 */ /* 0x000fc600078ec0ff */
[----:B------:R-:W0:Y:S01]  /*6f50*/  SHFL.IDX PT, R7, R0, RZ, 0x1f ;  /* 0x00001fff00077589 */ /* 0x000e2200000e0000 */
[----:B------:R-:W-:Y:S02]  /*6f60*/  IADD3 R8, R22, -R5, RZ ;  /* 0x8000000516087210 */ /* 0x000fe40007ffe0ff */
[----:B-1----:R-:W-:Y:S02]  /*6f70*/  ISETP.NE.AND P1, PT, R6, 0x1, PT ;  /* 0x000000010600780c */ /* 0x002fe40003f25270 */
[----:B------:R-:W-:Y:S02]  /*6f80*/  SHF.R.S32.HI R155, RZ, 0x1f, R8 ;  /* 0x0000001fff9b7819 */ /* 0x000fe40000011408 */
[----:B------:R-:W-:Y:S02]  /*6f90*/  SHF.R.S32.HI R5, RZ, 0x1f, R3 ;  /* 0x0000001fff057819 */ /* 0x000fe40000011403 */
[----:B0-----:R-:W-:Y:S02]  /*6fa0*/  ISETP.NE.AND P0, PT, R7, RZ, PT ;  /* 0x000000ff0700720c */ /* 0x001fe40003f05270 */
[----:B------:R-:W-:-:S04]  /*6fb0*/  LEA.HI R7, R155, R8, RZ, 0x2 ;  /* 0x000000089b077211 */ /* 0x000fc800078f10ff */
[----:B------:R-:W-:-:S07]  /*6fc0*/  SHF.R.S32.HI R154, RZ, 0x2, R7 ;  /* 0x00000002ff9a7819 */ /* 0x000fce0000011407 */
[----:B------:R-:W-:Y:S05]  /*6fd0*/  @P0 BRA `(.L_x_48) ;  /* 0x0000000400440947 */ /* 0x000fea0003800000 */
[----:B------:R-:W0:Y:S01]  /*6fe0*/  LDC R18, c[0x0][0xbe8] ;  /* 0x0002fa00ff127b82 */ /* 0x000e220000000800 */
[----:B------:R-:W-:Y:S01]  /*6ff0*/  LOP3.LUT R9, R9, 0xffffff80, RZ, 0xc0, !PT ;  /* 0xffffff8009097812 */ /* 0x000fe200078ec0ff */
[----:B------:R-:W1:Y:S01]  /*7000*/  S2R R14, SR_CTAID.X ;  /* 0x00000000000e7919 */ /* 0x000e620000002500 */
[----:B------:R-:W-:Y:S02]  /*7010*/  ULDC.64 UR4, c[0x0][0xbd0] ;  /* 0x0002f40000047ab9 */ /* 0x000fe40000000a00 */
[----:B------:R-:W-:Y:S01]  /*7020*/  UIMAD.WIDE.U32 UR8, UR38, UR4, URZ ;  /* 0x00000004260872a5 */ /* 0x000fe2000f8e003f */
[----:B------:R-:W-:Y:S01]  /*7030*/  IMAD.IADD R23, R22, 0x1, -R9 ;  /* 0x0000000116177824 */ /* 0x000fe200078e0a09 */
[----:B------:R-:W-:Y:S01]  /*7040*/  LEA.HI R9, R19, R22, RZ, 0x2 ;  /* 0x0000001613097211 */ /* 0x000fe200078f10ff */
[----:B------:R-:W2:Y:S01]  /*7050*/  S2UR UR7, SR_CTAID.Z ;  /* 0x00000000000779c3 */ /* 0x000ea20000002700 */
[----:B------:R-:W-:Y:S02]  /*7060*/  UIMAD UR4, UR6, UR4, URZ ;  /* 0x00000004060472a4 */ /* 0x000fe4000f8e023f */
[----:B------:R-:W-:-:S02]  /*7070*/  SHF.R.S32.HI R12, RZ, 0x1f, R23 ;  /* 0x0000001fff0c7819 */ /* 0x000fc40000011417 */
[----:B------:R-:W-:Y:S01]  /*7080*/  LOP3.LUT R9, R9, 0xfffffffc, RZ, 0xc0, !PT ;  /* 0xfffffffc09097812 */ /* 0x000fe200078ec0ff */
[----:B------:R-:W-:Y:S01]  /*7090*/  UIMAD UR4, UR38, UR5, UR4 ;  /* 0x00000005260472a4 */ /* 0x000fe2000f8e0204 */
[CC--:B------:R-:W-:Y:S01]  /*70a0*/  LEA.HI R152, R12.reuse, R23.reuse, RZ, 0x2 ;  /* 0x000000170c987211 */ /* 0x0c0fe200078f10ff */
[----:B------:R-:W3:Y:S01]  /*70b0*/  LDC.64 R20, c[0x0][0xbd8] ;  /* 0x0002f600ff147b82 */ /* 0x000ee20000000a00 */
[----:B------:R-:W-:Y:S01]  /*70c0*/  LEA.HI R12, R12, R23, RZ, 0x5 ;  /* 0x000000170c0c7211 */ /* 0x000fe200078f28ff */
[----:B------:R-:W-:Y:S01]  /*70d0*/  IMAD.IADD R9, R22, 0x1, -R9 ;  /* 0x0000000116097824 */ /* 0x000fe200078e0a09 */
[--C-:B------:R-:W-:Y:S01]  /*70e0*/  SHF.R.S32.HI R10, RZ, 0x2, R152.reuse ;  /* 0x00000002ff0a7819 */ /* 0x100fe20000011498 */
[----:B------:R-:W-:Y:S01]  /*70f0*/  UIADD3 UR4, UR9, UR4, URZ ;  /* 0x0000000409047290 */ /* 0x000fe2000fffe03f */
[----:B------:R-:W-:Y:S02]  /*7100*/  SHF.R.S32.HI R11, RZ, 0x1f, R152 ;  /* 0x0000001fff0b7819 */ /* 0x000fe40000011498 */
[----:B------:R-:W-:-:S02]  /*7110*/  SHF.R.S32.HI R12, RZ, 0x5, R12 ;  /* 0x00000005ff0c7819 */ /* 0x000fc4000001140c */
[----:B0-----:R-:W-:Y:S02]  /*7120*/  ISETP.NE.AND P0, PT, R18, 0x1, PT ;  /* 0x000000011200780c */ /* 0x001fe40003f05270 */
[----:B------:R-:W-:Y:S02]  /*7130*/  LEA.HI R11, R11, R10, RZ, 0x3 ;  /* 0x0000000a0b0b7211 */ /* 0x000fe400078f18ff */
[----:B------:R-:W-:Y:S02]  /*7140*/  LOP3.LUT R152, R152, 0x7ffffffc, RZ, 0xc0, !PT ;  /* 0x7ffffffc98987812 */ /* 0x000fe400078ec0ff */
[----:B------:R-:W-:Y:S01]  /*7150*/  LOP3.LUT R11, R11, 0xfffffff8, RZ, 0xc0, !PT ;  /* 0xfffffff80b0b7812 */ /* 0x000fe200078ec0ff */
[----:B--2---:R-:W-:Y:S01]  /*7160*/  USHF.R.S32.HI UR5, URZ, 0x1f, UR7 ;  /* 0x0000001f3f057899 */ /* 0x004fe20008011407 */
[----:B------:R-:W-:-:S03]  /*7170*/  IADD3 R152, -R152, R23, RZ ;  /* 0x0000001798987210 */ /* 0x000fc60007ffe1ff */
[----:B------:R-:W-:Y:S01]  /*7180*/  IMAD.IADD R11, R10, 0x1, -R11 ;  /* 0x000000010a0b7824 */ /* 0x000fe200078e0a0b */
[C---:B------:R-:W-:Y:S01]  /*7190*/  LEA.HI R10, R9.reuse, R9, RZ, 0x1 ;  /* 0x00000009090a7211 */ /* 0x040fe200078f08ff */
[----:B------:R-:W0:Y:S01]  /*71a0*/  @P0 LDC R16, c[0x0][0xbec] ;  /* 0x0002fb00ff100b82 */ /* 0x000e220000000800 */
[----:B------:R-:W-:Y:S02]  /*71b0*/  IMAD.SHL.U32 R152, R152, 0x2, RZ ;  /* 0x0000000298987824 */ /* 0x000fe400078e00ff */
[----:B------:R-:W-:Y:S01]  /*71c0*/  LOP3.LUT R10, R10, 0x1ffffffe, RZ, 0xc0, !PT ;  /* 0x1ffffffe0a0a7812 */ /* 0x000fe200078ec0ff */
[----:B------:R-:W-:Y:S02]  /*71d0*/  IMAD R153, R12, 0x10, R11 ;  /* 0x000000100c997824 */ /* 0x000fe400078e020b */
[----:B---3--:R-:W-:Y:S01]  /*71e0*/  IMAD R12, R20, UR5, RZ ;  /* 0x00000005140c7c24 */ /* 0x008fe2000f8e02ff */
[----:B------:R-:W-:Y:S01]  /*71f0*/  IADD3 R9, R9, -R10, RZ ;  /* 0x8000000a09097210 */ /* 0x000fe20007ffe0ff */
[----:B------:R-:W2:Y:S01]  /*7200*/  @P0 LDC R17, c[0x0][0xbf0] ;  /* 0x0002fc00ff110b82 */ /* 0x000ea20000000800 */
[----:B------:R-:W-:-:S02]  /*7210*/  IMAD.U32 R11, RZ, RZ, UR9 ;  /* 0x00000009ff0b7e24 */ /* 0x000fc4000f8e00ff */
[----:B------:R-:W-:Y:S01]  /*7220*/  LEA R9, R9, R153, 0x3 ;  /* 0x0000009909097211 */ /* 0x000fe200078e18ff */
[----:B------:R-:W-:Y:S02]  /*7230*/  IMAD.U32 R10, RZ, RZ, UR8 ;  /* 0x00000008ff0a7e24 */ /* 0x000fe4000f8e00ff */
[----:B------:R-:W-:Y:S01]  /*7240*/  IMAD.U32 R11, RZ, RZ, UR4 ;  /* 0x00000004ff0b7e24 */ /* 0x000fe2000f8e00ff */
[----:B------:R-:W-:Y:S01]  /*7250*/  ULDC.64 UR4, c[0x0][0xbe0] ;  /* 0x0002f80000047ab9 */ /* 0x000fe20000000a00 */
[----:B-1----:R-:W-:Y:S02]  /*7260*/  IMAD R9, R14, 0x40, R9 ;  /* 0x000000400e097824 */ /* 0x002fe400078e0209 */
[----:B------:R-:W-:Y:S02]  /*7270*/  IMAD R15, R21, UR7, R12 ;  /* 0x00000007150f7c24 */ /* 0x000fe4000f8e020c */
[----:B------:R-:W-:-:S04]  /*7280*/  IMAD.WIDE.U32 R10, R20, UR7, R10 ;  /* 0x00000007140a7c25 */ /* 0x000fc8000f8e000a */
[----:B0-----:R-:W-:Y:S01]  /*7290*/  @P0 IMAD.HI.U32 R12, R9, R16, RZ ;  /* 0x00000010090c0227 */ /* 0x001fe200078e00ff */
[----:B------:R-:W-:-:S03]  /*72a0*/  IADD3 R11, R11, R15, RZ ;  /* 0x0000000f0b0b7210 */ /* 0x000fc60007ffe0ff */
[----:B------:R-:W-:Y:S02]  /*72b0*/  IMAD.MOV.U32 R13, RZ, RZ, R9 ;  /* 0x000000ffff0d7224 */ /* 0x000fe400078e0009 */
[----:B------:R-:W-:Y:S01]  /*72c0*/  IMAD.WIDE.U32 R10, R3, UR4, R10 ;  /* 0x00000004030a7c25 */ /* 0x000fe2000f8e000a */
[----:B--2---:R-:W-:-:S03]  /*72d0*/  @P0 SHF.R.U32.HI R13, RZ, R17, R12 ;  /* 0x00000011ff0d0219 */ /* 0x004fc6000001160c */
[----:B------:R-:W-:Y:S01]  /*72e0*/  IMAD R12, R5, UR4, RZ ;  /* 0x00000004050c7c24 */ /* 0x000fe2000f8e02ff */
[----:B------:R-:W-:Y:S01]  /*72f0*/  IADD3 R10, P0, R13, R10, RZ ;  /* 0x0000000a0d0a7210 */ /* 0x000fe20007f1e0ff */
[----:B------:R-:W-:Y:S02]  /*7300*/  IMAD.MOV R15, RZ, RZ, -R13 ;  /* 0x000000ffff0f7224 */ /* 0x000fe400078e0a0d */
[----:B------:R-:W-:Y:S01]  /*7310*/  IMAD R16, R3, UR5, R12 ;  /* 0x0000000503107c24 */ /* 0x000fe2000f8e020c */
[----:B------:R-:W-:Y:S01]  /*7320*/  ULDC.64 UR4, c[0x0][0xbc8] ;  /* 0x0002f20000047ab9 */ /* 0x000fe20000000a00 */
[----:B------:R-:W-:Y:S01]  /*7330*/  IMAD R9, R18, R15, R9 ;  /* 0x0000000f12097224 */ /* 0x000fe200078e0209 */
[----:B------:R-:W-:-:S04]  /*7340*/  SHF.R.S32.HI R15, RZ, 0x1f, R13 ;  /* 0x0000001fff0f7819 */ /* 0x000fc8000001140d */
[----:B------:R-:W-:Y:S02]  /*7350*/  SHF.R.S32.HI R12, RZ, 0x1f, R9 ;  /* 0x0000001fff0c7819 */ /* 0x000fe40000011409 */
[----:B------:R-:W-:-:S03]  /*7360*/  IADD3.X R11, R15, R11, R16, P0, !PT ;  /* 0x0000000b0f0b7210 */ /* 0x000fc600007fe410 */
[----:B------:R-:W-:Y:S02]  /*7370*/  IMAD R12, R12, UR4, RZ ;  /* 0x000000040c0c7c24 */ /* 0x000fe4000f8e02ff */
[----:B------:R-:W-:-:S04]  /*7380*/  IMAD.WIDE.U32 R10, R9, UR4, R10 ;  /* 0x00000004090a7c25 */ /* 0x000fc8000f8e000a */
[----:B------:R-:W-:Y:S01]  /*7390*/  IMAD R9, R9, UR5, R12 ;  /* 0x0000000509097c24 */ /* 0x000fe2000f8e020c */
[----:B------:R-:W-:Y:S01]  /*73a0*/  LEA.HI R12, R0, R0, RZ, 0x1 ;  /* 0x00000000000c7211 */ /* 0x000fe200078f08ff */
[----:B------:R-:W-:Y:S02]  /*73b0*/  ULDC.64 UR4, c[0x0][0xba8] ;  /* 0x0002ea0000047ab9 */ /* 0x000fe40000000a00 */
[----:B------:R-:W-:Y:S01]  /*73c0*/  IMAD.IADD R9, R11, 0x1, R9 ;  /* 0x000000010b097824 */ /* 0x000fe200078e0209 */
[----:B------:R-:W-:Y:S01]  /*73d0*/  LEA R16, P0, R10, UR4, 0x2 ;  /* 0x000000040a107c11 */ /* 0x000fe2000f8010ff */
[----:B------:R-:W-:Y:S01]  /*73e0*/  ULDC UR4, c[0x0][0xa88] ;  /* 0x0002a20000047ab9 */ /* 0x000fe20000000800 */
[----:B------:R-:W-:Y:S02]  /*73f0*/  LOP3.LUT R11, R12, 0xfffffe, RZ, 0xc0, !PT ;  /* 0x00fffffe0c0b7812 */ /* 0x000fe400078ec0ff */
[----:B------:R-:W-:Y:S01]  /*7400*/  LEA.HI.X R17, R10, UR5, R9, 0x2, P0 ;  /* 0x000000050a117c11 */ /* 0x000fe200080f1409 */
[----:B------:R-:W-:Y:S01]  /*7410*/  SHFL.IDX PT, R12, R16, 0x1, 0x1c1f ;  /* 0x003c1f00100c7f89 */ /* 0x000fe200000e0000 */
[----:B------:R-:W-:-:S02]  /*7420*/  IMAD R9, R14, 0x40, R153 ;  /* 0x000000400e097824 */ /* 0x000fc400078e0299 */
[----:B------:R-:W-:Y:S01]  /*7430*/  IMAD.IADD R15, R0, 0x1, -R11 ;  /* 0x00000001000f7824 */ /* 0x000fe200078e0a0b */
[----:B------:R-:W-:Y:S01]  /*7440*/  SHFL.IDX PT, R10, R16, RZ, 0x1c1f ;  /* 0x001c1fff100a7589 */ /* 0x000fe200000e0000 */
[----:B------:R-:W-:Y:S02]  /*7450*/  IMAD R14, R18, UR4, RZ ;  /* 0x00000004120e7c24 */ /* 0x000fe4000f8e02ff */
[----:B------:R-:W-:Y:S01]  /*7460*/  IMAD.U32 R15, R15, -0x100, RZ ;  /* 0xffffff000f0f7824 */ /* 0x000fe200078e00ff */
[----:B------:R-:W0:Y:S04]  /*7470*/  SHFL.IDX PT, R11, R17, RZ, 0x1c1f ;  /* 0x001c1fff110b7589 */ /* 0x000e2800000e0000 */
[----:B------:R-:W1:Y:S01]  /*7480*/  SHFL.IDX PT, R13, R17, 0x1, 0x1c1f ;  /* 0x003c1f00110d7f89 */ /* 0x000e6200000e0000 */
[----:B------:R-:W-:-:S02]  /*7490*/  ISETP.NE.AND P0, PT, R152, R15, PT ;  /* 0x0000000f9800720c */ /* 0x000fc40003f05270 */
[C---:B------:R-:W-:Y:S02]  /*74a0*/  IADD3 R15, R9.reuse, 0x8, RZ ;  /* 0x00000008090f7810 */ /* 0x040fe40007ffe0ff */
[-C--:B------:R-:W-:Y:S02]  /*74b0*/  ISETP.GE.OR P2, PT, R9, R14.reuse, P0 ;  /* 0x0000000e0900720c */ /* 0x080fe40000746670 */
[----:B------:R-:W-:-:S11]  /*74c0*/  ISETP.GE.OR P0, PT, R15, R14, P0 ;  /* 0x0000000e0f00720c */ /* 0x000fd60000706670 */
[----:B0-----:R0:W-:Y:S04]  /*74d0*/  @!P2 ST.E desc[UR36][R10.64], R4 ;  /* 0x000000040a00a985 */ /* 0x0011e8000c101924 */
[----:B-1----:R0:W-:Y:S02]  /*74e0*/  @!P0 ST.E desc[UR36][R12.64], R2 ;  /* 0x000000020c008985 */ /* 0x0021e4000c101924 */
.L_x_48:
[----:B------:R-:W1:Y:S01]  /*74f0*/  S2R R14, SR_CTAID.X ;  /* 0x00000000000e7919 */ /* 0x000e620000002500 */
[----:B------:R-:W-:Y:S01]  /*7500*/  LEA.HI R19, R19, R22, RZ, 0x2 ;  /* 0x0000001613137211 */ /* 0x000fe200078f10ff */
[----:B------:R-:W2:Y:S01]  /*7510*/  S2UR UR7, SR_CTAID.Z ;  /* 0x00000000000779c3 */ /* 0x000ea20000002700 */
[----:B------:R-:W-:Y:S01]  /*7520*/  SHF.R.S32.HI R9, RZ, 0x1f, R7 ;  /* 0x0000001fff097819 */ /* 0x000fe20000011407 */
[----:B------:R-:W-:Y:S01]  /*7530*/  ULDC.64 UR8, c[0x0][0xb38] ;  /* 0x0002ce0000087ab9 */ /* 0x000fe20000000a00 */
[----:B------:R-:W-:Y:S01]  /*7540*/  LOP3.LUT R19, R19, 0xfffffffc, RZ, 0xc0, !PT ;  /* 0xfffffffc13137812 */ /* 0x000fe200078ec0ff */
[----:B------:R-:W-:Y:S01]  /*7550*/  UIMAD UR6, UR6, UR8, URZ ;  /* 0x00000008060672a4 */ /* 0x000fe2000f8e023f */
[----:B------:R-:W-:Y:S01]  /*7560*/  LEA.HI R9, R9, R154, RZ, 0x3 ;  /* 0x0000009a09097211 */ /* 0x000fe200078f18ff */
[----:B------:R-:W-:Y:S01]  /*7570*/  UIMAD.WIDE.U32 UR4, UR38, UR8, URZ ;  /* 0x00000008260472a5 */ /* 0x000fe2000f8e003f */
[----:B------:R-:W-:Y:S01]  /*7580*/  LEA.HI R155, R155, R8, RZ, 0x5 ;  /* 0x000000089b9b7211 */ /* 0x000fe200078f28ff */
[----:B------:R-:W-:Y:S01]  /*7590*/  IMAD.IADD R19, R22, 0x1, -R19 ;  /* 0x0000000116137824 */ /* 0x000fe200078e0a13 */
[----:B0-----:R-:W0:Y:S01]  /*75a0*/  LDC.64 R12, c[0x0][0xb40] ;  /* 0x0002d000ff0c7b82 */ /* 0x001e220000000a00 */
[----:B------:R-:W-:Y:S01]  /*75b0*/  LOP3.LUT R9, R9, 0xfffffff8, RZ, 0xc0, !PT ;  /* 0xfffffff809097812 */ /* 0x000fe200078ec0ff */
[----:B------:R-:W-:Y:S01]  /*75c0*/  UIMAD UR6, UR38, UR9, UR6 ;  /* 0x00000009260672a4 */ /* 0x000fe2000f8e0206 */
[----:B------:R-:W-:Y:S01]  /*75d0*/  SHF.R.S32.HI R155, RZ, 0x5, R155 ;  /* 0x00000005ff9b7819 */ /* 0x000fe2000001149b */
[----:B------:R-:W-:Y:S01]  /*75e0*/  IMAD.U32 R11, RZ, RZ, UR5 ;  /* 0x00000005ff0b7e24 */ /* 0x000fe2000f8e00ff */
[----:B------:R-:W-:Y:S01]  /*75f0*/  LEA.HI R2, R19, R19, RZ, 0x1 ;  /* 0x0000001313027211 */ /* 0x000fe200078f08ff */
[----:B------:R-:W-:Y:S01]  /*7600*/  IMAD.IADD R154, R154, 0x1, -R9 ;  /* 0x000000019a9a7824 */ /* 0x000fe200078e0a09 */
[----:B------:R-:W-:Y:S01]  /*7610*/  UIADD3 UR6, UR5, UR6, URZ ;  /* 0x0000000605067290 */ /* 0x000fe2000fffe03f */
[----:B------:R-:W3:Y:S01]  /*7620*/  @P1 LDC R16, c[0x0][0xbec] ;  /* 0x0002fb00ff101b82 */ /* 0x000ee20000000800 */
[----:B------:R-:W-:Y:S01]  /*7630*/  LOP3.LUT R2, R2, 0x1ffffffe, RZ, 0xc0, !PT ;  /* 0x1ffffffe02027812 */ /* 0x000fe200078ec0ff */
[----:B------:R-:W-:Y:S01]  /*7640*/  IMAD.U32 R10, RZ, RZ, UR4 ;  /* 0x00000004ff0a7e24 */ /* 0x000fe2000f8e00ff */
[----:B------:R-:W-:Y:S01]  /*7650*/  LEA R155, R155, R154, 0x4 ;  /* 0x0000009a9b9b7211 */ /* 0x000fe200078e20ff */
[----:B------:R-:W-:Y:S01]  /*7660*/  ULDC.64 UR4, c[0x0][0xb48] ;  /* 0x0002d20000047ab9 */ /* 0x000fe20000000a00 */
[----:B------:R-:W-:Y:S01]  /*7670*/  MOV R11, UR6 ;  /* 0x00000006000b7c02 */ /* 0x000fe20008000f00 */
[----:B------:R-:W-:Y:S01]  /*7680*/  IMAD.IADD R2, R19, 0x1, -R2 ;  /* 0x0000000113027824 */ /* 0x000fe200078e0a02 */
[----:B--2---:R-:W-:Y:S01]  /*7690*/  USHF.R.S32.HI UR8, URZ, 0x1f, UR7 ;  /* 0x0000001f3f087899 */ /* 0x004fe20008011407 */
[----:B------:R-:W2:Y:S01]  /*76a0*/  @P1 LDC R17, c[0x0][0xbf0] ;  /* 0x0002fc00ff111b82 */ /* 0x000ea20000000800 */
[----:B------:R-:W-:Y:S01]  /*76b0*/  BSSY B0, `(.L_x_49) ;  /* 0x00000ed000007945 */ /* 0x000fe20003800000 */
[----:B------:R-:W-:-:S04]  /*76c0*/  IMAD R4, R2, 0x8, R155 ;  /* 0x0000000802047824 */ /* 0x000fc800078e029b */
[----:B-1----:R-:W-:Y:S02]  /*76d0*/  IMAD R15, R14, 0x40, R4 ;  /* 0x000000400e0f7824 */ /* 0x002fe400078e0204 */
[C---:B0-----:R-:W-:Y:S02]  /*76e0*/  IMAD R2, R12.reuse, UR8, RZ ;  /* 0x000000080c027c24 */ /* 0x041fe4000f8e02ff */
[----:B------:R-:W-:-:S04]  /*76f0*/  IMAD.WIDE.U32 R10, R12, UR7, R10 ;  /* 0x000000070c0a7c25 */ /* 0x000fc8000f8e000a */
[----:B------:R-:W-:Y:S02]  /*7700*/  IMAD R13, R13, UR7, R2 ;  /* 0x000000070d0d7c24 */ /* 0x000fe4000f8e0202 */
[----:B---3--:R-:W-:-:S04]  /*7710*/  @P1 IMAD.HI.U32 R16, R15, R16, RZ ;  /* 0x000000100f101227 */ /* 0x008fc800078e00ff */
[----:B------:R-:W-:Y:S02]  /*7720*/  IMAD.MOV.U32 R9, RZ, RZ, R15 ;  /* 0x000000ffff097224 */ /* 0x000fe400078e000f */
[----:B------:R-:W-:Y:S01]  /*7730*/  IMAD R2, R5, UR4, RZ ;  /* 0x0000000405027c24 */ /* 0x000fe2000f8e02ff */
[----:B--2---:R-:W-:Y:S01]  /*7740*/  @P1 SHF.R.U32.HI R9, RZ, R17, R16 ;  /* 0x00000011ff091219 */ /* 0x004fe20000011610 */
[----:B------:R-:W-:Y:S02]  /*7750*/  IMAD.IADD R11, R11, 0x1, R13 ;  /* 0x000000010b0b7824 */ /* 0x000fe400078e020d */
[----:B------:R-:W-:Y:S01]  /*7760*/  IMAD R13, R3, UR5, R2 ;  /* 0x00000005030d7c24 */ /* 0x000fe2000f8e0202 */
[----:B------:R-:W-:Y:S01]  /*7770*/  IADD3 R5, -R9, RZ, RZ ;  /* 0x000000ff09057210 */ /* 0x000fe20007ffe1ff */
[----:B------:R-:W-:Y:S01]  /*7780*/  IMAD.WIDE.U32 R2, R3, UR4, R10 ;  /* 0x0000000403027c25 */ /* 0x000fe2000f8e000a */
[----:B------:R-:W-:Y:S01]  /*7790*/  SHF.R.S32.HI R4, RZ, 0x1f, R9 ;  /* 0x0000001fff047819 */ /* 0x000fe20000011409 */
[----:B------:R-:W-:-:S02]  /*77a0*/  ULDC.64 UR4, c[0x0][0xb30] ;  /* 0x0002cc0000047ab9 */ /* 0x000fc40000000a00 */
[----:B------:R-:W-:Y:S02]  /*77b0*/  IMAD R5, R6, R5, R15 ;  /* 0x0000000506057224 */ /* 0x000fe400078e020f */
[----:B------:R-:W-:Y:S02]  /*77c0*/  IMAD R4, R4, UR4, RZ ;  /* 0x0000000404047c24 */ /* 0x000fe4000f8e02ff */
[----:B------:R-:W-:Y:S02]  /*77d0*/  IMAD.IADD R3, R3, 0x1, R13 ;  /* 0x0000000103037824 */ /* 0x000fe400078e020d */
[C---:B------:R-:W-:Y:S01]  /*77e0*/  IMAD R11, R9.reuse, UR5, R4 ;  /* 0x00000005090b7c24 */ /* 0x040fe2000f8e0204 */
[----:B------:R-:W-:Y:S01]  /*77f0*/  SHF.R.S32.HI R4, RZ, 0x1f, R5 ;  /* 0x0000001fff047819 */ /* 0x000fe20000011405 */
[----:B------:R-:W-:Y:S01]  /*7800*/  IMAD.WIDE.U32 R2, R9, UR4, R2 ;  /* 0x0000000409027c25 */ /* 0x000fe2000f8e0002 */
[----:B------:R-:W-:-:S03]  /*7810*/  ULDC.64 UR4, c[0x0][0xb28] ;  /* 0x0002ca0000047ab9 */ /* 0x000fc60000000a00 */
[----:B------:R-:W-:Y:S02]  /*7820*/  IMAD R4, R4, UR4, RZ ;  /* 0x0000000404047c24 */ /* 0x000fe4000f8e02ff */
[----:B------:R-:W-:Y:S02]  /*7830*/  IMAD.IADD R3, R3, 0x1, R11 ;  /* 0x0000000103037824 */ /* 0x000fe400078e020b */
[C---:B------:R-:W-:Y:S02]  /*7840*/  IMAD R9, R5.reuse, UR5, R4 ;  /* 0x0000000505097c24 */ /* 0x040fe4000f8e0204 */
[----:B------:R-:W-:Y:S01]  /*7850*/  IMAD.WIDE.U32 R2, R5, UR4, R2 ;  /* 0x0000000405027c25 */ /* 0x000fe2000f8e0002 */
[----:B------:R-:W-:-:S03]  /*7860*/  ULDC.64 UR4, c[0x0][0xb00] ;  /* 0x0002c00000047ab9 */ /* 0x000fc60000000a00 */
[----:B------:R-:W-:Y:S01]  /*7870*/  IMAD.IADD R5, R3, 0x1, R9 ;  /* 0x0000000103057824 */ /* 0x000fe200078e0209 */
[----:B------:R-:W-:Y:S02]  /*7880*/  LEA.HI R9, R0, R0, RZ, 0x1 ;  /* 0x0000000000097211 */ /* 0x000fe400078f08ff */
[----:B------:R-:W-:Y:S01]  /*7890*/  LEA R4, P0, R2, UR4, 0x2 ;  /* 0x0000000402047c11 */ /* 0x000fe2000f8010ff */
[----:B------:R-:W-:Y:S01]  /*78a0*/  ULDC UR4, c[0x0][0xa88] ;  /* 0x0002a20000047ab9 */ /* 0x000fe20000000800 */
[----:B------:R-:W-:Y:S01]  /*78b0*/  LOP3.LUT R11, R9, 0xfffffe, RZ, 0xc0, !PT ;  /* 0x00fffffe090b7812 */ /* 0x000fe200078ec0ff */
[----:B------:R-:W-:Y:S01]  /*78c0*/  IMAD R6, R6, UR4, RZ ;  /* 0x0000000406067c24 */ /* 0x000fe2000f8e02ff */
[----:B------:R-:W-:Y:S02]  /*78d0*/  LOP3.LUT R9, R7, 0x7ffffffc, RZ, 0xc0, !PT ;  /* 0x7ffffffc07097812 */ /* 0x000fe400078ec0ff */
[----:B------:R-:W-:Y:S01]  /*78e0*/  LEA R7, R14, R155, 0x6 ;  /* 0x0000009b0e077211 */ /* 0x000fe200078e30ff */
[----:B------:R-:W-:Y:S01]  /*78f0*/  IMAD.IADD R11, R0, 0x1, -R11 ;  /* 0x00000001000b7824 */ /* 0x000fe200078e0a0b */
[----:B------:R-:W-:Y:S01]  /*7900*/  LEA.HI.X R5, R2, UR5, R5, 0x2, P0 ;  /* 0x0000000502057c11 */ /* 0x000fe200080f1405 */
[----:B------:R-:W-:Y:S01]  /*7910*/  IMAD.IADD R0, R8, 0x1, -R9 ;  /* 0x0000000108007824 */ /* 0x000fe200078e0a09 */
[----:B------:R-:W-:Y:S01]  /*7920*/  ISETP.GE.AND P0, PT, R7, R6, PT ;  /* 0x000000060700720c */ /* 0x000fe20003f06270 */
[----:B------:R0:W1:Y:S02]  /*7930*/  SHFL.IDX PT, R2, R4, RZ, 0x1c1f ;  /* 0x001c1fff04027589 */ /* 0x00006400000e0000 */
[----:B------:R-:W-:-:S02]  /*7940*/  IMAD R0, R11, 0x80, R0 ;  /* 0x000000800b007824 */ /* 0x000fc400078e0200 */
[----:B------:R0:W2:Y:S03]  /*7950*/  SHFL.IDX PT, R3, R5, RZ, 0x1c1f ;  /* 0x001c1fff05037589 */ /* 0x0000a600000e0000 */
[----:B------:R-:W-:-:S05]  /*7960*/  SHF.L.U32 R0, R0, 0x1, RZ ;  /* 0x0000000100007819 */ /* 0x000fca00000006ff */
[----:B0-----:R-:W-:Y:S05]  /*7970*/  @P0 BRA `(.L_x_50) ;  /* 0x0000000c00000947 */ /* 0x001fea0003800000 */
[C---:B------:R-:W-:Y:S01]  /*7980*/  VIADD R9, R0.reuse, 0x8 ;  /* 0x0000000800097836 */ /* 0x040fe20000000000 */
[----:B------:R-:W-:Y:S01]  /*7990*/  ULDC UR4, c[0x0][0xac8] ;  /* 0x0002b20000047ab9 */ /* 0x000fe20000000800 */
[C---:B------:R-:W-:Y:S01]  /*79a0*/  VIADD R11, R0.reuse, 0x10 ;  /* 0x00000010000b7836 */ /* 0x040fe20000000000 */
[C---:B------:R-:W-:Y:S01]  /*79b0*/  ISETP.GE.AND P2, PT, R0.reuse, UR4, PT ;  /* 0x0000000400007c0c */ /* 0x040fe2000bf46270 */
[C---:B------:R-:W-:Y:S01]  /*79c0*/  VIADD R13, R0.reuse, 0x18 ;  /* 0x00000018000d7836 */ /* 0x040fe20000000000 */
[----:B------:R-:W-:Y:S01]  /*79d0*/  ISETP.GE.AND P3, PT, R9, UR4, PT ;  /* 0x0000000409007c0c */ /* 0x000fe2000bf66270 */
[C---:B------:R-:W-:Y:S01]  /*79e0*/  VIADD R17, R0.reuse, 0x28 ;  /* 0x0000002800117836 */ /* 0x040fe20000000000 */
[----:B------:R-:W-:Y:S01]  /*79f0*/  ISETP.GE.AND P4, PT, R11, UR4, PT ;  /* 0x000000040b007c0c */ /* 0x000fe2000bf86270 */
[C---:B------:R-:W-:Y:S01]  /*7a00*/  VIADD R18, R0.reuse, 0x30 ;  /* 0x0000003000127836 */ /* 0x040fe20000000000 */
[----:B------:R-:W-:Y:S01]  /*7a10*/  ISETP.GE.AND P5, PT, R13, UR4, PT ;  /* 0x000000040d007c0c */ /* 0x000fe2000bfa6270 */
[C---:B------:R-:W-:Y:S01]  /*7a20*/  VIADD R19, R0.reuse, 0x38 ;  /* 0x0000003800137836 */ /* 0x040fe20000000000 */
[C---:B------:R-:W-:Y:S01]  /*7a30*/  IADD3 R16, R0.reuse, 0x20, RZ ;  /* 0x0000002000107810 */ /* 0x040fe20007ffe0ff */
[C---:B------:R-:W-:Y:S01]  /*7a40*/  VIADD R21, R0.reuse, 0x48 ;  /* 0x0000004800157836 */ /* 0x040fe20000000000 */
[----:B------:R-:W-:Y:S01]  /*7a50*/  ISETP.GE.AND P1, PT, R17, UR4, PT ;  /* 0x0000000411007c0c */ /* 0x000fe2000bf26270 */
[----:B------:R-:W-:Y:S01]  /*7a60*/  VIADD R22, R0, 0x50 ;  /* 0x0000005000167836 */ /* 0x000fe20000000000 */
[----:B------:R-:W-:Y:S01]  /*7a70*/  ISETP.GE.AND P0, PT, R16, UR4, PT ;  /* 0x0000000410007c0c */ /* 0x000fe2000bf06270 */
[C---:B------:R-:W-:Y:S01]  /*7a80*/  VIADD R23, R0.reuse, 0x58 ;  /* 0x0000005800177836 */ /* 0x040fe20000000000 */
[----:B------:R-:W-:-:S02]  /*7a90*/  @!P2 LEA.HI R8, R0, R0, RZ, 0x1 ;  /* 0x000000000008a211 */ /* 0x000fc400078f08ff */
[----:B------:R-:W-:Y:S02]  /*7aa0*/  @!P3 LEA.HI R10, R9, R9, RZ, 0x1 ;  /* 0x00000009090ab211 */ /* 0x000fe400078f08ff */
[----:B------:R-:W-:Y:S02]  /*7ab0*/  @!P4 LEA.HI R12, R11, R11, RZ, 0x1 ;  /* 0x0000000b0b0cc211 */ /* 0x000fe400078f08ff */
[----:B------:R-:W-:Y:S02]  /*7ac0*/  @!P5 LEA.HI R14, R13, R13, RZ, 0x1 ;  /* 0x0000000d0d0ed211 */ /* 0x000fe400078f08ff */
[----:B------:R-:W-:Y:S02]  /*7ad0*/  @!P2 LOP3.LUT R9, R8, 0xfffffffe, RZ, 0xc0, !PT ;  /* 0xfffffffe0809a812 */ /* 0x000fe400078ec0ff */
[----:B------:R-:W-:Y:S02]  /*7ae0*/  @!P3 LOP3.LUT R11, R10, 0xfffffffe, RZ, 0xc0, !PT ;  /* 0xfffffffe0a0bb812 */ /* 0x000fe400078ec0ff */
[----:B------:R-:W-:Y:S01]  /*7af0*/  @!P4 LOP3.LUT R13, R12, 0xfffffffe, RZ, 0xc0, !PT ;  /* 0xfffffffe0c0dc812 */ /* 0x000fe200078ec0ff */
[----:B-12---:R-:W-:Y:S01]  /*7b00*/  @!P2 IMAD.WIDE R8, R9, 0x4, R2 ;  /* 0x000000040908a825 */ /* 0x006fe200078e0202 */
[----:B------:R-:W-:-:S02]  /*7b10*/  @!P5 LOP3.LUT R15, R14, 0xfffffffe, RZ, 0xc0, !PT ;  /* 0xfffffffe0e0fd812 */ /* 0x000fc400078ec0ff */
[----:B------:R-:W-:Y:S01]  /*7b20*/  IADD3 R20, R0, 0x40, RZ ;  /* 0x0000004000147810 */ /* 0x000fe20007ffe0ff */
[--C-:B------:R-:W-:Y:S01]  /*7b30*/  @!P3 IMAD.WIDE R10, R11, 0x4, R2.reuse ;  /* 0x000000040b0ab825 */ /* 0x100fe200078e0202 */
[----:B------:R0:W-:Y:S01]  /*7b40*/  @!P2 ST.E.64 desc[UR36][R8.64], R24 ;  /* 0x000000180800a985 */ /* 0x0001e2000c101b24 */
[----:B------:R-:W-:Y:S02]  /*7b50*/  ISETP.GE.AND P2, PT, R18, UR4, PT ;  /* 0x0000000412007c0c */ /* 0x000fe4000bf46270 */
[--C-:B------:R-:W-:Y:S01]  /*7b60*/  @!P4 IMAD.WIDE R12, R13, 0x4, R2.reuse ;  /* 0x000000040d0cc825 */ /* 0x100fe200078e0202 */
[----:B------:R1:W-:Y:S01]  /*7b70*/  @!P3 ST.E.64 desc[UR36][R10.64], R28 ;  /* 0x0000001c0a00b985 */ /* 0x0003e2000c101b24 */
[----:B------:R-:W-:Y:S02]  /*7b80*/  ISETP.GE.AND P3, PT, R19, UR4, PT ;  /* 0x0000000413007c0c */ /* 0x000fe4000bf66270 */
[----:B------:R-:W-:Y:S01]  /*7b90*/  @!P5 IMAD.WIDE R14, R15, 0x4, R2 ;  /* 0x000000040f0ed825 */ /* 0x000fe200078e0202 */
[----:B------:R2:W-:Y:S01]  /*7ba0*/  @!P4 ST.E.64 desc[UR36][R12.64], R32 ;  /* 0x000000200c00c985 */ /* 0x0005e2000c101b24 */
[----:B------:R-:W-:-:S02]  /*7bb0*/  ISETP.GE.AND P4, PT, R20, UR4, PT ;  /* 0x0000000414007c0c */ /* 0x000fc4000bf86270 */
[----:B------:R-:W-:Y:S01]  /*7bc0*/  ISETP.GE.AND P6, PT, R22, UR4, PT ;  /* 0x0000000416007c0c */ /* 0x000fe2000bfc6270 */
[----:B------:R3:W-:Y:S01]  /*7bd0*/  @!P5 ST.E.64 desc[UR36][R14.64], R36 ;  /* 0x000000240e00d985 */ /* 0x0007e2000c101b24 */
[----:B------:R-:W-:Y:S02]  /*7be0*/  ISETP.GE.AND P5, PT, R21, UR4, PT ;  /* 0x0000000415007c0c */ /* 0x000fe4000bfa6270 */
[----:B------:R-:W-:Y:S02]  /*7bf0*/  @!P0 LEA.HI R16, R16, R16, RZ, 0x1 ;  /* 0x0000001010108211 */ /* 0x000fe400078f08ff */
[----:B------:R-:W-:Y:S02]  /*7c00*/  @!P1 LEA.HI R17, R17, R17, RZ, 0x1 ;  /* 0x0000001111119211 */ /* 0x000fe400078f08ff */
[----:B0-----:R-:W-:Y:S02]  /*7c10*/  @!P0 LOP3.LUT R9, R16, 0xfffffffe, RZ, 0xc0, !PT ;  /* 0xfffffffe10098812 */ /* 0x001fe400078ec0ff */
[----:B-1----:R-:W-:-:S02]  /*7c20*/  @!P1 LOP3.LUT R11, R17, 0xfffffffe, RZ, 0xc0, !PT ;  /* 0xfffffffe110b9812 */ /* 0x002fc400078ec0ff */
[----:B------:R-:W-:Y:S01]  /*7c30*/  @!P2 LEA.HI R18, R18, R18, RZ, 0x1 ;  /* 0x000000121212a211 */ /* 0x000fe200078f08ff */
[--C-:B------:R-:W-:Y:S01]  /*7c40*/  @!P0 IMAD.WIDE R8, R9, 0x4, R2.reuse ;  /* 0x0000000409088825 */ /* 0x100fe200078e0202 */
[----:B------:R-:W-:Y:S02]  /*7c50*/  @!P3 LEA.HI R19, R19, R19, RZ, 0x1 ;  /* 0x000000131313b211 */ /* 0x000fe400078f08ff */
[----:B------:R-:W-:Y:S01]  /*7c60*/  @!P4 LEA.HI R20, R20, R20, RZ, 0x1 ;  /* 0x000000141414c211 */ /* 0x000fe200078f08ff */
[----:B------:R-:W-:Y:S01]  /*7c70*/  @!P1 IMAD.WIDE R10, R11, 0x4, R2 ;  /* 0x000000040b0a9825 */ /* 0x000fe200078e0202 */
[----:B------:R-:W-:Y:S01]  /*7c80*/  @!P5 LEA.HI R21, R21, R21, RZ, 0x1 ;  /* 0x000000151515d211 */ /* 0x000fe200078f08ff */
[----:B------:R0:W-:Y:S01]  /*7c90*/  @!P0 ST.E.64 desc[UR36][R8.64], R40 ;  /* 0x0000002808008985 */ /* 0x0001e2000c101b24 */
[----:B------:R-:W-:Y:S02]  /*7ca0*/  @!P6 LEA.HI R22, R22, R22, RZ, 0x1 ;  /* 0x000000161616e211 */ /* 0x000fe400078f08ff */
[----:B--2---:R-:W-:Y:S01]  /*7cb0*/  @!P2 LOP3.LUT R13, R18, 0xfffffffe, RZ, 0xc0, !PT ;  /* 0xfffffffe120da812 */ /* 0x004fe200078ec0ff */
[----:B------:R1:W-:Y:S01]  /*7cc0*/  @!P1 ST.E.64 desc[UR36][R10.64], R44 ;  /* 0x0000002c0a009985 */ /* 0x0003e2000c101b24 */
[----:B------:R-:W-:Y:S01]  /*7cd0*/  @!P3 LOP3.LUT R19, R19, 0xfffffffe, RZ, 0xc0, !PT ;  /* 0xfffffffe1313b812 */ /* 0x000fe200078ec0ff */
[----:B------:R-:W-:Y:S01]  /*7ce0*/  VIADD R18, R0, 0x68 ;  /* 0x0000006800127836 */ /* 0x000fe20000000000 */
[----:B---3--:R-:W-:Y:S01]  /*7cf0*/  @!P4 LOP3.LUT R15, R20, 0xfffffffe, RZ, 0xc0, !PT ;  /* 0xfffffffe140fc812 */ /* 0x008fe200078ec0ff */
[----:B------:R-:W-:Y:S01]  /*7d00*/  VIADD R20, R0, 0x78 ;  /* 0x0000007800147836 */ /* 0x000fe20000000000 */
[----:B------:R-:W-:-:S02]  /*7d10*/  @!P5 LOP3.LUT R21, R21, 0xfffffffe, RZ, 0xc0, !PT ;  /* 0xfffffffe1515d812 */ /* 0x000fc400078ec0ff */
[----:B------:R-:W-:Y:S01]  /*7d20*/  @!P6 LOP3.LUT R17, R22, 0xfffffffe, RZ, 0xc0, !PT ;  /* 0xfffffffe1611e812 */ /* 0x000fe200078ec0ff */
[C---:B------:R-:W-:Y:S01]  /*7d30*/  VIADD R22, R0.reuse, 0x88 ;  /* 0x0000008800167836 */ /* 0x040fe20000000000 */
[----:B------:R-:W-:Y:S01]  /*7d40*/  IADD3 R24, R0, 0x60, RZ ;  /* 0x0000006000187810 */ /* 0x000fe20007ffe0ff */
[--C-:B0-----:R-:W-:Y:S01]  /*7d50*/  @!P2 IMAD.WIDE R8, R13, 0x4, R2.reuse ;  /* 0x000000040d08a825 */ /* 0x101fe200078e0202 */
[----:B------:R-:W-:Y:S02]  /*7d60*/  ISETP.GE.AND P1, PT, R23, UR4, PT ;  /* 0x0000000417007c0c */ /* 0x000fe4000bf26270 */
[----:B------:R-:W-:Y:S01]  /*7d70*/  ISETP.GE.AND P0, PT, R24, UR4, PT ;  /* 0x0000000418007c0c */ /* 0x000fe2000bf06270 */
[--C-:B-1----:R-:W-:Y:S01]  /*7d80*/  @!P3 IMAD.WIDE R10, R19, 0x4, R2.reuse ;  /* 0x00000004130ab825 */ /* 0x102fe200078e0202 */
[----:B------:R0:W-:Y:S01]  /*7d90*/  @!P2 ST.E.64 desc[UR36][R8.64], R48 ;  /* 0x000000300800a985 */ /* 0x0001e2000c101b24 */
[----:B------:R-:W-:Y:S02]  /*7da0*/  ISETP.GE.AND P2, PT, R18, UR4, PT ;  /* 0x0000000412007c0c */ /* 0x000fe4000bf46270 */
[----:B------:R-:W-:Y:S01]  /*7db0*/  @!P4 IMAD.WIDE R12, R15, 0x4, R2 ;  /* 0x000000040f0cc825 */ /* 0x000fe200078e0202 */
[----:B------:R1:W-:Y:S01]  /*7dc0*/  @!P3 ST.E.64 desc[UR36][R10.64], R52 ;  /* 0x000000340a00b985 */ /* 0x0003e2000c101b24 */
[----:B------:R-:W-:-:S02]  /*7dd0*/  ISETP.GE.AND P3, PT, R22, UR4, PT ;  /* 0x0000000416007c0c */ /* 0x000fc4000bf66270 */
[--C-:B------:R-:W-:Y:S01]  /*7de0*/  @!P5 IMAD.WIDE R14, R21, 0x4, R2.reuse ;  /* 0x00000004150ed825 */ /* 0x100fe200078e0202 */
[----:B------:R2:W-:Y:S01]  /*7df0*/  @!P4 ST.E.64 desc[UR36][R12.64], R56 ;  /* 0x000000380c00c985 */ /* 0x0005e2000c101b24 */
[----:B------:R-:W-:Y:S02]  /*7e00*/  IADD3 R21, R0, 0x80, RZ ;  /* 0x0000008000157810 */ /* 0x000fe40007ffe0ff */
[----:B------:R-:W-:Y:S01]  /*7e10*/  @!P6 IMAD.WIDE R16, R17, 0x4, R2 ;  /* 0x000000041110e825 */ /* 0x000fe200078e0202 */
[----:B------:R3:W-:Y:S01]  /*7e20*/  @!P5 ST.E.64 desc[UR36][R14.64], R60 ;  /* 0x0000003c0e00d985 */ /* 0x0007e2000c101b24 */
[----:B------:R-:W-:Y:S02]  /*7e30*/  ISETP.GE.AND P5, PT, R20, UR4, PT ;  /* 0x0000000414007c0c */ /* 0x000fe4000bfa6270 */
[----:B------:R-:W-:Y:S01]  /*7e40*/  VIADD R19, R0, 0x70 ;  /* 0x0000007000137836 */ /* 0x000fe20000000000 */
[----:B------:R4:W-:Y:S01]  /*7e50*/  @!P6 ST.E.64 desc[UR36][R16.64], R64 ;  /* 0x000000401000e985 */ /* 0x0009e2000c101b24 */
[----:B------:R-:W-:-:S02]  /*7e60*/  ISETP.GE.AND P4, PT, R21, UR4, PT ;  /* 0x0000000415007c0c */ /* 0x000fc4000bf86270 */
[----:B------:R-:W-:Y:S02]  /*7e70*/  @!P1 LEA.HI R23, R23, R23, RZ, 0x1 ;  /* 0x0000001717179211 */ /* 0x000fe400078f08ff */
[----:B------:R-:W-:Y:S02]  /*7e80*/  ISETP.GE.AND P6, PT, R19, UR4, PT ;  /* 0x0000000413007c0c */ /* 0x000fe4000bfc6270 */
[----:B------:R-:W-:Y:S02]  /*7e90*/  @!P0 LEA.HI R24, R24, R24, RZ, 0x1 ;  /* 0x0000001818188211 */ /* 0x000fe400078f08ff */
[----:B0-----:R-:W-:Y:S01]  /*7ea0*/  @!P1 LOP3.LUT R9, R23, 0xfffffffe, RZ, 0xc0, !PT ;  /* 0xfffffffe17099812 */ /* 0x001fe200078ec0ff */
[----:B------:R-:W-:Y:S01]  /*7eb0*/  VIADD R23, R0, 0x90 ;  /* 0x0000009000177836 */ /* 0x000fe20000000000 */
[----:B-1----:R-:W-:Y:S01]  /*7ec0*/  @!P0 LOP3.LUT R11, R24, 0xfffffffe, RZ, 0xc0, !PT ;  /* 0xfffffffe180b8812 */ /* 0x002fe200078ec0ff */
[----:B------:R-:W-:Y:S01]  /*7ed0*/  VIADD R24, R0, 0x98 ;  /* 0x0000009800187836 */ /* 0x000fe20000000000 */
[----:B------:R-:W-:Y:S01]  /*7ee0*/  @!P2 LEA.HI R18, R18, R18, RZ, 0x1 ;  /* 0x000000121212a211 */ /* 0x000fe200078f08ff */
[----:B------:R-:W-:Y:S01]  /*7ef0*/  @!P1 IMAD.WIDE R8, R9, 0x4, R2 ;  /* 0x0000000409089825 */ /* 0x000fe200078e0202 */
[----:B------:R-:W-:-:S02]  /*7f00*/  @!P5 LEA.HI R20, R20, R20, RZ, 0x1 ;  /* 0x000000141414d211 */ /* 0x000fc400078f08ff */
[----:B------:R-:W-:Y:S01]  /*7f10*/  @!P4 LEA.HI R21, R21, R21, RZ, 0x1 ;  /* 0x000000151515c211 */ /* 0x000fe200078f08ff */
[----:B------:R-:W-:Y:S01]  /*7f20*/  @!P0 IMAD.WIDE R10, R11, 0x4, R2 ;  /* 0x000000040b0a8825 */ /* 0x000fe200078e0202 */
[----:B------:R-:W-:Y:S01]  /*7f30*/  @!P6 LEA.HI R19, R19, R19, RZ, 0x1 ;  /* 0x000000131313e211 */ /* 0x000fe200078f08ff */
[----:B------:R0:W-:Y:S01]  /*7f40*/  @!P1 ST.E.64 desc[UR36][R8.64], R68 ;  /* 0x0000004408009985 */ /* 0x0001e2000c101b24 */
[----:B------:R-:W-:Y:S02]  /*7f50*/  @!P3 LEA.HI R22, R22, R22, RZ, 0x1 ;  /* 0x000000161616b211 */ /* 0x000fe400078f08ff */
[----:B--2---:R-:W-:Y:S01]  /*7f60*/  @!P2 LOP3.LUT R13, R18, 0xfffffffe, RZ, 0xc0, !PT ;  /* 0xfffffffe120da812 */ /* 0x004fe200078ec0ff */
[----:B------:R1:W-:Y:S01]  /*7f70*/  @!P0 ST.E.64 desc[UR36][R10.64], R72 ;  /* 0x000000480a008985 */ /* 0x0003e2000c101b24 */
[----:B------:R-:W-:Y:S02]  /*7f80*/  @!P6 LOP3.LUT R19, R19, 0xfffffffe, RZ, 0xc0, !PT ;  /* 0xfffffffe1313e812 */ /* 0x000fe400078ec0ff */
[----:B---3--:R-:W-:Y:S01]  /*7f90*/  @!P5 LOP3.LUT R15, R20, 0xfffffffe, RZ, 0xc0, !PT ;  /* 0xfffffffe140fd812 */ /* 0x008fe200078ec0ff */
[----:B------:R-:W-:Y:S01]  /*7fa0*/  VIADD R20, R0, 0xb0 ;  /* 0x000000b000147836 */ /* 0x000fe20000000000 */
[----:B------:R-:W-:-:S02]  /*7fb0*/  @!P4 LOP3.LUT R21, R21, 0xfffffffe, RZ, 0xc0, !PT ;  /* 0xfffffffe1515c812 */ /* 0x000fc400078ec0ff */
[----:B----4-:R-:W-:Y:S02]  /*7fc0*/  @!P3 LOP3.LUT R17, R22, 0xfffffffe, RZ, 0xc0, !PT ;  /* 0xfffffffe1611b812 */ /* 0x010fe400078ec0ff */
[----:B------:R-:W-:Y:S01]  /*7fd0*/  ISETP.GE.AND P0, PT, R23, UR4, PT ;  /* 0x0000000417007c0c */ /* 0x000fe2000bf06270 */
[--C-:B0-----:R-:W-:Y:S01]  /*7fe0*/  @!P2 IMAD.WIDE R8, R13, 0x4, R2.reuse ;  /* 0x000000040d08a825 */ /* 0x101fe200078e0202 */
[----:B------:R-:W-:Y:S02]  /*7ff0*/  IADD3 R18, R0, 0xa0, RZ ;  /* 0x000000a000127810 */ /* 0x000fe40007ffe0ff */
[----:B------:R-:W-:Y:S01]  /*8000*/  ISETP.GE.AND P1, PT, R24, UR4, PT ;  /* 0x0000000418007c0c */ /* 0x000fe2000bf26270 */
[--C-:B-1----:R-:W-:Y:S01]  /*8010*/  @!P6 IMAD.WIDE R10, R19, 0x4, R2.reuse ;  /* 0x00000004130ae825 */ /* 0x102fe200078e0202 */
[----:B------:R0:W-:Y:S01]  /*8020*/  @!P2 ST.E.64 desc[UR36][R8.64], R76 ;  /* 0x0000004c0800a985 */ /* 0x0001e2000c101b24 */
[----:B------:R-:W-:Y:S02]  /*8030*/  ISETP.GE.AND P2, PT, R18, UR4, PT ;  /* 0x0000000412007c0c */ /* 0x000fe4000bf46270 */
[----:B------:R-:W-:Y:S01]  /*8040*/  @!P5 IMAD.WIDE R12, R15, 0x4, R2 ;  /* 0x000000040f0cd825 */ /* 0x000fe200078e0202 */
[----:B------:R1:W-:Y:S01]  /*8050*/  @!P6 ST.E.64 desc[UR36][R10.64], R80 ;  /* 0x000000500a00e985 */ /* 0x0003e2000c101b24 */
[----:B------:R-:W-:-:S02]  /*8060*/  IADD3 R22, R0, 0xc0, RZ ;  /* 0x000000c000167810 */ /* 0x000fc40007ffe0ff */
[--C-:B------:R-:W-:Y:S01]  /*8070*/  @!P4 IMAD.WIDE R14, R21, 0x4, R2.reuse ;  /* 0x00000004150ec825 */ /* 0x100fe200078e0202 */
[----:B------:R2:W-:Y:S01]  /*8080*/  @!P5 ST.E.64 desc[UR36][R12.64], R84 ;  /* 0x000000540c00d985 */ /* 0x0005e2000c101b24 */
[----:B------:R-:W-:Y:S02]  /*8090*/  ISETP.GE.AND P6, PT, R22, UR4, PT ;  /* 0x0000000416007c0c */ /* 0x000fe4000bfc6270 */
[----:B------:R-:W-:Y:S01]  /*80a0*/  @!P3 IMAD.WIDE R16, R17, 0x4, R2 ;  /* 0x000000041110b825 */ /* 0x000fe200078e0202 */
[----:B------:R3:W-:Y:S01]  /*80b0*/  @!P4 ST.E.64 desc[UR36][R14.64], R88 ;  /* 0x000000580e00c985 */ /* 0x0007e2000c101b24 */
[----:B------:R-:W-:Y:S02]  /*80c0*/  ISETP.GE.AND P4, PT, R20, UR4, PT ;  /* 0x0000000414007c0c */ /* 0x000fe4000bf86270 */
[C---:B------:R-:W-:Y:S01]  /*80d0*/  VIADD R19, R0.reuse, 0xa8 ;  /* 0x000000a800137836 */ /* 0x040fe20000000000 */
[----:B------:R4:W-:Y:S01]  /*80e0*/  @!P3 ST.E.64 desc[UR36][R16.64], R92 ;  /* 0x0000005c1000b985 */ /* 0x0009e2000c101b24 */
[----:B------:R-:W-:Y:S01]  /*80f0*/  VIADD R21, R0, 0xb8 ;  /* 0x000000b800157836 */ /* 0x000fe20000000000 */
[----:B------:R-:W-:-:S02]  /*8100*/  @!P0 LEA.HI R23, R23, R23, RZ, 0x1 ;  /* 0x0000001717178211 */ /* 0x000fc400078f08ff */
[----:B------:R-:W-:Y:S02]  /*8110*/  ISETP.GE.AND P3, PT, R19, UR4, PT ;  /* 0x0000000413007c0c */ /* 0x000fe4000bf66270 */
[----:B------:R-:W-:Y:S02]  /*8120*/  ISETP.GE.AND P5, PT, R21, UR4, PT ;  /* 0x0000000415007c0c */ /* 0x000fe4000bfa6270 */
[----:B------:R-:W-:Y:S02]  /*8130*/  @!P1 LEA.HI R24, R24, R24, RZ, 0x1 ;  /* 0x0000001818189211 */ /* 0x000fe400078f08ff */
[----:B0-----:R-:W-:Y:S02]  /*8140*/  @!P0 LOP3.LUT R9, R23, 0xfffffffe, RZ, 0xc0, !PT ;  /* 0xfffffffe17098812 */ /* 0x001fe400078ec0ff */
[----:B------:R-:W-:Y:S02]  /*8150*/  @!P2 LEA.HI R18, R18, R18, RZ, 0x1 ;  /* 0x000000121212a211 */ /* 0x000fe400078f08ff */
[----:B-1----:R-:W-:Y:S01]  /*8160*/  @!P1 LOP3.LUT R11, R24, 0xfffffffe, RZ, 0xc0, !PT ;  /* 0xfffffffe180b9812 */ /* 0x002fe200078ec0ff */
[----:B------:R-:W-:Y:S01]  /*8170*/  @!P0 IMAD.WIDE R8, R9, 0x4, R2 ;  /* 0x0000000409088825 */ /* 0x000fe200078e0202 */
[----:B------:R-:W-:-:S02]  /*8180*/  @!P4 LEA.HI R20, R20, R20, RZ, 0x1 ;  /* 0x000000141414c211 */ /* 0x000fc400078f08ff */
[----:B------:R-:W-:Y:S01]  /*8190*/  @!P3 LEA.HI R19, R19, R19, RZ, 0x1 ;  /* 0x000000131313b211 */ /* 0x000fe200078f08ff */
[--C-:B------:R-:W-:Y:S01]  /*81a0*/  @!P1 IMAD.WIDE R10, R11, 0x4, R2.reuse ;  /* 0x000000040b0a9825 */ /* 0x100fe200078e0202 */
[----:B--2---:R-:W-:Y:S01]  /*81b0*/  @!P2 LOP3.LUT R13, R18, 0xfffffffe, RZ, 0xc0, !PT ;  /* 0xfffffffe120da812 */ /* 0x004fe200078ec0ff */
[----:B------:R0:W-:Y:S01]  /*81c0*/  @!P0 ST.E.64 desc[UR36][R8.64], R96 ;  /* 0x0000006008008985 */ /* 0x0001e2000c101b24 */
[----:B------:R-:W-:Y:S01]  /*81d0*/  @!P5 LEA.HI R21, R21, R21, RZ, 0x1 ;  /* 0x000000151515d211 */ /* 0x000fe200078f08ff */
[----:B------:R-:W-:Y:S01]  /*81e0*/  VIADD R18, R0, 0xc8 ;  /* 0x000000c800127836 */ /* 0x000fe20000000000 */
[----:B------:R-:W-:Y:S01]  /*81f0*/  @!P3 LOP3.LUT R19, R19, 0xfffffffe, RZ, 0xc0, !PT ;  /* 0xfffffffe1313b812 */ /* 0x000fe200078ec0ff */
[----:B------:R-:W-:Y:S01]  /*8200*/  @!P2 IMAD.WIDE R12, R13, 0x4, R2 ;  /* 0x000000040d0ca825 */ /* 0x000fe200078e0202 */
[----:B------:R-:W-:Y:S01]  /*8210*/  @!P6 LEA.HI R22, R22, R22, RZ, 0x1 ;  /* 0x000000161616e211 */ /* 0x000fe200078f08ff */
[----:B------:R1:W-:Y:S01]  /*8220*/  @!P1 ST.E.64 desc[UR36][R10.64], R100 ;  /* 0x000000640a009985 */ /* 0x0003e2000c101b24 */
[----:B---3--:R-:W-:Y:S01]  /*8230*/  @!P4 LOP3.LUT R15, R20, 0xfffffffe, RZ, 0xc0, !PT ;  /* 0xfffffffe140fc812 */ /* 0x008fe200078ec0ff */
[----:B------:R-:W-:Y:S01]  /*8240*/  VIADD R20, R0, 0xd8 ;  /* 0x000000d800147836 */ /* 0x000fe20000000000 */
[----:B------:R-:W-:Y:S01]  /*8250*/  @!P5 LOP3.LUT R21, R21, 0xfffffffe, RZ, 0xc0, !PT ;  /* 0xfffffffe1515d812 */ /* 0x000fe200078ec0ff */
[----:B------:R2:W-:Y:S01]  /*8260*/  @!P2 ST.E.64 desc[UR36][R12.64], R104 ;  /* 0x000000680c00a985 */ /* 0x0005e2000c101b24 */
[----:B----4-:R-:W-:-:S02]  /*8270*/  @!P6 LOP3.LUT R17, R22, 0xfffffffe, RZ, 0xc0, !PT ;  /* 0xfffffffe1611e812 */ /* 0x010fc400078ec0ff */
[----:B------:R-:W-:Y:S01]  /*8280*/  ISETP.GE.AND P0, PT, R18, UR4, PT ;  /* 0x0000000412007c0c */ /* 0x000fe2000bf06270 */
[----:B0-----:R-:W-:Y:S01]  /*8290*/  @!P3 IMAD.WIDE R8, R19, 0x4, R2 ;  /* 0x000000041308b825 */ /* 0x001fe200078e0202 */
[----:B------:R-:W-:-:S03]  /*82a0*/  ISETP.GE.AND P2, PT, R20, UR4, PT ;  /* 0x0000000414007c0c */ /* 0x000fc6000bf46270 */
[----:B------:R-:W-:Y:S01]  /*82b0*/  VIADD R19, R0, 0xd0 ;  /* 0x000000d000137836 */ /* 0x000fe20000000000 */
[----:B------:R0:W-:Y:S01]  /*82c0*/  @!P3 ST.E.64 desc[UR36][R8.64], R108 ;  /* 0x0000006c0800b985 */ /* 0x0001e2000c101b24 */
[----:B-1----:R-:W-:-:S03]  /*82d0*/  @!P4 IMAD.WIDE R10, R15, 0x4, R2 ;  /* 0x000000040f0ac825 */ /* 0x002fc600078e0202 */
[----:B------:R-:W-:Y:S01]  /*82e0*/  ISETP.GE.AND P1, PT, R19, UR4, PT ;  /* 0x0000000413007c0c */ /* 0x000fe2000bf26270 */
[--C-:B------:R-:W-:Y:S01]  /*82f0*/  @!P5 IMAD.WIDE R14, R21, 0x4, R2.reuse ;  /* 0x00000004150ed825 */ /* 0x100fe200078e0202 */
[----:B------:R-:W-:Y:S01]  /*8300*/  IADD3 R21, R0, 0xe0, RZ ;  /* 0x000000e000157810 */ /* 0x000fe20007ffe0ff */
[----:B------:R1:W-:Y:S01]  /*8310*/  @!P4 ST.E.64 desc[UR36][R10.64], R112 ;  /* 0x000000700a00c985 */ /* 0x0003e2000c101b24 */
[----:B------:R-:W-:Y:S01]  /*8320*/  @!P0 LEA.HI R18, R18, R18, RZ, 0x1 ;  /* 0x0000001212128211 */ /* 0x000fe200078f08ff */
[----:B------:R-:W-:Y:S01]  /*8330*/  @!P6 IMAD.WIDE R16, R17, 0x4, R2 ;  /* 0x000000041110e825 */ /* 0x000fe200078e0202 */
[----:B------:R-:W-:Y:S01]  /*8340*/  ISETP.GE.AND P3, PT, R21, UR4, PT ;  /* 0x0000000415007c0c */ /* 0x000fe2000bf66270 */
[----:B------:R3:W-:Y:S01]  /*8350*/  @!P5 ST.E.64 desc[UR36][R14.64], R116 ;  /* 0x000000740e00d985 */ /* 0x0007e2000c101b24 */
[----:B------:R-:W-:Y:S01]  /*8360*/  @!P2 LEA.HI R20, R20, R20, RZ, 0x1 ;  /* 0x000000141414a211 */ /* 0x000fe200078f08ff */
[C---:B--2---:R-:W-:Y:S02]  /*8370*/  VIADD R12, R0.reuse, 0xe8 ;  /* 0x000000e8000c7836 */ /* 0x044fe40000000000 */
[C---:B0-----:R-:W-:Y:S01]  /*8380*/  VIADD R9, R0.reuse, 0xf8 ;  /* 0x000000f800097836 */ /* 0x041fe20000000000 */
[----:B------:R0:W-:Y:S01]  /*8390*/  @!P6 ST.E.64 desc[UR36][R16.64], R120 ;  /* 0x000000781000e985 */ /* 0x0001e2000c101b24 */
[----:B------:R-:W-:Y:S01]  /*83a0*/  VIADD R13, R0, 0xf0 ;  /* 0x000000f0000d7836 */ /* 0x000fe20000000000 */
[----:B------:R-:W-:-:S02]  /*83b0*/  ISETP.GE.AND P4, PT, R12, UR4, PT ;  /* 0x000000040c007c0c */ /* 0x000fc4000bf86270 */
[----:B------:R-:W-:Y:S02]  /*83c0*/  ISETP.GE.AND P6, PT, R9, UR4, PT ;  /* 0x0000000409007c0c */ /* 0x000fe4000bfc6270 */
[----:B------:R-:W-:Y:S02]  /*83d0*/  ISETP.GE.AND P5, PT, R13, UR4, PT ;  /* 0x000000040d007c0c */ /* 0x000fe4000bfa6270 */
[----:B------:R-:W-:Y:S02]  /*83e0*/  @!P1 LEA.HI R19, R19, R19, RZ, 0x1 ;  /* 0x0000001313139211 */ /* 0x000fe400078f08ff */
[----:B------:R-:W-:Y:S02]  /*83f0*/  @!P3 LEA.HI R21, R21, R21, RZ, 0x1 ;  /* 0x000000151515b211 */ /* 0x000fe400078f08ff */
[----:B-1----:R-:W-:Y:S02]  /*8400*/  @!P1 LOP3.LUT R11, R19, 0xfffffffe, RZ, 0xc0, !PT ;  /* 0xfffffffe130b9812 */ /* 0x002fe400078ec0ff */
[----:B---3--:R-:W-:-:S02]  /*8410*/  @!P3 LOP3.LUT R15, R21, 0xfffffffe, RZ, 0xc0, !PT ;  /* 0xfffffffe150fb812 */ /* 0x008fc400078ec0ff */
[----:B------:R-:W-:Y:S02]  /*8420*/  @!P4 LEA.HI R12, R12, R12, RZ, 0x1 ;  /* 0x0000000c0c0cc211 */ /* 0x000fe400078f08ff */
[----:B------:R-:W-:Y:S01]  /*8430*/  @!P6 LEA.HI R10, R9, R9, RZ, 0x1 ;  /* 0x00000009090ae211 */ /* 0x000fe200078f08ff */
[----:B------:R-:W-:Y:S01]  /*8440*/  @!P3 IMAD.WIDE R14, R15, 0x4, R2 ;  /* 0x000000040f0eb825 */ /* 0x000fe200078e0202 */
[----:B------:R-:W-:Y:S02]  /*8450*/  @!P5 LEA.HI R8, R13, R13, RZ, 0x1 ;  /* 0x0000000d0d08d211 */ /* 0x000fe400078f08ff */
[----:B------:R-:W-:Y:S02]  /*8460*/  @!P0 LOP3.LUT R9, R18, 0xfffffffe, RZ, 0xc0, !PT ;  /* 0xfffffffe12098812 */ /* 0x000fe400078ec0ff */
[----:B------:R-:W-:Y:S02]  /*8470*/  @!P2 LOP3.LUT R13, R20, 0xfffffffe, RZ, 0xc0, !PT ;  /* 0xfffffffe140da812 */ /* 0x000fe400078ec0ff */
[----:B0-----:R-:W-:-:S02]  /*8480*/  @!P4 LOP3.LUT R17, R12, 0xfffffffe, RZ, 0xc0, !PT ;  /* 0xfffffffe0c11c812 */ /* 0x001fc400078ec0ff */
[----:B------:R-:W-:Y:S01]  /*8490*/  @!P5 LOP3.LUT R19, R8, 0xfffffffe, RZ, 0xc0, !PT ;  /* 0xfffffffe0813d812 */ /* 0x000fe200078ec0ff */
[----:B------:R-:W-:Y:S01]  /*84a0*/  @!P0 IMAD.WIDE R8, R9, 0x4, R2 ;  /* 0x0000000409088825 */ /* 0x000fe200078e0202 */
[----:B------:R-:W-:-:S03]  /*84b0*/  @!P6 LOP3.LUT R21, R10, 0xfffffffe, RZ, 0xc0, !PT ;  /* 0xfffffffe0a15e812 */ /* 0x000fc600078ec0ff */
[--C-:B------:R-:W-:Y:S01]  /*84c0*/  @!P1 IMAD.WIDE R10, R11, 0x4, R2.reuse ;  /* 0x000000040b0a9825 */ /* 0x100fe200078e0202 */
[----:B------:R0:W-:Y:S03]  /*84d0*/  @!P0 ST.E.64 desc[UR36][R8.64], R124 ;  /* 0x0000007c08008985 */ /* 0x0001e6000c101b24 */
[--C-:B------:R-:W-:Y:S01]  /*84e0*/  @!P2 IMAD.WIDE R12, R13, 0x4, R2.reuse ;  /* 0x000000040d0ca825 */ /* 0x100fe200078e0202 */
[----:B------:R0:W-:Y:S03]  /*84f0*/  @!P1 ST.E.64 desc[UR36][R10.64], R128 ;  /* 0x000000800a009985 */ /* 0x0001e6000c101b24 */
[--C-:B------:R-:W-:Y:S01]  /*8500*/  @!P4 IMAD.WIDE R16, R17, 0x4, R2.reuse ;  /* 0x000000041110c825 */ /* 0x100fe200078e0202 */
[----:B------:R0:W-:Y:S03]  /*8510*/  @!P2 ST.E.64 desc[UR36][R12.64], R132 ;  /* 0x000000840c00a985 */ /* 0x0001e6000c101b24 */
[--C-:B------:R-:W-:Y:S01]  /*8520*/  @!P5 IMAD.WIDE R18, R19, 0x4, R2.reuse ;  /* 0x000000041312d825 */ /* 0x100fe200078e0202 */
[----:B------:R0:W-:Y:S03]  /*8530*/  @!P3 ST.E.64 desc[UR36][R14.64], R136 ;  /* 0x000000880e00b985 */ /* 0x0001e6000c101b24 */
[----:B------:R-:W-:Y:S01]  /*8540*/  @!P6 IMAD.WIDE R2, R21, 0x4, R2 ;  /* 0x000000041502e825 */ /* 0x000fe200078e0202 */
[----:B------:R0:W-:Y:S04]  /*8550*/  @!P4 ST.E.64 desc[UR36][R16.64], R140 ;  /* 0x0000008c1000c985 */ /* 0x0001e8000c101b24 */
[----:B------:R0:W-:Y:S04]  /*8560*/  @!P5 ST.E.64 desc[UR36][R18.64], R144 ;  /* 0x000000901200d985 */ /* 0x0001e8000c101b24 */
[----:B------:R0:W-:Y:S02]  /*8570*/  @!P6 ST.E.64 desc[UR36][R2.64], R148 ;  /* 0x000000940200e985 */ /* 0x0001e4000c101b24 */
.L_x_50:
[----:B------:R-:W-:Y:S05]  /*8580*/  BSYNC B0 ;  /* 0x0000000000007941 */ /* 0x000fea0003800000 */
.L_x_49:
[----:B------:R-:W-:Y:S01]  /*8590*/  IADD3 R7, R7, 0x8, RZ ;  /* 0x0000000807077810 */ /* 0x000fe20007ffe0ff */
[----:B0-2---:R2:W3:Y:S03]  /*85a0*/  SHFL.IDX PT, R3, R5, 0x1, 0x1c1f ;  /* 0x003c1f0005037f89 */ /* 0x0054e600000e0000 */
[----:B------:R-:W-:Y:S01]  /*85b0*/  ISETP.GE.AND P0, PT, R7, R6, PT ;  /* 0x000000060700720c */ /* 0x000fe20003f06270 */
[----:B-1----:R2:W1:-:S12]  /*85c0*/  SHFL.IDX PT, R2, R4, 0x1, 0x1c1f ;  /* 0x003c1f0004027f89 */ /* 0x00245800000e0000 */
[----:B--2---:R-:W-:Y:S05]  /*85d0*/  @P0 BRA `(.L_x_8) ;  /* 0x0000004400c00947 */ /* 0x004fea0003800000 */
        /* <DEDUP_REMOVED lines=9> */
[C---:B------:R-:W-:Y:S01]  /*8670*/  IADD3 R11, R0.reuse, 0x20, RZ ;  /* 0x00000020000b7810 */ /* 0x040fe20007ffe0ff */
[----:B------:R-:W-:Y:S01]  /*8680*/  VIADD R14, R0, 0x38 ;  /* 0x00000038000e7836 */ /* 0x000fe20000000000 */
[----:B------:R-:W-:Y:S01]  /*8690*/  ISETP.GE.AND P5, PT, R10, UR4, PT ;  /* 0x000000040a007c0c */ /* 0x000fe2000bfa6270 */
[C---:B------:R-:W-:Y:S01]  /*86a0*/  VIADD R16, R0.reuse, 0x48 ;  /* 0x0000004800107836 */ /* 0x040fe20000000000 */
[----:B------:R-:W-:Y:S01]  /*86b0*/  ISETP.GE.AND P6, PT, R11, UR4, PT ;  /* 0x000000040b007c0c */ /* 0x000fe2000bfc6270 */
[C---:B------:R-:W-:Y:S01]  /*86c0*/  VIADD R18, R0.reuse, 0x50 ;  /* 0x0000005000127836 */ /* 0x040fe20000000000 */
[C---:B------:R-:W-:Y:S01]  /*86d0*/  IADD3 R15, R0.reuse, 0x40, RZ ;  /* 0x00000040000f7810 */ /* 0x040fe20007ffe0ff */
[C---:B------:R-:W-:Y:S01]  /*86e0*/  VIADD R19, R0.reuse, 0x58 ;  /* 0x0000005800137836 */ /* 0x040fe20000000000 */
[----:B------:R-:W-:-:S02]  /*86f0*/  @!P0 LEA.HI R4, R0, R0, RZ, 0x1 ;  /* 0x0000000000048211 */ /* 0x000fc400078f08ff */
[----:B------:R-:W-:Y:S02]  /*8700*/  @!P1 LEA.HI R6, R5, R5, RZ, 0x1 ;  /* 0x0000000505069211 */ /* 0x000fe400078f08ff */
[----:B------:R-:W-:Y:S02]  /*8710*/  @!P2 LEA.HI R8, R7, R7, RZ, 0x1 ;  /* 0x000000070708a211 */ /* 0x000fe400078f08ff */
[----:B------:R-:W-:Y:S02]  /*8720*/  @!P0 LOP3.LUT R5, R4, 0xfffffffe, RZ, 0xc0, !PT ;  /* 0xfffffffe04058812 */ /* 0x000fe400078ec0ff */
[----:B------:R-:W-:Y:S02]  /*8730*/  @!P1 LOP3.LUT R7, R6, 0xfffffffe, RZ, 0xc0, !PT ;  /* 0xfffffffe06079812 */ /* 0x000fe400078ec0ff */
[----:B------:R-:W-:Y:S01]  /*8740*/  @!P2 LOP3.LUT R9, R8, 0xfffffffe, RZ, 0xc0, !PT ;  /* 0xfffffffe0809a812 */ /* 0x000fe200078ec0ff */
[----:B-1-3--:R-:W-:Y:S01]  /*8750*/  @!P0 IMAD.WIDE R4, R5, 0x4, R2 ;  /* 0x0000000405048825 */ /* 0x00afe200078e0202 */
[----:B------:R-:W-:-:S02]  /*8760*/  ISETP.GE.AND P3, PT, R15, UR4, PT ;  /* 0x000000040f007c0c */ /* 0x000fc4000bf66270 */
[----:B------:R-:W-:Y:S01]  /*8770*/  ISETP.GE.AND P4, PT, R16, UR4, PT ;  /* 0x0000000410007c0c */ /* 0x000fe2000bf86270 */
[--C-:B------:R-:W-:Y:S01]  /*8780*/  @!P1 IMAD.WIDE R6, R7, 0x4, R2.reuse ;  /* 0x0000000407069825 */ /* 0x100fe200078e0202 */
[----:B------:R0:W-:Y:S01]  /*8790*/  @!P0 ST.E.64 desc[UR36][R4.64], R26 ;  /* 0x0000001a04008985 */ /* 0x0001e2000c101b24 */
[----:B------:R-:W-:Y:S02]  /*87a0*/  ISETP.GE.AND P0, PT, R12, UR4, PT ;  /* 0x000000040c007c0c */ /* 0x000fe4000bf06270 */
[----:B------:R-:W-:Y:S01]  /*87b0*/  @!P2 IMAD.WIDE R8, R9, 0x4, R2 ;  /* 0x000000040908a825 */ /* 0x000fe200078e0202 */
[----:B------:R1:W-:Y:S01]  /*87c0*/  @!P1 ST.E.64 desc[UR36][R6.64], R30 ;  /* 0x0000001e06009985 */ /* 0x0003e2000c101b24 */
[----:B------:R-:W-:Y:S02]  /*87d0*/  ISETP.GE.AND P1, PT, R13, UR4, PT ;  /* 0x000000040d007c0c */ /* 0x000fe4000bf26270 */
[----:B------:R-:W-:Y:S01]  /*87e0*/  @!P5 LEA.HI R10, R10, R10, RZ, 0x1 ;  /* 0x0000000a0a0ad211 */ /* 0x000fe200078f08ff */
[----:B------:R2:W-:Y:S01]  /*87f0*/  @!P2 ST.E.64 desc[UR36][R8.64], R34 ;  /* 0x000000220800a985 */ /* 0x0005e2000c101b24 */
[----:B------:R-:W-:-:S02]  /*8800*/  ISETP.GE.AND P2, PT, R14, UR4, PT ;  /* 0x000000040e007c0c */ /* 0x000fc4000bf46270 */
[----:B------:R-:W-:Y:S02]  /*8810*/  @!P6 LEA.HI R11, R11, R11, RZ, 0x1 ;  /* 0x0000000b0b0be211 */ /* 0x000fe400078f08ff */
[----:B------:R-:W-:Y:S02]  /*8820*/  @!P3 LEA.HI R15, R15, R15, RZ, 0x1 ;  /* 0x0000000f0f0fb211 */ /* 0x000fe400078f08ff */
[----:B0-----:R-:W-:Y:S02]  /*8830*/  @!P5 LOP3.LUT R5, R10, 0xfffffffe, RZ, 0xc0, !PT ;  /* 0xfffffffe0a05d812 */ /* 0x001fe400078ec0ff */
[----:B------:R-:W-:Y:S02]  /*8840*/  @!P0 LEA.HI R12, R12, R12, RZ, 0x1 ;  /* 0x0000000c0c0c8211 */ /* 0x000fe400078f08ff */
[----:B-1----:R-:W-:Y:S01]  /*8850*/  @!P6 LOP3.LUT R7, R11, 0xfffffffe, RZ, 0xc0, !PT ;  /* 0xfffffffe0b07e812 */ /* 0x002fe200078ec0ff */
[----:B------:R-:W-:Y:S01]  /*8860*/  @!P5 IMAD.WIDE R4, R5, 0x4, R2 ;  /* 0x000000040504d825 */ /* 0x000fe200078e0202 */
[----:B------:R-:W-:-:S02]  /*8870*/  @!P1 LEA.HI R13, R13, R13, RZ, 0x1 ;  /* 0x0000000d0d0d9211 */ /* 0x000fc400078f08ff */
[----:B------:R-:W-:Y:S01]  /*8880*/  @!P2 LEA.HI R14, R14, R14, RZ, 0x1 ;  /* 0x0000000e0e0ea211 */ /* 0x000fe200078f08ff */
[----:B------:R-:W-:Y:S01]  /*8890*/  @!P6 IMAD.WIDE R6, R7, 0x4, R2 ;  /* 0x000000040706e825 */ /* 0x000fe200078e0202 */
[----:B------:R-:W-:Y:S01]  /*88a0*/  @!P4 LEA.HI R16, R16, R16, RZ, 0x1 ;  /* 0x000000101010c211 */ /* 0x000fe200078f08ff */
[----:B------:R0:W-:Y:S01]  /*88b0*/  @!P5 ST.E.64 desc[UR36][R4.64], R38 ;  /* 0x000000260400d985 */ /* 0x0001e2000c101b24 */
[----:B--2---:R-:W-:Y:S02]  /*88c0*/  @!P0 LOP3.LUT R9, R12, 0xfffffffe, RZ, 0xc0, !PT ;  /* 0xfffffffe0c098812 */ /* 0x004fe400078ec0ff */
[----:B------:R-:W-:Y:S01]  /*88d0*/  @!P1 LOP3.LUT R13, R13, 0xfffffffe, RZ, 0xc0, !PT ;  /* 0xfffffffe0d0d9812 */ /* 0x000fe200078ec0ff */
[----:B------:R1:W-:Y:S01]  /*88e0*/  @!P6 ST.E.64 desc[UR36][R6.64], R42 ;  /* 0x0000002a0600e985 */ /* 0x0003e2000c101b24 */
[----:B------:R-:W-:Y:S02]  /*88f0*/  @!P2 LOP3.LUT R11, R14, 0xfffffffe, RZ, 0xc0, !PT ;  /* 0xfffffffe0e0ba812 */ /* 0x000fe400078ec0ff */
[----:B------:R-:W-:-:S02]  /*8900*/  @!P3 LOP3.LUT R15, R15, 0xfffffffe, RZ, 0xc0, !PT ;  /* 0xfffffffe0f0fb812 */ /* 0x000fc400078ec0ff */
[----:B------:R-:W-:Y:S01]  /*8910*/  @!P4 LOP3.LUT R17, R16, 0xfffffffe, RZ, 0xc0, !PT ;  /* 0xfffffffe1011c812 */ /* 0x000fe200078ec0ff */
[----:B------:R-:W-:Y:S01]  /*8920*/  VIADD R16, R0, 0x70 ;  /* 0x0000007000107836 */ /* 0x000fe20000000000 */
[----:B------:R-:W-:Y:S02]  /*8930*/  ISETP.GE.AND P5, PT, R18, UR4, PT ;  /* 0x0000000412007c0c */ /* 0x000fe4000bfa6270 */
[----:B------:R-:W-:Y:S01]  /*8940*/  ISETP.GE.AND P6, PT, R19, UR4, PT ;  /* 0x0000000413007c0c */ /* 0x000fe2000bfc6270 */
[--C-:B0-----:R-:W-:Y:S01]  /*8950*/  @!P0 IMAD.WIDE R4, R9, 0x4, R2.reuse ;  /* 0x0000000409048825 */ /* 0x101fe200078e0202 */
[C---:B------:R-:W-:Y:S02]  /*8960*/  IADD3 R14, R0.reuse, 0x60, RZ ;  /* 0x00000060000e7810 */ /* 0x040fe40007ffe0ff */
[----:B------:R-:W-:Y:S01]  /*8970*/  IADD3 R20, R0, 0x80, RZ ;  /* 0x0000008000147810 */ /* 0x000fe20007ffe0ff */
[--C-:B-1----:R-:W-:Y:S01]  /*8980*/  @!P1 IMAD.WIDE R6, R13, 0x4, R2.reuse ;  /* 0x000000040d069825 */ /* 0x102fe200078e0202 */
[----:B------:R0:W-:Y:S02]  /*8990*/  @!P0 ST.E.64 desc[UR36][R4.64], R46 ;  /* 0x0000002e04008985 */ /* 0x0001e4000c101b24 */
[----:B------:R-:W-:Y:S01]  /*89a0*/  ISETP.GE.AND P0, PT, R20, UR4, PT ;  /* 0x0000000414007c0c */ /* 0x000fe2000bf06270 */
[----:B------:R-:W-:Y:S01]  /*89b0*/  @!P2 IMAD.WIDE R8, R11, 0x4, R2 ;  /* 0x000000040b08a825 */ /* 0x000fe200078e0202 */
[----:B------:R1:W-:Y:S01]  /*89c0*/  @!P1 ST.E.64 desc[UR36][R6.64], R50 ;  /* 0x0000003206009985 */ /* 0x0003e2000c101b24 */
[----:B------:R-:W-:-:S02]  /*89d0*/  @!P5 LEA.HI R18, R18, R18, RZ, 0x1 ;  /* 0x000000121212d211 */ /* 0x000fc400078f08ff */
[--C-:B------:R-:W-:Y:S01]  /*89e0*/  @!P3 IMAD.WIDE R10, R15, 0x4, R2.reuse ;  /* 0x000000040f0ab825 */ /* 0x100fe200078e0202 */
[----:B------:R2:W-:Y:S01]  /*89f0*/  @!P2 ST.E.64 desc[UR36][R8.64], R54 ;  /* 0x000000360800a985 */ /* 0x0005e2000c101b24 */
[----:B------:R-:W-:Y:S02]  /*8a00*/  ISETP.GE.AND P2, PT, R16, UR4, PT ;  /* 0x0000000410007c0c */ /* 0x000fe4000bf46270 */
[----:B------:R-:W-:Y:S01]  /*8a10*/  @!P4 IMAD.WIDE R12, R17, 0x4, R2 ;  /* 0x00000004110cc825 */ /* 0x000fe200078e0202 */
[----:B------:R3:W-:Y:S01]  /*8a20*/  @!P3 ST.E.64 desc[UR36][R10.64], R58 ;  /* 0x0000003a0a00b985 */ /* 0x0007e2000c101b24 */
[----:B------:R-:W-:Y:S02]  /*8a30*/  @!P6 LEA.HI R19, R19, R19, RZ, 0x1 ;  /* 0x000000131313e211 */ /* 0x000fe400078f08ff */
[C---:B------:R-:W-:Y:S01]  /*8a40*/  VIADD R15, R0.reuse, 0x68 ;  /* 0x00000068000f7836 */ /* 0x040fe20000000000 */
[----:B------:R4:W-:Y:S01]  /*8a50*/  @!P4 ST.E.64 desc[UR36][R12.64], R62 ;  /* 0x0000003e0c00c985 */ /* 0x0009e2000c101b24 */
[----:B------:R-:W-:Y:S01]  /*8a60*/  VIADD R17, R0, 0x78 ;  /* 0x0000007800117836 */ /* 0x000fe20000000000 */
[----:B------:R-:W-:-:S02]  /*8a70*/  ISETP.GE.AND P4, PT, R14, UR4, PT ;  /* 0x000000040e007c0c */ /* 0x000fc4000bf86270 */
[----:B------:R-:W-:Y:S02]  /*8a80*/  ISETP.GE.AND P3, PT, R15, UR4, PT ;  /* 0x000000040f007c0c */ /* 0x000fe4000bf66270 */
[----:B------:R-:W-:Y:S02]  /*8a90*/  ISETP.GE.AND P1, PT, R17, UR4, PT ;  /* 0x0000000411007c0c */ /* 0x000fe4000bf26270 */
[----:B0-----:R-:W-:Y:S01]  /*8aa0*/  @!P5 LOP3.LUT R5, R18, 0xfffffffe, RZ, 0xc0, !PT ;  /* 0xfffffffe1205d812 */ /* 0x001fe200078ec0ff */
[C---:B------:R-:W-:Y:S01]  /*8ab0*/  VIADD R18, R0.reuse, 0x88 ;  /* 0x0000008800127836 */ /* 0x040fe20000000000 */
        /* <DEDUP_REMOVED lines=17> */
[----:B----4-:R-:W-:Y:S01]  /*8bd0*/  @!P0 LOP3.LUT R13, R20, 0xfffffffe, RZ, 0xc0, !PT ;  /* 0xfffffffe140d8812 */ /* 0x010fe200078ec0ff */
[----:B------:R-:W-:Y:S01]  /*8be0*/  VIADD R20, R0, 0xb8 ;  /* 0x000000b800147836 */ /* 0x000fe20000000000 */
[----:B------:R-:W-:Y:S01]  /*8bf0*/  ISETP.GE.AND P6, PT, R18, UR4, PT ;  /* 0x0000000412007c0c */ /* 0x000fe2000bfc6270 */
[----:B0-----:R-:W-:Y:S01]  /*8c00*/  @!P4 IMAD.WIDE R4, R9, 0x4, R2 ;  /* 0x000000040904c825 */ /* 0x001fe200078e0202 */
[----:B------:R-:W-:-:S03]  /*8c10*/  ISETP.GE.AND P5, PT, R19, UR4, PT ;  /* 0x0000000413007c0c */ /* 0x000fc6000bfa6270 */
[--C-:B-1----:R-:W-:Y:S01]  /*8c20*/  @!P3 IMAD.WIDE R6, R15, 0x4, R2.reuse ;  /* 0x000000040f06b825 */ /* 0x102fe200078e0202 */
[----:B------:R0:W-:Y:S01]  /*8c30*/  @!P4 ST.E.64 desc[UR36][R4.64], R74 ;  /* 0x0000004a0400c985 */ /* 0x0001e2000c101b24 */
[----:B------:R-:W-:Y:S02]  /*8c40*/  IADD3 R15, R0, 0xa0, RZ ;  /* 0x000000a0000f7810 */ /* 0x000fe40007ffe0ff */
[--C-:B------:R-:W-:Y:S01]  /*8c50*/  @!P2 IMAD.WIDE R8, R11, 0x4, R2.reuse ;  /* 0x000000040b08a825 */ /* 0x100fe200078e0202 */
[----:B------:R1:W-:Y:S01]  /*8c60*/  @!P3 ST.E.64 desc[UR36][R6.64], R78 ;  /* 0x0000004e0600b985 */ /* 0x0003e2000c101b24 */
[----:B------:R-:W-:Y:S02]  /*8c70*/  ISETP.GE.AND P4, PT, R15, UR4, PT ;  /* 0x000000040f007c0c */ /* 0x000fe4000bf86270 */
[----:B------:R-:W-:Y:S01]  /*8c80*/  @!P1 IMAD.WIDE R10, R17, 0x4, R2 ;  /* 0x00000004110a9825 */ /* 0x000fe200078e0202 */
[----:B------:R2:W-:Y:S01]  /*8c90*/  @!P2 ST.E.64 desc[UR36][R8.64], R82 ;  /* 0x000000520800a985 */ /* 0x0005e2000c101b24 */
[----:B------:R-:W-:-:S02]  /*8ca0*/  ISETP.GE.AND P3, PT, R16, UR4, PT ;  /* 0x0000000410007c0c */ /* 0x000fc4000bf66270 */
[----:B------:R-:W-:Y:S01]  /*8cb0*/  @!P0 IMAD.WIDE R12, R13, 0x4, R2 ;  /* 0x000000040d0c8825 */ /* 0x000fe200078e0202 */
[----:B------:R3:W-:Y:S01]  /*8cc0*/  @!P1 ST.E.64 desc[UR36][R10.64], R86 ;  /* 0x000000560a009985 */ /* 0x0007e2000c101b24 */
[----:B------:R-:W-:Y:S02]  /*8cd0*/  ISETP.GE.AND P1, PT, R20, UR4, PT ;  /* 0x0000000414007c0c */ /* 0x000fe4000bf26270 */
[----:B------:R-:W-:Y:S01]  /*8ce0*/  VIADD R17, R0, 0xb0 ;  /* 0x000000b000117836 */ /* 0x000fe20000000000 */
[----:B------:R4:W-:Y:S01]  /*8cf0*/  @!P0 ST.E.64 desc[UR36][R12.64], R90 ;  /* 0x0000005a0c008985 */ /* 0x0009e2000c101b24 */
[----:B------:R-:W-:Y:S02]  /*8d00*/  ISETP.GE.AND P0, PT, R14, UR4, PT ;  /* 0x000000040e007c0c */ /* 0x000fe4000bf06270 */
[----:B------:R-:W-:Y:S02]  /*8d10*/  @!P6 LEA.HI R18, R18, R18, RZ, 0x1 ;  /* 0x000000121212e211 */ /* 0x000fe400078f08ff */
[----:B------:R-:W-:-:S02]  /*8d20*/  ISETP.GE.AND P2, PT, R17, UR4, PT ;  /* 0x0000000411007c0c */ /* 0x000fc4000bf46270 */
[----:B------:R-:W-:Y:S02]  /*8d30*/  @!P5 LEA.HI R19, R19, R19, RZ, 0x1 ;  /* 0x000000131313d211 */ /* 0x000fe400078f08ff */
[----:B0-----:R-:W-:Y:S02]  /*8d40*/  @!P6 LOP3.LUT R5, R18, 0xfffffffe, RZ, 0xc0, !PT ;  /* 0xfffffffe1205e812 */ /* 0x001fe400078ec0ff */
[----:B-1----:R-:W-:Y:S01]  /*8d50*/  @!P5 LOP3.LUT R7, R19, 0xfffffffe, RZ, 0xc0, !PT ;  /* 0xfffffffe1307d812 */ /* 0x002fe200078ec0ff */
[----:B------:R-:W-:Y:S01]  /*8d60*/  VIADD R19, R0, 0xc8 ;  /* 0x000000c800137836 */ /* 0x000fe20000000000 */
[----:B------:R-:W-:Y:S01]  /*8d70*/  @!P4 LEA.HI R15, R15, R15, RZ, 0x1 ;  /* 0x0000000f0f0fc211 */ /* 0x000fe200078f08ff */
[--C-:B------:R-:W-:Y:S01]  /*8d80*/  @!P6 IMAD.WIDE R4, R5, 0x4, R2.reuse ;  /* 0x000000040504e825 */ /* 0x100fe200078e0202 */
[----:B------:R-:W-:Y:S02]  /*8d90*/  @!P0 LEA.HI R14, R14, R14, RZ, 0x1 ;  /* 0x0000000e0e0e8211 */ /* 0x000fe400078f08ff */
[----:B------:R-:W-:Y:S01]  /*8da0*/  @!P3 LEA.HI R16, R16, R16, RZ, 0x1 ;  /* 0x000000101010b211 */ /* 0x000fe200078f08ff */
[----:B------:R-:W-:Y:S01]  /*8db0*/  @!P5 IMAD.WIDE R6, R7, 0x4, R2 ;  /* 0x000000040706d825 */ /* 0x000fe200078e0202 */
[----:B------:R-:W-:Y:S01]  /*8dc0*/  @!P2 LEA.HI R17, R17, R17, RZ, 0x1 ;  /* 0x000000111111a211 */ /* 0x000fe200078f08ff */
[----:B------:R0:W-:Y:S01]  /*8dd0*/  @!P6 ST.E.64 desc[UR36][R4.64], R94 ;  /* 0x0000005e0400e985 */ /* 0x0001e2000c101b24 */
[----:B------:R-:W-:-:S02]  /*8de0*/  @!P1 LEA.HI R20, R20, R20, RZ, 0x1 ;  /* 0x0000001414149211 */ /* 0x000fc400078f08ff */
[----:B--2---:R-:W-:Y:S01]  /*8df0*/  @!P0 LOP3.LUT R9, R14, 0xfffffffe, RZ, 0xc0, !PT ;  /* 0xfffffffe0e098812 */ /* 0x004fe200078ec0ff */
[----:B------:R1:W-:Y:S01]  /*8e00*/  @!P5 ST.E.64 desc[UR36][R6.64], R98 ;  /* 0x000000620600d985 */ /* 0x0003e2000c101b24 */
[----:B------:R-:W-:Y:S01]  /*8e10*/  @!P4 LOP3.LUT R15, R15, 0xfffffffe, RZ, 0xc0, !PT ;  /* 0xfffffffe0f0fc812 */ /* 0x000fe200078ec0ff */
[----:B------:R-:W-:Y:S01]  /*8e20*/  VIADD R14, R0, 0xd0 ;  /* 0x000000d0000e7836 */ /* 0x000fe20000000000 */
[----:B---3--:R-:W-:Y:S02]  /*8e30*/  @!P3 LOP3.LUT R11, R16, 0xfffffffe, RZ, 0xc0, !PT ;  /* 0xfffffffe100bb812 */ /* 0x008fe400078ec0ff */
[----:B------:R-:W-:Y:S02]  /*8e40*/  @!P2 LOP3.LUT R17, R17, 0xfffffffe, RZ, 0xc0, !PT ;  /* 0xfffffffe1111a812 */ /* 0x000fe400078ec0ff */
[----:B------:R-:W-:Y:S02]  /*8e50*/  IADD3 R18, R0, 0xc0, RZ ;  /* 0x000000c000127810 */ /* 0x000fe40007ffe0ff */
[----:B----4-:R-:W-:Y:S01]  /*8e60*/  @!P1 LOP3.LUT R13, R20, 0xfffffffe, RZ, 0xc0, !PT ;  /* 0xfffffffe140d9812 */ /* 0x010fe200078ec0ff */
[----:B0-----:R-:W-:Y:S01]  /*8e70*/  @!P0 IMAD.WIDE R4, R9, 0x4, R2 ;  /* 0x0000000409048825 */ /* 0x001fe200078e0202 */
[----:B------:R-:W-:-:S02]  /*8e80*/  ISETP.GE.AND P5, PT, R18, UR4, PT ;  /* 0x0000000412007c0c */ /* 0x000fc4000bfa6270 */
[----:B------:R-:W-:Y:S01]  /*8e90*/  ISETP.GE.AND P6, PT, R19, UR4, PT ;  /* 0x0000000413007c0c */ /* 0x000fe2000bfc6270 */
        /* <DEDUP_REMOVED lines=8> */
[----:B------:R-:W-:-:S02]  /*8f20*/  @!P5 LEA.HI R18, R18, R18, RZ, 0x1 ;  /* 0x000000121212d211 */ /* 0x000fc400078f08ff */
[----:B------:R-:W-:Y:S01]  /*8f30*/  @!P1 IMAD.WIDE R12, R13, 0x4, R2 ;  /* 0x000000040d0c9825 */ /* 0x000fe200078e0202 */
[----:B------:R3:W-:Y:S01]  /*8f40*/  @!P2 ST.E.64 desc[UR36][R10.64], R114 ;  /* 0x000000720a00a985 */ /* 0x0007e2000c101b24 */
[----:B------:R-:W-:Y:S02]  /*8f50*/  ISETP.GE.AND P2, PT, R16, UR4, PT ;  /* 0x0000000410007c0c */ /* 0x000fe4000bf46270 */
[C---:B------:R-:W-:Y:S01]  /*8f60*/  VIADD R15, R0.reuse, 0xd8 ;  /* 0x000000d8000f7836 */ /* 0x040fe20000000000 */
[----:B------:R4:W-:Y:S01]  /*8f70*/  @!P1 ST.E.64 desc[UR36][R12.64], R118 ;  /* 0x000000760c009985 */ /* 0x0009e2000c101b24 */
[C---:B------:R-:W-:Y:S01]  /*8f80*/  VIADD R17, R0.reuse, 0xe8 ;  /* 0x000000e800117836 */ /* 0x040fe20000000000 */
[----:B------:R-:W-:Y:S01]  /*8f90*/  @!P6 LEA.HI R19, R19, R19, RZ, 0x1 ;  /* 0x000000131313e211 */ /* 0x000fe200078f08ff */
[C---:B------:R-:W-:Y:S01]  /*8fa0*/  VIADD R20, R0.reuse, 0xf0 ;  /* 0x000000f000147836 */ /* 0x040fe20000000000 */
[----:B------:R-:W-:Y:S01]  /*8fb0*/  ISETP.GE.AND P1, PT, R15, UR4, PT ;  /* 0x000000040f007c0c */ /* 0x000fe2000bf26270 */
[----:B------:R-:W-:Y:S01]  /*8fc0*/  VIADD R0, R0, 0xf8 ;  /* 0x000000f800007836 */ /* 0x000fe20000000000 */
[----:B------:R-:W-:-:S02]  /*8fd0*/  ISETP.GE.AND P3, PT, R17, UR4, PT ;  /* 0x0000000411007c0c */ /* 0x000fc4000bf66270 */
[----:B------:R-:W-:Y:S02]  /*8fe0*/  ISETP.GE.AND P4, PT, R20, UR4, PT ;  /* 0x0000000414007c0c */ /* 0x000fe4000bf86270 */
[----:B0-----:R-:W-:Y:S02]  /*8ff0*/  @!P5 LOP3.LUT R5, R18, 0xfffffffe, RZ, 0xc0, !PT ;  /* 0xfffffffe1205d812 */ /* 0x001fe400078ec0ff */
[----:B-1----:R-:W-:Y:S02]  /*9000*/  @!P6 LOP3.LUT R7, R19, 0xfffffffe, RZ, 0xc0, !PT ;  /* 0xfffffffe1307e812 */ /* 0x002fe400078ec0ff */
        /* <DEDUP_REMOVED lines=10> */
[----:B------:R-:W-:Y:S02]  /*90b0*/  @!P1 LOP3.LUT R15, R15, 0xfffffffe, RZ, 0xc0, !PT ;  /* 0xfffffffe0f0f9812 */ /* 0x000fe400078ec0ff */
[----:B---3--:R-:W-:Y:S02]  /*90c0*/  @!P2 LOP3.LUT R11, R16, 0xfffffffe, RZ, 0xc0, !PT ;  /* 0xfffffffe100ba812 */ /* 0x008fe400078ec0ff */
[----:B------:R-:W-:Y:S02]  /*90d0*/  @!P3 LOP3.LUT R17, R17, 0xfffffffe, RZ, 0xc0, !PT ;  /* 0xfffffffe1111b812 */ /* 0x000fe400078ec0ff */
[----:B----4-:R-:W-:Y:S01]  /*90e0*/  @!P4 LOP3.LUT R13, R20, 0xfffffffe, RZ, 0xc0, !PT ;  /* 0xfffffffe140dc812 */ /* 0x010fe200078ec0ff */
[----:B0-----:R-:W-:-:S04]  /*90f0*/  @!P0 IMAD.WIDE R4, R9, 0x4, R2 ;  /* 0x0000000409048825 */ /* 0x001fc800078e0202 */
[--C-:B-1----:R-:W-:Y:S01]  /*9100*/  @!P1 IMAD.WIDE R6, R15, 0x4, R2.reuse ;  /* 0x000000040f069825 */ /* 0x102fe200078e0202 */
[----:B------:R2:W-:Y:S01]  /*9110*/  @!P0 ST.E.64 desc[UR36][R4.64], R130 ;  /* 0x0000008204008985 */ /* 0x0005e2000c101b24 */
[----:B------:R-:W-:Y:S02]  /*9120*/  ISETP.GE.AND P0, PT, R0, UR4, PT ;  /* 0x0000000400007c0c */ /* 0x000fe4000bf06270 */
[--C-:B------:R-:W-:Y:S01]  /*9130*/  @!P2 IMAD.WIDE R8, R11, 0x4, R2.reuse ;  /* 0x000000040b08a825 */ /* 0x100fe200078e0202 */
[----:B------:R2:W-:Y:S03]  /*9140*/  @!P1 ST.E.64 desc[UR36][R6.64], R134 ;  /* 0x0000008606009985 */ /* 0x0005e6000c101b24 */
[--C-:B------:R-:W-:Y:S01]  /*9150*/  @!P3 IMAD.WIDE R10, R17, 0x4, R2.reuse ;  /* 0x00000004110ab825 */ /* 0x100fe200078e0202 */
[----:B------:R2:W-:Y:S03]  /*9160*/  @!P2 ST.E.64 desc[UR36][R8.64], R138 ;  /* 0x0000008a0800a985 */ /* 0x0005e6000c101b24 */
[----:B------:R-:W-:Y:S01]  /*9170*/  @!P4 IMAD.WIDE R12, R13, 0x4, R2 ;  /* 0x000000040d0cc825 */ /* 0x000fe200078e0202 */
[----:B------:R2:W-:Y:S04]  /*9180*/  @!P3 ST.E.64 desc[UR36][R10.64], R142 ;  /* 0x0000008e0a00b985 */ /* 0x0005e8000c101b24 */
[----:B------:R2:W-:Y:S01]  /*9190*/  @!P4 ST.E.64 desc[UR36][R12.64], R146 ;  /* 0x000000920c00c985 */ /* 0x0005e2000c101b24 */
[----:B------:R-:W-:Y:S05]  /*91a0*/  @P0 BRA `(.L_x_8) ;  /* 0x0000003800cc0947 */ /* 0x000fea0003800000 */
[----:B------:R-:W-:-:S04]  /*91b0*/  LEA.HI R0, R0, R0, RZ, 0x1 ;  /* 0x0000000000007211 */ /* 0x000fc800078f08ff */
[----:B--2---:R-:W-:-:S05]  /*91c0*/  LOP3.LUT R5, R0, 0xfffffffe, RZ, 0xc0, !PT ;  /* 0xfffffffe00057812 */ /* 0x004fca00078ec0ff */
[----:B------:R-:W-:-:S05]  /*91d0*/  IMAD.WIDE R2, R5, 0x4, R2 ;  /* 0x0000000405027825 */ /* 0x000fca00078e0202 */
[----:B------:R4:W-:Y:S01]  /*91e0*/  ST.E.64 desc[UR36][R2.64], R150 ;  /* 0x0000009602007985 */ /* 0x0009e2000c101b24 */
[----:B------:R-:W-:Y:S05]  /*91f0*/  BRA `(.L_x_8) ;  /* 0x0000003800b87947 */ /* 0x000fea0003800000 */
.L_x_47:
[----:B------:R-:W0:Y:S02]  /*9200*/  S2R R0, SR_TID.X ;  /* 0x0000000000007919 */ /* 0x000e240000002100 */
[----:B0-----:R-:W-:-:S04]  /*9210*/  IADD3 R2, R0, -0x80, RZ ;  /* 0xffffff8000027810 */ /* 0x001fc80007ffe0ff */
[----:B------:R-:W-:-:S13]  /*9220*/  ISETP.GT.AND P0, PT, R2, 0x3f, PT ;  /* 0x0000003f0200780c */ /* 0x000fda0003f04270 */
[----:B------:R-:W-:Y:S05]  /*9230*/  @P0 BRA `(.L_x_8) ;  /* 0x0000003800a80947 */ /* 0x000fea0003800000 */
[----:B------:R-:W0:Y:S01]  /*9240*/  S2R R3, SR_CTAID.X ;  /* 0x0000000000037919 */ /* 0x000e220000002500 */
[----:B------:R-:W1:Y:S01]  /*9250*/  LDC R6, c[0x0][0xbe8] ;  /* 0x0002fa00ff067b82 */ /* 0x000e620000000800 */
[----:B------:R-:W-:Y:S01]  /*9260*/  ULDC UR4, c[0x0][0xa88] ;  /* 0x0002a20000047ab9 */ /* 0x000fe20000000800 */
[----:B0-----:R-:W-:Y:S02]  /*9270*/  IMAD R0, R3, 0x40, R0 ;  /* 0x0000004003007824 */ /* 0x001fe400078e0200 */
[----:B-1----:R-:W-:Y:S02]  /*9280*/  IMAD R3, R6, UR4, RZ ;  /* 0x0000000406037c24 */ /* 0x002fe4000f8e02ff */
[----:B------:R-:W-:-:S05]  /*9290*/  VIADD R0, R0, 0xffffff80 ;  /* 0xffffff8000007836 */ /* 0x000fca0000000000 */
[----:B------:R-:W-:-:S13]  /*92a0*/  ISETP.GE.AND P0, PT, R0, R3, PT ;  /* 0x000000030000720c */ /* 0x000fda0003f06270 */
[----:B------:R-:W-:Y:S05]  /*92b0*/  @P0 BRA `(.L_x_8) ;  /* 0x0000003800880947 */ /* 0x000fea0003800000 */
[----:B------:R-:W-:Y:S01]  /*92c0*/  ISETP.NE.AND P0, PT, R6, 0x1, PT ;  /* 0x000000010600780c */ /* 0x000fe20003f05270 */
[----:B------:R-:W0:Y:S01]  /*92d0*/  S2UR UR7, SR_CTAID.Z ;  /* 0x00000000000779c3 */ /* 0x000e220000002700 */
[----:B------:R-:W-:Y:S01]  /*92e0*/  USHF.R.S32.HI UR6, URZ, 0x1f, UR38 ;  /* 0x0000001f3f067899 */ /* 0x000fe20008011426 */
[----:B------:R-:W-:Y:S01]  /*92f0*/  IMAD.MOV.U32 R5, RZ, RZ, R0 ;  /* 0x000000ffff057224 */ /* 0x000fe200078e0000 */
[----:B------:R-:W-:Y:S02]  /*9300*/  ULDC.64 UR8, c[0x0][0xbd0] ;  /* 0x0002f40000087ab9 */ /* 0x000fe40000000a00 */
[----:B------:R-:W-:Y:S02]  /*9310*/  UIMAD UR6, UR6, UR8, URZ ;  /* 0x00000008060672a4 */ /* 0x000fe4000f8e023f */
[----:B------:R-:W-:Y:S01]  /*9320*/  UIMAD.WIDE.U32 UR4, UR38, UR8, URZ ;  /* 0x00000008260472a5 */ /* 0x000fe2000f8e003f */
[----:B------:R-:W1:Y:S01]  /*9330*/  LDC.64 R10, c[0x0][0xbd8] ;  /* 0x0002f600ff0a7b82 */ /* 0x000e620000000a00 */
[----:B------:R-:W-:-:S04]  /*9340*/  UIMAD UR6, UR38, UR9, UR6 ;  /* 0x00000009260672a4 */ /* 0x000fc8000f8e0206 */
[----:B------:R-:W-:Y:S01]  /*9350*/  UIADD3 UR6, UR5, UR6, URZ ;  /* 0x0000000605067290 */ /* 0x000fe2000fffe03f */
[----:B------:R-:W-:Y:S01]  /*9360*/  MOV R2, UR4 ;  /* 0x0000000400027c02 */ /* 0x000fe20008000f00 */
[----:B------:R-:W-:Y:S01]  /*9370*/  IMAD.U32 R3, RZ, RZ, UR5 ;  /* 0x00000005ff037e24 */ /* 0x000fe2000f8e00ff */
[----:B------:R-:W2:Y:S01]  /*9380*/  @P0 LDC R7, c[0x0][0xbec] ;  /* 0x0002fb00ff070b82 */ /* 0x000ea20000000800 */
[----:B------:R-:W-:Y:S02]  /*9390*/  ULDC.64 UR4, c[0x0][0xbe0] ;  /* 0x0002f80000047ab9 */ /* 0x000fe40000000a00 */
[----:B------:R-:W-:-:S05]  /*93a0*/  IMAD.U32 R3, RZ, RZ, UR6 ;  /* 0x00000006ff037e24 */ /* 0x000fca000f8e00ff */
[----:B------:R-:W3:Y:S01]  /*93b0*/  @P0 LDC R9, c[0x0][0xbf0] ;  /* 0x0002fc00ff090b82 */ /* 0x000ee20000000800 */
[----:B0-----:R-:W-:-:S07]  /*93c0*/  USHF.R.S32.HI UR8, URZ, 0x1f, UR7 ;  /* 0x0000001f3f087899 */ /* 0x001fce0008011407 */
[----:B------:R-:W0:Y:S01]  /*93d0*/  S2UR UR10, SR_CTAID.Y ;  /* 0x00000000000a79c3 */ /* 0x000e220000002600 */
[C---:B-1----:R-:W-:Y:S02]  /*93e0*/  IMAD R12, R10.reuse, UR8, RZ ;  /* 0x000000080a0c7c24 */ /* 0x042fe4000f8e02ff */
[----:B------:R-:W-:-:S04]  /*93f0*/  IMAD.WIDE.U32 R2, R10, UR7, R2 ;  /* 0x000000070a027c25 */ /* 0x000fc8000f8e0002 */
[----:B------:R-:W-:Y:S01]  /*9400*/  IMAD R11, R11, UR7, R12 ;  /* 0x000000070b0b7c24 */ /* 0x000fe2000f8e020c */
[----:B------:R-:W0:Y:S01]  /*9410*/  LDC R8, c[0x0][0xc50] ;  /* 0x00031400ff087b82 */ /* 0x000e220000000800 */
[----:B--2---:R-:W-:-:S04]  /*9420*/  @P0 IMAD.HI.U32 R4, R0, R7, RZ ;  /* 0x0000000700040227 */ /* 0x004fc800078e00ff */
[----:B------:R-:W-:Y:S02]  /*9430*/  IMAD R7, RZ, RZ, -UR38 ;  /* 0x80000026ff077e24 */ /* 0x000fe4000f8e02ff */
[----:B------:R-:W-:Y:S01]  /*9440*/  IMAD.IADD R3, R11, 0x1, R3 ;  /* 0x000000010b037824 */ /* 0x000fe200078e0203 */
[----:B---3--:R-:W-:Y:S01]  /*9450*/  @P0 SHF.R.U32.HI R5, RZ, R9, R4 ;  /* 0x00000009ff050219 */ /* 0x008fe20000011604 */
[----:B0-----:R-:W-:-:S03]  /*9460*/  IMAD R9, R8, R7, UR10 ;  /* 0x0000000a08097e24 */ /* 0x001fc6000f8e0207 */
[----:B------:R-:W-:Y:S01]  /*9470*/  IADD3 R7, -R5, RZ, RZ ;  /* 0x000000ff05077210 */ /* 0x000fe20007ffe1ff */
[----:B------:R-:W-:Y:S01]  /*9480*/  IMAD.WIDE.U32 R2, R9, UR4, R2 ;  /* 0x0000000409027c25 */ /* 0x000fe2000f8e0002 */
[----:B------:R-:W-:-:S03]  /*9490*/  SHF.R.S32.HI R4, RZ, 0x1f, R9 ;  /* 0x0000001fff047819 */ /* 0x000fc60000011409 */
[----:B------:R-:W-:Y:S01]  /*94a0*/  IMAD R7, R6, R7, R0 ;  /* 0x0000000706077224 */ /* 0x000fe200078e0200 */
[----:B------:R-:W-:Y:S01]  /*94b0*/  IADD3 R2, P0, R5, R2, RZ ;  /* 0x0000000205027210 */ /* 0x000fe20007f1e0ff */
[----:B------:R-:W-:-:S03]  /*94c0*/  IMAD R4, R4, UR4, RZ ;  /* 0x0000000404047c24 */ /* 0x000fc6000f8e02ff */
[----:B------:R-:W-:Y:S01]  /*94d0*/  SHF.R.S32.HI R0, RZ, 0x1f, R7 ;  /* 0x0000001fff007819 */ /* 0x000fe20000011407 */
[----:B------:R-:W-:Y:S01]  /*94e0*/  IMAD R4, R9, UR5, R4 ;  /* 0x0000000509047c24 */ /* 0x000fe2000f8e0204 */
[----:B------:R-:W-:Y:S01]  /*94f0*/  SHF.R.S32.HI R9, RZ, 0x1f, R5 ;  /* 0x0000001fff097819 */ /* 0x000fe20000011405 */
[----:B------:R-:W-:Y:S02]  /*9500*/  ULDC.64 UR4, c[0x0][0xbc8] ;  /* 0x0002f20000047ab9 */ /* 0x000fe40000000a00 */
[----:B------:R-:W-:Y:S01]  /*9510*/  IMAD R0, R0, UR4, RZ ;  /* 0x0000000400007c24 */ /* 0x000fe2000f8e02ff */
[----:B------:R-:W-:-:S03]  /*9520*/  IADD3.X R3, R9, R3, R4, P0, !PT ;  /* 0x0000000309037210 */ /* 0x000fc600007fe404 */
[C---:B------:R-:W-:Y:S02]  /*9530*/  IMAD R5, R7.reuse, UR5, R0 ;  /* 0x0000000507057c24 */ /* 0x040fe4000f8e0200 */
[----:B------:R-:W-:Y:S01]  /*9540*/  IMAD.WIDE.U32 R2, R7, UR4, R2 ;  /* 0x0000000407027c25 */ /* 0x000fe2000f8e0002 */
[----:B------:R-:W-:-:S03]  /*9550*/  ULDC.64 UR4, c[0x0][0xba8] ;  /* 0x0002ea0000047ab9 */ /* 0x000fc60000000a00 */
[----:B------:R-:W-:Y:S01]  /*9560*/  IMAD.IADD R3, R3, 0x1, R5 ;  /* 0x0000000103037824 */ /* 0x000fe200078e0205 */
[----:B------:R-:W-:-:S04]  /*9570*/  LEA R4, P0, R2, UR4, 0x2 ;  /* 0x0000000402047c11 */ /* 0x000fc8000f8010ff */
[----:B------:R-:W-:Y:S01]  /*9580*/  LEA.HI.X R5, R2, UR5, R3, 0x2, P0 ;  /* 0x0000000502057c11 */ /* 0x000fe200080f1403 */
[----:B------:R-:W-:-:S05]  /*9590*/  IMAD.MOV.U32 R3, RZ, RZ, -0x800000 ;  /* 0xff800000ff037424 */ /* 0x000fca00078e00ff */
[----:B------:R0:W-:Y:S01]  /*95a0*/  STG.E desc[UR36][R4.64], R3 ;  /* 0x0000000304007986 */ /* 0x0001e2000c101924 */
[----:B------:R-:W-:Y:S05]  /*95b0*/  BRA `(.L_x_8) ;  /* 0x0000003400c87947 */ /* 0x000fea0003800000 */
.L_x_6:
[----:B------:R-:W-:-:S08]  /*95c0*/  NOP ;  /* 0x0000000000007918 */ /* 0x000fd00000000000 */
[----:B------:R-:W0:-:S00]  /*95d0*/  USETMAXREG.DEALLOC.CTAPOOL 0x28 ;  /* 0x00000028000079c8 */ /* 0x000e0000080e0500 */
[----:B0-----:R-:W-:Y:S01]  /*95e0*/  LOP3.LUT R23, R0, 0x3, RZ, 0xc0, !PT ;  /* 0x0000000300177812 */ /* 0x001fe200078ec0ff */
[----:B------:R-:W0:Y:S05]  /*95f0*/  S2R R17, SR_CTAID.Z ;  /* 0x0000000000117919 */ /* 0x000e2a0000002700 */
[----:B------:R-:W1:Y:S01]  /*9600*/  S2UR UR6, SR_CTAID.Y ;  /* 0x00000000000679c3 */ /* 0x000e620000002600 */
[----:B------:R-:W2:Y:S02]  /*9610*/  SHFL.IDX PT, R0, R23, RZ, 0x1f ;  /* 0x00001fff17007589 */ /* 0x000ea400000e0000 */
[----:B--2---:R-:W-:-:S13]  /*9620*/  ISETP.NE.AND P0, PT, R0, RZ, PT ;  /* 0x000000ff0000720c */ /* 0x004fda0003f05270 */
[----:B01----:R-:W-:Y:S05]  /*9630*/  @!P0 BRA `(.L_x_51) ;  /* 0x0000000000288947 */ /* 0x003fea0003800000 */
[----:B------:R-:W-:Y:S01]  /*9640*/  ULDC UR7, c[0x0][0xc50] ;  /* 0x0003140000077ab9 */ /* 0x000fe20000000800 */
[----:B------:R-:W-:Y:S01]  /*9650*/  UMOV UR40, UR6 ;  /* 0x0000000600287c82 */ /* 0x000fe20008000000 */
[----:B------:R-:W-:-:S06]  /*9660*/  UISETP.NE.AND UP0, UPT, UR7, 0x1, UPT ;  /* 0x000000010700788c */ /* 0x000fcc000bf05270 */
[----:B------:R-:W-:-:S13]  /*9670*/  PLOP3.LUT P0, PT, PT, PT, UP0, 0x80, 0x0 ;  /* 0x000000000000781c */ /* 0x000fda0003f0f008 */
[----:B------:R-:W-:Y:S05]  /*9680*/  @!P0 BRA `(.L_x_52) ;  /* 0x0000000000308947 */ /* 0x000fea0003800000 */
[----:B------:R-:W-:Y:S01]  /*9690*/  ULDC UR4, c[0x0][0xc54] ;  /* 0x0003150000047ab9 */ /* 0x000fe20000000800 */
[----:B------:R-:W-:Y:S01]  /*96a0*/  ULDC UR40, c[0x0][0xc58] ;  /* 0x0003160000287ab9 */ /* 0x000fe20000000800 */
[----:B------:R-:W-:-:S04]  /*96b0*/  UIMAD.WIDE.U32 UR4, UR6, UR4, URZ ;  /* 0x00000004060472a5 */ /* 0x000fc8000f8e003f */
[----:B------:R-:W-:Y:S01]  /*96c0*/  USHF.R.U32.HI UR40, URZ, UR40, UR5 ;  /* 0x000000283f287299 */ /* 0x000fe20008011605 */
[----:B------:R-:W-:Y:S11]  /*96d0*/  BRA `(.L_x_52) ;  /* 0x00000000001c7947 */ /* 0x000ff60003800000 */
.L_x_51:
[----:B------:R-:W-:Y:S01]  /*96e0*/  ULDC UR7, c[0x0][0xc50] ;  /* 0x0003140000077ab9 */ /* 0x000fe20000000800 */
[----:B------:R-:W-:Y:S01]  /*96f0*/  UMOV UR40, UR6 ;  /* 0x0000000600287c82 */ /* 0x000fe20008000000 */
[----:B------:R-:W-:-:S11]  /*9700*/  UISETP.NE.AND UP0, UPT, UR7, 0x1, UPT ;  /* 0x000000010700788c */ /* 0x000fd6000bf05270 */
[----:B------:R-:W-:Y:S01]  /*9710*/  @UP0 ULDC UR4, c[0x0][0xc54] ;  /* 0x0003150000040ab9 */ /* 0x000fe20000000800 */
[----:B------:R-:W-:Y:S01]  /*9720*/  @UP0 ULDC UR8, c[0x0][0xc58] ;  /* 0x0003160000080ab9 */ /* 0x000fe20000000800 */
[----:B------:R-:W-:-:S04]  /*9730*/  UIMAD.WIDE.U32 UR4, UR6, UR4, URZ ;  /* 0x00000004060472a5 */ /* 0x000fc8000f8e003f */
[----:B------:R-:W-:-:S12]  /*9740*/  @UP0 USHF.R.U32.HI UR40, URZ, UR8, UR5 ;  /* 0x000000083f280299 */ /* 0x000fd80008011605 */
.L_x_52:
[----:B------:R-:W-:Y:S01]  /*9750*/  ISETP.GE.AND P0, PT, R17, RZ, PT ;  /* 0x000000ff1100720c */ /* 0x000fe20003f06270 */
[----:B------:R-:W-:Y:S01]  /*9760*/  UIADD3 UR4, -UR40, URZ, URZ ;  /* 0x0000003f28047290 */ /* 0x000fe2000fffe13f */
[----:B------:R-:W-:Y:S01]  /*9770*/  MOV R21, 0x1 ;  /* 0x0000000100157802 */ /* 0x000fe20000000f00 */
[----:B------:R-:W-:Y:S02]  /*9780*/  IMAD.MOV.U32 R0, RZ, RZ, RZ ;  /* 0x000000ffff007224 */ /* 0x000fe400078e00ff */
[----:B------:R-:W-:Y:S01]  /*9790*/  UIMAD UR4, UR7, UR4, UR6 ;  /* 0x00000004070472a4 */ /* 0x000fe2000f8e0206 */
[----:B------:R-:W-:-:S07]  /*97a0*/  IMAD.MOV.U32 R4, RZ, RZ, 0x1 ;  /* 0x00000001ff047424 */ /* 0x000fce00078e00ff */
[----:B------:R-:W-:Y:S05]  /*97b0*/  @!P0 BRA `(.L_x_53) ;  /* 0x0000003000808947 */ /* 0x000fea0003800000 */
[----:B------:R-:W0:Y:S01]  /*97c0*/  LDC.64 R2, c[0x0][0xa28] ;  /* 0x00028a00ff027b82 */ /* 0x000e220000000a00 */
[----:B------:R-:W-:Y:S01]  /*97d0*/  ULDC.64 UR6, c[0x0][0x418] ;  /* 0x0001060000067ab9 */ /* 0x000fe20000000a00 */
[----:B------:R-:W-:Y:S01]  /*97e0*/  ULDC UR5, c[0x0][0x424] ;  /* 0x0001090000057ab9 */ /* 0x000fe20000000800 */
[----:B------:R-:W-:Y:S01]  /*97f0*/  ULDC UR41, c[0x0][0x2f0] ;  /* 0x0000bc0000297ab9 */ /* 0x000fe20000000800 */
[----:B------:R-:W-:Y:S01]  /*9800*/  IMAD.MOV.U32 R28, RZ, RZ, RZ ;  /* 0x000000ffff1c7224 */ /* 0x000fe200078e00ff */
[----:B0-----:R-:W-:-:S04]  /*9810*/  ISETP.NE.U32.AND P0, PT, R2, RZ, PT ;  /* 0x000000ff0200720c */ /* 0x001fc80003f05070 */
[----:B------:R-:W-:Y:S01]  /*9820*/  ISETP.NE.AND.EX P0, PT, R3, RZ, PT, P0 ;  /* 0x000000ff0300720c */ /* 0x000fe20003f05300 */
[----:B------:R-:W-:-:S12]  /*9830*/  UISETP.NE.U32.AND UP0, UPT, UR6, URZ, UPT ;  /* 0x0000003f0600728c */ /* 0x000fd8000bf05070 */
[----:B------:R-:W0:Y:S01]  /*9840*/  @P0 LDC.64 R2, c[0x0][0xa28] ;  /* 0x00028a00ff020b82 */ /* 0x000e220000000a00 */
[----:B------:R-:W-:-:S04]  /*9850*/  UISETP.NE.AND.EX UP0, UPT, UR7, URZ, UPT, UP0 ;  /* 0x0000003f0700728c */ /* 0x000fc8000bf05300 */
[----:B------:R-:W-:-:S04]  /*9860*/  USEL UR5, UR5, 0x1, UP0 ;  /* 0x0000000105057887 */ /* 0x000fc80008000000 */
[----:B------:R-:W-:Y:S01]  /*9870*/  UIMAD UR41, UR5, UR41, URZ ;  /* 0x00000029052972a4 */ /* 0x000fe2000f8e023f */
[----:B------:R-:W1:Y:S03]  /*9880*/  S2R R35, SR_CTAID.X ;  /* 0x0000000000237919 */ /* 0x000e660000002500 */
[----:B------:R-:W-:Y:S02]  /*9890*/  UISETP.GE.AND UP0, UPT, UR41, 0x1, UPT ;  /* 0x000000012900788c */ /* 0x000fe4000bf06270 */
[----:B------:R-:W-:Y:S01]  /*98a0*/  UIADD3 UR5, UR41, 0x3f, URZ ;  /* 0x0000003f29057890 */ /* 0x000fe2000fffe03f */
[----:B0-----:R-:W-:-:S05]  /*98b0*/  @P0 IMAD.WIDE R2, R17, 0x4, R2 ;  /* 0x0000000411020825 */ /* 0x001fca00078e0202 */
[----:B------:R0:W5:Y:S01]  /*98c0*/  @P0 LDG.E R28, desc[UR36][R2.64] ;  /* 0x00000024021c0981 */ /* 0x000162000c1e1900 */
[----:B------:R-:W-:Y:S01]  /*98d0*/  PLOP3.LUT P0, PT, PT, PT, UP0, 0x80, 0x0 ;  /* 0x000000000000781c */ /* 0x000fe20003f0f008 */
[----:B------:R-:W-:Y:S02]  /*98e0*/  USHF.R.S32.HI UR6, URZ, 0x1f, UR5 ;  /* 0x0000001f3f067899 */ /* 0x000fe40008011405 */
[----:B------:R-:W-:Y:S02]  /*98f0*/  ULOP3.LUT UR44, UR4, 0xffff, URZ, 0xc0, !UPT ;  /* 0x0000ffff042c7892 */ /* 0x000fe4000f8ec03f */
[----:B------:R-:W-:Y:S01]  /*9900*/  ULEA.HI UR6, UR6, UR5, URZ, 0x6 ;  /* 0x0000000506067291 */ /* 0x000fe2000f8f303f */
[----:B------:R-:W-:-:S03]  /*9910*/  UMOV UR38, URZ ;  /* 0x0000003f00267c82 */ /* 0x000fc60008000000 */
[----:B------:R-:W-:-:S04]  /*9920*/  USHF.R.S32.HI UR42, URZ, 0x6, UR6 ;  /* 0x000000063f2a7899 */ /* 0x000fc80008011406 */
[----:B01----:R-:W-:Y:S08]  /*9930*/  @!P0 BRA `(.L_x_54) ;  /* 0x0000000000848947 */ /* 0x003ff00003800000 */
[----:B------:R-:W-:-:S03]  /*9940*/  USHF.R.U32.HI UR6, URZ, 0x10, UR4 ;  /* 0x000000103f067899 */ /* 0x000fc60008011604 */
[----:B------:R-:W-:Y:S01]  /*9950*/  UMOV UR4, URZ ;  /* 0x0000003f00047c82 */ /* 0x000fe20008000000 */
[----:B------:R-:W-:-:S11]  /*9960*/  UISETP.NE.AND UP0, UPT, UR6, URZ, UPT ;  /* 0x0000003f0600728c */ /* 0x000fd6000bf05270 */
[----:B------:R-:W-:Y:S02]  /*9970*/  @!UP0 ULDC UR6, c[0x0][0x9f0] ;  /* 0x00027c0000068ab9 */ /* 0x000fe40000000800 */
[----:B------:R-:W-:Y:S01]  /*9980*/  IABS R0, UR6 ;  /* 0x0000000600007c13 */ /* 0x000fe20008000000 */
[----:B------:R-:W-:Y:S02]  /*9990*/  UIADD3 UR7, UR42, -0x1, UR6 ;  /* 0xffffffff2a077890 */ /* 0x000fe4000fffe006 */
[----:B------:R-:W-:Y:S02]  /*99a0*/  IABS R4, UR6 ;  /* 0x0000000600047c13 */ /* 0x000fe40008000000 */
[----:B------:R-:W-:Y:S02]  /*99b0*/  R2UR UR10, R0 ;  /* 0x00000000000a72ca */ /* 0x000fe400000e0000 */
[----:B------:R-:W-:Y:S01]  /*99c0*/  IABS R3, UR7 ;  /* 0x0000000700037c13 */ /* 0x000fe20008000000 */
[----:B------:R-:W-:-:S03]  /*99d0*/  ULOP3.LUT UR7, UR7, UR6, URZ, 0x3c, !UPT ;  /* 0x0000000607077292 */ /* 0x000fc6000f8e3c3f */
[----:B------:R-:W-:-:S07]  /*99e0*/  R2UR UR9, R3 ;  /* 0x00000000030972ca */ /* 0x000fce00000e0000 */
[----:B------:R-:W0:Y:S08]  /*99f0*/  I2F.RP R0, UR10 ;  /* 0x0000000a00007d06 */ /* 0x000e300008209400 */
[----:B0-----:R-:W0:Y:S02]  /*9a00*/  MUFU.RCP R0, R0 ;  /* 0x0000000000007308 */ /* 0x001e240000001000 */
[----:B0-----:R-:W-:Y:S01]  /*9a10*/  IADD3 R2, R0, 0xffffffe, RZ ;  /* 0x0ffffffe00027810 */ /* 0x001fe20007ffe0ff */
[----:B------:R-:W-:-:S05]  /*9a20*/  IMAD.MOV R0, RZ, RZ, -R4 ;  /* 0x000000ffff007224 */ /* 0x000fca00078e0a04 */
        /* <DEDUP_REMOVED lines=14> */
[----:B------:R-:W-:Y:S02]  /*9b10*/  UISETP.NE.AND UP1, UPT, UR6, URZ, UPT ;  /* 0x0000003f0600728c */ /* 0x000fe4000bf25270 */
[----:B------:R-:W-:-:S09]  /*9b20*/  @!UP0 UIADD3 UR5, -UR5, URZ, URZ ;  /* 0x0000003f05058290 */ /* 0x000fd2000fffe13f */
[----:B------:R-:W-:-:S07]  /*9b30*/  @!UP1 ULOP3.LUT UR5, URZ, UR6, URZ, 0x33, !UPT ;  /* 0x000000063f059292 */ /* 0x000fce000f8e333f */
[----:B------:R-:W-:-:S05]  /*9b40*/  UMOV UR38, UR5 ;  /* 0x0000000500267c82 */ /* 0x000fca0008000000 */
.L_x_54:
[----:B------:R-:W-:Y:S02]  /*9b50*/  UIMAD UR45, UR44, UR38, URZ ;  /* 0x000000262c2d72a4 */ /* 0x000fe4000f8e023f */
[----:B------:R-:W-:Y:S02]  /*9b60*/  IMAD.U32 R0, RZ, RZ, UR38 ;  /* 0x00000026ff007e24 */ /* 0x000fe4000f8e00ff */
[----:B------:R-:W-:Y:S02]  /*9b70*/  IMAD.MOV.U32 R4, RZ, RZ, 0x1 ;  /* 0x00000001ff047424 */ /* 0x000fe400078e00ff */
[----:B------:R-:W-:-:S05]  /*9b80*/  IMAD.U32 R25, RZ, RZ, UR45 ;  /* 0x0000002dff197e24 */ /* 0x000fca000f8e00ff */
[----:B------:R-:W-:Y:S02]  /*9b90*/  VIADDMNMX R25, R25, R0, UR42, PT ;  /* 0x0000002a19197e46 */ /* 0x000fe4000b800100 */
[----:B------:R-:W-:Y:S02]  /*9ba0*/  MOV R0, RZ ;  /* 0x000000ff00007202 */ /* 0x000fe40000000f00 */
[----:B------:R-:W-:-:S13]  /*9bb0*/  ISETP.GT.AND P0, PT, R25, UR45, PT ;  /* 0x0000002d19007c0c */ /* 0x000fda000bf04270 */
[----:B------:R-:W-:Y:S05]  /*9bc0*/  @!P0 BRA `(.L_x_53) ;  /* 0x0000002c007c8947 */ /* 0x000fea0003800000 */
[----:B------:R-:W0:Y:S01]  /*9bd0*/  S2UR UR4, SR_CgaCtaId ;  /* 0x00000000000479c3 */ /* 0x000e220000008800 */
[----:B------:R-:W-:Y:S02]  /*9be0*/  UMOV UR43, 0x400 ;  /* 0x00000400002b7882 */ /* 0x000fe40000000000 */
[----:B0-----:R-:W-:-:S04]  /*9bf0*/  ULEA UR43, UR4, UR43, 0x18 ;  /* 0x0000002b042b7291 */ /* 0x001fc8000f8ec03f */
[----:B------:R-:W-:-:S04]  /*9c00*/  UIADD3 UR4, UR43, 0x22400, URZ ;  /* 0x000224002b047890 */ /* 0x000fc8000fffe03f */
[----:B------:R-:W-:-:S06]  /*9c10*/  ULOP3.LUT UP0, URZ, UR4, 0x3ff, URZ, 0xc0, !UPT ;  /* 0x000003ff043f7892 */ /* 0x000fcc000f80c03f */
[----:B------:R-:W-:-:S13]  /*9c20*/  PLOP3.LUT P0, PT, PT, PT, UP0, 0x80, 0x0 ;  /* 0x000000000000781c */ /* 0x000fda0003f0f008 */
[----:B------:R-:W-:Y:S05]  /*9c30*/  @!P0 BRA `(.L_x_55) ;  /* 0x0000000000408947 */ /* 0x000fea0003800000 */
[----:B------:R-:W-:Y:S01]  /*9c40*/  MOV R2, 0x0 ;  /* 0x0000000000027802 */ /* 0x000fe20000000f00 */
[----:B------:R-:W-:Y:S01]  /*9c50*/  ULDC.64 UR4, c[0x4][0x90] ;  /* 0x0100240000047ab9 */ /* 0x000fe20000000a00 */
[----:B------:R-:W-:Y:S01]  /*9c60*/  ULDC.64 UR6, c[0x4][0x98] ;  /* 0x0100260000067ab9 */ /* 0x000fe20000000a00 */
[----:B------:R-:W-:Y:S01]  /*9c70*/  IMAD.U32 R4, RZ, RZ, UR4 ;  /* 0x00000004ff047e24 */ /* 0x000fe2000f8e00ff */
[----:B------:R-:W-:Y:S01]  /*9c80*/  MOV R6, UR6 ;  /* 0x0000000600067c02 */ /* 0x000fe20008000f00 */
[----:B------:R-:W-:Y:S01]  /*9c90*/  IMAD.U32 R5, RZ, RZ, UR5 ;  /* 0x00000005ff057e24 */ /* 0x000fe2000f8e00ff */
[----:B------:R-:W0:Y:S01]  /*9ca0*/  LDC.64 R2, c[0x4][R2] ;  /* 0x0100000002027b82 */ /* 0x000e220000000a00 */
[----:B------:R-:W-:Y:S01]  /*9cb0*/  ULDC.64 UR4, c[0x4][0x8] ;  /* 0x0100020000047ab9 */ /* 0x000fe20000000a00 */
[----:B------:R-:W-:Y:S01]  /*9cc0*/  IMAD.U32 R7, RZ, RZ, UR7 ;  /* 0x00000007ff077e24 */ /* 0x000fe2000f8e00ff */
[----:B------:R-:W-:Y:S01]  /*9cd0*/  MOV R8, 0x70 ;  /* 0x0000007000087802 */ /* 0x000fe20000000f00 */
[----:B------:R-:W-:-:S02]  /*9ce0*/  IMAD.U32 R10, RZ, RZ, UR4 ;  /* 0x00000004ff0a7e24 */ /* 0x000fc4000f8e00ff */
[----:B------:R-:W-:Y:S02]  /*9cf0*/  IMAD.U32 R11, RZ, RZ, UR5 ;  /* 0x00000005ff0b7e24 */ /* 0x000fe4000f8e00ff */
[----:B------:R-:W-:Y:S02]  /*9d00*/  IMAD.MOV.U32 R12, RZ, RZ, 0x1 ;  /* 0x00000001ff0c7424 */ /* 0x000fe400078e00ff */
[----:B------:R-:W-:-:S07]  /*9d10*/  IMAD.MOV.U32 R13, RZ, RZ, RZ ;  /* 0x000000ffff0d7224 */ /* 0x000fce00078e00ff */
[----:B------:R-:W-:-:S07]  /*9d20*/  LEPC R20, `(.L_x_55) ;  /* 0x000000001014794e */ /* 0x000fce0000000000 */
[----:B0----5:R-:W-:Y:S05]  /*9d30*/  CALL.ABS.NOINC R2 ;  /* 0x0000000002007343 */ /* 0x021fea0003c00000 */
.L_x_55:
        /* <DEDUP_REMOVED lines=8> */
[----:B------:R0:W1:Y:S01]  /*9dc0*/  LDC.64 R2, c[0x4][R16] ;  /* 0x0100000010027b82 */ /* 0x0000620000000a00 */
[----:B------:R-:W-:Y:S01]  /*9dd0*/  MOV R5, UR5 ;  /* 0x0000000500057c02 */ /* 0x000fe20008000f00 */
[----:B------:R-:W-:Y:S01]  /*9de0*/  ULDC.64 UR4, c[0x4][0x10] ;  /* 0x0100040000047ab9 */ /* 0x000fe20000000a00 */
[----:B------:R-:W-:Y:S01]  /*9df0*/  IMAD.U32 R6, RZ, RZ, UR6 ;  /* 0x00000006ff067e24 */ /* 0x000fe2000f8e00ff */
[----:B------:R-:W-:Y:S01]  /*9e00*/  MOV R11, UR5 ;  /* 0x00000005000b7c02 */ /* 0x000fe20008000f00 */
[----:B------:R-:W-:Y:S02]  /*9e10*/  IMAD.U32 R7, RZ, RZ, UR7 ;  /* 0x00000007ff077e24 */ /* 0x000fe4000f8e00ff */
[----:B------:R-:W-:-:S02]  /*9e20*/  IMAD.U32 R10, RZ, RZ, UR4 ;  /* 0x00000004ff0a7e24 */ /* 0x000fc4000f8e00ff */
[----:B------:R-:W-:Y:S02]  /*9e30*/  IMAD.MOV.U32 R8, RZ, RZ, 0x70 ;  /* 0x00000070ff087424 */ /* 0x000fe400078e00ff */
[----:B------:R-:W-:Y:S02]  /*9e40*/  IMAD.MOV.U32 R12, RZ, RZ, 0x1 ;  /* 0x00000001ff0c7424 */ /* 0x000fe400078e00ff */
[----:B0-----:R-:W-:-:S07]  /*9e50*/  IMAD.MOV.U32 R13, RZ, RZ, RZ ;  /* 0x000000ffff0d7224 */ /* 0x001fce00078e00ff */
[----:B------:R-:W-:-:S07]  /*9e60*/  LEPC R20, `(.L_x_57) ;  /* 0x000000001014794e */ /* 0x000fce0000000000 */
[----:B-1---5:R-:W-:Y:S05]  /*9e70*/  CALL.ABS.NOINC R2 ;  /* 0x0000000002007343 */ /* 0x022fea0003c00000 */
.L_x_57:
[----:B------:R0:W1:Y:S01]  /*9e80*/  LDC.64 R2, c[0x4][R16] ;  /* 0x0100000010027b82 */ /* 0x0000620000000a00 */
[----:B------:R-:W-:Y:S01]  /*9e90*/  ULDC.64 UR4, c[0x4][0x90] ;  /* 0x0100240000047ab9 */ /* 0x000fe20000000a00 */
[----:B------:R-:W-:Y:S01]  /*9ea0*/  ULDC.64 UR6, c[0x4][0x98] ;  /* 0x0100260000067ab9 */ /* 0x000fe20000000a00 */
[----:B------:R-:W-:Y:S01]  /*9eb0*/  MOV R4, UR4 ;  /* 0x0000000400047c02 */ /* 0x000fe20008000f00 */
[----:B------:R-:W-:Y:S01]  /*9ec0*/  IMAD.U32 R5, RZ, RZ, UR5 ;  /* 0x00000005ff057e24 */ /* 0x000fe2000f8e00ff */
[----:B------:R-:W-:Y:S01]  /*9ed0*/  ULDC.64 UR4, c[0x4][0x18] ;  /* 0x0100060000047ab9 */ /* 0x000fe20000000a00 */
[----:B------:R-:W-:Y:S01]  /*9ee0*/  IMAD.U32 R6, RZ, RZ, UR6 ;  /* 0x00000006ff067e24 */ /* 0x000fe2000f8e00ff */
[----:B------:R-:W-:Y:S01]  /*9ef0*/  MOV R10, UR4 ;  /* 0x00000004000a7c02 */ /* 0x000fe20008000f00 */
[----:B------:R-:W-:Y:S01]  /*9f00*/  IMAD.U32 R7, RZ, RZ, UR7 ;  /* 0x00000007ff077e24 */ /* 0x000fe2000f8e00ff */
[----:B------:R-:W-:Y:S01]  /*9f10*/  MOV R13, RZ ;  /* 0x000000ff000d7202 */ /* 0x000fe20000000f00 */
[----:B------:R-:W-:-:S02]  /*9f20*/  IMAD.U32 R11, RZ, RZ, UR5 ;  /* 0x00000005ff0b7e24 */ /* 0x000fc4000f8e00ff */
[----:B------:R-:W-:Y:S02]  /*9f30*/  IMAD.MOV.U32 R8, RZ, RZ, 0x70 ;  /* 0x00000070ff087424 */ /* 0x000fe400078e00ff */
[----:B0-----:R-:W-:-:S07]  /*9f40*/  IMAD.MOV.U32 R12, RZ, RZ, 0x1 ;  /* 0x00000001ff0c7424 */ /* 0x001fce00078e00ff */
[----:B------:R-:W-:-:S07]  /*9f50*/  LEPC R20, `(.L_x_56) ;  /* 0x000000001014794e */ /* 0x000fce0000000000 */
[----:B-1----:R-:W-:Y:S05]  /*9f60*/  CALL.ABS.NOINC R2 ;  /* 0x0000000002007343 */ /* 0x002fea0003c00000 */
.L_x_56:
[----:B------:R-:W0:Y:S01]  /*9f70*/  LDC.64 R2, c[0x0][0x9f8] ;  /* 0x00027e00ff027b82 */ /* 0x000e220000000a00 */
[----:B------:R-:W-:-:S07]  /*9f80*/  IMAD.MOV.U32 R24, RZ, RZ, R17 ;  /* 0x000000ffff187224 */ /* 0x000fce00078e0011 */
[----:B------:R-:W1:Y:S01]  /*9f90*/  LDC R11, c[0x0][0x430] ;  /* 0x00010c00ff0b7b82 */ /* 0x000e620000000800 */
[C---:B------:R-:W-:Y:S01]  /*9fa0*/  IMAD.SHL.U32 R37, R30.reuse, 0x10, RZ ;  /* 0x000000101e257824 */ /* 0x040fe200078e00ff */
[----:B------:R-:W-:Y:S01]  /*9fb0*/  LOP3.LUT R6, R30, 0x7f, RZ, 0xc0, !PT ;  /* 0x0000007f1e067812 */ /* 0x000fe200078ec0ff */
[----:B------:R-:W-:Y:S01]  /*9fc0*/  ULDC UR4, c[0x0][0x320] ;  /* 0x0000c80000047ab9 */ /* 0x000fe20000000800 */
[----:B0-----:R-:W-:-:S04]  /*9fd0*/  ISETP.NE.U32.AND P0, PT, R2, RZ, PT ;  /* 0x000000ff0200720c */ /* 0x001fc80003f05070 */
[----:B------:R-:W-:-:S13]  /*9fe0*/  ISETP.NE.AND.EX P0, PT, R3, RZ, PT, P0 ;  /* 0x000000ff0300720c */ /* 0x000fda0003f05300 */
[----:B------:R-:W0:Y:S02]  /*9ff0*/  @P0 LDC.64 R2, c[0x0][0x9f8] ;  /* 0x00027e00ff020b82 */ /* 0x000e240000000a00 */
[----:B0-----:R-:W-:-:S05]  /*a000*/  @P0 IMAD.WIDE R2, R17, 0x4, R2 ;  /* 0x0000000411020825 */ /* 0x001fca00078e0202 */
[----:B------:R0:W2:Y:S01]  /*a010*/  @P0 LDG.E R24, desc[UR36][R2.64] ;  /* 0x0000002402180981 */ /* 0x0000a2000c1e1900 */
[----:B------:R-:W-:Y:S02]  /*a020*/  LOP3.LUT R37, R37, 0x70, RZ, 0xc0, !PT ;  /* 0x0000007025257812 */ /* 0x000fe400078ec0ff */
[----:B------:R-:W-:Y:S02]  /*a030*/  SHF.R.U32.HI R36, RZ, 0x3, R6 ;  /* 0x00000003ff247819 */ /* 0x000fe40000011606 */
[----:B------:R-:W-:Y:S02]  /*a040*/  LEA R18, R25, 0xffffffc0, 0x6 ;  /* 0xffffffc019127811 */ /* 0x000fe400078e30ff */
[----:B------:R-:W-:Y:S02]  /*a050*/  LOP3.LUT R31, R37, R36, RZ, 0xfc, !PT ;  /* 0x00000024251f7212 */ /* 0x000fe400078efcff */
[----:B-1----:R-:W-:Y:S02]  /*a060*/  ISETP.NE.AND P1, PT, R11, 0x1, PT ;  /* 0x000000010b00780c */ /* 0x002fe40003f25270 */
[----:B------:R-:W-:Y:S01]  /*a070*/  LOP3.LUT R16, R16, 0xfffffbff, RZ, 0xc0, !PT ;  /* 0xfffffbff10107812 */ /* 0x000fe200078ec0ff */
[----:B------:R-:W-:-:S05]  /*a080*/  IMAD.IADD R5, R31, 0x1, R18 ;  /* 0x000000011f057824 */ /* 0x000fca00078e0212 */
[C---:B------:R-:W-:Y:S02]  /*a090*/  ISETP.GE.AND P0, PT, R5.reuse, UR41, PT ;  /* 0x0000002905007c0c */ /* 0x040fe4000bf06270 */
[----:B-----5:R-:W-:Y:S02]  /*a0a0*/  IADD3 R10, R5, R28, RZ ;  /* 0x0000001c050a7210 */ /* 0x020fe40007ffe0ff */
[----:B------:R-:W-:Y:S01]  /*a0b0*/  ISETP.GT.U32.OR P0, PT, R31, 0x3f, P0 ;  /* 0x0000003f1f00780c */ /* 0x000fe20000704470 */
[----:B------:R-:W1:Y:S01]  /*a0c0*/  @P1 LDC R0, c[0x0][0x434] ;  /* 0x00010d00ff001b82 */ /* 0x000e620000000800 */
[----:B------:R-:W-:Y:S01]  /*a0d0*/  @P1 LOP3.LUT R16, R16, 0x400, RZ, 0xfc, !PT ;  /* 0x0000040010101812 */ /* 0x000fe200078efcff */
[----:B------:R-:W-:-:S06]  /*a0e0*/  IMAD.MOV.U32 R7, RZ, RZ, R10 ;  /* 0x000000ffff077224 */ /* 0x000fcc00078e000a */
[----:B0-----:R-:W0:Y:S08]  /*a0f0*/  @P1 LDC R3, c[0x0][0x438] ;  /* 0x00010e00ff031b82 */ /* 0x001e300000000800 */
[----:B------:R-:W3:Y:S08]  /*a100*/  @!P0 LDC.64 R8, c[0x0][0x428] ;  /* 0x00010a00ff088b82 */ /* 0x000ef00000000a00 */
[----:B------:R-:W4:Y:S01]  /*a110*/  @!P0 LDC.64 R4, c[0x0][0x418] ;  /* 0x00010600ff048b82 */ /* 0x000f220000000a00 */
[----:B-1----:R-:W-:-:S05]  /*a120*/  @P1 IMAD.HI.U32 R0, R10, R0, RZ ;  /* 0x000000000a001227 */ /* 0x002fca00078e00ff */
[----:B0-----:R-:W-:-:S04]  /*a130*/  @P1 SHF.R.U32.HI R7, RZ, R3, R0 ;  /* 0x00000003ff071219 */ /* 0x001fc80000011600 */
[--C-:B------:R-:W-:Y:S01]  /*a140*/  @!P0 SHF.R.S32.HI R3, RZ, 0x1f, R7.reuse ;  /* 0x0000001fff038819 */ /* 0x100fe20000011407 */
[----:B------:R-:W-:Y:S01]  /*a150*/  @!P0 IMAD.MOV.U32 R2, RZ, RZ, R7 ;  /* 0x000000ffff028224 */ /* 0x000fe200078e0007 */
[----:B--2---:R-:W-:-:S03]  /*a160*/  SHF.R.S32.HI R32, RZ, 0x1f, R24 ;  /* 0x0000001fff207819 */ /* 0x004fc60000011418 */
[----:B---3--:R-:W-:-:S04]  /*a170*/  @!P0 IMAD.WIDE.U32 R2, R24, R8, R2 ;  /* 0x0000000818028225 */ /* 0x008fc800078e0002 */
[----:B------:R-:W-:Y:S01]  /*a180*/  @!P0 IMAD R0, R32, R8, RZ ;  /* 0x0000000820008224 */ /* 0x000fe200078e02ff */
[----:B----4-:R-:W-:-:S03]  /*a190*/  @!P0 LEA R4, P1, R2, R4, 0x2 ;  /* 0x0000000402048211 */ /* 0x010fc600078210ff */
[----:B------:R-:W-:-:S04]  /*a1a0*/  @!P0 IMAD R9, R24, R9, R0 ;  /* 0x0000000918098224 */ /* 0x000fc800078e0200 */
[----:B------:R-:W-:-:S05]  /*a1b0*/  @!P0 IMAD.IADD R0, R3, 0x1, R9 ;  /* 0x0000000103008824 */ /* 0x000fca00078e0209 */
[----:B------:R-:W-:-:S06]  /*a1c0*/  @!P0 LEA.HI.X R5, R2, R5, R0, 0x2, P1 ;  /* 0x0000000502058211 */ /* 0x000fcc00008f1400 */
[----:B------:R0:W2:Y:S01]  /*a1d0*/  @!P0 LDG.E R5, desc[UR36][R4.64] ;  /* 0x0000002404058981 */ /* 0x0000a2000c1e1900 */
[----:B------:R-:W-:Y:S02]  /*a1e0*/  LOP3.LUT R16, R16, 0xffffffdf, RZ, 0xc0, !PT ;  /* 0xffffffdf10107812 */ /* 0x000fe400078ec0ff */
[----:B------:R-:W-:Y:S02]  /*a1f0*/  CS2R R26, SRZ ;  /* 0x00000000001a7805 */ /* 0x000fe4000001ff00 */
[----:B------:R-:W-:-:S05]  /*a200*/  IADD3 R19, -R7, RZ, RZ ;  /* 0x000000ff07137210 */ /* 0x000fca0007ffe1ff */
[----:B------:R-:W-:Y:S02]  /*a210*/  IMAD R19, R11, R19, R10 ;  /* 0x000000130b137224 */ /* 0x000fe400078e020a */
[----:B0-----:R-:W-:-:S05]  /*a220*/  IMAD.SHL.U32 R4, R30, 0x8, RZ ;  /* 0x000000081e047824 */ /* 0x001fca00078e00ff */
[----:B------:R-:W-:-:S04]  /*a230*/  LOP3.LUT R22, R4, 0x38, RZ, 0xc0, !PT ;  /* 0x0000003804167812 */ /* 0x000fc800078ec0ff */
[C---:B------:R-:W-:Y:S02]  /*a240*/  LOP3.LUT R0, R22.reuse, 0x40, RZ, 0xfc, !PT ;  /* 0x0000004016007812 */ /* 0x040fe400078efcff */
[----:B------:R-:W-:Y:S02]  /*a250*/  LOP3.LUT R2, R22, 0x80, RZ, 0xfc, !PT ;  /* 0x0000008016027812 */ /* 0x000fe400078efcff */
[----:B------:R-:W-:Y:S02]  /*a260*/  ISETP.GE.AND P1, PT, R0, UR4, PT ;  /* 0x0000000400007c0c */ /* 0x000fe4000bf26270 */
[----:B------:R-:W-:Y:S02]  /*a270*/  ISETP.GE.AND P5, PT, R2, UR4, PT ;  /* 0x0000000402007c0c */ /* 0x000fe4000bfa6270 */
[C---:B------:R-:W-:Y:S02]  /*a280*/  LOP3.LUT R0, R22.reuse, 0xc0, RZ, 0xfc, !PT ;  /* 0x000000c016007812 */ /* 0x040fe400078efcff */
[----:B------:R-:W-:-:S02]  /*a290*/  LOP3.LUT R2, R22, 0x180, RZ, 0xfc, !PT ;  /* 0x0000018016027812 */ /* 0x000fc400078efcff */
[----:B------:R-:W-:Y:S02]  /*a2a0*/  ISETP.GE.AND P4, PT, R0, UR4, PT ;  /* 0x0000000400007c0c */ /* 0x000fe4000bf86270 */
[C---:B------:R-:W-:Y:S02]  /*a2b0*/  LOP3.LUT R0, R22.reuse, 0x100, RZ, 0xfc, !PT ;  /* 0x0000010016007812 */ /* 0x040fe400078efcff */
[----:B------:R-:W-:Y:S02]  /*a2c0*/  ISETP.GE.AND P6, PT, R22, UR4, PT ;  /* 0x0000000416007c0c */ /* 0x000fe4000bfc6270 */
[----:B------:R-:W-:Y:S02]  /*a2d0*/  @P1 LOP3.LUT R16, R16, 0x20, RZ, 0xfc, !PT ;  /* 0x0000002010101812 */ /* 0x000fe400078efcff */
[----:B------:R-:W-:Y:S02]  /*a2e0*/  ISETP.GE.AND P3, PT, R0, UR4, PT ;  /* 0x0000000400007c0c */ /* 0x000fe4000bf66270 */
[----:B------:R-:W-:-:S02]  /*a2f0*/  LOP3.LUT R16, R16, 0xffffffef, RZ, 0xc0, !PT ;  /* 0xffffffef10107812 */ /* 0x000fc400078ec0ff */
[----:B------:R-:W-:Y:S02]  /*a300*/  LOP3.LUT R0, R22, 0x140, RZ, 0xfc, !PT ;  /* 0x0000014016007812 */ /* 0x000fe400078efcff */
[----:B------:R-:W-:Y:S02]  /*a310*/  @P5 LOP3.LUT R16, R16, 0x10, RZ, 0xfc, !PT ;  /* 0x0000001010105812 */ /* 0x000fe400078efcff */
[----:B------:R-:W-:Y:S02]  /*a320*/  ISETP.GE.AND P2, PT, R0, UR4, PT ;  /* 0x0000000400007c0c */ /* 0x000fe4000bf46270 */
[----:B------:R-:W-:Y:S02]  /*a330*/  LOP3.LUT R16, R16, 0xfffffff7, RZ, 0xc0, !PT ;  /* 0xfffffff710107812 */ /* 0x000fe400078ec0ff */
[----:B------:R-:W-:Y:S02]  /*a340*/  SEL R0, RZ, 0xffffffff, P1 ;  /* 0xffffffffff007807 */ /* 0x000fe40000800000 */
[----:B------:R-:W-:-:S03]  /*a350*/  @P4 LOP3.LUT R16, R16, 0x8, RZ, 0xfc, !PT ;  /* 0x0000000810104812 */ /* 0x000fc600078efcff */
[----:B------:R-:W-:Y:S01]  /*a360*/  IMAD.SHL.U32 R3, R0, 0x2, RZ ;  /* 0x0000000200037824 */ /* 0x000fe200078e00ff */
[----:B------:R-:W-:Y:S02]  /*a370*/  LOP3.LUT R16, R16, 0xfffffffb, RZ, 0xc0, !PT ;  /* 0xfffffffb10107812 */ /* 0x000fe400078ec0ff */
[----:B------:R-:W-:Y:S02]  /*a380*/  SEL R0, RZ, 0x1, P6 ;  /* 0x00000001ff007807 */ /* 0x000fe40003000000 */
[----:B------:R-:W-:Y:S02]  /*a390*/  @P3 LOP3.LUT R16, R16, 0x4, RZ, 0xfc, !PT ;  /* 0x0000000410103812 */ /* 0x000fe400078efcff */
[----:B------:R-:W-:Y:S02]  /*a3a0*/  LOP3.LUT R0, R3, 0x2, R0, 0xe2, !PT ;  /* 0x0000000203007812 */ /* 0x000fe400078ee200 */
[----:B------:R-:W-:Y:S02]  /*a3b0*/  LOP3.LUT R16, R16, 0xfffffffd, RZ, 0xc0, !PT ;  /* 0xfffffffd10107812 */ /* 0x000fe400078ec0ff */
[----:B------:R-:W-:-:S02]  /*a3c0*/  SEL R3, RZ, 0x4, P5 ;  /* 0x00000004ff037807 */ /* 0x000fc40002800000 */
[----:B------:R-:W-:-:S04]  /*a3d0*/  LOP3.LUT R16, R16, 0xffffffbf, RZ, 0xc0, !PT ;  /* 0xffffffbf10107812 */ /* 0x000fc800078ec0ff */
[----:B------:R-:W-:-:S04]  /*a3e0*/  @P6 LOP3.LUT R16, R16, 0x40, RZ, 0xfc, !PT ;  /* 0x0000004010106812 */ /* 0x000fc800078efcff */
[----:B------:R-:W-:Y:S02]  /*a3f0*/  @P2 LOP3.LUT R16, R16, 0x2, RZ, 0xfc, !PT ;  /* 0x0000000210102812 */ /* 0x000fe400078efcff */
[--C-:B--2---:R-:W-:Y:S01]  /*a400*/  @!P0 SHF.R.S32.HI R27, RZ, 0x1f, R5.reuse ;  /* 0x0000001fff1b8819 */ /* 0x104fe20000011405 */
[----:B------:R-:W-:Y:S01]  /*a410*/  @!P0 IMAD.MOV.U32 R26, RZ, RZ, R5 ;  /* 0x000000ffff1a8224 */ /* 0x000fe200078e0005 */
[----:B------:R-:W-:Y:S02]  /*a420*/  ISETP.GE.AND P0, PT, R2, UR4, PT ;  /* 0x0000000402007c0c */ /* 0x000fe4000bf06270 */
[----:B------:R-:W-:Y:S02]  /*a430*/  LOP3.LUT R2, R22, 0x1c0, RZ, 0xfc, !PT ;  /* 0x000001c016027812 */ /* 0x000fe400078efcff */
[----:B------:R-:W-:Y:S02]  /*a440*/  SEL R34, RZ, 0x40, P0 ;  /* 0x00000040ff227807 */ /* 0x000fe40000000000 */
[----:B------:R-:W-:Y:S01]  /*a450*/  ISETP.GE.AND P0, PT, R2, UR4, PT ;  /* 0x0000000402007c0c */ /* 0x000fe2000bf06270 */
[----:B------:R-:W-:Y:S01]  /*a460*/  UMOV UR4, 0xffffffff ;  /* 0xffffffff00047882 */ /* 0x000fe20000000000 */
[----:B------:R-:W-:-:S02]  /*a470*/  SEL R2, RZ, 0x8, P4 ;  /* 0x00000008ff027807 */ /* 0x000fc40002000000 */
[----:B------:R-:W-:Y:S02]  /*a480*/  SEL R17, RZ, 0x80, P0 ;  /* 0x00000080ff117807 */ /* 0x000fe40000000000 */
[----:B------:R-:W-:Y:S02]  /*a490*/  LOP3.LUT R0, R2, R0, R3, 0xfe, !PT ;  /* 0x0000000002007212 */ /* 0x000fe400078efe03 */
[----:B------:R-:W-:Y:S02]  /*a4a0*/  SEL R3, RZ, 0x10, P3 ;  /* 0x00000010ff037807 */ /* 0x000fe40001800000 */
[----:B------:R-:W-:-:S04]  /*a4b0*/  SEL R2, RZ, 0x20, P2 ;  /* 0x00000020ff027807 */ /* 0x000fc80001000000 */
[----:B------:R-:W-:Y:S01]  /*a4c0*/  LOP3.LUT R3, R2, R0, R3, 0xfe, !PT ;  /* 0x0000000002037212 */ /* 0x000fe200078efe03 */
[----:B------:R-:W-:Y:S06]  /*a4d0*/  BRA.DIV UR4, `(.L_x_58) ;  /* 0x0000002a04b07947 */ /* 0x000fec000b800000 */
.L_x_100:
[----:B------:R-:W-:Y:S01]  /*a4e0*/  ULOP3.LUT UR4, UR39, 0x2, URZ, 0xfc, !UPT ;  /* 0x0000000227047892 */ /* 0x000fe2000f8efc3f */
[----:B------:R-:W-:Y:S02]  /*a4f0*/  ISETP.GT.U32.AND P1, PT, R31, 0x3f, PT ;  /* 0x0000003f1f00780c */ /* 0x000fe40003f24070 */
[----:B------:R-:W-:Y:S02]  /*a500*/  LOP3.LUT R16, R16, 0xffffff7f, RZ, 0xc0, !PT ;  /* 0xffffff7f10107812 */ /* 0x000fe400078ec0ff */
[----:B------:R-:W-:Y:S01]  /*a510*/  LOP3.LUT R34, R3, R34, RZ, 0xfc, !PT ;  /* 0x0000002203227212 */ /* 0x000fe200078efcff */
[----:B------:R-:W-:Y:S01]  /*a520*/  IMAD.U32 R33, RZ, RZ, UR4 ;  /* 0x00000004ff217e24 */ /* 0x000fe2000f8e00ff */
[----:B------:R-:W-:Y:S02]  /*a530*/  MOV R23, UR40 ;  /* 0x0000002800177c02 */ /* 0x000fe40008000f00 */
[----:B------:R-:W-:Y:S02]  /*a540*/  LOP3.LUT R17, R34, R17, RZ, 0xfc, !PT ;  /* 0x0000001122117212 */ /* 0x000fe400078efcff */
[----:B------:R-:W-:-:S02]  /*a550*/  ISETP.NE.AND P0, PT, R33, 0x3, PT ;  /* 0x000000032100780c */ /* 0x000fc40003f05270 */
[----:B------:R-:W-:-:S11]  /*a560*/  SHF.R.S32.HI R23, RZ, 0x1f, R23 ;  /* 0x0000001fff177819 */ /* 0x000fd60000011417 */
[----:B------:R-:W-:-:S04]  /*a570*/  @P0 LOP3.LUT R16, R16, 0x80, RZ, 0xfc, !PT ;  /* 0x0000008010100812 */ /* 0x000fc800078efcff */
[----:B------:R-:W-:-:S04]  /*a580*/  LOP3.LUT R16, R16, 0xfffff7ff, RZ, 0xc0, !PT ;  /* 0xfffff7ff10107812 */ /* 0x000fc800078ec0ff */
[----:B------:R-:W-:Y:S01]  /*a590*/  @P1 LOP3.LUT R16, R16, 0x800, RZ, 0xfc, !PT ;  /* 0x0000080010101812 */ /* 0x000fe200078efcff */
[----:B------:R-:W-:Y:S06]  /*a5a0*/  @!P0 BRA `(.L_x_59) ;  /* 0x0000000000048947 */ /* 0x000fec0003800000 */
[----:B------:R-:W-:Y:S01]  /*a5b0*/  BPT.TRAP 0x1 ;  /* 0x000000040000795c */ /* 0x000fe20000300000 */
.L_x_59:
[----:B------:R-:W-:-:S05]  /*a5c0*/  IMAD.MOV.U32 R0, RZ, RZ, 0x1 ;  /* 0x00000001ff007424 */ /* 0x000fca00078e00ff */
[----:B------:R-:W-:-:S04]  /*a5d0*/  SHF.L.U32 R0, R0, 0x1f, RZ ;  /* 0x0000001f00007819 */ /* 0x000fc800000006ff */
[----:B------:R-:W0:Y:S02]  /*a5e0*/  SYNCS.PHASECHK.TRANS64.TRYWAIT P0, [UR43+0x28c40], R0 ;  /* 0x028c4000ff0075a7 */ /* 0x000e24000800016b */
[----:B0-----:R-:W-:Y:S05]  /*a5f0*/  @!P0 BRA `(.L_x_60) ;  /* 0x0000002800888947 */ /* 0x001fea0003800000 */
.L_x_101:
[----:B------:R-:W-:Y:S01]  /*a600*/  SHF.R.S32.HI R29, RZ, 0x1f, R19 ;  /* 0x0000001fff1d7819 */ /* 0x000fe20000011413 */
[----:B------:R-:W-:Y:S01]  /*a610*/  ULDC.64 UR4, c[0x0][0x300] ;  /* 0x0000c00000047ab9 */ /* 0x000fe20000000a00 */
[----:B------:R-:W-:Y:S01]  /*a620*/  R2UR UR6, R23 ;  /* 0x00000000170672ca */ /* 0x000fe200000e0000 */
[----:B0-----:R-:W-:Y:S01]  /*a630*/  IMAD.WIDE.U32 R2, R19, UR4, RZ ;  /* 0x0000000413027c25 */ /* 0x001fe2000f8e00ff */
[----:B------:R-:W-:Y:S02]  /*a640*/  IADD3 R18, -R36, UR41, -R18 ;  /* 0x0000002924127c10 */ /* 0x000fe4000fffe912 */
[----:B------:R-:W-:Y:S01]  /*a650*/  LOP3.LUT R16, R16, 0xfffffffe, RZ, 0xc0, !PT ;  /* 0xfffffffe10107812 */ /* 0x000fe200078ec0ff */
[----:B------:R-:W-:-:S04]  /*a660*/  IMAD R0, R29, UR4, RZ ;  /* 0x000000041d007c24 */ /* 0x000fc8000f8e02ff */
[----:B------:R-:W-:Y:S01]  /*a670*/  IMAD R5, R19, UR5, R0 ;  /* 0x0000000513057c24 */ /* 0x000fe2000f8e0200 */
[----:B------:R-:W-:-:S03]  /*a680*/  ULDC.64 UR4, c[0x0][0x310] ;  /* 0x0000c40000047ab9 */ /* 0x000fc60000000a00 */
[----:B------:R-:W-:Y:S02]  /*a690*/  IMAD.IADD R3, R3, 0x1, R5 ;  /* 0x0000000103037824 */ /* 0x000fe400078e0205 */
[----:B------:R-:W-:Y:S02]  /*a6a0*/  IMAD R5, R27, UR4, RZ ;  /* 0x000000041b057c24 */ /* 0x000fe4000f8e02ff */
[----:B------:R-:W-:-:S04]  /*a6b0*/  IMAD.WIDE.U32 R2, R26, UR4, R2 ;  /* 0x000000041a027c25 */ /* 0x000fc8000f8e0002 */
[----:B------:R-:W-:Y:S01]  /*a6c0*/  IMAD R5, R26, UR5, R5 ;  /* 0x000000051a057c24 */ /* 0x000fe2000f8e0205 */
[----:B------:R-:W-:-:S04]  /*a6d0*/  ULDC.64 UR4, c[0x0][0x308] ;  /* 0x0000c20000047ab9 */ /* 0x000fc80000000a00 */
[----:B------:R-:W-:Y:S01]  /*a6e0*/  IADD3 R3, R3, R5, RZ ;  /* 0x0000000503037210 */ /* 0x000fe20007ffe0ff */
[----:B------:R-:W-:Y:S01]  /*a6f0*/  IMAD.U32 R5, RZ, RZ, UR4 ;  /* 0x00000004ff057e24 */ /* 0x000fe2000f8e00ff */
[----:B------:R-:W-:-:S03]  /*a700*/  UIMAD UR4, UR6, UR4, URZ ;  /* 0x00000004060472a4 */ /* 0x000fc6000f8e023f */
[----:B------:R-:W-:Y:S01]  /*a710*/  IMAD.WIDE.U32 R2, R5, UR40, R2 ;  /* 0x0000002805027c25 */ /* 0x000fe2000f8e0002 */
[----:B------:R-:W-:Y:S01]  /*a720*/  UIMAD UR4, UR40, UR5, UR4 ;  /* 0x00000005280472a4 */ /* 0x000fe2000f8e0204 */
[----:B------:R-:W-:Y:S02]  /*a730*/  ULDC.64 UR6, c[0x0][0x2e8] ;  /* 0x0000ba0000067ab9 */ /* 0x000fe40000000a00 */
[----:B------:R-:W-:Y:S01]  /*a740*/  UMOV UR5, 0xffffffff ;  /* 0xffffffff00057882 */ /* 0x000fe20000000000 */
[----:B------:R-:W-:Y:S02]  /*a750*/  LEA R0, P0, R2, UR6, 0x1 ;  /* 0x0000000602007c11 */ /* 0x000fe4000f8008ff */
[----:B------:R-:W-:Y:S01]  /*a760*/  VIADD R5, R3, UR4 ;  /* 0x0000000403057c36 */ /* 0x000fe20008000000 */
[----:B------:R-:W-:Y:S01]  /*a770*/  ULDC UR4, c[0x0][0x2f4] ;  /* 0x0000bd0000047ab9 */ /* 0x000fe20000000800 */
[----:B------:R-:W-:Y:S02]  /*a780*/  LOP3.LUT R3, R4, 0x1c0, RZ, 0xc0, !PT ;  /* 0x000001c004037812 */ /* 0x000fe400078ec0ff */
[----:B------:R-:W-:-:S02]  /*a790*/  ISETP.GE.AND P2, PT, R22, UR4, PT ;  /* 0x0000000416007c0c */ /* 0x000fc4000bf46270 */
[----:B------:R-:W-:Y:S02]  /*a7a0*/  LOP3.LUT R3, R3, 0x38, R4, 0xf8, !PT ;  /* 0x0000003803037812 */ /* 0x000fe400078ef804 */
[----:B------:R-:W-:Y:S02]  /*a7b0*/  LEA.HI.X R5, R2, UR7, R5, 0x1, P0 ;  /* 0x0000000702057c11 */ /* 0x000fe400080f0c05 */
[----:B------:R-:W-:Y:S01]  /*a7c0*/  LOP3.LUT R3, R3, 0x38, R30, 0x78, !PT ;  /* 0x0000003803037812 */ /* 0x000fe200078e781e */
[----:B------:R-:W-:Y:S01]  /*a7d0*/  IMAD.SHL.U32 R30, R6, 0x8, RZ ;  /* 0x00000008061e7824 */ /* 0x000fe200078e00ff */
[----:B------:R-:W-:-:S04]  /*a7e0*/  ISETP.GE.AND P0, PT, R18, 0x1, PT ;  /* 0x000000011200780c */ /* 0x000fc80003f06270 */
[----:B------:R-:W-:Y:S02]  /*a7f0*/  LOP3.LUT R30, R3, 0x200, R30, 0xf8, !PT ;  /* 0x00000200031e7812 */ /* 0x000fe400078ef81e */
[----:B------:R-:W-:Y:S01]  /*a800*/  @P2 LOP3.LUT R16, R16, 0x1, RZ, 0xfc, !PT ;  /* 0x0000000110102812 */ /* 0x000fe200078efcff */
[----:B------:R-:W-:Y:S06]  /*a810*/  BRA.DIV UR5, `(.L_x_61) ;  /* 0x0000002a05187947 */ /* 0x000fec000b800000 */
[----:B------:R-:W0:Y:S01]  /*a820*/  SHFL.IDX PT, R14, R0, RZ, 0x181f ;  /* 0x00181fff000e7589 */ /* 0x000e2200000e0000 */
[----:B------:R-:W-:-:S03]  /*a830*/  @P0 LEA R7, R30, UR43, 0x1 ;  /* 0x0000002b1e070c11 */ /* 0x000fc6000f8e08ff */
[----:B------:R-:W1:Y:S04]  /*a840*/  SHFL.IDX PT, R2, R5, RZ, 0x181f ;  /* 0x00181fff05027589 */ /* 0x000e6800000e0000 */
[----:B------:R-:W-:Y:S01]  /*a850*/  SHFL.IDX PT, R4, R5, 0x1, 0x181f ;  /* 0x00381f0005047f89 */ /* 0x000fe200000e0000 */
[----:B0-----:R-:W-:-:S04]  /*a860*/  @P0 LEA R14, P1, R22, R14, 0x1 ;  /* 0x0000000e160e0211 */ /* 0x001fc800078208ff */
[----:B-1----:R-:W-:Y:S01]  /*a870*/  @P0 IADD3.X R3, RZ, R2, RZ, P1, !PT ;  /* 0x00000002ff030210 */ /* 0x002fe20000ffe4ff */
[----:B------:R-:W-:Y:S02]  /*a880*/  @P0 IMAD.MOV.U32 R2, RZ, RZ, R14 ;  /* 0x000000ffff020224 */ /* 0x000fe400078e000e */
[----:B------:R-:W0:Y:S04]  /*a890*/  SHFL.IDX PT, R14, R0, 0x1, 0x181f ;  /* 0x00381f00000e7f89 */ /* 0x000e2800000e0000 */
[----:B------:R0:W-:Y:S01]  /*a8a0*/  @P0 LDGSTS.E.BYPASS.LTC128B.128 [R7+0x22400], desc[UR36][R2.64], !P2 ;  /* 0x2240000002070fae */ /* 0x0001e2000d101d64 */
[----:B------:R-:W-:-:S13]  /*a8b0*/  ISETP.GE.AND P0, PT, R18, 0x11, PT ;  /* 0x000000111200780c */ /* 0x000fda0003f06270 */
[----:B------:R-:W-:Y:S02]  /*a8c0*/  @P0 LEA R9, R30, UR43, 0x1 ;  /* 0x0000002b1e090c11 */ /* 0x000fe4000f8e08ff */
[----:B0-----:R-:W-:Y:S02]  /*a8d0*/  @P0 LEA R2, P1, R22, R14, 0x1 ;  /* 0x0000000e16020211 */ /* 0x001fe400078208ff */
[----:B------:R-:W0:Y:S03]  /*a8e0*/  SHFL.IDX PT, R14, R0, 0x2, 0x181f ;  /* 0x00581f00000e7f89 */ /* 0x000e2600000e0000 */
[----:B------:R-:W-:Y:S02]  /*a8f0*/  @P0 IMAD.X R3, RZ, RZ, R4, P1 ;  /* 0x000000ffff030224 */ /* 0x000fe400008e0604 */
[----:B------:R-:W1:Y:S04]  /*a900*/  SHFL.IDX PT, R4, R5, 0x2, 0x181f ;  /* 0x00581f0005047f89 */ /* 0x000e6800000e0000 */
[----:B------:R0:W-:Y:S01]  /*a910*/  @P0 LDGSTS.E.BYPASS.LTC128B.128 [R9+0x22c00], desc[UR36][R2.64], !P2 ;  /* 0x22c0000002090fae */ /* 0x0001e2000d101d64 */
[----:B------:R-:W-:-:S13]  /*a920*/  ISETP.GE.AND P0, PT, R18, 0x21, PT ;  /* 0x000000211200780c */ /* 0x000fda0003f06270 */
[----:B------:R-:W-:Y:S02]  /*a930*/  @P0 LEA R7, R30, UR43, 0x1 ;  /* 0x0000002b1e070c11 */ /* 0x000fe4000f8e08ff */
[----:B0-----:R-:W-:Y:S02]  /*a940*/  @P0 LEA R2, P1, R22, R14, 0x1 ;  /* 0x0000000e16020211 */ /* 0x001fe400078208ff */
[----:B------:R0:W2:Y:S03]  /*a950*/  SHFL.IDX PT, R14, R0, 0x3, 0x181f ;  /* 0x00781f00000e7f89 */ /* 0x0000a600000e0000 */
[----:B-1----:R-:W-:Y:S02]  /*a960*/  @P0 IMAD.X R3, RZ, RZ, R4, P1 ;  /* 0x000000ffff030224 */ /* 0x002fe400008e0604 */
[----:B------:R0:W1:Y:S04]  /*a970*/  SHFL.IDX PT, R4, R5, 0x3, 0x181f ;  /* 0x00781f0005047f89 */ /* 0x00006800000e0000 */
[----:B------:R0:W-:Y:S02]  /*a980*/  @P0 LDGSTS.E.BYPASS.LTC128B.128 [R7+0x23400], desc[UR36][R2.64], !P2 ;  /* 0x2340000002070fae */ /* 0x0001e4000d101d64 */
.L_x_111:
[----:B------:R-:W-:-:S13]  /*a990*/  ISETP.GE.AND P0, PT, R18, 0x31, PT ;  /* 0x000000311200780c */ /* 0x000fda0003f06270 */
[----:B0-2---:R-:W-:Y:S02]  /*a9a0*/  @P0 LEA R2, P1, R22, R14, 0x1 ;  /* 0x0000000e16020211 */ /* 0x005fe400078208ff */
[----:B------:R-:W-:Y:S02]  /*a9b0*/  @P0 LEA R5, R30, UR43, 0x1 ;  /* 0x0000002b1e050c11 */ /* 0x000fe4000f8e08ff */
[----:B-1----:R-:W-:-:S05]  /*a9c0*/  @P0 IADD3.X R3, RZ, R4, RZ, P1, !PT ;  /* 0x00000004ff030210 */ /* 0x002fca0000ffe4ff */
[----:B------:R-:W-:Y:S01]  /*a9d0*/  @!PT LDS RZ, [RZ] ;  /* 0x00000000fffff984 */ /* 0x000fe20000000800 */
[----:B------:R-:W-:Y:S01]  /*a9e0*/  @!PT LDS RZ, [RZ] ;  /* 0x00000000fffff984 */ /* 0x000fe20000000800 */
[----:B------:R-:W-:Y:S01]  /*a9f0*/  @!PT LDS RZ, [RZ] ;  /* 0x00000000fffff984 */ /* 0x000fe20000000800 */
[----:B------:R0:W-:Y:S01]  /*aa00*/  @P0 LDGSTS.E.BYPASS.LTC128B.128 [R5+0x23c00], desc[UR36][R2.64], !P2 ;  /* 0x23c0000002050fae */ /* 0x0001e2000d101d64 */
[----:B------:R-:W-:Y:S01]  /*aa10*/  NOP ;  /* 0x0000000000007918 */ /* 0x000fe20000000000 */
[----:B------:R-:W-:Y:S02]  /*aa20*/  SYNCS.ARRIVE.TRANS64.RED.A0T1 RZ, [UR43+0x28c30], RZ ;  /* 0x028c30ffffff79a7 */ /* 0x000fe4000820042b */
[----:B------:R-:W-:Y:S01]  /*aa30*/  ARRIVES.LDGSTSBAR.64.TRANSCNT [UR43+0x28c30] ;  /* 0x028c3000ff0079b0 */ /* 0x000fe20008000aab */
[----:B------:R-:W-:Y:S01]  /*aa40*/  NOP ;  /* 0x0000000000007918 */ /* 0x000fe20000000000 */
[----:B------:R-:W-:-:S13]  /*aa50*/  ISETP.NE.AND P2, PT, R33, 0x3, PT ;  /* 0x000000032100780c */ /* 0x000fda0003f45270 */
[----:B0-----:R-:W-:Y:S05]  /*aa60*/  @!P2 BRA `(.L_x_62) ;  /* 0x000000000004a947 */ /* 0x001fea0003800000 */
[----:B------:R-:W-:Y:S01]  /*aa70*/  BPT.TRAP 0x1 ;  /* 0x000000040000795c */ /* 0x000fe20000300000 */
.L_x_62:
[----:B------:R-:W-:Y:S01]  /*aa80*/  SYNCS.ARRIVE.TRANS64.A1T0 RZ, [UR43+0x28c30], RZ ;  /* 0x028c30ffffff79a7 */ /* 0x000fe2000810002b */
[----:B------:R-:W-:Y:S05]  /*aa90*/  WARPSYNC.ALL ;  /* 0x0000000000007948 */ /* 0x000fea0003800000 */
[----:B------:R-:W-:-:S04]  /*aaa0*/  UIADD3 UR4, UR43, 0x20400, URZ ;  /* 0x000204002b047890 */ /* 0x000fc8000fffe03f */
[----:B------:R-:W-:Y:S01]  /*aab0*/  ULOP3.LUT UP0, URZ, UR4, 0x3ff, URZ, 0xc0, !UPT ;  /* 0x000003ff043f7892 */ /* 0x000fe2000f80c03f */
[----:B------:R-:W-:Y:S05]  /*aac0*/  BAR.SYNC.DEFER_BLOCKING 0x8, 0x100 ;  /* 0x0204000000007b1d */ /* 0x000fea0000010000 */
[----:B------:R-:W-:-:S13]  /*aad0*/  PLOP3.LUT P0, PT, PT, PT, UP0, 0x80, 0x0 ;  /* 0x000000000000781c */ /* 0x000fda0003f0f008 */
[----:B------:R-:W-:Y:S05]  /*aae0*/  @!P0 BRA `(.L_x_63) ;  /* 0x0000000000408947 */ /* 0x000fea0003800000 */
[----:B------:R-:W-:Y:S01]  /*aaf0*/  MOV R2, 0x0 ;  /* 0x0000000000027802 */ /* 0x000fe20000000f00 */
[----:B------:R-:W-:Y:S01]  /*ab00*/  ULDC.64 UR4, c[0x4][0x90] ;  /* 0x0100240000047ab9 */ /* 0x000fe20000000a00 */
[----:B------:R-:W-:Y:S01]  /*ab10*/  ULDC.64 UR6, c[0x4][0x98] ;  /* 0x0100260000067ab9 */ /* 0x000fe20000000a00 */
[----:B------:R-:W-:Y:S01]  /*ab20*/  ULDC.64 UR8, c[0x4][0x20] ;  /* 0x0100080000087ab9 */ /* 0x000fe20000000a00 */
[----:B------:R-:W-:Y:S01]  /*ab30*/  IMAD.U32 R4, RZ, RZ, UR4 ;  /* 0x00000004ff047e24 */ /* 0x000fe2000f8e00ff */
[----:B------:R-:W-:Y:S01]  /*ab40*/  MOV R7, UR7 ;  /* 0x0000000700077c02 */ /* 0x000fe20008000f00 */
[----:B------:R-:W0:Y:S01]  /*ab50*/  LDC.64 R2, c[0x4][R2] ;  /* 0x0100000002027b82 */ /* 0x000e220000000a00 */
[----:B------:R-:W-:Y:S01]  /*ab60*/  IMAD.U32 R5, RZ, RZ, UR5 ;  /* 0x00000005ff057e24 */ /* 0x000fe2000f8e00ff */
[----:B------:R-:W-:Y:S01]  /*ab70*/  MOV R12, 0x1 ;  /* 0x00000001000c7802 */ /* 0x000fe20000000f00 */
[----:B------:R-:W-:Y:S02]  /*ab80*/  IMAD.U32 R6, RZ, RZ, UR6 ;  /* 0x00000006ff067e24 */ /* 0x000fe4000f8e00ff */
[----:B------:R-:W-:-:S02]  /*ab90*/  IMAD.U32 R10, RZ, RZ, UR8 ;  /* 0x00000008ff0a7e24 */ /* 0x000fc4000f8e00ff */
[----:B------:R-:W-:Y:S02]  /*aba0*/  IMAD.U32 R11, RZ, RZ, UR9 ;  /* 0x00000009ff0b7e24 */ /* 0x000fe4000f8e00ff */
[----:B------:R-:W-:Y:S02]  /*abb0*/  IMAD.MOV.U32 R8, RZ, RZ, 0x70 ;  /* 0x00000070ff087424 */ /* 0x000fe400078e00ff */
[----:B------:R-:W-:-:S07]  /*abc0*/  IMAD.MOV.U32 R13, RZ, RZ, RZ ;  /* 0x000000ffff0d7224 */ /* 0x000fce00078e00ff */
[----:B------:R-:W-:-:S07]  /*abd0*/  LEPC R20, `(.L_x_63) ;  /* 0x000000001014794e */ /* 0x000fce0000000000 */
[----:B0-----:R-:W-:Y:S05]  /*abe0*/  CALL.ABS.NOINC R2 ;  /* 0x0000000002007343 */ /* 0x001fea0003c00000 */
.L_x_63:
[----:B------:R-:W0:Y:S01]  /*abf0*/  LDC R0, c[0x0][0x448] ;  /* 0x00011200ff007b82 */ /* 0x000e220000000800 */
[----:B------:R-:W1:Y:S01]  /*ac00*/  S2R R20, SR_CTAID.Z ;  /* 0x0000000000147919 */ /* 0x000e620000002700 */
[----:B------:R-:W-:Y:S01]  /*ac10*/  R2UR UR6, R23 ;  /* 0x00000000170672ca */ /* 0x000fe200000e0000 */
[----:B------:R-:W-:Y:S01]  /*ac20*/  ULDC.64 UR8, c[0x0][0x2d8] ;  /* 0x0000b60000087ab9 */ /* 0x000fe20000000a00 */
[----:B------:R-:W-:Y:S01]  /*ac30*/  IMAD R9, R35, 0x40, R31 ;  /* 0x0000004023097824 */ /* 0x000fe200078e021f */
[----:B------:R-:W-:-:S03]  /*ac40*/  UIMAD.WIDE.U32 UR4, UR40, UR8, URZ ;  /* 0x00000008280472a5 */ /* 0x000fc6000f8e003f */
[----:B------:R-:W-:-:S03]  /*ac50*/  IMAD.MOV.U32 R7, RZ, RZ, R9 ;  /* 0x000000ffff077224 */ /* 0x000fc600078e0009 */
[----:B------:R-:W-:Y:S02]  /*ac60*/  IMAD.U32 R4, RZ, RZ, UR4 ;  /* 0x00000004ff047e24 */ /* 0x000fe4000f8e00ff */
[----:B------:R-:W-:Y:S02]  /*ac70*/  IMAD.U32 R5, RZ, RZ, UR5 ;  /* 0x00000005ff057e24 */ /* 0x000fe4000f8e00ff */
[----:B------:R-:W-:-:S04]  /*ac80*/  UIMAD UR6, UR6, UR8, URZ ;  /* 0x00000008060672a4 */ /* 0x000fc8000f8e023f */
[----:B------:R-:W-:-:S03]  /*ac90*/  UIMAD UR6, UR40, UR9, UR6 ;  /* 0x00000009280672a4 */ /* 0x000fc6000f8e0206 */
[----:B------:R-:W-:Y:S01]  /*aca0*/  ULDC.64 UR8, c[0x0][0x2e0] ;  /* 0x0000b80000087ab9 */ /* 0x000fe20000000a00 */
[----:B------:R-:W-:Y:S01]  /*acb0*/  UIADD3 UR6, UR5, UR6, URZ ;  /* 0x0000000605067290 */ /* 0x000fe2000fffe03f */
[----:B0-----:R-:W-:Y:S02]  /*acc0*/  ISETP.NE.AND P0, PT, R0, 0x1, PT ;  /* 0x000000010000780c */ /* 0x001fe40003f05270 */
[----:B------:R-:W-:Y:S01]  /*acd0*/  ULDC.64 UR4, c[0x0][0x2d0] ;  /* 0x0000b40000047ab9 */ /* 0x000fe20000000a00 */
[----:B-1----:R-:W-:-:S10]  /*ace0*/  SHF.R.S32.HI R6, RZ, 0x1f, R20 ;  /* 0x0000001fff067819 */ /* 0x002fd40000011414 */
[----:B------:R-:W0:Y:S01]  /*acf0*/  @P0 LDC R2, c[0x0][0x44c] ;  /* 0x00011300ff020b82 */ /* 0x000e220000000800 */
[----:B------:R-:W-:-:S04]  /*ad00*/  IMAD R6, R6, UR8, RZ ;  /* 0x0000000806067c24 */ /* 0x000fc8000f8e02ff */
[----:B------:R-:W-:-:S03]  /*ad10*/  IMAD R5, R20, UR9, R6 ;  /* 0x0000000914057c24 */ /* 0x000fc6000f8e0206 */
[----:B------:R-:W1:Y:S01]  /*ad20*/  @P0 LDC R3, c[0x0][0x450] ;  /* 0x00011400ff030b82 */ /* 0x000e620000000800 */
[----:B0-----:R-:W-:-:S05]  /*ad30*/  @P0 IMAD.HI.U32 R2, R9, R2, RZ ;  /* 0x0000000209020227 */ /* 0x001fca00078e00ff */
[----:B-1----:R-:W-:Y:S01]  /*ad40*/  @P0 SHF.R.U32.HI R7, RZ, R3, R2 ;  /* 0x00000003ff070219 */ /* 0x002fe20000011602 */
[----:B------:R-:W-:Y:S01]  /*ad50*/  IMAD.MOV.U32 R2, RZ, RZ, R4 ;  /* 0x000000ffff027224 */ /* 0x000fe200078e0004 */
[----:B------:R-:W-:Y:S02]  /*ad60*/  MOV R3, UR6 ;  /* 0x0000000600037c02 */ /* 0x000fe40008000f00 */
[----:B------:R-:W-:Y:S01]  /*ad70*/  SHF.R.S32.HI R4, RZ, 0x1f, R7 ;  /* 0x0000001fff047819 */ /* 0x000fe20000011407 */
[----:B------:R-:W-:-:S04]  /*ad80*/  IMAD.WIDE.U32 R2, R20, UR8, R2 ;  /* 0x0000000814027c25 */ /* 0x000fc8000f8e0002 */
[----:B------:R-:W-:Y:S01]  /*ad90*/  IMAD R4, R4, UR4, RZ ;  /* 0x0000000404047c24 */ /* 0x000fe2000f8e02ff */
[----:B------:R-:W-:Y:S01]  /*ada0*/  IADD3 R3, R3, R5, RZ ;  /* 0x0000000503037210 */ /* 0x000fe20007ffe0ff */
[----:B------:R-:W-:-:S04]  /*adb0*/  IMAD.MOV R5, RZ, RZ, -R7 ;  /* 0x000000ffff057224 */ /* 0x000fc800078e0a07 */
[----:B------:R-:W-:Y:S02]  /*adc0*/  IMAD R5, R0, R5, R9 ;  /* 0x0000000500057224 */ /* 0x000fe400078e0209 */
[C---:B------:R-:W-:Y:S02]  /*add0*/  IMAD R9, R7.reuse, UR5, R4 ;  /* 0x0000000507097c24 */ /* 0x040fe4000f8e0204 */
[----:B------:R-:W-:Y:S01]  /*ade0*/  IMAD.WIDE.U32 R2, R7, UR4, R2 ;  /* 0x0000000407027c25 */ /* 0x000fe2000f8e0002 */
[----:B------:R-:W-:Y:S01]  /*adf0*/  SHF.R.S32.HI R4, RZ, 0x1f, R5 ;  /* 0x0000001fff047819 */ /* 0x000fe20000011405 */
[----:B------:R-:W-:Y:S02]  /*ae00*/  ULDC.64 UR4, c[0x0][0x2c8] ;  /* 0x0000b20000047ab9 */ /* 0x000fe40000000a00 */
[----:B------:R-:W-:Y:S02]  /*ae10*/  IMAD.IADD R3, R3, 0x1, R9 ;  /* 0x0000000103037824 */ /* 0x000fe400078e0209 */
[----:B------:R-:W-:-:S02]  /*ae20*/  IMAD R4, R4, UR4, RZ ;  /* 0x0000000404047c24 */ /* 0x000fc4000f8e02ff */
[----:B------:R-:W-:-:S04]  /*ae30*/  IMAD.WIDE.U32 R2, R5, UR4, R2 ;  /* 0x0000000405027c25 */ /* 0x000fc8000f8e0002 */
[----:B------:R-:W-:Y:S01]  /*ae40*/  IMAD R7, R5, UR5, R4 ;  /* 0x0000000505077c24 */ /* 0x000fe2000f8e0204 */
[----:B------:R-:W-:Y:S02]  /*ae50*/  ULDC.64 UR4, c[0x0][0x280] ;  /* 0x0000a00000047ab9 */ /* 0x000fe40000000a00 */
[----:B------:R-:W-:Y:S01]  /*ae60*/  LEA R4, P0, R2, UR4, 0x1 ;  /* 0x0000000402047c11 */ /* 0x000fe2000f8008ff */
[----:B------:R-:W-:Y:S01]  /*ae70*/  IMAD.IADD R5, R3, 0x1, R7 ;  /* 0x0000000103057824 */ /* 0x000fe200078e0207 */
[----:B------:R-:W-:Y:S02]  /*ae80*/  ULDC UR4, c[0x0][0x2b8] ;  /* 0x0000ae0000047ab9 */ /* 0x000fe40000000800 */
[----:B------:R-:W-:Y:S02]  /*ae90*/  ISETP.GE.AND P1, PT, R22, UR4, PT ;  /* 0x0000000416007c0c */ /* 0x000fe4000bf26270 */
[----:B------:R-:W-:Y:S01]  /*aea0*/  LEA.HI.X R5, R2, UR5, R5, 0x1, P0 ;  /* 0x0000000502057c11 */ /* 0x000fe200080f0c05 */
[----:B------:R-:W-:-:S03]  /*aeb0*/  UMOV UR5, 0xffffffff ;  /* 0xffffffff00057882 */ /* 0x000fc60000000000 */
[----:B------:R-:W-:Y:S07]  /*aec0*/  BRA.DIV UR5, `(.L_x_64) ;  /* 0x00000026058c7947 */ /* 0x000fee000b800000 */
[----:B------:R-:W0:Y:S01]  /*aed0*/  SHFL.IDX PT, R14, R4, RZ, 0x181f ;  /* 0x00181fff040e7589 */ /* 0x000e2200000e0000 */
[----:B------:R-:W-:Y:S01]  /*aee0*/  ULDC UR4, c[0x0][0x288] ;  /* 0x0000a20000047ab9 */ /* 0x000fe20000000800 */
[----:B------:R-:W-:Y:S01]  /*aef0*/  LEA R35, R35, R36, 0x6 ;  /* 0x0000002423237211 */ /* 0x000fe200078e30ff */
[----:B------:R-:W-:Y:S01]  /*af00*/  IMAD R0, R0, UR4, RZ ;  /* 0x0000000400007c24 */ /* 0x000fe2000f8e02ff */
[----:B------:R-:W1:Y:S03]  /*af10*/  SHFL.IDX PT, R2, R5, RZ, 0x181f ;  /* 0x00181fff05027589 */ /* 0x000e6600000e0000 */
[C---:B------:R-:W-:Y:S01]  /*af20*/  VIADD R9, R35.reuse, 0x10 ;  /* 0x0000001023097836 */ /* 0x040fe20000000000 */
[----:B------:R-:W-:Y:S01]  /*af30*/  ISETP.GE.AND P0, PT, R35, R0, PT ;  /* 0x000000002300720c */ /* 0x000fe20003f06270 */
[----:B------:R-:W-:-:S12]  /*af40*/  SHFL.IDX PT, R6, R5, 0x1, 0x181f ;  /* 0x00381f0005067f89 */ /* 0x000fd800000e0000 */
[----:B------:R-:W-:Y:S02]  /*af50*/  @!P0 LEA R7, R30, UR43, 0x1 ;  /* 0x0000002b1e078c11 */ /* 0x000fe4000f8e08ff */
[----:B0-----:R-:W-:-:S05]  /*af60*/  @!P0 LEA R14, P2, R22, R14, 0x1 ;  /* 0x0000000e160e8211 */ /* 0x001fca00078408ff */
[----:B-1----:R-:W-:Y:S02]  /*af70*/  @!P0 IMAD.X R3, RZ, RZ, R2, P2 ;  /* 0x000000ffff038224 */ /* 0x002fe400010e0602 */
[----:B------:R-:W-:Y:S02]  /*af80*/  @!P0 IMAD.MOV.U32 R2, RZ, RZ, R14 ;  /* 0x000000ffff028224 */ /* 0x000fe400078e000e */
[----:B------:R-:W0:Y:S04]  /*af90*/  SHFL.IDX PT, R14, R4, 0x1, 0x181f ;  /* 0x00381f00040e7f89 */ /* 0x000e2800000e0000 */
[----:B------:R1:W-:Y:S01]  /*afa0*/  @!P0 LDGSTS.E.BYPASS.LTC128B.128 [R7+0x20400], desc[UR36][R2.64], !P1 ;  /* 0x2040000002078fae */ /* 0x0003e2000c901d64 */
[----:B------:R-:W-:Y:S01]  /*afb0*/  ISETP.GE.AND P0, PT, R9, R0, PT ;  /* 0x000000000900720c */ /* 0x000fe20003f06270 */
[----:B-1----:R-:W-:-:S12]  /*afc0*/  VIADD R7, R35, 0x20 ;  /* 0x0000002023077836 */ /* 0x002fd80000000000 */
[----:B------:R-:W-:Y:S02]  /*afd0*/  @!P0 LEA R9, R30, UR43, 0x1 ;  /* 0x0000002b1e098c11 */ /* 0x000fe4000f8e08ff */
[----:B0-----:R-:W-:Y:S02]  /*afe0*/  @!P0 LEA R2, P2, R22, R14, 0x1 ;  /* 0x0000000e16028211 */ /* 0x001fe400078408ff */
[----:B------:R-:W0:Y:S02]  /*aff0*/  SHFL.IDX PT, R14, R4, 0x2, 0x181f ;  /* 0x00581f00040e7f89 */ /* 0x000e2400000e0000 */
[----:B------:R-:W-:Y:S02]  /*b000*/  @!P0 IADD3.X R3, RZ, R6, RZ, P2, !PT ;  /* 0x00000006ff038210 */ /* 0x000fe400017fe4ff */
[----:B------:R-:W1:Y:S04]  /*b010*/  SHFL.IDX PT, R6, R5, 0x2, 0x181f ;  /* 0x00581f0005067f89 */ /* 0x000e6800000e0000 */
[----:B------:R0:W-:Y:S01]  /*b020*/  @!P0 LDGSTS.E.BYPASS.LTC128B.128 [R9+0x20c00], desc[UR36][R2.64], !P1 ;  /* 0x20c0000002098fae */ /* 0x0001e2000c901d64 */
[----:B------:R-:W-:-:S13]  /*b030*/  ISETP.GE.AND P0, PT, R7, R0, PT ;  /* 0x000000000700720c */ /* 0x000fda0003f06270 */
[----:B------:R-:W-:Y:S02]  /*b040*/  @!P0 LEA R7, R30, UR43, 0x1 ;  /* 0x0000002b1e078c11 */ /* 0x000fe4000f8e08ff */
[----:B0-----:R-:W-:Y:S02]  /*b050*/  @!P0 LEA R2, P2, R22, R14, 0x1 ;  /* 0x0000000e16028211 */ /* 0x001fe400078408ff */
[----:B------:R0:W2:Y:S03]  /*b060*/  SHFL.IDX PT, R14, R4, 0x3, 0x181f ;  /* 0x00781f00040e7f89 */ /* 0x0000a600000e0000 */
[----:B-1----:R-:W-:Y:S02]  /*b070*/  @!P0 IMAD.X R3, RZ, RZ, R6, P2 ;  /* 0x000000ffff038224 */ /* 0x002fe400010e0606 */
[----:B------:R0:W1:Y:S04]  /*b080*/  SHFL.IDX PT, R6, R5, 0x3, 0x181f ;  /* 0x00781f0005067f89 */ /* 0x00006800000e0000 */
[----:B------:R0:W-:Y:S02]  /*b090*/  @!P0 LDGSTS.E.BYPASS.LTC128B.128 [R7+0x21400], desc[UR36][R2.64], !P1 ;  /* 0x2140000002078fae */ /* 0x0001e4000c901d64 */
.L_x_120:
[----:B------:R-:W-:-:S05]  /*b0a0*/  VIADD R35, R35, 0x30 ;  /* 0x0000003023237836 */ /* 0x000fca0000000000 */
[----:B------:R-:W-:Y:S01]  /*b0b0*/  ISETP.GE.AND P0, PT, R35, R0, PT ;  /* 0x000000002300720c */ /* 0x000fe20003f06270 */
[----:B------:R-:W-:-:S05]  /*b0c0*/  IMAD.MOV.U32 R0, RZ, RZ, 0x1 ;  /* 0x00000001ff007424 */ /* 0x000fca00078e00ff */
[----:B------:R-:W-:-:S07]  /*b0d0*/  SHF.L.U32 R0, R0, 0x1f, RZ ;  /* 0x0000001f00007819 */ /* 0x000fce00000006ff */
[----:B0-2---:R-:W-:Y:S02]  /*b0e0*/  @!P0 LEA R2, P2, R22, R14, 0x1 ;  /* 0x0000000e16028211 */ /* 0x005fe400078408ff */
[----:B------:R-:W-:Y:S02]  /*b0f0*/  @!P0 LEA R5, R30, UR43, 0x1 ;  /* 0x0000002b1e058c11 */ /* 0x000fe4000f8e08ff */
[----:B-1----:R-:W-:-:S05]  /*b100*/  @!P0 IADD3.X R3, RZ, R6, RZ, P2, !PT ;  /* 0x00000006ff038210 */ /* 0x002fca00017fe4ff */
[----:B------:R-:W-:Y:S01]  /*b110*/  @!PT LDS RZ, [RZ] ;  /* 0x00000000fffff984 */ /* 0x000fe20000000800 */
[----:B------:R-:W-:Y:S01]  /*b120*/  @!PT LDS RZ, [RZ] ;  /* 0x00000000fffff984 */ /* 0x000fe20000000800 */
[----:B------:R-:W-:Y:S01]  /*b130*/  @!PT LDS RZ, [RZ] ;  /* 0x00000000fffff984 */ /* 0x000fe20000000800 */
[----:B------:R0:W-:Y:S01]  /*b140*/  @!P0 LDGSTS.E.BYPASS.LTC128B.128 [R5+0x21c00], desc[UR36][R2.64], !P1 ;  /* 0x21c0000002058fae */ /* 0x0001e2000c901d64 */
[----:B------:R-:W-:Y:S01]  /*b150*/  NOP ;  /* 0x0000000000007918 */ /* 0x000fe20000000000 */
[----:B------:R-:W-:Y:S02]  /*b160*/  SYNCS.ARRIVE.TRANS64.RED.A0T1 RZ, [UR43+0x28c00], RZ ;  /* 0x028c00ffffff79a7 */ /* 0x000fe4000820042b */
[----:B------:R-:W-:Y:S01]  /*b170*/  ARRIVES.LDGSTSBAR.64.TRANSCNT [UR43+0x28c00] ;  /* 0x028c0000ff0079b0 */ /* 0x000fe20008000aab */
[----:B------:R-:W-:Y:S01]  /*b180*/  NOP ;  /* 0x0000000000007918 */ /* 0x000fe20000000000 */
[----:B------:R-:W-:Y:S01]  /*b190*/  SYNCS.ARRIVE.TRANS64.A1T0 RZ, [UR43+0x28c00], RZ ;  /* 0x028c00ffffff79a7 */ /* 0x000fe2000810002b */
[----:B------:R-:W1:Y:S02]  /*b1a0*/  SYNCS.PHASECHK.TRANS64.TRYWAIT P0, [UR43+0x28c20], R0 ;  /* 0x028c2000ff0075a7 */ /* 0x000e64000800016b */
[----:B01----:R-:W-:Y:S05]  /*b1b0*/  @!P0 BRA `(.L_x_65) ;  /* 0x0000002400f48947 */ /* 0x003fea0003800000 */
.L_x_121:
[----:B------:R-:W-:-:S13]  /*b1c0*/  ISETP.NE.AND P0, PT, R33, 0x3, PT ;  /* 0x000000032100780c */ /* 0x000fda0003f05270 */
[----:B------:R-:W-:Y:S05]  /*b1d0*/  @!P0 BRA `(.L_x_66) ;  /* 0x0000000000048947 */ /* 0x000fea0003800000 */
[----:B------:R-:W-:Y:S01]  /*b1e0*/  BPT.TRAP 0x1 ;  /* 0x000000040000795c */ /* 0x000fe20000300000 */
.L_x_66:
[----:B------:R-:W1:Y:S02]  /*b1f0*/  SYNCS.PHASECHK.TRANS64.TRYWAIT P0, [UR43+0x28c60], R0 ;  /* 0x028c6000ff0075a7 */ /* 0x000e64000800016b */
[----:B-1----:R-:W-:Y:S05]  /*b200*/  @!P0 BRA `(.L_x_67) ;  /* 0x0000002400f88947 */ /* 0x002fea0003800000 */
.L_x_122:
[----:B------:R-:W-:Y:S01]  /*b210*/  ULDC.64 UR4, c[0x0][0x328] ;  /* 0x0000ca0000047ab9 */ /* 0x000fe20000000a00 */
[----:B------:R-:W-:Y:S01]  /*b220*/  ULDC.64 UR6, c[0x0][0x338] ;  /* 0x0000ce0000067ab9 */ /* 0x000fe20000000a00 */
[----:B0-----:R-:W-:Y:S02]  /*b230*/  IMAD R0, R29, UR4, RZ ;  /* 0x000000041d007c24 */ /* 0x001fe4000f8e02ff */
[----:B------:R-:W-:Y:S01]  /*b240*/  IMAD.WIDE.U32 R2, R19, UR4, RZ ;  /* 0x0000000413027c25 */ /* 0x000fe2000f8e00ff */
[----:B------:R-:W-:-:S03]  /*b250*/  R2UR UR4, R23 ;  /* 0x00000000170472ca */ /* 0x000fc600000e0000 */
[----:B------:R-:W-:Y:S02]  /*b260*/  IMAD R19, R19, UR5, R0 ;  /* 0x0000000513137c24 */ /* 0x000fe4000f8e0200 */
[----:B------:R-:W-:Y:S02]  /*b270*/  IMAD R5, R27, UR6, RZ ;  /* 0x000000061b057c24 */ /* 0x000fe4000f8e02ff */
[----:B------:R-:W-:Y:S02]  /*b280*/  IMAD.IADD R3, R3, 0x1, R19 ;  /* 0x0000000103037824 */ /* 0x000fe400078e0213 */
[C---:B------:R-:W-:Y:S02]  /*b290*/  IMAD R5, R26.reuse, UR7, R5 ;  /* 0x000000071a057c24 */ /* 0x040fe4000f8e0205 */
[----:B------:R-:W-:Y:S01]  /*b2a0*/  IMAD.WIDE.U32 R2, R26, UR6, R2 ;  /* 0x000000061a027c25 */ /* 0x000fe2000f8e0002 */
[----:B------:R-:W-:Y:S02]  /*b2b0*/  ULDC.64 UR6, c[0x0][0x330] ;  /* 0x0000cc0000067ab9 */ /* 0x000fe40000000a00 */
[----:B------:R-:W-:Y:S01]  /*b2c0*/  UIMAD UR4, UR4, UR6, URZ ;  /* 0x00000006040472a4 */ /* 0x000fe2000f8e023f */
[----:B------:R-:W-:Y:S01]  /*b2d0*/  IMAD.IADD R3, R3, 0x1, R5 ;  /* 0x0000000103037824 */ /* 0x000fe200078e0205 */
[----:B------:R-:W-:-:S02]  /*b2e0*/  MOV R5, UR6 ;  /* 0x0000000600057c02 */ /* 0x000fc40008000f00 */
[----:B------:R-:W-:-:S03]  /*b2f0*/  UIMAD UR4, UR40, UR7, UR4 ;  /* 0x00000007280472a4 */ /* 0x000fc6000f8e0204 */
[----:B------:R-:W-:Y:S01]  /*b300*/  IMAD.WIDE.U32 R2, R5, UR40, R2 ;  /* 0x0000002805027c25 */ /* 0x000fe2000f8e0002 */
[----:B------:R-:W-:-:S03]  /*b310*/  ULDC.64 UR6, c[0x0][0x318] ;  /* 0x0000c60000067ab9 */ /* 0x000fc60000000a00 */
[----:B------:R-:W-:Y:S01]  /*b320*/  VIADD R3, R3, UR4 ;  /* 0x0000000403037c36 */ /* 0x000fe20008000000 */
[----:B------:R-:W-:Y:S01]  /*b330*/  LEA R0, P0, R2, UR6, 0x1 ;  /* 0x0000000602007c11 */ /* 0x000fe2000f8008ff */
[----:B------:R-:W-:-:S03]  /*b340*/  UMOV UR4, 0xffffffff ;  /* 0xffffffff00047882 */ /* 0x000fc60000000000 */
[----:B------:R-:W-:Y:S01]  /*b350*/  LEA.HI.X R6, R2, UR7, R3, 0x1, P0 ;  /* 0x0000000702067c11 */ /* 0x000fe200080f0c03 */
[----:B------:R-:W-:Y:S08]  /*b360*/  BRA.DIV UR4, `(.L_x_68) ;  /* 0x0000002604b87947 */ /* 0x000ff0000b800000 */
[----:B------:R-:W0:Y:S01]  /*b370*/  SHFL.IDX PT, R14, R0, RZ, 0x181f ;  /* 0x00181fff000e7589 */ /* 0x000e2200000e0000 */
[----:B------:R-:W-:Y:S01]  /*b380*/  IMAD.SHL.U32 R8, R22, 0x2, RZ ;  /* 0x0000000216087824 */ /* 0x000fe200078e00ff */
[C---:B------:R-:W-:Y:S02]  /*b390*/  LOP3.LUT R4, R17.reuse, 0x1, RZ, 0xc0, !PT ;  /* 0x0000000111047812 */ /* 0x040fe400078ec0ff */
[----:B------:R-:W1:Y:S01]  /*b3a0*/  SHFL.IDX PT, R3, R6, RZ, 0x181f ;  /* 0x00181fff06037589 */ /* 0x000e6200000e0000 */
[----:B------:R-:W-:Y:S02]  /*b3b0*/  LEA R7, R30, UR43, 0x1 ;  /* 0x0000002b1e077c11 */ /* 0x000fe4000f8e08ff */
[----:B------:R-:W-:Y:S01]  /*b3c0*/  ISETP.NE.U32.AND P1, PT, R4, 0x1, PT ;  /* 0x000000010400780c */ /* 0x000fe20003f25070 */
[----:B------:R-:W-:Y:S01]  /*b3d0*/  SHFL.IDX PT, R5, R6, 0x1, 0x181f ;  /* 0x00381f0006057f89 */ /* 0x000fe200000e0000 */
[C---:B------:R-:W-:Y:S02]  /*b3e0*/  LOP3.LUT P5, RZ, R17.reuse, 0x2, RZ, 0xc0, !PT ;  /* 0x0000000211ff7812 */ /* 0x040fe400078ac0ff */
[C---:B------:R-:W-:Y:S01]  /*b3f0*/  LOP3.LUT P4, RZ, R17.reuse, 0x4, RZ, 0xc0, !PT ;  /* 0x0000000411ff7812 */ /* 0x040fe2000788c0ff */
[----:B------:R-:W-:Y:S01]  /*b400*/  SHFL.IDX PT, R9, R6, 0x2, 0x181f ;  /* 0x00581f0006097f89 */ /* 0x000fe200000e0000 */
[----:B------:R-:W-:-:S02]  /*b410*/  LOP3.LUT P3, RZ, R17, 0x8, RZ, 0xc0, !PT ;  /* 0x0000000811ff7812 */ /* 0x000fc4000786c0ff */
[C---:B------:R-:W-:Y:S01]  /*b420*/  LOP3.LUT P2, RZ, R17.reuse, 0x10, RZ, 0xc0, !PT ;  /* 0x0000001011ff7812 */ /* 0x040fe2000784c0ff */
[----:B------:R-:W-:Y:S01]  /*b430*/  SHFL.IDX PT, R6, R6, 0x3, 0x181f ;  /* 0x00781f0006067f89 */ /* 0x000fe200000e0000 */
[----:B------:R-:W-:Y:S02]  /*b440*/  LOP3.LUT R16, R16, 0xfffffeff, RZ, 0xc0, !PT ;  /* 0xfffffeff10107812 */ /* 0x000fe400078ec0ff */
[----:B------:R-:W-:Y:S02]  /*b450*/  PRMT R4, R17, 0x8880, RZ ;  /* 0x0000888011047816 */ /* 0x000fe400000000ff */
[----:B------:R-:W-:Y:S02]  /*b460*/  @P1 LOP3.LUT R16, R16, 0x100, RZ, 0xfc, !PT ;  /* 0x0000010010101812 */ /* 0x000fe400078efcff */
[----:B0-----:R-:W-:Y:S02]  /*b470*/  IADD3 R2, P0, R14, R8, RZ ;  /* 0x000000080e027210 */ /* 0x001fe40007f1e0ff */
[----:B------:R-:W0:Y:S01]  /*b480*/  SHFL.IDX PT, R14, R0, 0x1, 0x181f ;  /* 0x00381f00000e7f89 */ /* 0x000e2200000e0000 */
[----:B------:R-:W-:-:S02]  /*b490*/  LOP3.LUT R16, R16, 0xfffffdff, RZ, 0xc0, !PT ;  /* 0xfffffdff10107812 */ /* 0x000fc400078ec0ff */
[----:B-1----:R-:W-:Y:S01]  /*b4a0*/  IMAD.X R3, RZ, RZ, R3, P0 ;  /* 0x000000ffff037224 */ /* 0x002fe200000e0603 */
[----:B------:R-:W-:Y:S02]  /*b4b0*/  ISETP.LT.OR P0, PT, R18, 0x1, P1 ;  /* 0x000000011200780c */ /* 0x000fe40000f01670 */
[----:B------:R-:W-:-:S11]  /*b4c0*/  LOP3.LUT P1, RZ, R17, 0x20, RZ, 0xc0, !PT ;  /* 0x0000002011ff7812 */ /* 0x000fd6000782c0ff */
[----:B------:R-:W-:Y:S01]  /*b4d0*/  LDGSTS.E.BYPASS.LTC128B.128 [R7+0x400], desc[UR36][R2.64], !P0 ;  /* 0x0040000002077fae */ /* 0x000fe2000c101d64 */
[----:B------:R-:W-:-:S13]  /*b4e0*/  ISETP.LT.OR P0, PT, R18, 0x1, !P5 ;  /* 0x000000011200780c */ /* 0x000fda0006f01670 */
        /* <DEDUP_REMOVED lines=9> */
[----:B------:R-:W-:-:S04]  /*b580*/  LOP3.LUT P0, RZ, R17, 0x40, RZ, 0xc0, !PT ;  /* 0x0000004011ff7812 */ /* 0x000fc8000780c0ff */
[----:B------:R-:W-:-:S13]  /*b590*/  ISETP.LT.OR P6, PT, R18, 0x1, !P0 ;  /* 0x000000011200780c */ /* 0x000fda00047c1670 */
[----:B------:R-:W-:Y:S01]  /*b5a0*/  LDGSTS.E.BYPASS.LTC128B.128 [R7+0xc400], desc[UR36][R2.64+0x300], !P6 ;  /* 0x0c40030002077fae */ /* 0x000fe2000f101d64 */
[----:B------:R-:W-:-:S13]  /*b5b0*/  ISETP.GT.AND P6, PT, R4, -0x1, PT ;  /* 0xffffffff0400780c */ /* 0x000fda0003fc4270 */
[----:B------:R-:W-:Y:S02]  /*b5c0*/  @P6 LOP3.LUT R16, R16, 0x200, RZ, 0xfc, !PT ;  /* 0x0000020010106812 */ /* 0x000fe400078efcff */
[----:B------:R-:W-:-:S13]  /*b5d0*/  ISETP.LT.OR P6, PT, R18, 0x1, P6 ;  /* 0x000000011200780c */ /* 0x000fda00037c1670 */
[----:B------:R1:W-:Y:S01]  /*b5e0*/  LDGSTS.E.BYPASS.LTC128B.128 [R7+0xe400], desc[UR36][R2.64+0x380], !P6 ;  /* 0x0e40038002077fae */ /* 0x0003e2000f101d64 */
[----:B0-----:R-:W-:-:S03]  /*b5f0*/  IADD3 R4, P6, R14, R8, RZ ;  /* 0x000000080e047210 */ /* 0x001fc60007fde0ff */
[----:B------:R-:W1:Y:S01]  /*b600*/  SHFL.IDX PT, R14, R0, 0x2, 0x181f ;  /* 0x00581f00000e7f89 */ /* 0x000e6200000e0000 */
[----:B------:R-:W-:Y:S02]  /*b610*/  IADD3.X R5, RZ, R5, RZ, P6, !PT ;  /* 0x00000005ff057210 */ /* 0x000fe400037fe4ff */
[----:B-1----:R-:W-:Y:S02]  /*b620*/  IADD3 R2, P6, R14, R8, RZ ;  /* 0x000000080e027210 */ /* 0x002fe40007fde0ff */
[----:B------:R0:W1:Y:S03]  /*b630*/  SHFL.IDX PT, R14, R0, 0x3, 0x181f ;  /* 0x00781f00000e7f89 */ /* 0x00006600000e0000 */
[----:B------:R-:W-:Y:S01]  /*b640*/  IMAD.X R3, RZ, RZ, R9, P6 ;  /* 0x000000ffff037224 */ /* 0x000fe200030e0609 */
[----:B------:R-:W-:-:S04]  /*b650*/  LOP3.LUT P6, RZ, R16, 0x100, RZ, 0xc0, !PT ;  /* 0x0000010010ff7812 */ /* 0x000fc800078cc0ff */
[----:B------:R-:W-:-:S13]  /*b660*/  ISETP.LT.OR P6, PT, R18, 0x11, P6 ;  /* 0x000000111200780c */ /* 0x000fda00037c1670 */
        /* <DEDUP_REMOVED lines=14> */
[----:B------:R-:W-:-:S13]  /*b750*/  ISETP.LT.OR P6, PT, R18, 0x11, P6 ;  /* 0x000000111200780c */ /* 0x000fda00037c1670 */
[----:B------:R2:W-:Y:S01]  /*b760*/  LDGSTS.E.BYPASS.LTC128B.128 [R7+0xec00], desc[UR36][R4.64+0x380], !P6 ;  /* 0x0ec0038004077fae */ /* 0x0005e2000f101d64 */
[----:B------:R-:W-:-:S04]  /*b770*/  LOP3.LUT P6, RZ, R16, 0x100, RZ, 0xc0, !PT ;  /* 0x0000010010ff7812 */ /* 0x000fc800078cc0ff */
[----:B------:R-:W-:Y:S01]  /*b780*/  ISETP.LT.OR P6, PT, R18, 0x21, P6 ;  /* 0x000000211200780c */ /* 0x000fe200037c1670 */
[----:B--2---:R-:W-:-:S12]  /*b790*/  IMAD.MOV.U32 R4, RZ, RZ, RZ ;  /* 0x000000ffff047224 */ /* 0x004fd800078e00ff */
[----:B------:R0:W-:Y:S01]  /*b7a0*/  LDGSTS.E.BYPASS.LTC128B.128 [R7+0x1400], desc[UR36][R2.64], !P6 ;  /* 0x0140000002077fae */ /* 0x0001e2000f101d64 */
[----:B------:R-:W-:-:S13]  /*b7b0*/  ISETP.LT.OR P6, PT, R18, 0x21, !P5 ;  /* 0x000000211200780c */ /* 0x000fda0006fc1670 */
        /* <DEDUP_REMOVED lines=11> */
[----:B------:R-:W-:-:S04]  /*b870*/  LOP3.LUT P6, RZ, R16, 0x200, RZ, 0xc0, !PT ;  /* 0x0000020010ff7812 */ /* 0x000fc800078cc0ff */
[----:B------:R-:W-:-:S13]  /*b880*/  ISETP.LT.OR P6, PT, R18, 0x21, P6 ;  /* 0x000000211200780c */ /* 0x000fda00037c1670 */
[----:B-1----:R0:W-:Y:S02]  /*b890*/  LDGSTS.E.BYPASS.LTC128B.128 [R7+0xf400], desc[UR36][R2.64+0x380], !P6 ;  /* 0x0f40038002077fae */ /* 0x0021e4000f101d64 */
.L_x_132:
[----:B0-----:R-:W-:Y:S02]  /*b8a0*/  IADD3 R2, P6, R14, R8, RZ ;  /* 0x000000080e027210 */ /* 0x001fe40007fde0ff */
[C---:B------:R-:W-:Y:S02]  /*b8b0*/  ISETP.LT.OR P5, PT, R18.reuse, 0x31, !P5 ;  /* 0x000000311200780c */ /* 0x040fe40006fa1670 */
[----:B------:R-:W-:Y:S01]  /*b8c0*/  ISETP.LT.OR P4, PT, R18, 0x31, !P4 ;  /* 0x000000311200780c */ /* 0x000fe20006781670 */
[----:B------:R-:W-:Y:S01]  /*b8d0*/  IMAD.X R3, RZ, RZ, R6, P6 ;  /* 0x000000ffff037224 */ /* 0x000fe200030e0606 */
[----:B------:R-:W-:Y:S02]  /*b8e0*/  LOP3.LUT P6, RZ, R16, 0x100, RZ, 0xc0, !PT ;  /* 0x0000010010ff7812 */ /* 0x000fe400078cc0ff */
[C---:B------:R-:W-:Y:S02]  /*b8f0*/  ISETP.LT.OR P3, PT, R18.reuse, 0x31, !P3 ;  /* 0x000000311200780c */ /* 0x040fe40005f61670 */
[----:B------:R-:W-:-:S02]  /*b900*/  ISETP.LT.OR P6, PT, R18, 0x31, P6 ;  /* 0x000000311200780c */ /* 0x000fc400037c1670 */
[C---:B------:R-:W-:Y:S02]  /*b910*/  ISETP.LT.OR P2, PT, R18.reuse, 0x31, !P2 ;  /* 0x000000311200780c */ /* 0x040fe40005741670 */
[C---:B------:R-:W-:Y:S02]  /*b920*/  ISETP.LT.OR P1, PT, R18.reuse, 0x31, !P1 ;  /* 0x000000311200780c */ /* 0x040fe40004f21670 */
[----:B------:R-:W-:-:S07]  /*b930*/  ISETP.LT.OR P0, PT, R18, 0x31, !P0 ;  /* 0x000000311200780c */ /* 0x000fce0004701670 */
[----:B------:R-:W-:Y:S01]  /*b940*/  @!PT LDS RZ, [RZ] ;  /* 0x00000000fffff984 */ /* 0x000fe20000000800 */
[----:B------:R-:W-:Y:S01]  /*b950*/  @!PT LDS RZ, [RZ] ;  /* 0x00000000fffff984 */ /* 0x000fe20000000800 */
[----:B------:R-:W-:Y:S01]  /*b960*/  @!PT LDS RZ, [RZ] ;  /* 0x00000000fffff984 */ /* 0x000fe20000000800 */
[----:B------:R0:W-:Y:S01]  /*b970*/  LDGSTS.E.BYPASS.LTC128B.128 [R7+0x1c00], desc[UR36][R2.64], !P6 ;  /* 0x01c0000002077fae */ /* 0x0001e2000f101d64 */
[----:B------:R-:W-:-:S03]  /*b980*/  LOP3.LUT P6, RZ, R16, 0x200, RZ, 0xc0, !PT ;  /* 0x0000020010ff7812 */ /* 0x000fc600078cc0ff */
[----:B------:R0:W-:Y:S04]  /*b990*/  LDGSTS.E.BYPASS.LTC128B.128 [R7+0x3c00], desc[UR36][R2.64+0x80], !P5 ;  /* 0x03c0008002077fae */ /* 0x0001e8000e901d64 */
[----:B------:R0:W-:Y:S04]  /*b9a0*/  LDGSTS.E.BYPASS.LTC128B.128 [R7+0x5c00], desc[UR36][R2.64+0x100], !P4 ;  /* 0x05c0010002077fae */ /* 0x0001e8000e101d64 */
[----:B------:R0:W-:Y:S04]  /*b9b0*/  LDGSTS.E.BYPASS.LTC128B.128 [R7+0x7c00], desc[UR36][R2.64+0x180], !P3 ;  /* 0x07c0018002077fae */ /* 0x0001e8000d901d64 */
[----:B------:R0:W-:Y:S04]  /*b9c0*/  LDGSTS.E.BYPASS.LTC128B.128 [R7+0x9c00], desc[UR36][R2.64+0x200], !P2 ;  /* 0x09c0020002077fae */ /* 0x0001e8000d101d64 */
[----:B------:R0:W-:Y:S04]  /*b9d0*/  LDGSTS.E.BYPASS.LTC128B.128 [R7+0xbc00], desc[UR36][R2.64+0x280], !P1 ;  /* 0x0bc0028002077fae */ /* 0x0001e8000c901d64 */
[----:B------:R0:W-:Y:S01]  /*b9e0*/  LDGSTS.E.BYPASS.LTC128B.128 [R7+0xdc00], desc[UR36][R2.64+0x300], !P0 ;  /* 0x0dc0030002077fae */ /* 0x0001e2000c101d64 */
[----:B------:R-:W-:-:S13]  /*b9f0*/  ISETP.LT.OR P0, PT, R18, 0x31, P6 ;  /* 0x000000311200780c */ /* 0x000fda0003701670 */
[----:B------:R0:W-:Y:S01]  /*ba00*/  LDGSTS.E.BYPASS.LTC128B.128 [R7+0xfc00], desc[UR36][R2.64+0x380], !P0 ;  /* 0x0fc0038002077fae */ /* 0x0001e2000c101d64 */
[----:B------:R-:W-:Y:S01]  /*ba10*/  NOP ;  /* 0x0000000000007918 */ /* 0x000fe20000000000 */
[----:B------:R-:W-:Y:S02]  /*ba20*/  SYNCS.ARRIVE.TRANS64.RED.A0T1 RZ, [UR43+0x28c50], RZ ;  /* 0x028c50ffffff79a7 */ /* 0x000fe4000820042b */
[----:B------:R-:W-:Y:S01]  /*ba30*/  ARRIVES.LDGSTSBAR.64.TRANSCNT [UR43+0x28c50] ;  /* 0x028c5000ff0079b0 */ /* 0x000fe20008000aab */
[----:B------:R-:W-:Y:S01]  /*ba40*/  NOP ;  /* 0x0000000000007918 */ /* 0x000fe20000000000 */
[----:B------:R-:W-:-:S13]  /*ba50*/  ISETP.NE.AND P6, PT, R33, 0x3, PT ;  /* 0x000000032100780c */ /* 0x000fda0003fc5270 */
[----:B0-----:R-:W-:Y:S05]  /*ba60*/  @!P6 BRA `(.L_x_69) ;  /* 0x000000000004e947 */ /* 0x001fea0003800000 */
[----:B------:R-:W-:Y:S01]  /*ba70*/  BPT.TRAP 0x1 ;  /* 0x000000040000795c */ /* 0x000fe20000300000 */
.L_x_69:
[----:B------:R-:W-:Y:S01]  /*ba80*/  IADD3 R25, R25, -0x2, RZ ;  /* 0xfffffffe19197810 */ /* 0x000fe20007ffe0ff */
[----:B------:R-:W-:Y:S01]  /*ba90*/  SYNCS.ARRIVE.TRANS64.A1T0 RZ, [UR43+0x28c50], RZ ;  /* 0x028c50ffffff79a7 */ /* 0x000fe2000810002b */
[----:B------:R-:W-:Y:S01]  /*baa0*/  BSSY B0, `(.L_x_53) ;  /* 0x00000f1000007945 */ /* 0x000fe20003800000 */
[----:B------:R-:W-:Y:S01]  /*bab0*/  IMAD.MOV.U32 R21, RZ, RZ, 0x1 ;  /* 0x00000001ff157424 */ /* 0x000fe200078e00ff */
[----:B------:R-:W-:Y:S01]  /*bac0*/  ISETP.GE.AND P0, PT, R25, UR45, PT ;  /* 0x0000002d19007c0c */ /* 0x000fe2000bf06270 */
[----:B------:R-:W-:-:S12]  /*bad0*/  IMAD.MOV.U32 R0, RZ, RZ, 0x1 ;  /* 0x00000001ff007424 */ /* 0x000fd800078e00ff */
[----:B------:R-:W-:Y:S05]  /*bae0*/  @!P0 BRA `(.L_x_70) ;  /* 0x0000000c00b08947 */ /* 0x000fea0003800000 */
[----:B------:R-:W-:Y:S01]  /*baf0*/  UIADD3 UR4, UR44, 0x1, URZ ;  /* 0x000000012c047890 */ /* 0x000fe2000fffe03f */
[----:B------:R-:W-:Y:S01]  /*bb00*/  LOP3.LUT R3, RZ, UR42, RZ, 0x33, !PT ;  /* 0x0000002aff037c12 */ /* 0x000fe2000f8e33ff */
[----:B------:R-:W-:Y:S01]  /*bb10*/  IMAD.MOV.U32 R21, RZ, RZ, 0x1 ;  /* 0x00000001ff157424 */ /* 0x000fe200078e00ff */
[----:B------:R-:W-:Y:S01]  /*bb20*/  IADD3 R36, R37, R28, R36 ;  /* 0x0000001c25247210 */ /* 0x000fe20007ffe024 */
[----:B------:R-:W-:Y:S01]  /*bb30*/  UIMAD UR4, UR4, UR38, URZ ;  /* 0x00000026040472a4 */ /* 0x000fe2000f8e023f */
[----:B------:R-:W-:Y:S02]  /*bb40*/  LOP3.LUT R28, R34, 0x40, RZ, 0xc0, !PT ;  /* 0x00000040221c7812 */ /* 0x000fe400078ec0ff */
[----:B------:R-:W-:Y:S01]  /*bb50*/  LOP3.LUT R25, R17, 0x80, RZ, 0xc0, !PT ;  /* 0x0000008011197812 */ /* 0x000fe200078ec0ff */
[----:B------:R-:W-:Y:S01]  /*bb60*/  VIADD R36, R36, 0xffffff40 ;  /* 0xffffff4024247836 */ /* 0x000fe20000000000 */
[----:B------:R-:W-:Y:S02]  /*bb70*/  SHF.R.U32.HI R28, RZ, 0x2, R28 ;  /* 0x00000002ff1c7819 */ /* 0x000fe4000001161c */
[----:B------:R-:W-:-:S02]  /*bb80*/  LOP3.LUT R0, RZ, UR4, RZ, 0x33, !PT ;  /* 0x00000004ff007c12 */ /* 0x000fc4000f8e33ff */
[----:B------:R-:W-:Y:S02]  /*bb90*/  SHF.R.U32.HI R25, RZ, 0x3, R25 ;  /* 0x00000003ff197819 */ /* 0x000fe40000011619 */
[----:B------:R-:W-:Y:S02]  /*bba0*/  VIMNMX R3, R0, R3, !PT ;  /* 0x0000000300037248 */ /* 0x000fe40007fe0100 */
[----:B------:R-:W-:Y:S02]  /*bbb0*/  MOV R0, 0x1 ;  /* 0x0000000100007802 */ /* 0x000fe40000000f00 */
[C---:B------:R-:W-:Y:S01]  /*bbc0*/  IADD3 R22, -R3.reuse, -0x2, RZ ;  /* 0xfffffffe03167810 */ /* 0x040fe20007ffe1ff */
[----:B------:R-:W-:-:S07]  /*bbd0*/  IMAD R9, R3, -0x40, R36 ;  /* 0xffffffc003097824 */ /* 0x000fce00078e0224 */
.L_x_85:
[----:B------:R-:W0:Y:S01]  /*bbe0*/  LDC R2, c[0x0][0x430] ;  /* 0x00010c00ff027b82 */ /* 0x000e220000000800 */
[----:B------:R-:W-:Y:S01]  /*bbf0*/  ISETP.GT.U32.AND P0, PT, R31, 0x3f, PT ;  /* 0x0000003f1f00780c */ /* 0x000fe20003f04070 */
[----:B------:R-:W-:Y:S01]  /*bc00*/  BSSY B1, `(.L_x_71) ;  /* 0x0000014000017945 */ /* 0x000fe20003800000 */
[----:B------:R-:W-:Y:S02]  /*bc10*/  IMAD.MOV.U32 R7, RZ, RZ, R9 ;  /* 0x000000ffff077224 */ /* 0x000fe400078e0009 */
[----:B------:R-:W-:Y:S01]  /*bc20*/  IMAD.MOV.U32 R6, RZ, RZ, RZ ;  /* 0x000000ffff067224 */ /* 0x000fe200078e00ff */
[----:B0-----:R-:W-:-:S13]  /*bc30*/  ISETP.NE.AND P1, PT, R2, 0x1, PT ;  /* 0x000000010200780c */ /* 0x001fda0003f25270 */
[----:B------:R-:W0:Y:S08]  /*bc40*/  @P1 LDC R2, c[0x0][0x434] ;  /* 0x00010d00ff021b82 */ /* 0x000e300000000800 */
[----:B------:R-:W1:Y:S01]  /*bc50*/  @P1 LDC R3, c[0x0][0x438] ;  /* 0x00010e00ff031b82 */ /* 0x000e620000000800 */
[----:B0-----:R-:W-:-:S05]  /*bc60*/  @P1 IMAD.HI.U32 R2, R9, R2, RZ ;  /* 0x0000000209021227 */ /* 0x001fca00078e00ff */
[----:B-1----:R-:W-:Y:S01]  /*bc70*/  @P1 SHF.R.U32.HI R7, RZ, R3, R2 ;  /* 0x00000003ff071219 */ /* 0x002fe20000011602 */
[----:B--2---:R-:W-:Y:S06]  /*bc80*/  @P0 BRA `(.L_x_72) ;  /* 0x00000000002c0947 */ /* 0x004fec0003800000 */
[----:B------:R-:W-:Y:S01]  /*bc90*/  ULDC.64 UR4, c[0x0][0x428] ;  /* 0x00010a0000047ab9 */ /* 0x000fe20000000a00 */
[----:B------:R-:W-:Y:S01]  /*bca0*/  SHF.R.S32.HI R3, RZ, 0x1f, R7 ;  /* 0x0000001fff037819 */ /* 0x000fe20000011407 */
[----:B------:R-:W-:Y:S01]  /*bcb0*/  IMAD R5, R32, UR4, RZ ;  /* 0x0000000420057c24 */ /* 0x000fe2000f8e02ff */
[----:B------:R-:W-:-:S03]  /*bcc0*/  MOV R2, R7 ;  /* 0x0000000700027202 */ /* 0x000fc60000000f00 */
[C---:B------:R-:W-:Y:S02]  /*bcd0*/  IMAD R5, R24.reuse, UR5, R5 ;  /* 0x0000000518057c24 */ /* 0x040fe4000f8e0205 */
[----:B------:R-:W-:Y:S01]  /*bce0*/  IMAD.WIDE.U32 R2, R24, UR4, R2 ;  /* 0x0000000418027c25 */ /* 0x000fe2000f8e0002 */
[----:B------:R-:W-:-:S03]  /*bcf0*/  ULDC.64 UR4, c[0x0][0x418] ;  /* 0x0001060000047ab9 */ /* 0x000fc60000000a00 */
[----:B------:R-:W-:Y:S01]  /*bd00*/  IMAD.IADD R3, R5, 0x1, R3 ;  /* 0x0000000105037824 */ /* 0x000fe200078e0203 */
[----:B------:R-:W-:-:S04]  /*bd10*/  LEA R4, P0, R2, UR4, 0x2 ;  /* 0x0000000402047c11 */ /* 0x000fc8000f8010ff */
[----:B------:R-:W-:-:S05]  /*bd20*/  LEA.HI.X R5, R2, UR5, R3, 0x2, P0 ;  /* 0x0000000502057c11 */ /* 0x000fca00080f1403 */
[----:B------:R0:W5:Y:S04]  /*bd30*/  LDG.E R6, desc[UR36][R4.64] ;  /* 0x0000002404067981 */ /* 0x000168000c1e1900 */
.L_x_72:
[----:B------:R-:W-:Y:S05]  /*bd40*/  BSYNC B1 ;  /* 0x0000000000017941 */ /* 0x000fea0003800000 */
.L_x_71:
[----:B------:R-:W-:-:S13]  /*bd50*/  ISETP.NE.AND P0, PT, R33, 0x3, PT ;  /* 0x000000032100780c */ /* 0x000fda0003f05270 */
[----:B------:R-:W-:Y:S05]  /*bd60*/  @!P0 BRA `(.L_x_73) ;  /* 0x0000000000048947 */ /* 0x000fea0003800000 */
[----:B------:R-:W-:Y:S01]  /*bd70*/  BPT.TRAP 0x1 ;  /* 0x000000040000795c */ /* 0x000fe20000300000 */
.L_x_73:
[----:B------:R-:W-:Y:S01]  /*bd80*/  LEA R10, R0, UR43, 0x3 ;  /* 0x0000002b000a7c11 */ /* 0x000fe2000f8e18ff */
[----:B------:R-:W-:Y:S01]  /*bd90*/  BSSY B1, `(.L_x_74) ;  /* 0x0000004000017945 */ /* 0x000fe20003800000 */
[----:B------:R-:W-:-:S04]  /*bda0*/  SHF.L.U32 R20, R21, 0x1f, RZ ;  /* 0x0000001f15147819 */ /* 0x000fc800000006ff */
[----:B------:R-:W1:Y:S02]  /*bdb0*/  SYNCS.PHASECHK.TRANS64.TRYWAIT P0, [R10+URZ+0x28c40], R20 ;  /* 0x028c40140a0075a7 */ /* 0x000e64000800017f */
[----:B-1----:R-:W-:Y:S05]  /*bdc0*/  @!P0 BRA `(.L_x_75) ;  /* 0x0000002400308947 */ /* 0x002fea0003800000 */
.L_x_133:
[----:B------:R-:W-:Y:S05]  /*bdd0*/  BSYNC B1 ;  /* 0x0000000000017941 */ /* 0x000fea0003800000 */
.L_x_74:
[----:B------:R-:W-:Y:S01]  /*bde0*/  ULDC UR4, c[0x0][0x430] ;  /* 0x00010c0000047ab9 */ /* 0x000fe20000000800 */
[----:B-----5:R-:W-:Y:S01]  /*bdf0*/  SHF.R.S32.HI R18, RZ, 0x1f, R6 ;  /* 0x0000001fff127819 */ /* 0x020fe20000011406 */
[----:B------:R-:W-:Y:S01]  /*be00*/  UIADD3 UR4, -UR4, URZ, URZ ;  /* 0x0000003f04047290 */ /* 0x000fe2000fffe13f */
[----:B------:R-:W-:Y:S01]  /*be10*/  R2UR UR6, R23 ;  /* 0x00000000170672ca */ /* 0x000fe200000e0000 */
[----:B------:R-:W-:Y:S01]  /*be20*/  IMAD R17, R0, 0x1000, R30 ;  /* 0x0000100000117824 */ /* 0x000fe200078e021e */
[----:B------:R-:W-:-:S03]  /*be30*/  LOP3.LUT P1, RZ, R16, 0x1, RZ, 0xc0, !PT ;  /* 0x0000000110ff7812 */ /* 0x000fc6000782c0ff */
[----:B------:R-:W-:Y:S01]  /*be40*/  IMAD R7, R7, UR4, R9 ;  /* 0x0000000407077c24 */ /* 0x000fe2000f8e0209 */
[----:B------:R-:W-:-:S04]  /*be50*/  ULDC.64 UR4, c[0x0][0x300] ;  /* 0x0000c00000047ab9 */ /* 0x000fc80000000a00 */
[----:B------:R-:W-:-:S05]  /*be60*/  SHF.R.S32.HI R19, RZ, 0x1f, R7 ;  /* 0x0000001fff137819 */ /* 0x000fca0000011407 */
[----:B------:R-:W-:-:S04]  /*be70*/  IMAD R2, R19, UR4, RZ ;  /* 0x0000000413027c24 */ /* 0x000fc8000f8e02ff */
[C---:B0-----:R-:W-:Y:S02]  /*be80*/  IMAD R5, R7.reuse, UR5, R2 ;  /* 0x0000000507057c24 */ /* 0x041fe4000f8e0202 */
[----:B------:R-:W-:Y:S01]  /*be90*/  IMAD.WIDE.U32 R2, R7, UR4, RZ ;  /* 0x0000000407027c25 */ /* 0x000fe2000f8e00ff */
[----:B------:R-:W-:-:S03]  /*bea0*/  ULDC.64 UR4, c[0x0][0x310] ;  /* 0x0000c40000047ab9 */ /* 0x000fc60000000a00 */
[----:B------:R-:W-:Y:S02]  /*beb0*/  IMAD.IADD R3, R3, 0x1, R5 ;  /* 0x0000000103037824 */ /* 0x000fe400078e0205 */
[----:B------:R-:W-:Y:S02]  /*bec0*/  IMAD R5, R18, UR4, RZ ;  /* 0x0000000412057c24 */ /* 0x000fe4000f8e02ff */
[----:B------:R-:W-:-:S04]  /*bed0*/  IMAD.WIDE.U32 R2, R6, UR4, R2 ;  /* 0x0000000406027c25 */ /* 0x000fc8000f8e0002 */
[----:B------:R-:W-:Y:S01]  /*bee0*/  IMAD R5, R6, UR5, R5 ;  /* 0x0000000506057c24 */ /* 0x000fe2000f8e0205 */
[----:B------:R-:W-:-:S03]  /*bef0*/  ULDC.64 UR4, c[0x0][0x308] ;  /* 0x0000c20000047ab9 */ /* 0x000fc60000000a00 */
[----:B------:R-:W-:Y:S01]  /*bf00*/  IMAD.IADD R3, R3, 0x1, R5 ;  /* 0x0000000103037824 */ /* 0x000fe200078e0205 */
[----:B------:R-:W-:Y:S01]  /*bf10*/  MOV R5, UR4 ;  /* 0x0000000400057c02 */ /* 0x000fe20008000f00 */
[----:B------:R-:W-:-:S03]  /*bf20*/  UIMAD UR4, UR6, UR4, URZ ;  /* 0x00000004060472a4 */ /* 0x000fc6000f8e023f */
[----:B------:R-:W-:Y:S01]  /*bf30*/  ULDC.64 UR6, c[0x0][0x2e8] ;  /* 0x0000ba0000067ab9 */ /* 0x000fe20000000a00 */
[----:B------:R-:W-:Y:S02]  /*bf40*/  UIMAD UR4, UR40, UR5, UR4 ;  /* 0x00000005280472a4 */ /* 0x000fe4000f8e0204 */
[----:B------:R-:W-:-:S04]  /*bf50*/  IMAD.WIDE.U32 R2, R5, UR40, R2 ;  /* 0x0000002805027c25 */ /* 0x000fc8000f8e0002 */
[----:B------:R-:W-:Y:S01]  /*bf60*/  VIADD R29, R3, UR4 ;  /* 0x00000004031d7c36 */ /* 0x000fe20008000000 */
[----:B------:R-:W-:Y:S01]  /*bf70*/  LEA R26, P0, R2, UR6, 0x1 ;  /* 0x00000006021a7c11 */ /* 0x000fe2000f8008ff */
[----:B------:R-:W-:-:S03]  /*bf80*/  UMOV UR4, 0xffffffff ;  /* 0xffffffff00047882 */ /* 0x000fc60000000000 */
[----:B------:R-:W-:Y:S01]  /*bf90*/  LEA.HI.X R29, R2, UR7, R29, 0x1, P0 ;  /* 0x00000007021d7c11 */ /* 0x000fe200080f0c1d */
[----:B------:R-:W-:Y:S08]  /*bfa0*/  BRA.DIV UR4, `(.L_x_76) ;  /* 0x0000002204cc7947 */ /* 0x000ff0000b800000 */
[----:B------:R-:W0:Y:S01]  /*bfb0*/  SHFL.IDX PT, R14, R26, RZ, 0x181f ;  /* 0x00181fff1a0e7589 */ /* 0x000e2200000e0000 */
[----:B------:R-:W-:-:S03]  /*bfc0*/  LEA R27, R17, UR43, 0x1 ;  /* 0x0000002b111b7c11 */ /* 0x000fc6000f8e08ff */
[----:B------:R-:W2:Y:S04]  /*bfd0*/  SHFL.IDX PT, R3, R29, RZ, 0x181f ;  /* 0x00181fff1d037589 */ /* 0x000ea800000e0000 */
[----:B------:R-:W-:Y:S01]  /*bfe0*/  SHFL.IDX PT, R34, R29, 0x3, 0x181f ;  /* 0x00781f001d227f89 */ /* 0x000fe200000e0000 */
[----:B0-----:R-:W-:-:S03]  /*bff0*/  IADD3 R12, P0, R14, R8, RZ ;  /* 0x000000080e0c7210 */ /* 0x001fc60007f1e0ff */
[----:B------:R-:W0:Y:S01]  /*c000*/  SHFL.IDX PT, R14, R26, 0x1, 0x181f ;  /* 0x00381f001a0e7f89 */ /* 0x000e2200000e0000 */
[----:B--2---:R-:W-:-:S03]  /*c010*/  IADD3.X R13, RZ, R3, RZ, P0, !PT ;  /* 0x00000003ff0d7210 */ /* 0x004fc600007fe4ff */
[----:B------:R-:W2:Y:S04]  /*c020*/  SHFL.IDX PT, R3, R29, 0x1, 0x181f ;  /* 0x00381f001d037f89 */ /* 0x000ea800000e0000 */
[----:B------:R3:W-:Y:S01]  /*c030*/  LDGSTS.E.BYPASS.LTC128B.128 [R27+0x22400], desc[UR36][R12.64], !P1 ;  /* 0x224000000c1b7fae */ /* 0x0007e2000c901d64 */
[----:B0-----:R-:W-:-:S03]  /*c040*/  IADD3 R4, P0, R14, R8, RZ ;  /* 0x000000080e047210 */ /* 0x001fc60007f1e0ff */
[----:B------:R-:W0:Y:S02]  /*c050*/  SHFL.IDX PT, R14, R26, 0x2, 0x181f ;  /* 0x00581f001a0e7f89 */ /* 0x000e2400000e0000 */
[----:B--2---:R-:W-:Y:S02]  /*c060*/  IMAD.X R5, RZ, RZ, R3, P0 ;  /* 0x000000ffff057224 */ /* 0x004fe400000e0603 */
[----:B------:R-:W2:Y:S04]  /*c070*/  SHFL.IDX PT, R3, R29, 0x2, 0x181f ;  /* 0x00581f001d037f89 */ /* 0x000ea800000e0000 */
[----:B------:R3:W-:Y:S01]  /*c080*/  LDGSTS.E.BYPASS.LTC128B.128 [R27+0x22c00], desc[UR36][R4.64], !P1 ;  /* 0x22c00000041b7fae */ /* 0x0007e2000c901d64 */
[----:B0-----:R-:W-:-:S03]  /*c090*/  IADD3 R2, P0, R14, R8, RZ ;  /* 0x000000080e027210 */ /* 0x001fc60007f1e0ff */
[----:B------:R3:W0:Y:S02]  /*c0a0*/  SHFL.IDX PT, R14, R26, 0x3, 0x181f ;  /* 0x00781f001a0e7f89 */ /* 0x00062400000e0000 */
[----:B--2---:R-:W-:-:S05]  /*c0b0*/  IMAD.X R3, RZ, RZ, R3, P0 ;  /* 0x000000ffff037224 */ /* 0x004fca00000e0603 */
[----:B------:R3:W-:Y:S03]  /*c0c0*/  LDGSTS.E.BYPASS.LTC128B.128 [R27+0x23400], desc[UR36][R2.64], !P1 ;  /* 0x23400000021b7fae */ /* 0x0007e6000c901d64 */
.L_x_143:
[----:B0--3--:R-:W-:-:S04]  /*c0d0*/  IADD3 R2, P0, R14, R8, RZ ;  /* 0x000000080e027210 */ /* 0x009fc80007f1e0ff */
[----:B------:R-:W-:Y:S02]  /*c0e0*/  IADD3.X R3, RZ, R34, RZ, P0, !PT ;  /* 0x00000022ff037210 */ /* 0x000fe400007fe4ff */
[----:B------:R-:W-:-:S03]  /*c0f0*/  PLOP3.LUT P0, PT, PT, PT, PT, 0x80, 0x0 ;  /* 0x000000000000781c */ /* 0x000fc60003f0f070 */
[----:B------:R-:W-:Y:S01]  /*c100*/  @!PT LDS RZ, [RZ] ;  /* 0x00000000fffff984 */ /* 0x000fe20000000800 */
[----:B------:R-:W-:Y:S01]  /*c110*/  @!PT LDS RZ, [RZ] ;  /* 0x00000000fffff984 */ /* 0x000fe20000000800 */
[----:B------:R-:W-:Y:S01]  /*c120*/  @!PT LDS RZ, [RZ] ;  /* 0x00000000fffff984 */ /* 0x000fe20000000800 */
[----:B------:R0:W-:Y:S01]  /*c130*/  LDGSTS.E.BYPASS.LTC128B.128 [R27+0x23c00], desc[UR36][R2.64], !P1 ;  /* 0x23c00000021b7fae */ /* 0x0001e2000c901d64 */
[----:B------:R-:W-:-:S09]  /*c140*/  NOP ;  /* 0x0000000000007918 */ /* 0x000fd20000000000 */
.L_x_77:
[----:B------:R-:W-:Y:S02]  /*c150*/  PLOP3.LUT P1, PT, P1, P0, PT, 0xa2, 0x0 ;  /* 0x000000000000781c */ /* 0x000fe40000f21472 */
[----:B------:R-:W-:-:S08]  /*c160*/  @P0 R2UR P1, UR4, R10 ;  /* 0x000000000a0402ca */ /* 0x000fd00000020000 */
[----:B------:R-:W-:-:S05]  /*c170*/  @P0 PLOP3.LUT P0, PT, P1, PT, PT, 0x80, 0x0 ;  /* 0x000000000000081c */ /* 0x000fca0000f0f070 */
[----:B------:R-:W-:Y:S01]  /*c180*/  @!P1 SYNCS.ARRIVE.TRANS64.RED.A0T1 RZ, [UR4+0x28c30], RZ ;  /* 0x028c30ffffff99a7 */ /* 0x000fe20008200404 */
[----:B------:R-:W-:Y:S07]  /*c190*/  @!P1 ARRIVES.LDGSTSBAR.64.TRANSCNT [UR4+0x28c30] ;  /* 0x028c3000ff0099b0 */ /* 0x000fee0008000a84 */
[----:B------:R-:W-:Y:S05]  /*c1a0*/  @P0 BRA.U.ANY `(.L_x_77) ;  /* 0xfffffffd00e80947 */ /* 0x000fea000393ffff */
[----:B------:R-:W-:Y:S01]  /*c1b0*/  NOP ;  /* 0x0000000000007918 */ /* 0x000fe20000000000 */
[----:B------:R-:W-:-:S13]  /*c1c0*/  ISETP.NE.AND P2, PT, R33, 0x3, PT ;  /* 0x000000032100780c */ /* 0x000fda0003f45270 */
[----:B------:R-:W-:Y:S05]  /*c1d0*/  @!P2 BRA `(.L_x_78) ;  /* 0x000000000004a947 */ /* 0x000fea0003800000 */
[----:B------:R-:W-:Y:S01]  /*c1e0*/  BPT.TRAP 0x1 ;  /* 0x000000040000795c */ /* 0x000fe20000300000 */
.L_x_78:
[----:B------:R2:W-:Y:S01]  /*c1f0*/  SYNCS.ARRIVE.TRANS64.A1T0 RZ, [R10+URZ+0x28c30], RZ ;  /* 0x028c30ff0aff79a7 */ /* 0x0005e2000810003f */
[----:B------:R-:W-:Y:S05]  /*c200*/  @!P2 BRA `(.L_x_79) ;  /* 0x000000000004a947 */ /* 0x000fea0003800000 */
[----:B------:R-:W-:Y:S01]  /*c210*/  BPT.TRAP 0x1 ;  /* 0x000000040000795c */ /* 0x000fe20000300000 */
.L_x_79:
[----:B------:R-:W3:Y:S01]  /*c220*/  SYNCS.PHASECHK.TRANS64.TRYWAIT P0, [R10+URZ+0x28c60], R20 ;  /* 0x028c60140a0075a7 */ /* 0x000ee2000800017f */
[----:B------:R-:W-:Y:S04]  /*c230*/  BSSY B1, `(.L_x_80) ;  /* 0x0000002000017945 */ /* 0x000fe80003800000 */
[----:B---3--:R-:W-:Y:S05]  /*c240*/  @!P0 BRA `(.L_x_81) ;  /* 0x0000002400308947 */ /* 0x008fea0003800000 */
.L_x_144:
[----:B------:R-:W-:Y:S05]  /*c250*/  BSYNC B1 ;  /* 0x0000000000017941 */ /* 0x000fea0003800000 */
.L_x_80:
[----:B------:R-:W-:Y:S01]  /*c260*/  ULDC.64 UR4, c[0x0][0x328] ;  /* 0x0000ca0000047ab9 */ /* 0x000fe20000000a00 */
[----:B------:R-:W-:Y:S01]  /*c270*/  ULDC.64 UR6, c[0x0][0x338] ;  /* 0x0000ce0000067ab9 */ /* 0x000fe20000000a00 */
[----:B0-----:R-:W-:Y:S01]  /*c280*/  IMAD R2, R19, UR4, RZ ;  /* 0x0000000413027c24 */ /* 0x001fe2000f8e02ff */
[----:B------:R-:W-:Y:S01]  /*c290*/  LOP3.LUT P5, RZ, R16, 0x8, RZ, 0xc0, !PT ;  /* 0x0000000810ff7812 */ /* 0x000fe200078ac0ff */
[----:B------:R-:W-:Y:S01]  /*c2a0*/  IMAD R17, R0, 0x7000, R17 ;  /* 0x0000700000117824 */ /* 0x000fe200078e0211 */
[C---:B------:R-:W-:Y:S01]  /*c2b0*/  LOP3.LUT P4, RZ, R16.reuse, 0x4, RZ, 0xc0, !PT ;  /* 0x0000000410ff7812 */ /* 0x040fe2000788c0ff */
[C---:B------:R-:W-:Y:S01]  /*c2c0*/  IMAD R5, R7.reuse, UR5, R2 ;  /* 0x0000000507057c24 */ /* 0x040fe2000f8e0202 */
[----:B------:R-:W-:Y:S01]  /*c2d0*/  LOP3.LUT P3, RZ, R16, 0x2, RZ, 0xc0, !PT ;  /* 0x0000000210ff7812 */ /* 0x000fe2000786c0ff */
[----:B------:R-:W-:Y:S01]  /*c2e0*/  IMAD.WIDE.U32 R2, R7, UR4, RZ ;  /* 0x0000000407027c25 */ /* 0x000fe2000f8e00ff */
[----:B------:R-:W-:-:S03]  /*c2f0*/  R2UR UR4, R23 ;  /* 0x00000000170472ca */ /* 0x000fc600000e0000 */
[----:B------:R-:W-:Y:S02]  /*c300*/  IMAD R7, R18, UR6, RZ ;  /* 0x0000000612077c24 */ /* 0x000fe4000f8e02ff */
[----:B------:R-:W-:Y:S02]  /*c310*/  IMAD.IADD R3, R3, 0x1, R5 ;  /* 0x0000000103037824 */ /* 0x000fe400078e0205 */
[C---:B------:R-:W-:Y:S02]  /*c320*/  IMAD R7, R6.reuse, UR7, R7 ;  /* 0x0000000706077c24 */ /* 0x040fe4000f8e0207 */
[----:B------:R-:W-:Y:S01]  /*c330*/  IMAD.WIDE.U32 R2, R6, UR6, R2 ;  /* 0x0000000606027c25 */ /* 0x000fe2000f8e0002 */
[----:B------:R-:W-:Y:S02]  /*c340*/  ULDC.64 UR6, c[0x0][0x330] ;  /* 0x0000cc0000067ab9 */ /* 0x000fe40000000a00 */
[----:B------:R-:W-:Y:S01]  /*c350*/  MOV R5, UR6 ;  /* 0x0000000600057c02 */ /* 0x000fe20008000f00 */
[----:B------:R-:W-:Y:S01]  /*c360*/  UIMAD UR4, UR4, UR6, URZ ;  /* 0x00000006040472a4 */ /* 0x000fe2000f8e023f */
[----:B------:R-:W-:-:S03]  /*c370*/  IMAD.IADD R3, R3, 0x1, R7 ;  /* 0x0000000103037824 */ /* 0x000fc600078e0207 */
[----:B------:R-:W-:Y:S02]  /*c380*/  UIMAD UR4, UR40, UR7, UR4 ;  /* 0x00000007280472a4 */ /* 0x000fe4000f8e0204 */
        /* <DEDUP_REMOVED lines=8> */
[C---:B------:R-:W-:Y:S02]  /*c410*/  LOP3.LUT P1, RZ, R16.reuse, 0x40, RZ, 0xc0, !PT ;  /* 0x0000004010ff7812 */ /* 0x040fe4000782c0ff */
[C---:B------:R-:W-:Y:S01]  /*c420*/  LOP3.LUT P6, RZ, R16.reuse, 0x20, RZ, 0xc0, !PT ;  /* 0x0000002010ff7812 */ /* 0x040fe200078cc0ff */
[----:B------:R-:W4:Y:S01]  /*c430*/  SHFL.IDX PT, R3, R19, RZ, 0x181f ;  /* 0x00181fff13037589 */ /* 0x000f2200000e0000 */
[----:B------:R-:W-:Y:S02]  /*c440*/  LEA R17, R17, UR43, 0x1 ;  /* 0x0000002b11117c11 */ /* 0x000fe4000f8e08ff */
[----:B------:R-:W-:Y:S01]  /*c450*/  LOP3.LUT P2, RZ, R16, 0x10, RZ, 0xc0, !PT ;  /* 0x0000001010ff7812 */ /* 0x000fe2000784c0ff */
[----:B------:R-:W-:Y:S01]  /*c460*/  SHFL.IDX PT, R5, R19, 0x1, 0x181f ;  /* 0x00381f0013057f89 */ /* 0x000fe200000e0000 */
[----:B------:R-:W-:-:S03]  /*c470*/  P2R R11, PR, RZ, 0x40 ;  /* 0x00000040ff0b7803 */ /* 0x000fc60000000000 */
[----:B-1-3--:R-:W-:Y:S04]  /*c480*/  SHFL.IDX PT, R20, R19, 0x2, 0x181f ;  /* 0x00581f0013147f89 */ /* 0x00afe800000e0000 */
[----:B------:R-:W-:Y:S01]  /*c490*/  SHFL.IDX PT, R19, R19, 0x3, 0x181f ;  /* 0x00781f0013137f89 */ /* 0x000fe200000e0000 */
[----:B0-----:R-:W-:-:S03]  /*c4a0*/  IADD3 R6, P0, R14, R8, RZ ;  /* 0x000000080e067210 */ /* 0x001fc60007f1e0ff */
[----:B------:R-:W0:Y:S02]  /*c4b0*/  SHFL.IDX PT, R14, R18, 0x1, 0x181f ;  /* 0x00381f00120e7f89 */ /* 0x000e2400000e0000 */
[----:B----4-:R-:W-:-:S05]  /*c4c0*/  IMAD.X R7, RZ, RZ, R3, P0 ;  /* 0x000000ffff077224 */ /* 0x010fca00000e0603 */
[----:B------:R-:W-:Y:S01]  /*c4d0*/  LDGSTS.E.BYPASS.LTC128B.128 [R17+0x400], desc[UR36][R6.64], !P1 ;  /* 0x0040000006117fae */ /* 0x000fe2000c901d64 */
[----:B------:R-:W-:-:S03]  /*c4e0*/  ISETP.NE.U32.AND P1, PT, R25, RZ, PT ;  /* 0x000000ff1900720c */ /* 0x000fc60003f25070 */
[----:B------:R-:W-:Y:S01]  /*c4f0*/  LDGSTS.E.BYPASS.LTC128B.128 [R17+0x2400], desc[UR36][R6.64+0x80], !P6 ;  /* 0x0240008006117fae */ /* 0x000fe2000f101d64 */
[----:B------:R-:W-:-:S03]  /*c500*/  LOP3.LUT P6, RZ, R16, 0x40, RZ, 0xc0, !PT ;  /* 0x0000004010ff7812 */ /* 0x000fc600078cc0ff */
[----:B------:R-:W-:Y:S04]  /*c510*/  LDGSTS.E.BYPASS.LTC128B.128 [R17+0x4400], desc[UR36][R6.64+0x100], !P2 ;  /* 0x0440010006117fae */ /* 0x000fe8000d101d64 */
[----:B------:R-:W-:Y:S01]  /*c520*/  LDGSTS.E.BYPASS.LTC128B.128 [R17+0x6400], desc[UR36][R6.64+0x180], !P5 ;  /* 0x0640018006117fae */ /* 0x000fe2000e901d64 */
[----:B0-----:R-:W-:-:S03]  /*c530*/  IADD3 R4, P0, R14, R8, RZ ;  /* 0x000000080e047210 */ /* 0x001fc60007f1e0ff */
[----:B------:R-:W-:Y:S01]  /*c540*/  LDGSTS.E.BYPASS.LTC128B.128 [R17+0x8400], desc[UR36][R6.64+0x200], !P4 ;  /* 0x0840020006117fae */ /* 0x000fe2000e101d64 */
[----:B------:R-:W-:-:S03]  /*c550*/  IADD3.X R5, RZ, R5, RZ, P0, !PT ;  /* 0x00000005ff057210 */ /* 0x000fc600007fe4ff */
[----:B------:R-:W0:Y:S04]  /*c560*/  SHFL.IDX PT, R14, R18, 0x2, 0x181f ;  /* 0x00581f00120e7f89 */ /* 0x000e2800000e0000 */
[----:B------:R-:W-:Y:S01]  /*c570*/  LDGSTS.E.BYPASS.LTC128B.128 [R17+0xa400], desc[UR36][R6.64+0x280], !P3 ;  /* 0x0a40028006117fae */ /* 0x000fe2000d901d64 */
[----:B0-----:R-:W-:-:S03]  /*c580*/  IADD3 R2, P0, R14, R8, RZ ;  /* 0x000000080e027210 */ /* 0x001fc60007f1e0ff */
[----:B------:R0:W1:Y:S02]  /*c590*/  SHFL.IDX PT, R14, R18, 0x3, 0x181f ;  /* 0x00781f00120e7f89 */ /* 0x00006400000e0000 */
[----:B------:R-:W-:Y:S01]  /*c5a0*/  IMAD.X R3, RZ, RZ, R20, P0 ;  /* 0x000000ffff037224 */ /* 0x000fe200000e0614 */
[----:B------:R-:W-:-:S13]  /*c5b0*/  ISETP.NE.U32.AND P0, PT, R28, RZ, PT ;  /* 0x000000ff1c00720c */ /* 0x000fda0003f05070 */
[----:B------:R-:W-:Y:S04]  /*c5c0*/  LDGSTS.E.BYPASS.LTC128B.128 [R17+0xc400], desc[UR36][R6.64+0x300], P0 ;  /* 0x0c40030006117fae */ /* 0x000fe80008101d64 */
[----:B------:R3:W-:Y:S04]  /*c5d0*/  LDGSTS.E.BYPASS.LTC128B.128 [R17+0xe400], desc[UR36][R6.64+0x380], P1 ;  /* 0x0e40038006117fae */ /* 0x0007e80008901d64 */
[----:B------:R-:W-:Y:S01]  /*c5e0*/  LDGSTS.E.BYPASS.LTC128B.128 [R17+0xc00], desc[UR36][R4.64], !P6 ;  /* 0x00c0000004117fae */ /* 0x000fe2000f101d64 */
[----:B------:R-:W-:-:S04]  /*c5f0*/  ISETP.NE.AND P6, PT, R11, RZ, PT ;  /* 0x000000ff0b00720c */ /* 0x000fc80003fc5270 */
[----:B---3--:R-:W-:-:S09]  /*c600*/  P2R R6, PR, RZ, 0x40 ;  /* 0x00000040ff067803 */ /* 0x008fd20000000000 */
[----:B------:R-:W-:Y:S01]  /*c610*/  LDGSTS.E.BYPASS.LTC128B.128 [R17+0x2c00], desc[UR36][R4.64+0x80], !P6 ;  /* 0x02c0008004117fae */ /* 0x000fe2000f101d64 */
[----:B------:R-:W-:-:S03]  /*c620*/  LOP3.LUT P6, RZ, R16, 0x40, RZ, 0xc0, !PT ;  /* 0x0000004010ff7812 */ /* 0x000fc600078cc0ff */
[----:B------:R-:W-:Y:S04]  /*c630*/  LDGSTS.E.BYPASS.LTC128B.128 [R17+0x4c00], desc[UR36][R4.64+0x100], !P2 ;  /* 0x04c0010004117fae */ /* 0x000fe8000d101d64 */
[----:B------:R-:W-:Y:S04]  /*c640*/  LDGSTS.E.BYPASS.LTC128B.128 [R17+0x6c00], desc[UR36][R4.64+0x180], !P5 ;  /* 0x06c0018004117fae */ /* 0x000fe8000e901d64 */
[----:B------:R-:W-:Y:S04]  /*c650*/  LDGSTS.E.BYPASS.LTC128B.128 [R17+0x8c00], desc[UR36][R4.64+0x200], !P4 ;  /* 0x08c0020004117fae */ /* 0x000fe8000e101d64 */
[----:B------:R-:W-:Y:S04]  /*c660*/  LDGSTS.E.BYPASS.LTC128B.128 [R17+0xac00], desc[UR36][R4.64+0x280], !P3 ;  /* 0x0ac0028004117fae */ /* 0x000fe8000d901d64 */
[----:B------:R-:W-:Y:S04]  /*c670*/  LDGSTS.E.BYPASS.LTC128B.128 [R17+0xcc00], desc[UR36][R4.64+0x300], P0 ;  /* 0x0cc0030004117fae */ /* 0x000fe80008101d64 */
[----:B------:R3:W-:Y:S04]  /*c680*/  LDGSTS.E.BYPASS.LTC128B.128 [R17+0xec00], desc[UR36][R4.64+0x380], P1 ;  /* 0x0ec0038004117fae */ /* 0x0007e80008901d64 */
[----:B------:R0:W-:Y:S01]  /*c690*/  LDGSTS.E.BYPASS.LTC128B.128 [R17+0x1400], desc[UR36][R2.64], !P6 ;  /* 0x0140000002117fae */ /* 0x0001e2000f101d64 */
[----:B------:R-:W-:Y:S01]  /*c6a0*/  ISETP.NE.AND P6, PT, R6, RZ, PT ;  /* 0x000000ff0600720c */ /* 0x000fe20003fc5270 */
[----:B---3--:R-:W-:-:S12]  /*c6b0*/  IMAD.MOV.U32 R4, RZ, RZ, RZ ;  /* 0x000000ffff047224 */ /* 0x008fd800078e00ff */
[----:B------:R0:W-:Y:S04]  /*c6c0*/  LDGSTS.E.BYPASS.LTC128B.128 [R17+0x3400], desc[UR36][R2.64+0x80], !P6 ;  /* 0x0340008002117fae */ /* 0x0001e8000f101d64 */
[----:B------:R0:W-:Y:S04]  /*c6d0*/  LDGSTS.E.BYPASS.LTC128B.128 [R17+0x5400], desc[UR36][R2.64+0x100], !P2 ;  /* 0x0540010002117fae */ /* 0x0001e8000d101d64 */
[----:B------:R0:W-:Y:S04]  /*c6e0*/  LDGSTS.E.BYPASS.LTC128B.128 [R17+0x7400], desc[UR36][R2.64+0x180], !P5 ;  /* 0x0740018002117fae */ /* 0x0001e8000e901d64 */
[----:B------:R0:W-:Y:S04]  /*c6f0*/  LDGSTS.E.BYPASS.LTC128B.128 [R17+0x9400], desc[UR36][R2.64+0x200], !P4 ;  /* 0x0940020002117fae */ /* 0x0001e8000e101d64 */
[----:B------:R0:W-:Y:S04]  /*c700*/  LDGSTS.E.BYPASS.LTC128B.128 [R17+0xb400], desc[UR36][R2.64+0x280], !P3 ;  /* 0x0b40028002117fae */ /* 0x0001e8000d901d64 */
[----:B------:R0:W-:Y:S04]  /*c710*/  LDGSTS.E.BYPASS.LTC128B.128 [R17+0xd400], desc[UR36][R2.64+0x300], P0 ;  /* 0x0d40030002117fae */ /* 0x0001e80008101d64 */
[----:B-1----:R0:W-:Y:S02]  /*c720*/  LDGSTS.E.BYPASS.LTC128B.128 [R17+0xf400], desc[UR36][R2.64+0x380], P1 ;  /* 0x0f40038002117fae */ /* 0x0021e40008901d64 */
.L_x_154:
[----:B------:R-:W-:Y:S02]  /*c730*/  P2R R5, PR, RZ, 0x2 ;  /* 0x00000002ff057803 */ /* 0x000fe40000000000 */
[----:B------:R-:W-:Y:S02]  /*c740*/  LOP3.LUT P1, RZ, R16, 0x40, RZ, 0xc0, !PT ;  /* 0x0000004010ff7812 */ /* 0x000fe4000782c0ff */
[----:B0-----:R-:W-:Y:S02]  /*c750*/  IADD3 R2, P2, R14, R8, RZ ;  /* 0x000000080e027210 */ /* 0x001fe40007f5e0ff */
[C---:B------:R-:W-:Y:S02]  /*c760*/  LOP3.LUT P6, RZ, R16.reuse, 0x10, RZ, 0xc0, !PT ;  /* 0x0000001010ff7812 */ /* 0x040fe400078cc0ff */
[----:B------:R-:W-:Y:S02]  /*c770*/  IADD3.X R3, RZ, R19, RZ, P2, !PT ;  /* 0x00000013ff037210 */ /* 0x000fe400017fe4ff */
[----:B------:R-:W-:-:S05]  /*c780*/  LOP3.LUT P2, RZ, R16, 0x20, RZ, 0xc0, !PT ;  /* 0x0000002010ff7812 */ /* 0x000fca000784c0ff */
[----:B------:R-:W-:Y:S01]  /*c790*/  @!PT LDS RZ, [RZ] ;  /* 0x00000000fffff984 */ /* 0x000fe20000000800 */
[----:B------:R-:W-:Y:S01]  /*c7a0*/  @!PT LDS RZ, [RZ] ;  /* 0x00000000fffff984 */ /* 0x000fe20000000800 */
[----:B------:R-:W-:Y:S01]  /*c7b0*/  @!PT LDS RZ, [RZ] ;  /* 0x00000000fffff984 */ /* 0x000fe20000000800 */
[----:B------:R0:W-:Y:S01]  /*c7c0*/  LDGSTS.E.BYPASS.LTC128B.128 [R17+0x1c00], desc[UR36][R2.64], !P1 ;  /* 0x01c0000002117fae */ /* 0x0001e2000c901d64 */
[----:B------:R-:W-:-:S07]  /*c7d0*/  ISETP.NE.AND P1, PT, R5, RZ, PT ;  /* 0x000000ff0500720c */ /* 0x000fce0003f25270 */
[----:B------:R0:W-:Y:S04]  /*c7e0*/  LDGSTS.E.BYPASS.LTC128B.128 [R17+0x3c00], desc[UR36][R2.64+0x80], !P2 ;  /* 0x03c0008002117fae */ /* 0x0001e8000d101d64 */
[----:B------:R0:W-:Y:S04]  /*c7f0*/  LDGSTS.E.BYPASS.LTC128B.128 [R17+0x5c00], desc[UR36][R2.64+0x100], !P6 ;  /* 0x05c0010002117fae */ /* 0x0001e8000f101d64 */
[----:B------:R0:W-:Y:S04]  /*c800*/  LDGSTS.E.BYPASS.LTC128B.128 [R17+0x7c00], desc[UR36][R2.64+0x180], !P5 ;  /* 0x07c0018002117fae */ /* 0x0001e8000e901d64 */
[----:B------:R0:W-:Y:S04]  /*c810*/  LDGSTS.E.BYPASS.LTC128B.128 [R17+0x9c00], desc[UR36][R2.64+0x200], !P4 ;  /* 0x09c0020002117fae */ /* 0x0001e8000e101d64 */
[----:B------:R0:W-:Y:S04]  /*c820*/  LDGSTS.E.BYPASS.LTC128B.128 [R17+0xbc00], desc[UR36][R2.64+0x280], !P3 ;  /* 0x0bc0028002117fae */ /* 0x0001e8000d901d64 */
[----:B------:R0:W-:Y:S01]  /*c830*/  LDGSTS.E.BYPASS.LTC128B.128 [R17+0xdc00], desc[UR36][R2.64+0x300], P0 ;  /* 0x0dc0030002117fae */ /* 0x0001e20008101d64 */
[----:B------:R-:W-:-:S03]  /*c840*/  PLOP3.LUT P0, PT, PT, PT, PT, 0x80, 0x0 ;  /* 0x000000000000781c */ /* 0x000fc60003f0f070 */
[----:B------:R0:W-:Y:S01]  /*c850*/  LDGSTS.E.BYPASS.LTC128B.128 [R17+0xfc00], desc[UR36][R2.64+0x380], P1 ;  /* 0x0fc0038002117fae */ /* 0x0001e20008901d64 */
[----:B------:R-:W-:-:S09]  /*c860*/  NOP ;  /* 0x0000000000007918 */ /* 0x000fd20000000000 */
.L_x_83:
        /* <DEDUP_REMOVED lines=10> */
.L_x_84:
[----:B------:R-:W-:Y:S01]  /*c910*/  VIADD R0, R0, 0x1 ;  /* 0x0000000100007836 */ /* 0x000fe20000000000 */
[----:B------:R1:W-:Y:S01]  /*c920*/  SYNCS.ARRIVE.TRANS64.A1T0 RZ, [R10+URZ+0x28c50], RZ ;  /* 0x028c50ff0aff79a7 */ /* 0x0003e2000810003f */
[----:B------:R-:W-:Y:S01]  /*c930*/  VIADD R22, R22, 0xffffffff ;  /* 0xffffffff16167836 */ /* 0x000fe20000000000 */
[----:B------:R-:W-:Y:S02]  /*c940*/  IADD3 R9, R9, -0x40, RZ ;  /* 0xffffffc009097810 */ /* 0x000fe40007ffe0ff */
[----:B------:R-:W-:-:S04]  /*c950*/  ISETP.NE.AND P0, PT, R0, 0x2, PT ;  /* 0x000000020000780c */ /* 0x000fc80003f05270 */
[----:B------:R-:W-:Y:S02]  /*c960*/  SEL R0, R0, RZ, P0 ;  /* 0x000000ff00007207 */ /* 0x000fe40000000000 */
[----:B0-----:R-:W-:Y:S02]  /*c970*/  SEL R2, RZ, 0x1, P0 ;  /* 0x00000001ff027807 */ /* 0x001fe40000000000 */
[----:B------:R-:W-:Y:S02]  /*c980*/  ISETP.GT.AND P0, PT, R22, UR45, PT ;  /* 0x0000002d16007c0c */ /* 0x000fe4000bf04270 */
[----:B------:R-:W-:-:S11]  /*c990*/  LOP3.LUT R21, R21, R2, RZ, 0x3c, !PT ;  /* 0x0000000215157212 */ /* 0x000fd600078e3cff */
[----:B-1----:R-:W-:Y:S05]  /*c9a0*/  @P0 BRA `(.L_x_85) ;  /* 0xfffffff0008c0947 */ /* 0x002fea000383ffff */
.L_x_70:
[----:B------:R-:W-:Y:S05]  /*c9b0*/  BSYNC B0 ;  /* 0x0000000000007941 */ /* 0x000fea0003800000 */
.L_x_53:
[----:B------:R-:W0:Y:S01]  /*c9c0*/  S2R R3, SR_CgaCtaId ;  /* 0x0000000000037919 */ /* 0x000e220000008800 */
[----:B------:R-:W-:Y:S01]  /*c9d0*/  MOV R2, 0x400 ;  /* 0x0000040000027802 */ /* 0x000fe20000000f00 */
[----:B------:R-:W-:Y:S01]  /*c9e0*/  BSSY B0, `(.L_x_86) ;  /* 0x0000005000007945 */ /* 0x000fe20003800000 */
[----:B------:R-:W-:Y:S02]  /*c9f0*/  SHF.L.U32 R4, R4, 0x1f, RZ ;  /* 0x0000001f04047819 */ /* 0x000fe400000006ff */
[----:B0-----:R-:W-:-:S04]  /*ca00*/  LEA R5, R3, R2, 0x18 ;  /* 0x0000000203057211 */ /* 0x001fc800078ec0ff */
[----:B------:R-:W0:Y:S02]  /*ca10*/  SYNCS.PHASECHK.TRANS64.TRYWAIT P0, [R5+URZ+0x28c20], R4 ;  /* 0x028c2004050075a7 */ /* 0x000e24000800017f */
[----:B0-----:R-:W-:Y:S05]  /*ca20*/  @!P0 BRA `(.L_x_87) ;  /* 0x0000002400108947 */ /* 0x001fea0003800000 */
.L_x_155:
[----:B------:R-:W-:Y:S05]  /*ca30*/  BSYNC B0 ;  /* 0x0000000000007941 */ /* 0x000fea0003800000 */
.L_x_86:
[----:B------:R-:W-:-:S03]  /*ca40*/  UMOV UR4, 0xffffffff ;  /* 0xffffffff00047882 */ /* 0x000fc60000000000 */
[----:B------:R-:W-:Y:S05]  /*ca50*/  BRA.DIV UR4, `(.L_x_88) ;  /* 0x0000002604187947 */ /* 0x000fea000b800000 */
[----:B------:R-:W1:Y:S02]  /*ca60*/  S2R R2, SR_TID.X ;  /* 0x0000000000027919 */ /* 0x000e640000002100 */
[----:B-1----:R-:W-:-:S04]  /*ca70*/  SHF.R.U32.HI R2, RZ, 0x5, R2 ;  /* 0x00000005ff027819 */ /* 0x002fc80000011602 */
[----:B------:R-:W-:-:S05]  /*ca80*/  LOP3.LUT R2, R2, 0x3, RZ, 0xc0, !PT ;  /* 0x0000000302027812 */ /* 0x000fca00078ec0ff */
[----:B------:R1:W3:Y:S02]  /*ca90*/  SHFL.IDX PT, R14, R2, RZ, 0x1f ;  /* 0x00001fff020e7589 */ /* 0x0002e400000e0000 */
.L_x_158:
[----:B---3--:R-:W-:-:S13]  /*caa0*/  ISETP.NE.AND P0, PT, R14, RZ, PT ;  /* 0x000000ff0e00720c */ /* 0x008fda0003f05270 */
[----:B------:R-:W-:Y:S05]  /*cab0*/  @P0 BRA `(.L_x_8) ;  /* 0x0000000000880947 */ /* 0x000fea0003800000 */
[----:B------:R-:W-:-:S03]  /*cac0*/  UMOV UR4, 0xffffffff ;  /* 0xffffffff00047882 */ /* 0x000fc60000000000 */
[----:B------:R-:W-:Y:S05]  /*cad0*/  BRA.DIV UR4, `(.L_x_89) ;  /* 0x00000026042c7947 */ /* 0x000fea000b800000 */
[----:B------:R-:W-:-:S13]  /*cae0*/  ELECT P6, URZ, PT ;  /* 0x00000000003f782f */ /* 0x000fda00038c0000 */
.L_x_161:
[----:B------:R-:W-:Y:S05]  /*caf0*/  @!P6 BRA `(.L_x_8) ;  /* 0x000000000078e947 */ /* 0x000fea0003800000 */
[----:B------:R-:W-:-:S06]  /*cb00*/  ULOP3.LUT UR4, UR39, 0x2, URZ, 0xfc, !UPT ;  /* 0x0000000227047892 */ /* 0x000fcc000f8efc3f */
[----:B-1----:R-:W-:-:S05]  /*cb10*/  IMAD.U32 R2, RZ, RZ, UR4 ;  /* 0x00000004ff027e24 */ /* 0x002fca000f8e00ff */
[----:B------:R-:W-:-:S13]  /*cb20*/  ISETP.NE.AND P0, PT, R2, 0x3, PT ;  /* 0x000000030200780c */ /* 0x000fda0003f05270 */
[----:B------:R-:W-:Y:S05]  /*cb30*/  @!P0 BRA `(.L_x_90) ;  /* 0x0000000000048947 */ /* 0x000fea0003800000 */
[----:B------:R-:W-:Y:S01]  /*cb40*/  BPT.TRAP 0x1 ;  /* 0x000000040000795c */ /* 0x000fe20000300000 */
.L_x_90:
[C---:B0-----:R-:W-:Y:S01]  /*cb50*/  IMAD R4, R0.reuse, 0x8, R5 ;  /* 0x0000000800047824 */ /* 0x041fe200078e0205 */
[----:B------:R-:W-:Y:S02]  /*cb60*/  SHF.L.U32 R3, R21, 0x1f, RZ ;  /* 0x0000001f15037819 */ /* 0x000fe400000006ff */
[----:B------:R-:W-:Y:S02]  /*cb70*/  IADD3 R0, R0, 0x1, RZ ;  /* 0x0000000100007810 */ /* 0x000fe40007ffe0ff */
[----:B------:R-:W0:Y:S02]  /*cb80*/  SYNCS.PHASECHK.TRANS64.TRYWAIT P1, [R4+URZ+0x28c40], R3 ;  /* 0x028c4003040075a7 */ /* 0x000e24000802017f */
[----:B------:R-:W-:-:S04]  /*cb90*/  ISETP.NE.AND P2, PT, R0, 0x2, PT ;  /* 0x000000020000780c */ /* 0x000fc80003f45270 */
[----:B------:R-:W-:Y:S01]  /*cba0*/  SEL R2, RZ, 0x1, P2 ;  /* 0x00000001ff027807 */ /* 0x000fe20001000000 */
[----:B0-----:R-:W-:Y:S08]  /*cbb0*/  @!P1 BRA `(.L_x_91) ;  /* 0x0000002400149947 */ /* 0x001ff00003800000 */
.L_x_162:
[----:B------:R-:W-:Y:S02]  /*cbc0*/  SEL R0, R0, RZ, P2 ;  /* 0x000000ff00007207 */ /* 0x000fe40001000000 */
[----:B------:R-:W-:Y:S01]  /*cbd0*/  LOP3.LUT R2, R21, R2, RZ, 0x3c, !PT ;  /* 0x0000000215027212 */ /* 0x000fe200078e3cff */
[----:B------:R-:W-:Y:S06]  /*cbe0*/  @!P0 BRA `(.L_x_92) ;  /* 0x0000000000048947 */ /* 0x000fec0003800000 */
[----:B------:R-:W-:Y:S01]  /*cbf0*/  BPT.TRAP 0x1 ;  /* 0x000000040000795c */ /* 0x000fe20000300000 */
.L_x_92:
[----:B------:R-:W-:Y:S01]  /*cc00*/  IMAD R5, R0, 0x8, R5 ;  /* 0x0000000800057824 */ /* 0x000fe200078e0205 */
[----:B------:R-:W-:-:S04]  /*cc10*/  SHF.L.U32 R0, R2, 0x1f, RZ ;  /* 0x0000001f02007819 */ /* 0x000fc800000006ff */
[----:B------:R-:W1:Y:S02]  /*cc20*/  SYNCS.PHASECHK.TRANS64.TRYWAIT P1, [R5+URZ+0x28c40], R0 ;  /* 0x028c4000050075a7 */ /* 0x000e64000802017f */
[----:B-1----:R-:W-:Y:S05]  /*cc30*/  @!P1 BRA `(.L_x_93) ;  /* 0x0000002400089947 */ /* 0x002fea0003800000 */
.L_x_163:
[----:B------:R-:W-:Y:S05]  /*cc40*/  @!P0 BRA `(.L_x_94) ;  /* 0x0000000000048947 */ /* 0x000fea0003800000 */
[----:B------:R-:W-:Y:S01]  /*cc50*/  BPT.TRAP 0x1 ;  /* 0x000000040000795c */ /* 0x000fe20000300000 */
.L_x_94:
[----:B------:R-:W3:Y:S02]  /*cc60*/  SYNCS.PHASECHK.TRANS64.TRYWAIT P1, [R4+URZ+0x28c60], R3 ;  /* 0x028c6003040075a7 */ /* 0x000ee4000802017f */
[----:B---3--:R-:W-:Y:S05]  /*cc70*/  @!P1 BRA `(.L_x_95) ;  /* 0x00000024000c9947 */ /* 0x008fea0003800000 */
.L_x_164:
[----:B------:R-:W-:Y:S05]  /*cc80*/  @!P0 BRA `(.L_x_96) ;  /* 0x0000000000048947 */ /* 0x000fea0003800000 */
[----:B------:R-:W-:Y:S01]  /*cc90*/  BPT.TRAP 0x1 ;  /* 0x000000040000795c */ /* 0x000fe20000300000 */
.L_x_96:
[----:B----4-:R4:W0:Y:S02]  /*cca0*/  SYNCS.PHASECHK.TRANS64.TRYWAIT P0, [R5+URZ+0x28c60], R0 ;  /* 0x028c6000050075a7 */ /* 0x010824000800017f */
[----:B0-----:R-:W-:Y:S05]  /*ccb0*/  @!P0 NANOSLEEP.SYNCS 0x989680 ;  /* 0x009896800000895d */ /* 0x001fea0003900000 */
[----:B------:R-:W0:Y:S02]  /*ccc0*/  @!P0 SYNCS.PHASECHK.TRANS64 P0, [R5+URZ+0x28c60], R0 ;  /* 0x028c6000050085a7 */ /* 0x000e24000800007f */
[----:B0-----:R-:W-:Y:S05]  /*ccd0*/  @!P0 BRA `(.L_x_96) ;  /* 0xfffffffc00f08947 */ /* 0x001fea000383ffff */
.L_x_8:
[----:B------:R-:W-:Y:S05]  /*cce0*/  BSYNC B6 ;  /* 0x0000000000067941 */ /* 0x000fea0003800000 */
.L_x_5:
[----:B------:R-:W-:Y:S05]  /*ccf0*/  EXIT ;  /* 0x000000000000794d */ /* 0x000fea0003800000 */
.L_x_13:
[----:B0-----:R-:W-:-:S04]  /*cd00*/  IMAD.U32 R5, RZ, RZ, UR5 ;  /* 0x00000005ff057e24 */ /* 0x001fc8000f8e00ff */
[----:B------:R0:W1:Y:S03]  /*cd10*/  SYNCS.PHASECHK.TRANS64.TRYWAIT P1, [R5+URZ+0x28c50], R2 ;  /* 0x028c5002050075a7 */ /* 0x000066000802017f */
[----:B-1----:R-:W-:Y:S05]  /*cd20*/  @!P1 NANOSLEEP.SYNCS 0x989680 ;  /* 0x009896800000995d */ /* 0x002fea0003900000 */
[----:B------:R-:W1:Y:S02]  /*cd30*/  @!P1 SYNCS.PHASECHK.TRANS64 P1, [R5+URZ+0x28c50], R2 ;  /* 0x028c5002050095a7 */ /* 0x000e64000802007f */
[----:B-1----:R-:W-:Y:S05]  /*cd40*/  @!P1 BRA `(.L_x_13) ;  /* 0xfffffffc00ec9947 */ /* 0x002fea000383ffff */
[----:B------:R-:W-:Y:S05]  /*cd50*/  BRA `(.L_x_97) ;  /* 0xffffff4400947947 */ /* 0x000fea000383ffff */
.L_x_19:
[----:B-1----:R-:W-:-:S04]  /*cd60*/  MOV R5, UR7 ;  /* 0x0000000700057c02 */ /* 0x002fc80008000f00 */
[----:B------:R1:W2:Y:S03]  /*cd70*/  SYNCS.PHASECHK.TRANS64.TRYWAIT P1, [R5+URZ+0x28c50], R2 ;  /* 0x028c5002050075a7 */ /* 0x0002a6000802017f */
[----:B--2---:R-:W-:Y:S05]  /*cd80*/  @!P1 NANOSLEEP.SYNCS 0x989680 ;  /* 0x009896800000995d */ /* 0x004fea0003900000 */
[----:B------:R-:W2:Y:S02]  /*cd90*/  @!P1 SYNCS.PHASECHK.TRANS64 P1, [R5+URZ+0x28c50], R2 ;  /* 0x028c5002050095a7 */ /* 0x000ea4000802007f */
[----:B--2---:R-:W-:Y:S05]  /*cda0*/  @!P1 BRA `(.L_x_19) ;  /* 0xfffffffc00ec9947 */ /* 0x004fea000383ffff */
[----:B------:R-:W-:Y:S05]  /*cdb0*/  BRA `(.L_x_18) ;  /* 0xffffff5000987947 */ /* 0x000fea000383ffff */
.L_x_24:
[----:B0-----:R-:W-:-:S04]  /*cdc0*/  IMAD.U32 R0, RZ, RZ, UR41 ;  /* 0x00000029ff007e24 */ /* 0x001fc8000f8e00ff */
[----:B------:R0:W1:Y:S03]  /*cdd0*/  SYNCS.PHASECHK.TRANS64.TRYWAIT P0, [R0+URZ+0x28c00], R9 ;  /* 0x028c0009000075a7 */ /* 0x000066000800017f */
[----:B-1----:R-:W-:Y:S05]  /*cde0*/  @!P0 NANOSLEEP.SYNCS 0x989680 ;  /* 0x009896800000895d */ /* 0x002fea0003900000 */
[----:B------:R-:W1:Y:S02]  /*cdf0*/  @!P0 SYNCS.PHASECHK.TRANS64 P0, [R0+URZ+0x28c00], R9 ;  /* 0x028c0009000085a7 */ /* 0x000e64000800007f */
[----:B-1----:R-:W-:Y:S05]  /*ce00*/  @!P0 BRA `(.L_x_24) ;  /* 0xfffffffc00ec8947 */ /* 0x002fea000383ffff */
[----:B------:R-:W-:Y:S05]  /*ce10*/  BRA `(.L_x_98) ;  /* 0xffffff6400987947 */ /* 0x000fea000383ffff */
.L_x_28:
[----:B-1----:R-:W-:-:S04]  /*ce20*/  IMAD.U32 R4, RZ, RZ, UR41 ;  /* 0x00000029ff047e24 */ /* 0x002fc8000f8e00ff */
[----:B------:R1:W2:Y:S03]  /*ce30*/  SYNCS.PHASECHK.TRANS64.TRYWAIT P1, [R4+URZ+0x28c30], R9 ;  /* 0x028c3009040075a7 */ /* 0x0002a6000802017f */
[----:B--2---:R-:W-:Y:S05]  /*ce40*/  @!P1 NANOSLEEP.SYNCS 0x989680 ;  /* 0x009896800000995d */ /* 0x004fea0003900000 */
[----:B------:R-:W2:Y:S02]  /*ce50*/  @!P1 SYNCS.PHASECHK.TRANS64 P1, [R4+URZ+0x28c30], R9 ;  /* 0x028c3009040095a7 */ /* 0x000ea4000802007f */
[----:B--2---:R-:W-:Y:S05]  /*ce60*/  @!P1 BRA `(.L_x_28) ;  /* 0xfffffffc00ec9947 */ /* 0x004fea000383ffff */
[----:B------:R-:W-:Y:S05]  /*ce70*/  BRA `(.L_x_27) ;  /* 0xffffff6400d87947 */ /* 0x000fea000383ffff */
.L_x_33:
[----:B--2---:R-:W-:-:S04]  /*ce80*/  MOV R12, UR41 ;  /* 0x00000029000c7c02 */ /* 0x004fc80008000f00 */
[----:B------:R2:W4:Y:S03]  /*ce90*/  SYNCS.PHASECHK.TRANS64.TRYWAIT P1, [R12+URZ+0x28c50], R9 ;  /* 0x028c50090c0075a7 */ /* 0x000526000802017f */
[----:B----4-:R-:W-:Y:S05]  /*cea0*/  @!P1 NANOSLEEP.SYNCS 0x989680 ;  /* 0x009896800000995d */ /* 0x010fea0003900000 */
[----:B------:R-:W4:Y:S02]  /*ceb0*/  @!P1 SYNCS.PHASECHK.TRANS64 P1, [R12+URZ+0x28c50], R9 ;  /* 0x028c50090c0095a7 */ /* 0x000f24000802007f */
[----:B----4-:R-:W-:Y:S05]  /*cec0*/  @!P1 BRA `(.L_x_33) ;  /* 0xfffffffc00ec9947 */ /* 0x010fea000383ffff */
[----:B------:R-:W-:Y:S05]  /*ced0*/  BRA `(.L_x_32) ;  /* 0xffffff7800507947 */ /* 0x000fea000383ffff */
.L_x_39:
[----:B-1----:R-:W-:-:S04]  /*cee0*/  IMAD.U32 R12, RZ, RZ, UR26 ;  /* 0x0000001aff0c7e24 */ /* 0x002fc8000f8e00ff */
[----:B------:R1:W2:Y:S03]  /*cef0*/  SYNCS.PHASECHK.TRANS64.TRYWAIT P2, [R12+URZ+0x28c30], R9 ;  /* 0x028c30090c0075a7 */ /* 0x0002a6000804017f */
[----:B--2---:R-:W-:Y:S05]  /*cf00*/  @!P2 NANOSLEEP.SYNCS 0x989680 ;  /* 0x009896800000a95d */ /* 0x004fea0003900000 */
[----:B------:R-:W2:Y:S02]  /*cf10*/  @!P2 SYNCS.PHASECHK.TRANS64 P2, [R12+URZ+0x28c30], R9 ;  /* 0x028c30090c00a5a7 */ /* 0x000ea4000804007f */
[----:B--2---:R-:W-:Y:S05]  /*cf20*/  @!P2 BRA `(.L_x_39) ;  /* 0xfffffffc00eca947 */ /* 0x004fea000383ffff */
[----:B------:R-:W-:Y:S05]  /*cf30*/  BRA `(.L_x_38) ;  /* 0xffffff7c00407947 */ /* 0x000fea000383ffff */
.L_x_44:
[----:B--2---:R-:W-:-:S04]  /*cf40*/  IMAD.U32 R14, RZ, RZ, UR26 ;  /* 0x0000001aff0e7e24 */ /* 0x004fc8000f8e00ff */
[----:B------:R2:W4:Y:S03]  /*cf50*/  SYNCS.PHASECHK.TRANS64.TRYWAIT P2, [R14+URZ+0x28c50], R9 ;  /* 0x028c50090e0075a7 */ /* 0x000526000804017f */
[----:B----4-:R-:W-:Y:S05]  /*cf60*/  @!P2 NANOSLEEP.SYNCS 0x989680 ;  /* 0x009896800000a95d */ /* 0x010fea0003900000 */
[----:B------:R-:W4:Y:S02]  /*cf70*/  @!P2 SYNCS.PHASECHK.TRANS64 P2, [R14+URZ+0x28c50], R9 ;  /* 0x028c50090e00a5a7 */ /* 0x000f24000804007f */
[----:B----4-:R-:W-:Y:S05]  /*cf80*/  @!P2 BRA `(.L_x_44) ;  /* 0xfffffffc00eca947 */ /* 0x010fea000383ffff */
[----:B------:R-:W-:Y:S05]  /*cf90*/  BRA `(.L_x_43) ;  /* 0xffffff90005c7947 */ /* 0x000fea000383ffff */
.L_x_58:
[----:B------:R-:W-:Y:S01]  /*cfa0*/  MOV R13, R23 ;  /* 0x00000017000d7202 */ /* 0x000fe20000000f00 */
[----:B------:R-:W-:Y:S01]  /*cfb0*/  IMAD.MOV.U32 R12, RZ, RZ, RZ ;  /* 0x000000ffff0c7224 */ /* 0x000fe200078e00ff */
[----:B------:R-:W-:Y:S01]  /*cfc0*/  MOV R15, 0xffffffff ;  /* 0xffffffff000f7802 */ /* 0x000fe20000000f00 */
[----:B------:R-:W-:-:S07]  /*cfd0*/  IMAD.MOV.U32 R11, RZ, RZ, 0x1f ;  /* 0x0000001fff0b7424 */ /* 0x000fce00078e00ff */
[----:B------:R-:W-:Y:S05]  /*cfe0*/  WARPSYNC.COLLECTIVE R15, `(.L_x_99) ;  /* 0x000000000f087348 */ /* 0x000fea0003c00000 */
[----:B------:R0:W1:Y:S02]  /*cff0*/  SHFL.IDX P6, R14, R13, R12, R11 ;  /* 0x0000000c0d0e7389 */ /* 0x00006400000c000b */
[----:B01----:R-:W-:Y:S01]  /*d000*/  ENDCOLLECTIVE ;  /* 0x000000000000791b */ /* 0x003fe20003800000 */
.L_x_99:
[----:B------:R-:W-:Y:S05]  /*d010*/  BRA `(.L_x_100) ;  /* 0xffffffd400307947 */ /* 0x000fea000383ffff */
.L_x_60:
[----:B0-----:R-:W-:-:S04]  /*d020*/  IMAD.U32 R3, RZ, RZ, UR43 ;  /* 0x0000002bff037e24 */ /* 0x001fc8000f8e00ff */
[----:B------:R0:W1:Y:S03]  /*d030*/  SYNCS.PHASECHK.TRANS64.TRYWAIT P0, [R3+URZ+0x28c40], R0 ;  /* 0x028c4000030075a7 */ /* 0x000066000800017f */
[----:B-1----:R-:W-:Y:S05]  /*d040*/  @!P0 NANOSLEEP.SYNCS 0x989680 ;  /* 0x009896800000895d */ /* 0x002fea0003900000 */
[----:B------:R-:W1:Y:S02]  /*d050*/  @!P0 SYNCS.PHASECHK.TRANS64 P0, [R3+URZ+0x28c40], R0 ;  /* 0x028c4000030085a7 */ /* 0x000e64000800007f */
[----:B-1----:R-:W-:Y:S05]  /*d060*/  @!P0 BRA `(.L_x_60) ;  /* 0xfffffffc00ec8947 */ /* 0x002fea000383ffff */
[----:B------:R-:W-:Y:S05]  /*d070*/  BRA `(.L_x_101) ;  /* 0xffffffd400607947 */ /* 0x000fea000383ffff */
.L_x_61:
[----:B------:R-:W-:Y:S01]  /*d080*/  BSSY B0, `(.L_x_102) ;  /* 0x0000008000007945 */ /* 0x000fe20003800000 */
[----:B------:R-:W-:Y:S01]  /*d090*/  IMAD.MOV.U32 R13, RZ, RZ, R5 ;  /* 0x000000ffff0d7224 */ /* 0x000fe200078e0005 */
[----:B------:R-:W-:Y:S01]  /*d0a0*/  MOV R12, RZ ;  /* 0x000000ff000c7202 */ /* 0x000fe20000000f00 */
[----:B------:R-:W-:Y:S02]  /*d0b0*/  IMAD.MOV.U32 R11, RZ, RZ, 0x181f ;  /* 0x0000181fff0b7424 */ /* 0x000fe400078e00ff */
[----:B------:R-:W-:-:S07]  /*d0c0*/  IMAD.MOV.U32 R15, RZ, RZ, -0x1 ;  /* 0xffffffffff0f7424 */ /* 0x000fce00078e00ff */
[----:B------:R-:W-:Y:S05]  /*d0d0*/  WARPSYNC.COLLECTIVE R15, `(.L_x_103) ;  /* 0x000000000f087348 */ /* 0x000fea0003c00000 */
[----:B------:R0:W1:Y:S02]  /*d0e0*/  SHFL.IDX P6, R14, R13, R12, R11 ;  /* 0x0000000c0d0e7389 */ /* 0x00006400000c000b */
[----:B01----:R-:W-:Y:S01]  /*d0f0*/  ENDCOLLECTIVE ;  /* 0x000000000000791b */ /* 0x003fe20003800000 */
.L_x_103:
[----:B------:R-:W-:Y:S05]  /*d100*/  BSYNC B0 ;  /* 0x0000000000007941 */ /* 0x000fea0003800000 */
.L_x_102:
[----:B------:R-:W-:Y:S01]  /*d110*/  IMAD.MOV.U32 R13, RZ, RZ, R0 ;  /* 0x000000ffff0d7224 */ /* 0x000fe200078e0000 */
[----:B------:R-:W-:Y:S01]  /*d120*/  MOV R11, 0x181f ;  /* 0x0000181f000b7802 */ /* 0x000fe20000000f00 */
[----:B------:R-:W-:Y:S01]  /*d130*/  IMAD.MOV.U32 R12, RZ, RZ, RZ ;  /* 0x000000ffff0c7224 */ /* 0x000fe200078e00ff */
[----:B------:R-:W-:Y:S01]  /*d140*/  MOV R2, R14 ;  /* 0x0000000e00027202 */ /* 0x000fe20000000f00 */
[----:B------:R-:W-:Y:S01]  /*d150*/  IMAD.MOV.U32 R15, RZ, RZ, -0x1 ;  /* 0xffffffffff0f7424 */ /* 0x000fe200078e00ff */
[----:B------:R-:W-:-:S07]  /*d160*/  @P0 LEA R7, R30, UR43, 0x1 ;  /* 0x0000002b1e070c11 */ /* 0x000fce000f8e08ff */
[----:B------:R-:W-:Y:S05]  /*d170*/  WARPSYNC.COLLECTIVE R15, `(.L_x_104) ;  /* 0x000000000f087348 */ /* 0x000fea0003c00000 */
[----:B------:R0:W1:Y:S02]  /*d180*/  SHFL.IDX P6, R14, R13, R12, R11 ;  /* 0x0000000c0d0e7389 */ /* 0x00006400000c000b */
[----:B01----:R-:W-:Y:S01]  /*d190*/  ENDCOLLECTIVE ;  /* 0x000000000000791b */ /* 0x003fe20003800000 */
.L_x_104:
[----:B------:R-:W-:Y:S02]  /*d1a0*/  IMAD.MOV.U32 R13, RZ, RZ, R5 ;  /* 0x000000ffff0d7224 */ /* 0x000fe400078e0005 */
[----:B------:R-:W-:Y:S01]  /*d1b0*/  IMAD.MOV.U32 R12, RZ, RZ, 0x1 ;  /* 0x00000001ff0c7424 */ /* 0x000fe200078e00ff */
[----:B------:R-:W-:-:S05]  /*d1c0*/  @P0 LEA R14, P1, R22, R14, 0x1 ;  /* 0x0000000e160e0211 */ /* 0x000fca00078208ff */
[----:B------:R-:W-:Y:S01]  /*d1d0*/  @P0 IMAD.X R3, RZ, RZ, R2, P1 ;  /* 0x000000ffff030224 */ /* 0x000fe200008e0602 */
[----:B------:R-:W-:-:S07]  /*d1e0*/  @P0 MOV R2, R14 ;  /* 0x0000000e00020202 */ /* 0x000fce0000000f00 */
[----:B------:R-:W-:Y:S05]  /*d1f0*/  WARPSYNC.COLLECTIVE R15, `(.L_x_105) ;  /* 0x000000000f087348 */ /* 0x000fea0003c00000 */
[----:B------:R0:W1:Y:S02]  /*d200*/  SHFL.IDX P6, R14, R13, R12, R11 ;  /* 0x0000000c0d0e7389 */ /* 0x00006400000c000b */
[----:B01----:R-:W-:Y:S01]  /*d210*/  ENDCOLLECTIVE ;  /* 0x000000000000791b */ /* 0x003fe20003800000 */
.L_x_105:
[----:B------:R-:W-:Y:S01]  /*d220*/  @!PT LDS RZ, [RZ] ;  /* 0x00000000fffff984 */ /* 0x000fe20000000800 */
[----:B------:R-:W-:Y:S01]  /*d230*/  @!PT LDS RZ, [RZ] ;  /* 0x00000000fffff984 */ /* 0x000fe20000000800 */
[----:B------:R-:W-:Y:S01]  /*d240*/  @!PT LDS RZ, [RZ] ;  /* 0x00000000fffff984 */ /* 0x000fe20000000800 */
[----:B------:R0:W-:Y:S01]  /*d250*/  @P0 LDGSTS.E.BYPASS.LTC128B.128 [R7+0x22400], desc[UR36][R2.64], !P2 ;  /* 0x2240000002070fae */ /* 0x0001e2000d101d64 */
[----:B------:R-:W-:Y:S01]  /*d260*/  ISETP.GE.AND P0, PT, R18, 0x11, PT ;  /* 0x000000111200780c */ /* 0x000fe20003f06270 */
[----:B------:R-:W-:-:S12]  /*d270*/  IMAD.MOV.U32 R13, RZ, RZ, R0 ;  /* 0x000000ffff0d7224 */ /* 0x000fd800078e0000 */
[----:B------:R-:W-:Y:S02]  /*d280*/  @P0 LEA R9, R30, UR43, 0x1 ;  /* 0x0000002b1e090c11 */ /* 0x000fe4000f8e08ff */
[----:B0-----:R-:W-:-:S07]  /*d290*/  MOV R4, R14 ;  /* 0x0000000e00047202 */ /* 0x001fce0000000f00 */
[----:B------:R-:W-:Y:S05]  /*d2a0*/  WARPSYNC.COLLECTIVE R15, `(.L_x_106) ;  /* 0x000000000f087348 */ /* 0x000fea0003c00000 */
[----:B------:R0:W1:Y:S02]  /*d2b0*/  SHFL.IDX P6, R14, R13, R12, R11 ;  /* 0x0000000c0d0e7389 */ /* 0x00006400000c000b */
[----:B01----:R-:W-:Y:S01]  /*d2c0*/  ENDCOLLECTIVE ;  /* 0x000000000000791b */ /* 0x003fe20003800000 */
.L_x_106:
[----:B------:R-:W-:Y:S01]  /*d2d0*/  MOV R13, R5 ;  /* 0x00000005000d7202 */ /* 0x000fe20000000f00 */
[----:B------:R-:W-:Y:S01]  /*d2e0*/  IMAD.MOV.U32 R12, RZ, RZ, 0x2 ;  /* 0x00000002ff0c7424 */ /* 0x000fe200078e00ff */
[----:B------:R-:W-:-:S13]  /*d2f0*/  @P0 LEA R2, P1, R22, R14, 0x1 ;  /* 0x0000000e16020211 */ /* 0x000fda00078208ff */
[----:B------:R-:W-:Y:S05]  /*d300*/  WARPSYNC.COLLECTIVE R15, `(.L_x_107) ;  /* 0x000000000f087348 */ /* 0x000fea0003c00000 */
[----:B------:R0:W1:Y:S02]  /*d310*/  SHFL.IDX P6, R14, R13, R12, R11 ;  /* 0x0000000c0d0e7389 */ /* 0x00006400000c000b */
[----:B01----:R-:W-:Y:S01]  /*d320*/  ENDCOLLECTIVE ;  /* 0x000000000000791b */ /* 0x003fe20003800000 */
.L_x_107:
[----:B------:R-:W-:-:S05]  /*d330*/  @P0 IMAD.X R3, RZ, RZ, R4, P1 ;  /* 0x000000ffff030224 */ /* 0x000fca00008e0604 */
[----:B------:R-:W-:Y:S01]  /*d340*/  @!PT LDS RZ, [RZ] ;  /* 0x00000000fffff984 */ /* 0x000fe20000000800 */
[----:B------:R-:W-:Y:S01]  /*d350*/  @!PT LDS RZ, [RZ] ;  /* 0x00000000fffff984 */ /* 0x000fe20000000800 */
[----:B------:R-:W-:Y:S01]  /*d360*/  @!PT LDS RZ, [RZ] ;  /* 0x00000000fffff984 */ /* 0x000fe20000000800 */
[----:B------:R0:W-:Y:S01]  /*d370*/  @P0 LDGSTS.E.BYPASS.LTC128B.128 [R9+0x22c00], desc[UR36][R2.64], !P2 ;  /* 0x22c0000002090fae */ /* 0x0001e2000d101d64 */
[----:B------:R-:W-:Y:S02]  /*d380*/  ISETP.GE.AND P0, PT, R18, 0x21, PT ;  /* 0x000000211200780c */ /* 0x000fe40003f06270 */
[----:B------:R-:W-:-:S11]  /*d390*/  MOV R13, R0 ;  /* 0x00000000000d7202 */ /* 0x000fd60000000f00 */
[----:B------:R-:W-:Y:S01]  /*d3a0*/  @P0 LEA R7, R30, UR43, 0x1 ;  /* 0x0000002b1e070c11 */ /* 0x000fe2000f8e08ff */
[----:B0-----:R-:W-:-:S07]  /*d3b0*/  IMAD.MOV.U32 R4, RZ, RZ, R14 ;  /* 0x000000ffff047224 */ /* 0x001fce00078e000e */
[----:B------:R-:W-:Y:S05]  /*d3c0*/  WARPSYNC.COLLECTIVE R15, `(.L_x_108) ;  /* 0x000000000f087348 */ /* 0x000fea0003c00000 */
[----:B------:R0:W1:Y:S02]  /*d3d0*/  SHFL.IDX P6, R14, R13, R12, R11 ;  /* 0x0000000c0d0e7389 */ /* 0x00006400000c000b */
[----:B01----:R-:W-:Y:S01]  /*d3e0*/  ENDCOLLECTIVE ;  /* 0x000000000000791b */ /* 0x003fe20003800000 */
.L_x_108:
[----:B------:R-:W-:Y:S01]  /*d3f0*/  IMAD.MOV.U32 R13, RZ, RZ, R5 ;  /* 0x000000ffff0d7224 */ /* 0x000fe200078e0005 */
[----:B------:R-:W-:Y:S02]  /*d400*/  MOV R12, 0x3 ;  /* 0x00000003000c7802 */ /* 0x000fe40000000f00 */
[----:B------:R-:W-:-:S13]  /*d410*/  @P0 LEA R2, P1, R22, R14, 0x1 ;  /* 0x0000000e16020211 */ /* 0x000fda00078208ff */
[----:B------:R-:W-:Y:S05]  /*d420*/  WARPSYNC.COLLECTIVE R15, `(.L_x_109) ;  /* 0x000000000f087348 */ /* 0x000fea0003c00000 */
[----:B------:R0:W1:Y:S02]  /*d430*/  SHFL.IDX P6, R14, R13, R12, R11 ;  /* 0x0000000c0d0e7389 */ /* 0x00006400000c000b */
[----:B01----:R-:W-:Y:S01]  /*d440*/  ENDCOLLECTIVE ;  /* 0x000000000000791b */ /* 0x003fe20003800000 */
.L_x_109:
[----:B------:R-:W-:-:S05]  /*d450*/  @P0 IMAD.X R3, RZ, RZ, R4, P1 ;  /* 0x000000ffff030224 */ /* 0x000fca00008e0604 */
[----:B------:R-:W-:Y:S01]  /*d460*/  @!PT LDS RZ, [RZ] ;  /* 0x00000000fffff984 */ /* 0x000fe20000000800 */
[----:B------:R-:W-:Y:S01]  /*d470*/  @!PT LDS RZ, [RZ] ;  /* 0x00000000fffff984 */ /* 0x000fe20000000800 */
[----:B------:R-:W-:Y:S01]  /*d480*/  @!PT LDS RZ, [RZ] ;  /* 0x00000000fffff984 */ /* 0x000fe20000000800 */
[----:B------:R0:W-:Y:S01]  /*d490*/  @P0 LDGSTS.E.BYPASS.LTC128B.128 [R7+0x23400], desc[UR36][R2.64], !P2 ;  /* 0x2340000002070fae */ /* 0x0001e2000d101d64 */
[----:B------:R-:W-:Y:S02]  /*d4a0*/  IMAD.MOV.U32 R13, RZ, RZ, R0 ;  /* 0x000000ffff0d7224 */ /* 0x000fe400078e0000 */
[----:B------:R-:W-:-:S07]  /*d4b0*/  IMAD.MOV.U32 R4, RZ, RZ, R14 ;  /* 0x000000ffff047224 */ /* 0x000fce00078e000e */
[----:B0-----:R-:W-:Y:S05]  /*d4c0*/  WARPSYNC.COLLECTIVE R15, `(.L_x_110) ;  /* 0x000000000f087348 */ /* 0x001fea0003c00000 */
[----:B------:R1:W2:Y:S02]  /*d4d0*/  SHFL.IDX P6, R14, R13, R12, R11 ;  /* 0x0000000c0d0e7389 */ /* 0x0002a400000c000b */
[----:B012---:R-:W-:Y:S01]  /*d4e0*/  ENDCOLLECTIVE ;  /* 0x000000000000791b */ /* 0x007fe20003800000 */
.L_x_110:
[----:B------:R-:W-:Y:S05]  /*d4f0*/  BRA `(.L_x_111) ;  /* 0xffffffd400247947 */ /* 0x000fea000383ffff */
.L_x_64:
[----:B------:R-:W-:Y:S01]  /*d500*/  MOV R13, R5 ;  /* 0x00000005000d7202 */ /* 0x000fe20000000f00 */
[----:B------:R-:W-:Y:S01]  /*d510*/  IMAD.MOV.U32 R12, RZ, RZ, RZ ;  /* 0x000000ffff0c7224 */ /* 0x000fe200078e00ff */
[----:B------:R-:W-:Y:S01]  /*d520*/  MOV R15, 0xffffffff ;  /* 0xffffffff000f7802 */ /* 0x000fe20000000f00 */
[----:B------:R-:W-:Y:S01]  /*d530*/  IMAD.MOV.U32 R11, RZ, RZ, 0x181f ;  /* 0x0000181fff0b7424 */ /* 0x000fe200078e00ff */
[----:B------:R-:W-:-:S07]  /*d540*/  LEA R35, R35, R36, 0x6 ;  /* 0x0000002423237211 */ /* 0x000fce00078e30ff */
[----:B------:R-:W-:Y:S05]  /*d550*/  WARPSYNC.COLLECTIVE R15, `(.L_x_112) ;  /* 0x000000000f087348 */ /* 0x000fea0003c00000 */
[----:B------:R0:W1:Y:S02]  /*d560*/  SHFL.IDX P6, R14, R13, R12, R11 ;  /* 0x0000000c0d0e7389 */ /* 0x00006400000c000b */
[----:B01----:R-:W-:Y:S01]  /*d570*/  ENDCOLLECTIVE ;  /* 0x000000000000791b */ /* 0x003fe20003800000 */
.L_x_112:
[----:B------:R-:W-:Y:S01]  /*d580*/  IADD3 R9, R35, 0x10, RZ ;  /* 0x0000001023097810 */ /* 0x000fe20007ffe0ff */
[----:B------:R-:W-:Y:S02]  /*d590*/  IMAD.MOV.U32 R13, RZ, RZ, R4 ;  /* 0x000000ffff0d7224 */ /* 0x000fe400078e0004 */
[----:B------:R-:W-:-:S07]  /*d5a0*/  IMAD.MOV.U32 R2, RZ, RZ, R14 ;  /* 0x000000ffff027224 */ /* 0x000fce00078e000e */
[----:B------:R-:W-:Y:S05]  /*d5b0*/  WARPSYNC.COLLECTIVE R15, `(.L_x_113) ;  /* 0x000000000f087348 */ /* 0x000fea0003c00000 */
[----:B------:R0:W1:Y:S02]  /*d5c0*/  SHFL.IDX P6, R14, R13, R12, R11 ;  /* 0x0000000c0d0e7389 */ /* 0x00006400000c000b */
[----:B01----:R-:W-:Y:S01]  /*d5d0*/  ENDCOLLECTIVE ;  /* 0x000000000000791b */ /* 0x003fe20003800000 */
.L_x_113:
[----:B------:R-:W-:Y:S02]  /*d5e0*/  ULDC UR4, c[0x0][0x288] ;  /* 0x0000a20000047ab9 */ /* 0x000fe40000000800 */
[----:B------:R-:W-:-:S05]  /*d5f0*/  IMAD R0, R0, UR4, RZ ;  /* 0x0000000400007c24 */ /* 0x000fca000f8e02ff */
[----:B------:R-:W-:Y:S01]  /*d600*/  ISETP.GE.AND P0, PT, R35, R0, PT ;  /* 0x000000002300720c */ /* 0x000fe20003f06270 */
[----:B------:R-:W-:Y:S02]  /*d610*/  IMAD.MOV.U32 R13, RZ, RZ, R5 ;  /* 0x000000ffff0d7224 */ /* 0x000fe400078e0005 */
[----:B------:R-:W-:-:S10]  /*d620*/  IMAD.MOV.U32 R12, RZ, RZ, 0x1 ;  /* 0x00000001ff0c7424 */ /* 0x000fd400078e00ff */
[----:B------:R-:W-:Y:S02]  /*d630*/  @!P0 LEA R7, R30, UR43, 0x1 ;  /* 0x0000002b1e078c11 */ /* 0x000fe4000f8e08ff */
[----:B------:R-:W-:-:S05]  /*d640*/  @!P0 LEA R14, P2, R22, R14, 0x1 ;  /* 0x0000000e160e8211 */ /* 0x000fca00078408ff */
[----:B------:R-:W-:Y:S02]  /*d650*/  @!P0 IMAD.X R3, RZ, RZ, R2, P2 ;  /* 0x000000ffff038224 */ /* 0x000fe400010e0602 */
[----:B------:R-:W-:-:S07]  /*d660*/  @!P0 IMAD.MOV.U32 R2, RZ, RZ, R14 ;  /* 0x000000ffff028224 */ /* 0x000fce00078e000e */
[----:B------:R-:W-:Y:S05]  /*d670*/  WARPSYNC.COLLECTIVE R15, `(.L_x_114) ;  /* 0x000000000f087348 */ /* 0x000fea0003c00000 */
[----:B------:R0:W1:Y:S02]  /*d680*/  SHFL.IDX P6, R14, R13, R12, R11 ;  /* 0x0000000c0d0e7389 */ /* 0x00006400000c000b */
[----:B01----:R-:W-:Y:S01]  /*d690*/  ENDCOLLECTIVE ;  /* 0x000000000000791b */ /* 0x003fe20003800000 */
.L_x_114:
[----:B------:R-:W-:Y:S01]  /*d6a0*/  @!PT LDS RZ, [RZ] ;  /* 0x00000000fffff984 */ /* 0x000fe20000000800 */
[----:B------:R-:W-:Y:S01]  /*d6b0*/  @!PT LDS RZ, [RZ] ;  /* 0x00000000fffff984 */ /* 0x000fe20000000800 */
[----:B------:R-:W-:Y:S01]  /*d6c0*/  @!PT LDS RZ, [RZ] ;  /* 0x00000000fffff984 */ /* 0x000fe20000000800 */
[----:B------:R0:W-:Y:S01]  /*d6d0*/  @!P0 LDGSTS.E.BYPASS.LTC128B.128 [R7+0x20400], desc[UR36][R2.64], !P1 ;  /* 0x2040000002078fae */ /* 0x0001e2000c901d64 */
[----:B------:R-:W-:Y:S01]  /*d6e0*/  ISETP.GE.AND P0, PT, R9, R0, PT ;  /* 0x000000000900720c */ /* 0x000fe20003f06270 */
[----:B------:R-:W-:Y:S01]  /*d6f0*/  IMAD.MOV.U32 R13, RZ, RZ, R4 ;  /* 0x000000ffff0d7224 */ /* 0x000fe200078e0004 */
[----:B0-----:R-:W-:-:S11]  /*d700*/  IADD3 R7, R35, 0x20, RZ ;  /* 0x0000002023077810 */ /* 0x001fd60007ffe0ff */
[----:B------:R-:W-:Y:S02]  /*d710*/  @!P0 LEA R9, R30, UR43, 0x1 ;  /* 0x0000002b1e098c11 */ /* 0x000fe4000f8e08ff */
[----:B------:R-:W-:-:S07]  /*d720*/  MOV R6, R14 ;  /* 0x0000000e00067202 */ /* 0x000fce0000000f00 */
[----:B------:R-:W-:Y:S05]  /*d730*/  WARPSYNC.COLLECTIVE R15, `(.L_x_115) ;  /* 0x000000000f087348 */ /* 0x000fea0003c00000 */
[----:B------:R0:W1:Y:S02]  /*d740*/  SHFL.IDX P6, R14, R13, R12, R11 ;  /* 0x0000000c0d0e7389 */ /* 0x00006400000c000b */
[----:B01----:R-:W-:Y:S01]  /*d750*/  ENDCOLLECTIVE ;  /* 0x000000000000791b */ /* 0x003fe20003800000 */
.L_x_115:
[----:B------:R-:W-:Y:S02]  /*d760*/  IMAD.MOV.U32 R13, RZ, RZ, R5 ;  /* 0x000000ffff0d7224 */ /* 0x000fe400078e0005 */
[----:B------:R-:W-:Y:S01]  /*d770*/  IMAD.MOV.U32 R12, RZ, RZ, 0x2 ;  /* 0x00000002ff0c7424 */ /* 0x000fe200078e00ff */
[----:B------:R-:W-:-:S13]  /*d780*/  @!P0 LEA R2, P2, R22, R14, 0x1 ;  /* 0x0000000e16028211 */ /* 0x000fda00078408ff */
[----:B------:R-:W-:Y:S05]  /*d790*/  WARPSYNC.COLLECTIVE R15, `(.L_x_116) ;  /* 0x000000000f087348 */ /* 0x000fea0003c00000 */
[----:B------:R0:W1:Y:S02]  /*d7a0*/  SHFL.IDX P6, R14, R13, R12, R11 ;  /* 0x0000000c0d0e7389 */ /* 0x00006400000c000b */
[----:B01----:R-:W-:Y:S01]  /*d7b0*/  ENDCOLLECTIVE ;  /* 0x000000000000791b */ /* 0x003fe20003800000 */
.L_x_116:
[----:B------:R-:W-:-:S05]  /*d7c0*/  @!P0 IMAD.X R3, RZ, RZ, R6, P2 ;  /* 0x000000ffff038224 */ /* 0x000fca00010e0606 */
[----:B------:R-:W-:Y:S01]  /*d7d0*/  @!PT LDS RZ, [RZ] ;  /* 0x00000000fffff984 */ /* 0x000fe20000000800 */
[----:B------:R-:W-:Y:S01]  /*d7e0*/  @!PT LDS RZ, [RZ] ;  /* 0x00000000fffff984 */ /* 0x000fe20000000800 */
[----:B------:R-:W-:Y:S01]  /*d7f0*/  @!PT LDS RZ, [RZ] ;  /* 0x00000000fffff984 */ /* 0x000fe20000000800 */
[----:B------:R0:W-:Y:S01]  /*d800*/  @!P0 LDGSTS.E.BYPASS.LTC128B.128 [R9+0x20c00], desc[UR36][R2.64], !P1 ;  /* 0x20c0000002098fae */ /* 0x0001e2000c901d64 */
[----:B------:R-:W-:Y:S01]  /*d810*/  ISETP.GE.AND P0, PT, R7, R0, PT ;  /* 0x000000000700720c */ /* 0x000fe20003f06270 */
[----:B------:R-:W-:-:S12]  /*d820*/  IMAD.MOV.U32 R13, RZ, RZ, R4 ;  /* 0x000000ffff0d7224 */ /* 0x000fd800078e0004 */
[----:B------:R-:W-:Y:S02]  /*d830*/  @!P0 LEA R7, R30, UR43, 0x1 ;  /* 0x0000002b1e078c11 */ /* 0x000fe4000f8e08ff */
[----:B0-----:R-:W-:-:S07]  /*d840*/  MOV R6, R14 ;  /* 0x0000000e00067202 */ /* 0x001fce0000000f00 */
[----:B------:R-:W-:Y:S05]  /*d850*/  WARPSYNC.COLLECTIVE R15, `(.L_x_117) ;  /* 0x000000000f087348 */ /* 0x000fea0003c00000 */
[----:B------:R0:W1:Y:S02]  /*d860*/  SHFL.IDX P6, R14, R13, R12, R11 ;  /* 0x0000000c0d0e7389 */ /* 0x00006400000c000b */
[----:B01----:R-:W-:Y:S01]  /*d870*/  ENDCOLLECTIVE ;  /* 0x000000000000791b */ /* 0x003fe20003800000 */
.L_x_117:
[----:B------:R-:W-:Y:S01]  /*d880*/  MOV R13, R5 ;  /* 0x00000005000d7202 */ /* 0x000fe20000000f00 */
[----:B------:R-:W-:Y:S01]  /*d890*/  IMAD.MOV.U32 R12, RZ, RZ, 0x3 ;  /* 0x00000003ff0c7424 */ /* 0x000fe200078e00ff */
[----:B------:R-:W-:-:S13]  /*d8a0*/  @!P0 LEA R2, P2, R22, R14, 0x1 ;  /* 0x0000000e16028211 */ /* 0x000fda00078408ff */
[----:B------:R-:W-:Y:S05]  /*d8b0*/  WARPSYNC.COLLECTIVE R15, `(.L_x_118) ;  /* 0x000000000f087348 */ /* 0x000fea0003c00000 */
[----:B------:R0:W1:Y:S02]  /*d8c0*/  SHFL.IDX P6, R14, R13, R12, R11 ;  /* 0x0000000c0d0e7389 */ /* 0x00006400000c000b */
[----:B01----:R-:W-:Y:S01]  /*d8d0*/  ENDCOLLECTIVE ;  /* 0x000000000000791b */ /* 0x003fe20003800000 */
.L_x_118:
[----:B------:R-:W-:-:S05]  /*d8e0*/  @!P0 IMAD.X R3, RZ, RZ, R6, P2 ;  /* 0x000000ffff038224 */ /* 0x000fca00010e0606 */
[----:B------:R-:W-:Y:S01]  /*d8f0*/  @!PT LDS RZ, [RZ] ;  /* 0x00000000fffff984 */ /* 0x000fe20000000800 */
[----:B------:R-:W-:Y:S01]  /*d900*/  @!PT LDS RZ, [RZ] ;  /* 0x00000000fffff984 */ /* 0x000fe20000000800 */
[----:B------:R-:W-:Y:S01]  /*d910*/  @!PT LDS RZ, [RZ] ;  /* 0x00000000fffff984 */ /* 0x000fe20000000800 */
[----:B------:R0:W-:Y:S01]  /*d920*/  @!P0 LDGSTS.E.BYPASS.LTC128B.128 [R7+0x21400], desc[UR36][R2.64], !P1 ;  /* 0x2140000002078fae */ /* 0x0001e2000c901d64 */
[----:B------:R-:W-:Y:S01]  /*d930*/  MOV R13, R4 ;  /* 0x00000004000d7202 */ /* 0x000fe20000000f00 */
[----:B------:R-:W-:-:S07]  /*d940*/  IMAD.MOV.U32 R6, RZ, RZ, R14 ;  /* 0x000000ffff067224 */ /* 0x000fce00078e000e */
[----:B0-----:R-:W-:Y:S05]  /*d950*/  WARPSYNC.COLLECTIVE R15, `(.L_x_119) ;  /* 0x000000000f087348 */ /* 0x001fea0003c00000 */
[----:B------:R1:W2:Y:S02]  /*d960*/  SHFL.IDX P6, R14, R13, R12, R11 ;  /* 0x0000000c0d0e7389 */ /* 0x0002a400000c000b */
[----:B012---:R-:W-:Y:S01]  /*d970*/  ENDCOLLECTIVE ;  /* 0x000000000000791b */ /* 0x007fe20003800000 */
.L_x_119:
[----:B------:R-:W-:Y:S05]  /*d980*/  BRA `(.L_x_120) ;  /* 0xffffffd400c47947 */ /* 0x000fea000383ffff */
.L_x_65:
[----:B0-----:R-:W-:-:S04]  /*d990*/  IMAD.U32 R3, RZ, RZ, UR43 ;  /* 0x0000002bff037e24 */ /* 0x001fc8000f8e00ff */
[----:B------:R0:W1:Y:S03]  /*d9a0*/  SYNCS.PHASECHK.TRANS64.TRYWAIT P0, [R3+URZ+0x28c20], R0 ;  /* 0x028c2000030075a7 */ /* 0x000066000800017f */
[----:B-1----:R-:W-:Y:S05]  /*d9b0*/  @!P0 NANOSLEEP.SYNCS 0x989680 ;  /* 0x009896800000895d */ /* 0x002fea0003900000 */
[----:B------:R-:W1:Y:S02]  /*d9c0*/  @!P0 SYNCS.PHASECHK.TRANS64 P0, [R3+URZ+0x28c20], R0 ;  /* 0x028c2000030085a7 */ /* 0x000e64000800007f */
[----:B-1----:R-:W-:Y:S05]  /*d9d0*/  @!P0 BRA `(.L_x_65) ;  /* 0xfffffffc00ec8947 */ /* 0x002fea000383ffff */
[----:B------:R-:W-:Y:S05]  /*d9e0*/  BRA `(.L_x_121) ;  /* 0xffffffd400f47947 */ /* 0x000fea000383ffff */
.L_x_67:
[----:B0-----:R-:W-:-:S04]  /*d9f0*/  IMAD.U32 R3, RZ, RZ, UR43 ;  /* 0x0000002bff037e24 */ /* 0x001fc8000f8e00ff */
[----:B------:R0:W1:Y:S03]  /*da00*/  SYNCS.PHASECHK.TRANS64.TRYWAIT P0, [R3+URZ+0x28c60], R0 ;  /* 0x028c6000030075a7 */ /* 0x000066000800017f */
[----:B-1----:R-:W-:Y:S05]  /*da10*/  @!P0 NANOSLEEP.SYNCS 0x989680 ;  /* 0x009896800000895d */ /* 0x002fea0003900000 */
[----:B------:R-:W1:Y:S02]  /*da20*/  @!P0 SYNCS.PHASECHK.TRANS64 P0, [R3+URZ+0x28c60], R0 ;  /* 0x028c6000030085a7 */ /* 0x000e64000800007f */
[----:B-1----:R-:W-:Y:S05]  /*da30*/  @!P0 BRA `(.L_x_67) ;  /* 0xfffffffc00ec8947 */ /* 0x002fea000383ffff */
[----:B------:R-:W-:Y:S05]  /*da40*/  BRA `(.L_x_122) ;  /* 0xffffffd400f07947 */ /* 0x000fea000383ffff */
.L_x_68:
[----:B------:R-:W-:Y:S01]  /*da50*/  BSSY B0, `(.L_x_123) ;  /* 0x0000008000007945 */ /* 0x000fe20003800000 */
[----:B------:R-:W-:Y:S01]  /*da60*/  MOV R13, R6 ;  /* 0x00000006000d7202 */ /* 0x000fe20000000f00 */
[----:B------:R-:W-:Y:S01]  /*da70*/  IMAD.MOV.U32 R12, RZ, RZ, RZ ;  /* 0x000000ffff0c7224 */ /* 0x000fe200078e00ff */
[----:B------:R-:W-:Y:S01]  /*da80*/  MOV R15, 0xffffffff ;  /* 0xffffffff000f7802 */ /* 0x000fe20000000f00 */
[----:B------:R-:W-:-:S07]  /*da90*/  IMAD.MOV.U32 R11, RZ, RZ, 0x181f ;  /* 0x0000181fff0b7424 */ /* 0x000fce00078e00ff */
[----:B------:R-:W-:Y:S05]  /*daa0*/  WARPSYNC.COLLECTIVE R15, `(.L_x_124) ;  /* 0x000000000f087348 */ /* 0x000fea0003c00000 */
[----:B------:R0:W1:Y:S02]  /*dab0*/  SHFL.IDX P6, R14, R13, R12, R11 ;  /* 0x0000000c0d0e7389 */ /* 0x00006400000c000b */
[----:B01----:R-:W-:Y:S01]  /*dac0*/  ENDCOLLECTIVE ;  /* 0x000000000000791b */ /* 0x003fe20003800000 */
.L_x_124:
[----:B------:R-:W-:Y:S05]  /*dad0*/  BSYNC B0 ;  /* 0x0000000000007941 */ /* 0x000fea0003800000 */
.L_x_123:
[----:B------:R-:W-:Y:S01]  /*dae0*/  IMAD.MOV.U32 R13, RZ, RZ, R0 ;  /* 0x000000ffff0d7224 */ /* 0x000fe200078e0000 */
[----:B------:R-:W-:Y:S01]  /*daf0*/  MOV R12, RZ ;  /* 0x000000ff000c7202 */ /* 0x000fe20000000f00 */
[----:B------:R-:W-:Y:S01]  /*db00*/  IMAD.MOV.U32 R11, RZ, RZ, 0x181f ;  /* 0x0000181fff0b7424 */ /* 0x000fe200078e00ff */
[----:B------:R-:W-:Y:S01]  /*db10*/  SHF.L.U32 R8, R22, 0x1, RZ ;  /* 0x0000000116087819 */ /* 0x000fe200000006ff */
[----:B------:R-:W-:Y:S01]  /*db20*/  IMAD.MOV.U32 R15, RZ, RZ, -0x1 ;  /* 0xffffffffff0f7424 */ /* 0x000fe200078e00ff */
[----:B------:R-:W-:Y:S01]  /*db30*/  LOP3.LUT R4, R17, 0x1, RZ, 0xc0, !PT ;  /* 0x0000000111047812 */ /* 0x000fe200078ec0ff */
[----:B------:R-:W-:Y:S01]  /*db40*/  IMAD.MOV.U32 R3, RZ, RZ, R14 ;  /* 0x000000ffff037224 */ /* 0x000fe200078e000e */
[----:B------:R-:W-:-:S07]  /*db50*/  LEA R7, R30, UR43, 0x1 ;  /* 0x0000002b1e077c11 */ /* 0x000fce000f8e08ff */
[----:B------:R-:W-:Y:S05]  /*db60*/  WARPSYNC.COLLECTIVE R15, `(.L_x_125) ;  /* 0x000000000f087348 */ /* 0x000fea0003c00000 */
[----:B------:R0:W1:Y:S02]  /*db70*/  SHFL.IDX P6, R14, R13, R12, R11 ;  /* 0x0000000c0d0e7389 */ /* 0x00006400000c000b */
[----:B01----:R-:W-:Y:S01]  /*db80*/  ENDCOLLECTIVE ;  /* 0x000000000000791b */ /* 0x003fe20003800000 */
.L_x_125:
[----:B------:R-:W-:Y:S02]  /*db90*/  ISETP.NE.U32.AND P1, PT, R4, 0x1, PT ;  /* 0x000000010400780c */ /* 0x000fe40003f25070 */
[C---:B------:R-:W-:Y:S02]  /*dba0*/  LOP3.LUT P5, RZ, R17.reuse, 0x2, RZ, 0xc0, !PT ;  /* 0x0000000211ff7812 */ /* 0x040fe400078ac0ff */
[C---:B------:R-:W-:Y:S02]  /*dbb0*/  LOP3.LUT P4, RZ, R17.reuse, 0x4, RZ, 0xc0, !PT ;  /* 0x0000000411ff7812 */ /* 0x040fe4000788c0ff */
[C---:B------:R-:W-:Y:S02]  /*dbc0*/  LOP3.LUT P3, RZ, R17.reuse, 0x8, RZ, 0xc0, !PT ;  /* 0x0000000811ff7812 */ /* 0x040fe4000786c0ff */
[----:B------:R-:W-:Y:S02]  /*dbd0*/  LOP3.LUT P2, RZ, R17, 0x10, RZ, 0xc0, !PT ;  /* 0x0000001011ff7812 */ /* 0x000fe4000784c0ff */
[----:B------:R-:W-:-:S02]  /*dbe0*/  LOP3.LUT R16, R16, 0xfffffeff, RZ, 0xc0, !PT ;  /* 0xfffffeff10107812 */ /* 0x000fc400078ec0ff */
[----:B------:R-:W-:Y:S01]  /*dbf0*/  PRMT R4, R17, 0x8880, RZ ;  /* 0x0000888011047816 */ /* 0x000fe200000000ff */
[----:B------:R-:W-:Y:S01]  /*dc00*/  IMAD.MOV.U32 R13, RZ, RZ, R6 ;  /* 0x000000ffff0d7224 */ /* 0x000fe200078e0006 */
[----:B------:R-:W-:Y:S02]  /*dc10*/  @P1 LOP3.LUT R16, R16, 0x100, RZ, 0xfc, !PT ;  /* 0x0000010010101812 */ /* 0x000fe400078efcff */
[----:B------:R-:W-:Y:S02]  /*dc20*/  MOV R12, 0x1 ;  /* 0x00000001000c7802 */ /* 0x000fe40000000f00 */
[----:B------:R-:W-:Y:S02]  /*dc30*/  LOP3.LUT R16, R16, 0xfffffdff, RZ, 0xc0, !PT ;  /* 0xfffffdff10107812 */ /* 0x000fe400078ec0ff */
[----:B------:R-:W-:-:S05]  /*dc40*/  IADD3 R2, P0, R14, R8, RZ ;  /* 0x000000080e027210 */ /* 0x000fca0007f1e0ff */
[----:B------:R-:W-:Y:S01]  /*dc50*/  IMAD.X R3, RZ, RZ, R3, P0 ;  /* 0x000000ffff037224 */ /* 0x000fe200000e0603 */
[----:B------:R-:W-:Y:S02]  /*dc60*/  ISETP.LT.OR P0, PT, R18, 0x1, P1 ;  /* 0x000000011200780c */ /* 0x000fe40000f01670 */
[----:B------:R-:W-:-:S11]  /*dc70*/  LOP3.LUT P1, RZ, R17, 0x20, RZ, 0xc0, !PT ;  /* 0x0000002011ff7812 */ /* 0x000fd6000782c0ff */
[----:B------:R-:W-:Y:S01]  /*dc80*/  @!PT LDS RZ, [RZ] ;  /* 0x00000000fffff984 */ /* 0x000fe20000000800 */
[----:B------:R-:W-:Y:S01]  /*dc90*/  @!PT LDS RZ, [RZ] ;  /* 0x00000000fffff984 */ /* 0x000fe20000000800 */
[----:B------:R-:W-:Y:S01]  /*dca0*/  @!PT LDS RZ, [RZ] ;  /* 0x00000000fffff984 */ /* 0x000fe20000000800 */
        /* <DEDUP_REMOVED lines=12> */
[----:B------:R-:W-:-:S13]  /*dd70*/  ISETP.LT.OR P6, PT, R18, 0x1, !P0 ;  /* 0x000000011200780c */ /* 0x000fda00047c1670 */
[----:B------:R0:W-:Y:S01]  /*dd80*/  LDGSTS.E.BYPASS.LTC128B.128 [R7+0xc400], desc[UR36][R2.64+0x300], !P6 ;  /* 0x0c40030002077fae */ /* 0x0001e2000f101d64 */
[----:B------:R-:W-:Y:S01]  /*dd90*/  ISETP.GT.AND P6, PT, R4, -0x1, PT ;  /* 0xffffffff0400780c */ /* 0x000fe20003fc4270 */
[----:B------:R-:W-:-:S12]  /*dda0*/  IMAD.MOV.U32 R4, RZ, RZ, RZ ;  /* 0x000000ffff047224 */ /* 0x000fd800078e00ff */
[----:B------:R-:W-:Y:S02]  /*ddb0*/  @P6 LOP3.LUT R16, R16, 0x200, RZ, 0xfc, !PT ;  /* 0x0000020010106812 */ /* 0x000fe400078efcff */
[----:B------:R-:W-:-:S13]  /*ddc0*/  ISETP.LT.OR P6, PT, R18, 0x1, P6 ;  /* 0x000000011200780c */ /* 0x000fda00037c1670 */
[----:B------:R0:W-:Y:S02]  /*ddd0*/  LDGSTS.E.BYPASS.LTC128B.128 [R7+0xe400], desc[UR36][R2.64+0x380], !P6 ;  /* 0x0e40038002077fae */ /* 0x0001e4000f101d64 */
[----:B0-----:R-:W-:Y:S05]  /*dde0*/  WARPSYNC.COLLECTIVE R15, `(.L_x_126) ;  /* 0x000000000f087348 */ /* 0x001fea0003c00000 */
[----:B------:R1:W2:Y:S02]  /*ddf0*/  SHFL.IDX P6, R14, R13, R12, R11 ;  /* 0x0000000c0d0e7389 */ /* 0x0002a400000c000b */
[----:B012---:R-:W-:Y:S01]  /*de00*/  ENDCOLLECTIVE ;  /* 0x000000000000791b */ /* 0x007fe20003800000 */
.L_x_126:
[----:B------:R-:W-:Y:S02]  /*de10*/  IMAD.MOV.U32 R13, RZ, RZ, R0 ;  /* 0x000000ffff0d7224 */ /* 0x000fe400078e0000 */
[----:B------:R-:W-:-:S07]  /*de20*/  IMAD.MOV.U32 R5, RZ, RZ, R14 ;  /* 0x000000ffff057224 */ /* 0x000fce00078e000e */
[----:B------:R-:W-:Y:S05]  /*de30*/  WARPSYNC.COLLECTIVE R15, `(.L_x_127) ;  /* 0x000000000f087348 */ /* 0x000fea0003c00000 */
[----:B------:R0:W1:Y:S02]  /*de40*/  SHFL.IDX P6, R14, R13, R12, R11 ;  /* 0x0000000c0d0e7389 */ /* 0x00006400000c000b */
[----:B01----:R-:W-:Y:S01]  /*de50*/  ENDCOLLECTIVE ;  /* 0x000000000000791b */ /* 0x003fe20003800000 */
.L_x_127:
[----:B------:R-:W-:Y:S02]  /*de60*/  IMAD.MOV.U32 R13, RZ, RZ, R6 ;  /* 0x000000ffff0d7224 */ /* 0x000fe400078e0006 */
[----:B------:R-:W-:Y:S01]  /*de70*/  IMAD.MOV.U32 R12, RZ, RZ, 0x2 ;  /* 0x00000002ff0c7424 */ /* 0x000fe200078e00ff */
[----:B------:R-:W-:-:S04]  /*de80*/  IADD3 R2, P6, R14, R8, RZ ;  /* 0x000000080e027210 */ /* 0x000fc80007fde0ff */
[----:B------:R-:W-:Y:S02]  /*de90*/  IADD3.X R3, RZ, R5, RZ, P6, !PT ;  /* 0x00000005ff037210 */ /* 0x000fe400037fe4ff */
[----:B------:R-:W-:-:S04]  /*dea0*/  LOP3.LUT P6, RZ, R16, 0x100, RZ, 0xc0, !PT ;  /* 0x0000010010ff7812 */ /* 0x000fc800078cc0ff */
[----:B------:R-:W-:-:S13]  /*deb0*/  ISETP.LT.OR P6, PT, R18, 0x11, P6 ;  /* 0x000000111200780c */ /* 0x000fda00037c1670 */
        /* <DEDUP_REMOVED lines=18> */
[----:B------:R0:W-:Y:S02]  /*dfe0*/  LDGSTS.E.BYPASS.LTC128B.128 [R7+0xec00], desc[UR36][R2.64+0x380], !P6 ;  /* 0x0ec0038002077fae */ /* 0x0001e4000f101d64 */
[----:B0-----:R-:W-:Y:S05]  /*dff0*/  WARPSYNC.COLLECTIVE R15, `(.L_x_128) ;  /* 0x000000000f087348 */ /* 0x001fea0003c00000 */
[----:B------:R1:W2:Y:S02]  /*e000*/  SHFL.IDX P6, R14, R13, R12, R11 ;  /* 0x0000000c0d0e7389 */ /* 0x0002a400000c000b */
[----:B012---:R-:W-:Y:S01]  /*e010*/  ENDCOLLECTIVE ;  /* 0x000000000000791b */ /* 0x007fe20003800000 */
.L_x_128:
[----:B------:R-:W-:Y:S01]  /*e020*/  IMAD.MOV.U32 R13, RZ, RZ, R0 ;  /* 0x000000ffff0d7224 */ /* 0x000fe200078e0000 */
[----:B------:R-:W-:-:S07]  /*e030*/  MOV R9, R14 ;  /* 0x0000000e00097202 */ /* 0x000fce0000000f00 */
[----:B------:R-:W-:Y:S05]  /*e040*/  WARPSYNC.COLLECTIVE R15, `(.L_x_129) ;  /* 0x000000000f087348 */ /* 0x000fea0003c00000 */
[----:B------:R0:W1:Y:S02]  /*e050*/  SHFL.IDX P6, R14, R13, R12, R11 ;  /* 0x0000000c0d0e7389 */ /* 0x00006400000c000b */
[----:B01----:R-:W-:Y:S01]  /*e060*/  ENDCOLLECTIVE ;  /* 0x000000000000791b */ /* 0x003fe20003800000 */
.L_x_129:
[----:B------:R-:W-:Y:S01]  /*e070*/  MOV R13, R6 ;  /* 0x00000006000d7202 */ /* 0x000fe20000000f00 */
[----:B------:R-:W-:Y:S01]  /*e080*/  IMAD.MOV.U32 R12, RZ, RZ, 0x3 ;  /* 0x00000003ff0c7424 */ /* 0x000fe200078e00ff */
[----:B------:R-:W-:-:S05]  /*e090*/  IADD3 R2, P6, R14, R8, RZ ;  /* 0x000000080e027210 */ /* 0x000fca0007fde0ff */
[----:B------:R-:W-:Y:S01]  /*e0a0*/  IMAD.X R3, RZ, RZ, R9, P6 ;  /* 0x000000ffff037224 */ /* 0x000fe200030e0609 */
        /* <DEDUP_REMOVED lines=24> */
.L_x_130:
[----:B------:R-:W-:Y:S01]  /*e230*/  MOV R13, R0 ;  /* 0x00000000000d7202 */ /* 0x000fe20000000f00 */
[----:B------:R-:W-:-:S07]  /*e240*/  IMAD.MOV.U32 R6, RZ, RZ, R14 ;  /* 0x000000ffff067224 */ /* 0x000fce00078e000e */
[----:B------:R-:W-:Y:S05]  /*e250*/  WARPSYNC.COLLECTIVE R15, `(.L_x_131) ;  /* 0x000000000f087348 */ /* 0x000fea0003c00000 */
[----:B------:R0:W1:Y:S02]  /*e260*/  SHFL.IDX P6, R14, R13, R12, R11 ;  /* 0x0000000c0d0e7389 */ /* 0x00006400000c000b */
[----:B01----:R-:W-:Y:S01]  /*e270*/  ENDCOLLECTIVE ;  /* 0x000000000000791b */ /* 0x003fe20003800000 */
.L_x_131:
[----:B------:R-:W-:Y:S05]  /*e280*/  BRA `(.L_x_132) ;  /* 0xffffffd400847947 */ /* 0x000fea000383ffff */
.L_x_75:
[----:B-1----:R1:W2:Y:S02]  /*e290*/  SYNCS.PHASECHK.TRANS64.TRYWAIT P0, [R10+URZ+0x28c40], R20 ;  /* 0x028c40140a0075a7 */ /* 0x0022a4000800017f */
[----:B--2---:R-:W-:Y:S05]  /*e2a0*/  @!P0 NANOSLEEP.SYNCS 0x989680 ;  /* 0x009896800000895d */ /* 0x004fea0003900000 */
[----:B------:R-:W2:Y:S02]  /*e2b0*/  @!P0 SYNCS.PHASECHK.TRANS64 P0, [R10+URZ+0x28c40], R20 ;  /* 0x028c40140a0085a7 */ /* 0x000ea4000800007f */
[----:B--2---:R-:W-:Y:S05]  /*e2c0*/  @!P0 BRA `(.L_x_75) ;  /* 0xfffffffc00f08947 */ /* 0x004fea000383ffff */
[----:B------:R-:W-:Y:S05]  /*e2d0*/  BRA `(.L_x_133) ;  /* 0xffffffd800bc7947 */ /* 0x000fea000383ffff */
.L_x_76:
[----:B------:R-:W-:Y:S01]  /*e2e0*/  BSSY B1, `(.L_x_134) ;  /* 0x0000008000017945 */ /* 0x000fe20003800000 */
[----:B------:R-:W-:Y:S01]  /*e2f0*/  IMAD.MOV.U32 R13, RZ, RZ, R29 ;  /* 0x000000ffff0d7224 */ /* 0x000fe200078e001d */
[----:B------:R-:W-:Y:S01]  /*e300*/  MOV R12, RZ ;  /* 0x000000ff000c7202 */ /* 0x000fe20000000f00 */
[----:B------:R-:W-:Y:S02]  /*e310*/  IMAD.MOV.U32 R11, RZ, RZ, 0x181f ;  /* 0x0000181fff0b7424 */ /* 0x000fe400078e00ff */
[----:B------:R-:W-:-:S07]  /*e320*/  IMAD.MOV.U32 R15, RZ, RZ, -0x1 ;  /* 0xffffffffff0f7424 */ /* 0x000fce00078e00ff */
[----:B-1----:R-:W-:Y:S05]  /*e330*/  WARPSYNC.COLLECTIVE R15, `(.L_x_135) ;  /* 0x000000000f087348 */ /* 0x002fea0003c00000 */
[----:B------:R0:W2:Y:S02]  /*e340*/  SHFL.IDX P6, R14, R13, R12, R11 ;  /* 0x0000000c0d0e7389 */ /* 0x0000a400000c000b */
[----:B012---:R-:W-:Y:S01]  /*e350*/  ENDCOLLECTIVE ;  /* 0x000000000000791b */ /* 0x007fe20003800000 */
.L_x_135:
[----:B------:R-:W-:Y:S05]  /*e360*/  BSYNC B1 ;  /* 0x0000000000017941 */ /* 0x000fea0003800000 */
.L_x_134:
[----:B------:R-:W-:Y:S01]  /*e370*/  IMAD.MOV.U32 R13, RZ, RZ, R26 ;  /* 0x000000ffff0d7224 */ /* 0x000fe200078e001a */
[----:B------:R-:W-:Y:S01]  /*e380*/  MOV R11, 0x181f ;  /* 0x0000181f000b7802 */ /* 0x000fe20000000f00 */
[----:B------:R-:W-:Y:S01]  /*e390*/  IMAD.MOV.U32 R12, RZ, RZ, RZ ;  /* 0x000000ffff0c7224 */ /* 0x000fe200078e00ff */
[----:B------:R-:W-:Y:S01]  /*e3a0*/  MOV R3, R14 ;  /* 0x0000000e00037202 */ /* 0x000fe20000000f00 */
[----:B------:R-:W-:Y:S01]  /*e3b0*/  IMAD.MOV.U32 R15, RZ, RZ, -0x1 ;  /* 0xffffffffff0f7424 */ /* 0x000fe200078e00ff */
[----:B------:R-:W-:-:S07]  /*e3c0*/  LEA R27, R17, UR43, 0x1 ;  /* 0x0000002b111b7c11 */ /* 0x000fce000f8e08ff */
[----:B------:R-:W-:Y:S05]  /*e3d0*/  WARPSYNC.COLLECTIVE R15, `(.L_x_136) ;  /* 0x000000000f087348 */ /* 0x000fea0003c00000 */
[----:B------:R0:W1:Y:S02]  /*e3e0*/  SHFL.IDX P6, R14, R13, R12, R11 ;  /* 0x0000000c0d0e7389 */ /* 0x00006400000c000b */
[----:B01----:R-:W-:Y:S01]  /*e3f0*/  ENDCOLLECTIVE ;  /* 0x000000000000791b */ /* 0x003fe20003800000 */
.L_x_136:
[----:B------:R-:W-:Y:S01]  /*e400*/  MOV R13, R29 ;  /* 0x0000001d000d7202 */ /* 0x000fe20000000f00 */
[----:B------:R-:W-:Y:S01]  /*e410*/  IMAD.MOV.U32 R12, RZ, RZ, 0x1 ;  /* 0x00000001ff0c7424 */ /* 0x000fe200078e00ff */
[----:B------:R-:W-:-:S13]  /*e420*/  IADD3 R2, P0, R14, R8, RZ ;  /* 0x000000080e027210 */ /* 0x000fda0007f1e0ff */
[----:B------:R-:W-:Y:S05]  /*e430*/  WARPSYNC.COLLECTIVE R15, `(.L_x_137) ;  /* 0x000000000f087348 */ /* 0x000fea0003c00000 */
[----:B------:R0:W1:Y:S02]  /*e440*/  SHFL.IDX P6, R14, R13, R12, R11 ;  /* 0x0000000c0d0e7389 */ /* 0x00006400000c000b */
[----:B01----:R-:W-:Y:S01]  /*e450*/  ENDCOLLECTIVE ;  /* 0x000000000000791b */ /* 0x003fe20003800000 */
.L_x_137:
[----:B------:R-:W-:-:S05]  /*e460*/  IMAD.X R3, RZ, RZ, R3, P0 ;  /* 0x000000ffff037224 */ /* 0x000fca00000e0603 */
[----:B------:R-:W-:Y:S01]  /*e470*/  @!PT LDS RZ, [RZ] ;  /* 0x00000000fffff984 */ /* 0x000fe20000000800 */
[----:B------:R-:W-:Y:S01]  /*e480*/  @!PT LDS RZ, [RZ] ;  /* 0x00000000fffff984 */ /* 0x000fe20000000800 */
[----:B------:R-:W-:Y:S01]  /*e490*/  @!PT LDS RZ, [RZ] ;  /* 0x00000000fffff984 */ /* 0x000fe20000000800 */
[----:B------:R0:W-:Y:S01]  /*e4a0*/  LDGSTS.E.BYPASS.LTC128B.128 [R27+0x22400], desc[UR36][R2.64], !P1 ;  /* 0x22400000021b7fae */ /* 0x0001e2000c901d64 */
[----:B------:R-:W-:Y:S01]  /*e4b0*/  MOV R13, R26 ;  /* 0x0000001a000d7202 */ /* 0x000fe20000000f00 */
[----:B0-----:R-:W-:-:S07]  /*e4c0*/  IMAD.MOV.U32 R3, RZ, RZ, R14 ;  /* 0x000000ffff037224 */ /* 0x001fce00078e000e */
[----:B------:R-:W-:Y:S05]  /*e4d0*/  WARPSYNC.COLLECTIVE R15, `(.L_x_138) ;  /* 0x000000000f087348 */ /* 0x000fea0003c00000 */
[----:B------:R0:W1:Y:S02]  /*e4e0*/  SHFL.IDX P6, R14, R13, R12, R11 ;  /* 0x0000000c0d0e7389 */ /* 0x00006400000c000b */
[----:B01----:R-:W-:Y:S01]  /*e4f0*/  ENDCOLLECTIVE ;  /* 0x000000000000791b */ /* 0x003fe20003800000 */
.L_x_138:
[----:B------:R-:W-:Y:S01]  /*e500*/  IMAD.MOV.U32 R13, RZ, RZ, R29 ;  /* 0x000000ffff0d7224 */ /* 0x000fe200078e001d */
[----:B------:R-:W-:Y:S02]  /*e510*/  MOV R12, 0x2 ;  /* 0x00000002000c7802 */ /* 0x000fe40000000f00 */
[----:B------:R-:W-:-:S13]  /*e520*/  IADD3 R2, P0, R14, R8, RZ ;  /* 0x000000080e027210 */ /* 0x000fda0007f1e0ff */
[----:B------:R-:W-:Y:S05]  /*e530*/  WARPSYNC.COLLECTIVE R15, `(.L_x_139) ;  /* 0x000000000f087348 */ /* 0x000fea0003c00000 */
[----:B------:R0:W1:Y:S02]  /*e540*/  SHFL.IDX P6, R14, R13, R12, R11 ;  /* 0x0000000c0d0e7389 */ /* 0x00006400000c000b */
[----:B01----:R-:W-:Y:S01]  /*e550*/  ENDCOLLECTIVE ;  /* 0x000000000000791b */ /* 0x003fe20003800000 */
.L_x_139:
[----:B------:R-:W-:-:S05]  /*e560*/  IMAD.X R3, RZ, RZ, R3, P0 ;  /* 0x000000ffff037224 */ /* 0x000fca00000e0603 */
[----:B------:R-:W-:Y:S01]  /*e570*/  @!PT LDS RZ, [RZ] ;  /* 0x00000000fffff984 */ /* 0x000fe20000000800 */
[----:B------:R-:W-:Y:S01]  /*e580*/  @!PT LDS RZ, [RZ] ;  /* 0x00000000fffff984 */ /* 0x000fe20000000800 */
[----:B------:R-:W-:Y:S01]  /*e590*/  @!PT LDS RZ, [RZ] ;  /* 0x00000000fffff984 */ /* 0x000fe20000000800 */
[----:B------:R0:W-:Y:S01]  /*e5a0*/  LDGSTS.E.BYPASS.LTC128B.128 [R27+0x22c00], desc[UR36][R2.64], !P1 ;  /* 0x22c00000021b7fae */ /* 0x0001e2000c901d64 */
[----:B------:R-:W-:Y:S02]  /*e5b0*/  IMAD.MOV.U32 R13, RZ, RZ, R26 ;  /* 0x000000ffff0d7224 */ /* 0x000fe400078e001a */
[----:B0-----:R-:W-:-:S07]  /*e5c0*/  IMAD.MOV.U32 R3, RZ, RZ, R14 ;  /* 0x000000ffff037224 */ /* 0x001fce00078e000e */
[----:B------:R-:W-:Y:S05]  /*e5d0*/  WARPSYNC.COLLECTIVE R15, `(.L_x_140) ;  /* 0x000000000f087348 */ /* 0x000fea0003c00000 */
[----:B------:R0:W1:Y:S02]  /*e5e0*/  SHFL.IDX P6, R14, R13, R12, R11 ;  /* 0x0000000c0d0e7389 */ /* 0x00006400000c000b */
[----:B01----:R-:W-:Y:S01]  /*e5f0*/  ENDCOLLECTIVE ;  /* 0x000000000000791b */ /* 0x003fe20003800000 */
.L_x_140:
[----:B------:R-:W-:Y:S02]  /*e600*/  IMAD.MOV.U32 R13, RZ, RZ, R29 ;  /* 0x000000ffff0d7224 */ /* 0x000fe400078e001d */
[----:B------:R-:W-:Y:S01]  /*e610*/  IMAD.MOV.U32 R12, RZ, RZ, 0x3 ;  /* 0x00000003ff0c7424 */ /* 0x000fe200078e00ff */
[----:B------:R-:W-:-:S13]  /*e620*/  IADD3 R2, P0, R14, R8, RZ ;  /* 0x000000080e027210 */ /* 0x000fda0007f1e0ff */
[----:B------:R-:W-:Y:S05]  /*e630*/  WARPSYNC.COLLECTIVE R15, `(.L_x_141) ;  /* 0x000000000f087348 */ /* 0x000fea0003c00000 */
[----:B------:R0:W1:Y:S02]  /*e640*/  SHFL.IDX P6, R14, R13, R12, R11 ;  /* 0x0000000c0d0e7389 */ /* 0x00006400000c000b */
[----:B01----:R-:W-:Y:S01]  /*e650*/  ENDCOLLECTIVE ;  /* 0x000000000000791b */ /* 0x003fe20003800000 */
.L_x_141:
[----:B------:R-:W-:-:S05]  /*e660*/  IADD3.X R3, RZ, R3, RZ, P0, !PT ;  /* 0x00000003ff037210 */ /* 0x000fca00007fe4ff */
[----:B------:R-:W-:Y:S01]  /*e670*/  @!PT LDS RZ, [RZ] ;  /* 0x00000000fffff984 */ /* 0x000fe20000000800 */
[----:B------:R-:W-:Y:S01]  /*e680*/  @!PT LDS RZ, [RZ] ;  /* 0x00000000fffff984 */ /* 0x000fe20000000800 */
[----:B------:R-:W-:Y:S01]  /*e690*/  @!PT LDS RZ, [RZ] ;  /* 0x00000000fffff984 */ /* 0x000fe20000000800 */
[----:B------:R0:W-:Y:S01]  /*e6a0*/  LDGSTS.E.BYPASS.LTC128B.128 [R27+0x23400], desc[UR36][R2.64], !P1 ;  /* 0x23400000021b7fae */ /* 0x0001e2000c901d64 */
[----:B------:R-:W-:Y:S01]  /*e6b0*/  IMAD.MOV.U32 R13, RZ, RZ, R26 ;  /* 0x000000ffff0d7224 */ /* 0x000fe200078e001a */
[----:B------:R-:W-:-:S07]  /*e6c0*/  MOV R34, R14 ;  /* 0x0000000e00227202 */ /* 0x000fce0000000f00 */
[----:B0-----:R-:W-:Y:S05]  /*e6d0*/  WARPSYNC.COLLECTIVE R15, `(.L_x_142) ;  /* 0x000000000f087348 */ /* 0x001fea0003c00000 */
[----:B------:R1:W2:Y:S02]  /*e6e0*/  SHFL.IDX P6, R14, R13, R12, R11 ;  /* 0x0000000c0d0e7389 */ /* 0x0002a400000c000b */
[----:B012---:R-:W-:Y:S01]  /*e6f0*/  ENDCOLLECTIVE ;  /* 0x000000000000791b */ /* 0x007fe20003800000 */
.L_x_142:
[----:B------:R-:W-:Y:S05]  /*e700*/  BRA `(.L_x_143) ;  /* 0xffffffd800707947 */ /* 0x000fea000383ffff */
.L_x_81:
[----:B---3--:R3:W4:Y:S02]  /*e710*/  SYNCS.PHASECHK.TRANS64.TRYWAIT P0, [R10+URZ+0x28c60], R20 ;  /* 0x028c60140a0075a7 */ /* 0x008724000800017f */
[----:B----4-:R-:W-:Y:S05]  /*e720*/  @!P0 NANOSLEEP.SYNCS 0x989680 ;  /* 0x009896800000895d */ /* 0x010fea0003900000 */
[----:B------:R-:W4:Y:S02]  /*e730*/  @!P0 SYNCS.PHASECHK.TRANS64 P0, [R10+URZ+0x28c60], R20 ;  /* 0x028c60140a0085a7 */ /* 0x000f24000800007f */
[----:B----4-:R-:W-:Y:S05]  /*e740*/  @!P0 BRA `(.L_x_81) ;  /* 0xfffffffc00f08947 */ /* 0x010fea000383ffff */
[----:B------:R-:W-:Y:S05]  /*e750*/  BRA `(.L_x_144) ;  /* 0xffffffd800bc7947 */ /* 0x000fea000383ffff */
.L_x_82:
[----:B------:R-:W-:Y:S01]  /*e760*/  BSSY B1, `(.L_x_145) ;  /* 0x0000008000017945 */ /* 0x000fe20003800000 */
[----:B------:R-:W-:Y:S01]  /*e770*/  IMAD.MOV.U32 R13, RZ, RZ, R19 ;  /* 0x000000ffff0d7224 */ /* 0x000fe200078e0013 */
[----:B------:R-:W-:Y:S01]  /*e780*/  MOV R12, RZ ;  /* 0x000000ff000c7202 */ /* 0x000fe20000000f00 */
[----:B------:R-:W-:Y:S02]  /*e790*/  IMAD.MOV.U32 R11, RZ, RZ, 0x181f ;  /* 0x0000181fff0b7424 */ /* 0x000fe400078e00ff */
[----:B------:R-:W-:-:S07]  /*e7a0*/  IMAD.MOV.U32 R15, RZ, RZ, -0x1 ;  /* 0xffffffffff0f7424 */ /* 0x000fce00078e00ff */
[----:B-123--:R-:W-:Y:S05]  /*e7b0*/  WARPSYNC.COLLECTIVE R15, `(.L_x_146) ;  /* 0x000000000f087348 */ /* 0x00efea0003c00000 */
[----:B------:R0:W4:Y:S02]  /*e7c0*/  SHFL.IDX P6, R14, R13, R12, R11 ;  /* 0x0000000c0d0e7389 */ /* 0x00012400000c000b */
[----:B01234-:R-:W-:Y:S01]  /*e7d0*/  ENDCOLLECTIVE ;  /* 0x000000000000791b */ /* 0x01ffe20003800000 */
.L_x_146:
[----:B------:R-:W-:Y:S05]  /*e7e0*/  BSYNC B1 ;  /* 0x0000000000017941 */ /* 0x000fea0003800000 */
.L_x_145:
[----:B------:R-:W-:Y:S01]  /*e7f0*/  IMAD.MOV.U32 R13, RZ, RZ, R18 ;  /* 0x000000ffff0d7224 */ /* 0x000fe200078e0012 */
[----:B------:R-:W-:Y:S01]  /*e800*/  MOV R11, 0x181f ;  /* 0x0000181f000b7802 */ /* 0x000fe20000000f00 */
[----:B------:R-:W-:Y:S01]  /*e810*/  IMAD.MOV.U32 R12, RZ, RZ, RZ ;  /* 0x000000ffff0c7224 */ /* 0x000fe200078e00ff */
[----:B------:R-:W-:Y:S01]  /*e820*/  MOV R3, R14 ;  /* 0x0000000e00037202 */ /* 0x000fe20000000f00 */
[----:B------:R-:W-:Y:S01]  /*e830*/  IMAD.MOV.U32 R15, RZ, RZ, -0x1 ;  /* 0xffffffffff0f7424 */ /* 0x000fe200078e00ff */
[----:B------:R-:W-:Y:S02]  /*e840*/  LEA R17, R17, UR43, 0x1 ;  /* 0x0000002b11117c11 */ /* 0x000fe4000f8e08ff */
[----:B------:R-:W-:-:S13]  /*e850*/  LOP3.LUT P2, RZ, R16, 0x20, RZ, 0xc0, !PT ;  /* 0x0000002010ff7812 */ /* 0x000fda000784c0ff */
[----:B------:R-:W-:Y:S05]  /*e860*/  WARPSYNC.COLLECTIVE R15, `(.L_x_147) ;  /* 0x000000000f087348 */ /* 0x000fea0003c00000 */
[----:B------:R0:W1:Y:S02]  /*e870*/  SHFL.IDX P6, R14, R13, R12, R11 ;  /* 0x0000000c0d0e7389 */ /* 0x00006400000c000b */
[----:B01----:R-:W-:Y:S01]  /*e880*/  ENDCOLLECTIVE ;  /* 0x000000000000791b */ /* 0x003fe20003800000 */
.L_x_147:
[C---:B------:R-:W-:Y:S02]  /*e890*/  LOP3.LUT P1, RZ, R16.reuse, 0x10, RZ, 0xc0, !PT ;  /* 0x0000001010ff7812 */ /* 0x040fe4000782c0ff */
[----:B------:R-:W-:Y:S02]  /*e8a0*/  P2R R4, PR, RZ, 0x20 ;  /* 0x00000020ff047803 */ /* 0x000fe40000000000 */
[----:B------:R-:W-:Y:S01]  /*e8b0*/  MOV R13, R19 ;  /* 0x00000013000d7202 */ /* 0x000fe20000000f00 */
[----:B------:R-:W-:Y:S01]  /*e8c0*/  IMAD.MOV.U32 R12, RZ, RZ, 0x1 ;  /* 0x00000001ff0c7424 */ /* 0x000fe200078e00ff */
[----:B------:R-:W-:Y:S02]  /*e8d0*/  LOP3.LUT P6, RZ, R16, 0x40, RZ, 0xc0, !PT ;  /* 0x0000004010ff7812 */ /* 0x000fe400078cc0ff */
[----:B------:R-:W-:-:S05]  /*e8e0*/  IADD3 R2, P0, R14, R8, RZ ;  /* 0x000000080e027210 */ /* 0x000fca0007f1e0ff */
[----:B------:R-:W-:Y:S01]  /*e8f0*/  IMAD.X R3, RZ, RZ, R3, P0 ;  /* 0x000000ffff037224 */ /* 0x000fe200000e0603 */
[----:B------:R-:W-:-:S05]  /*e900*/  ISETP.NE.U32.AND P0, PT, R28, RZ, PT ;  /* 0x000000ff1c00720c */ /* 0x000fca0003f05070 */
[----:B------:R-:W-:Y:S01]  /*e910*/  @!PT LDS RZ, [RZ] ;  /* 0x00000000fffff984 */ /* 0x000fe20000000800 */
[----:B------:R-:W-:Y:S01]  /*e920*/  @!PT LDS RZ, [RZ] ;  /* 0x00000000fffff984 */ /* 0x000fe20000000800 */
[----:B------:R-:W-:Y:S01]  /*e930*/  @!PT LDS RZ, [RZ] ;  /* 0x00000000fffff984 */ /* 0x000fe20000000800 */
[----:B------:R0:W-:Y:S08]  /*e940*/  LDGSTS.E.BYPASS.LTC128B.128 [R17+0x400], desc[UR36][R2.64], !P6 ;  /* 0x0040000002117fae */ /* 0x0001f0000f101d64 */
[----:B0-----:R-:W-:Y:S05]  /*e950*/  WARPSYNC.COLLECTIVE R15, `(.L_x_148) ;  /* 0x000000000f087348 */ /* 0x001fea0003c00000 */
[----:B------:R1:W2:Y:S02]  /*e960*/  SHFL.IDX P6, R14, R13, R12, R11 ;  /* 0x0000000c0d0e7389 */ /* 0x0002a400000c000b */
[----:B012---:R-:W-:Y:S01]  /*e970*/  ENDCOLLECTIVE ;  /* 0x000000000000791b */ /* 0x007fe20003800000 */
.L_x_148:
[----:B------:R-:W-:Y:S01]  /*e980*/  @!PT LDS RZ, [RZ] ;  /* 0x00000000fffff984 */ /* 0x000fe20000000800 */
[----:B------:R-:W-:Y:S01]  /*e990*/  @!PT LDS RZ, [RZ] ;  /* 0x00000000fffff984 */ /* 0x000fe20000000800 */
[----:B------:R-:W-:Y:S01]  /*e9a0*/  @!PT LDS RZ, [RZ] ;  /* 0x00000000fffff984 */ /* 0x000fe20000000800 */
[----:B------:R0:W-:Y:S04]  /*e9b0*/  LDGSTS.E.BYPASS.LTC128B.128 [R17+0x2400], desc[UR36][R2.64+0x80], !P2 ;  /* 0x0240008002117fae */ /* 0x0001e8000d101d64 */
[----:B------:R0:W-:Y:S01]  /*e9c0*/  LDGSTS.E.BYPASS.LTC128B.128 [R17+0x4400], desc[UR36][R2.64+0x100], !P1 ;  /* 0x0440010002117fae */ /* 0x0001e2000c901d64 */
[----:B------:R-:W-:-:S03]  /*e9d0*/  ISETP.NE.U32.AND P1, PT, R25, RZ, PT ;  /* 0x000000ff1900720c */ /* 0x000fc60003f25070 */
[----:B------:R0:W-:Y:S01]  /*e9e0*/  LDGSTS.E.BYPASS.LTC128B.128 [R17+0x6400], desc[UR36][R2.64+0x180], !P5 ;  /* 0x0640018002117fae */ /* 0x0001e2000e901d64 */
[----:B------:R-:W-:Y:S02]  /*e9f0*/  LOP3.LUT P5, RZ, R16, 0x40, RZ, 0xc0, !PT ;  /* 0x0000004010ff7812 */ /* 0x000fe400078ac0ff */
[----:B------:R-:W-:Y:S01]  /*ea00*/  MOV R13, R18 ;  /* 0x00000012000d7202 */ /* 0x000fe20000000f00 */
[----:B------:R0:W-:Y:S04]  /*ea10*/  LDGSTS.E.BYPASS.LTC128B.128 [R17+0x8400], desc[UR36][R2.64+0x200], !P4 ;  /* 0x0840020002117fae */ /* 0x0001e8000e101d64 */
[----:B------:R0:W-:Y:S01]  /*ea20*/  LDGSTS.E.BYPASS.LTC128B.128 [R17+0xa400], desc[UR36][R2.64+0x280], !P3 ;  /* 0x0a40028002117fae */ /* 0x0001e2000d901d64 */
[----:B------:R-:W-:-:S03]  /*ea30*/  IMAD.MOV.U32 R5, RZ, RZ, R14 ;  /* 0x000000ffff057224 */ /* 0x000fc600078e000e */
[----:B------:R0:W-:Y:S04]  /*ea40*/  LDGSTS.E.BYPASS.LTC128B.128 [R17+0xc400], desc[UR36][R2.64+0x300], P0 ;  /* 0x0c40030002117fae */ /* 0x0001e80008101d64 */
[----:B0-----:R-:W-:Y:S05]  /*ea50*/  WARPSYNC.COLLECTIVE R15, `(.L_x_149) ;  /* 0x000000000f087348 */ /* 0x001fea0003c00000 */
[----:B------:R1:W2:Y:S02]  /*ea60*/  SHFL.IDX P6, R14, R13, R12, R11 ;  /* 0x0000000c0d0e7389 */ /* 0x0002a400000c000b */
[----:B012---:R-:W-:Y:S01]  /*ea70*/  ENDCOLLECTIVE ;  /* 0x000000000000791b */ /* 0x007fe20003800000 */
.L_x_149:
[----:B------:R-:W-:Y:S01]  /*ea80*/  @!PT LDS RZ, [RZ] ;  /* 0x00000000fffff984 */ /* 0x000fe20000000800 */
[----:B------:R-:W-:Y:S01]  /*ea90*/  @!PT LDS RZ, [RZ] ;  /* 0x00000000fffff984 */ /* 0x000fe20000000800 */
[----:B------:R-:W-:Y:S01]  /*eaa0*/  @!PT LDS RZ, [RZ] ;  /* 0x00000000fffff984 */ /* 0x000fe20000000800 */
[----:B------:R0:W-:Y:S01]  /*eab0*/  LDGSTS.E.BYPASS.LTC128B.128 [R17+0xe400], desc[UR36][R2.64+0x380], P1 ;  /* 0x0e40038002117fae */ /* 0x0001e20008901d64 */
[----:B------:R-:W-:Y:S01]  /*eac0*/  IMAD.MOV.U32 R13, RZ, RZ, R19 ;  /* 0x000000ffff0d7224 */ /* 0x000fe200078e0013 */
[----:B------:R-:W-:Y:S02]  /*ead0*/  MOV R12, 0x2 ;  /* 0x00000002000c7802 */ /* 0x000fe40000000f00 */
[----:B0-----:R-:W-:Y:S02]  /*eae0*/  IADD3 R2, P2, R14, R8, RZ ;  /* 0x000000080e027210 */ /* 0x001fe40007f5e0ff */
[----:B------:R-:W-:-:S03]  /*eaf0*/  LOP3.LUT P6, RZ, R16, 0x10, RZ, 0xc0, !PT ;  /* 0x0000001010ff7812 */ /* 0x000fc600078cc0ff */
[----:B------:R-:W-:Y:S01]  /*eb00*/  IMAD.X R3, RZ, RZ, R5, P2 ;  /* 0x000000ffff037224 */ /* 0x000fe200010e0605 */
[----:B------:R-:W-:-:S04]  /*eb10*/  LOP3.LUT P2, RZ, R16, 0x20, RZ, 0xc0, !PT ;  /* 0x0000002010ff7812 */ /* 0x000fc8000784c0ff */
[----:B------:R0:W-:Y:S01]  /*eb20*/  LDGSTS.E.BYPASS.LTC128B.128 [R17+0xc00], desc[UR36][R2.64], !P5 ;  /* 0x00c0000002117fae */ /* 0x0001e2000e901d64 */
[----:B------:R-:W-:-:S04]  /*eb30*/  ISETP.NE.AND P5, PT, R4, RZ, PT ;  /* 0x000000ff0400720c */ /* 0x000fc80003fa5270 */
[----:B------:R-:W-:-:S04]  /*eb40*/  P2R R4, PR, RZ, 0x20 ;  /* 0x00000020ff047803 */ /* 0x000fc80000000000 */
[----:B------:R0:W-:Y:S04]  /*eb50*/  LDGSTS.E.BYPASS.LTC128B.128 [R17+0x2c00], desc[UR36][R2.64+0x80], !P2 ;  /* 0x02c0008002117fae */ /* 0x0001e8000d101d64 */
[----:B------:R0:W-:Y:S02]  /*eb60*/  LDGSTS.E.BYPASS.LTC128B.128 [R17+0x4c00], desc[UR36][R2.64+0x100], !P6 ;  /* 0x04c0010002117fae */ /* 0x0001e4000f101d64 */
[----:B0-----:R-:W-:Y:S05]  /*eb70*/  WARPSYNC.COLLECTIVE R15, `(.L_x_150) ;  /* 0x000000000f087348 */ /* 0x001fea0003c00000 */
[----:B------:R1:W2:Y:S02]  /*eb80*/  SHFL.IDX P6, R14, R13, R12, R11 ;  /* 0x0000000c0d0e7389 */ /* 0x0002a400000c000b */
[----:B012---:R-:W-:Y:S01]  /*eb90*/  ENDCOLLECTIVE ;  /* 0x000000000000791b */ /* 0x007fe20003800000 */
.L_x_150:
[----:B------:R-:W-:Y:S01]  /*eba0*/  @!PT LDS RZ, [RZ] ;  /* 0x00000000fffff984 */ /* 0x000fe20000000800 */
[----:B------:R-:W-:Y:S01]  /*ebb0*/  @!PT LDS RZ, [RZ] ;  /* 0x00000000fffff984 */ /* 0x000fe20000000800 */
[----:B------:R-:W-:Y:S01]  /*ebc0*/  @!PT LDS RZ, [RZ] ;  /* 0x00000000fffff984 */ /* 0x000fe20000000800 */
[----:B------:R0:W-:Y:S01]  /*ebd0*/  LDGSTS.E.BYPASS.LTC128B.128 [R17+0x6c00], desc[UR36][R2.64+0x180], !P5 ;  /* 0x06c0018002117fae */ /* 0x0001e2000e901d64 */
[----:B------:R-:W-:-:S03]  /*ebe0*/  LOP3.LUT P5, RZ, R16, 0x40, RZ, 0xc0, !PT ;  /* 0x0000004010ff7812 */ /* 0x000fc600078ac0ff */
[----:B------:R0:W-:Y:S04]  /*ebf0*/  LDGSTS.E.BYPASS.LTC128B.128 [R17+0x8c00], desc[UR36][R2.64+0x200], !P4 ;  /* 0x08c0020002117fae */ /* 0x0001e8000e101d64 */
[----:B------:R0:W-:Y:S01]  /*ec00*/  LDGSTS.E.BYPASS.LTC128B.128 [R17+0xac00], desc[UR36][R2.64+0x280], !P3 ;  /* 0x0ac0028002117fae */ /* 0x0001e2000d901d64 */
[----:B------:R-:W-:-:S03]  /*ec10*/  IMAD.MOV.U32 R13, RZ, RZ, R18 ;  /* 0x000000ffff0d7224 */ /* 0x000fc600078e0012 */
[----:B------:R0:W-:Y:S04]  /*ec20*/  LDGSTS.E.BYPASS.LTC128B.128 [R17+0xcc00], desc[UR36][R2.64+0x300], P0 ;  /* 0x0cc0030002117fae */ /* 0x0001e80008101d64 */
[----:B------:R0:W-:Y:S01]  /*ec30*/  LDGSTS.E.BYPASS.LTC128B.128 [R17+0xec00], desc[UR36][R2.64+0x380], P1 ;  /* 0x0ec0038002117fae */ /* 0x0001e20008901d64 */
[----:B------:R-:W-:-:S07]  /*ec40*/  IMAD.MOV.U32 R20, RZ, RZ, R14 ;  /* 0x000000ffff147224 */ /* 0x000fce00078e000e */
[----:B0-----:R-:W-:Y:S05]  /*ec50*/  WARPSYNC.COLLECTIVE R15, `(.L_x_151) ;  /* 0x000000000f087348 */ /* 0x001fea0003c00000 */
[----:B------:R1:W2:Y:S02]  /*ec60*/  SHFL.IDX P6, R14, R13, R12, R11 ;  /* 0x0000000c0d0e7389 */ /* 0x0002a400000c000b */
[----:B012---:R-:W-:Y:S01]  /*ec70*/  ENDCOLLECTIVE ;  /* 0x000000000000791b */ /* 0x007fe20003800000 */
.L_x_151:
[----:B------:R-:W-:Y:S02]  /*ec80*/  IMAD.MOV.U32 R13, RZ, RZ, R19 ;  /* 0x000000ffff0d7224 */ /* 0x000fe400078e0013 */
[----:B------:R-:W-:Y:S01]  /*ec90*/  IMAD.MOV.U32 R12, RZ, RZ, 0x3 ;  /* 0x00000003ff0c7424 */ /* 0x000fe200078e00ff */
[----:B------:R-:W-:Y:S02]  /*eca0*/  IADD3 R2, P2, R14, R8, RZ ;  /* 0x000000080e027210 */ /* 0x000fe40007f5e0ff */
[C---:B------:R-:W-:Y:S02]  /*ecb0*/  LOP3.LUT P6, RZ, R16.reuse, 0x10, RZ, 0xc0, !PT ;  /* 0x0000001010ff7812 */ /* 0x040fe400078cc0ff */
[----:B------:R-:W-:Y:S02]  /*ecc0*/  IADD3.X R3, RZ, R20, RZ, P2, !PT ;  /* 0x00000014ff037210 */ /* 0x000fe400017fe4ff */
[----:B------:R-:W-:-:S03]  /*ecd0*/  LOP3.LUT P2, RZ, R16, 0x20, RZ, 0xc0, !PT ;  /* 0x0000002010ff7812 */ /* 0x000fc6000784c0ff */
[----:B------:R-:W-:Y:S01]  /*ece0*/  @!PT LDS RZ, [RZ] ;  /* 0x00000000fffff984 */ /* 0x000fe20000000800 */
[----:B------:R-:W-:Y:S01]  /*ecf0*/  @!PT LDS RZ, [RZ] ;  /* 0x00000000fffff984 */ /* 0x000fe20000000800 */
[----:B------:R-:W-:Y:S01]  /*ed00*/  @!PT LDS RZ, [RZ] ;  /* 0x00000000fffff984 */ /* 0x000fe20000000800 */
[----:B------:R0:W-:Y:S01]  /*ed10*/  LDGSTS.E.BYPASS.LTC128B.128 [R17+0x1400], desc[UR36][R2.64], !P5 ;  /* 0x0140000002117fae */ /* 0x0001e2000e901d64 */
[----:B------:R-:W-:Y:S01]  /*ed20*/  ISETP.NE.AND P5, PT, R4, RZ, PT ;  /* 0x000000ff0400720c */ /* 0x000fe20003fa5270 */
[----:B------:R-:W-:-:S08]  /*ed30*/  IMAD.MOV.U32 R4, RZ, RZ, RZ ;  /* 0x000000ffff047224 */ /* 0x000fd000078e00ff */
[----:B------:R0:W-:Y:S04]  /*ed40*/  LDGSTS.E.BYPASS.LTC128B.128 [R17+0x3400], desc[UR36][R2.64+0x80], !P2 ;  /* 0x0340008002117fae */ /* 0x0001e8000d101d64 */
[----:B------:R0:W-:Y:S02]  /*ed50*/  LDGSTS.E.BYPASS.LTC128B.128 [R17+0x5400], desc[UR36][R2.64+0x100], !P6 ;  /* 0x0540010002117fae */ /* 0x0001e4000f101d64 */
[----:B0-----:R-:W-:Y:S05]  /*ed60*/  WARPSYNC.COLLECTIVE R15, `(.L_x_152) ;  /* 0x000000000f087348 */ /* 0x001fea0003c00000 */
[----:B------:R1:W2:Y:S02]  /*ed70*/  SHFL.IDX P6, R14, R13, R12, R11 ;  /* 0x0000000c0d0e7389 */ /* 0x0002a400000c000b */
[----:B012---:R-:W-:Y:S01]  /*ed80*/  ENDCOLLECTIVE ;  /* 0x000000000000791b */ /* 0x007fe20003800000 */
.L_x_152:
[----:B------:R-:W-:Y:S01]  /*ed90*/  @!PT LDS RZ, [RZ] ;  /* 0x00000000fffff984 */ /* 0x000fe20000000800 */
[----:B------:R-:W-:Y:S01]  /*eda0*/  @!PT LDS RZ, [RZ] ;  /* 0x00000000fffff984 */ /* 0x000fe20000000800 */
[----:B------:R-:W-:Y:S01]  /*edb0*/  @!PT LDS RZ, [RZ] ;  /* 0x00000000fffff984 */ /* 0x000fe20000000800 */
[----:B------:R0:W-:Y:S04]  /*edc0*/  LDGSTS.E.BYPASS.LTC128B.128 [R17+0x7400], desc[UR36][R2.64+0x180], !P5 ;  /* 0x0740018002117fae */ /* 0x0001e8000e901d64 */
[----:B------:R0:W-:Y:S04]  /*edd0*/  LDGSTS.E.BYPASS.LTC128B.128 [R17+0x9400], desc[UR36][R2.64+0x200], !P4 ;  /* 0x0940020002117fae */ /* 0x0001e8000e101d64 */
[----:B------:R0:W-:Y:S01]  /*ede0*/  LDGSTS.E.BYPASS.LTC128B.128 [R17+0xb400], desc[UR36][R2.64+0x280], !P3 ;  /* 0x0b40028002117fae */ /* 0x0001e2000d901d64 */
[----:B------:R-:W-:-:S03]  /*edf0*/  IMAD.MOV.U32 R13, RZ, RZ, R18 ;  /* 0x000000ffff0d7224 */ /* 0x000fc600078e0012 */
[----:B------:R0:W-:Y:S04]  /*ee00*/  LDGSTS.E.BYPASS.LTC128B.128 [R17+0xd400], desc[UR36][R2.64+0x300], P0 ;  /* 0x0d40030002117fae */ /* 0x0001e80008101d64 */
[----:B------:R0:W-:Y:S01]  /*ee10*/  LDGSTS.E.BYPASS.LTC128B.128 [R17+0xf400], desc[UR36][R2.64+0x380], P1 ;  /* 0x0f40038002117fae */ /* 0x0001e20008901d64 */
[----:B------:R-:W-:-:S07]  /*ee20*/  MOV R19, R14 ;  /* 0x0000000e00137202 */ /* 0x000fce0000000f00 */
[----:B0-----:R-:W-:Y:S05]  /*ee30*/  WARPSYNC.COLLECTIVE R15, `(.L_x_153) ;  /* 0x000000000f087348 */ /* 0x001fea0003c00000 */
[----:B------:R1:W2:Y:S02]  /*ee40*/  SHFL.IDX P6, R14, R13, R12, R11 ;  /* 0x0000000c0d0e7389 */ /* 0x0002a400000c000b */
[----:B012---:R-:W-:Y:S01]  /*ee50*/  ENDCOLLECTIVE ;  /* 0x000000000000791b */ /* 0x007fe20003800000 */
.L_x_153:
[----:B------:R-:W-:Y:S05]  /*ee60*/  BRA `(.L_x_154) ;  /* 0xffffffd800307947 */ /* 0x000fea000383ffff */
.L_x_87:
[----:B0-----:R0:W1:Y:S02]  /*ee70*/  SYNCS.PHASECHK.TRANS64.TRYWAIT P0, [R5+URZ+0x28c20], R4 ;  /* 0x028c2004050075a7 */ /* 0x001064000800017f */
[----:B-1----:R-:W-:Y:S05]  /*ee80*/  @!P0 NANOSLEEP.SYNCS 0x989680 ;  /* 0x009896800000895d */ /* 0x002fea0003900000 */
[----:B------:R-:W1:Y:S02]  /*ee90*/  @!P0 SYNCS.PHASECHK.TRANS64 P0, [R5+URZ+0x28c20], R4 ;  /* 0x028c2004050085a7 */ /* 0x000e64000800007f */
[----:B-1----:R-:W-:Y:S05]  /*eea0*/  @!P0 BRA `(.L_x_87) ;  /* 0xfffffffc00f08947 */ /* 0x002fea000383ffff */
[----:B------:R-:W-:Y:S05]  /*eeb0*/  BRA `(.L_x_155) ;  /* 0xffffffd800dc7947 */ /* 0x000fea000383ffff */
.L_x_88:
[----:B------:R-:W1:Y:S01]  /*eec0*/  S2R R2, SR_TID.X ;  /* 0x0000000000027919 */ /* 0x000e620000002100 */
[----:B------:R-:W-:Y:S01]  /*eed0*/  BSSY B0, `(.L_x_156) ;  /* 0x000000a000007945 */ /* 0x000fe20003800000 */
[----:B------:R-:W-:Y:S01]  /*eee0*/  IMAD.MOV.U32 R12, RZ, RZ, RZ ;  /* 0x000000ffff0c7224 */ /* 0x000fe200078e00ff */
[----:B------:R-:W-:Y:S01]  /*eef0*/  MOV R15, 0xffffffff ;  /* 0xffffffff000f7802 */ /* 0x000fe20000000f00 */
[----:B------:R-:W-:Y:S01]  /*ef00*/  IMAD.MOV.U32 R11, RZ, RZ, 0x1f ;  /* 0x0000001fff0b7424 */ /* 0x000fe200078e00ff */
[----:B-1----:R-:W-:-:S04]  /*ef10*/  SHF.R.U32.HI R2, RZ, 0x5, R2 ;  /* 0x00000005ff027819 */ /* 0x002fc80000011602 */
[----:B------:R-:W-:-:S04]  /*ef20*/  LOP3.LUT R2, R2, 0x3, RZ, 0xc0, !PT ;  /* 0x0000000302027812 */ /* 0x000fc800078ec0ff */
[----:B------:R-:W-:-:S07]  /*ef30*/  MOV R13, R2 ;  /* 0x00000002000d7202 */ /* 0x000fce0000000f00 */
[----:B0-2--5:R-:W-:Y:S05]  /*ef40*/  WARPSYNC.COLLECTIVE R15, `(.L_x_157) ;  /* 0x000000000f087348 */ /* 0x025fea0003c00000 */
[----:B------:R1:W3:Y:S02]  /*ef50*/  SHFL.IDX P6, R14, R13, R12, R11 ;  /* 0x0000000c0d0e7389 */ /* 0x0002e400000c000b */
[----:B0123-5:R-:W-:Y:S01]  /*ef60*/  ENDCOLLECTIVE ;  /* 0x000000000000791b */ /* 0x02ffe20003800000 */
.L_x_157:
[----:B------:R-:W-:Y:S05]  /*ef70*/  BSYNC B0 ;  /* 0x0000000000007941 */ /* 0x000fea0003800000 */
.L_x_156:
[----:B------:R-:W-:Y:S05]  /*ef80*/  BRA `(.L_x_158) ;  /* 0xffffffd800c47947 */ /* 0x000fea000383ffff */
.L_x_89:
[----:B------:R-:W-:Y:S01]  /*ef90*/  BSSY B0, `(.L_x_159) ;  /* 0x0000006000007945 */ /* 0x000fe20003800000 */
[----:B------:R-:W-:-:S07]  /*efa0*/  IMAD.MOV.U32 R15, RZ, RZ, -0x1 ;  /* 0xffffffffff0f7424 */ /* 0x000fce00078e00ff */
[----:B012--5:R-:W-:Y:S05]  /*efb0*/  WARPSYNC.COLLECTIVE R15, `(.L_x_160) ;  /* 0x000000000f0c7348 */ /* 0x027fea0003c00000 */
[----:B------:R-:W-:Y:S02]  /*efc0*/  ELECT P6, UR62, PT ;  /* 0x00000000003e782f */ /* 0x000fe400038c0000 */
[----:B------:R-:W-:Y:S01]  /*efd0*/  MOV R14, UR62 ;  /* 0x0000003e000e7c02 */ /* 0x000fe20008000f00 */
[----:B012--5:R-:W-:Y:S10]  /*efe0*/  ENDCOLLECTIVE ;  /* 0x000000000000791b */ /* 0x027ff40003800000 */
.L_x_160:
[----:B------:R-:W-:Y:S05]  /*eff0*/  BSYNC B0 ;  /* 0x0000000000007941 */ /* 0x000fea0003800000 */
.L_x_159:
[----:B------:R-:W-:Y:S05]  /*f000*/  BRA `(.L_x_161) ;  /* 0xffffffd800b87947 */ /* 0x000fea000383ffff */
.L_x_91:
[----:B0-----:R0:W1:Y:S02]  /*f010*/  SYNCS.PHASECHK.TRANS64.TRYWAIT P1, [R4+URZ+0x28c40], R3 ;  /* 0x028c4003040075a7 */ /* 0x001064000802017f */
[----:B-1----:R-:W-:Y:S05]  /*f020*/  @!P1 NANOSLEEP.SYNCS 0x989680 ;  /* 0x009896800000995d */ /* 0x002fea0003900000 */
[----:B------:R-:W1:Y:S02]  /*f030*/  @!P1 SYNCS.PHASECHK.TRANS64 P1, [R4+URZ+0x28c40], R3 ;  /* 0x028c4003040095a7 */ /* 0x000e64000802007f */
[----:B-1----:R-:W-:Y:S05]  /*f040*/  @!P1 BRA `(.L_x_91) ;  /* 0xfffffffc00f09947 */ /* 0x002fea000383ffff */
[----:B------:R-:W-:Y:S05]  /*f050*/  BRA `(.L_x_162) ;  /* 0xffffffd800d87947 */ /* 0x000fea000383ffff */
.L_x_93:
[----:B-1----:R1:W3:Y:S02]  /*f060*/  SYNCS.PHASECHK.TRANS64.TRYWAIT P1, [R5+URZ+0x28c40], R0 ;  /* 0x028c4000050075a7 */ /* 0x0022e4000802017f */
[----:B---3--:R-:W-:Y:S05]  /*f070*/  @!P1 NANOSLEEP.SYNCS 0x989680 ;  /* 0x009896800000995d */ /* 0x008fea0003900000 */
[----:B------:R-:W3:Y:S02]  /*f080*/  @!P1 SYNCS.PHASECHK.TRANS64 P1, [R5+URZ+0x28c40], R0 ;  /* 0x028c4000050095a7 */ /* 0x000ee4000802007f */
[----:B---3--:R-:W-:Y:S05]  /*f090*/  @!P1 BRA `(.L_x_93) ;  /* 0xfffffffc00f09947 */ /* 0x008fea000383ffff */
[----:B------:R-:W-:Y:S05]  /*f0a0*/  BRA `(.L_x_163) ;  /* 0xffffffd800e47947 */ /* 0x000fea000383ffff */
.L_x_95:
[----:B---3--:R3:W4:Y:S02]  /*f0b0*/  SYNCS.PHASECHK.TRANS64.TRYWAIT P1, [R4+URZ+0x28c60], R3 ;  /* 0x028c6003040075a7 */ /* 0x008724000802017f */
[----:B----4-:R-:W-:Y:S05]  /*f0c0*/  @!P1 NANOSLEEP.SYNCS 0x989680 ;  /* 0x009896800000995d */ /* 0x010fea0003900000 */
[----:B------:R-:W4:Y:S02]  /*f0d0*/  @!P1 SYNCS.PHASECHK.TRANS64 P1, [R4+URZ+0x28c60], R3 ;  /* 0x028c6003040095a7 */ /* 0x000f24000802007f */
[----:B----4-:R-:W-:Y:S05]  /*f0e0*/  @!P1 BRA `(.L_x_95) ;  /* 0xfffffffc00f09947 */ /* 0x010fea000383ffff */
[----:B------:R-:W-:Y:S05]  /*f0f0*/  BRA `(.L_x_164) ;  /* 0xffffffd800e07947 */ /* 0x000fea000383ffff */
.L_x_165:
[----:B------:R-:W-:-:S00]  /*f100*/  BRA `(.L_x_165) ;  /* 0xfffffffc00fc7947 */ /* 0x000fc0000383ffff */
[----:B------:R-:W-:-:S00]  /*f110*/  NOP ;  /* 0x0000000000007918 */ /* 0x000fc00000000000 */
        /* <DEDUP_REMOVED lines=14> */
.L_x_5647:


//--------------------- .text._ZN7cutlass13device_kernelIN5flash11enable_sm90INS1_16FlashAttnFwdSm90INS1_25CollectiveMainloopFwdSm90ILi2EN4cute5tupleIJNS5_1CILi1EEES8_S8_EEENS6_IJNS7_ILi64EEESA_SA_EEELi512ENS_10bfloat16_tEfNS_4arch4Sm90ELb0ELb0ELb0ELb0ELb1ELb0ELb1ELb0ELb0ELb1ELb1ELb0EEENS1_21CollectiveEpilogueFwdINS6_IJSA_NS7_ILi512EEESA_EEES9_SC_SE_Li256ELb0ELb1ELb1ELb0EEENS1_19SingleTileSchedulerILb0ELb1ELb1ELi64EEEEEEEEEvNT_6ParamsE --------------------------
	.section	.text._ZN7cutlass13device_kernelIN5flash11enable_sm90INS1_16FlashAttnFwdSm90INS1_25CollectiveMainloopFwdSm90ILi2EN4cute5tupleIJNS5_1CILi1EEES8_S8_EEENS6_IJNS7_ILi64EEESA_SA_EEELi512ENS_10bfloat16_tEfNS_4arch4Sm90ELb0ELb0ELb0ELb0ELb1ELb0ELb1ELb0ELb0ELb1ELb1ELb0EEENS1_21CollectiveEpilogueFwdINS6_IJSA_NS7_ILi512EEESA_EEES9_SC_SE_Li256ELb0ELb1ELb1ELb0EEENS1_19SingleTileSchedulerILb0ELb1ELb1ELi64EEEEEEEEEvNT_6ParamsE,"ax",@progbits
	.align	128
.text._ZN7cutlass13device_kernelIN5flash11enable_sm90INS1_16FlashAttnFwdSm90INS1_25CollectiveMainloopFwdSm90ILi2EN4cute5tupleIJNS5_1CILi1EEES8_S8_EEENS6_IJNS7_ILi64EEESA_SA_EEELi512ENS_10bfloat16_tEfNS_4arch4Sm90ELb0ELb0ELb0ELb0ELb1ELb0ELb1ELb0ELb0ELb1ELb1ELb0EEENS1_21CollectiveEpilogueFwdINS6_IJSA_NS7_ILi512EEESA_EEES9_SC_SE_Li256ELb0ELb1ELb1ELb0EEENS1_19SingleTileSchedulerILb0ELb1ELb1ELi64EEEEEEEEEvNT_6ParamsE:
        .type           _ZN7cutlass13device_kernelIN5flash11enable_sm90INS1_16FlashAttnFwdSm90INS1_25CollectiveMainloopFwdSm90ILi2EN4cute5tupleIJNS5_1CILi1EEES8_S8_EEENS6_IJNS7_ILi64EEESA_SA_EEELi512ENS_10bfloat16_tEfNS_4arch4Sm90ELb0ELb0ELb0ELb0ELb1ELb0ELb1ELb0ELb0ELb1ELb1ELb0EEENS1_21CollectiveEpilogueFwdINS6_IJSA_NS7_ILi512EEESA_EEES9_SC_SE_Li256ELb0ELb1ELb1ELb0EEENS1_19SingleTileSchedulerILb0ELb1ELb1ELi64EEEEEEEEEvNT_6ParamsE,@function
        .size           _ZN7cutlass13device_kernelIN5flash11enable_sm90INS1_16FlashAttnFwdSm90INS1_25CollectiveMainloopFwdSm90ILi2EN4cute5tupleIJNS5_1CILi1EEES8_S8_EEENS6_IJNS7_ILi64EEESA_SA_EEELi512ENS_10bfloat16_tEfNS_4arch4Sm90ELb0ELb0ELb0ELb0ELb1ELb0ELb1ELb0ELb0ELb1ELb1ELb0EEENS1_21CollectiveEpilogueFwdINS6_IJSA_NS7_ILi512EEESA_EEES9_SC_SE_Li256ELb0ELb1ELb1ELb0EEENS1_19SingleTileSchedulerILb0ELb1ELb1ELi64EEEEEEEEEvNT_6ParamsE,(.L_x_5648 - _ZN7cutlass13device_kernelIN5flash11enable_sm90INS1_16FlashAttnFwdSm90INS1_25CollectiveMainloopFwdSm90ILi2EN4cute5tupleIJNS5_1CILi1EEES8_S8_EEENS6_IJNS7_ILi64EEESA_SA_EEELi512ENS_10bfloat16_tEfNS_4arch4Sm90ELb0ELb0ELb0ELb0ELb1ELb0ELb1ELb0ELb0ELb1ELb1ELb0EEENS1_21CollectiveEpilogueFwdINS6_IJSA_NS7_ILi512EEESA_EEES9_SC_SE_Li256ELb0ELb1ELb1ELb0EEENS1_19SingleTileSchedulerILb0ELb1ELb1ELi64EEEEEEEEEvNT_6ParamsE)
        .other          _ZN7cutlass13device_kernelIN5flash11enable_sm90INS1_16FlashAttnFwdSm90INS1_25CollectiveMainloopFwdSm90ILi2EN4cute5tupleIJNS5_1CILi1EEES8_S8_EEENS6_IJNS7_ILi64EEESA_SA_EEELi512ENS_10bfloat16_tEfNS_4arch4Sm90ELb0ELb0ELb0ELb0ELb1ELb0ELb1ELb0ELb0ELb1ELb1ELb0EEENS1_21CollectiveEpilogueFwdINS6_IJSA_NS7_ILi512EEESA_EEES9_SC_SE_Li256ELb0ELb1ELb1ELb0EEENS1_19SingleTileSchedulerILb0ELb1ELb1ELi64EEEEEEEEEvNT_6ParamsE,@"STO_CUDA_ENTRY STV_DEFAULT"
_ZN7cutlass13device_kernelIN5flash11enable_sm90INS1_16FlashAttnFwdSm90INS1_25CollectiveMainloopFwdSm90ILi2EN4cute5tupleIJNS5_1CILi1EEES8_S8_EEENS6_IJNS7_ILi64EEESA_SA_EEELi512ENS_10bfloat16_tEfNS_4arch4Sm90ELb0ELb0ELb0ELb0ELb1ELb0ELb1ELb0ELb0ELb1ELb1ELb0EEENS1_21CollectiveEpilogueFwdINS6_IJSA_NS7_ILi512EEESA_EEES9_SC_SE_Li256ELb0ELb1ELb1ELb0EEENS1_19SingleTileSchedulerILb0ELb1ELb1ELi64EEEEEEEEEvNT_6ParamsE:
[----:B------:R-:W0:Y:S02]  /*0000*/  LDC R1, c[0x0][0x28] ;  /* 0x00000a00ff017b82 */ /* 0x000e240000000800 */
[----:B0-----:R-:W-:Y:S01]  /*0010*/  VIADD R1, R1, 0xfffffff8 ;  /* 0xfffffff801017836 */ /* 0x001fe20000000000 */
[----:B------:R-:W0:Y:S01]  /*0020*/  S2R R24, SR_TID.X ;  /* 0x0000000000187919 */ /* 0x000e220000002100 */
[----:B------:R-:W-:Y:S01]  /*0030*/  ELECT P0, URZ, PT ;  /* 0x00000000003f782f */ /* 0x000fe20003800000 */
[----:B------:R-:W-:Y:S01]  /*0040*/  UMOV UR4, 0x80 ;  /* 0x0000008000047882 */ /* 0x000fe20000000000 */
[----:B------:R-:W-:Y:S01]  /*0050*/  UMOV UR7, 0x100 ;  /* 0x0000010000077882 */ /* 0x000fe20000000000 */
[--C-:B0-----:R-:W-:Y:S02]  /*0060*/  SHF.R.U32.HI R0, RZ, 0x5, R24.reuse ;  /* 0x00000005ff007819 */ /* 0x101fe40000011618 */
[----:B------:R-:W-:-:S03]  /*0070*/  SHF.R.U32.HI R3, RZ, 0x7, R24 ;  /* 0x00000007ff037819 */ /* 0x000fc60000011618 */
[----:B------:R-:W0:Y:S04]  /*0080*/  SHFL.IDX PT, R2, R0, RZ, 0x1f ;  /* 0x00001fff00027589 */ /* 0x000e2800000e0000 */
[----:B------:R-:W1:Y:S01]  /*0090*/  SHFL.IDX PT, R3, R3, RZ, 0x1f ;  /* 0x00001fff03037589 */ /* 0x000e6200000e0000 */
[C---:B0-----:R-:W-:Y:S02]  /*00a0*/  ISETP.NE.OR P0, PT, R2.reuse, RZ, !P0 ;  /* 0x000000ff0200720c */ /* 0x041fe40004705670 */
[----:B------:R-:W-:-:S11]  /*00b0*/  ISETP.NE.AND P1, PT, R2, RZ, PT ;  /* 0x000000ff0200720c */ /* 0x000fd60003f25270 */
[----:B------:R-:W-:Y:S01]  /*00c0*/  VOTEU.ALL UP0, P0 ;  /* 0x00000000003f7886 */ /* 0x000fe20000000000 */
[----:B------:R-:W-:Y:S01]  /*00d0*/  VOTEU.ALL UP1, P0 ;  /* 0x00000000003f7886 */ /* 0x000fe20000020000 */
[----:B------:R-:W-:-:S03]  /*00e0*/  VOTEU.ALL UP2, P0 ;  /* 0x00000000003f7886 */ /* 0x000fc60000040000 */
[----:B------:R-:W0:Y:S01]  /*00f0*/  @!UP0 S2UR UR8, SR_CgaCtaId ;  /* 0x00000000000889c3 */ /* 0x000e220000008800 */
[----:B------:R-:W-:Y:S01]  /*0100*/  @!UP0 UMOV UR6, 0x400 ;  /* 0x0000040000068882 */ /* 0x000fe20000000000 */
[----:B------:R-:W-:-:S04]  /*0110*/  @!UP0 UIADD3 UR4, -UR4, 0x100000, URZ ;  /* 0x0010000004048890 */ /* 0x000fc8000fffe13f */
[----:B------:R-:W-:Y:S02]  /*0120*/  @!UP0 USHF.L.U32 UR5, UR4, 0xb, URZ ;  /* 0x0000000b04058899 */ /* 0x000fe4000800063f */
[----:B------:R-:W-:Y:S02]  /*0130*/  @!UP0 USHF.L.U32 UR4, UR4, 0x1, URZ ;  /* 0x0000000104048899 */ /* 0x000fe4000800063f */
[----:B0-----:R-:W-:Y:S02]  /*0140*/  @!UP0 ULEA UR8, UR8, UR6, 0x18 ;  /* 0x0000000608088291 */ /* 0x001fe4000f8ec03f */
[----:B------:R-:W-:-:S04]  /*0150*/  @!UP0 UIADD3 UR6, -UR7, 0x100000, URZ ;  /* 0x0010000007068890 */ /* 0x000fc8000fffe13f */
[----:B------:R-:W-:Y:S02]  /*0160*/  @!UP0 USHF.L.U32 UR7, UR6, 0xb, URZ ;  /* 0x0000000b06078899 */ /* 0x000fe4000800063f */
[----:B------:R-:W-:Y:S01]  /*0170*/  @!UP0 USHF.L.U32 UR6, UR6, 0x1, URZ ;  /* 0x0000000106068899 */ /* 0x000fe2000800063f */
[----:B------:R-:W-:-:S05]  /*0180*/  VOTEU.ALL UP0, P0 ;  /* 0x00000000003f7886 */ /* 0x000fca0000000000 */
[----:B------:R0:W2:Y:S01]  /*0190*/  @!UP0 SYNCS.EXCH.64 URZ, [UR8+0x38800], UR4 ;  /* 0x03880004083f85b2 */ /* 0x0000a20008000100 */
[----:B------:R0:W3:Y:S05]  /*01a0*/  @!UP1 SYNCS.EXCH.64 URZ, [UR8+0x38810], UR4 ;  /* 0x03881004083f95b2 */ /* 0x0000ea0008000100 */
[----:B------:R0:W4:Y:S02]  /*01b0*/  @!UP2 SYNCS.EXCH.64 URZ, [UR8+0x38820], UR6 ;  /* 0x03882006083fa5b2 */ /* 0x0001240008000100 */
[----:B01----:R-:W-:Y:S05]  /*01c0*/  @P1 BRA `(.L_x_166) ;  /* 0x0000000000381947 */ /* 0x003fea0003800000 */
        /* <DEDUP_REMOVED lines=10> */
[----:B------:R0:W0:Y:S01]  /*0270*/  SYNCS.EXCH.64 URZ, [UR6+0x38840], UR4 ;  /* 0x03884004063f75b2 */ /* 0x0000220008000100 */
[----:B------:R0:W0:Y:S01]  /*0280*/  SYNCS.EXCH.64 URZ, [UR6+0x38838], UR4 ;  /* 0x03883804063f75b2 */ /* 0x0000220008000100 */
[----:B------:R0:W0:Y:S01]  /*0290*/  SYNCS.EXCH.64 URZ, [UR6+0x38848], UR4 ;  /* 0x03884804063f75b2 */ /* 0x0000220008000100 */
[----:B------:R-:W-:Y:S01]  /*02a0*/  NOP ;  /* 0x0000000000007918 */ /* 0x000fe20000000000 */
.L_x_166:
        /* <DEDUP_REMOVED lines=22> */
.L_x_167:
        /* <DEDUP_REMOVED lines=18> */
.L_x_168:
        /* <DEDUP_REMOVED lines=22> */
.L_x_169:
        /* <DEDUP_REMOVED lines=23> */
.L_x_170:
[----:B------:R-:W-:Y:S01]  /*0800*/  UISETP.NE.AND UP0, UPT, UR9, URZ, UPT ;  /* 0x0000003f0900728c */ /* 0x000fe2000bf05270 */
[----:B------:R-:W-:Y:S01]  /*0810*/  NOP ;  /* 0x0000000000007918 */ /* 0x000fe20000000000 */
[----:B0-----:R-:W-:Y:S01]  /*0820*/  UMOV UR4, 0x1 ;  /* 0x0000000100047882 */ /* 0x001fe20000000000 */
[----:B------:R-:W-:Y:S01]  /*0830*/  ULDC.64 UR36, c[0x0][0x208] ;  /* 0x0000820000247ab9 */ /* 0x000fe20000000a00 */
[----:B------:R-:W-:Y:S01]  /*0840*/  USEL UR4, UR4, 0x2, !UP0 ;  /* 0x0000000204047887 */ /* 0x000fe2000c000000 */
[----:B------:R-:W-:Y:S01]  /*0850*/  BSSY B6, `(.L_x_171) ;  /* 0x0000ff2000067945 */ /* 0x000fe20003800000 */
[----:B-1234-:R-:W-:Y:S01]  /*0860*/  BAR.SYNC.DEFER_BLOCKING 0x0 ;  /* 0x0000000000007b1d */ /* 0x01efe20000010000 */
[----:B------:R-:W-:-:S03]  /*0870*/  PLOP3.LUT P0, PT, PT, PT, UP0, 0x80, 0x0 ;  /* 0x000000000000781c */ /* 0x000fc60003f0f008 */
[----:B------:R-:W-:-:S05]  /*0880*/  IMAD.U32 R2, RZ, RZ, UR4 ;  /* 0x00000004ff027e24 */ /* 0x000fca000f8e00ff */
[----:B------:R0:W-:Y:S05]  /*0890*/  STL [R1], R2 ;  /* 0x0000000201007387 */ /* 0x0001ea0000100800 */
[----:B------:R-:W-:Y:S05]  /*08a0*/  @!P0 BRA `(.L_x_172) ;  /* 0x000000b800448947 */ /* 0x000fea0003800000 */
.L_x_173:
[----:B------:R-:W-:-:S08]  /*08b0*/  NOP ;  /* 0x0000000000007918 */ /* 0x000fd00000000000 */
[----:B------:R-:W1:Y:S02]  /*08c0*/  USETMAXREG.TRY_ALLOC.CTAPOOL UP0, 0xe8 ;  /* 0x000000e8000079c8 */ /* 0x000e640008000600 */
[----:B-1----:R-:W-:-:S13]  /*08d0*/  PLOP3.LUT P0, PT, PT, PT, UP0, 0x80, 0x0 ;  /* 0x000000000000781c */ /* 0x002fda0003f0f008 */
[----:B------:R-:W-:Y:S05]  /*08e0*/  @!P0 BRA `(.L_x_173) ;  /* 0xfffffffc00f08947 */ /* 0x000fea000383ffff */
[----:B------:R-:W-:Y:S01]  /*08f0*/  LOP3.LUT R0, R24, 0xffffff80, RZ, 0xc0, !PT ;  /* 0xffffff8018007812 */ /* 0x000fe200078ec0ff */
[----:B------:R-:W1:Y:S01]  /*0900*/  S2UR UR6, SR_CTAID.Y ;  /* 0x00000000000679c3 */ /* 0x000e620000002600 */
[----:B------:R-:W-:Y:S02]  /*0910*/  ULDC UR7, c[0x0][0xd50] ;  /* 0x0003540000077ab9 */ /* 0x000fe40000000800 */
[----:B------:R-:W-:Y:S01]  /*0920*/  ISETP.NE.AND P0, PT, R0, 0x80, PT ;  /* 0x000000800000780c */ /* 0x000fe20003f05270 */
[----:B------:R-:W-:-:S04]  /*0930*/  UISETP.NE.AND UP0, UPT, UR7, 0x1, UPT ;  /* 0x000000010700788c */ /* 0x000fc8000bf05270 */
[----:B------:R-:W2:Y:S07]  /*0940*/  S2UR UR8, SR_CTAID.Z ;  /* 0x00000000000879c3 */ /* 0x000eae0000002700 */
[----:B------:R-:W-:Y:S01]  /*0950*/  @UP0 ULDC UR4, c[0x0][0xd54] ;  /* 0x0003550000040ab9 */ /* 0x000fe20000000800 */
[----:B------:R-:W-:Y:S06]  /*0960*/  @!P0 BAR.ARV 0x8, 0x100 ;  /* 0x0204000000008b1d */ /* 0x000fec0000002000 */
[----:B------:R-:W-:Y:S01]  /*0970*/  ISETP.GE.U32.AND P0, PT, R24, 0x100, PT ;  /* 0x000001001800780c */ /* 0x000fe20003f06070 */
[----:B------:R-:W-:Y:S01]  /*0980*/  @UP0 ULDC UR10, c[0x0][0xd58] ;  /* 0x00035600000a0ab9 */ /* 0x000fe20000000800 */
[----:B-1----:R-:W-:-:S02]  /*0990*/  UIMAD.WIDE.U32 UR4, UR6, UR4, URZ ;  /* 0x00000004060472a5 */ /* 0x002fc4000f8e003f */
[----:B------:R-:W-:Y:S02]  /*09a0*/  UMOV UR60, UR6 ;  /* 0x00000006003c7c82 */ /* 0x000fe40008000000 */
[----:B------:R-:W-:-:S04]  /*09b0*/  @UP0 USHF.R.U32.HI UR60, URZ, UR10, UR5 ;  /* 0x0000000a3f3c0299 */ /* 0x000fc80008011605 */
[----:B------:R-:W-:-:S03]  /*09c0*/  UIADD3 UR4, -UR60, URZ, URZ ;  /* 0x0000003f3c047290 */ /* 0x000fc6000fffe13f */
[----:B------:R-:W-:Y:S06]  /*09d0*/  @P0 BAR.ARV 0xf, 0x100 ;  /* 0x03c4000000000b1d */ /* 0x000fec0000002000 */
[----:B--2---:R-:W-:Y:S01]  /*09e0*/  ISETP.LE.AND P0, PT, RZ, UR8, PT ;  /* 0x00000008ff007c0c */ /* 0x004fe2000bf03270 */
[----:B------:R-:W-:-:S12]  /*09f0*/  UIMAD UR7, UR7, UR4, UR6 ;  /* 0x00000004070772a4 */ /* 0x000fd8000f8e0206 */
[----:B------:R-:W-:Y:S05]  /*0a00*/  @!P0 BRA `(.L_x_174) ;  /* 0x000000fc00588947 */ /* 0x000fea0003800000 */
[----:B------:R-:W-:Y:S01]  /*0a10*/  ULDC.64 UR4, c[0x0][0x418] ;  /* 0x0001060000047ab9 */ /* 0x000fe20000000a00 */
[----:B------:R-:W-:Y:S01]  /*0a20*/  ULDC UR38, c[0x0][0x424] ;  /* 0x0001090000267ab9 */ /* 0x000fe20000000800 */
[----:B------:R-:W-:Y:S01]  /*0a30*/  UISETP.NE.U32.AND UP0, UPT, UR4, URZ, UPT ;  /* 0x0000003f0400728c */ /* 0x000fe2000bf05070 */
[----:B------:R-:W1:Y:S01]  /*0a40*/  S2UR UR61, SR_CgaCtaId ;  /* 0x00000000003d79c3 */ /* 0x000e620000008800 */
        /* <DEDUP_REMOVED lines=15> */
[----:B-1----:R-:W-:Y:S11]  /*0b40*/  @!P0 BRA `(.L_x_175) ;  /* 0x0000001c00ac8947 */ /* 0x002ff60003800000 */
[----:B------:R-:W-:Y:S01]  /*0b50*/  UISETP.GE.AND UP0, UPT, UR38, 0x1, UPT ;  /* 0x000000012600788c */ /* 0x000fe2000bf06270 */
[----:B------:R-:W-:Y:S02]  /*0b60*/  PLOP3.LUT P0, PT, PT, PT, PT, 0x80, 0x0 ;  /* 0x000000000000781c */ /* 0x000fe40003f0f070 */
[----:B0-----:R-:W-:Y:S01]  /*0b70*/  CS2R R2, SRZ ;  /* 0x0000000000027805 */ /* 0x001fe2000001ff00 */
        /* <DEDUP_REMOVED lines=61> */
[----:B------:R-:W-:Y:S01]  /*0f50*/  IMAD.U32 R5, RZ, RZ, UR11 ;  /* 0x0000000bff057e24 */ /* 0x000fe2000f8e00ff */
[----:B------:R-:W-:-:S04]  /*0f60*/  UIADD3 UR4, UR6, -0x1, UR11 ;  /* 0xffffffff06047890 */ /* 0x000fc8000fffe00b */
[-C--:B------:R-:W-:Y:S02]  /*0f70*/  IABS R3, R5.reuse ;  /* 0x0000000500037213 */ /* 0x080fe40000000000 */
[----:B------:R-:W-:Y:S01]  /*0f80*/  IABS R9, R5 ;  /* 0x0000000500097213 */ /* 0x000fe20000000000 */
[----:B------:R-:W-:Y:S01]  /*0f90*/  IMAD.U32 R8, RZ, RZ, UR4 ;  /* 0x00000004ff087e24 */ /* 0x000fe2000f8e00ff */
[----:B------:R-:W0:Y:S01]  /*0fa0*/  I2F.RP R0, R3 ;  /* 0x0000000300007306 */ /* 0x000e220000209400 */
[----:B------:R-:W-:Y:S02]  /*0fb0*/  ULOP3.LUT UR4, UR4, UR11, URZ, 0x3c, !UPT ;  /* 0x0000000b04047292 */ /* 0x000fe4000f8e3c3f */
[----:B------:R-:W-:-:S04]  /*0fc0*/  IMAD.MOV R9, RZ, RZ, -R9 ;  /* 0x000000ffff097224 */ /* 0x000fc800078e0a09 */
        /* <DEDUP_REMOVED lines=13> */
[----:B------:R-:W-:Y:S02]  /*10a0*/  @!P2 IMAD.IADD R0, R0, 0x1, -R3 ;  /* 0x000000010000a824 */ /* 0x000fe400078e0a03 */
[----:B------:R-:W-:Y:S01]  /*10b0*/  @!P2 VIADD R7, R7, 0x1 ;  /* 0x000000010707a836 */ /* 0x000fe20000000000 */
[----:B------:R-:W-:Y:S02]  /*10c0*/  ISETP.NE.AND P2, PT, RZ, UR11, PT ;  /* 0x0000000bff007c0c */ /* 0x000fe4000bf45270 */
[----:B------:R-:W-:-:S13]  /*10d0*/  ISETP.GE.U32.AND P1, PT, R0, R3, PT ;  /* 0x000000030000720c */ /* 0x000fda0003f26070 */
[----:B------:R-:W-:-:S04]  /*10e0*/  @P1 VIADD R7, R7, 0x1 ;  /* 0x0000000107071836 */ /* 0x000fc80000000000 */
[----:B------:R-:W-:-:S04]  /*10f0*/  IMAD.MOV.U32 R3, RZ, RZ, R7 ;  /* 0x000000ffff037224 */ /* 0x000fc800078e0007 */
[----:B------:R-:W-:Y:S01]  /*1100*/  @!P3 IMAD.MOV R3, RZ, RZ, -R3 ;  /* 0x000000ffff03b224 */ /* 0x000fe200078e0a03 */
[----:B------:R-:W-:-:S07]  /*1110*/  @!P2 LOP3.LUT R3, RZ, UR11, RZ, 0x33, !PT ;  /* 0x0000000bff03ac12 */ /* 0x000fce000f8e33ff */
.L_x_176:
        /* <DEDUP_REMOVED lines=11> */
[----:B------:R-:W2:Y:S01]  /*11d0*/  LDL R5, [R1] ;  /* 0x0000000001057983 */ /* 0x000ea20000100800 */
[----:B------:R-:W-:Y:S01]  /*11e0*/  UMOV UR9, 0x40000040 ;  /* 0x4000004000097882 */ /* 0x000fe20000000000 */
[----:B------:R-:W-:Y:S01]  /*11f0*/  UMOV UR11, 0x40000040 ;  /* 0x40000040000b7882 */ /* 0x000fe20000000000 */
[----:B------:R-:W-:Y:S01]  /*1200*/  UMOV UR13, 0x40000040 ;  /* 0x40000040000d7882 */ /* 0x000fe20000000000 */
[----:B------:R-:W-:Y:S06]  /*1210*/  BAR.SYNC.DEFER_BLOCKING 0xe, 0x100 ;  /* 0x0384000000007b1d */ /* 0x000fec0000010000 */
[----:B------:R-:W-:Y:S01]  /*1220*/  UMOV UR15, 0x40000040 ;  /* 0x40000040000f7882 */ /* 0x000fe20000000000 */
[----:B------:R-:W-:Y:S01]  /*1230*/  UMOV UR17, 0x40000040 ;  /* 0x4000004000117882 */ /* 0x000fe20000000000 */
[----:B------:R-:W-:Y:S01]  /*1240*/  UMOV UR19, 0x40000040 ;  /* 0x4000004000137882 */ /* 0x000fe20000000000 */
[----:B------:R-:W-:Y:S01]  /*1250*/  UMOV UR21, 0x40000040 ;  /* 0x4000004000157882 */ /* 0x000fe20000000000 */
[----:B------:R-:W-:Y:S01]  /*1260*/  UMOV UR23, 0x40000040 ;  /* 0x4000004000177882 */ /* 0x000fe20000000000 */
[----:B------:R-:W-:Y:S01]  /*1270*/  WARPGROUP.ARRIVE ;  /* 0x00000000000079c5 */ /* 0x000fe20000000000 */
[----:B--2---:R-:W-:-:S02]  /*1280*/  R2UR UR7, R5 ;  /* 0x00000000050772ca */ /* 0x004fc400000e0000 */
[----:B------:R-:W-:-:S04]  /*1290*/  SHF.R.S32.HI R5, RZ, 0x1f, R152 ;  /* 0x0000001fff057819 */ /* 0x000fc80000011498 */
[----:B------:R-:W-:-:S04]  /*12a0*/  LEA.HI R5, R5, R152, RZ, 0x7 ;  /* 0x0000009805057211 */ /* 0x000fc800078f38ff */
[----:B------:R-:W-:Y:S02]  /*12b0*/  SHF.R.S32.HI R2, RZ, 0x7, R5 ;  /* 0x00000007ff027819 */ /* 0x000fe40000011405 */
[----:B------:R-:W-:-:S04]  /*12c0*/  LOP3.LUT R5, R5, 0xffffff80, RZ, 0xc0, !PT ;  /* 0xffffff8005057812 */ /* 0x000fc800078ec0ff */
[----:B------:R-:W0:Y:S01]  /*12d0*/  SHFL.IDX PT, R2, R2, RZ, 0x1f ;  /* 0x00001fff02027589 */ /* 0x000e2200000e0000 */
[----:B------:R-:W-:Y:S01]  /*12e0*/  IMAD.IADD R5, R152, 0x1, -R5 ;  /* 0x0000000198057824 */ /* 0x000fe200078e0a05 */
[----:B0-----:R-:W-:-:S04]  /*12f0*/  R2UR UR4, R2 ;  /* 0x00000000020472ca */ /* 0x001fc800000e0000 */
[----:B------:R-:W-:-:S04]  /*1300*/  SHF.R.S32.HI R2, RZ, 0x1f, R5 ;  /* 0x0000001fff027819 */ /* 0x000fc80000011405 */
[CC--:B------:R-:W-:Y:S02]  /*1310*/  LEA.HI R4, R2.reuse, R5.reuse, RZ, 0x2 ;  /* 0x0000000502047211 */ /* 0x0c0fe400078f10ff */
[----:B------:R-:W-:Y:S02]  /*1320*/  LEA.HI R2, R2, R5, RZ, 0x5 ;  /* 0x0000000502027211 */ /* 0x000fe400078f28ff */
[--C-:B------:R-:W-:Y:S02]  /*1330*/  SHF.R.S32.HI R6, RZ, 0x2, R4.reuse ;  /* 0x00000002ff067819 */ /* 0x100fe40000011404 */
[----:B------:R-:W-:Y:S01]  /*1340*/  SHF.R.S32.HI R7, RZ, 0x1f, R4 ;  /* 0x0000001fff077819 */ /* 0x000fe20000011404 */
[----:B------:R-:W-:Y:S01]  /*1350*/  ULEA.HI UR5, UR4, UR4, URZ, 0x1 ;  /* 0x0000000404057291 */ /* 0x000fe2000f8f083f */
[----:B------:R-:W-:Y:S02]  /*1360*/  SHF.R.S32.HI R2, RZ, 0x5, R2 ;  /* 0x00000005ff027819 */ /* 0x000fe40000011402 */
[----:B------:R-:W-:Y:S01]  /*1370*/  LEA.HI R7, R7, R6, RZ, 0x3 ;  /* 0x0000000607077211 */ /* 0x000fe200078f18ff */
[----:B------:R-:W-:-:S03]  /*1380*/  ULOP3.LUT UR6, UR5, 0x1fffe, URZ, 0xc0, !UPT ;  /* 0x0001fffe05067892 */ /* 0x000fc6000f8ec03f */
[----:B------:R-:W-:Y:S01]  /*1390*/  UMOV UR5, 0x400 ;  /* 0x0000040000057882 */ /* 0x000fe20000000000 */
[----:B------:R-:W-:Y:S01]  /*13a0*/  UIADD3 UR6, UR4, -UR6, URZ ;  /* 0x8000000604067290 */ /* 0x000fe2000fffe03f */
[----:B------:R-:W-:Y:S01]  /*13b0*/  LOP3.LUT R7, R7, 0xfffffff8, RZ, 0xc0, !PT ;  /* 0xfffffff807077812 */ /* 0x000fe200078ec0ff */
[----:B------:R-:W-:-:S04]  /*13c0*/  ULEA UR5, UR61, UR5, 0x18 ;  /* 0x000000053d057291 */ /* 0x000fc8000f8ec03f */
[----:B------:R-:W-:Y:S01]  /*13d0*/  ULEA UR6, UR6, UR5, 0xf ;  /* 0x0000000506067291 */ /* 0x000fe2000f8e783f */
[----:B------:R-:W-:Y:S01]  /*13e0*/  IMAD.IADD R7, R6, 0x1, -R7 ;  /* 0x0000000106077824 */ /* 0x000fe200078e0a07 */
[----:B------:R-:W-:Y:S02]  /*13f0*/  UIADD3 UR4, UR5, 0x36400, URZ ;  /* 0x0003640005047890 */ /* 0x000fe4000fffe03f */
[----:B------:R-:W-:Y:S01]  /*1400*/  UIADD3 UR6, UR6, 0x400, URZ ;  /* 0x0000040006067890 */ /* 0x000fe2000fffe03f */
[----:B------:R-:W-:Y:S01]  /*1410*/  IMAD R2, R2, 0x10, R7 ;  /* 0x0000001002027824 */ /* 0x000fe200078e0207 */
[----:B------:R-:W-:Y:S02]  /*1420*/  USHF.R.U32.HI UR4, URZ, 0x4, UR4 ;  /* 0x000000043f047899 */ /* 0x000fe40008011604 */
[----:B------:R-:W-:Y:S02]  /*1430*/  USHF.R.U32.HI UR6, URZ, 0x4, UR6 ;  /* 0x000000043f067899 */ /* 0x000fe40008011606 */
[----:B------:R-:W-:-:S02]  /*1440*/  ULOP3.LUT UR4, UR4, 0x3fff, URZ, 0xc0, !UPT ;  /* 0x00003fff04047892 */ /* 0x000fc4000f8ec03f */
[----:B------:R-:W-:Y:S02]  /*1450*/  ULOP3.LUT UR6, UR6, 0x3fff, URZ, 0xc0, !UPT ;  /* 0x00003fff06067892 */ /* 0x000fe4000f8ec03f */
[----:B------:R-:W-:Y:S02]  /*1460*/  ULOP3.LUT UR4, UR4, 0x10000, URZ, 0xfc, !UPT ;  /* 0x0001000004047892 */ /* 0x000fe4000f8efc3f */
[----:B------:R-:W-:Y:S02]  /*1470*/  ULOP3.LUT UR6, UR6, 0x2000000, URZ, 0xfc, !UPT ;  /* 0x0200000006067892 */ /* 0x000fe4000f8efc3f */
[----:B------:R-:W-:Y:S02]  /*1480*/  UIADD3 UR12, UR4, 0x2, URZ ;  /* 0x00000002040c7890 */ /* 0x000fe4000fffe03f */
[----:B------:R-:W-:Y:S01]  /*1490*/  UIADD3 UR14, UR6, 0x80, URZ ;  /* 0x00000080060e7890 */ /* 0x000fe2000fffe03f */
[----:B------:R-:W-:Y:S02]  /*14a0*/  UMOV UR8, UR4 ;  /* 0x0000000400087c82 */ /* 0x000fe40008000000 */
[----:B------:R-:W-:Y:S01]  /*14b0*/  UMOV UR10, UR6 ;  /* 0x00000006000a7c82 */ /* 0x000fe20008000000 */
[----:B------:R-:W-:Y:S01]  /*14c0*/  UIADD3 UR16, UR4, 0x4, URZ ;  /* 0x0000000404107890 */ /* 0x000fe2000fffe03f */
[----:B------:R-:W-:Y:S01]  /*14d0*/  HGMMA.64x256x16.F32.BF16 R24, gdesc[UR8].tnspB, RZ, !UPT, gsb0 ;  /* 0x43e00000081879f0 */ /* 0x000fe2000c0018ff */
[----:B------:R-:W-:-:S02]  /*14e0*/  UIADD3 UR18, UR6, 0x100, URZ ;  /* 0x0000010006127890 */ /* 0x000fc4000fffe03f */
[----:B------:R-:W-:Y:S02]  /*14f0*/  UIADD3 UR20, UR4, 0x6, URZ ;  /* 0x0000000604147890 */ /* 0x000fe4000fffe03f */
[----:B------:R-:W-:Y:S02]  /*1500*/  UIADD3 UR22, UR6, 0x180, URZ ;  /* 0x0000018006167890 */ /* 0x000fe4000fffe03f */
[----:B------:R-:W-:-:S04]  /*1510*/  ULOP3.LUT UR4, UR7, 0x1, URZ, 0xfc, !UPT ;  /* 0x0000000107047892 */ /* 0x000fc8000f8efc3f */
[----:B------:R-:W-:-:S03]  /*1520*/  UISETP.NE.AND UP0, UPT, UR4, 0x3, UPT ;  /* 0x000000030400788c */ /* 0x000fc6000bf05270 */
[----:B------:R-:W-:-:S03]  /*1530*/  UMOV UR4, URZ ;  /* 0x0000003f00047c82 */ /* 0x000fc60008000000 */
[----:B------:R-:W-:Y:S01]  /*1540*/  PLOP3.LUT P1, PT, PT, PT, UP0, 0x80, 0x0 ;  /* 0x000000000000781c */ /* 0x000fe20003f2f008 */
[----:B------:R-:W-:Y:S02]  /*1550*/  WARPGROUP.DEPBAR.LE gsb0, 0x0 ;  /* 0x00008000000079c5 */ /* 0x000fe40000010000 */
[----:B------:R-:W-:-:S08]  /*1560*/  WARPGROUP.ARRIVE ;  /* 0x00000000000079c5 */ /* 0x000fd00000000000 */
        /* <DEDUP_REMOVED lines=13> */
.L_x_178:
[----:B------:R-:W-:Y:S01]  /*1640*/  VIADD R3, R3, 0xfffffffe ;  /* 0xfffffffe03037836 */ /* 0x000fe20000000000 */
[----:B------:R-:W-:-:S04]  /*1650*/  UIADD3 UR7, UR5, 0x38860, URZ ;  /* 0x0003886005077890 */ /* 0x000fc8000fffe03f */
[----:B------:R-:W-:Y:S01]  /*1660*/  ISETP.GE.AND P0, PT, R3, R0, PT ;  /* 0x000000000300720c */ /* 0x000fe20003f06270 */
[----:B------:R-:W-:-:S09]  /*1670*/  UPRMT UR7, UR61, 0x654, UR7 ;  /* 0x000006543d077896 */ /* 0x000fd20008000007 */
[----:B------:R-:W-:Y:S03]  /*1680*/  SYNCS.ARRIVE.TRANS64.RED.A1T0 RZ, [UR7], RZ ;  /* 0x000000ffffff79a7 */ /* 0x000fe60008100407 */
[----:B------:R-:W-:Y:S05]  /*1690*/  @!P0 BRA `(.L_x_179) ;  /* 0x0000000800b08947 */ /* 0x000fea0003800000 */
[----:B------:R-:W-:-:S05]  /*16a0*/  UMOV UR4, URZ ;  /* 0x0000003f00047c82 */ /* 0x000fca0008000000 */
.L_x_181:
[----:B------:R-:W-:Y:S01]  /*16b0*/  BAR.SYNC.DEFER_BLOCKING 0xe, 0x100 ;  /* 0x0384000000007b1d */ /* 0x000fe20000010000 */
[----:B------:R-:W-:Y:S01]  /*16c0*/  IMAD.U32 R5, RZ, RZ, UR4 ;  /* 0x00000004ff057e24 */ /* 0x000fe2000f8e00ff */
[----:B------:R-:W-:Y:S01]  /*16d0*/  UIADD3 UR4, UR4, 0x1, URZ ;  /* 0x0000000104047890 */ /* 0x000fe2000fffe03f */
[C---:B------:R-:W-:Y:S01]  /*16e0*/  ISETP.GT.AND P0, PT, R3.reuse, R0, PT ;  /* 0x000000000300720c */ /* 0x040fe20003f04270 */
[----:B------:R-:W-:Y:S02]  /*16f0*/  VIADD R3, R3, 0xffffffff ;  /* 0xffffffff03037836 */ /* 0x000fe40000000000 */
[----:B------:R-:W-:Y:S01]  /*1700*/  IMAD R4, R5, 0x40, R2 ;  /* 0x0000004005047824 */ /* 0x000fe200078e0202 */
[----:B------:R-:W-:Y:S01]  /*1710*/  UISETP.NE.AND UP0, UPT, UR4, 0x2, UPT ;  /* 0x000000020400788c */ /* 0x000fe2000bf05270 */
[----:B------:R-:W-:Y:S01]  /*1720*/  UMOV UR11, 0x40000040 ;  /* 0x40000040000b7882 */ /* 0x000fe20000000000 */
[----:B------:R-:W-:Y:S02]  /*1730*/  UMOV UR15, 0x40000040 ;  /* 0x40000040000f7882 */ /* 0x000fe40000000000 */
[----:B------:R-:W-:Y:S01]  /*1740*/  LEA R4, R4, UR5, 0x2 ;  /* 0x0000000504047c11 */ /* 0x000fe2000f8e10ff */
[----:B------:R-:W-:Y:S01]  /*1750*/  USEL UR4, UR4, URZ, UP0 ;  /* 0x0000003f04047287 */ /* 0x000fe20008000000 */
[----:B------:R-:W-:Y:S01]  /*1760*/  UMOV UR19, 0x40000040 ;  /* 0x4000004000137882 */ /* 0x000fe20000000000 */
[----:B------:R-:W-:-:S02]  /*1770*/  UMOV UR23, 0x40000040 ;  /* 0x4000004000177882 */ /* 0x000fc40000000000 */
[----:B------:R-:W-:-:S04]  /*1780*/  ULEA UR10, UR4, UR6, 0xc ;  /* 0x00000006040a7291 */ /* 0x000fc8000f8e603f */
[----:B------:R-:W-:Y:S02]  /*1790*/  UIADD3 UR14, UR10, 0x80, URZ ;  /* 0x000000800a0e7890 */ /* 0x000fe4000fffe03f */
[----:B------:R-:W-:Y:S01]  /*17a0*/  UIADD3 UR18, UR10, 0x100, URZ ;  /* 0x000001000a127890 */ /* 0x000fe2000fffe03f */
[----:B------:R-:W0:Y:S01]  /*17b0*/  LDS R5, [R4+0x38400] ;  /* 0x0384000004057984 */ /* 0x000e220000000800 */
[----:B------:R-:W-:-:S03]  /*17c0*/  UIADD3 UR22, UR10, 0x180, URZ ;  /* 0x000001800a167890 */ /* 0x000fc6000fffe03f */
        /* <DEDUP_REMOVED lines=128> */
[----:B------:R-:W-:-:S06]  /*1fd0*/  FMUL.FTZ R151, R151, R6 ;  /* 0x0000000697977220 */ /* 0x000fcc0000410000 */
[----:B------:R-:W-:-:S06]  /*1fe0*/  WARPGROUP.ARRIVE ;  /* 0x00000000000079c5 */ /* 0x000fcc0000000000 */
        /* <DEDUP_REMOVED lines=17> */
.L_x_180:
[----:B------:R-:W-:-:S04]  /*2100*/  ULEA UR7, UR4, UR5, 0x3 ;  /* 0x0000000504077291 */ /* 0x000fc8000f8e183f */
[----:B------:R-:W-:-:S04]  /*2110*/  UIADD3 UR7, UR7, 0x38860, URZ ;  /* 0x0003886007077890 */ /* 0x000fc8000fffe03f */
[----:B------:R-:W-:-:S09]  /*2120*/  UPRMT UR7, UR61, 0x654, UR7 ;  /* 0x000006543d077896 */ /* 0x000fd20008000007 */
[----:B------:R-:W-:Y:S01]  /*2130*/  SYNCS.ARRIVE.TRANS64.RED.A1T0 RZ, [UR7], RZ ;  /* 0x000000ffffff79a7 */ /* 0x000fe20008100407 */
[----:B------:R-:W-:Y:S05]  /*2140*/  @P0 BRA `(.L_x_181) ;  /* 0xfffffff400580947 */ /* 0x000fea000383ffff */
[----:B------:R-:W-:-:S12]  /*2150*/  USHF.L.U32 UR4, UR4, 0x6, URZ ;  /* 0x0000000604047899 */ /* 0x000fd8000800063f */
.L_x_179:
[----:B------:R-:W-:Y:S01]  /*2160*/  BAR.SYNC.DEFER_BLOCKING 0xe, 0x100 ;  /* 0x0384000000007b1d */ /* 0x000fe20000010000 */
[----:B------:R-:W-:Y:S01]  /*2170*/  VIADD R2, R2, UR4 ;  /* 0x0000000402027c36 */ /* 0x000fe20008000000 */
[----:B------:R-:W-:Y:S01]  /*2180*/  PLOP3.LUT P0, PT, PT, PT, PT, 0x8, 0x0 ;  /* 0x000000000000781c */ /* 0x000fe20003f0e170 */
[----:B------:R-:W-:-:S03]  /*2190*/  IMAD.MOV.U32 R4, RZ, RZ, RZ ;  /* 0x000000ffff047224 */ /* 0x000fc600078e00ff */
[----:B------:R-:W-:-:S05]  /*21a0*/  LEA R2, R2, UR5, 0x2 ;  /* 0x0000000502027c11 */ /* 0x000fca000f8e10ff */
[----:B------:R-:W0:Y:S04]  /*21b0*/  LDS R3, [R2+0x38400] ;  /* 0x0384000002037984 */ /* 0x000e280000000800 */
        /* <DEDUP_REMOVED lines=130> */
[----:B------:R-:W-:Y:S06]  /*29e0*/  BAR.ARV 0xf, 0x100 ;  /* 0x03c4000000007b1d */ /* 0x000fec0000002000 */
[----:B------:R-:W-:Y:S05]  /*29f0*/  BRA `(.L_x_177) ;  /* 0x0000007000047947 */ /* 0x000fea0003800000 */
.L_x_175:
[----:B------:R-:W-:Y:S01]  /*2a00*/  UISETP.GE.AND UP0, UPT, UR38, 0x1, UPT ;  /* 0x000000012600788c */ /* 0x000fe2000bf06270 */
[----:B------:R-:W-:-:S05]  /*2a10*/  UMOV UR4, URZ ;  /* 0x0000003f00047c82 */ /* 0x000fca0008000000 */
[----:B------:R-:W-:-:S13]  /*2a20*/  PLOP3.LUT P0, PT, PT, PT, UP0, 0x80, 0x0 ;  /* 0x000000000000781c */ /* 0x000fda0003f0f008 */
[----:B------:R-:W-:Y:S05]  /*2a30*/  @!P0 BRA `(.L_x_182) ;  /* 0x0000000000848947 */ /* 0x000fea0003800000 */
[----:B------:R-:W-:Y:S01]  /*2a40*/  IMAD.U32 R3, RZ, RZ, UR11 ;  /* 0x0000000bff037e24 */ /* 0x000fe2000f8e00ff */
[----:B------:R-:W-:Y:S01]  /*2a50*/  UIADD3 UR8, UR6, -0x1, UR11 ;  /* 0xffffffff06087890 */ /* 0x000fe2000fffe00b */
[----:B------:R-:W-:-:S03]  /*2a60*/  UMOV UR4, URZ ;  /* 0x0000003f00047c82 */ /* 0x000fc60008000000 */
[-C--:B------:R-:W-:Y:S02]  /*2a70*/  IABS R0, R3.reuse ;  /* 0x0000000300007213 */ /* 0x080fe40000000000 */
[----:B------:R-:W-:Y:S01]  /*2a80*/  IMAD.U32 R4, RZ, RZ, UR8 ;  /* 0x00000008ff047e24 */ /* 0x000fe2000f8e00ff */
[----:B------:R-:W-:Y:S01]  /*2a90*/  IABS R5, R3 ;  /* 0x0000000300057213 */ /* 0x000fe20000000000 */
[----:B------:R-:W-:Y:S01]  /*2aa0*/  ULOP3.LUT UR8, UR8, UR11, URZ, 0x3c, !UPT ;  /* 0x0000000b08087292 */ /* 0x000fe2000f8e3c3f */
[----:B------:R-:W-:Y:S02]  /*2ab0*/  R2UR UR12, R0 ;  /* 0x00000000000c72ca */ /* 0x000fe400000e0000 */
[----:B------:R-:W-:-:S05]  /*2ac0*/  IABS R4, R4 ;  /* 0x0000000400047213 */ /* 0x000fca0000000000 */
[----:B------:R-:W-:-:S05]  /*2ad0*/  IMAD.MOV.U32 R3, RZ, RZ, R4 ;  /* 0x000000ffff037224 */ /* 0x000fca00078e0004 */
[----:B------:R-:W-:Y:S01]  /*2ae0*/  R2UR UR10, R3 ;  /* 0x00000000030a72ca */ /* 0x000fe200000e0000 */
[----:B------:R-:W1:Y:S08]  /*2af0*/  I2F.RP R0, UR12 ;  /* 0x0000000c00007d06 */ /* 0x000e700008209400 */
[----:B-1----:R-:W0:Y:S02]  /*2b00*/  MUFU.RCP R0, R0 ;  /* 0x0000000000007308 */ /* 0x002e240000001000 */
[----:B0-----:R-:W-:-:S02]  /*2b10*/  VIADD R2, R0, 0xffffffe ;  /* 0x0ffffffe00027836 */ /* 0x001fc40000000000 */
[----:B------:R-:W-:-:S04]  /*2b20*/  IMAD.MOV R0, RZ, RZ, -R5 ;  /* 0x000000ffff007224 */ /* 0x000fc800078e0a05 */
        /* <DEDUP_REMOVED lines=18> */
.L_x_182:
[----:B------:R-:W-:Y:S01]  /*2c50*/  UIMAD UR39, UR7, UR4, URZ ;  /* 0x00000004072772a4 */ /* 0x000fe2000f8e023f */
[----:B------:R-:W-:Y:S01]  /*2c60*/  IMAD.U32 R0, RZ, RZ, UR6 ;  /* 0x00000006ff007e24 */ /* 0x000fe2000f8e00ff */
[----:B------:R-:W-:Y:S01]  /*2c70*/  PLOP3.LUT P0, PT, PT, PT, PT, 0x80, 0x0 ;  /* 0x000000000000781c */ /* 0x000fe20003f0f070 */
[----:B------:R-:W-:Y:S01]  /*2c80*/  IMAD.U32 R3, RZ, RZ, UR4 ;  /* 0x00000004ff037e24 */ /* 0x000fe2000f8e00ff */
[----:B0-----:R-:W-:Y:S01]  /*2c90*/  MOV R2, RZ ;  /* 0x000000ff00027202 */ /* 0x001fe20000000f00 */
        /* <DEDUP_REMOVED lines=20> */
[----:B------:R-:W-:Y:S02]  /*2de0*/  UISETP.GT.AND UP0, UPT, UR5, UR39, UPT ;  /* 0x000000270500728c */ /* 0x000fe4000bf04270 */
[----:B------:R-:W-:Y:S01]  /*2df0*/  IMAD.U32 R168, RZ, RZ, UR5 ;  /* 0x00000005ffa87e24 */ /* 0x000fe2000f8e00ff */
        /* <DEDUP_REMOVED lines=47> */
[----:B------:R-:W-:Y:S01]  /*30f0*/  CS2R R24, SRZ ;  /* 0x0000000000187805 */ /* 0x000fe2000001ff00 */
[----:B------:R-:W-:Y:S06]  /*3100*/  @!P1 BRA `(.L_x_177) ;  /* 0x0000006800409947 */ /* 0x000fec0003800000 */
[----:B------:R-:W-:Y:S01]  /*3110*/  SHF.R.S32.HI R57, RZ, 0x1f, R152 ;  /* 0x0000001fff397819 */ /* 0x000fe20000011498 */
[----:B------:R-:W-:Y:S01]  /*3120*/  IMAD.U32 R5, RZ, RZ, UR61 ;  /* 0x0000003dff057e24 */ /* 0x000fe2000f8e00ff */
[----:B------:R-:W-:Y:S02]  /*3130*/  MOV R4, 0x400 ;  /* 0x0000040000047802 */ /* 0x000fe40000000f00 */
[----:B------:R-:W-:-:S04]  /*3140*/  LEA.HI R16, R57, R152, RZ, 0x7 ;  /* 0x0000009839107211 */ /* 0x000fc800078f38ff */
[----:B------:R-:W-:-:S05]  /*3150*/  SHF.R.S32.HI R18, RZ, 0x7, R16 ;  /* 0x00000007ff127819 */ /* 0x000fca0000011410 */
[----:B------:R-:W0:Y:S02]  /*3160*/  SHFL.IDX PT, R0, R18, RZ, 0x1f ;  /* 0x00001fff12007589 */ /* 0x000e2400000e0000 */
[----:B0-----:R-:W-:-:S04]  /*3170*/  LEA.HI R2, R0, R0, RZ, 0x1 ;  /* 0x0000000000027211 */ /* 0x001fc800078f08ff */
[----:B------:R-:W-:Y:S02]  /*3180*/  LOP3.LUT R3, R2, 0x1fffe, RZ, 0xc0, !PT ;  /* 0x0001fffe02037812 */ /* 0x000fe400078ec0ff */
[----:B------:R-:W-:-:S03]  /*3190*/  LEA R2, R5, R4, 0x18 ;  /* 0x0000000405027211 */ /* 0x000fc600078ec0ff */
[----:B------:R-:W-:Y:S02]  /*31a0*/  IMAD.IADD R3, R0, 0x1, -R3 ;  /* 0x0000000100037824 */ /* 0x000fe400078e0a03 */
[----:B------:R-:W-:Y:S02]  /*31b0*/  VIADD R0, R2, 0x36400 ;  /* 0x0003640002007836 */ /* 0x000fe40000000000 */
[----:B------:R-:W-:-:S03]  /*31c0*/  IMAD R3, R3, 0x8000, R2 ;  /* 0x0000800003037824 */ /* 0x000fc600078e0202 */
[----:B------:R-:W-:Y:S01]  /*31d0*/  LOP3.LUT P0, RZ, R0, 0x3ff, RZ, 0xc0, !PT ;  /* 0x000003ff00ff7812 */ /* 0x000fe2000780c0ff */
[----:B------:R-:W-:-:S05]  /*31e0*/  VIADD R3, R3, 0x400 ;  /* 0x0000040003037836 */ /* 0x000fca0000000000 */
[----:B------:R-:W-:-:S04]  /*31f0*/  SHF.R.U32.HI R3, RZ, 0x4, R3 ;  /* 0x00000004ff037819 */ /* 0x000fc80000011603 */
[----:B------:R-:W-:-:S03]  /*3200*/  LOP3.LUT R193, R3, 0x3fff, RZ, 0xc0, !PT ;  /* 0x00003fff03c17812 */ /* 0x000fc600078ec0ff */
        /* <DEDUP_REMOVED lines=8> */
[----:B------:R-:W-:Y:S02]  /*3290*/  IMAD.U32 R10, RZ, RZ, UR6 ;  /* 0x00000006ff0a7e24 */ /* 0x000fe4000f8e00ff */
[----:B------:R-:W-:Y:S02]  /*32a0*/  IMAD.U32 R6, RZ, RZ, UR4 ;  /* 0x00000004ff067e24 */ /* 0x000fe4000f8e00ff */
[----:B------:R-:W-:-:S02]  /*32b0*/  IMAD.U32 R7, RZ, RZ, UR5 ;  /* 0x00000005ff077e24 */ /* 0x000fc4000f8e00ff */
[----:B------:R-:W-:Y:S02]  /*32c0*/  IMAD.U32 R11, RZ, RZ, UR7 ;  /* 0x00000007ff0b7e24 */ /* 0x000fe4000f8e00ff */
[----:B------:R-:W-:Y:S02]  /*32d0*/  IMAD.MOV.U32 R8, RZ, RZ, 0x70 ;  /* 0x00000070ff087424 */ /* 0x000fe400078e00ff */
[----:B------:R-:W-:Y:S02]  /*32e0*/  IMAD.MOV.U32 R12, RZ, RZ, 0x1 ;  /* 0x00000001ff0c7424 */ /* 0x000fe400078e00ff */
[----:B0-----:R-:W-:-:S07]  /*32f0*/  IMAD.MOV.U32 R13, RZ, RZ, RZ ;  /* 0x000000ffff0d7224 */ /* 0x001fce00078e00ff */
[----:B------:R-:W-:-:S07]  /*3300*/  LEPC R20, `(.L_x_183) ;  /* 0x000000001014794e */ /* 0x000fce0000000000 */
[----:B-1----:R-:W-:Y:S05]  /*3310*/  CALL.ABS.NOINC R14 ;  /* 0x000000000e007343 */ /* 0x002fea0003c00000 */
.L_x_183:
[----:B------:R-:W-:Y:S02]  /*3320*/  SHF.L.U32 R5, RZ, 0x1f, RZ ;  /* 0x0000001fff057819 */ /* 0x000fe400000006ff */
[----:B------:R-:W-:Y:S02]  /*3330*/  LOP3.LUT R3, R16, 0xffffff80, RZ, 0xc0, !PT ;  /* 0xffffff8010037812 */ /* 0x000fe400078ec0ff */
[----:B------:R-:W0:Y:S01]  /*3340*/  SYNCS.PHASECHK.TRANS64.TRYWAIT P0, [R2+URZ+0x38800], R5 ;  /* 0x03880005020075a7 */ /* 0x000e22000800017f */
        /* <DEDUP_REMOVED lines=8> */
.L_x_262:
[----:B------:R-:W2:Y:S01]  /*33d0*/  LDL R0, [R1] ;  /* 0x0000000001007983 */ /* 0x000ea20000100800 */
[----:B------:R-:W-:Y:S02]  /*33e0*/  LEA.HI R9, R9, R8, RZ, 0x3 ;  /* 0x0000000809097211 */ /* 0x000fe400078f18ff */
[----:B------:R-:W-:Y:S02]  /*33f0*/  LEA.HI R4, R4, R7, RZ, 0x5 ;  /* 0x0000000704047211 */ /* 0x000fe400078f28ff */
[----:B------:R-:W-:Y:S02]  /*3400*/  LOP3.LUT R9, R9, 0xfffffff8, RZ, 0xc0, !PT ;  /* 0xfffffff809097812 */ /* 0x000fe400078ec0ff */
[----:B------:R-:W-:Y:S02]  /*3410*/  IADD3 R3, -R3, R18, RZ ;  /* 0x0000001203037210 */ /* 0x000fe40007ffe1ff */
[----:B------:R-:W-:Y:S01]  /*3420*/  SHF.R.S32.HI R4, RZ, 0x5, R4 ;  /* 0x00000005ff047819 */ /* 0x000fe20000011404 */
[----:B------:R-:W-:-:S04]  /*3430*/  IMAD.IADD R9, R8, 0x1, -R9 ;  /* 0x0000000108097824 */ /* 0x000fc800078e0a09 */
[----:B------:R-:W-:Y:S01]  /*3440*/  IMAD R184, R4, 0x10, R9 ;  /* 0x0000001004b87824 */ /* 0x000fe200078e0209 */
[----:B--2---:R-:W-:Y:S02]  /*3450*/  R2UR UR4, R0 ;  /* 0x00000000000472ca */ /* 0x004fe400000e0000 */
[----:B------:R-:W-:-:S05]  /*3460*/  LOP3.LUT R0, R6, 0x7ffffffc, RZ, 0xc0, !PT ;  /* 0x7ffffffc06007812 */ /* 0x000fca00078ec0ff */
[----:B------:R-:W-:-:S04]  /*3470*/  IMAD.IADD R0, R7, 0x1, -R0 ;  /* 0x0000000107007824 */ /* 0x000fc800078e0a00 */
[----:B------:R-:W-:Y:S02]  /*3480*/  IMAD.SHL.U32 R58, R0, 0x2, RZ ;  /* 0x00000002003a7824 */ /* 0x000fe400078e00ff */
[----:B------:R-:W-:Y:S02]  /*3490*/  ULOP3.LUT UR4, UR4, 0x1, URZ, 0xfc, !UPT ;  /* 0x0000000104047892 */ /* 0x000fe4000f8efc3f */
[----:B------:R-:W-:-:S04]  /*34a0*/  IMAD R185, R3, 0x100, R58 ;  /* 0x0000010003b97824 */ /* 0x000fc800078e023a */
[----:B------:R-:W-:-:S05]  /*34b0*/  IMAD.U32 R6, RZ, RZ, UR4 ;  /* 0x00000004ff067e24 */ /* 0x000fca000f8e00ff */
[----:B------:R-:W-:-:S13]  /*34c0*/  ISETP.NE.AND P0, PT, R6, 0x3, PT ;  /* 0x000000030600780c */ /* 0x000fda0003f05270 */
[----:B------:R-:W-:Y:S05]  /*34d0*/  @!P0 BRA `(.L_x_185) ;  /* 0x0000000000048947 */ /* 0x000fea0003800000 */
[----:B------:R-:W-:Y:S01]  /*34e0*/  BPT.TRAP 0x1 ;  /* 0x000000040000795c */ /* 0x000fe20000300000 */
.L_x_185:
[----:B------:R1:W2:Y:S01]  /*34f0*/  SYNCS.PHASECHK.TRANS64.TRYWAIT P1, [R2+URZ+0x38830], R5 ;  /* 0x03883005020075a7 */ /* 0x0002a2000802017f */
[----:B------:R-:W-:Y:S05]  /*3500*/  @!P0 BRA `(.L_x_186) ;  /* 0x0000000000048947 */ /* 0x000fea0003800000 */
[----:B------:R-:W-:Y:S01]  /*3510*/  BPT.TRAP 0x1 ;  /* 0x000000040000795c */ /* 0x000fe20000300000 */
.L_x_186:
[----:B--2---:R-:W-:Y:S05]  /*3520*/  @P1 BRA `(.L_x_187) ;  /* 0x0000000000081947 */ /* 0x004fea0003800000 */
[----:B------:R-:W2:Y:S02]  /*3530*/  SYNCS.PHASECHK.TRANS64.TRYWAIT P1, [R2+URZ+0x38830], R5 ;  /* 0x03883005020075a7 */ /* 0x000ea4000802017f */
[----:B--2---:R-:W-:Y:S05]  /*3540*/  @!P1 BRA `(.L_x_188) ;  /* 0x000000d000a49947 */ /* 0x004fea0003800000 */
.L_x_187:
[----:B------:R-:W-:Y:S05]  /*3550*/  WARPSYNC.ALL ;  /* 0x0000000000007948 */ /* 0x000fea0003800000 */
[C---:B------:R-:W-:Y:S01]  /*3560*/  VIADD R0, R2.reuse, 0x20400 ;  /* 0x0002040002007836 */ /* 0x040fe20000000000 */
[----:B------:R-:W-:Y:S01]  /*3570*/  WARPGROUP.ARRIVE ;  /* 0x00000000000079c5 */ /* 0x000fe20000000000 */
[----:B------:R-:W-:Y:S01]  /*3580*/  VIADD R3, R2, 0x22400 ;  /* 0x0002240002037836 */ /* 0x000fe20000000000 */
[----:B------:R-:W-:Y:S01]  /*3590*/  UMOV UR9, 0x40000040 ;  /* 0x4000004000097882 */ /* 0x000fe20000000000 */
[----:B------:R-:W-:Y:S01]  /*35a0*/  UMOV UR7, 0x40000040 ;  /* 0x4000004000077882 */ /* 0x000fe20000000000 */
[----:B------:R-:W-:Y:S01]  /*35b0*/  SHF.R.U32.HI R0, RZ, 0x4, R0 ;  /* 0x00000004ff007819 */ /* 0x000fe20000011600 */
[----:B------:R-:W-:Y:S01]  /*35c0*/  UMOV UR5, UR9 ;  /* 0x0000000900057c82 */ /* 0x000fe20008000000 */
[----:B------:R-:W-:Y:S01]  /*35d0*/  SHF.R.U32.HI R3, RZ, 0x4, R3 ;  /* 0x00000004ff037819 */ /* 0x000fe20000011603 */
[----:B------:R-:W-:Y:S01]  /*35e0*/  IMAD.U32 R9, RZ, RZ, UR9 ;  /* 0x00000009ff097e24 */ /* 0x000fe2000f8e00ff */
[----:B------:R-:W-:Y:S01]  /*35f0*/  LOP3.LUT R0, R0, 0x3fff, RZ, 0xc0, !PT ;  /* 0x00003fff00007812 */ /* 0x000fe200078ec0ff */
[----:B------:R-:W-:Y:S01]  /*3600*/  UMOV UR9, 0x40000040 ;  /* 0x4000004000097882 */ /* 0x000fe20000000000 */
[----:B------:R-:W-:Y:S01]  /*3610*/  LOP3.LUT R3, R3, 0x3fff, RZ, 0xc0, !PT ;  /* 0x00003fff03037812 */ /* 0x000fe200078ec0ff */
[----:B------:R-:W-:Y:S01]  /*3620*/  IMAD.U32 R11, RZ, RZ, UR9 ;  /* 0x00000009ff0b7e24 */ /* 0x000fe2000f8e00ff */
[----:B------:R-:W-:-:S02]  /*3630*/  LOP3.LUT R0, R0, 0x10000, RZ, 0xfc, !PT ;  /* 0x0001000000007812 */ /* 0x000fc400078efcff */
[----:B------:R-:W-:Y:S02]  /*3640*/  LOP3.LUT R7, R3, 0x10000, RZ, 0xfc, !PT ;  /* 0x0001000003077812 */ /* 0x000fe400078efcff */
[C---:B------:R-:W-:Y:S01]  /*3650*/  R2UR UR4, R0.reuse ;  /* 0x00000000000472ca */ /* 0x040fe200000e0000 */
[----:B------:R-:W-:Y:S01]  /*3660*/  VIADD R3, R0, 0x2 ;  /* 0x0000000200037836 */ /* 0x000fe20000000000 */
[C---:B------:R-:W-:Y:S01]  /*3670*/  R2UR UR6, R7.reuse ;  /* 0x00000000070672ca */ /* 0x040fe200000e0000 */
[----:B------:R-:W-:-:S10]  /*3680*/  VIADD R4, R7, 0x2 ;  /* 0x0000000207047836 */ /* 0x000fd40000000000 */
[----:B------:R-:W-:Y:S02]  /*3690*/  UMOV UR8, UR4 ;  /* 0x0000000400087c82 */ /* 0x000fe40008000000 */
[----:B------:R-:W-:Y:S01]  /*36a0*/  UMOV UR4, UR8 ;  /* 0x0000000800047c82 */ /* 0x000fe20008000000 */
[----:B------:R-:W-:Y:S01]  /*36b0*/  IMAD.U32 R8, RZ, RZ, UR8 ;  /* 0x00000008ff087e24 */ /* 0x000fe2000f8e00ff */
[----:B------:R-:W-:Y:S01]  /*36c0*/  HGMMA.64x64x16.F32.BF16 R24, gdesc[UR4], RZ, !UPT, gsb0 ;  /* 0x00e00000041879f0 */ /* 0x000fe2000c0018ff */
[----:B------:R-:W-:Y:S01]  /*36d0*/  R2UR UR4, R3 ;  /* 0x00000000030472ca */ /* 0x000fe200000e0000 */
[----:B------:R-:W-:Y:S01]  /*36e0*/  UMOV UR5, UR9 ;  /* 0x0000000900057c82 */ /* 0x000fe20008000000 */
[----:B------:R-:W-:Y:S01]  /*36f0*/  R2UR UR6, R4 ;  /* 0x00000000040672ca */ /* 0x000fe200000e0000 */
[----:B------:R-:W-:Y:S01]  /*3700*/  UMOV UR7, 0x40000040 ;  /* 0x4000004000077882 */ /* 0x000fe20000000000 */
[C---:B------:R-:W-:Y:S01]  /*3710*/  VIADD R3, R0.reuse, 0x4 ;  /* 0x0000000400037836 */ /* 0x040fe20000000000 */
[----:B------:R-:W-:Y:S01]  /*3720*/  UMOV UR9, 0x40000040 ;  /* 0x4000004000097882 */ /* 0x000fe20000000000 */
[----:B------:R-:W-:Y:S01]  /*3730*/  VIADD R4, R7, 0x4 ;  /* 0x0000000407047836 */ /* 0x000fe20000000000 */
[----:B------:R-:W-:Y:S01]  /*3740*/  MOV R13, UR9 ;  /* 0x00000009000d7c02 */ /* 0x000fe20008000f00 */
[----:B------:R-:W-:-:S05]  /*3750*/  VIADD R0, R0, 0x6 ;  /* 0x0000000600007836 */ /* 0x000fca0000000000 */
[----:B------:R-:W-:Y:S02]  /*3760*/  UMOV UR8, UR4 ;  /* 0x0000000400087c82 */ /* 0x000fe40008000000 */
[----:B------:R-:W-:Y:S01]  /*3770*/  UMOV UR4, UR8 ;  /* 0x0000000800047c82 */ /* 0x000fe20008000000 */
[----:B------:R-:W-:Y:S01]  /*3780*/  IMAD.U32 R10, RZ, RZ, UR8 ;  /* 0x00000008ff0a7e24 */ /* 0x000fe2000f8e00ff */
[----:B------:R-:W-:Y:S02]  /*3790*/  WARPGROUP.DEPBAR.LE gsb0, 0x0 ;  /* 0x00008000000079c5 */ /* 0x000fe40000010000 */
[----:B------:R-:W-:-:S06]  /*37a0*/  WARPGROUP.ARRIVE ;  /* 0x00000000000079c5 */ /* 0x000fcc0000000000 */
[----:B------:R-:W-:Y:S01]  /*37b0*/  HGMMA.64x64x16.F32.BF16 R24, gdesc[UR4], R24, gsb0 ;  /* 0x00e00000041879f0 */ /* 0x000fe20008001818 */
[----:B------:R-:W-:Y:S01]  /*37c0*/  R2UR UR4, R3 ;  /* 0x00000000030472ca */ /* 0x000fe200000e0000 */
[----:B------:R-:W-:Y:S01]  /*37d0*/  UMOV UR5, UR9 ;  /* 0x0000000900057c82 */ /* 0x000fe20008000000 */
[----:B------:R-:W-:Y:S01]  /*37e0*/  R2UR UR6, R4 ;  /* 0x00000000040672ca */ /* 0x000fe200000e0000 */
[----:B------:R-:W-:Y:S01]  /*37f0*/  UMOV UR7, 0x40000040 ;  /* 0x4000004000077882 */ /* 0x000fe20000000000 */
[----:B------:R-:W-:Y:S01]  /*3800*/  VIADD R3, R7, 0x6 ;  /* 0x0000000607037836 */ /* 0x000fe20000000000 */
[----:B------:R-:W-:Y:S02]  /*3810*/  UMOV UR9, 0x40000040 ;  /* 0x4000004000097882 */ /* 0x000fe40000000000 */
[----:B------:R-:W-:-:S06]  /*3820*/  IMAD.U32 R15, RZ, RZ, UR9 ;  /* 0x00000009ff0f7e24 */ /* 0x000fcc000f8e00ff */
        /* <DEDUP_REMOVED lines=9> */
[----:B------:R-:W-:-:S10]  /*38c0*/  UMOV UR7, 0x40000040 ;  /* 0x4000004000077882 */ /* 0x000fd40000000000 */
[----:B------:R-:W-:Y:S02]  /*38d0*/  UMOV UR8, UR4 ;  /* 0x0000000400087c82 */ /* 0x000fe40008000000 */
[----:B------:R-:W-:Y:S01]  /*38e0*/  UMOV UR4, UR8 ;  /* 0x0000000800047c82 */ /* 0x000fe20008000000 */
[----:B------:R-:W-:Y:S01]  /*38f0*/  IMAD.U32 R14, RZ, RZ, UR8 ;  /* 0x00000008ff0e7e24 */ /* 0x000fe2000f8e00ff */
[----:B------:R-:W-:Y:S02]  /*3900*/  WARPGROUP.DEPBAR.LE gsb0, 0x0 ;  /* 0x00008000000079c5 */ /* 0x000fe40000010000 */
[----:B------:R-:W-:-:S06]  /*3910*/  WARPGROUP.ARRIVE ;  /* 0x00000000000079c5 */ /* 0x000fcc0000000000 */
[----:B------:R-:W-:Y:S03]  /*3920*/  HGMMA.64x64x16.F32.BF16 R24, gdesc[UR4], R24, gsb0 ;  /* 0x00e00000041879f0 */ /* 0x000fe60008001818 */
[----:B------:R-:W-:Y:S02]  /*3930*/  WARPGROUP.DEPBAR.LE gsb0, 0x0 ;  /* 0x00008000000079c5 */ /* 0x000fe40000010000 */
[----:B------:R-:W3:Y:S02]  /*3940*/  SYNCS.PHASECHK.TRANS64.TRYWAIT P1, [R2+URZ+0x38810], R5 ;  /* 0x03881005020075a7 */ /* 0x000ee4000802017f */
[----:B---3--:R-:W-:Y:S05]  /*3950*/  @!P1 BRA `(.L_x_189) ;  /* 0x000000cc00b49947 */ /* 0x008fea0003800000 */
.L_x_263:
[----:B------:R-:W-:Y:S05]  /*3960*/  @!P0 BRA `(.L_x_190) ;  /* 0x0000000000048947 */ /* 0x000fea0003800000 */
[----:B------:R-:W-:Y:S01]  /*3970*/  BPT.TRAP 0x1 ;  /* 0x000000040000795c */ /* 0x000fe20000300000 */
.L_x_190:
[----:B------:R4:W0:Y:S01]  /*3980*/  SYNCS.PHASECHK.TRANS64.TRYWAIT P1, [R2+URZ+0x38850], R5 ;  /* 0x03885005020075a7 */ /* 0x000822000802017f */
[----:B------:R-:W-:Y:S05]  /*3990*/  @!P0 BRA `(.L_x_191) ;  /* 0x0000000000048947 */ /* 0x000fea0003800000 */
[----:B------:R-:W-:Y:S01]  /*39a0*/  BPT.TRAP 0x1 ;  /* 0x000000040000795c */ /* 0x000fe20000300000 */
.L_x_191:
[C---:B------:R-:W-:Y:S02]  /*39b0*/  VIADD R0, R2.reuse, 0x26400 ;  /* 0x0002640002007836 */ /* 0x040fe40000000000 */
[----:B------:R-:W-:-:S03]  /*39c0*/  VIADD R3, R2, 0x400 ;  /* 0x0000040002037836 */ /* 0x000fc60000000000 */
[----:B------:R-:W-:Y:S02]  /*39d0*/  SHF.R.U32.HI R0, RZ, 0x4, R0 ;  /* 0x00000004ff007819 */ /* 0x000fe40000011600 */
[----:B------:R-:W-:Y:S02]  /*39e0*/  SHF.R.U32.HI R3, RZ, 0x4, R3 ;  /* 0x00000004ff037819 */ /* 0x000fe40000011603 */
[----:B------:R-:W-:Y:S02]  /*39f0*/  LOP3.LUT R0, R0, 0x3fff, RZ, 0xc0, !PT ;  /* 0x00003fff00007812 */ /* 0x000fe400078ec0ff */
[----:B------:R-:W-:Y:S02]  /*3a00*/  LOP3.LUT R3, R3, 0x3fff, RZ, 0xc0, !PT ;  /* 0x00003fff03037812 */ /* 0x000fe400078ec0ff */
[----:B------:R-:W-:Y:S02]  /*3a10*/  LOP3.LUT R0, R0, 0x10000, RZ, 0xfc, !PT ;  /* 0x0001000000007812 */ /* 0x000fe400078efcff */
[----:B------:R-:W-:Y:S01]  /*3a20*/  LOP3.LUT R3, R3, 0x10000, RZ, 0xfc, !PT ;  /* 0x0001000003037812 */ /* 0x000fe200078efcff */
[----:B0-----:R-:W-:Y:S06]  /*3a30*/  @P1 BRA `(.L_x_192) ;  /* 0x0000000000081947 */ /* 0x001fec0003800000 */
[----:B------:R-:W0:Y:S02]  /*3a40*/  SYNCS.PHASECHK.TRANS64.TRYWAIT P1, [R2+URZ+0x38850], R5 ;  /* 0x03885005020075a7 */ /* 0x000e24000802017f */
[----:B0-----:R-:W-:Y:S05]  /*3a50*/  @!P1 BRA `(.L_x_193) ;  /* 0x000000cc00889947 */ /* 0x001fea0003800000 */
.L_x_192:
[C---:B------:R-:W-:Y:S01]  /*3a60*/  R2UR UR4, R0.reuse ;  /* 0x00000000000472ca */ /* 0x040fe200000e0000 */
[----:B------:R-:W-:Y:S01]  /*3a70*/  WARPGROUP.ARRIVE ;  /* 0x00000000000079c5 */ /* 0x000fe20000000000 */
[C---:B------:R-:W-:Y:S01]  /*3a80*/  R2UR UR6, R3.reuse ;  /* 0x00000000030672ca */ /* 0x040fe200000e0000 */
[----:B------:R-:W-:Y:S01]  /*3a90*/  UMOV UR9, 0x40000040 ;  /* 0x4000004000097882 */ /* 0x000fe20000000000 */
[----:B------:R-:W-:Y:S01]  /*3aa0*/  UMOV UR7, 0x40000040 ;  /* 0x4000004000077882 */ /* 0x000fe20000000000 */
[----:B------:R-:W-:Y:S01]  /*3ab0*/  UMOV UR5, UR9 ;  /* 0x0000000900057c82 */ /* 0x000fe20008000000 */
[----:B------:R-:W-:Y:S01]  /*3ac0*/  VIADD R4, R0, 0x2 ;  /* 0x0000000200047836 */ /* 0x000fe20000000000 */
[----:B------:R-:W-:Y:S01]  /*3ad0*/  UMOV UR11, 0x40000040 ;  /* 0x40000040000b7882 */ /* 0x000fe20000000000 */
[----:B-1234-:R-:W-:Y:S01]  /*3ae0*/  VIADD R5, R3, 0x2 ;  /* 0x0000000203057836 */ /* 0x01efe20000000000 */
[----:B------:R-:W-:Y:S01]  /*3af0*/  UMOV UR13, 0x40000040 ;  /* 0x40000040000d7882 */ /* 0x000fe20000000000 */
[----:B------:R-:W-:Y:S01]  /*3b00*/  IMAD.U32 R17, RZ, RZ, UR9 ;  /* 0x00000009ff117e24 */ /* 0x000fe2000f8e00ff */
[----:B------:R-:W-:Y:S01]  /*3b10*/  UMOV UR9, 0x40000040 ;  /* 0x4000004000097882 */ /* 0x000fe20000000000 */
[----:B------:R-:W-:Y:S01]  /*3b20*/  UMOV UR15, 0x40000040 ;  /* 0x40000040000f7882 */ /* 0x000fe20000000000 */
[----:B------:R-:W-:Y:S01]  /*3b30*/  UMOV UR8, UR4 ;  /* 0x0000000400087c82 */ /* 0x000fe20008000000 */
[----:B------:R-:W-:Y:S01]  /*3b40*/  IMAD.U32 R19, RZ, RZ, UR9 ;  /* 0x00000009ff137e24 */ /* 0x000fe2000f8e00ff */
[----:B------:R-:W-:Y:S01]  /*3b50*/  UMOV UR4, UR8 ;  /* 0x0000000800047c82 */ /* 0x000fe20008000000 */
[----:B------:R-:W-:Y:S01]  /*3b60*/  IMAD.U32 R16, RZ, RZ, UR8 ;  /* 0x00000008ff107e24 */ /* 0x000fe2000f8e00ff */
[----:B------:R-:W-:Y:S01]  /*3b70*/  HGMMA.64x64x16.F32.BF16 R24, gdesc[UR4], R24, gsb0 ;  /* 0x00e00000041879f0 */ /* 0x000fe20008001818 */
[----:B------:R-:W-:Y:S01]  /*3b80*/  R2UR UR4, R4 ;  /* 0x00000000040472ca */ /* 0x000fe200000e0000 */
[----:B------:R-:W-:Y:S01]  /*3b90*/  UMOV UR5, UR9 ;  /* 0x0000000900057c82 */ /* 0x000fe20008000000 */
[----:B------:R-:W-:Y:S01]  /*3ba0*/  R2UR UR6, R5 ;  /* 0x00000000050672ca */ /* 0x000fe200000e0000 */
[----:B------:R-:W-:Y:S01]  /*3bb0*/  UMOV UR7, 0x40000040 ;  /* 0x4000004000077882 */ /* 0x000fe20000000000 */
[----:B------:R-:W-:Y:S01]  /*3bc0*/  VIADD R4, R0, 0x4 ;  /* 0x0000000400047836 */ /* 0x000fe20000000000 */
[----:B------:R-:W-:Y:S01]  /*3bd0*/  UMOV UR9, 0x40000040 ;  /* 0x4000004000097882 */ /* 0x000fe20000000000 */
[----:B------:R-:W-:Y:S01]  /*3be0*/  VIADD R5, R3, 0x4 ;  /* 0x0000000403057836 */ /* 0x000fe20000000000 */
[----:B------:R-:W-:Y:S01]  /*3bf0*/  UMOV UR17, 0x40000040 ;  /* 0x4000004000117882 */ /* 0x000fe20000000000 */
[----:B------:R-:W-:Y:S01]  /*3c00*/  IMAD.U32 R21, RZ, RZ, UR9 ;  /* 0x00000009ff157e24 */ /* 0x000fe2000f8e00ff */
[----:B------:R-:W-:Y:S01]  /*3c10*/  UMOV UR19, 0x40000040 ;  /* 0x4000004000137882 */ /* 0x000fe20000000000 */
[----:B------:R-:W-:Y:S01]  /*3c20*/  UMOV UR21, 0x40000040 ;  /* 0x4000004000157882 */ /* 0x000fe20000000000 */
[----:B------:R-:W-:Y:S01]  /*3c30*/  UMOV UR23, 0x40000040 ;  /* 0x4000004000177882 */ /* 0x000fe20000000000 */
[----:B------:R-:W-:Y:S01]  /*3c40*/  UMOV UR25, 0x40000040 ;  /* 0x4000004000197882 */ /* 0x000fe20000000000 */
[----:B------:R-:W-:Y:S01]  /*3c50*/  UMOV UR8, UR4 ;  /* 0x0000000400087c82 */ /* 0x000fe20008000000 */
[----:B------:R-:W-:Y:S01]  /*3c60*/  UMOV UR27, 0x40000040 ;  /* 0x40000040001b7882 */ /* 0x000fe20000000000 */
[----:B------:R-:W-:Y:S01]  /*3c70*/  UMOV UR4, UR8 ;  /* 0x0000000800047c82 */ /* 0x000fe20008000000 */
[----:B------:R-:W-:Y:S01]  /*3c80*/  IMAD.U32 R18, RZ, RZ, UR8 ;  /* 0x00000008ff127e24 */ /* 0x000fe2000f8e00ff */
[----:B------:R-:W-:Y:S01]  /*3c90*/  UMOV UR29, 0x40000040 ;  /* 0x40000040001d7882 */ /* 0x000fe20000000000 */
        /* <DEDUP_REMOVED lines=9> */
[----:B------:R-:W0:Y:S01]  /*3d30*/  S2R R6, SR_TID.X ;  /* 0x0000000000067919 */ /* 0x000e220000002100 */
[----:B------:R-:W-:Y:S01]  /*3d40*/  UMOV UR53, 0x40000040 ;  /* 0x4000004000357882 */ /* 0x000fe20000000000 */
[----:B------:R-:W-:Y:S01]  /*3d50*/  UMOV UR55, 0x40000040 ;  /* 0x4000004000377882 */ /* 0x000fe20000000000 */
[----:B------:R-:W-:Y:S01]  /*3d60*/  UMOV UR57, 0x40000040 ;  /* 0x4000004000397882 */ /* 0x000fe20000000000 */
[----:B------:R-:W-:Y:S01]  /*3d70*/  UMOV UR59, 0x40000040 ;  /* 0x40000040003b7882 */ /* 0x000fe20000000000 */
[----:B------:R-:W-:-:S02]  /*3d80*/  IMAD.MOV.U32 R63, RZ, RZ, 0x4 ;  /* 0x00000004ff3f7424 */ /* 0x000fc400078e00ff */
[----:B------:R-:W-:Y:S01]  /*3d90*/  VIADD R188, R0, 0xe00 ;  /* 0x00000e0000bc7836 */ /* 0x000fe20000000000 */
[----:B0-----:R-:W-:Y:S01]  /*3da0*/  SHF.R.U32.HI R6, RZ, 0x7, R6 ;  /* 0x00000007ff067819 */ /* 0x001fe20000011606 */
        /* <DEDUP_REMOVED lines=8> */
[----:B------:R-:W-:Y:S01]  /*3e30*/  IADD3 R5, R3, 0x6, RZ ;  /* 0x0000000603057810 */ /* 0x000fe20007ffe0ff */
[----:B------:R-:W-:Y:S02]  /*3e40*/  UMOV UR9, 0x40000040 ;  /* 0x4000004000097882 */ /* 0x000fe40000000000 */
[----:B------:R-:W-:-:S05]  /*3e50*/  IMAD.U32 R23, RZ, RZ, UR9 ;  /* 0x00000009ff177e24 */ /* 0x000fca000f8e00ff */
        /* <DEDUP_REMOVED lines=11> */
[----:B------:R-:W-:Y:S01]  /*3f10*/  UMOV UR9, 0x40000040 ;  /* 0x4000004000097882 */ /* 0x000fe20000000000 */
[----:B------:R-:W-:-:S07]  /*3f20*/  VIADD R5, R3, 0x200 ;  /* 0x0000020003057836 */ /* 0x000fce0000000000 */
[----:B------:R-:W-:Y:S02]  /*3f30*/  UMOV UR8, UR4 ;  /* 0x0000000400087c82 */ /* 0x000fe40008000000 */
[----:B------:R-:W-:Y:S01]  /*3f40*/  UMOV UR4, UR8 ;  /* 0x0000000800047c82 */ /* 0x000fe20008000000 */
[----:B------:R-:W-:Y:S01]  /*3f50*/  IMAD.U32 R22, RZ, RZ, UR8 ;  /* 0x00000008ff167e24 */ /* 0x000fe2000f8e00ff */
[----:B------:R-:W-:Y:S02]  /*3f60*/  WARPGROUP.DEPBAR.LE gsb0, 0x0 ;  /* 0x00008000000079c5 */ /* 0x000fe40000010000 */
[----:B------:R-:W-:-:S06]  /*3f70*/  WARPGROUP.ARRIVE ;  /* 0x00000000000079c5 */ /* 0x000fcc0000000000 */
[----:B------:R-:W-:Y:S01]  /*3f80*/  HGMMA.64x64x16.F32.BF16 R24, gdesc[UR4], R24, gsb0 ;  /* 0x00e00000041879f0 */ /* 0x000fe20008001818 */
[----:B------:R-:W-:Y:S01]  /*3f90*/  R2UR UR4, R4 ;  /* 0x00000000040472ca */ /* 0x000fe200000e0000 */
[----:B------:R-:W-:Y:S01]  /*3fa0*/  UMOV UR5, 0x40000040 ;  /* 0x4000004000057882 */ /* 0x000fe20000000000 */
[----:B------:R-:W-:Y:S01]  /*3fb0*/  R2UR UR6, R5 ;  /* 0x00000000050672ca */ /* 0x000fe200000e0000 */
[----:B------:R-:W-:Y:S01]  /*3fc0*/  UMOV UR7, 0x40000040 ;  /* 0x4000004000077882 */ /* 0x000fe20000000000 */
[----:B------:R-:W-:Y:S02]  /*3fd0*/  VIADD R4, R0, 0x202 ;  /* 0x0000020200047836 */ /* 0x000fe40000000000 */
[----:B------:R-:W-:-:S03]  /*3fe0*/  VIADD R5, R3, 0x202 ;  /* 0x0000020203057836 */ /* 0x000fc60000000000 */
[----:B------:R-:W-:Y:S01]  /*3ff0*/  R2UR UR8, R4 ;  /* 0x00000000040872ca */ /* 0x000fe200000e0000 */
[----:B------:R-:W-:Y:S01]  /*4000*/  VIADD R4, R0, 0x204 ;  /* 0x0000020400047836 */ /* 0x000fe20000000000 */
[----:B------:R-:W-:Y:S01]  /*4010*/  R2UR UR10, R5 ;  /* 0x00000000050a72ca */ /* 0x000fe200000e0000 */
        /* <DEDUP_REMOVED lines=19> */
[----:B------:R-:W-:Y:S02]  /*4150*/  R2UR UR30, R5 ;  /* 0x00000000051e72ca */ /* 0x000fe400000e0000 */
[----:B------:R-:W-:Y:S02]  /*4160*/  IADD3 R5, R3, 0x406, RZ ;  /* 0x0000040603057810 */ /* 0x000fe40007ffe0ff */
        /* <DEDUP_REMOVED lines=16> */
[----:B------:R-:W-:Y:S02]  /*4270*/  R2UR UR52, R4 ;  /* 0x00000000043472ca */ /* 0x000fe400000e0000 */
[----:B------:R-:W-:Y:S01]  /*4280*/  R2UR UR54, R5 ;  /* 0x00000000053672ca */ /* 0x000fe200000e0000 */
[----:B------:R0:W1:Y:S01]  /*4290*/  SHFL.IDX PT, R4, R6, RZ, 0x1f ;  /* 0x00001fff06047589 */ /* 0x00006200000e0000 */
[----:B------:R-:W-:Y:S02]  /*42a0*/  WARPGROUP.DEPBAR.LE gsb0, 0x0 ;  /* 0x00008000000079c5 */ /* 0x000fe40000010000 */
[----:B------:R-:W-:Y:S01]  /*42b0*/  WARPGROUP.ARRIVE ;  /* 0x00000000000079c5 */ /* 0x000fe20000000000 */
[----:B0-----:R-:W-:-:S05]  /*42c0*/  VIADD R6, R3, 0x800 ;  /* 0x0000080003067836 */ /* 0x001fca0000000000 */
[----:B------:R-:W-:Y:S01]  /*42d0*/  HGMMA.64x64x16.F32.BF16 R24, gdesc[UR4], R24, gsb0 ;  /* 0x00e00000041879f0 */ /* 0x000fe20008001818 */
[----:B-1----:R-:W-:Y:S01]  /*42e0*/  ISETP.GT.AND P1, PT, R4, 0x7f, PT ;  /* 0x0000007f0400780c */ /* 0x002fe20003f24270 */
[----:B------:R-:W-:-:S03]  /*42f0*/  VIADD R4, R0, 0x800 ;  /* 0x0000080000047836 */ /* 0x000fc60000000000 */
[----:B------:R-:W-:Y:S02]  /*4300*/  SEL R59, RZ, 0x2, !P1 ;  /* 0x00000002ff3b7807 */ /* 0x000fe40004800000 */
[C---:B------:R-:W-:Y:S02]  /*4310*/  SEL R61, R63.reuse, 0x2, P1 ;  /* 0x000000023f3d7807 */ /* 0x040fe40000800000 */
[----:B------:R-:W-:Y:S01]  /*4320*/  SEL R63, R63, 0x6, !P1 ;  /* 0x000000063f3f7807 */ /* 0x000fe20004800000 */
[C---:B------:R-:W-:Y:S02]  /*4330*/  IMAD.IADD R5, R59.reuse, 0x1, R4 ;  /* 0x000000013b057824 */ /* 0x040fe400078e0204 */
[----:B------:R-:W-:-:S03]  /*4340*/  IMAD.IADD R56, R59, 0x1, R6 ;  /* 0x000000013b387824 */ /* 0x000fc600078e0206 */
[----:B------:R-:W-:Y:S01]  /*4350*/  R2UR UR56, R5 ;  /* 0x00000000053872ca */ /* 0x000fe200000e0000 */
[--C-:B------:R-:W-:Y:S01]  /*4360*/  IMAD.IADD R5, R4, 0x1, R61.reuse ;  /* 0x0000000104057824 */ /* 0x100fe200078e023d */
[----:B------:R-:W-:Y:S01]  /*4370*/  R2UR UR58, R56 ;  /* 0x00000000383a72ca */ /* 0x000fe200000e0000 */
[C---:B------:R-:W-:Y:S02]  /*4380*/  IMAD.IADD R56, R6.reuse, 0x1, R61 ;  /* 0x0000000106387824 */ /* 0x040fe400078e023d */
[----:B------:R-:W-:Y:S01]  /*4390*/  IMAD.IADD R6, R6, 0x1, R63 ;  /* 0x0000000106067824 */ /* 0x000fe200078e023f */
        /* <DEDUP_REMOVED lines=35> */
[----:B------:R-:W-:Y:S01]  /*45d0*/  HGMMA.64x64x16.F32.BF16 R24, gdesc[UR56], R24, gsb0 ;  /* 0x00e00000381879f0 */ /* 0x000fe20008001818 */
[----:B------:R-:W-:Y:S01]  /*45e0*/  R2UR UR56, R5 ;  /* 0x00000000053872ca */ /* 0x000fe200000e0000 */
[----:B------:R-:W-:Y:S01]  /*45f0*/  UMOV UR57, 0x40000040 ;  /* 0x4000004000397882 */ /* 0x000fe20000000000 */
[----:B------:R-:W-:Y:S01]  /*4600*/  R2UR UR58, R56 ;  /* 0x00000000383a72ca */ /* 0x000fe200000e0000 */
[----:B------:R-:W-:Y:S01]  /*4610*/  UMOV UR59, 0x40000040 ;  /* 0x40000040003b7882 */ /* 0x000fe20000000000 */
[----:B------:R-:W-:Y:S01]  /*4620*/  IMAD.IADD R5, R4, 0x1, R63 ;  /* 0x0000000104057824 */ /* 0x000fe200078e023f */
[----:B------:R-:W-:Y:S02]  /*4630*/  WARPGROUP.DEPBAR.LE gsb0, 0x0 ;  /* 0x00008000000079c5 */ /* 0x000fe40000010000 */
[----:B------:R-:W-:-:S08]  /*4640*/  WARPGROUP.ARRIVE ;  /* 0x00000000000079c5 */ /* 0x000fd00000000000 */
[----:B------:R-:W-:Y:S01]  /*4650*/  HGMMA.64x64x16.F32.BF16 R24, gdesc[UR56], R24, gsb0 ;  /* 0x00e00000381879f0 */ /* 0x000fe20008001818 */
[----:B------:R-:W-:Y:S01]  /*4660*/  R2UR UR58, R6 ;  /* 0x00000000063a72ca */ /* 0x000fe200000e0000 */
[----:B------:R-:W-:Y:S01]  /*4670*/  UMOV UR59, 0x40000040 ;  /* 0x40000040003b7882 */ /* 0x000fe20000000000 */
[----:B------:R-:W-:Y:S01]  /*4680*/  R2UR UR56, R5 ;  /* 0x00000000053872ca */ /* 0x000fe200000e0000 */
[----:B------:R-:W-:Y:S01]  /*4690*/  UMOV UR57, 0x40000040 ;  /* 0x4000004000397882 */ /* 0x000fe20000000000 */
[----:B------:R-:W-:Y:S01]  /*46a0*/  IMAD.MOV.U32 R6, RZ, RZ, 0xa00 ;  /* 0x00000a00ff067424 */ /* 0x000fe200078e00ff */
[----:B------:R-:W-:-:S04]  /*46b0*/  MOV R5, 0x28 ;  /* 0x0000002800057802 */ /* 0x000fc80000000f00 */
[----:B------:R-:W-:Y:S02]  /*46c0*/  SEL R5, R5, 0x26, P1 ;  /* 0x0000002605057807 */ /* 0x000fe40000800000 */
[----:B------:R-:W-:Y:S02]  /*46d0*/  SEL R6, R6, 0x980, P1 ;  /* 0x0000098006067807 */ /* 0x000fe40000800000 */
[----:B------:R-:W-:Y:S02]  /*46e0*/  LOP3.LUT R5, R5, 0x6, RZ, 0xc0, !PT ;  /* 0x0000000605057812 */ /* 0x000fe400078ec0ff */
[----:B------:R-:W-:-:S04]  /*46f0*/  LOP3.LUT R6, R6, 0xa00, RZ, 0xc0, !PT ;  /* 0x00000a0006067812 */ /* 0x000fc800078ec0ff */
[CC--:B------:R-:W-:Y:S02]  /*4700*/  IADD3 R56, R5.reuse, R6.reuse, R0 ;  /* 0x0000000605387210 */ /* 0x0c0fe40007ffe000 */
[----:B------:R-:W-:Y:S01]  /*4710*/  IADD3 R5, R5, R6, R3 ;  /* 0x0000000605057210 */ /* 0x000fe20007ffe003 */
[----:B------:R-:W-:-:S04]  /*4720*/  VIADD R6, R3, 0xa00 ;  /* 0x00000a0003067836 */ /* 0x000fc80000000000 */
[----:B------:R-:W-:Y:S01]  /*4730*/  IMAD.IADD R60, R59, 0x1, R6 ;  /* 0x000000013b3c7824 */ /* 0x000fe200078e0206 */
[----:B------:R-:W-:Y:S02]  /*4740*/  WARPGROUP.DEPBAR.LE gsb0, 0x0 ;  /* 0x00008000000079c5 */ /* 0x000fe40000010000 */
[----:B------:R-:W-:-:S06]  /*4750*/  WARPGROUP.ARRIVE ;  /* 0x00000000000079c5 */ /* 0x000fcc0000000000 */
[----:B------:R-:W-:Y:S01]  /*4760*/  HGMMA.64x64x16.F32.BF16 R24, gdesc[UR56], R24, gsb0 ;  /* 0x00e00000381879f0 */ /* 0x000fe20008001818 */
[----:B------:R-:W-:Y:S01]  /*4770*/  R2UR UR56, R56 ;  /* 0x00000000383872ca */ /* 0x000fe200000e0000 */
[----:B------:R-:W-:Y:S01]  /*4780*/  UMOV UR57, 0x40000040 ;  /* 0x4000004000397882 */ /* 0x000fe20000000000 */
[----:B------:R-:W-:Y:S01]  /*4790*/  R2UR UR58, R5 ;  /* 0x00000000053a72ca */ /* 0x000fe200000e0000 */
[----:B------:R-:W-:Y:S01]  /*47a0*/  UMOV UR59, 0x40000040 ;  /* 0x40000040003b7882 */ /* 0x000fe20000000000 */
        /* <DEDUP_REMOVED lines=9> */
[C-C-:B------:R-:W-:Y:S02]  /*4840*/  IMAD.IADD R60, R61.reuse, 0x1, R6.reuse ;  /* 0x000000013d3c7824 */ /* 0x140fe400078e0206 */
[----:B------:R-:W-:Y:S02]  /*4850*/  IMAD.IADD R56, R61, 0x1, R5 ;  /* 0x000000013d387824 */ /* 0x000fe400078e0205 */
[----:B------:R-:W-:Y:S01]  /*4860*/  IMAD.IADD R6, R63, 0x1, R6 ;  /* 0x000000013f067824 */ /* 0x000fe200078e0206 */
[----:B------:R-:W-:-:S02]  /*4870*/  WARPGROUP.DEPBAR.LE gsb0, 0x0 ;  /* 0x00008000000079c5 */ /* 0x000fc40000010000 */
        /* <DEDUP_REMOVED lines=14> */
[----:B------:R-:W-:Y:S02]  /*4960*/  IMAD.MOV.U32 R6, RZ, RZ, 0x30 ;  /* 0x00000030ff067424 */ /* 0x000fe400078e00ff */
[----:B------:R-:W-:-:S03]  /*4970*/  IMAD.MOV.U32 R56, RZ, RZ, 0xc00 ;  /* 0x00000c00ff387424 */ /* 0x000fc600078e00ff */
[----:B------:R-:W-:Y:S02]  /*4980*/  SEL R6, R6, 0x2e, P1 ;  /* 0x0000002e06067807 */ /* 0x000fe40000800000 */
[----:B------:R-:W-:Y:S02]  /*4990*/  SEL R56, R56, 0xb80, P1 ;  /* 0x00000b8038387807 */ /* 0x000fe40000800000 */
[----:B------:R-:W-:Y:S02]  /*49a0*/  LOP3.LUT R6, R6, 0x6, RZ, 0xc0, !PT ;  /* 0x0000000606067812 */ /* 0x000fe400078ec0ff */
[----:B------:R-:W-:-:S04]  /*49b0*/  LOP3.LUT R65, R56, 0xe00, RZ, 0xc0, !PT ;  /* 0x00000e0038417812 */ /* 0x000fc800078ec0ff */
[CC--:B------:R-:W-:Y:S02]  /*49c0*/  IADD3 R56, R6.reuse, R65.reuse, R0 ;  /* 0x0000004106387210 */ /* 0x0c0fe40007ffe000 */
[----:B------:R-:W-:Y:S01]  /*49d0*/  IADD3 R6, R6, R65, R3 ;  /* 0x0000004106067210 */ /* 0x000fe20007ffe003 */
        /* <DEDUP_REMOVED lines=8> */
[----:B------:R-:W-:Y:S02]  /*4a60*/  VIADD R6, R0, 0xc00 ;  /* 0x00000c0000067836 */ /* 0x000fe40000000000 */
[C---:B------:R-:W-:Y:S02]  /*4a70*/  IMAD.IADD R62, R59.reuse, 0x1, R56 ;  /* 0x000000013b3e7824 */ /* 0x040fe400078e0238 */
        /* <DEDUP_REMOVED lines=8> */
[C---:B------:R-:W-:Y:S02]  /*4b00*/  IMAD.IADD R62, R61.reuse, 0x1, R56 ;  /* 0x000000013d3e7824 */ /* 0x040fe400078e0238 */
        /* <DEDUP_REMOVED lines=9> */
[----:B------:R-:W-:Y:S01]  /*4ba0*/  IADD3 R60, R63, R6, RZ ;  /* 0x000000063f3c7210 */ /* 0x000fe20007ffe0ff */
        /* <DEDUP_REMOVED lines=33> */
[--C-:B------:R-:W-:Y:S02]  /*4dc0*/  IMAD.IADD R61, R61, 0x1, R56.reuse ;  /* 0x000000013d3d7824 */ /* 0x100fe400078e0238 */
[----:B------:R-:W-:Y:S02]  /*4dd0*/  IMAD.IADD R56, R63, 0x1, R56 ;  /* 0x000000013f387824 */ /* 0x000fe400078e0238 */
[----:B------:R-:W-:-:S05]  /*4de0*/  IMAD.MOV.U32 R60, RZ, RZ, 0x1000 ;  /* 0x00001000ff3c7424 */ /* 0x000fca00078e00ff */
[----:B------:R-:W-:-:S04]  /*4df0*/  SEL R60, R60, 0xf80, P1 ;  /* 0x00000f803c3c7807 */ /* 0x000fc80000800000 */
[----:B------:R-:W-:Y:S01]  /*4e00*/  LOP3.LUT R60, R60, 0x1e00, RZ, 0xc0, !PT ;  /* 0x00001e003c3c7812 */ /* 0x000fe200078ec0ff */
        /* <DEDUP_REMOVED lines=15> */
[----:B------:R-:W-:-:S05]  /*4f00*/  IMAD.MOV.U32 R56, RZ, RZ, 0x40 ;  /* 0x00000040ff387424 */ /* 0x000fca00078e00ff */
[----:B------:R-:W-:-:S04]  /*4f10*/  SEL R59, R56, 0x3e, P1 ;  /* 0x0000003e383b7807 */ /* 0x000fc80000800000 */
        /* <DEDUP_REMOVED lines=10> */
[----:B------:R-:W-:Y:S02]  /*4fc0*/  WARPGROUP.DEPBAR.LE gsb0, 0x0 ;  /* 0x00008000000079c5 */ /* 0x000fe40000010000 */
[----:B------:R-:W-:-:S09]  /*4fd0*/  WARPGROUP.ARRIVE ;  /* 0x00000000000079c5 */ /* 0x000fd20000000000 */
[----:B------:R-:W-:Y:S03]  /*4fe0*/  HGMMA.64x64x16.F32.BF16 R24, gdesc[UR56], R24, gsb0 ;  /* 0x00e00000381879f0 */ /* 0x000fe60008001818 */
[----:B------:R-:W-:Y:S02]  /*4ff0*/  WARPGROUP.DEPBAR.LE gsb0, 0x0 ;  /* 0x00008000000079c5 */ /* 0x000fe40000010000 */
[----:B------:R-:W-:Y:S05]  /*5000*/  @!P0 BRA `(.L_x_194) ;  /* 0x0000000000048947 */ /* 0x000fea0003800000 */
[----:B------:R-:W-:Y:S01]  /*5010*/  BPT.TRAP 0x1 ;  /* 0x000000040000795c */ /* 0x000fe20000300000 */
.L_x_194:
[----:B------:R-:W-:Y:S01]  /*5020*/  R2UR UR6, R168 ;  /* 0x00000000a80672ca */ /* 0x000fe200000e0000 */
[----:B------:R-:W-:Y:S01]  /*5030*/  UMOV UR11, 0x40000040 ;  /* 0x40000040000b7882 */ /* 0x000fe20000000000 */
[----:B------:R-:W-:Y:S02]  /*5040*/  R2UR UR7, R2 ;  /* 0x00000000020772ca */ /* 0x000fe400000e0000 */
[----:B------:R-:W-:-:S04]  /*5050*/  LOP3.LUT R193, R193, 0x2000000, RZ, 0xfc, !PT ;  /* 0x02000000c1c17812 */ /* 0x000fc800078efcff */
[C---:B------:R-:W-:Y:S01]  /*5060*/  R2UR UR10, R193.reuse ;  /* 0x00000000c10a72ca */ /* 0x040fe200000e0000 */
[----:B------:R-:W-:-:S04]  /*5070*/  VIADD R211, R193, 0x80 ;  /* 0x00000080c1d37836 */ /* 0x000fc80000000000 */
[----:B------:R-:W-:Y:S02]  /*5080*/  UIMAD UR38, UR6, -0x40, UR38 ;  /* 0xffffffc0062678a4 */ /* 0x000fe4000f8e0226 */
[----:B------:R-:W-:Y:S01]  /*5090*/  UIADD3 UR7, UR7, 0x38840, URZ ;  /* 0x0003884007077890 */ /* 0x000fe2000fffe03f */
[----:B------:R-:W-:-:S03]  /*50a0*/  ULDC UR6, c[0x0][0xa80] ;  /* 0x0002a00000067ab9 */ /* 0x000fc60000000800 */
[----:B------:R-:W-:Y:S01]  /*50b0*/  IMAD.U32 R59, RZ, RZ, UR38 ;  /* 0x00000026ff3b7e24 */ /* 0x000fe2000f8e00ff */
        /* <DEDUP_REMOVED lines=64> */
[----:B------:R-:W0:Y:S01]  /*54c0*/  SHFL.BFLY PT, R59, R60, 0x2, 0x1f ;  /* 0x0c401f003c3b7f89 */ /* 0x000e2200000e0000 */
[----:B------:R-:W-:-:S02]  /*54d0*/  FSEL R51, R51, -INF , P4 ;  /* 0xff80000033337808 */ /* 0x000fc40002000000 */
[----:B------:R-:W-:Y:S02]  /*54e0*/  FSEL R54, R54, -INF , P3 ;  /* 0xff80000036367808 */ /* 0x000fe40001800000 */
[----:B------:R-:W-:Y:S02]  /*54f0*/  FSEL R55, R55, -INF , P2 ;  /* 0xff80000037377808 */ /* 0x000fe40001000000 */
[----:B0-----:R-:W-:Y:S02]  /*5500*/  FMNMX.FTZ R61, R60, R59, !PT ;  /* 0x0000003b3c3d7209 */ /* 0x001fe40007810000 */
[----:B------:R-:W-:-:S03]  /*5510*/  FMNMX.FTZ R59, R26, R27, !PT ;  /* 0x0000001b1a3b7209 */ /* 0x000fc60007810000 */
[----:B------:R-:W0:Y:S01]  /*5520*/  SHFL.BFLY PT, R186, R61, 0x1, 0x1f ;  /* 0x0c201f003dba7f89 */ /* 0x000e2200000e0000 */
[----:B------:R-:W-:-:S04]  /*5530*/  FMNMX.FTZ R58, R30, R59, !PT ;  /* 0x0000003b1e3a7209 */ /* 0x000fc80007810000 */
[----:B------:R-:W-:-:S04]  /*5540*/  FMNMX.FTZ R59, R31, R58, !PT ;  /* 0x0000003a1f3b7209 */ /* 0x000fc80007810000 */
[----:B------:R-:W-:-:S04]  /*5550*/  FMNMX.FTZ R58, R34, R59, !PT ;  /* 0x0000003b223a7209 */ /* 0x000fc80007810000 */
[----:B------:R-:W-:-:S04]  /*5560*/  FMNMX.FTZ R59, R35, R58, !PT ;  /* 0x0000003a233b7209 */ /* 0x000fc80007810000 */
[----:B------:R-:W-:-:S04]  /*5570*/  FMNMX.FTZ R58, R38, R59, !PT ;  /* 0x0000003b263a7209 */ /* 0x000fc80007810000 */
[----:B------:R-:W-:Y:S02]  /*5580*/  FMNMX.FTZ R59, R39, R58, !PT ;  /* 0x0000003a273b7209 */ /* 0x000fe40007810000 */
[----:B0-----:R-:W-:Y:S02]  /*5590*/  FMNMX.FTZ R186, R61, R186, !PT ;  /* 0x000000ba3dba7209 */ /* 0x001fe40007810000 */
        /* <DEDUP_REMOVED lines=25> */
[----:B------:R-:W0:Y:S01]  /*5730*/  SHFL.BFLY PT, R25, R24, 0x2, 0x1f ;  /* 0x0c401f0018197f89 */ /* 0x000e2200000e0000 */
[--C-:B------:R-:W-:Y:S01]  /*5740*/  FFMA.FTZ R183, R52, UR6, -R60.reuse ;  /* 0x0000000634b77c23 */ /* 0x100fe2000801083c */
[----:B------:R-:W-:Y:S01]  /*5750*/  FFMA.FTZ R194, R53, UR6, -R60 ;  /* 0x0000000635c27c23 */ /* 0x000fe2000801083c */
[----:B------:R-:W-:Y:S08]  /*5760*/  MUFU.EX2 R169, R169 ;  /* 0x000000a900a97308 */ /* 0x000ff00000000800 */
[----:B------:R-:W-:Y:S08]  /*5770*/  MUFU.EX2 R170, R170 ;  /* 0x000000aa00aa7308 */ /* 0x000ff00000000800 */
[----:B------:R-:W-:Y:S01]  /*5780*/  MUFU.EX2 R171, R171 ;  /* 0x000000ab00ab7308 */ /* 0x000fe20000000800 */
[----:B0-----:R-:W-:-:S07]  /*5790*/  FMNMX.FTZ R25, R24, R25, !PT ;  /* 0x0000001918197209 */ /* 0x001fce0007810000 */
[----:B------:R-:W0:Y:S01]  /*57a0*/  MUFU.EX2 R172, R172 ;  /* 0x000000ac00ac7308 */ /* 0x000e220000000800 */
[----:B------:R-:W1:Y:S07]  /*57b0*/  SHFL.BFLY PT, R24, R25, 0x1, 0x1f ;  /* 0x0c201f0019187f89 */ /* 0x000e6e00000e0000 */
[----:B------:R-:W-:Y:S08]  /*57c0*/  MUFU.EX2 R173, R173 ;  /* 0x000000ad00ad7308 */ /* 0x000ff00000000800 */
[----:B------:R-:W2:Y:S01]  /*57d0*/  MUFU.EX2 R174, R174 ;  /* 0x000000ae00ae7308 */ /* 0x000ea20000000800 */
[----:B0-----:R-:W-:-:S07]  /*57e0*/  F2FP.BF16.F32.PACK_AB R154, R172, R171 ;  /* 0x000000abac9a723e */ /* 0x001fce00000010ff */
[----:B------:R-:W-:Y:S01]  /*57f0*/  MUFU.EX2 R175, R175 ;  /* 0x000000af00af7308 */ /* 0x000fe20000000800 */
[----:B-1----:R-:W-:-:S04]  /*5800*/  FMNMX.FTZ R187, R25, R24, !PT ;  /* 0x0000001819bb7209 */ /* 0x002fc80007810000 */
[C---:B------:R-:W-:Y:S01]  /*5810*/  FSETP.NEU.FTZ.AND P1, PT, R187.reuse, -INF , PT ;  /* 0xff800000bb00780b */ /* 0x040fe20003f3d000 */
[----:B------:R-:W-:Y:S02]  /*5820*/  FMUL.FTZ R24, R187, UR6 ;  /* 0x00000006bb187c20 */ /* 0x000fe40008410000 */
[----:B------:R-:W0:Y:S01]  /*5830*/  MUFU.EX2 R176, R176 ;  /* 0x000000b000b07308 */ /* 0x000e220000000800 */
[----:B--2---:R-:W-:Y:S02]  /*5840*/  F2FP.BF16.F32.PACK_AB R156, R174, R173 ;  /* 0x000000adae9c723e */ /* 0x004fe400000010ff */
[----:B------:R-:W-:Y:S02]  /*5850*/  FSEL R29, R24, RZ, P1 ;  /* 0x000000ff181d7208 */ /* 0x000fe40000800000 */
[CC--:B------:R-:W-:Y:S02]  /*5860*/  LEA.HI R24, R57.reuse, R152.reuse, RZ, 0x4 ;  /* 0x0000009839187211 */ /* 0x0c0fe400078f20ff */
[----:B------:R-:W-:Y:S01]  /*5870*/  LEA.HI R57, R57, R152, RZ, 0x5 ;  /* 0x0000009839397211 */ /* 0x000fe200078f28ff */
[--C-:B------:R-:W-:Y:S01]  /*5880*/  FFMA.FTZ R195, R26, UR6, -R29.reuse ;  /* 0x000000061ac37c23 */ /* 0x100fe2000801081d */
[----:B------:R-:W-:Y:S01]  /*5890*/  LOP3.LUT R25, R24, 0xfffffff0, RZ, 0xc0, !PT ;  /* 0xfffffff018197812 */ /* 0x000fe200078ec0ff */
[--C-:B------:R-:W-:Y:S01]  /*58a0*/  FFMA.FTZ R196, R27, UR6, -R29.reuse ;  /* 0x000000061bc47c23 */ /* 0x100fe2000801081d */
[----:B------:R-:W-:Y:S01]  /*58b0*/  SHF.R.U32.HI R24, RZ, 0x1, R24 ;  /* 0x00000001ff187819 */ /* 0x000fe20000011618 */
[--C-:B------:R-:W-:Y:S01]  /*58c0*/  FFMA.FTZ R197, R30, UR6, -R29.reuse ;  /* 0x000000061ec57c23 */ /* 0x100fe2000801081d */
[----:B------:R-:W-:Y:S01]  /*58d0*/  FFMA.FTZ R198, R31, UR6, -R29 ;  /* 0x000000061fc67c23 */ /* 0x000fe2000801081d */
[----:B------:R-:W-:-:S02]  /*58e0*/  IMAD.IADD R25, R152, 0x1, -R25 ;  /* 0x0000000198197824 */ /* 0x000fc400078e0a19 */
[--C-:B------:R-:W-:Y:S01]  /*58f0*/  FFMA.FTZ R199, R34, UR6, -R29.reuse ;  /* 0x0000000622c77c23 */ /* 0x100fe2000801081d */
[--C-:B------:R-:W-:Y:S01]  /*5900*/  FFMA.FTZ R200, R35, UR6, -R29.reuse ;  /* 0x0000000623c87c23 */ /* 0x100fe2000801081d */
[--C-:B------:R-:W-:Y:S01]  /*5910*/  FFMA.FTZ R201, R38, UR6, -R29.reuse ;  /* 0x0000000626c97c23 */ /* 0x100fe2000801081d */
[----:B------:R-:W-:Y:S01]  /*5920*/  FFMA.FTZ R202, R39, UR6, -R29 ;  /* 0x0000000627ca7c23 */ /* 0x000fe2000801081d */
[----:B------:R-:W-:Y:S01]  /*5930*/  SHF.R.S32.HI R26, RZ, 0x1f, R25 ;  /* 0x0000001fff1a7819 */ /* 0x000fe20000011419 */
[--C-:B------:R-:W-:Y:S01]  /*5940*/  FFMA.FTZ R203, R42, UR6, -R29.reuse ;  /* 0x000000062acb7c23 */ /* 0x100fe2000801081d */
[----:B------:R-:W-:Y:S01]  /*5950*/  SHF.L.U32 R57, R57, 0x5, RZ ;  /* 0x0000000539397819 */ /* 0x000fe200000006ff */
[--C-:B------:R-:W-:Y:S01]  /*5960*/  FFMA.FTZ R204, R43, UR6, -R29.reuse ;  /* 0x000000062bcc7c23 */ /* 0x100fe2000801081d */
[----:B------:R-:W-:Y:S01]  /*5970*/  LEA.HI R26, R26, R25, RZ, 0x3 ;  /* 0x000000191a1a7211 */ /* 0x000fe200078f18ff */
[--C-:B------:R-:W-:Y:S01]  /*5980*/  FFMA.FTZ R205, R46, UR6, -R29.reuse ;  /* 0x000000062ecd7c23 */ /* 0x100fe2000801081d */
[--C-:B------:R-:W-:Y:S01]  /*5990*/  FFMA.FTZ R206, R47, UR6, -R29.reuse ;  /* 0x000000062fce7c23 */ /* 0x100fe2000801081d */
[----:B------:R-:W-:Y:S01]  /*59a0*/  FFMA.FTZ R207, R50, UR6, -R29 ;  /* 0x0000000632cf7c23 */ /* 0x000fe2000801081d */
[C---:B------:R-:W-:Y:S01]  /*59b0*/  LOP3.LUT R28, R26.reuse, 0xfffffff8, RZ, 0xc0, !PT ;  /* 0xfffffff81a1c7812 */ /* 0x040fe200078ec0ff */
[----:B------:R-:W-:-:S02]  /*59c0*/  IMAD.SHL.U32 R26, R26, 0x40, RZ ;  /* 0x000000401a1a7824 */ /* 0x000fc400078e00ff */
[--C-:B------:R-:W-:Y:S01]  /*59d0*/  FFMA.FTZ R208, R51, UR6, -R29.reuse ;  /* 0x0000000633d07c23 */ /* 0x100fe2000801081d */
[--C-:B------:R-:W-:Y:S01]  /*59e0*/  FFMA.FTZ R209, R54, UR6, -R29.reuse ;  /* 0x0000000636d17c23 */ /* 0x100fe2000801081d */
[----:B------:R-:W-:Y:S01]  /*59f0*/  FFMA.FTZ R210, R55, UR6, -R29 ;  /* 0x0000000637d27c23 */ /* 0x000fe2000801081d */
[----:B------:R-:W-:Y:S01]  /*5a00*/  IMAD.IADD R28, R25, 0x1, -R28 ;  /* 0x00000001191c7824 */ /* 0x000fe200078e0a1c */
[----:B------:R-:W-:Y:S01]  /*5a10*/  LOP3.LUT R57, R57, 0x7ffffc00, RZ, 0xc0, !PT ;  /* 0x7ffffc0039397812 */ /* 0x000fe200078ec0ff */
[----:B------:R-:W-:Y:S01]  /*5a20*/  MUFU.EX2 R195, R195 ;  /* 0x000000c300c37308 */ /* 0x000fe20000000800 */
[----:B------:R-:W-:Y:S01]  /*5a30*/  LOP3.LUT R26, R26, 0x7ffffe00, RZ, 0xc0, !PT ;  /* 0x7ffffe001a1a7812 */ /* 0x000fe200078ec0ff */
[C---:B------:R-:W-:Y:S01]  /*5a40*/  IMAD.SHL.U32 R25, R28.reuse, 0x40, RZ ;  /* 0x000000401c197824 */ /* 0x040fe200078e00ff */
[C---:B------:R-:W-:Y:S02]  /*5a50*/  LOP3.LUT P2, RZ, R28.reuse, 0x2, RZ, 0xc0, !PT ;  /* 0x000000021cff7812 */ /* 0x040fe4000784c0ff */
[----:B------:R-:W-:-:S02]  /*5a60*/  LOP3.LUT P1, RZ, R28, 0x4, RZ, 0xc0, !PT ;  /* 0x000000041cff7812 */ /* 0x000fc4000782c0ff */
[----:B------:R-:W-:Y:S01]  /*5a70*/  LOP3.LUT R25, R25, 0x1c0, RZ, 0xc0, !PT ;  /* 0x000001c019197812 */ /* 0x000fe200078ec0ff */
[----:B------:R-:W1:Y:S01]  /*5a80*/  MUFU.EX2 R196, R196 ;  /* 0x000000c400c47308 */ /* 0x000e620000000800 */
[----:B------:R-:W-:Y:S02]  /*5a90*/  SEL R56, R56, 0xffffffc0, !P1 ;  /* 0xffffffc038387807 */ /* 0x000fe40004800000 */
[----:B------:R-:W-:Y:S02]  /*5aa0*/  LOP3.LUT R24, R25, 0x8, R24, 0xf8, !PT ;  /* 0x0000000819187812 */ /* 0x000fe400078ef818 */
[----:B------:R-:W-:Y:S02]  /*5ab0*/  SHF.R.U32.HI R25, RZ, 0x3, R25 ;  /* 0x00000003ff197819 */ /* 0x000fe40000011619 */
[----:B------:R-:W-:Y:S01]  /*5ac0*/  F2FP.BF16.F32.PACK_AB R152, R170, R169 ;  /* 0x000000a9aa98723e */ /* 0x000fe200000010ff */
[----:B------:R-:W-:Y:S01]  /*5ad0*/  MUFU.EX2 R197, R197 ;  /* 0x000000c500c57308 */ /* 0x000fe20000000800 */
[----:B------:R-:W-:Y:S01]  /*5ae0*/  LOP3.LUT R24, R24, R25, RZ, 0x3c, !PT ;  /* 0x0000001918187212 */ /* 0x000fe200078e3cff */
[----:B------:R-:W-:Y:S01]  /*5af0*/  FADD.FTZ R170, R169, R170 ;  /* 0x000000aaa9aa7221 */ /* 0x000fe20000010000 */
[----:B0-----:R-:W-:-:S02]  /*5b00*/  F2FP.BF16.F32.PACK_AB R158, R176, R175 ;  /* 0x000000afb09e723e */ /* 0x001fc400000010ff */
[----:B------:R-:W-:Y:S01]  /*5b10*/  IADD3 R57, R24, R26, R57 ;  /* 0x0000001a18397210 */ /* 0x000fe20007ffe039 */
[----:B------:R-:W-:Y:S02]  /*5b20*/  FADD.FTZ R171, R171, R170 ;  /* 0x000000aaabab7221 */ /* 0x000fe40000010000 */
[----:B------:R-:W0:Y:S01]  /*5b30*/  MUFU.EX2 R198, R198 ;  /* 0x000000c600c67308 */ /* 0x000e220000000800 */
[----:B-1----:R-:W-:Y:S01]  /*5b40*/  F2FP.BF16.F32.PACK_AB R153, R196, R195 ;  /* 0x000000c3c499723e */ /* 0x002fe200000010ff */
[----:B------:R-:W-:Y:S02]  /*5b50*/  IMAD R192, R57, 0x2, R2 ;  /* 0x0000000239c07824 */ /* 0x000fe400078e0202 */
[----:B------:R-:W-:Y:S01]  /*5b60*/  FADD.FTZ R196, R195, R196 ;  /* 0x000000c4c3c47221 */ /* 0x000fe20000010000 */
[----:B------:R-:W-:Y:S01]  /*5b70*/  FADD.FTZ R172, R172, R171 ;  /* 0x000000abacac7221 */ /* 0x000fe20000010000 */
[C---:B------:R-:W-:Y:S02]  /*5b80*/  VIADD R190, R192.reuse, 0x36400 ;  /* 0x00036400c0be7836 */ /* 0x040fe40000000000 */
[----:B------:R-:W-:Y:S01]  /*5b90*/  MUFU.EX2 R199, R199 ;  /* 0x000000c700c77308 */ /* 0x000fe20000000800 */
[----:B------:R-:W-:-:S02]  /*5ba0*/  VIADD R191, R192, 0x36420 ;  /* 0x00036420c0bf7836 */ /* 0x000fc40000000000 */
[----:B------:R-:W-:Y:S01]  /*5bb0*/  FADD.FTZ R173, R173, R172 ;  /* 0x000000acadad7221 */ /* 0x000fe20000010000 */
[C---:B------:R-:W-:Y:S02]  /*5bc0*/  @P2 VIADD R191, R190.reuse, 0xffffffe0 ;  /* 0xffffffe0bebf2836 */ /* 0x040fe40000000000 */
[----:B------:R-:W-:Y:S02]  /*5bd0*/  IMAD.IADD R190, R190, 0x1, R56 ;  /* 0x00000001bebe7824 */ /* 0x000fe400078e0238 */
[----:B------:R-:W-:Y:S01]  /*5be0*/  FADD.FTZ R174, R174, R173 ;  /* 0x000000adaeae7221 */ /* 0x000fe20000010000 */
[----:B------:R-:W-:Y:S01]  /*5bf0*/  IMAD.IADD R189, R56, 0x1, R191 ;  /* 0x0000000138bd7824 */ /* 0x000fe200078e02bf */
[----:B------:R-:W1:Y:S01]  /*5c00*/  MUFU.EX2 R200, R200 ;  /* 0x000000c800c87308 */ /* 0x000e620000000800 */
[----:B0-----:R-:W-:Y:S01]  /*5c10*/  F2FP.BF16.F32.PACK_AB R155, R198, R197 ;  /* 0x000000c5c69b723e */ /* 0x001fe200000010ff */
[----:B------:R-:W-:Y:S01]  /*5c20*/  FADD.FTZ R197, R197, R196 ;  /* 0x000000c4c5c57221 */ /* 0x000fe20000010000 */
[----:B------:R-:W-:-:S03]  /*5c30*/  FADD.FTZ R175, R175, R174 ;  /* 0x000000aeafaf7221 */ /* 0x000fc60000010000 */
[----:B------:R0:W-:Y:S01]  /*5c40*/  STSM.16.M88.4 [R192+0x36400], R152 ;  /* 0x03640098c0007844 */ /* 0x0001e20000000200 */
[----:B------:R-:W-:Y:S01]  /*5c50*/  FADD.FTZ R198, R198, R197 ;  /* 0x000000c5c6c67221 */ /* 0x000fe20000010000 */
[----:B------:R-:W-:Y:S01]  /*5c60*/  MUFU.EX2 R201, R201 ;  /* 0x000000c900c97308 */ /* 0x000fe20000000800 */
[----:B------:R-:W-:-:S07]  /*5c70*/  FADD.FTZ R176, R176, R175 ;  /* 0x000000afb0b07221 */ /* 0x000fce0000010000 */
[----:B------:R-:W2:Y:S01]  /*5c80*/  MUFU.EX2 R202, R202 ;  /* 0x000000ca00ca7308 */ /* 0x000ea20000000800 */
[----:B-1----:R-:W-:Y:S01]  /*5c90*/  F2FP.BF16.F32.PACK_AB R157, R200, R199 ;  /* 0x000000c7c89d723e */ /* 0x002fe200000010ff */
[----:B------:R-:W-:-:S04]  /*5ca0*/  FADD.FTZ R199, R199, R198 ;  /* 0x000000c6c7c77221 */ /* 0x000fc80000010000 */
[----:B------:R-:W-:Y:S02]  /*5cb0*/  FADD.FTZ R200, R200, R199 ;  /* 0x000000c7c8c87221 */ /* 0x000fe40000010000 */
[----:B------:R-:W-:Y:S08]  /*5cc0*/  MUFU.EX2 R177, R177 ;  /* 0x000000b100b17308 */ /* 0x000ff00000000800 */
[----:B------:R-:W1:Y:S01]  /*5cd0*/  MUFU.EX2 R178, R178 ;  /* 0x000000b200b27308 */ /* 0x000e620000000800 */
[----:B--2---:R-:W-:Y:S01]  /*5ce0*/  F2FP.BF16.F32.PACK_AB R159, R202, R201 ;  /* 0x000000c9ca9f723e */ /* 0x004fe200000010ff */
[----:B------:R-:W-:-:S04]  /*5cf0*/  FADD.FTZ R201, R201, R200 ;  /* 0x000000c8c9c97221 */ /* 0x000fc80000010000 */
[----:B------:R2:W-:Y:S01]  /*5d00*/  STSM.16.M88.4 [R191], R156 ;  /* 0x0000009cbf007844 */ /* 0x0005e20000000200 */
[----:B------:R-:W-:Y:S01]  /*5d10*/  FADD.FTZ R202, R202, R201 ;  /* 0x000000c9caca7221 */ /* 0x000fe20000010000 */
[----:B------:R-:W-:Y:S08]  /*5d20*/  MUFU.EX2 R179, R179 ;  /* 0x000000b300b37308 */ /* 0x000ff00000000800 */
[----:B------:R-:W3:Y:S01]  /*5d30*/  MUFU.EX2 R180, R180 ;  /* 0x000000b400b47308 */ /* 0x000ee20000000800 */
[----:B-1----:R-:W-:Y:S01]  /*5d40*/  F2FP.BF16.F32.PACK_AB R160, R178, R177 ;  /* 0x000000b1b2a0723e */ /* 0x002fe200000010ff */
[----:B------:R-:W-:-:S04]  /*5d50*/  FADD.FTZ R177, R177, R176 ;  /* 0x000000b0b1b17221 */ /* 0x000fc80000010000 */
[----:B------:R-:W-:Y:S02]  /*5d60*/  FADD.FTZ R178, R178, R177 ;  /* 0x000000b1b2b27221 */ /* 0x000fe40000010000 */
[----:B------:R-:W-:Y:S08]  /*5d70*/  MUFU.EX2 R203, R203 ;  /* 0x000000cb00cb7308 */ /* 0x000ff00000000800 */
[----:B------:R-:W1:Y:S01]  /*5d80*/  MUFU.EX2 R204, R204 ;  /* 0x000000cc00cc7308 */ /* 0x000e620000000800 */
[----:B---3--:R-:W-:Y:S01]  /*5d90*/  F2FP.BF16.F32.PACK_AB R162, R180, R179 ;  /* 0x000000b3b4a2723e */ /* 0x008fe200000010ff */
[----:B------:R-:W-:-:S04]  /*5da0*/  FADD.FTZ R179, R179, R178 ;  /* 0x000000b2b3b37221 */ /* 0x000fc80000010000 */
[----:B------:R-:W-:Y:S02]  /*5db0*/  FADD.FTZ R180, R180, R179 ;  /* 0x000000b3b4b47221 */ /* 0x000fe40000010000 */
        /* <DEDUP_REMOVED lines=21> */
[----:B------:R-:W3:Y:S08]  /*5f10*/  MUFU.EX2 R209, R209 ;  /* 0x000000d100d17308 */ /* 0x000ef00000000800 */
[----:B------:R-:W4:Y:S01]  /*5f20*/  MUFU.EX2 R210, R210 ;  /* 0x000000d200d27308 */ /* 0x000f220000000800 */
[----:B-1----:R-:W-:Y:S01]  /*5f30*/  F2FP.BF16.F32.PACK_AB R165, R208, R207 ;  /* 0x000000cfd0a5723e */ /* 0x002fe200000010ff */
[----:B------:R-:W-:-:S04]  /*5f40*/  FADD.FTZ R207, R207, R206 ;  /* 0x000000cecfcf7221 */ /* 0x000fc80000010000 */
[----:B------:R-:W-:-:S04]  /*5f50*/  FADD.FTZ R208, R208, R207 ;  /* 0x000000cfd0d07221 */ /* 0x000fc80000010000 */
[----:B---3--:R-:W-:Y:S01]  /*5f60*/  FADD.FTZ R195, R209, R208 ;  /* 0x000000d0d1c37221 */ /* 0x008fe20000010000 */
[----:B----4-:R-:W-:-:S03]  /*5f70*/  F2FP.BF16.F32.PACK_AB R167, R210, R209 ;  /* 0x000000d1d2a7723e */ /* 0x010fc600000010ff */
[----:B------:R-:W-:Y:S02]  /*5f80*/  FADD.FTZ R195, R210, R195 ;  /* 0x000000c3d2c37221 */ /* 0x000fe40000010000 */
[----:B------:R2:W-:Y:S01]  /*5f90*/  STSM.16.M88.4 [R189], R164 ;  /* 0x000000a4bd007844 */ /* 0x0005e20000000200 */
[----:B------:R-:W-:-:S06]  /*5fa0*/  WARPGROUP.ARRIVE ;  /* 0x00000000000079c5 */ /* 0x000fcc0000000000 */
[----:B------:R-:W-:Y:S01]  /*5fb0*/  HGMMA.64x256x16.F32.BF16 R24, R152, gdesc[UR8].tnspB, RZ, !UPT, gsb0 ;  /* 0x43e0000898187df0 */ /* 0x000fe2000c0018ff */
[----:B------:R-:W-:Y:S01]  /*5fc0*/  R2UR UR10, R211 ;  /* 0x00000000d30a72ca */ /* 0x000fe200000e0000 */
[----:B------:R-:W-:Y:S01]  /*5fd0*/  UMOV UR11, 0x40000040 ;  /* 0x40000040000b7882 */ /* 0x000fe20000000000 */
[C---:B------:R-:W-:Y:S01]  /*5fe0*/  VIADD R211, R193.reuse, 0x100 ;  /* 0x00000100c1d37836 */ /* 0x040fe20000000000 */
[----:B------:R-:W-:Y:S02]  /*5ff0*/  WARPGROUP.DEPBAR.LE gsb0, 0x0 ;  /* 0x00008000000079c5 */ /* 0x000fe40000010000 */
[----:B------:R-:W-:Y:S01]  /*6000*/  WARPGROUP.ARRIVE ;  /* 0x00000000000079c5 */ /* 0x000fe20000000000 */
[----:B0-----:R-:W-:-:S15]  /*6010*/  VIADD R152, R193, 0x180 ;  /* 0x00000180c1987836 */ /* 0x001fde0000000000 */
[----:B------:R-:W-:-:S06]  /*6020*/  NOP ;  /* 0x0000000000007918 */ /* 0x000fcc0000000000 */
[----:B------:R-:W-:Y:S01]  /*6030*/  HGMMA.64x256x16.F32.BF16 R24, R156, gdesc[UR8].tnspB, R24, gsb0 ;  /* 0x43e000089c187df0 */ /* 0x000fe20008001818 */
[----:B------:R-:W-:Y:S01]  /*6040*/  R2UR UR10, R211 ;  /* 0x00000000d30a72ca */ /* 0x000fe200000e0000 */
[----:B------:R-:W-:Y:S01]  /*6050*/  UMOV UR11, 0x40000040 ;  /* 0x40000040000b7882 */ /* 0x000fe20000000000 */
[----:B------:R-:W-:Y:S02]  /*6060*/  WARPGROUP.DEPBAR.LE gsb0, 0x0 ;  /* 0x00008000000079c5 */ /* 0x000fe40000010000 */
[----:B------:R-:W-:-:S15]  /*6070*/  WARPGROUP.ARRIVE ;  /* 0x00000000000079c5 */ /* 0x000fde0000000000 */
[----:B------:R-:W-:-:S08]  /*6080*/  NOP ;  /* 0x0000000000007918 */ /* 0x000fd00000000000 */
[----:B------:R-:W-:Y:S01]  /*6090*/  HGMMA.64x256x16.F32.BF16 R24, R160, gdesc[UR8].tnspB, R24, gsb0 ;  /* 0x43e00008a0187df0 */ /* 0x000fe20008001818 */
[----:B------:R-:W-:Y:S01]  /*60a0*/  R2UR UR10, R152 ;  /* 0x00000000980a72ca */ /* 0x000fe200000e0000 */
[----:B------:R-:W-:Y:S01]  /*60b0*/  UMOV UR11, 0x40000040 ;  /* 0x40000040000b7882 */ /* 0x000fe20000000000 */
[----:B------:R-:W-:Y:S02]  /*60c0*/  WARPGROUP.DEPBAR.LE gsb0, 0x0 ;  /* 0x00008000000079c5 */ /* 0x000fe40000010000 */
[----:B------:R-:W-:-:S15]  /*60d0*/  WARPGROUP.ARRIVE ;  /* 0x00000000000079c5 */ /* 0x000fde0000000000 */
[----:B------:R-:W-:-:S08]  /*60e0*/  NOP ;  /* 0x0000000000007918 */ /* 0x000fd00000000000 */
[----:B------:R-:W-:Y:S03]  /*60f0*/  HGMMA.64x256x16.F32.BF16 R24, R164, gdesc[UR8].tnspB, R24, gsb0 ;  /* 0x43e00008a4187df0 */ /* 0x000fe60008001818 */
[----:B------:R-:W-:Y:S02]  /*6100*/  WARPGROUP.DEPBAR.LE gsb0, 0x0 ;  /* 0x00008000000079c5 */ /* 0x000fe40000010000 */
[----:B------:R0:W-:Y:S06]  /*6110*/  MEMBAR.ALL.CTA ;  /* 0x0000000000007992 */ /* 0x0001ec0000008000 */
[----:B0-----:R-:W0:Y:S02]  /*6120*/  FENCE.VIEW.ASYNC.S ;  /* 0x00000000000073c6 */ /* 0x001e240000000000 */
[----:B0-----:R-:W-:Y:S01]  /*6130*/  NOP ;  /* 0x0000000000007918 */ /* 0x001fe20000000000 */
[----:B------:R-:W-:Y:S06]  /*6140*/  BAR.ARV 0xe, 0x100 ;  /* 0x0384000000007b1d */ /* 0x000fec0000002000 */
[----:B--2---:R-:W-:Y:S05]  /*6150*/  @!P0 BRA `(.L_x_195) ;  /* 0x0000000000048947 */ /* 0x004fea0003800000 */
[----:B------:R-:W-:Y:S01]  /*6160*/  BPT.TRAP 0x1 ;  /* 0x000000040000795c */ /* 0x000fe20000300000 */
.L_x_195:
[----:B------:R-:W-:Y:S01]  /*6170*/  R2UR UR10, R168 ;  /* 0x00000000a80a72ca */ /* 0x000fe200000e0000 */
[----:B------:R-:W-:Y:S01]  /*6180*/  IMAD.MOV.U32 R153, RZ, RZ, RZ ;  /* 0x000000ffff997224 */ /* 0x000fe200078e00ff */
[----:B------:R-:W-:-:S11]  /*6190*/  R2UR UR7, R2 ;  /* 0x00000000020772ca */ /* 0x000fd600000e0000 */
[----:B------:R-:W-:Y:S02]  /*61a0*/  UIADD3 UR38, UR10, -0x2, URZ ;  /* 0xfffffffe0a267890 */ /* 0x000fe4000fffe03f */
[----:B------:R-:W-:Y:S02]  /*61b0*/  UIADD3 UR7, UR7, 0x38860, URZ ;  /* 0x0003886007077890 */ /* 0x000fe4000fffe03f */
[----:B------:R-:W-:Y:S02]  /*61c0*/  UISETP.GE.AND UP0, UPT, UR38, UR39, UPT ;  /* 0x000000272600728c */ /* 0x000fe4000bf06270 */
[----:B------:R-:W-:-:S04]  /*61d0*/  UPRMT UR7, UR61, 0x654, UR7 ;  /* 0x000006543d077896 */ /* 0x000fc80008000007 */
[----:B------:R-:W-:-:S05]  /*61e0*/  PLOP3.LUT P1, PT, PT, PT, UP0, 0x80, 0x0 ;  /* 0x000000000000781c */ /* 0x000fca0003f2f008 */
[----:B------:R-:W-:Y:S08]  /*61f0*/  SYNCS.ARRIVE.TRANS64.RED.A1T0 RZ, [UR7], RZ ;  /* 0x000000ffffff79a7 */ /* 0x000ff00008100407 */
[----:B------:R-:W-:Y:S05]  /*6200*/  @!P1 BRA `(.L_x_196) ;  /* 0x0000002c00749947 */ /* 0x000fea0003800000 */
[----:B------:R-:W-:Y:S02]  /*6210*/  IMAD.MOV.U32 R199, RZ, RZ, RZ ;  /* 0x000000ffffc77224 */ /* 0x000fe400078e00ff */
[----:B------:R-:W-:-:S07]  /*6220*/  IMAD.MOV.U32 R211, RZ, RZ, RZ ;  /* 0x000000ffffd37224 */ /* 0x000fce00078e00ff */
.L_x_207:
[----:B------:R-:W-:Y:S02]  /*6230*/  VIADD R198, R211, 0x1 ;  /* 0x00000001d3c67836 */ /* 0x000fe40000000000 */
[----:B------:R-:W-:Y:S01]  /*6240*/  IMAD.U32 R152, RZ, RZ, UR38 ;  /* 0x00000026ff987e24 */ /* 0x000fe2000f8e00ff */
[----:B------:R-:W-:Y:S02]  /*6250*/  UIADD3 UR38, UR38, -0x1, URZ ;  /* 0xffffffff26267890 */ /* 0x000fe4000fffe03f */
[----:B------:R-:W-:Y:S02]  /*6260*/  ISETP.NE.AND P2, PT, R198, 0x2, PT ;  /* 0x00000002c600780c */ /* 0x000fe40003f45270 */
[----:B------:R-:W-:Y:S02]  /*6270*/  ISETP.GT.AND P1, PT, R152, UR39, PT ;  /* 0x0000002798007c0c */ /* 0x000fe4000bf24270 */
[----:B------:R-:W-:Y:S02]  /*6280*/  SEL R152, RZ, 0x1, P2 ;  /* 0x00000001ff987807 */ /* 0x000fe40001000000 */
[----:B------:R-:W-:-:S02]  /*6290*/  SEL R198, R198, RZ, P2 ;  /* 0x000000ffc6c67207 */ /* 0x000fc40001000000 */
[----:B------:R-:W-:Y:S01]  /*62a0*/  LOP3.LUT R199, R199, R152, RZ, 0x3c, !PT ;  /* 0x00000098c7c77212 */ /* 0x000fe200078e3cff */
[----:B------:R-:W-:Y:S06]  /*62b0*/  @!P0 BRA `(.L_x_197) ;  /* 0x0000000000048947 */ /* 0x000fec0003800000 */
[----:B------:R-:W-:Y:S01]  /*62c0*/  BPT.TRAP 0x1 ;  /* 0x000000040000795c */ /* 0x000fe20000300000 */
.L_x_197:
[----:B------:R-:W-:Y:S01]  /*62d0*/  IMAD R196, R198, 0x8, R2 ;  /* 0x00000008c6c47824 */ /* 0x000fe200078e0202 */
[----:B------:R-:W-:-:S04]  /*62e0*/  SHF.L.U32 R201, R199, 0x1f, RZ ;  /* 0x0000001fc7c97819 */ /* 0x000fc800000006ff */
[----:B------:R0:W1:Y:S01]  /*62f0*/  SYNCS.PHASECHK.TRANS64.TRYWAIT P2, [R196+URZ+0x38830], R201 ;  /* 0x038830c9c40075a7 */ /* 0x000062000804017f */
[----:B------:R-:W-:Y:S05]  /*6300*/  @!P0 BRA `(.L_x_198) ;  /* 0x0000000000048947 */ /* 0x000fea0003800000 */
[----:B------:R-:W-:Y:S01]  /*6310*/  BPT.TRAP 0x1 ;  /* 0x000000040000795c */ /* 0x000fe20000300000 */
.L_x_198:
[----:B------:R-:W-:Y:S01]  /*6320*/  IMAD R197, R198, 0x200, R7 ;  /* 0x00000200c6c57824 */ /* 0x000fe200078e0207 */
[----:B-1----:R-:W-:Y:S06]  /*6330*/  @P2 BRA `(.L_x_199) ;  /* 0x0000000000082947 */ /* 0x002fec0003800000 */
[----:B------:R-:W1:Y:S02]  /*6340*/  SYNCS.PHASECHK.TRANS64.TRYWAIT P2, [R196+URZ+0x38830], R201 ;  /* 0x038830c9c40075a7 */ /* 0x000e64000804017f */
[----:B-1----:R-:W-:Y:S05]  /*6350*/  @!P2 BRA `(.L_x_200) ;  /* 0x000000a4005ca947 */ /* 0x002fea0003800000 */
.L_x_199:
[----:B------:R-:W-:Y:S01]  /*6360*/  R2UR UR6, R197 ;  /* 0x00000000c50672ca */ /* 0x000fe200000e0000 */
[----:B------:R-:W-:Y:S01]  /*6370*/  WARPGROUP.ARRIVE ;  /* 0x00000000000079c5 */ /* 0x000fe20000000000 */
[----:B------:R-:W-:Y:S01]  /*6380*/  MOV R200, UR17 ;  /* 0x0000001100c87c02 */ /* 0x000fe20008000f00 */
[----:B------:R-:W-:Y:S01]  /*6390*/  UMOV UR19, 0x40000040 ;  /* 0x4000004000137882 */ /* 0x000fe20000000000 */
[----:B------:R-:W-:Y:S01]  /*63a0*/  MOV R202, UR16 ;  /* 0x0000001000ca7c02 */ /* 0x000fe20008000f00 */
[----:B------:R-:W-:Y:S01]  /*63b0*/  UMOV UR15, 0x40000040 ;  /* 0x40000040000f7882 */ /* 0x000fe20000000000 */
[----:B------:R-:W-:Y:S01]  /*63c0*/  R2UR UR16, R8 ;  /* 0x00000000081072ca */ /* 0x000fe200000e0000 */
[----:B------:R-:W-:Y:S01]  /*63d0*/  UMOV UR11, 0x40000040 ;  /* 0x40000040000b7882 */ /* 0x000fe20000000000 */
[----:B------:R-:W-:Y:S01]  /*63e0*/  R2UR UR17, R9 ;  /* 0x00000000091172ca */ /* 0x000fe200000e0000 */
[----:B------:R-:W-:Y:S01]  /*63f0*/  UMOV UR59, 0x40000040 ;  /* 0x40000040003b7882 */ /* 0x000fe20000000000 */
[----:B------:R-:W-:-:S02]  /*6400*/  MOV R203, UR13 ;  /* 0x0000000d00cb7c02 */ /* 0x000fc40008000f00 */
[----:B------:R-:W-:Y:S01]  /*6410*/  MOV R204, UR12 ;  /* 0x0000000c00cc7c02 */ /* 0x000fe20008000f00 */
[----:B------:R-:W-:Y:S01]  /*6420*/  UMOV UR18, UR6 ;  /* 0x0000000600127c82 */ /* 0x000fe20008000000 */
[----:B------:R-:W-:Y:S02]  /*6430*/  R2UR UR12, R10 ;  /* 0x000000000a0c72ca */ /* 0x000fe400000e0000 */
[----:B------:R-:W-:Y:S02]  /*6440*/  R2UR UR13, R11 ;  /* 0x000000000b0d72ca */ /* 0x000fe400000e0000 */
[----:B------:R-:W-:Y:S02]  /*6450*/  MOV R205, UR9 ;  /* 0x0000000900cd7c02 */ /* 0x000fe40008000f00 */
[----:B------:R-:W-:Y:S01]  /*6460*/  MOV R206, UR8 ;  /* 0x0000000800ce7c02 */ /* 0x000fe20008000f00 */
[----:B------:R-:W-:Y:S01]  /*6470*/  HGMMA.64x64x16.F32.BF16 R152, gdesc[UR16], RZ, !UPT, gsb0 ;  /* 0x00e00000109879f0 */ /* 0x000fe2000c0018ff */
[----:B------:R-:W-:-:S02]  /*6480*/  R2UR UR17, R200 ;  /* 0x00000000c81172ca */ /* 0x000fc400000e0000 */
[C---:B------:R-:W-:Y:S02]  /*6490*/  IADD3 R200, R197.reuse, 0x2, RZ ;  /* 0x00000002c5c87810 */ /* 0x040fe40007ffe0ff */
[----:B------:R-:W-:Y:S02]  /*64a0*/  R2UR UR8, R12 ;  /* 0x000000000c0872ca */ /* 0x000fe400000e0000 */
[----:B------:R-:W-:Y:S01]  /*64b0*/  R2UR UR6, R200 ;  /* 0x00000000c80672ca */ /* 0x000fe200000e0000 */
[----:B------:R-:W-:Y:S01]  /*64c0*/  VIADD R200, R197, 0x4 ;  /* 0x00000004c5c87836 */ /* 0x000fe20000000000 */
[----:B------:R-:W-:Y:S01]  /*64d0*/  R2UR UR9, R13 ;  /* 0x000000000d0972ca */ /* 0x000fe200000e0000 */
[----:B------:R-:W-:Y:S01]  /*64e0*/  VIADD R197, R197, 0x6 ;  /* 0x00000006c5c57836 */ /* 0x000fe20000000000 */
[----:B------:R-:W-:Y:S02]  /*64f0*/  R2UR UR56, R14 ;  /* 0x000000000e3872ca */ /* 0x000fe400000e0000 */
[----:B------:R-:W-:-:S02]  /*6500*/  R2UR UR57, R15 ;  /* 0x000000000f3972ca */ /* 0x000fc400000e0000 */
[----:B------:R-:W-:-:S05]  /*6510*/  R2UR UR16, R202 ;  /* 0x00000000ca1072ca */ /* 0x000fca00000e0000 */
[----:B------:R-:W-:Y:S01]  /*6520*/  UMOV UR14, UR6 ;  /* 0x00000006000e7c82 */ /* 0x000fe20008000000 */
[----:B------:R-:W-:-:S13]  /*6530*/  R2UR UR6, R200 ;  /* 0x00000000c80672ca */ /* 0x000fda00000e0000 */
[----:B------:R-:W-:Y:S01]  /*6540*/  UMOV UR10, UR6 ;  /* 0x00000006000a7c82 */ /* 0x000fe20008000000 */
[----:B------:R-:W-:-:S13]  /*6550*/  R2UR UR6, R197 ;  /* 0x00000000c50672ca */ /* 0x000fda00000e0000 */
[----:B------:R-:W-:Y:S01]  /*6560*/  UMOV UR58, UR6 ;  /* 0x00000006003a7c82 */ /* 0x000fe20008000000 */
[----:B------:R-:W-:Y:S02]  /*6570*/  WARPGROUP.DEPBAR.LE gsb0, 0x0 ;  /* 0x00008000000079c5 */ /* 0x000fe40000010000 */
[----:B------:R-:W-:-:S06]  /*6580*/  WARPGROUP.ARRIVE ;  /* 0x00000000000079c5 */ /* 0x000fcc0000000000 */
[----:B------:R-:W-:Y:S01]  /*6590*/  HGMMA.64x64x16.F32.BF16 R152, gdesc[UR12], R152, gsb0 ;  /* 0x00e000000c9879f0 */ /* 0x000fe20008001898 */
[----:B------:R-:W-:Y:S02]  /*65a0*/  R2UR UR13, R203 ;  /* 0x00000000cb0d72ca */ /* 0x000fe400000e0000 */
[----:B------:R-:W-:Y:S01]  /*65b0*/  R2UR UR12, R204 ;  /* 0x00000000cc0c72ca */ /* 0x000fe200000e0000 */
[----:B------:R-:W-:Y:S02]  /*65c0*/  WARPGROUP.DEPBAR.LE gsb0, 0x0 ;  /* 0x00008000000079c5 */ /* 0x000fe40000010000 */
[----:B------:R-:W-:-:S06]  /*65d0*/  WARPGROUP.ARRIVE ;  /* 0x00000000000079c5 */ /* 0x000fcc0000000000 */
[----:B------:R-:W-:Y:S01]  /*65e0*/  HGMMA.64x64x16.F32.BF16 R152, gdesc[UR8], R152, gsb0 ;  /* 0x00e00000089879f0 */ /* 0x000fe20008001898 */
[----:B------:R-:W-:Y:S02]  /*65f0*/  R2UR UR9, R205 ;  /* 0x00000000cd0972ca */ /* 0x000fe400000e0000 */
[----:B------:R-:W-:Y:S01]  /*6600*/  R2UR UR8, R206 ;  /* 0x00000000ce0872ca */ /* 0x000fe200000e0000 */
[----:B------:R-:W-:Y:S02]  /*6610*/  WARPGROUP.DEPBAR.LE gsb0, 0x0 ;  /* 0x00008000000079c5 */ /* 0x000fe40000010000 */
[----:B------:R-:W-:-:S06]  /*6620*/  WARPGROUP.ARRIVE ;  /* 0x00000000000079c5 */ /* 0x000fcc0000000000 */
[----:B------:R-:W-:Y:S03]  /*6630*/  HGMMA.64x64x16.F32.BF16 R152, gdesc[UR56], R152, gsb0 ;  /* 0x00e00000389879f0 */ /* 0x000fe60008001898 */
[----:B------:R-:W-:Y:S02]  /*6640*/  WARPGROUP.DEPBAR.LE gsb0, 0x0 ;  /* 0x00008000000079c5 */ /* 0x000fe40000010000 */
[----:B------:R-:W-:Y:S05]  /*6650*/  @!P0 BRA `(.L_x_201) ;  /* 0x0000000000048947 */ /* 0x000fea0003800000 */
[----:B------:R-:W-:Y:S01]  /*6660*/  BPT.TRAP 0x1 ;  /* 0x000000040000795c */ /* 0x000fe20000300000 */
.L_x_201:
[----:B------:R2:W3:Y:S01]  /*6670*/  SYNCS.PHASECHK.TRANS64.TRYWAIT P2, [R196+URZ+0x38850], R201 ;  /* 0x038850c9c40075a7 */ /* 0x0004e2000804017f */
[----:B------:R-:W-:Y:S05]  /*6680*/  @!P0 BRA `(.L_x_202) ;  /* 0x0000000000048947 */ /* 0x000fea0003800000 */
[----:B------:R-:W-:Y:S01]  /*6690*/  BPT.TRAP 0x1 ;  /* 0x000000040000795c */ /* 0x000fe20000300000 */
.L_x_202:
[----:B------:R-:W-:Y:S01]  /*66a0*/  IMAD R197, R198, 0x1000, R3 ;  /* 0x00001000c6c57824 */ /* 0x000fe200078e0203 */
[----:B---3--:R-:W-:Y:S06]  /*66b0*/  @P2 BRA `(.L_x_203) ;  /* 0x0000000000082947 */ /* 0x008fec0003800000 */
[----:B------:R-:W3:Y:S02]  /*66c0*/  SYNCS.PHASECHK.TRANS64.TRYWAIT P2, [R196+URZ+0x38850], R201 ;  /* 0x038850c9c40075a7 */ /* 0x000ee4000804017f */
[----:B---3--:R-:W-:Y:S05]  /*66d0*/  @!P2 BRA `(.L_x_204) ;  /* 0x000000a00090a947 */ /* 0x008fea0003800000 */
.L_x_203:
[----:B------:R-:W-:Y:S01]  /*66e0*/  R2UR UR6, R197 ;  /* 0x00000000c50672ca */ /* 0x000fe200000e0000 */
[----:B------:R-:W-:Y:S01]  /*66f0*/  WARPGROUP.ARRIVE ;  /* 0x00000000000079c5 */ /* 0x000fe20000000000 */
[----:B------:R-:W-:Y:S01]  /*6700*/  MOV R200, UR49 ;  /* 0x0000003100c87c02 */ /* 0x000fe20008000f00 */
[----:B------:R-:W-:Y:S01]  /*6710*/  UMOV UR51, 0x40000040 ;  /* 0x4000004000337882 */ /* 0x000fe20000000000 */
[----:B0123--:R-:W-:Y:S01]  /*6720*/  MOV R201, UR48 ;  /* 0x0000003000c97c02 */ /* 0x00ffe20008000f00 */
[----:B------:R-:W-:Y:S01]  /*6730*/  UMOV UR55, 0x40000040 ;  /* 0x4000004000377882 */ /* 0x000fe20000000000 */
[----:B------:R-:W-:Y:S01]  /*6740*/  R2UR UR48, R16 ;  /* 0x00000000103072ca */ /* 0x000fe200000e0000 */
[----:B------:R-:W-:Y:S01]  /*6750*/  UMOV UR59, 0x40000040 ;  /* 0x40000040003b7882 */ /* 0x000fe20000000000 */
[----:B------:R-:W-:Y:S01]  /*6760*/  R2UR UR49, R17 ;  /* 0x00000000113172ca */ /* 0x000fe200000e0000 */
[----:B------:R-:W-:Y:S01]  /*6770*/  UMOV UR7, 0x40000040 ;  /* 0x4000004000077882 */ /* 0x000fe20000000000 */
[----:B------:R-:W-:Y:S01]  /*6780*/  MOV R202, UR53 ;  /* 0x0000003500ca7c02 */ /* 0x000fe20008000f00 */
[----:B------:R-:W-:Y:S01]  /*6790*/  UMOV UR11, 0x40000040 ;  /* 0x40000040000b7882 */ /* 0x000fe20000000000 */
[----:B------:R-:W-:Y:S01]  /*67a0*/  MOV R203, UR52 ;  /* 0x0000003400cb7c02 */ /* 0x000fe20008000f00 */
[----:B------:R-:W-:Y:S01]  /*67b0*/  UMOV UR50, UR6 ;  /* 0x0000000600327c82 */ /* 0x000fe20008000000 */
[----:B------:R-:W-:Y:S01]  /*67c0*/  R2UR UR52, R18 ;  /* 0x00000000123472ca */ /* 0x000fe200000e0000 */
[----:B------:R-:W-:Y:S01]  /*67d0*/  UMOV UR15, 0x40000040 ;  /* 0x40000040000f7882 */ /* 0x000fe20000000000 */
[----:B------:R-:W-:Y:S01]  /*67e0*/  R2UR UR53, R19 ;  /* 0x00000000133572ca */ /* 0x000fe200000e0000 */
[----:B------:R-:W-:Y:S01]  /*67f0*/  UMOV UR19, 0x40000040 ;  /* 0x4000004000137882 */ /* 0x000fe20000000000 */
[----:B------:R-:W-:Y:S01]  /*6800*/  MOV R206, UR37 ;  /* 0x0000002500ce7c02 */ /* 0x000fe20008000f00 */
[----:B------:R-:W-:Y:S01]  /*6810*/  UMOV UR23, 0x40000040 ;  /* 0x4000004000177882 */ /* 0x000fe20000000000 */
[----:B------:R-:W-:Y:S01]  /*6820*/  MOV R207, UR36 ;  /* 0x0000002400cf7c02 */ /* 0x000fe20008000f00 */
[----:B------:R-:W-:Y:S01]  /*6830*/  HGMMA.64x64x16.F32.BF16 R152, gdesc[UR48], R152, gsb0 ;  /* 0x00e00000309879f0 */ /* 0x000fe20008001898 */
[----:B------:R-:W-:Y:S01]  /*6840*/  R2UR UR49, R200 ;  /* 0x00000000c83172ca */ /* 0x000fe200000e0000 */
[----:B------:R-:W-:Y:S01]  /*6850*/  VIADD R200, R197, 0x2 ;  /* 0x00000002c5c87836 */ /* 0x000fe20000000000 */
[----:B------:R-:W-:Y:S01]  /*6860*/  R2UR UR36, R20 ;  /* 0x00000000142472ca */ /* 0x000fe200000e0000 */
[----:B------:R-:W-:Y:S01]  /*6870*/  UMOV UR27, 0x40000040 ;  /* 0x40000040001b7882 */ /* 0x000fe20000000000 */
[----:B------:R-:W-:Y:S01]  /*6880*/  R2UR UR37, R21 ;  /* 0x00000000152572ca */ /* 0x000fe200000e0000 */
[----:B------:R-:W-:Y:S01]  /*6890*/  UMOV UR31, 0x40000040 ;  /* 0x40000040001f7882 */ /* 0x000fe20000000000 */
[----:B------:R-:W-:Y:S01]  /*68a0*/  R2UR UR6, R200 ;  /* 0x00000000c80672ca */ /* 0x000fe200000e0000 */
[----:B------:R-:W-:Y:S01]  /*68b0*/  VIADD R200, R197, 0x4 ;  /* 0x00000004c5c87836 */ /* 0x000fe20000000000 */
        /* <DEDUP_REMOVED lines=8> */
[----:B------:R-:W-:Y:S01]  /*6940*/  R2UR UR48, R201 ;  /* 0x00000000c93072ca */ /* 0x000fe200000e0000 */
[----:B------:R-:W-:Y:S01]  /*6950*/  UMOV UR51, 0x40000040 ;  /* 0x4000004000337882 */ /* 0x000fe20000000000 */
[----:B------:R-:W0:Y:S01]  /*6960*/  S2R R208, SR_TID.X ;  /* 0x0000000000d07919 */ /* 0x000e220000002100 */
[----:B------:R-:W-:Y:S01]  /*6970*/  UMOV UR54, UR6 ;  /* 0x0000000600367c82 */ /* 0x000fe20008000000 */
[----:B------:R-:W-:Y:S01]  /*6980*/  R2UR UR6, R200 ;  /* 0x00000000c80672ca */ /* 0x000fe200000e0000 */
[----:B------:R-:W-:-:S12]  /*6990*/  VIADD R200, R197, 0x6 ;  /* 0x00000006c5c87836 */ /* 0x000fd80000000000 */
[----:B------:R-:W-:Y:S01]  /*69a0*/  UMOV UR38, UR6 ;  /* 0x0000000600267c82 */ /* 0x000fe20008000000 */
[----:B------:R-:W-:Y:S01]  /*69b0*/  R2UR UR6, R200 ;  /* 0x00000000c80672ca */ /* 0x000fe200000e0000 */
[----:B------:R-:W-:-:S12]  /*69c0*/  VIADD R200, R197, 0x200 ;  /* 0x00000200c5c87836 */ /* 0x000fd80000000000 */
[----:B------:R-:W-:Y:S01]  /*69d0*/  UMOV UR58, UR6 ;  /* 0x00000006003a7c82 */ /* 0x000fe20008000000 */
[----:B------:R-:W-:Y:S01]  /*69e0*/  R2UR UR6, R200 ;  /* 0x00000000c80672ca */ /* 0x000fe200000e0000 */
[----:B------:R-:W-:Y:S01]  /*69f0*/  VIADD R200, R197, 0x202 ;  /* 0x00000202c5c87836 */ /* 0x000fe20000000000 */
[----:B0-----:R-:W-:-:S04]  /*6a00*/  SHF.R.U32.HI R208, RZ, 0x7, R208 ;  /* 0x00000007ffd07819 */ /* 0x001fc800000116d0 */
[----:B------:R-:W-:Y:S01]  /*6a10*/  R2UR UR10, R200 ;  /* 0x00000000c80a72ca */ /* 0x000fe200000e0000 */
[----:B------:R-:W-:-:S05]  /*6a20*/  VIADD R200, R197, 0x204 ;  /* 0x00000204c5c87836 */ /* 0x000fca0000000000 */
[----:B------:R-:W-:Y:S01]  /*6a30*/  R2UR UR14, R200 ;  /* 0x00000000c80e72ca */ /* 0x000fe200000e0000 */
[----:B------:R-:W-:-:S05]  /*6a40*/  VIADD R200, R197, 0x206 ;  /* 0x00000206c5c87836 */ /* 0x000fca0000000000 */
[----:B------:R-:W-:Y:S01]  /*6a50*/  R2UR UR18, R200 ;  /* 0x00000000c81272ca */ /* 0x000fe200000e0000 */
[----:B------:R-:W-:-:S05]  /*6a60*/  VIADD R200, R197, 0x400 ;  /* 0x00000400c5c87836 */ /* 0x000fca0000000000 */
[----:B------:R-:W-:Y:S01]  /*6a70*/  R2UR UR22, R200 ;  /* 0x00000000c81672ca */ /* 0x000fe200000e0000 */
[C---:B------:R-:W-:Y:S01]  /*6a80*/  VIADD R200, R197.reuse, 0x402 ;  /* 0x00000402c5c87836 */ /* 0x040fe20000000000 */
[----:B------:R-:W-:Y:S02]  /*6a90*/  WARPGROUP.DEPBAR.LE gsb0, 0x0 ;  /* 0x00008000000079c5 */ /* 0x000fe40000010000 */
[----:B------:R-:W-:Y:S02]  /*6aa0*/  WARPGROUP.ARRIVE ;  /* 0x00000000000079c5 */ /* 0x000fe40000000000 */
[----:B------:R-:W-:Y:S01]  /*6ab0*/  R2UR UR26, R200 ;  /* 0x00000000c81a72ca */ /* 0x000fe200000e0000 */
[----:B------:R-:W-:-:S03]  /*6ac0*/  VIADD R200, R197, 0x404 ;  /* 0x00000404c5c87836 */ /* 0x000fc60000000000 */
[----:B------:R-:W-:Y:S02]  /*6ad0*/  HGMMA.64x64x16.F32.BF16 R152, gdesc[UR52], R152, gsb0 ;  /* 0x00e00000349879f0 */ /* 0x000fe40008001898 */
[----:B------:R-:W-:Y:S01]  /*6ae0*/  R2UR UR30, R200 ;  /* 0x00000000c81e72ca */ /* 0x000fe200000e0000 */
[----:B------:R-:W-:Y:S01]  /*6af0*/  VIADD R200, R197, 0x406 ;  /* 0x00000406c5c87836 */ /* 0x000fe20000000000 */
[----:B------:R-:W-:Y:S01]  /*6b00*/  R2UR UR53, R202 ;  /* 0x00000000ca3572ca */ /* 0x000fe200000e0000 */
[----:B------:R-:W-:Y:S01]  /*6b10*/  UMOV UR55, 0x40000040 ;  /* 0x4000004000377882 */ /* 0x000fe20000000000 */
[----:B------:R-:W-:Y:S02]  /*6b20*/  R2UR UR52, R203 ;  /* 0x00000000cb3472ca */ /* 0x000fe400000e0000 */
[----:B------:R-:W-:Y:S01]  /*6b30*/  R2UR UR34, R200 ;  /* 0x00000000c82272ca */ /* 0x000fe200000e0000 */
[----:B------:R-:W-:-:S05]  /*6b40*/  VIADD R200, R197, 0x600 ;  /* 0x00000600c5c87836 */ /* 0x000fca0000000000 */
[----:B------:R-:W-:Y:S01]  /*6b50*/  R2UR UR42, R200 ;  /* 0x00000000c82a72ca */ /* 0x000fe200000e0000 */
[----:B------:R-:W-:-:S05]  /*6b60*/  VIADD R200, R197, 0x602 ;  /* 0x00000602c5c87836 */ /* 0x000fca0000000000 */
[----:B------:R-:W-:Y:S01]  /*6b70*/  R2UR UR46, R200 ;  /* 0x00000000c82e72ca */ /* 0x000fe200000e0000 */
[----:B------:R-:W-:-:S05]  /*6b80*/  VIADD R200, R197, 0x604 ;  /* 0x00000604c5c87836 */ /* 0x000fca0000000000 */
[----:B------:R-:W-:Y:S02]  /*6b90*/  R2UR UR50, R200 ;  /* 0x00000000c83272ca */ /* 0x000fe400000e0000 */
[----:B------:R-:W-:-:S04]  /*6ba0*/  IADD3 R200, R197, 0x606, RZ ;  /* 0x00000606c5c87810 */ /* 0x000fc80007ffe0ff */
[----:B------:R-:W-:Y:S02]  /*6bb0*/  R2UR UR54, R200 ;  /* 0x00000000c83672ca */ /* 0x000fe400000e0000 */
[----:B------:R-:W0:Y:S02]  /*6bc0*/  SHFL.IDX PT, R200, R208, RZ, 0x1f ;  /* 0x00001fffd0c87589 */ /* 0x000e2400000e0000 */
[----:B0-----:R-:W-:Y:S01]  /*6bd0*/  ISETP.GT.AND P2, PT, R200, 0x7f, PT ;  /* 0x0000007fc800780c */ /* 0x001fe20003f44270 */
[----:B------:R-:W-:-:S03]  /*6be0*/  VIADD R200, R197, 0x800 ;  /* 0x00000800c5c87836 */ /* 0x000fc60000000000 */
[----:B------:R-:W-:-:S05]  /*6bf0*/  SEL R201, RZ, 0x2, !P2 ;  /* 0x00000002ffc97807 */ /* 0x000fca0005000000 */
[----:B------:R-:W-:Y:S02]  /*6c00*/  IMAD.IADD R202, R4, 0x1, R201 ;  /* 0x0000000104ca7824 */ /* 0x000fe400078e02c9 */
[----:B------:R-:W-:Y:S01]  /*6c10*/  IMAD.IADD R203, R201, 0x1, R200 ;  /* 0x00000001c9cb7824 */ /* 0x000fe200078e02c8 */
[----:B------:R-:W-:Y:S02]  /*6c20*/  WARPGROUP.DEPBAR.LE gsb0, 0x0 ;  /* 0x00008000000079c5 */ /* 0x000fe40000010000 */
[----:B------:R-:W-:-:S06]  /*6c30*/  WARPGROUP.ARRIVE ;  /* 0x00000000000079c5 */ /* 0x000fcc0000000000 */
[----:B------:R-:W-:Y:S01]  /*6c40*/  HGMMA.64x64x16.F32.BF16 R152, gdesc[UR36], R152, gsb0 ;  /* 0x00e00000249879f0 */ /* 0x000fe20008001898 */
[----:B------:R-:W-:Y:S02]  /*6c50*/  R2UR UR38, R205 ;  /* 0x00000000cd2672ca */ /* 0x000fe400000e0000 */
[----:B------:R-:W-:Y:S02]  /*6c60*/  R2UR UR39, R204 ;  /* 0x00000000cc2772ca */ /* 0x000fe400000e0000 */
[----:B------:R-:W-:Y:S02]  /*6c70*/  R2UR UR36, R207 ;  /* 0x00000000cf2472ca */ /* 0x000fe400000e0000 */
[----:B------:R-:W-:Y:S01]  /*6c80*/  R2UR UR37, R206 ;  /* 0x00000000ce2572ca */ /* 0x000fe200000e0000 */
[----:B------:R-:W-:Y:S02]  /*6c90*/  WARPGROUP.DEPBAR.LE gsb0, 0x0 ;  /* 0x00008000000079c5 */ /* 0x000fe40000010000 */
[----:B------:R-:W-:-:S06]  /*6ca0*/  WARPGROUP.ARRIVE ;  /* 0x00000000000079c5 */ /* 0x000fcc0000000000 */
[----:B------:R-:W-:Y:S01]  /*6cb0*/  HGMMA.64x64x16.F32.BF16 R152, gdesc[UR56], R152, gsb0 ;  /* 0x00e00000389879f0 */ /* 0x000fe20008001898 */
[----:B------:R-:W-:Y:S01]  /*6cc0*/  R2UR UR56, R202 ;  /* 0x00000000ca3872ca */ /* 0x000fe200000e0000 */
[----:B------:R-:W-:Y:S01]  /*6cd0*/  UMOV UR57, 0x40000040 ;  /* 0x4000004000397882 */ /* 0x000fe20000000000 */
[----:B------:R-:W-:Y:S01]  /*6ce0*/  R2UR UR58, R203 ;  /* 0x00000000cb3a72ca */ /* 0x000fe200000e0000 */
[----:B------:R-:W-:Y:S01]  /*6cf0*/  UMOV UR59, 0x40000040 ;  /* 0x40000040003b7882 */ /* 0x000fe20000000000 */
[----:B------:R-:W-:-:S05]  /*6d00*/  IMAD.MOV.U32 R203, RZ, RZ, 0x4 ;  /* 0x00000004ffcb7424 */ /* 0x000fca00078e00ff */
[C---:B------:R-:W-:Y:S02]  /*6d10*/  SEL R205, R203.reuse, 0x2, P2 ;  /* 0x00000002cbcd7807 */ /* 0x040fe40001000000 */
[----:B------:R-:W-:-:S03]  /*6d20*/  SEL R203, R203, 0x6, !P2 ;  /* 0x00000006cbcb7807 */ /* 0x000fc60005000000 */
[--C-:B------:R-:W-:Y:S02]  /*6d30*/  IMAD.IADD R202, R4, 0x1, R205.reuse ;  /* 0x0000000104ca7824 */ /* 0x100fe400078e02cd */
        /* <DEDUP_REMOVED lines=78> */
[----:B------:R-:W-:Y:S02]  /*7220*/  IMAD.IADD R202, R5, 0x1, R205 ;  /* 0x0000000105ca7824 */ /* 0x000fe400078e02cd */
[--C-:B------:R-:W-:Y:S02]  /*7230*/  IMAD.IADD R204, R205, 0x1, R200.reuse ;  /* 0x00000001cdcc7824 */ /* 0x100fe400078e02c8 */
        /* <DEDUP_REMOVED lines=123> */
.L_x_205:
[----:B------:R-:W-:Y:S01]  /*79f0*/  FMNMX.FTZ R200, R152, R186, !PT ;  /* 0x000000ba98c87209 */ /* 0x000fe20007810000 */
[----:B------:R-:W-:Y:S01]  /*7a00*/  ULDC UR6, c[0x0][0xa80] ;  /* 0x0002a00000067ab9 */ /* 0x000fe20000000800 */
[----:B------:R-:W-:Y:S01]  /*7a10*/  R2UR UR7, R196 ;  /* 0x00000000c40772ca */ /* 0x000fe200000e0000 */
[----:B------:R-:W-:Y:S01]  /*7a20*/  IMAD R218, R198, 0x1000, R193 ;  /* 0x00001000c6da7824 */ /* 0x000fe200078e02c1 */
[----:B------:R-:W-:Y:S01]  /*7a30*/  FMNMX.FTZ R197, R153, R200, !PT ;  /* 0x000000c899c57209 */ /* 0x000fe20007810000 */
[----:B------:R-:W-:Y:S01]  /*7a40*/  UMOV UR11, 0x40000040 ;  /* 0x40000040000b7882 */ /* 0x000fe20000000000 */
[----:B------:R-:W-:Y:S02]  /*7a50*/  ISETP.NE.AND P2, PT, R185, RZ, PT ;  /* 0x000000ffb900720c */ /* 0x000fe40003f45270 */
[----:B------:R-:W-:Y:S02]  /*7a60*/  FMNMX.FTZ R200, R156, R197, !PT ;  /* 0x000000c59cc87209 */ /* 0x000fe40007810000 */
[----:B------:R-:W-:-:S02]  /*7a70*/  R2UR UR10, R218 ;  /* 0x00000000da0a72ca */ /* 0x000fc400000e0000 */
[----:B------:R-:W-:-:S03]  /*7a80*/  FMNMX.FTZ R197, R157, R200, !PT ;  /* 0x000000c89dc57209 */ /* 0x000fc60007810000 */
        /* <DEDUP_REMOVED lines=14> */
[----:B------:R-:W-:Y:S02]  /*7b70*/  FMNMX.FTZ R202, R181, R200, !PT ;  /* 0x000000c8b5ca7209 */ /* 0x000fe40007810000 */
[----:B------:R-:W-:-:S03]  /*7b80*/  FMNMX.FTZ R200, R154, R187, !PT ;  /* 0x000000bb9ac87209 */ /* 0x000fc60007810000 */
[----:B------:R-:W0:Y:S02]  /*7b90*/  SHFL.BFLY PT, R197, R202, 0x2, 0x1f ;  /* 0x0c401f00cac57f89 */ /* 0x000e2400000e0000 */
[----:B0-----:R-:W-:Y:S02]  /*7ba0*/  FMNMX.FTZ R203, R202, R197, !PT ;  /* 0x000000c5cacb7209 */ /* 0x001fe40007810000 */
[----:B------:R-:W-:-:S03]  /*7bb0*/  FMNMX.FTZ R197, R155, R200, !PT ;  /* 0x000000c89bc57209 */ /* 0x000fc60007810000 */
[----:B------:R-:W0:Y:S01]  /*7bc0*/  SHFL.BFLY PT, R204, R203, 0x1, 0x1f ;  /* 0x0c201f00cbcc7f89 */ /* 0x000e2200000e0000 */
[----:B------:R-:W-:-:S04]  /*7bd0*/  FMNMX.FTZ R200, R158, R197, !PT ;  /* 0x000000c59ec87209 */ /* 0x000fc80007810000 */
[----:B------:R-:W-:-:S04]  /*7be0*/  FMNMX.FTZ R197, R159, R200, !PT ;  /* 0x000000c89fc57209 */ /* 0x000fc80007810000 */
[----:B------:R-:W-:-:S04]  /*7bf0*/  FMNMX.FTZ R200, R162, R197, !PT ;  /* 0x000000c5a2c87209 */ /* 0x000fc80007810000 */
[----:B------:R-:W-:Y:S02]  /*7c00*/  FMNMX.FTZ R201, R163, R200, !PT ;  /* 0x000000c8a3c97209 */ /* 0x000fe40007810000 */
[----:B0-----:R-:W-:-:S05]  /*7c10*/  FMNMX.FTZ R197, R203, R204, !PT ;  /* 0x000000cccbc57209 */ /* 0x001fca0007810000 */
[C---:B------:R-:W-:Y:S01]  /*7c20*/  FADD.FTZ R200, -R197.reuse, R186 ;  /* 0x000000bac5c87221 */ /* 0x040fe20000010100 */
[----:B------:R-:W-:Y:S01]  /*7c30*/  FMNMX.FTZ R186, R166, R201, !PT ;  /* 0x000000c9a6ba7209 */ /* 0x000fe20007810000 */
[----:B------:R-:W-:Y:S02]  /*7c40*/  FMUL.FTZ R208, R197, UR6 ;  /* 0x00000006c5d07c20 */ /* 0x000fe40008410000 */
[----:B------:R-:W-:Y:S01]  /*7c50*/  FMUL.FTZ R200, R200, UR6 ;  /* 0x00000006c8c87c20 */ /* 0x000fe20008410000 */
        /* <DEDUP_REMOVED lines=10> */
[----:B------:R0:W-:Y:S01]  /*7d00*/  MUFU.EX2 R186, R202 ;  /* 0x000000ca00ba7308 */ /* 0x0001e20000000800 */
        /* <DEDUP_REMOVED lines=8> */
[--C-:B0-----:R-:W-:Y:S01]  /*7d90*/  FFMA.FTZ R202, R160, UR6, -R208.reuse ;  /* 0x00000006a0ca7c23 */ /* 0x101fe200080108d0 */
[----:B------:R-:W-:Y:S01]  /*7da0*/  FMNMX.FTZ R152, R178, R153, !PT ;  /* 0x00000099b2987209 */ /* 0x000fe20007810000 */
[--C-:B------:R-:W-:Y:S01]  /*7db0*/  FFMA.FTZ R177, R177, UR6, -R208.reuse ;  /* 0x00000006b1b17c23 */ /* 0x100fe200080108d0 */
[----:B------:R-:W-:Y:S01]  /*7dc0*/  FFMA.FTZ R181, R181, UR6, -R208 ;  /* 0x00000006b5b57c23 */ /* 0x000fe200080108d0 */
[----:B------:R-:W0:Y:S01]  /*7dd0*/  MUFU.EX2 R201, R200 ;  /* 0x000000c800c97308 */ /* 0x000e220000000800 */
[----:B------:R-:W-:-:S04]  /*7de0*/  FMNMX.FTZ R153, R179, R152, !PT ;  /* 0x00000098b3997209 */ /* 0x000fc80007810000 */
[----:B------:R-:W-:-:S03]  /*7df0*/  FMNMX.FTZ R152, R182, R153, !PT ;  /* 0x00000099b6987209 */ /* 0x000fc60007810000 */
[----:B------:R-:W-:Y:S01]  /*7e00*/  MUFU.EX2 R203, R203 ;  /* 0x000000cb00cb7308 */ /* 0x000fe20000000800 */
[----:B------:R-:W-:-:S05]  /*7e10*/  FMNMX.FTZ R152, R183, R152, !PT ;  /* 0x00000098b7987209 */ /* 0x000fca0007810000 */
[----:B------:R-:W1:Y:S02]  /*7e20*/  SHFL.BFLY PT, R153, R152, 0x2, 0x1f ;  /* 0x0c401f0098997f89 */ /* 0x000e6400000e0000 */
[----:B------:R-:W-:Y:S01]  /*7e30*/  MUFU.EX2 R200, R156 ;  /* 0x0000009c00c87308 */ /* 0x000fe20000000800 */
[-C--:B0-----:R-:W-:Y:S01]  /*7e40*/  FMUL.FTZ R24, R24, R201.reuse ;  /* 0x000000c918187220 */ /* 0x081fe20000410000 */
        /* <DEDUP_REMOVED lines=19> */
[----:B------:R-:W-:Y:S01]  /*7f80*/  FMUL.FTZ R60, R60, R201 ;  /* 0x000000c93c3c7220 */ /* 0x000fe20000410000 */
[----:B-1----:R-:W-:Y:S01]  /*7f90*/  FMNMX.FTZ R153, R152, R153, !PT ;  /* 0x0000009998997209 */ /* 0x002fe20007810000 */
[-C--:B------:R-:W-:Y:S01]  /*7fa0*/  FMUL.FTZ R61, R61, R201.reuse ;  /* 0x000000c93d3d7220 */ /* 0x080fe20000410000 */
[----:B------:R-:W0:Y:S01]  /*7fb0*/  MUFU.EX2 R207, R207 ;  /* 0x000000cf00cf7308 */ /* 0x000e220000000800 */
[-C--:B------:R-:W-:Y:S01]  /*7fc0*/  FMUL.FTZ R64, R64, R201.reuse ;  /* 0x000000c940407220 */ /* 0x080fe20000410000 */
        /* <DEDUP_REMOVED lines=15> */
[----:B0-----:R-:W-:Y:S01]  /*80c0*/  F2FP.BF16.F32.PACK_AB R156, R207, R202 ;  /* 0x000000cacf9c723e */ /* 0x001fe200000010ff */
        /* <DEDUP_REMOVED lines=10> */
[----:B------:R-:W-:-:S02]  /*8170*/  @!P2 IMAD R153, R211, 0x40, R184 ;  /* 0x00000040d399a824 */ /* 0x000fc400078e02b8 */
[-C--:B------:R-:W-:Y:S01]  /*8180*/  FMUL.FTZ R105, R105, R201.reuse ;  /* 0x000000c969697220 */ /* 0x080fe20000410000 */
[-C--:B------:R-:W-:Y:S01]  /*8190*/  FMUL.FTZ R108, R108, R201.reuse ;  /* 0x000000c96c6c7220 */ /* 0x080fe20000410000 */
[-C--:B------:R-:W-:Y:S01]  /*81a0*/  FMUL.FTZ R109, R109, R201.reuse ;  /* 0x000000c96d6d7220 */ /* 0x080fe20000410000 */
[----:B------:R-:W-:Y:S01]  /*81b0*/  FADD.FTZ R152, -R180, R187 ;  /* 0x000000bbb4987221 */ /* 0x000fe20000010100 */
[----:B------:R-:W-:Y:S01]  /*81c0*/  @!P2 IMAD R153, R153, 0x4, R2 ;  /* 0x000000049999a824 */ /* 0x000fe200078e0202 */
[----:B------:R-:W-:Y:S01]  /*81d0*/  MUFU.EX2 R169, R169 ;  /* 0x000000a900a97308 */ /* 0x000fe20000000800 */
[-C--:B------:R-:W-:Y:S01]  /*81e0*/  FMUL.FTZ R112, R112, R201.reuse ;  /* 0x000000c970707220 */ /* 0x080fe20000410000 */
[----:B------:R-:W-:Y:S01]  /*81f0*/  FMUL.FTZ R208, R152, UR6 ;  /* 0x0000000698d07c20 */ /* 0x000fe20008410000 */
[----:B------:R-:W-:Y:S01]  /*8200*/  FMUL.FTZ R152, R180, UR6 ;  /* 0x00000006b4987c20 */ /* 0x000fe20008410000 */
[----:B------:R-:W-:Y:S01]  /*8210*/  @!P2 STS [R153+0x38400], R201 ;  /* 0x038400c99900a388 */ /* 0x000fe20000000800 */
[-C--:B------:R-:W-:Y:S01]  /*8220*/  FMUL.FTZ R113, R113, R201.reuse ;  /* 0x000000c971717220 */ /* 0x080fe20000410000 */
[----:B------:R-:W-:Y:S01]  /*8230*/  FMUL.FTZ R116, R116, R201 ;  /* 0x000000c974747220 */ /* 0x000fe20000410000 */
[--C-:B------:R-:W-:Y:S01]  /*8240*/  FFMA.FTZ R187, R154, UR6, -R152.reuse ;  /* 0x000000069abb7c23 */ /* 0x100fe20008010898 */
[----:B------:R-:W0:Y:S01]  /*8250*/  MUFU.EX2 R208, R208 ;  /* 0x000000d000d07308 */ /* 0x000e220000000800 */
[--C-:B------:R-:W-:Y:S01]  /*8260*/  FFMA.FTZ R210, R155, UR6, -R152.reuse ;  /* 0x000000069bd27c23 */ /* 0x100fe20008010898 */
        /* <DEDUP_REMOVED lines=13> */
[----:B------:R-:W-:Y:S01]  /*8340*/  FFMA.FTZ R183, R183, UR6, -R152 ;  /* 0x00000006b7b77c23 */ /* 0x000fe20008010898 */
[----:B------:R-:W-:Y:S01]  /*8350*/  MUFU.EX2 R187, R187 ;  /* 0x000000bb00bb7308 */ /* 0x000fe20000000800 */
[----:B0-----:R0:W-:Y:S01]  /*8360*/  @!P2 STS [R153+0x38420], R208 ;  /* 0x038420d09900a388 */ /* 0x0011e20000000800 */
[----:B------:R-:W-:Y:S01]  /*8370*/  F2FP.BF16.F32.PACK_AB R152, R203, R186 ;  /* 0x000000bacb98723e */ /* 0x000fe200000010ff */
[----:B------:R-:W-:Y:S01]  /*8380*/  FMUL.FTZ R26, R26, R208 ;  /* 0x000000d01a1a7220 */ /* 0x000fe20000410000 */
[----:B------:R-:W-:Y:S01]  /*8390*/  F2FP.BF16.F32.PACK_AB R154, R205, R200 ;  /* 0x000000c8cd9a723e */ /* 0x000fe200000010ff */
[----:B------:R-:W-:Y:S01]  /*83a0*/  FMUL.FTZ R27, R27, R208 ;  /* 0x000000d01b1b7220 */ /* 0x000fe20000410000 */
[----:B------:R-:W-:Y:S01]  /*83b0*/  F2FP.BF16.F32.PACK_AB R158, R209, R204 ;  /* 0x000000ccd19e723e */ /* 0x000fe200000010ff */
[----:B------:R-:W-:Y:S01]  /*83c0*/  FMUL.FTZ R30, R30, R208 ;  /* 0x000000d01e1e7220 */ /* 0x000fe20000410000 */
[----:B------:R-:W0:Y:S01]  /*83d0*/  MUFU.EX2 R210, R210 ;  /* 0x000000d200d27308 */ /* 0x000e220000000800 */
[----:B------:R-:W-:Y:S01]  /*83e0*/  F2FP.BF16.F32.PACK_AB R160, R169, R168 ;  /* 0x000000a8a9a0723e */ /* 0x000fe200000010ff */
        /* <DEDUP_REMOVED lines=14> */
[----:B------:R-:W1:Y:S01]  /*84d0*/  MUFU.EX2 R213, R213 ;  /* 0x000000d500d57308 */ /* 0x000e620000000800 */
        /* <DEDUP_REMOVED lines=14> */
[----:B------:R-:W-:Y:S01]  /*85c0*/  FMUL.FTZ R82, R82, R208 ;  /* 0x000000d052527220 */ /* 0x000fe20000410000 */
[----:B------:R-:W0:Y:S01]  /*85d0*/  MUFU.EX2 R215, R215 ;  /* 0x000000d700d77308 */ /* 0x000e220000000800 */
[----:B-1----:R-:W-:Y:S01]  /*85e0*/  F2FP.BF16.F32.PACK_AB R155, R213, R212 ;  /* 0x000000d4d59b723e */ /* 0x002fe200000010ff */
[----:B------:R-:W-:Y:S01]  /*85f0*/  BAR.SYNC.DEFER_BLOCKING 0xf, 0x100 ;  /* 0x03c4000000007b1d */ /* 0x000fe20000010000 */
        /* <DEDUP_REMOVED lines=28> */
[-C--:B------:R-:W-:Y:S01]  /*87c0*/  FMUL.FTZ R124, R124, R201.reuse ;  /* 0x000000c97c7c7220 */ /* 0x080fe20000410000 */
[----:B------:R-:W0:Y:S01]  /*87d0*/  MUFU.EX2 R173, R173 ;  /* 0x000000ad00ad7308 */ /* 0x000e220000000800 */
[----:B-1----:R-:W-:Y:S01]  /*87e0*/  F2FP.BF16.F32.PACK_AB R159, R217, R216 ;  /* 0x000000d8d99f723e */ /* 0x002fe200000010ff */
        /* <DEDUP_REMOVED lines=29> */
[----:B------:R-:W-:Y:S01]  /*89c0*/  FMUL.FTZ R150, R150, R208 ;  /* 0x000000d096967220 */ /* 0x000fe20000410000 */
[----:B------:R-:W0:Y:S01]  /*89d0*/  MUFU.EX2 R175, R175 ;  /* 0x000000af00af7308 */ /* 0x000e220000000800 */
[----:B-1----:R-:W-:Y:S01]  /*89e0*/  F2FP.BF16.F32.PACK_AB R161, R171, R170 ;  /* 0x000000aaaba1723e */ /* 0x002fe200000010ff */
[----:B------:R-:W-:Y:S01]  /*89f0*/  FMUL.FTZ R151, R151, R208 ;  /* 0x000000d097977220 */ /* 0x000fe20000410000 */
[----:B------:R1:W-:Y:S01]  /*8a00*/  STSM.16.M88.4 [R192+0x36400], R152 ;  /* 0x03640098c0007844 */ /* 0x0003e20000000200 */
[----:B------:R-:W-:-:S02]  /*8a10*/  VIADD R211, R218, 0x80 ;  /* 0x00000080dad37836 */ /* 0x000fc40000000000 */
[----:B------:R-:W-:Y:S01]  /*8a20*/  FFMA.FTZ R186, R201, R194, R186 ;  /* 0x000000c2c9ba7223 */ /* 0x000fe200000100ba */
[----:B------:R-:W-:Y:S01]  /*8a30*/  FFMA.FTZ R187, R208, R195, R187 ;  /* 0x000000c3d0bb7223 */ /* 0x000fe200000100bb */
[----:B------:R1:W-:Y:S01]  /*8a40*/  STSM.16.M88.4 [R191], R156 ;  /* 0x0000009cbf007844 */ /* 0x0003e20000000200 */
[----:B------:R-:W-:Y:S01]  /*8a50*/  MUFU.EX2 R176, R176 ;  /* 0x000000b000b07308 */ /* 0x000fe20000000800 */
[----:B------:R-:W-:Y:S01]  /*8a60*/  FADD.FTZ R203, R203, R186 ;  /* 0x000000bacbcb7221 */ /* 0x000fe20000010000 */
[----:B------:R-:W-:-:S03]  /*8a70*/  FADD.FTZ R187, R210, R187 ;  /* 0x000000bbd2bb7221 */ /* 0x000fc60000010000 */
[----:B------:R-:W-:Y:S01]  /*8a80*/  FADD.FTZ R200, R200, R203 ;  /* 0x000000cbc8c87221 */ /* 0x000fe20000010000 */
[----:B------:R-:W-:Y:S02]  /*8a90*/  FADD.FTZ R212, R212, R187 ;  /* 0x000000bbd4d47221 */ /* 0x000fe40000010000 */
[----:B------:R-:W2:Y:S01]  /*8aa0*/  MUFU.EX2 R177, R177 ;  /* 0x000000b100b17308 */ /* 0x000ea20000000800 */
[----:B0-----:R-:W-:Y:S01]  /*8ab0*/  F2FP.BF16.F32.PACK_AB R163, R175, R174 ;  /* 0x000000aeafa3723e */ /* 0x001fe200000010ff */
[----:B------:R-:W-:Y:S01]  /*8ac0*/  FADD.FTZ R205, R205, R200 ;  /* 0x000000c8cdcd7221 */ /* 0x000fe20000010000 */
[----:B------:R-:W-:-:S03]  /*8ad0*/  FADD.FTZ R213, R213, R212 ;  /* 0x000000d4d5d57221 */ /* 0x000fc60000010000 */
[----:B------:R1:W-:Y:S01]  /*8ae0*/  STSM.16.M88.4 [R190], R160 ;  /* 0x000000a0be007844 */ /* 0x0003e20000000200 */
[----:B------:R-:W-:Y:S01]  /*8af0*/  FADD.FTZ R202, R202, R205 ;  /* 0x000000cdcaca7221 */ /* 0x000fe20000010000 */
[----:B------:R-:W-:Y:S01]  /*8b00*/  MUFU.EX2 R206, R206 ;  /* 0x000000ce00ce7308 */ /* 0x000fe20000000800 */
[----:B------:R-:W-:Y:S02]  /*8b10*/  FADD.FTZ R214, R214, R213 ;  /* 0x000000d5d6d67221 */ /* 0x000fe40000010000 */
[----:B------:R-:W-:Y:S02]  /*8b20*/  FADD.FTZ R207, R207, R202 ;  /* 0x000000cacfcf7221 */ /* 0x000fe40000010000 */
[----:B------:R-:W-:Y:S02]  /*8b30*/  FADD.FTZ R215, R215, R214 ;  /* 0x000000d6d7d77221 */ /* 0x000fe40000010000 */
[----:B------:R-:W-:Y:S01]  /*8b40*/  FADD.FTZ R204, R204, R207 ;  /* 0x000000cfcccc7221 */ /* 0x000fe20000010000 */
[----:B------:R-:W0:Y:S01]  /*8b50*/  MUFU.EX2 R181, R181 ;  /* 0x000000b500b57308 */ /* 0x000e220000000800 */
[----:B--2---:R-:W-:Y:S01]  /*8b60*/  F2FP.BF16.F32.PACK_AB R164, R177, R176 ;  /* 0x000000b0b1a4723e */ /* 0x004fe200000010ff */
[----:B------:R-:W-:Y:S01]  /*8b70*/  FADD.FTZ R216, R216, R215 ;  /* 0x000000d7d8d87221 */ /* 0x000fe20000010000 */
[----:B------:R-:W-:-:S03]  /*8b80*/  FADD.FTZ R209, R209, R204 ;  /* 0x000000ccd1d17221 */ /* 0x000fc60000010000 */
[----:B------:R-:W-:Y:S01]  /*8b90*/  FADD.FTZ R217, R217, R216 ;  /* 0x000000d8d9d97221 */ /* 0x000fe20000010000 */
[----:B------:R-:W-:Y:S01]  /*8ba0*/  FADD.FTZ R168, R168, R209 ;  /* 0x000000d1a8a87221 */ /* 0x000fe20000010000 */
[----:B------:R-:W-:Y:S02]  /*8bb0*/  MUFU.EX2 R178, R178 ;  /* 0x000000b200b27308 */ /* 0x000fe40000000800 */
[----:B------:R-:W-:Y:S01]  /*8bc0*/  FADD.FTZ R170, R170, R217 ;  /* 0x000000d9aaaa7221 */ /* 0x000fe20000010000 */
[----:B------:R-:W-:-:S03]  /*8bd0*/  FADD.FTZ R169, R169, R168 ;  /* 0x000000a8a9a97221 */ /* 0x000fc60000010000 */
[----:B------:R-:W-:Y:S01]  /*8be0*/  FADD.FTZ R171, R171, R170 ;  /* 0x000000aaabab7221 */ /* 0x000fe20000010000 */
[----:B------:R-:W-:Y:S01]  /*8bf0*/  FADD.FTZ R172, R172, R169 ;  /* 0x000000a9acac7221 */ /* 0x000fe20000010000 */
[----:B------:R-:W2:Y:S01]  /*8c00*/  MUFU.EX2 R179, R179 ;  /* 0x000000b300b37308 */ /* 0x000ea20000000800 */
[----:B0-----:R-:W-:Y:S01]  /*8c10*/  F2FP.BF16.F32.PACK_AB R166, R181, R206 ;  /* 0x000000ceb5a6723e */ /* 0x001fe200000010ff */
[----:B------:R-:W-:Y:S01]  /*8c20*/  FADD.FTZ R174, R174, R171 ;  /* 0x000000abaeae7221 */ /* 0x000fe20000010000 */
[----:B------:R-:W-:-:S03]  /*8c30*/  FADD.FTZ R173, R173, R172 ;  /* 0x000000acadad7221 */ /* 0x000fc60000010000 */
[----:B------:R-:W-:Y:S01]  /*8c40*/  FADD.FTZ R175, R175, R174 ;  /* 0x000000aeafaf7221 */ /* 0x000fe20000010000 */
[----:B------:R-:W-:Y:S01]  /*8c50*/  FADD.FTZ R176, R176, R173 ;  /* 0x000000adb0b07221 */ /* 0x000fe20000010000 */
[----:B------:R-:W-:Y:S03]  /*8c60*/  MUFU.EX2 R182, R182 ;  /* 0x000000b600b67308 */ /* 0x000fe60000000800 */
[----:B------:R-:W-:-:S04]  /*8c70*/  FADD.FTZ R177, R177, R176 ;  /* 0x000000b0b1b17221 */ /* 0x000fc80000010000 */
[----:B------:R-:W-:Y:S01]  /*8c80*/  FADD.FTZ R194, R206, R177 ;  /* 0x000000b1cec27221 */ /* 0x000fe20000010000 */
[----:B------:R-:W0:Y:S01]  /*8c90*/  MUFU.EX2 R183, R183 ;  /* 0x000000b700b77308 */ /* 0x000e220000000800 */
[----:B--2---:R-:W-:Y:S01]  /*8ca0*/  F2FP.BF16.F32.PACK_AB R165, R179, R178 ;  /* 0x000000b2b3a5723e */ /* 0x004fe200000010ff */
[----:B------:R-:W-:Y:S01]  /*8cb0*/  FADD.FTZ R178, R178, R175 ;  /* 0x000000afb2b27221 */ /* 0x000fe20000010000 */
[----:B------:R-:W-:-:S03]  /*8cc0*/  FADD.FTZ R194, R181, R194 ;  /* 0x000000c2b5c27221 */ /* 0x000fc60000010000 */
[----:B------:R-:W-:Y:S01]  /*8cd0*/  FADD.FTZ R179, R179, R178 ;  /* 0x000000b2b3b37221 */ /* 0x000fe20000010000 */
[----:B0-----:R-:W-:-:S03]  /*8ce0*/  F2FP.BF16.F32.PACK_AB R167, R183, R182 ;  /* 0x000000b6b7a7723e */ /* 0x001fc600000010ff */
[----:B------:R-:W-:Y:S02]  /*8cf0*/  FADD.FTZ R182, R182, R179 ;  /* 0x000000b3b6b67221 */ /* 0x000fe40000010000 */
[----:B------:R1:W-:Y:S01]  /*8d00*/  STSM.16.M88.4 [R189], R164 ;  /* 0x000000a4bd007844 */ /* 0x0003e20000000200 */
[----:B------:R-:W-:Y:S01]  /*8d10*/  WARPGROUP.ARRIVE ;  /* 0x00000000000079c5 */ /* 0x000fe20000000000 */
[----:B------:R-:W-:-:S05]  /*8d20*/  FADD.FTZ R195, R183, R182 ;  /* 0x000000b6b7c37221 */ /* 0x000fca0000010000 */
[----:B------:R-:W-:Y:S01]  /*8d30*/  HGMMA.64x256x16.F32.BF16 R24, R152, gdesc[UR8].tnspB, R24, gsb0 ;  /* 0x43e0000898187df0 */ /* 0x000fe20008001818 */
[----:B------:R-:W-:Y:S01]  /*8d40*/  R2UR UR10, R211 ;  /* 0x00000000d30a72ca */ /* 0x000fe200000e0000 */
[----:B------:R-:W-:Y:S01]  /*8d50*/  UMOV UR11, 0x40000040 ;  /* 0x40000040000b7882 */ /* 0x000fe20000000000 */
[C---:B------:R-:W-:Y:S02]  /*8d60*/  VIADD R211, R218.reuse, 0x100 ;  /* 0x00000100dad37836 */ /* 0x040fe40000000000 */
[----:B------:R-:W-:Y:S01]  /*8d70*/  VIADD R218, R218, 0x180 ;  /* 0x00000180dada7836 */ /* 0x000fe20000000000 */
[----:B------:R-:W-:Y:S02]  /*8d80*/  WARPGROUP.DEPBAR.LE gsb0, 0x0 ;  /* 0x00008000000079c5 */ /* 0x000fe40000010000 */
[----:B------:R-:W-:-:S15]  /*8d90*/  WARPGROUP.ARRIVE ;  /* 0x00000000000079c5 */ /* 0x000fde0000000000 */
[----:B------:R-:W-:-:S05]  /*8da0*/  NOP ;  /* 0x0000000000007918 */ /* 0x000fca0000000000 */
        /* <DEDUP_REMOVED lines=19> */
[----:B0-----:R-:W0:Y:S02]  /*8ee0*/  FENCE.VIEW.ASYNC.S ;  /* 0x00000000000073c6 */ /* 0x001e240000000000 */
[----:B0-----:R-:W-:Y:S01]  /*8ef0*/  NOP ;  /* 0x0000000000007918 */ /* 0x001fe20000000000 */
[----:B------:R-:W-:Y:S06]  /*8f00*/  BAR.ARV 0xe, 0x100 ;  /* 0x0384000000007b1d */ /* 0x000fec0000002000 */
[----:B-1----:R-:W-:Y:S05]  /*8f10*/  @!P0 BRA `(.L_x_206) ;  /* 0x0000000000048947 */ /* 0x002fea0003800000 */
[----:B------:R-:W-:Y:S01]  /*8f20*/  BPT.TRAP 0x1 ;  /* 0x000000040000795c */ /* 0x000fe20000300000 */
.L_x_206:
[----:B------:R-:W-:Y:S01]  /*8f30*/  R2UR UR7, R196 ;  /* 0x00000000c40772ca */ /* 0x000fe200000e0000 */
[----:B------:R-:W-:Y:S02]  /*8f40*/  IMAD.MOV.U32 R187, RZ, RZ, R180 ;  /* 0x000000ffffbb7224 */ /* 0x000fe400078e00b4 */
[----:B------:R-:W-:Y:S02]  /*8f50*/  IMAD.MOV.U32 R186, RZ, RZ, R197 ;  /* 0x000000ffffba7224 */ /* 0x000fe400078e00c5 */
[----:B------:R-:W-:-:S08]  /*8f60*/  IMAD.MOV.U32 R211, RZ, RZ, R198 ;  /* 0x000000ffffd37224 */ /* 0x000fd000078e00c6 */
[----:B------:R-:W-:-:S04]  /*8f70*/  UIADD3 UR7, UR7, 0x38860, URZ ;  /* 0x0003886007077890 */ /* 0x000fc8000fffe03f */
[----:B------:R-:W-:-:S09]  /*8f80*/  UPRMT UR7, UR61, 0x654, UR7 ;  /* 0x000006543d077896 */ /* 0x000fd20008000007 */
[----:B------:R-:W-:Y:S01]  /*8f90*/  SYNCS.ARRIVE.TRANS64.RED.A1T0 RZ, [UR7], RZ ;  /* 0x000000ffffff79a7 */ /* 0x000fe20008100407 */
[----:B------:R-:W-:Y:S05]  /*8fa0*/  @P1 BRA `(.L_x_207) ;  /* 0xffffffd000a01947 */ /* 0x000fea000383ffff */
[----:B------:R-:W-:Y:S02]  /*8fb0*/  IMAD.SHL.U32 R153, R198, 0x40, RZ ;  /* 0x00000040c6997824 */ /* 0x000fe400078e00ff */
[----:B------:R-:W-:Y:S02]  /*8fc0*/  IMAD.MOV.U32 R187, RZ, RZ, R180 ;  /* 0x000000ffffbb7224 */ /* 0x000fe400078e00b4 */
[----:B------:R-:W-:-:S07]  /*8fd0*/  IMAD.MOV.U32 R186, RZ, RZ, R197 ;  /* 0x000000ffffba7224 */ /* 0x000fce00078e00c5 */
.L_x_196:
[----:B------:R-:W0:Y:S01]  /*8fe0*/  SHFL.BFLY PT, R3, R194, 0x2, 0x1f ;  /* 0x0c401f00c2037f89 */ /* 0x000e2200000e0000 */
[----:B------:R-:W-:Y:S08]  /*8ff0*/  BAR.ARV 0x8, 0x100 ;  /* 0x0204000000007b1d */ /* 0x000ff00000002000 */
[----:B------:R-:W-:Y:S01]  /*9000*/  BAR.SYNC.DEFER_BLOCKING 0xf, 0x100 ;  /* 0x03c4000000007b1d */ /* 0x000fe20000010000 */
[----:B------:R-:W-:Y:S01]  /*9010*/  ISETP.NE.AND P0, PT, R185, RZ, PT ;  /* 0x000000ffb900720c */ /* 0x000fe20003f05270 */
[----:B------:R-:W-:-:S04]  /*9020*/  IMAD.IADD R153, R184, 0x1, R153 ;  /* 0x00000001b8997824 */ /* 0x000fc800078e0299 */
[----:B------:R-:W1:Y:S01]  /*9030*/  SHFL.BFLY PT, R4, R195, 0x2, 0x1f ;  /* 0x0c401f00c3047f89 */ /* 0x000e6200000e0000 */
[----:B0-----:R-:W-:-:S07]  /*9040*/  FADD.FTZ R3, R3, R194 ;  /* 0x000000c203037221 */ /* 0x001fce0000010000 */
[----:B------:R-:W-:Y:S01]  /*9050*/  @!P0 IMAD R2, R153, 0x4, R2 ;  /* 0x0000000499028824 */ /* 0x000fe200078e0202 */
[----:B------:R-:W0:Y:S01]  /*9060*/  SHFL.BFLY PT, R0, R3, 0x1, 0x1f ;  /* 0x0c201f0003007f89 */ /* 0x000e2200000e0000 */
[----:B-1----:R-:W-:-:S05]  /*9070*/  FADD.FTZ R4, R4, R195 ;  /* 0x000000c304047221 */ /* 0x002fca0000010000 */
[----:B------:R-:W1:Y:S01]  /*9080*/  SHFL.BFLY PT, R5, R4, 0x1, 0x1f ;  /* 0x0c201f0004057f89 */ /* 0x000e6200000e0000 */
[----:B0-----:R-:W-:Y:S01]  /*9090*/  FADD.FTZ R8, R3, R0 ;  /* 0x0000000003087221 */ /* 0x001fe20000010000 */
[----:B------:R-:W-:Y:S01]  /*90a0*/  IMAD.MOV.U32 R0, RZ, RZ, RZ ;  /* 0x000000ffff007224 */ /* 0x000fe200078e00ff */
[----:B------:R-:W-:-:S03]  /*90b0*/  MOV R3, UR6 ;  /* 0x0000000600037c02 */ /* 0x000fc60008000f00 */
[----:B------:R-:W-:-:S13]  /*90c0*/  FSETP.NE.FTZ.AND P1, PT, R8, RZ, PT ;  /* 0x000000ff0800720b */ /* 0x000fda0003f35000 */
[----:B------:R-:W0:Y:S01]  /*90d0*/  @P1 MUFU.LG2 R6, R8 ;  /* 0x0000000800061308 */ /* 0x000e220000000c00 */
[----:B------:R-:W-:Y:S01]  /*90e0*/  @P1 FMUL.FTZ R3, R3, 0.69314718246459960938 ;  /* 0x3f31721803031820 */ /* 0x000fe20000410000 */
[----:B-1----:R-:W-:Y:S01]  /*90f0*/  FADD.FTZ R9, R4, R5 ;  /* 0x0000000504097221 */ /* 0x002fe20000010000 */
[----:B------:R-:W-:Y:S02]  /*9100*/  IMAD.MOV.U32 R5, RZ, RZ, RZ ;  /* 0x000000ffff057224 */ /* 0x000fe400078e00ff */
[----:B------:R-:W-:Y:S02]  /*9110*/  IMAD.MOV.U32 R4, RZ, RZ, -0x800000 ;  /* 0xff800000ff047424 */ /* 0x000fe400078e00ff */
[----:B------:R-:W-:Y:S02]  /*9120*/  FSETP.NE.FTZ.AND P2, PT, R9, RZ, PT ;  /* 0x000000ff0900720b */ /* 0x000fe40003f55000 */
[----:B------:R-:W1:Y:S01]  /*9130*/  @P1 MUFU.RCP R5, R8 ;  /* 0x0000000800051308 */ /* 0x000e620000001000 */
[----:B0-----:R-:W-:-:S10]  /*9140*/  @P1 FMUL.FTZ R6, R6, 0.69314718246459960938 ;  /* 0x3f31721806061820 */ /* 0x001fd40000410000 */
[----:B------:R-:W0:Y:S01]  /*9150*/  @P2 MUFU.RCP R0, R9 ;  /* 0x0000000900002308 */ /* 0x000e220000001000 */
[----:B------:R-:W-:Y:S01]  /*9160*/  @P1 FFMA.FTZ R4, R3, R186, R6 ;  /* 0x000000ba03041223 */ /* 0x000fe20000010006 */
[----:B-1----:R1:W-:Y:S01]  /*9170*/  @!P0 STS [R2+0x38400], R5 ;  /* 0x0384000502008388 */ /* 0x0023e20000000800 */
[----:B------:R-:W-:-:S05]  /*9180*/  FMUL.FTZ R24, R24, R5 ;  /* 0x0000000518187220 */ /* 0x000fca0000410000 */
[----:B------:R-:W2:Y:S01]  /*9190*/  @P2 MUFU.LG2 R7, R9 ;  /* 0x0000000900072308 */ /* 0x000ea20000000c00 */
        /* <DEDUP_REMOVED lines=8> */
[----:B0-----:R0:W-:Y:S01]  /*9220*/  @!P0 STS [R2+0x38420], R0 ;  /* 0x0384200002008388 */ /* 0x0011e20000000800 */
        /* <DEDUP_REMOVED lines=55> */
[----:B-1----:R-:W-:-:S02]  /*95a0*/  IMAD.U32 R5, RZ, RZ, UR6 ;  /* 0x00000006ff057e24 */ /* 0x002fc4000f8e00ff */
[----:B--2---:R-:W-:Y:S01]  /*95b0*/  @P2 FMUL.FTZ R8, R7, 0.69314718246459960938 ;  /* 0x3f31721807082820 */ /* 0x004fe20000410000 */
[----:B0-----:R-:W-:Y:S01]  /*95c0*/  IMAD.MOV.U32 R2, RZ, RZ, -0x800000 ;  /* 0xff800000ff027424 */ /* 0x001fe200078e00ff */
[----:B------:R-:W-:Y:S01]  /*95d0*/  PLOP3.LUT P0, PT, PT, PT, PT, 0x8, 0x0 ;  /* 0x000000000000781c */ /* 0x000fe20003f0e170 */
        /* <DEDUP_REMOVED lines=66> */
[----:B------:R-:W-:Y:S06]  /*9a00*/  BAR.ARV 0xe, 0x100 ;  /* 0x0384000000007b1d */ /* 0x000fec0000002000 */
.L_x_177:
        /* <DEDUP_REMOVED lines=21> */
[----:B-1----:R-:W-:Y:S01]  /*9b60*/  ISETP.NE.AND P1, PT, R6, 0x1, PT ;  /* 0x000000010600780c */ /* 0x002fe20003f25270 */
[----:B------:R-:W-:Y:S01]  /*9b70*/  IMAD.IADD R8, R22, 0x1, -R5 ;  /* 0x0000000116087824 */ /* 0x000fe200078e0a05 */
[----:B------:R-:W-:-:S04]  /*9b80*/  SHF.R.S32.HI R5, RZ, 0x1f, R3 ;  /* 0x0000001fff057819 */ /* 0x000fc80000011403 */
        /* <DEDUP_REMOVED lines=29> */
[----:B--2---:R-:W-:Y:S02]  /*9d60*/  USHF.R.S32.HI UR5, URZ, 0x1f, UR7 ;  /* 0x0000001f3f057899 */ /* 0x004fe40008011407 */
[----:B------:R-:W-:Y:S02]  /*9d70*/  IMAD.IADD R152, R23, 0x1, -R152 ;  /* 0x0000000117987824 */ /* 0x000fe400078e0a98 */
[----:B------:R-:W-:Y:S01]  /*9d80*/  IMAD.IADD R11, R10, 0x1, -R11 ;  /* 0x000000010a0b7824 */ /* 0x000fe200078e0a0b */
[----:B------:R-:W-:Y:S01]  /*9d90*/  LEA.HI R10, R9, R9, RZ, 0x1 ;  /* 0x00000009090a7211 */ /* 0x000fe200078f08ff */
[----:B------:R-:W0:Y:S01]  /*9da0*/  @P0 LDC R16, c[0x0][0xcec] ;  /* 0x00033b00ff100b82 */ /* 0x000e220000000800 */
[----:B------:R-:W-:-:S02]  /*9db0*/  IMAD.SHL.U32 R152, R152, 0x2, RZ ;  /* 0x0000000298987824 */ /* 0x000fc400078e00ff */
[----:B------:R-:W-:Y:S01]  /*9dc0*/  LOP3.LUT R10, R10, 0x1ffffffe, RZ, 0xc0, !PT ;  /* 0x1ffffffe0a0a7812 */ /* 0x000fe200078ec0ff */
[----:B------:R-:W-:Y:S02]  /*9dd0*/  IMAD R153, R12, 0x10, R11 ;  /* 0x000000100c997824 */ /* 0x000fe400078e020b */
[----:B---3--:R-:W-:Y:S02]  /*9de0*/  IMAD R12, R20, UR5, RZ ;  /* 0x00000005140c7c24 */ /* 0x008fe4000f8e02ff */
[----:B------:R-:W2:Y:S01]  /*9df0*/  @P0 LDC R17, c[0x0][0xcf0] ;  /* 0x00033c00ff110b82 */ /* 0x000ea20000000800 */
[----:B------:R-:W-:Y:S02]  /*9e00*/  IMAD.IADD R9, R9, 0x1, -R10 ;  /* 0x0000000109097824 */ /* 0x000fe400078e0a0a */
[----:B------:R-:W-:Y:S02]  /*9e10*/  IMAD.U32 R11, RZ, RZ, UR9 ;  /* 0x00000009ff0b7e24 */ /* 0x000fe4000f8e00ff */
[----:B------:R-:W-:-:S02]  /*9e20*/  IMAD R9, R9, 0x8, R153 ;  /* 0x0000000809097824 */ /* 0x000fc400078e0299 */
[----:B------:R-:W-:Y:S02]  /*9e30*/  IMAD.U32 R10, RZ, RZ, UR8 ;  /* 0x00000008ff0a7e24 */ /* 0x000fe4000f8e00ff */
[----:B-1----:R-:W-:Y:S02]  /*9e40*/  IMAD R9, R14, 0x40, R9 ;  /* 0x000000400e097824 */ /* 0x002fe400078e0209 */
[----:B------:R-:W-:Y:S01]  /*9e50*/  IMAD.U32 R11, RZ, RZ, UR4 ;  /* 0x00000004ff0b7e24 */ /* 0x000fe2000f8e00ff */
[----:B------:R-:W-:Y:S01]  /*9e60*/  ULDC.64 UR4, c[0x0][0xce0] ;  /* 0x0003380000047ab9 */ /* 0x000fe20000000a00 */
[----:B------:R-:W-:Y:S02]  /*9e70*/  IMAD R15, R21, UR7, R12 ;  /* 0x00000007150f7c24 */ /* 0x000fe4000f8e020c */
[----:B------:R-:W-:-:S04]  /*9e80*/  IMAD.WIDE.U32 R10, R20, UR7, R10 ;  /* 0x00000007140a7c25 */ /* 0x000fc8000f8e000a */
[----:B0-----:R-:W-:Y:S01]  /*9e90*/  @P0 IMAD.HI.U32 R12, R9, R16, RZ ;  /* 0x00000010090c0227 */ /* 0x001fe200078e00ff */
[----:B------:R-:W-:-:S03]  /*9ea0*/  IADD3 R11, R11, R15, RZ ;  /* 0x0000000f0b0b7210 */ /* 0x000fc60007ffe0ff */
[----:B------:R-:W-:Y:S01]  /*9eb0*/  IMAD.MOV.U32 R13, RZ, RZ, R9 ;  /* 0x000000ffff0d7224 */ /* 0x000fe200078e0009 */
[----:B--2---:R-:W-:Y:S01]  /*9ec0*/  @P0 SHF.R.U32.HI R13, RZ, R17, R12 ;  /* 0x00000011ff0d0219 */ /* 0x004fe2000001160c */
[----:B------:R-:W-:Y:S02]  /*9ed0*/  IMAD R12, R5, UR4, RZ ;  /* 0x00000004050c7c24 */ /* 0x000fe4000f8e02ff */
[----:B------:R-:W-:-:S04]  /*9ee0*/  IMAD.WIDE.U32 R10, R3, UR4, R10 ;  /* 0x00000004030a7c25 */ /* 0x000fc8000f8e000a */
[----:B------:R-:W-:Y:S01]  /*9ef0*/  IMAD.MOV R15, RZ, RZ, -R13 ;  /* 0x000000ffff0f7224 */ /* 0x000fe200078e0a0d */
[----:B------:R-:W-:Y:S01]  /*9f00*/  IADD3 R10, P0, R13, R10, RZ ;  /* 0x0000000a0d0a7210 */ /* 0x000fe20007f1e0ff */
        /* <DEDUP_REMOVED lines=24> */
[----:B------:R-:W-:Y:S01]  /*a090*/  ISETP.NE.AND P0, PT, R152, R15, PT ;  /* 0x0000000f9800720c */ /* 0x000fe20003f05270 */
[----:B------:R-:W-:-:S03]  /*a0a0*/  VIADD R15, R9, 0x8 ;  /* 0x00000008090f7836 */ /* 0x000fc60000000000 */
[-C--:B------:R-:W-:Y:S02]  /*a0b0*/  ISETP.GE.OR P2, PT, R9, R14.reuse, P0 ;  /* 0x0000000e0900720c */ /* 0x080fe40000746670 */
[----:B------:R-:W-:-:S11]  /*a0c0*/  ISETP.GE.OR P0, PT, R15, R14, P0 ;  /* 0x0000000e0f00720c */ /* 0x000fd60000706670 */
[----:B0-----:R0:W-:Y:S04]  /*a0d0*/  @!P2 ST.E desc[UR36][R10.64], R4 ;  /* 0x000000040a00a985 */ /* 0x0011e8000c101924 */
[----:B-1----:R0:W-:Y:S02]  /*a0e0*/  @!P0 ST.E desc[UR36][R12.64], R2 ;  /* 0x000000020c008985 */ /* 0x0021e4000c101924 */
.L_x_209:
        /* <DEDUP_REMOVED lines=21> */
[----:B------:R-:W-:Y:S01]  /*a240*/  IMAD R155, R155, 0x10, R154 ;  /* 0x000000109b9b7824 */ /* 0x000fe200078e029a */
[----:B------:R-:W-:Y:S01]  /*a250*/  BSSY B0, `(.L_x_210) ;  /* 0x00000f3000007945 */ /* 0x000fe20003800000 */
[----:B------:R-:W-:Y:S01]  /*a260*/  IMAD.U32 R10, RZ, RZ, UR4 ;  /* 0x00000004ff0a7e24 */ /* 0x000fe2000f8e00ff */
[----:B------:R-:W-:Y:S01]  /*a270*/  ULDC.64 UR4, c[0x0][0xc48] ;  /* 0x0003120000047ab9 */ /* 0x000fe20000000a00 */
[----:B------:R-:W-:Y:S01]  /*a280*/  IMAD.IADD R2, R19, 0x1, -R2 ;  /* 0x0000000113027824 */ /* 0x000fe200078e0a02 */
[----:B--2---:R-:W-:Y:S01]  /*a290*/  USHF.R.S32.HI UR8, URZ, 0x1f, UR7 ;  /* 0x0000001f3f087899 */ /* 0x004fe20008011407 */
[----:B------:R-:W2:Y:S01]  /*a2a0*/  @P1 LDC R17, c[0x0][0xcf0] ;  /* 0x00033c00ff111b82 */ /* 0x000ea20000000800 */
[----:B------:R-:W-:-:S02]  /*a2b0*/  IMAD.U32 R11, RZ, RZ, UR6 ;  /* 0x00000006ff0b7e24 */ /* 0x000fc4000f8e00ff */
[----:B------:R-:W-:-:S04]  /*a2c0*/  IMAD R4, R2, 0x8, R155 ;  /* 0x0000000802047824 */ /* 0x000fc800078e029b */
[----:B-1----:R-:W-:Y:S02]  /*a2d0*/  IMAD R15, R14, 0x40, R4 ;  /* 0x000000400e0f7824 */ /* 0x002fe400078e0204 */
[C---:B0-----:R-:W-:Y:S02]  /*a2e0*/  IMAD R2, R12.reuse, UR8, RZ ;  /* 0x000000080c027c24 */ /* 0x041fe4000f8e02ff */
[----:B------:R-:W-:Y:S01]  /*a2f0*/  IMAD.WIDE.U32 R10, R12, UR7, R10 ;  /* 0x000000070c0a7c25 */ /* 0x000fe2000f8e000a */
[----:B------:R-:W-:-:S03]  /*a300*/  MOV R9, R15 ;  /* 0x0000000f00097202 */ /* 0x000fc60000000f00 */
[----:B------:R-:W-:Y:S02]  /*a310*/  IMAD R13, R13, UR7, R2 ;  /* 0x000000070d0d7c24 */ /* 0x000fe4000f8e0202 */
[----:B---3--:R-:W-:-:S04]  /*a320*/  @P1 IMAD.HI.U32 R16, R15, R16, RZ ;  /* 0x000000100f101227 */ /* 0x008fc800078e00ff */
[----:B------:R-:W-:Y:S02]  /*a330*/  IMAD R2, R5, UR4, RZ ;  /* 0x0000000405027c24 */ /* 0x000fe4000f8e02ff */
[----:B------:R-:W-:Y:S01]  /*a340*/  IMAD.IADD R11, R11, 0x1, R13 ;  /* 0x000000010b0b7824 */ /* 0x000fe200078e020d */
[----:B--2---:R-:W-:Y:S01]  /*a350*/  @P1 SHF.R.U32.HI R9, RZ, R17, R16 ;  /* 0x00000011ff091219 */ /* 0x004fe20000011610 */
[C---:B------:R-:W-:Y:S02]  /*a360*/  IMAD R13, R3.reuse, UR5, R2 ;  /* 0x00000005030d7c24 */ /* 0x040fe4000f8e0202 */
[----:B------:R-:W-:Y:S01]  /*a370*/  IMAD.WIDE.U32 R2, R3, UR4, R10 ;  /* 0x0000000403027c25 */ /* 0x000fe2000f8e000a */
[--C-:B------:R-:W-:Y:S01]  /*a380*/  SHF.R.S32.HI R4, RZ, 0x1f, R9.reuse ;  /* 0x0000001fff047819 */ /* 0x100fe20000011409 */
[----:B------:R-:W-:Y:S02]  /*a390*/  ULDC.64 UR4, c[0x0][0xc30] ;  /* 0x00030c0000047ab9 */ /* 0x000fe40000000a00 */
[----:B------:R-:W-:-:S02]  /*a3a0*/  IMAD.MOV R5, RZ, RZ, -R9 ;  /* 0x000000ffff057224 */ /* 0x000fc400078e0a09 */
[----:B------:R-:W-:Y:S02]  /*a3b0*/  IMAD R4, R4, UR4, RZ ;  /* 0x0000000404047c24 */ /* 0x000fe4000f8e02ff */
[----:B------:R-:W-:Y:S02]  /*a3c0*/  IMAD R5, R6, R5, R15 ;  /* 0x0000000506057224 */ /* 0x000fe400078e020f */
        /* <DEDUP_REMOVED lines=16> */
[----:B------:R-:W-:Y:S01]  /*a4d0*/  LOP3.LUT R9, R7, 0x7ffffffc, RZ, 0xc0, !PT ;  /* 0x7ffffffc07097812 */ /* 0x000fe200078ec0ff */
[----:B------:R-:W-:Y:S01]  /*a4e0*/  IMAD R7, R14, 0x40, R155 ;  /* 0x000000400e077824 */ /* 0x000fe200078e029b */
[----:B------:R-:W-:Y:S01]  /*a4f0*/  LEA.HI.X R5, R2, UR5, R5, 0x2, P0 ;  /* 0x0000000502057c11 */ /* 0x000fe200080f1405 */
[----:B------:R-:W-:Y:S01]  /*a500*/  IMAD.IADD R11, R0, 0x1, -R11 ;  /* 0x00000001000b7824 */ /* 0x000fe200078e0a0b */
[----:B------:R0:W1:Y:S01]  /*a510*/  SHFL.IDX PT, R2, R4, RZ, 0x1c1f ;  /* 0x001c1fff04027589 */ /* 0x00006200000e0000 */
[----:B------:R-:W-:Y:S01]  /*a520*/  IMAD.IADD R0, R8, 0x1, -R9 ;  /* 0x0000000108007824 */ /* 0x000fe200078e0a09 */
[----:B------:R-:W-:-:S02]  /*a530*/  ISETP.GE.AND P0, PT, R7, R6, PT ;  /* 0x000000060700720c */ /* 0x000fc40003f06270 */
[----:B------:R0:W2:Y:S01]  /*a540*/  SHFL.IDX PT, R3, R5, RZ, 0x1c1f ;  /* 0x001c1fff05037589 */ /* 0x0000a200000e0000 */
[----:B------:R-:W-:-:S04]  /*a550*/  IMAD R0, R11, 0x80, R0 ;  /* 0x000000800b007824 */ /* 0x000fc800078e0200 */
[----:B------:R-:W-:-:S06]  /*a560*/  IMAD.SHL.U32 R0, R0, 0x2, RZ ;  /* 0x0000000200007824 */ /* 0x000fcc00078e00ff */
        /* <DEDUP_REMOVED lines=11> */
[----:B------:R-:W-:Y:S01]  /*a620*/  VIADD R18, R0, 0x30 ;  /* 0x0000003000127836 */ /* 0x000fe20000000000 */
[----:B------:R-:W-:Y:S01]  /*a630*/  ISETP.GE.AND P0, PT, R16, UR4, PT ;  /* 0x0000000410007c0c */ /* 0x000fe2000bf06270 */
[C---:B------:R-:W-:Y:S01]  /*a640*/  VIADD R19, R0.reuse, 0x38 ;  /* 0x0000003800137836 */ /* 0x040fe20000000000 */
[----:B------:R-:W-:Y:S01]  /*a650*/  ISETP.GE.AND P1, PT, R17, UR4, PT ;  /* 0x0000000411007c0c */ /* 0x000fe2000bf26270 */
[C---:B------:R-:W-:Y:S01]  /*a660*/  VIADD R21, R0.reuse, 0x48 ;  /* 0x0000004800157836 */ /* 0x040fe20000000000 */
[C---:B------:R-:W-:Y:S01]  /*a670*/  IADD3 R20, R0.reuse, 0x40, RZ ;  /* 0x0000004000147810 */ /* 0x040fe20007ffe0ff */
[C---:B------:R-:W-:Y:S01]  /*a680*/  VIADD R22, R0.reuse, 0x50 ;  /* 0x0000005000167836 */ /* 0x040fe20000000000 */
[C---:B------:R-:W-:Y:S01]  /*a690*/  @!P2 LEA.HI R8, R0.reuse, R0, RZ, 0x1 ;  /* 0x000000000008a211 */ /* 0x040fe200078f08ff */
[----:B------:R-:W-:Y:S01]  /*a6a0*/  VIADD R23, R0, 0x58 ;  /* 0x0000005800177836 */ /* 0x000fe20000000000 */
[----:B------:R-:W-:-:S02]  /*a6b0*/  @!P3 LEA.HI R10, R9, R9, RZ, 0x1 ;  /* 0x00000009090ab211 */ /* 0x000fc400078f08ff */
[----:B------:R-:W-:Y:S02]  /*a6c0*/  @!P4 LEA.HI R12, R11, R11, RZ, 0x1 ;  /* 0x0000000b0b0cc211 */ /* 0x000fe400078f08ff */
[----:B------:R-:W-:Y:S02]  /*a6d0*/  @!P5 LEA.HI R14, R13, R13, RZ, 0x1 ;  /* 0x0000000d0d0ed211 */ /* 0x000fe400078f08ff */
[----:B------:R-:W-:Y:S02]  /*a6e0*/  @!P2 LOP3.LUT R9, R8, 0xfffffffe, RZ, 0xc0, !PT ;  /* 0xfffffffe0809a812 */ /* 0x000fe400078ec0ff */
[----:B------:R-:W-:Y:S02]  /*a6f0*/  @!P3 LOP3.LUT R11, R10, 0xfffffffe, RZ, 0xc0, !PT ;  /* 0xfffffffe0a0bb812 */ /* 0x000fe400078ec0ff */
[----:B------:R-:W-:Y:S01]  /*a700*/  @!P4 LOP3.LUT R13, R12, 0xfffffffe, RZ, 0xc0, !PT ;  /* 0xfffffffe0c0dc812 */ /* 0x000fe200078ec0ff */
[----:B-12---:R-:W-:Y:S01]  /*a710*/  @!P2 IMAD.WIDE R8, R9, 0x4, R2 ;  /* 0x000000040908a825 */ /* 0x006fe200078e0202 */
[----:B------:R-:W-:-:S02]  /*a720*/  @!P5 LOP3.LUT R15, R14, 0xfffffffe, RZ, 0xc0, !PT ;  /* 0xfffffffe0e0fd812 */ /* 0x000fc400078ec0ff */
[----:B------:R-:W-:Y:S01]  /*a730*/  ISETP.GE.AND P6, PT, R22, UR4, PT ;  /* 0x0000000416007c0c */ /* 0x000fe2000bfc6270 */
        /* <DEDUP_REMOVED lines=9> */
[----:B------:R-:W-:Y:S01]  /*a7d0*/  @!P0 LEA.HI R16, R16, R16, RZ, 0x1 ;  /* 0x0000001010108211 */ /* 0x000fe200078f08ff */
[----:B------:R3:W-:Y:S01]  /*a7e0*/  @!P5 ST.E.64 desc[UR36][R14.64], R36 ;  /* 0x000000240e00d985 */ /* 0x0007e2000c101b24 */
[----:B------:R-:W-:Y:S01]  /*a7f0*/  ISETP.GE.AND P5, PT, R21, UR4, PT ;  /* 0x0000000415007c0c */ /* 0x000fe2000bfa6270 */
[----:B0-----:R-:W-:Y:S01]  /*a800*/  VIADD R24, R0, 0x60 ;  /* 0x0000006000187836 */ /* 0x001fe20000000000 */
[----:B------:R-:W-:Y:S02]  /*a810*/  @!P1 LEA.HI R17, R17, R17, RZ, 0x1 ;  /* 0x0000001111119211 */ /* 0x000fe400078f08ff */
[----:B------:R-:W-:Y:S02]  /*a820*/  @!P0 LOP3.LUT R9, R16, 0xfffffffe, RZ, 0xc0, !PT ;  /* 0xfffffffe10098812 */ /* 0x000fe400078ec0ff */
[----:B-1----:R-:W-:Y:S02]  /*a830*/  @!P1 LOP3.LUT R11, R17, 0xfffffffe, RZ, 0xc0, !PT ;  /* 0xfffffffe110b9812 */ /* 0x002fe400078ec0ff */
        /* <DEDUP_REMOVED lines=16> */
[----:B------:R-:W-:Y:S01]  /*a940*/  VIADD R22, R0, 0x88 ;  /* 0x0000008800167836 */ /* 0x000fe20000000000 */
[----:B------:R-:W-:Y:S01]  /*a950*/  ISETP.GE.AND P1, PT, R23, UR4, PT ;  /* 0x0000000417007c0c */ /* 0x000fe2000bf26270 */
[----:B0-----:R-:W-:Y:S01]  /*a960*/  @!P2 IMAD.WIDE R8, R13, 0x4, R2 ;  /* 0x000000040d08a825 */ /* 0x001fe200078e0202 */
[----:B------:R-:W-:-:S03]  /*a970*/  ISETP.GE.AND P0, PT, R24, UR4, PT ;  /* 0x0000000418007c0c */ /* 0x000fc6000bf06270 */
[--C-:B-1----:R-:W-:Y:S01]  /*a980*/  @!P3 IMAD.WIDE R10, R19, 0x4, R2.reuse ;  /* 0x00000004130ab825 */ /* 0x102fe200078e0202 */
[----:B------:R0:W-:Y:S01]  /*a990*/  @!P2 ST.E.64 desc[UR36][R8.64], R48 ;  /* 0x000000300800a985 */ /* 0x0001e2000c101b24 */
[----:B------:R-:W-:Y:S02]  /*a9a0*/  ISETP.GE.AND P2, PT, R18, UR4, PT ;  /* 0x0000000412007c0c */ /* 0x000fe4000bf46270 */
        /* <DEDUP_REMOVED lines=11> */
[----:B------:R-:W-:Y:S01]  /*aa60*/  VIADD R21, R0, 0x80 ;  /* 0x0000008000157836 */ /* 0x000fe20000000000 */
[----:B------:R-:W-:Y:S02]  /*aa70*/  @!P0 LEA.HI R24, R24, R24, RZ, 0x1 ;  /* 0x0000001818188211 */ /* 0x000fe400078f08ff */
[----:B------:R-:W-:Y:S02]  /*aa80*/  ISETP.GE.AND P6, PT, R19, UR4, PT ;  /* 0x0000000413007c0c */ /* 0x000fe4000bfc6270 */
[----:B------:R-:W-:-:S02]  /*aa90*/  ISETP.GE.AND P4, PT, R21, UR4, PT ;  /* 0x0000000415007c0c */ /* 0x000fc4000bf86270 */
[----:B0-----:R-:W-:Y:S01]  /*aaa0*/  @!P1 LOP3.LUT R9, R23, 0xfffffffe, RZ, 0xc0, !PT ;  /* 0xfffffffe17099812 */ /* 0x001fe200078ec0ff */
[----:B------:R-:W-:Y:S01]  /*aab0*/  VIADD R23, R0, 0x90 ;  /* 0x0000009000177836 */ /* 0x000fe20000000000 */
        /* <DEDUP_REMOVED lines=14> */
[----:B---3--:R-:W-:Y:S01]  /*aba0*/  @!P5 LOP3.LUT R15, R20, 0xfffffffe, RZ, 0xc0, !PT ;  /* 0xfffffffe140fd812 */ /* 0x008fe200078ec0ff */
[----:B------:R-:W-:Y:S01]  /*abb0*/  VIADD R20, R0, 0xb0 ;  /* 0x000000b000147836 */ /* 0x000fe20000000000 */
[----:B------:R-:W-:Y:S02]  /*abc0*/  @!P4 LOP3.LUT R21, R21, 0xfffffffe, RZ, 0xc0, !PT ;  /* 0xfffffffe1515c812 */ /* 0x000fe400078ec0ff */
[----:B----4-:R-:W-:Y:S01]  /*abd0*/  @!P3 LOP3.LUT R17, R22, 0xfffffffe, RZ, 0xc0, !PT ;  /* 0xfffffffe1611b812 */ /* 0x010fe200078ec0ff */
        /* <DEDUP_REMOVED lines=22> */
[----:B0-----:R-:W-:Y:S02]  /*ad40*/  @!P0 LOP3.LUT R9, R23, 0xfffffffe, RZ, 0xc0, !PT ;  /* 0xfffffffe17098812 */ /* 0x001fe400078ec0ff */
[----:B------:R-:W-:Y:S02]  /*ad50*/  @!P2 LEA.HI R18, R18, R18, RZ, 0x1 ;  /* 0x000000121212a211 */ /* 0x000fe400078f08ff */
[----:B-1----:R-:W-:Y:S01]  /*ad60*/  @!P1 LOP3.LUT R11, R24, 0xfffffffe, RZ, 0xc0, !PT ;  /* 0xfffffffe180b9812 */ /* 0x002fe200078ec0ff */
[--C-:B------:R-:W-:Y:S01]  /*ad70*/  @!P0 IMAD.WIDE R8, R9, 0x4, R2.reuse ;  /* 0x0000000409088825 */ /* 0x100fe200078e0202 */
[----:B------:R-:W-:Y:S02]  /*ad80*/  @!P4 LEA.HI R20, R20, R20, RZ, 0x1 ;  /* 0x000000141414c211 */ /* 0x000fe400078f08ff */
[----:B--2---:R-:W-:Y:S01]  /*ad90*/  @!P2 LOP3.LUT R13, R18, 0xfffffffe, RZ, 0xc0, !PT ;  /* 0xfffffffe120da812 */ /* 0x004fe200078ec0ff */
[--C-:B------:R-:W-:Y:S01]  /*ada0*/  @!P1 IMAD.WIDE R10, R11, 0x4, R2.reuse ;  /* 0x000000040b0a9825 */ /* 0x100fe200078e0202 */
[----:B------:R-:W-:Y:S01]  /*adb0*/  @!P3 LEA.HI R19, R19, R19, RZ, 0x1 ;  /* 0x000000131313b211 */ /* 0x000fe200078f08ff */
[----:B------:R0:W-:Y:S01]  /*adc0*/  @!P0 ST.E.64 desc[UR36][R8.64], R96 ;  /* 0x0000006008008985 */ /* 0x0001e2000c101b24 */
[----:B------:R-:W-:Y:S01]  /*add0*/  @!P5 LEA.HI R21, R21, R21, RZ, 0x1 ;  /* 0x000000151515d211 */ /* 0x000fe200078f08ff */
[----:B------:R-:W-:Y:S01]  /*ade0*/  @!P2 IMAD.WIDE R12, R13, 0x4, R2 ;  /* 0x000000040d0ca825 */ /* 0x000fe200078e0202 */
[----:B------:R-:W-:Y:S01]  /*adf0*/  @!P3 LOP3.LUT R19, R19, 0xfffffffe, RZ, 0xc0, !PT ;  /* 0xfffffffe1313b812 */ /* 0x000fe200078ec0ff */
[----:B------:R1:W-:Y:S01]  /*ae00*/  @!P1 ST.E.64 desc[UR36][R10.64], R100 ;  /* 0x000000640a009985 */ /* 0x0003e2000c101b24 */
[----:B------:R-:W-:Y:S01]  /*ae10*/  @!P6 LEA.HI R22, R22, R22, RZ, 0x1 ;  /* 0x000000161616e211 */ /* 0x000fe200078f08ff */
[----:B------:R-:W-:Y:S01]  /*ae20*/  VIADD R18, R0, 0xc8 ;  /* 0x000000c800127836 */ /* 0x000fe20000000000 */
[----:B---3--:R-:W-:Y:S01]  /*ae30*/  @!P4 LOP3.LUT R15, R20, 0xfffffffe, RZ, 0xc0, !PT ;  /* 0xfffffffe140fc812 */ /* 0x008fe200078ec0ff */
[----:B------:R2:W-:Y:S01]  /*ae40*/  @!P2 ST.E.64 desc[UR36][R12.64], R104 ;  /* 0x000000680c00a985 */ /* 0x0005e2000c101b24 */
[----:B------:R-:W-:Y:S01]  /*ae50*/  @!P5 LOP3.LUT R21, R21, 0xfffffffe, RZ, 0xc0, !PT ;  /* 0xfffffffe1515d812 */ /* 0x000fe200078ec0ff */
[----:B------:R-:W-:Y:S01]  /*ae60*/  VIADD R20, R0, 0xd8 ;  /* 0x000000d800147836 */ /* 0x000fe20000000000 */
[----:B----4-:R-:W-:-:S02]  /*ae70*/  @!P6 LOP3.LUT R17, R22, 0xfffffffe, RZ, 0xc0, !PT ;  /* 0xfffffffe1611e812 */ /* 0x010fc400078ec0ff */
[----:B------:R-:W-:Y:S01]  /*ae80*/  ISETP.GE.AND P0, PT, R18, UR4, PT ;  /* 0x0000000412007c0c */ /* 0x000fe2000bf06270 */
[--C-:B0-----:R-:W-:Y:S01]  /*ae90*/  @!P3 IMAD.WIDE R8, R19, 0x4, R2.reuse ;  /* 0x000000041308b825 */ /* 0x101fe200078e0202 */
[----:B------:R-:W-:Y:S02]  /*aea0*/  IADD3 R19, R0, 0xd0, RZ ;  /* 0x000000d000137810 */ /* 0x000fe40007ffe0ff */
[----:B------:R-:W-:Y:S01]  /*aeb0*/  ISETP.GE.AND P2, PT, R20, UR4, PT ;  /* 0x0000000414007c0c */ /* 0x000fe2000bf46270 */
[--C-:B-1----:R-:W-:Y:S01]  /*aec0*/  @!P4 IMAD.WIDE R10, R15, 0x4, R2.reuse ;  /* 0x000000040f0ac825 */ /* 0x102fe200078e0202 */
[----:B------:R0:W-:Y:S01]  /*aed0*/  @!P3 ST.E.64 desc[UR36][R8.64], R108 ;  /* 0x0000006c0800b985 */ /* 0x0001e2000c101b24 */
[----:B------:R-:W-:Y:S02]  /*aee0*/  ISETP.GE.AND P1, PT, R19, UR4, PT ;  /* 0x0000000413007c0c */ /* 0x000fe4000bf26270 */
[--C-:B------:R-:W-:Y:S01]  /*aef0*/  @!P5 IMAD.WIDE R14, R21, 0x4, R2.reuse ;  /* 0x00000004150ed825 */ /* 0x100fe200078e0202 */
[----:B------:R1:W-:Y:S03]  /*af00*/  @!P4 ST.E.64 desc[UR36][R10.64], R112 ;  /* 0x000000700a00c985 */ /* 0x0003e6000c101b24 */
[----:B------:R-:W-:Y:S01]  /*af10*/  @!P6 IMAD.WIDE R16, R17, 0x4, R2 ;  /* 0x000000041110e825 */ /* 0x000fe200078e0202 */
[----:B------:R3:W-:Y:S01]  /*af20*/  @!P5 ST.E.64 desc[UR36][R14.64], R116 ;  /* 0x000000740e00d985 */ /* 0x0007e2000c101b24 */
[----:B------:R-:W-:-:S02]  /*af30*/  @!P0 LEA.HI R18, R18, R18, RZ, 0x1 ;  /* 0x0000001212128211 */ /* 0x000fc400078f08ff */
[C---:B------:R-:W-:Y:S01]  /*af40*/  VIADD R21, R0.reuse, 0xe0 ;  /* 0x000000e000157836 */ /* 0x040fe20000000000 */
[----:B------:R4:W-:Y:S01]  /*af50*/  @!P6 ST.E.64 desc[UR36][R16.64], R120 ;  /* 0x000000781000e985 */ /* 0x0009e2000c101b24 */
[C---:B--2---:R-:W-:Y:S01]  /*af60*/  VIADD R12, R0.reuse, 0xe8 ;  /* 0x000000e8000c7836 */ /* 0x044fe20000000000 */
[----:B------:R-:W-:Y:S01]  /*af70*/  @!P1 LEA.HI R19, R19, R19, RZ, 0x1 ;  /* 0x0000001313139211 */ /* 0x000fe200078f08ff */
[C---:B0-----:R-:W-:Y:S01]  /*af80*/  VIADD R9, R0.reuse, 0xf8 ;  /* 0x000000f800097836 */ /* 0x041fe20000000000 */
[----:B------:R-:W-:Y:S01]  /*af90*/  ISETP.GE.AND P3, PT, R21, UR4, PT ;  /* 0x0000000415007c0c */ /* 0x000fe2000bf66270 */
[----:B------:R-:W-:Y:S01]  /*afa0*/  VIADD R13, R0, 0xf0 ;  /* 0x000000f0000d7836 */ /* 0x000fe20000000000 */
[----:B------:R-:W-:Y:S02]  /*afb0*/  ISETP.GE.AND P4, PT, R12, UR4, PT ;  /* 0x000000040c007c0c */ /* 0x000fe4000bf86270 */
[----:B------:R-:W-:Y:S02]  /*afc0*/  ISETP.GE.AND P6, PT, R9, UR4, PT ;  /* 0x0000000409007c0c */ /* 0x000fe4000bfc6270 */
[----:B------:R-:W-:-:S02]  /*afd0*/  ISETP.GE.AND P5, PT, R13, UR4, PT ;  /* 0x000000040d007c0c */ /* 0x000fc4000bfa6270 */
[----:B------:R-:W-:Y:S02]  /*afe0*/  @!P2 LEA.HI R20, R20, R20, RZ, 0x1 ;  /* 0x000000141414a211 */ /* 0x000fe400078f08ff */
[----:B-1----:R-:W-:-:S03]  /*aff0*/  @!P1 LOP3.LUT R11, R19, 0xfffffffe, RZ, 0xc0, !PT ;  /* 0xfffffffe130b9812 */ /* 0x002fc600078ec0ff */
[----:B------:R-:W-:Y:S02]  /*b000*/  @!P3 LEA.HI R21, R21, R21, RZ, 0x1 ;  /* 0x000000151515b211 */ /* 0x000fe400078f08ff */
[----:B------:R-:W-:Y:S02]  /*b010*/  @!P4 LEA.HI R12, R12, R12, RZ, 0x1 ;  /* 0x0000000c0c0cc211 */ /* 0x000fe400078f08ff */
[----:B------:R-:W-:Y:S02]  /*b020*/  @!P6 LEA.HI R10, R9, R9, RZ, 0x1 ;  /* 0x00000009090ae211 */ /* 0x000fe400078f08ff */
[----:B------:R-:W-:Y:S02]  /*b030*/  @!P5 LEA.HI R8, R13, R13, RZ, 0x1 ;  /* 0x0000000d0d08d211 */ /* 0x000fe400078f08ff */
[----:B------:R-:W-:Y:S02]  /*b040*/  @!P0 LOP3.LUT R9, R18, 0xfffffffe, RZ, 0xc0, !PT ;  /* 0xfffffffe12098812 */ /* 0x000fe400078ec0ff */
[----:B------:R-:W-:-:S02]  /*b050*/  @!P2 LOP3.LUT R13, R20, 0xfffffffe, RZ, 0xc0, !PT ;  /* 0xfffffffe140da812 */ /* 0x000fc400078ec0ff */
[----:B---3--:R-:W-:Y:S02]  /*b060*/  @!P3 LOP3.LUT R15, R21, 0xfffffffe, RZ, 0xc0, !PT ;  /* 0xfffffffe150fb812 */ /* 0x008fe400078ec0ff */
[----:B----4-:R-:W-:Y:S01]  /*b070*/  @!P4 LOP3.LUT R17, R12, 0xfffffffe, RZ, 0xc0, !PT ;  /* 0xfffffffe0c11c812 */ /* 0x010fe200078ec0ff */
[--C-:B------:R-:W-:Y:S01]  /*b080*/  @!P2 IMAD.WIDE R12, R13, 0x4, R2.reuse ;  /* 0x000000040d0ca825 */ /* 0x100fe200078e0202 */
[----:B------:R-:W-:Y:S02]  /*b090*/  @!P5 LOP3.LUT R19, R8, 0xfffffffe, RZ, 0xc0, !PT ;  /* 0xfffffffe0813d812 */ /* 0x000fe400078ec0ff */
[----:B------:R-:W-:Y:S01]  /*b0a0*/  @!P6 LOP3.LUT R21, R10, 0xfffffffe, RZ, 0xc0, !PT ;  /* 0xfffffffe0a15e812 */ /* 0x000fe200078ec0ff */
[----:B------:R-:W-:-:S04]  /*b0b0*/  @!P0 IMAD.WIDE R8, R9, 0x4, R2 ;  /* 0x0000000409088825 */ /* 0x000fc800078e0202 */
        /* <DEDUP_REMOVED lines=12> */
.L_x_211:
[----:B------:R-:W-:Y:S05]  /*b180*/  BSYNC B0 ;  /* 0x0000000000007941 */ /* 0x000fea0003800000 */
.L_x_210:
[----:B------:R-:W-:Y:S01]  /*b190*/  VIADD R7, R7, 0x8 ;  /* 0x0000000807077836 */ /* 0x000fe20000000000 */
[----:B0-2---:R2:W3:Y:S04]  /*b1a0*/  SHFL.IDX PT, R3, R5, 0x1, 0x1c1f ;  /* 0x003c1f0005037f89 */ /* 0x0054e800000e0000 */
[----:B------:R-:W-:Y:S01]  /*b1b0*/  ISETP.GE.AND P0, PT, R7, R6, PT ;  /* 0x000000060700720c */ /* 0x000fe20003f06270 */
[----:B-1----:R2:W4:-:S12]  /*b1c0*/  SHFL.IDX PT, R2, R4, 0x1, 0x1c1f ;  /* 0x003c1f0004027f89 */ /* 0x00251800000e0000 */
        /* <DEDUP_REMOVED lines=15> */
[----:B------:R-:W-:-:S02]  /*b2c0*/  VIADD R15, R0, 0x40 ;  /* 0x00000040000f7836 */ /* 0x000fc40000000000 */
[C---:B------:R-:W-:Y:S01]  /*b2d0*/  @!P0 LEA.HI R4, R0.reuse, R0, RZ, 0x1 ;  /* 0x0000000000048211 */ /* 0x040fe200078f08ff */
[C---:B------:R-:W-:Y:S01]  /*b2e0*/  VIADD R16, R0.reuse, 0x48 ;  /* 0x0000004800107836 */ /* 0x040fe20000000000 */
[----:B------:R-:W-:Y:S01]  /*b2f0*/  @!P1 LEA.HI R6, R5, R5, RZ, 0x1 ;  /* 0x0000000505069211 */ /* 0x000fe200078f08ff */
[C---:B------:R-:W-:Y:S01]  /*b300*/  VIADD R18, R0.reuse, 0x50 ;  /* 0x0000005000127836 */ /* 0x040fe20000000000 */
[----:B------:R-:W-:Y:S01]  /*b310*/  @!P2 LEA.HI R8, R7, R7, RZ, 0x1 ;  /* 0x000000070708a211 */ /* 0x000fe200078f08ff */
[----:B------:R-:W-:Y:S01]  /*b320*/  VIADD R20, R0, 0x80 ;  /* 0x0000008000147836 */ /* 0x000fe20000000000 */
[----:B------:R-:W-:Y:S02]  /*b330*/  @!P0 LOP3.LUT R5, R4, 0xfffffffe, RZ, 0xc0, !PT ;  /* 0xfffffffe04058812 */ /* 0x000fe400078ec0ff */
[----:B------:R-:W-:Y:S02]  /*b340*/  @!P1 LOP3.LUT R7, R6, 0xfffffffe, RZ, 0xc0, !PT ;  /* 0xfffffffe06079812 */ /* 0x000fe400078ec0ff */
[----:B------:R-:W-:Y:S01]  /*b350*/  @!P2 LOP3.LUT R9, R8, 0xfffffffe, RZ, 0xc0, !PT ;  /* 0xfffffffe0809a812 */ /* 0x000fe200078ec0ff */
[----:B---34-:R-:W-:Y:S01]  /*b360*/  @!P0 IMAD.WIDE R4, R5, 0x4, R2 ;  /* 0x0000000405048825 */ /* 0x018fe200078e0202 */
        /* <DEDUP_REMOVED lines=25> */
[----:B------:R-:W-:Y:S01]  /*b500*/  @!P2 LOP3.LUT R11, R14, 0xfffffffe, RZ, 0xc0, !PT ;  /* 0xfffffffe0e0ba812 */ /* 0x000fe200078ec0ff */
[----:B------:R-:W-:Y:S01]  /*b510*/  VIADD R14, R0, 0x60 ;  /* 0x00000060000e7836 */ /* 0x000fe20000000000 */
[----:B------:R-:W-:-:S02]  /*b520*/  @!P3 LOP3.LUT R15, R15, 0xfffffffe, RZ, 0xc0, !PT ;  /* 0xfffffffe0f0fb812 */ /* 0x000fc400078ec0ff */
[----:B------:R-:W-:Y:S01]  /*b530*/  @!P4 LOP3.LUT R17, R16, 0xfffffffe, RZ, 0xc0, !PT ;  /* 0xfffffffe1011c812 */ /* 0x000fe200078ec0ff */
[----:B------:R-:W-:Y:S01]  /*b540*/  VIADD R16, R0, 0x70 ;  /* 0x0000007000107836 */ /* 0x000fe20000000000 */
[----:B------:R-:W-:Y:S02]  /*b550*/  ISETP.GE.AND P5, PT, R18, UR4, PT ;  /* 0x0000000412007c0c */ /* 0x000fe4000bfa6270 */
[----:B------:R-:W-:Y:S01]  /*b560*/  ISETP.GE.AND P6, PT, R19, UR4, PT ;  /* 0x0000000413007c0c */ /* 0x000fe2000bfc6270 */
[----:B0-----:R-:W-:-:S04]  /*b570*/  @!P0 IMAD.WIDE R4, R9, 0x4, R2 ;  /* 0x0000000409048825 */ /* 0x001fc800078e0202 */
[--C-:B-1----:R-:W-:Y:S01]  /*b580*/  @!P1 IMAD.WIDE R6, R13, 0x4, R2.reuse ;  /* 0x000000040d069825 */ /* 0x102fe200078e0202 */
[----:B------:R0:W-:Y:S01]  /*b590*/  @!P0 ST.E.64 desc[UR36][R4.64], R46 ;  /* 0x0000002e04008985 */ /* 0x0001e2000c101b24 */
[----:B------:R-:W-:Y:S02]  /*b5a0*/  ISETP.GE.AND P0, PT, R20, UR4, PT ;  /* 0x0000000414007c0c */ /* 0x000fe4000bf06270 */
[--C-:B------:R-:W-:Y:S01]  /*b5b0*/  @!P2 IMAD.WIDE R8, R11, 0x4, R2.reuse ;  /* 0x000000040b08a825 */ /* 0x100fe200078e0202 */
[----:B------:R1:W-:Y:S01]  /*b5c0*/  @!P1 ST.E.64 desc[UR36][R6.64], R50 ;  /* 0x0000003206009985 */ /* 0x0003e2000c101b24 */
[----:B------:R-:W-:Y:S02]  /*b5d0*/  @!P5 LEA.HI R18, R18, R18, RZ, 0x1 ;  /* 0x000000121212d211 */ /* 0x000fe400078f08ff */
[----:B------:R-:W-:Y:S01]  /*b5e0*/  @!P3 IMAD.WIDE R10, R15, 0x4, R2 ;  /* 0x000000040f0ab825 */ /* 0x000fe200078e0202 */
[----:B------:R2:W-:Y:S01]  /*b5f0*/  @!P2 ST.E.64 desc[UR36][R8.64], R54 ;  /* 0x000000360800a985 */ /* 0x0005e2000c101b24 */
[----:B------:R-:W-:-:S02]  /*b600*/  ISETP.GE.AND P2, PT, R16, UR4, PT ;  /* 0x0000000410007c0c */ /* 0x000fc4000bf46270 */
[----:B------:R-:W-:Y:S01]  /*b610*/  @!P4 IMAD.WIDE R12, R17, 0x4, R2 ;  /* 0x00000004110cc825 */ /* 0x000fe200078e0202 */
[----:B------:R3:W-:Y:S01]  /*b620*/  @!P3 ST.E.64 desc[UR36][R10.64], R58 ;  /* 0x0000003a0a00b985 */ /* 0x0007e2000c101b24 */
[----:B------:R-:W-:Y:S02]  /*b630*/  @!P6 LEA.HI R19, R19, R19, RZ, 0x1 ;  /* 0x000000131313e211 */ /* 0x000fe400078f08ff */
[C---:B------:R-:W-:Y:S01]  /*b640*/  VIADD R15, R0.reuse, 0x68 ;  /* 0x00000068000f7836 */ /* 0x040fe20000000000 */
[----:B------:R4:W-:Y:S01]  /*b650*/  @!P4 ST.E.64 desc[UR36][R12.64], R62 ;  /* 0x0000003e0c00c985 */ /* 0x0009e2000c101b24 */
[----:B------:R-:W-:Y:S01]  /*b660*/  VIADD R17, R0, 0x78 ;  /* 0x0000007800117836 */ /* 0x000fe20000000000 */
[----:B------:R-:W-:Y:S02]  /*b670*/  ISETP.GE.AND P4, PT, R14, UR4, PT ;  /* 0x000000040e007c0c */ /* 0x000fe4000bf86270 */
[----:B------:R-:W-:Y:S02]  /*b680*/  ISETP.GE.AND P3, PT, R15, UR4, PT ;  /* 0x000000040f007c0c */ /* 0x000fe4000bf66270 */
[----:B------:R-:W-:-:S02]  /*b690*/  ISETP.GE.AND P1, PT, R17, UR4, PT ;  /* 0x0000000411007c0c */ /* 0x000fc4000bf26270 */
[----:B0-----:R-:W-:Y:S01]  /*b6a0*/  @!P5 LOP3.LUT R5, R18, 0xfffffffe, RZ, 0xc0, !PT ;  /* 0xfffffffe1205d812 */ /* 0x001fe200078ec0ff */
[C---:B------:R-:W-:Y:S01]  /*b6b0*/  VIADD R18, R0.reuse, 0x88 ;  /* 0x0000008800127836 */ /* 0x040fe20000000000 */
        /* <DEDUP_REMOVED lines=23> */
[----:B------:R0:W-:Y:S03]  /*b830*/  @!P4 ST.E.64 desc[UR36][R4.64], R74 ;  /* 0x0000004a0400c985 */ /* 0x0001e6000c101b24 */
        /* <DEDUP_REMOVED lines=12> */
[----:B------:R-:W-:Y:S02]  /*b900*/  ISETP.GE.AND P0, PT, R14, UR4, PT ;  /* 0x000000040e007c0c */ /* 0x000fe4000bf06270 */
[----:B------:R-:W-:Y:S02]  /*b910*/  ISETP.GE.AND P4, PT, R15, UR4, PT ;  /* 0x000000040f007c0c */ /* 0x000fe4000bf86270 */
[----:B------:R-:W-:-:S02]  /*b920*/  ISETP.GE.AND P2, PT, R17, UR4, PT ;  /* 0x0000000411007c0c */ /* 0x000fc4000bf46270 */
[----:B------:R-:W-:Y:S02]  /*b930*/  @!P5 LEA.HI R19, R19, R19, RZ, 0x1 ;  /* 0x000000131313d211 */ /* 0x000fe400078f08ff */
        /* <DEDUP_REMOVED lines=18> */
[----:B----4-:R-:W-:Y:S01]  /*ba60*/  @!P1 LOP3.LUT R13, R20, 0xfffffffe, RZ, 0xc0, !PT ;  /* 0xfffffffe140d9812 */ /* 0x010fe200078ec0ff */
[----:B------:R-:W-:Y:S01]  /*ba70*/  VIADD R20, R0, 0xf0 ;  /* 0x000000f000147836 */ /* 0x000fe20000000000 */
[----:B------:R-:W-:Y:S01]  /*ba80*/  ISETP.GE.AND P5, PT, R18, UR4, PT ;  /* 0x0000000412007c0c */ /* 0x000fe2000bfa6270 */
[----:B0-----:R-:W-:Y:S01]  /*ba90*/  @!P0 IMAD.WIDE R4, R9, 0x4, R2 ;  /* 0x0000000409048825 */ /* 0x001fe200078e0202 */
[----:B------:R-:W-:-:S02]  /*baa0*/  ISETP.GE.AND P6, PT, R19, UR4, PT ;  /* 0x0000000413007c0c */ /* 0x000fc4000bfc6270 */
[----:B------:R-:W-:Y:S01]  /*bab0*/  IADD3 R16, R0, 0xe0, RZ ;  /* 0x000000e000107810 */ /* 0x000fe20007ffe0ff */
        /* <DEDUP_REMOVED lines=16> */
[----:B------:R-:W-:Y:S01]  /*bbc0*/  VIADD R0, R0, 0xf8 ;  /* 0x000000f800007836 */ /* 0x000fe20000000000 */
[----:B------:R-:W-:Y:S02]  /*bbd0*/  ISETP.GE.AND P1, PT, R15, UR4, PT ;  /* 0x000000040f007c0c */ /* 0x000fe4000bf26270 */
[----:B------:R-:W-:-:S02]  /*bbe0*/  ISETP.GE.AND P3, PT, R17, UR4, PT ;  /* 0x0000000411007c0c */ /* 0x000fc4000bf66270 */
        /* <DEDUP_REMOVED lines=33> */
.L_x_208:
[----:B------:R-:W0:Y:S02]  /*be00*/  S2R R0, SR_TID.X ;  /* 0x0000000000007919 */ /* 0x000e240000002100 */
[----:B0-----:R-:W-:-:S05]  /*be10*/  VIADD R2, R0, 0xffffff80 ;  /* 0xffffff8000027836 */ /* 0x001fca0000000000 */
        /* <DEDUP_REMOVED lines=19> */
[----:B------:R-:W-:Y:S02]  /*bf50*/  UIADD3 UR6, UR5, UR6, URZ ;  /* 0x0000000605067290 */ /* 0x000fe4000fffe03f */
[----:B------:R-:W-:Y:S01]  /*bf60*/  IMAD.U32 R3, RZ, RZ, UR5 ;  /* 0x00000005ff037e24 */ /* 0x000fe2000f8e00ff */
[----:B------:R-:W2:Y:S01]  /*bf70*/  @P0 LDC R7, c[0x0][0xcec] ;  /* 0x00033b00ff070b82 */ /* 0x000ea20000000800 */
[----:B------:R-:W-:Y:S01]  /*bf80*/  IMAD.U32 R2, RZ, RZ, UR4 ;  /* 0x00000004ff027e24 */ /* 0x000fe2000f8e00ff */
[----:B------:R-:W-:Y:S01]  /*bf90*/  ULDC.64 UR4, c[0x0][0xce0] ;  /* 0x0003380000047ab9 */ /* 0x000fe20000000a00 */
        /* <DEDUP_REMOVED lines=12> */
[----:B0-----:R-:W-:-:S04]  /*c060*/  IMAD R9, R8, R7, UR10 ;  /* 0x0000000a08097e24 */ /* 0x001fc8000f8e0207 */
[----:B------:R-:W-:Y:S02]  /*c070*/  IMAD.MOV R7, RZ, RZ, -R5 ;  /* 0x000000ffff077224 */ /* 0x000fe400078e0a05 */
        /* <DEDUP_REMOVED lines=20> */
.L_x_172:
[----:B------:R-:W-:-:S08]  /*c1c0*/  NOP ;  /* 0x0000000000007918 */ /* 0x000fd00000000000 */
[----:B0-----:R-:W0:-:S00]  /*c1d0*/  USETMAXREG.DEALLOC.CTAPOOL 0x28 ;  /* 0x00000028000079c8 */ /* 0x001e0000080e0500 */
[----:B0-----:R-:W-:-:S06]  /*c1e0*/  LOP3.LUT R17, R0, 0x3, RZ, 0xc0, !PT ;  /* 0x0000000300117812 */ /* 0x001fcc00078ec0ff */
[----:B------:R-:W0:Y:S01]  /*c1f0*/  S2UR UR6, SR_CTAID.Y ;  /* 0x00000000000679c3 */ /* 0x000e220000002600 */
[----:B------:R-:W1:Y:S07]  /*c200*/  SHFL.IDX PT, R0, R17, RZ, 0x1f ;  /* 0x00001fff11007589 */ /* 0x000e6e00000e0000 */
[----:B------:R-:W2:Y:S01]  /*c210*/  S2UR UR43, SR_CTAID.Z ;  /* 0x00000000002b79c3 */ /* 0x000ea20000002700 */
[----:B-1----:R-:W-:-:S13]  /*c220*/  ISETP.NE.AND P0, PT, R0, RZ, PT ;  /* 0x000000ff0000720c */ /* 0x002fda0003f05270 */
[----:B0-2---:R-:W-:Y:S05]  /*c230*/  @!P0 BRA `(.L_x_212) ;  /* 0x0000000000288947 */ /* 0x005fea0003800000 */
        /* <DEDUP_REMOVED lines=10> */
.L_x_212:
[----:B------:R-:W-:Y:S01]  /*c2e0*/  ULDC UR7, c[0x0][0xd50] ;  /* 0x0003540000077ab9 */ /* 0x000fe20000000800 */
[----:B------:R-:W-:Y:S01]  /*c2f0*/  UMOV UR39, UR6 ;  /* 0x0000000600277c82 */ /* 0x000fe20008000000 */
[----:B------:R-:W-:-:S11]  /*c300*/  UISETP.NE.AND UP0, UPT, UR7, 0x1, UPT ;  /* 0x000000010700788c */ /* 0x000fd6000bf05270 */
[----:B------:R-:W-:Y:S01]  /*c310*/  @UP0 ULDC UR4, c[0x0][0xd54] ;  /* 0x0003550000040ab9 */ /* 0x000fe20000000800 */
[----:B------:R-:W-:Y:S01]  /*c320*/  @UP0 ULDC UR8, c[0x0][0xd58] ;  /* 0x0003560000080ab9 */ /* 0x000fe20000000800 */
[----:B------:R-:W-:-:S04]  /*c330*/  UIMAD.WIDE.U32 UR4, UR6, UR4, URZ ;  /* 0x00000004060472a5 */ /* 0x000fc8000f8e003f */
[----:B------:R-:W-:-:S12]  /*c340*/  @UP0 USHF.R.U32.HI UR39, URZ, UR8, UR5 ;  /* 0x000000083f270299 */ /* 0x000fd80008011605 */
.L_x_213:
[----:B------:R-:W-:Y:S01]  /*c350*/  ISETP.LE.AND P0, PT, RZ, UR43, PT ;  /* 0x0000002bff007c0c */ /* 0x000fe2000bf03270 */
[----:B------:R-:W-:Y:S01]  /*c360*/  UIADD3 UR4, -UR39, URZ, URZ ;  /* 0x0000003f27047290 */ /* 0x000fe2000fffe13f */
[----:B------:R-:W-:Y:S01]  /*c370*/  IMAD.MOV.U32 R21, RZ, RZ, 0x1 ;  /* 0x00000001ff157424 */ /* 0x000fe200078e00ff */
[----:B------:R-:W-:Y:S01]  /*c380*/  MOV R8, RZ ;  /* 0x000000ff00087202 */ /* 0x000fe20000000f00 */
[----:B------:R-:W-:Y:S01]  /*c390*/  IMAD.MOV.U32 R4, RZ, RZ, 0x1 ;  /* 0x00000001ff047424 */ /* 0x000fe200078e00ff */
[----:B------:R-:W-:-:S08]  /*c3a0*/  UIMAD UR6, UR7, UR4, UR6 ;  /* 0x00000004070672a4 */ /* 0x000fd0000f8e0206 */
[----:B------:R-:W-:Y:S05]  /*c3b0*/  @!P0 BRA `(.L_x_214) ;  /* 0x00000040001c8947 */ /* 0x000fea0003800000 */
[----:B------:R-:W-:Y:S01]  /*c3c0*/  ULDC.64 UR4, c[0x0][0xb20] ;  /* 0x0002c80000047ab9 */ /* 0x000fe20000000a00 */
[----:B------:R-:W-:Y:S01]  /*c3d0*/  ULDC UR41, c[0x0][0x2f0] ;  /* 0x0000bc0000297ab9 */ /* 0x000fe20000000800 */
[----:B------:R-:W-:Y:S01]  /*c3e0*/  UISETP.NE.U32.AND UP0, UPT, UR4, URZ, UPT ;  /* 0x0000003f0400728c */ /* 0x000fe2000bf05070 */
[----:B------:R-:W-:-:S03]  /*c3f0*/  IMAD.MOV.U32 R29, RZ, RZ, RZ ;  /* 0x000000ffff1d7224 */ /* 0x000fc600078e00ff */
[----:B------:R-:W-:-:S06]  /*c400*/  UISETP.NE.AND.EX UP0, UPT, UR5, URZ, UPT, UP0 ;  /* 0x0000003f0500728c */ /* 0x000fcc000bf05300 */
[----:B------:R-:W-:-:S05]  /*c410*/  PLOP3.LUT P0, PT, PT, PT, UP0, 0x80, 0x0 ;  /* 0x000000000000781c */ /* 0x000fca0003f0f008 */
[----:B------:R-:W-:Y:S02]  /*c420*/  @UP0 ULDC.64 UR4, c[0x0][0xb20] ;  /* 0x0002c80000040ab9 */ /* 0x000fe40000000a00 */
[----:B------:R-:W-:-:S06]  /*c430*/  @UP0 UIMAD.WIDE UR4, UR43, 0x4, UR4 ;  /* 0x000000042b0408a5 */ /* 0x000fcc000f8e0204 */
[----:B------:R-:W-:Y:S02]  /*c440*/  IMAD.U32 R2, RZ, RZ, UR4 ;  /* 0x00000004ff027e24 */ /* 0x000fe4000f8e00ff */
[----:B------:R-:W-:Y:S01]  /*c450*/  IMAD.U32 R3, RZ, RZ, UR5 ;  /* 0x00000005ff037e24 */ /* 0x000fe2000f8e00ff */
[----:B------:R-:W-:Y:S02]  /*c460*/  ULDC.64 UR4, c[0x0][0x418] ;  /* 0x0001060000047ab9 */ /* 0x000fe40000000a00 */
[----:B------:R-:W-:Y:S02]  /*c470*/  UISETP.NE.U32.AND UP0, UPT, UR4, URZ, UPT ;  /* 0x0000003f0400728c */ /* 0x000fe4000bf05070 */
[----:B------:R0:W5:Y:S01]  /*c480*/  @P0 LDG.E R29, desc[UR36][R2.64] ;  /* 0x00000024021d0981 */ /* 0x000162000c1e1900 */
[----:B------:R-:W-:Y:S01]  /*c490*/  ULDC UR4, c[0x0][0x424] ;  /* 0x0001090000047ab9 */ /* 0x000fe20000000800 */
[----:B------:R-:W-:Y:S02]  /*c4a0*/  UISETP.NE.AND.EX UP0, UPT, UR5, URZ, UPT, UP0 ;  /* 0x0000003f0500728c */ /* 0x000fe4000bf05300 */
[----:B------:R-:W-:-:S02]  /*c4b0*/  ULOP3.LUT UR44, UR6, 0xffff, URZ, 0xc0, !UPT ;  /* 0x0000ffff062c7892 */ /* 0x000fc4000f8ec03f */
[----:B------:R-:W-:Y:S01]  /*c4c0*/  USEL UR4, UR4, 0x1, UP0 ;  /* 0x0000000104047887 */ /* 0x000fe20008000000 */
[----:B------:R-:W-:-:S03]  /*c4d0*/  UMOV UR38, URZ ;  /* 0x0000003f00267c82 */ /* 0x000fc60008000000 */
[----:B------:R-:W-:-:S04]  /*c4e0*/  UIMAD UR41, UR4, UR41, URZ ;  /* 0x00000029042972a4 */ /* 0x000fc8000f8e023f */
[----:B------:R-:W-:Y:S02]  /*c4f0*/  UISETP.GE.AND UP0, UPT, UR41, 0x1, UPT ;  /* 0x000000012900788c */ /* 0x000fe4000bf06270 */
[----:B------:R-:W-:-:S04]  /*c500*/  UIADD3 UR4, UR41, 0x3f, URZ ;  /* 0x0000003f29047890 */ /* 0x000fc8000fffe03f */
[----:B------:R-:W-:Y:S01]  /*c510*/  PLOP3.LUT P0, PT, PT, PT, UP0, 0x80, 0x0 ;  /* 0x000000000000781c */ /* 0x000fe20003f0f008 */
[----:B------:R-:W-:-:S04]  /*c520*/  USHF.R.S32.HI UR5, URZ, 0x1f, UR4 ;  /* 0x0000001f3f057899 */ /* 0x000fc80008011404 */
[----:B------:R-:W-:-:S04]  /*c530*/  ULEA.HI UR5, UR5, UR4, URZ, 0x6 ;  /* 0x0000000405057291 */ /* 0x000fc8000f8f303f */
[----:B------:R-:W-:-:S04]  /*c540*/  USHF.R.S32.HI UR40, URZ, 0x6, UR5 ;  /* 0x000000063f287899 */ /* 0x000fc80008011405 */
[----:B0-----:R-:W-:Y:S08]  /*c550*/  @!P0 BRA `(.L_x_215) ;  /* 0x0000000000848947 */ /* 0x001ff00003800000 */
[----:B------:R-:W-:Y:S01]  /*c560*/  USHF.R.U32.HI UR6, URZ, 0x10, UR6 ;  /* 0x000000103f067899 */ /* 0x000fe20008011606 */
[----:B------:R-:W-:-:S03]  /*c570*/  UMOV UR4, URZ ;  /* 0x0000003f00047c82 */ /* 0x000fc60008000000 */
        /* <DEDUP_REMOVED lines=31> */
.L_x_215:
[----:B------:R-:W-:Y:S02]  /*c770*/  UIMAD UR45, UR44, UR38, URZ ;  /* 0x000000262c2d72a4 */ /* 0x000fe4000f8e023f */
[----:B------:R-:W-:Y:S02]  /*c780*/  IMAD.U32 R3, RZ, RZ, UR38 ;  /* 0x00000026ff037e24 */ /* 0x000fe4000f8e00ff */
[----:B------:R-:W-:Y:S02]  /*c790*/  IMAD.MOV.U32 R8, RZ, RZ, RZ ;  /* 0x000000ffff087224 */ /* 0x000fe400078e00ff */
[----:B------:R-:W-:Y:S02]  /*c7a0*/  IMAD.MOV.U32 R4, RZ, RZ, 0x1 ;  /* 0x00000001ff047424 */ /* 0x000fe400078e00ff */
[----:B------:R-:W-:-:S05]  /*c7b0*/  IMAD.U32 R28, RZ, RZ, UR45 ;  /* 0x0000002dff1c7e24 */ /* 0x000fca000f8e00ff */
[----:B------:R-:W-:-:S04]  /*c7c0*/  VIADDMNMX R28, R28, R3, UR40, PT ;  /* 0x000000281c1c7e46 */ /* 0x000fc8000b800103 */
        /* <DEDUP_REMOVED lines=13> */
[----:B------:R-:W-:Y:S01]  /*c8a0*/  MOV R8, 0x70 ;  /* 0x0000007000087802 */ /* 0x000fe20000000f00 */
[----:B------:R-:W-:Y:S01]  /*c8b0*/  IMAD.U32 R5, RZ, RZ, UR5 ;  /* 0x00000005ff057e24 */ /* 0x000fe2000f8e00ff */
[----:B------:R-:W0:Y:S01]  /*c8c0*/  LDC.64 R2, c[0x4][R2] ;  /* 0x0100000002027b82 */ /* 0x000e220000000a00 */
[----:B------:R-:W-:Y:S01]  /*c8d0*/  ULDC.64 UR4, c[0x4][0x8] ;  /* 0x0100020000047ab9 */ /* 0x000fe20000000a00 */
[----:B------:R-:W-:Y:S02]  /*c8e0*/  IMAD.U32 R6, RZ, RZ, UR6 ;  /* 0x00000006ff067e24 */ /* 0x000fe4000f8e00ff */
[----:B------:R-:W-:-:S02]  /*c8f0*/  IMAD.U32 R7, RZ, RZ, UR7 ;  /* 0x00000007ff077e24 */ /* 0x000fc4000f8e00ff */
[----:B------:R-:W-:Y:S02]  /*c900*/  IMAD.U32 R10, RZ, RZ, UR4 ;  /* 0x00000004ff0a7e24 */ /* 0x000fe4000f8e00ff */
[----:B------:R-:W-:Y:S02]  /*c910*/  IMAD.U32 R11, RZ, RZ, UR5 ;  /* 0x00000005ff0b7e24 */ /* 0x000fe4000f8e00ff */
[----:B------:R-:W-:Y:S02]  /*c920*/  IMAD.MOV.U32 R12, RZ, RZ, 0x1 ;  /* 0x00000001ff0c7424 */ /* 0x000fe400078e00ff */
[----:B------:R-:W-:-:S07]  /*c930*/  IMAD.MOV.U32 R13, RZ, RZ, RZ ;  /* 0x000000ffff0d7224 */ /* 0x000fce00078e00ff */
[----:B------:R-:W-:-:S07]  /*c940*/  LEPC R20, `(.L_x_216) ;  /* 0x000000001014794e */ /* 0x000fce0000000000 */
[----:B0----5:R-:W-:Y:S05]  /*c950*/  CALL.ABS.NOINC R2 ;  /* 0x0000000002007343 */ /* 0x021fea0003c00000 */
.L_x_216:
        /* <DEDUP_REMOVED lines=19> */
[----:B-1---5:R-:W-:Y:S05]  /*ca90*/  CALL.ABS.NOINC R2 ;  /* 0x0000000002007343 */ /* 0x022fea0003c00000 */
.L_x_218:
[----:B------:R0:W1:Y:S01]  /*caa0*/  LDC.64 R2, c[0x4][R16] ;  /* 0x0100000010027b82 */ /* 0x0000620000000a00 */
[----:B------:R-:W-:Y:S01]  /*cab0*/  ULDC.64 UR4, c[0x4][0x90] ;  /* 0x0100240000047ab9 */ /* 0x000fe20000000a00 */
[----:B------:R-:W-:Y:S01]  /*cac0*/  ULDC.64 UR6, c[0x4][0x98] ;  /* 0x0100260000067ab9 */ /* 0x000fe20000000a00 */
[----:B------:R-:W-:Y:S02]  /*cad0*/  IMAD.U32 R4, RZ, RZ, UR4 ;  /* 0x00000004ff047e24 */ /* 0x000fe4000f8e00ff */
[----:B------:R-:W-:Y:S01]  /*cae0*/  IMAD.U32 R5, RZ, RZ, UR5 ;  /* 0x00000005ff057e24 */ /* 0x000fe2000f8e00ff */
        /* <DEDUP_REMOVED lines=9> */
[----:B-1----:R-:W-:Y:S05]  /*cb80*/  CALL.ABS.NOINC R2 ;  /* 0x0000000002007343 */ /* 0x002fea0003c00000 */
.L_x_217:
[----:B------:R-:W-:Y:S01]  /*cb90*/  ULDC.64 UR4, c[0x0][0xaf0] ;  /* 0x0002bc0000047ab9 */ /* 0x000fe20000000a00 */
[----:B------:R-:W-:Y:S01]  /*cba0*/  IMAD.U32 R25, RZ, RZ, UR43 ;  /* 0x0000002bff197e24 */ /* 0x000fe2000f8e00ff */
[----:B------:R-:W-:Y:S01]  /*cbb0*/  UISETP.NE.U32.AND UP0, UPT, UR4, URZ, UPT ;  /* 0x0000003f0400728c */ /* 0x000fe2000bf05070 */
[----:B------:R-:W0:Y:S03]  /*cbc0*/  LDC R11, c[0x0][0x430] ;  /* 0x00010c00ff0b7b82 */ /* 0x000e260000000800 */
[----:B------:R-:W-:-:S06]  /*cbd0*/  UISETP.NE.AND.EX UP0, UPT, UR5, URZ, UPT, UP0 ;  /* 0x0000003f0500728c */ /* 0x000fcc000bf05300 */
[----:B------:R-:W-:-:S05]  /*cbe0*/  PLOP3.LUT P0, PT, PT, PT, UP0, 0x80, 0x0 ;  /* 0x000000000000781c */ /* 0x000fca0003f0f008 */
[----:B------:R-:W-:Y:S02]  /*cbf0*/  @UP0 ULDC.64 UR4, c[0x0][0xaf0] ;  /* 0x0002bc0000040ab9 */ /* 0x000fe40000000a00 */
[----:B------:R-:W-:-:S06]  /*cc00*/  @UP0 UIMAD.WIDE UR4, UR43, 0x4, UR4 ;  /* 0x000000042b0408a5 */ /* 0x000fcc000f8e0204 */
[----:B------:R-:W-:Y:S01]  /*cc10*/  IMAD.U32 R2, RZ, RZ, UR4 ;  /* 0x00000004ff027e24 */ /* 0x000fe2000f8e00ff */
[C---:B------:R-:W-:Y:S01]  /*cc20*/  LOP3.LUT R6, R24.reuse, 0x7f, RZ, 0xc0, !PT ;  /* 0x0000007f18067812 */ /* 0x040fe200078ec0ff */
[----:B------:R-:W-:Y:S02]  /*cc30*/  IMAD.U32 R3, RZ, RZ, UR5 ;  /* 0x00000005ff037e24 */ /* 0x000fe4000f8e00ff */
[----:B------:R-:W-:Y:S01]  /*cc40*/  IMAD.SHL.U32 R0, R24, 0x10, RZ ;  /* 0x0000001018007824 */ /* 0x000fe200078e00ff */
[----:B------:R-:W-:Y:S01]  /*cc50*/  LEA R18, R28, 0xffffffc0, 0x6 ;  /* 0xffffffc01c127811 */ /* 0x000fe200078e30ff */
[----:B------:R-:W-:Y:S01]  /*cc60*/  ULDC UR4, c[0x0][0x320] ;  /* 0x0000c80000047ab9 */ /* 0x000fe20000000800 */
[----:B------:R1:W2:Y:S01]  /*cc70*/  @P0 LDG.E R25, desc[UR36][R2.64] ;  /* 0x0000002402190981 */ /* 0x0002a2000c1e1900 */
[----:B------:R-:W-:Y:S02]  /*cc80*/  SHF.R.U32.HI R5, RZ, 0x3, R6 ;  /* 0x00000003ff057819 */ /* 0x000fe40000011606 */
[----:B------:R-:W-:-:S02]  /*cc90*/  LOP3.LUT R4, R0, 0x70, RZ, 0xc0, !PT ;  /* 0x0000007000047812 */ /* 0x000fc400078ec0ff */
[----:B0-----:R-:W-:Y:S02]  /*cca0*/  ISETP.NE.AND P1, PT, R11, 0x1, PT ;  /* 0x000000010b00780c */ /* 0x001fe40003f25270 */
[----:B------:R-:W-:Y:S02]  /*ccb0*/  LOP3.LUT R31, R4, R5, RZ, 0xfc, !PT ;  /* 0x00000005041f7212 */ /* 0x000fe400078efcff */
[----:B------:R-:W-:-:S03]  /*ccc0*/  LOP3.LUT R16, R16, 0xffffefff, RZ, 0xc0, !PT ;  /* 0xffffefff10107812 */ /* 0x000fc600078ec0ff */
[----:B------:R-:W-:-:S04]  /*ccd0*/  IMAD.IADD R4, R31, 0x1, R18 ;  /* 0x000000011f047824 */ /* 0x000fc800078e0212 */
[C---:B-----5:R-:W-:Y:S01]  /*cce0*/  IMAD.IADD R10, R4.reuse, 0x1, R29 ;  /* 0x00000001040a7824 */ /* 0x060fe200078e021d */
[----:B------:R-:W-:Y:S01]  /*ccf0*/  ISETP.GE.AND P0, PT, R4, UR41, PT ;  /* 0x0000002904007c0c */ /* 0x000fe2000bf06270 */
[----:B------:R-:W0:Y:S01]  /*cd00*/  @P1 LDC R0, c[0x0][0x434] ;  /* 0x00010d00ff001b82 */ /* 0x000e220000000800 */
[----:B------:R-:W-:Y:S01]  /*cd10*/  @P1 LOP3.LUT R16, R16, 0x1000, RZ, 0xfc, !PT ;  /* 0x0000100010101812 */ /* 0x000fe200078efcff */
[----:B------:R-:W-:Y:S01]  /*cd20*/  IMAD.MOV.U32 R7, RZ, RZ, R10 ;  /* 0x000000ffff077224 */ /* 0x000fe200078e000a */
[----:B------:R-:W-:-:S05]  /*cd30*/  ISETP.GT.U32.OR P0, PT, R31, 0x3f, P0 ;  /* 0x0000003f1f00780c */ /* 0x000fca0000704470 */
[----:B-1----:R-:W1:Y:S08]  /*cd40*/  @P1 LDC R3, c[0x0][0x438] ;  /* 0x00010e00ff031b82 */ /* 0x002e700000000800 */
[----:B------:R-:W3:Y:S08]  /*cd50*/  @!P0 LDC.64 R8, c[0x0][0x428] ;  /* 0x00010a00ff088b82 */ /* 0x000ef00000000a00 */
[----:B------:R-:W4:Y:S01]  /*cd60*/  @!P0 LDC.64 R4, c[0x0][0x418] ;  /* 0x00010600ff048b82 */ /* 0x000f220000000a00 */
[----:B0-----:R-:W-:-:S05]  /*cd70*/  @P1 IMAD.HI.U32 R0, R10, R0, RZ ;  /* 0x000000000a001227 */ /* 0x001fca00078e00ff */
[----:B-1----:R-:W-:-:S04]  /*cd80*/  @P1 SHF.R.U32.HI R7, RZ, R3, R0 ;  /* 0x00000003ff071219 */ /* 0x002fc80000011600 */
        /* <DEDUP_REMOVED lines=8> */
[----:B------:R-:W-:-:S05]  /*ce10*/  @!P0 LEA.HI.X R5, R2, R5, R0, 0x2, P1 ;  /* 0x0000000502058211 */ /* 0x000fca00008f1400 */
[----:B------:R0:W2:Y:S01]  /*ce20*/  @!P0 LDG.E R3, desc[UR36][R4.64] ;  /* 0x0000002404038981 */ /* 0x0000a2000c1e1900 */
[----:B------:R-:W-:Y:S02]  /*ce30*/  CS2R R26, SRZ ;  /* 0x00000000001a7805 */ /* 0x000fe4000001ff00 */
[----:B------:R-:W-:Y:S01]  /*ce40*/  LOP3.LUT R16, R16, 0xffffffdf, RZ, 0xc0, !PT ;  /* 0xffffffdf10107812 */ /* 0x000fe200078ec0ff */
[----:B------:R-:W-:-:S04]  /*ce50*/  IMAD.MOV R19, RZ, RZ, -R7 ;  /* 0x000000ffff137224 */ /* 0x000fc800078e0a07 */
[----:B------:R-:W-:Y:S02]  /*ce60*/  IMAD R19, R11, R19, R10 ;  /* 0x000000130b137224 */ /* 0x000fe400078e020a */
[----:B0-----:R-:W-:-:S05]  /*ce70*/  IMAD.SHL.U32 R5, R24, 0x8, RZ ;  /* 0x0000000818057824 */ /* 0x001fca00078e00ff */
[----:B------:R-:W-:-:S04]  /*ce80*/  LOP3.LUT R22, R5, 0x38, RZ, 0xc0, !PT ;  /* 0x0000003805167812 */ /* 0x000fc800078ec0ff */
[C---:B------:R-:W-:Y:S02]  /*ce90*/  LOP3.LUT R0, R22.reuse, 0x40, RZ, 0xfc, !PT ;  /* 0x0000004016007812 */ /* 0x040fe400078efcff */
[----:B------:R-:W-:Y:S02]  /*cea0*/  LOP3.LUT R2, R22, 0x80, RZ, 0xfc, !PT ;  /* 0x0000008016027812 */ /* 0x000fe400078efcff */
[----:B------:R-:W-:Y:S02]  /*ceb0*/  ISETP.GE.AND P2, PT, R0, UR4, PT ;  /* 0x0000000400007c0c */ /* 0x000fe4000bf46270 */
[----:B------:R-:W-:Y:S02]  /*cec0*/  ISETP.GE.AND P1, PT, R2, UR4, PT ;  /* 0x0000000402007c0c */ /* 0x000fe4000bf26270 */
[----:B------:R-:W-:Y:S02]  /*ced0*/  SEL R0, RZ, 0xffffffff, P2 ;  /* 0xffffffffff007807 */ /* 0x000fe40001000000 */
[----:B------:R-:W-:-:S02]  /*cee0*/  LOP3.LUT R2, R22, 0xc0, RZ, 0xfc, !PT ;  /* 0x000000c016027812 */ /* 0x000fc400078efcff */
[C---:B------:R-:W-:Y:S02]  /*cef0*/  LOP3.LUT R35, R22.reuse, 0x100, RZ, 0xfc, !PT ;  /* 0x0000010016237812 */ /* 0x040fe400078efcff */
[C---:B------:R-:W-:Y:S02]  /*cf00*/  LOP3.LUT R34, R22.reuse, 0x140, RZ, 0xfc, !PT ;  /* 0x0000014016227812 */ /* 0x040fe400078efcff */
[----:B------:R-:W-:Y:S02]  /*cf10*/  LOP3.LUT R4, R22, 0x180, RZ, 0xfc, !PT ;  /* 0x0000018016047812 */ /* 0x000fe400078efcff */
[----:B------:R-:W-:Y:S02]  /*cf20*/  @P2 LOP3.LUT R16, R16, 0x20, RZ, 0xfc, !PT ;  /* 0x0000002010102812 */ /* 0x000fe400078efcff */
[----:B------:R-:W-:Y:S02]  /*cf30*/  ISETP.GE.AND P2, PT, R35, UR4, PT ;  /* 0x0000000423007c0c */ /* 0x000fe4000bf46270 */
[----:B------:R-:W-:-:S02]  /*cf40*/  LOP3.LUT R16, R16, 0xfffffdff, RZ, 0xc0, !PT ;  /* 0xfffffdff10107812 */ /* 0x000fc400078ec0ff */
[C---:B------:R-:W-:Y:S02]  /*cf50*/  LOP3.LUT R37, R22.reuse, 0x1c0, RZ, 0xfc, !PT ;  /* 0x000001c016257812 */ /* 0x040fe400078efcff */
[--C-:B--2---:R-:W-:Y:S01]  /*cf60*/  @!P0 SHF.R.S32.HI R27, RZ, 0x1f, R3.reuse ;  /* 0x0000001fff1b8819 */ /* 0x104fe20000011403 */
[----:B------:R-:W-:Y:S01]  /*cf70*/  @!P0 IMAD.MOV.U32 R26, RZ, RZ, R3 ;  /* 0x000000ffff1a8224 */ /* 0x000fe200078e0003 */
[----:B------:R-:W-:Y:S01]  /*cf80*/  ISETP.GE.AND P0, PT, R22, UR4, PT ;  /* 0x0000000416007c0c */ /* 0x000fe2000bf06270 */
[----:B------:R-:W-:-:S03]  /*cf90*/  IMAD.SHL.U32 R3, R0, 0x2, RZ ;  /* 0x0000000200037824 */ /* 0x000fc600078e00ff */
[----:B------:R-:W-:-:S04]  /*cfa0*/  SEL R0, RZ, 0x1, P0 ;  /* 0x00000001ff007807 */ /* 0x000fc80000000000 */
[----:B------:R-:W-:Y:S02]  /*cfb0*/  LOP3.LUT R0, R3, 0x2, R0, 0xe2, !PT ;  /* 0x0000000203007812 */ /* 0x000fe400078ee200 */
[----:B------:R-:W-:-:S03]  /*cfc0*/  SEL R3, RZ, 0x4, P1 ;  /* 0x00000004ff037807 */ /* 0x000fc60000800000 */
[----:B------:R-:W-:Y:S02]  /*cfd0*/  @P0 LOP3.LUT R16, R16, 0x200, RZ, 0xfc, !PT ;  /* 0x0000020010100812 */ /* 0x000fe400078efcff */
[----:B------:R-:W-:Y:S02]  /*cfe0*/  ISETP.GE.AND P0, PT, R2, UR4, PT ;  /* 0x0000000402007c0c */ /* 0x000fe4000bf06270 */
[----:B------:R-:W-:Y:S02]  /*cff0*/  LOP3.LUT R16, R16, 0xffffffef, RZ, 0xc0, !PT ;  /* 0xffffffef10107812 */ /* 0x000fe400078ec0ff */
[----:B------:R-:W-:Y:S02]  /*d000*/  SEL R2, RZ, 0x8, P0 ;  /* 0x00000008ff027807 */ /* 0x000fe40000000000 */
[----:B------:R-:W-:Y:S02]  /*d010*/  @P1 LOP3.LUT R16, R16, 0x10, RZ, 0xfc, !PT ;  /* 0x0000001010101812 */ /* 0x000fe400078efcff */
[----:B------:R-:W-:-:S02]  /*d020*/  ISETP.GE.AND P1, PT, R34, UR4, PT ;  /* 0x0000000422007c0c */ /* 0x000fc4000bf26270 */
[----:B------:R-:W-:Y:S02]  /*d030*/  LOP3.LUT R16, R16, 0xfffffff7, RZ, 0xc0, !PT ;  /* 0xfffffff710107812 */ /* 0x000fe400078ec0ff */
[----:B------:R-:W-:Y:S02]  /*d040*/  LOP3.LUT R2, R2, R0, R3, 0xfe, !PT ;  /* 0x0000000002027212 */ /* 0x000fe400078efe03 */
[----:B------:R-:W-:Y:S02]  /*d050*/  @P0 LOP3.LUT R16, R16, 0x8, RZ, 0xfc, !PT ;  /* 0x0000000810100812 */ /* 0x000fe400078efcff */
[----:B------:R-:W-:Y:S02]  /*d060*/  ISETP.GE.AND P0, PT, R4, UR4, PT ;  /* 0x0000000404007c0c */ /* 0x000fe4000bf06270 */
[----:B------:R-:W-:Y:S02]  /*d070*/  LOP3.LUT R16, R16, 0xfffffffb, RZ, 0xc0, !PT ;  /* 0xfffffffb10107812 */ /* 0x000fe400078ec0ff */
[----:B------:R-:W-:-:S02]  /*d080*/  SEL R33, RZ, 0x40, P0 ;  /* 0x00000040ff217807 */ /* 0x000fc40000000000 */
[----:B------:R-:W-:Y:S02]  /*d090*/  @P2 LOP3.LUT R16, R16, 0x4, RZ, 0xfc, !PT ;  /* 0x0000000410102812 */ /* 0x000fe400078efcff */
[----:B------:R-:W-:Y:S01]  /*d0a0*/  ISETP.GE.AND P0, PT, R37, UR4, PT ;  /* 0x0000000425007c0c */ /* 0x000fe2000bf06270 */
[----:B------:R-:W-:Y:S01]  /*d0b0*/  UMOV UR4, 0xffffffff ;  /* 0xffffffff00047882 */ /* 0x000fe20000000000 */
[----:B------:R-:W-:Y:S02]  /*d0c0*/  SEL R3, RZ, 0x10, P2 ;  /* 0x00000010ff037807 */ /* 0x000fe40001000000 */
[----:B------:R-:W-:Y:S02]  /*d0d0*/  LOP3.LUT R16, R16, 0xfffffffd, RZ, 0xc0, !PT ;  /* 0xfffffffd10107812 */ /* 0x000fe400078ec0ff */
[----:B------:R-:W-:Y:S02]  /*d0e0*/  SEL R4, RZ, 0x20, P1 ;  /* 0x00000020ff047807 */ /* 0x000fe40000800000 */
[----:B------:R-:W-:-:S02]  /*d0f0*/  SEL R0, RZ, 0x80, P0 ;  /* 0x00000080ff007807 */ /* 0x000fc40000000000 */
[----:B------:R-:W-:Y:S02]  /*d100*/  @P1 LOP3.LUT R16, R16, 0x2, RZ, 0xfc, !PT ;  /* 0x0000000210101812 */ /* 0x000fe400078efcff */
[----:B------:R-:W-:Y:S01]  /*d110*/  LOP3.LUT R2, R4, R2, R3, 0xfe, !PT ;  /* 0x0000000204027212 */ /* 0x000fe200078efe03 */
[----:B------:R-:W-:Y:S06]  /*d120*/  BRA.DIV UR4, `(.L_x_219) ;  /* 0x0000003a04107947 */ /* 0x000fec000b800000 */
.L_x_265:
[----:B------:R-:W2:Y:S01]  /*d130*/  LDL R3, [R1] ;  /* 0x0000000001037983 */ /* 0x000ea20000100800 */
[----:B------:R-:W-:Y:S02]  /*d140*/  LOP3.LUT R33, R2, R33, RZ, 0xfc, !PT ;  /* 0x0000002102217212 */ /* 0x000fe400078efcff */
[----:B------:R-:W-:Y:S02]  /*d150*/  ISETP.GT.U32.AND P1, PT, R31, 0x3f, PT ;  /* 0x0000003f1f00780c */ /* 0x000fe40003f24070 */
[----:B------:R-:W-:Y:S02]  /*d160*/  LOP3.LUT R16, R16, 0xfffffbff, RZ, 0xc0, !PT ;  /* 0xfffffbff10107812 */ /* 0x000fe400078ec0ff */
[----:B------:R-:W-:Y:S02]  /*d170*/  MOV R23, UR39 ;  /* 0x0000002700177c02 */ /* 0x000fe40008000f00 */
[----:B------:R-:W-:Y:S02]  /*d180*/  LOP3.LUT R17, R33, R0, RZ, 0xfc, !PT ;  /* 0x0000000021117212 */ /* 0x000fe400078efcff */
[----:B------:R-:W-:-:S02]  /*d190*/  SHF.R.S32.HI R23, RZ, 0x1f, R23 ;  /* 0x0000001fff177819 */ /* 0x000fc40000011417 */
[----:B--2---:R-:W-:-:S13]  /*d1a0*/  R2UR UR4, R3 ;  /* 0x00000000030472ca */ /* 0x004fda00000e0000 */
[----:B------:R-:W-:-:S06]  /*d1b0*/  ULOP3.LUT UR4, UR4, 0x2, URZ, 0xfc, !UPT ;  /* 0x0000000204047892 */ /* 0x000fcc000f8efc3f */
[----:B------:R-:W-:-:S05]  /*d1c0*/  IMAD.U32 R2, RZ, RZ, UR4 ;  /* 0x00000004ff027e24 */ /* 0x000fca000f8e00ff */
[----:B------:R-:W-:-:S13]  /*d1d0*/  ISETP.NE.AND P0, PT, R2, 0x3, PT ;  /* 0x000000030200780c */ /* 0x000fda0003f05270 */
[----:B------:R-:W-:-:S04]  /*d1e0*/  @P0 LOP3.LUT R16, R16, 0x400, RZ, 0xfc, !PT ;  /* 0x0000040010100812 */ /* 0x000fc800078efcff */
[----:B------:R-:W-:-:S04]  /*d1f0*/  LOP3.LUT R16, R16, 0xffffbfff, RZ, 0xc0, !PT ;  /* 0xffffbfff10107812 */ /* 0x000fc800078ec0ff */
[----:B------:R-:W-:Y:S01]  /*d200*/  @P1 LOP3.LUT R16, R16, 0x4000, RZ, 0xfc, !PT ;  /* 0x0000400010101812 */ /* 0x000fe200078efcff */
[----:B------:R-:W-:Y:S06]  /*d210*/  @!P0 BRA `(.L_x_220) ;  /* 0x0000000000048947 */ /* 0x000fec0003800000 */
[----:B------:R-:W-:Y:S01]  /*d220*/  BPT.TRAP 0x1 ;  /* 0x000000040000795c */ /* 0x000fe20000300000 */
.L_x_220:
[----:B------:R-:W-:-:S05]  /*d230*/  IMAD.MOV.U32 R0, RZ, RZ, 0x1 ;  /* 0x00000001ff007424 */ /* 0x000fca00078e00ff */
[----:B------:R-:W-:-:S04]  /*d240*/  SHF.L.U32 R0, R0, 0x1f, RZ ;  /* 0x0000001f00007819 */ /* 0x000fc800000006ff */
[----:B------:R-:W0:Y:S02]  /*d250*/  SYNCS.PHASECHK.TRANS64.TRYWAIT P0, [UR42+0x38840], R0 ;  /* 0x03884000ff0075a7 */ /* 0x000e24000800016a */
[----:B0-----:R-:W-:Y:S05]  /*d260*/  @!P0 BRA `(.L_x_221) ;  /* 0x0000003400e08947 */ /* 0x001fea0003800000 */
.L_x_266:
[----:B------:R-:W-:Y:S01]  /*d270*/  SHF.R.S32.HI R30, RZ, 0x1f, R19 ;  /* 0x0000001fff1e7819 */ /* 0x000fe20000011413 */
[----:B------:R-:W-:Y:S01]  /*d280*/  ULDC.64 UR4, c[0x0][0x300] ;  /* 0x0000c00000047ab9 */ /* 0x000fe20000000a00 */
[----:B------:R-:W-:Y:S01]  /*d290*/  R2UR UR6, R23 ;  /* 0x00000000170672ca */ /* 0x000fe200000e0000 */
[----:B0-----:R-:W-:Y:S01]  /*d2a0*/  IMAD.WIDE.U32 R2, R19, UR4, RZ ;  /* 0x0000000413027c25 */ /* 0x001fe2000f8e00ff */
[----:B------:R-:W-:Y:S02]  /*d2b0*/  SHF.R.U32.HI R8, RZ, 0x3, R6 ;  /* 0x00000003ff087819 */ /* 0x000fe40000011606 */
[----:B------:R-:W-:Y:S01]  /*d2c0*/  LOP3.LUT R16, R16, 0xfffffffe, RZ, 0xc0, !PT ;  /* 0xfffffffe10107812 */ /* 0x000fe200078ec0ff */
[----:B------:R-:W-:Y:S01]  /*d2d0*/  IMAD R0, R30, UR4, RZ ;  /* 0x000000041e007c24 */ /* 0x000fe2000f8e02ff */
[----:B------:R-:W-:-:S03]  /*d2e0*/  IADD3 R18, -R8, UR41, -R18 ;  /* 0x0000002908127c10 */ /* 0x000fc6000fffe912 */
[----:B------:R-:W-:Y:S01]  /*d2f0*/  IMAD R7, R19, UR5, R0 ;  /* 0x0000000513077c24 */ /* 0x000fe2000f8e0200 */
[----:B------:R-:W-:-:S03]  /*d300*/  ULDC.64 UR4, c[0x0][0x310] ;  /* 0x0000c40000047ab9 */ /* 0x000fc60000000a00 */
[----:B------:R-:W-:Y:S02]  /*d310*/  IMAD.IADD R3, R3, 0x1, R7 ;  /* 0x0000000103037824 */ /* 0x000fe400078e0207 */
[----:B------:R-:W-:Y:S02]  /*d320*/  IMAD R7, R27, UR4, RZ ;  /* 0x000000041b077c24 */ /* 0x000fe4000f8e02ff */
[----:B------:R-:W-:-:S04]  /*d330*/  IMAD.WIDE.U32 R2, R26, UR4, R2 ;  /* 0x000000041a027c25 */ /* 0x000fc8000f8e0002 */
[----:B------:R-:W-:Y:S01]  /*d340*/  IMAD R7, R26, UR5, R7 ;  /* 0x000000051a077c24 */ /* 0x000fe2000f8e0207 */
[----:B------:R-:W-:-:S03]  /*d350*/  ULDC.64 UR4, c[0x0][0x308] ;  /* 0x0000c20000047ab9 */ /* 0x000fc60000000a00 */
[----:B------:R-:W-:Y:S02]  /*d360*/  IMAD.IADD R3, R3, 0x1, R7 ;  /* 0x0000000103037824 */ /* 0x000fe400078e0207 */
        /* <DEDUP_REMOVED lines=8> */
[----:B------:R-:W-:Y:S02]  /*d3f0*/  ULDC UR4, c[0x0][0x2f4] ;  /* 0x0000bd0000047ab9 */ /* 0x000fe40000000800 */
[----:B------:R-:W-:-:S02]  /*d400*/  ISETP.GE.AND P2, PT, R22, UR4, PT ;  /* 0x0000000416007c0c */ /* 0x000fc4000bf46270 */
[----:B------:R-:W-:Y:S02]  /*d410*/  LEA.HI.X R4, R2, UR7, R3, 0x1, P0 ;  /* 0x0000000702047c11 */ /* 0x000fe400080f0c03 */
[----:B------:R-:W-:Y:S02]  /*d420*/  LOP3.LUT R2, R5, 0x1c0, RZ, 0xc0, !PT ;  /* 0x000001c005027812 */ /* 0x000fe400078ec0ff */
[----:B------:R-:W-:Y:S02]  /*d430*/  ISETP.GE.AND P0, PT, R18, 0x1, PT ;  /* 0x000000011200780c */ /* 0x000fe40003f06270 */
[----:B------:R-:W-:-:S04]  /*d440*/  LOP3.LUT R5, R2, 0x38, R5, 0xf8, !PT ;  /* 0x0000003802057812 */ /* 0x000fc800078ef805 */
[----:B------:R-:W-:Y:S01]  /*d450*/  LOP3.LUT R5, R5, 0x38, R24, 0x78, !PT ;  /* 0x0000003805057812 */ /* 0x000fe200078e7818 */
[----:B------:R-:W-:Y:S01]  /*d460*/  IMAD.SHL.U32 R24, R6, 0x8, RZ ;  /* 0x0000000806187824 */ /* 0x000fe200078e00ff */
[----:B------:R-:W-:-:S04]  /*d470*/  @P2 LOP3.LUT R16, R16, 0x1, RZ, 0xfc, !PT ;  /* 0x0000000110102812 */ /* 0x000fc800078efcff */
[----:B------:R-:W-:Y:S01]  /*d480*/  LOP3.LUT R24, R5, 0x200, R24, 0xf8, !PT ;  /* 0x0000020005187812 */ /* 0x000fe200078ef818 */
[----:B------:R-:W-:Y:S06]  /*d490*/  BRA.DIV UR5, `(.L_x_222) ;  /* 0x00000036056c7947 */ /* 0x000fec000b800000 */
[----:B------:R-:W0:Y:S01]  /*d4a0*/  SHFL.IDX PT, R14, R0, RZ, 0x181f ;  /* 0x00181fff000e7589 */ /* 0x000e2200000e0000 */
[----:B------:R-:W-:-:S03]  /*d4b0*/  @P0 LEA R7, R24, UR42, 0x1 ;  /* 0x0000002a18070c11 */ /* 0x000fc6000f8e08ff */
[----:B------:R-:W1:Y:S04]  /*d4c0*/  SHFL.IDX PT, R2, R4, RZ, 0x181f ;  /* 0x00181fff04027589 */ /* 0x000e6800000e0000 */
[----:B------:R-:W-:Y:S01]  /*d4d0*/  SHFL.IDX PT, R5, R4, 0x1, 0x181f ;  /* 0x00381f0004057f89 */ /* 0x000fe200000e0000 */
[----:B0-----:R-:W-:-:S05]  /*d4e0*/  @P0 LEA R14, P1, R22, R14, 0x1 ;  /* 0x0000000e160e0211 */ /* 0x001fca00078208ff */
[----:B-1----:R-:W-:Y:S02]  /*d4f0*/  @P0 IMAD.X R3, RZ, RZ, R2, P1 ;  /* 0x000000ffff030224 */ /* 0x002fe400008e0602 */
        /* <DEDUP_REMOVED lines=10> */
[----:B------:R-:W-:-:S03]  /*d5a0*/  ISETP.GE.AND P0, PT, R18, 0x21, PT ;  /* 0x000000211200780c */ /* 0x000fc60003f06270 */
[----:B------:R-:W2:Y:S10]  /*d5b0*/  SHFL.IDX PT, R4, R4, 0x3, 0x181f ;  /* 0x00781f0004047f89 */ /* 0x000eb400000e0000 */
[----:B0-----:R-:W-:-:S02]  /*d5c0*/  @P0 LEA R2, P1, R22, R14, 0x1 ;  /* 0x0000000e16020211 */ /* 0x001fc400078208ff */
[----:B------:R0:W3:Y:S03]  /*d5d0*/  SHFL.IDX PT, R14, R0, 0x3, 0x181f ;  /* 0x00781f00000e7f89 */ /* 0x0000e600000e0000 */
[----:B-1----:R-:W-:Y:S01]  /*d5e0*/  @P0 IMAD.X R3, RZ, RZ, R5, P1 ;  /* 0x000000ffff030224 */ /* 0x002fe200008e0605 */
[----:B------:R-:W-:-:S05]  /*d5f0*/  @P0 LEA R5, R24, UR42, 0x1 ;  /* 0x0000002a18050c11 */ /* 0x000fca000f8e08ff */
[----:B------:R0:W-:Y:S02]  /*d600*/  @P0 LDGSTS.E.BYPASS.LTC128B.128 [R5+0x23400], desc[UR36][R2.64], !P2 ;  /* 0x2340000002050fae */ /* 0x0001e4000d101d64 */
.L_x_276:
[----:B------:R-:W-:-:S13]  /*d610*/  ISETP.GE.AND P0, PT, R18, 0x31, PT ;  /* 0x000000311200780c */ /* 0x000fda0003f06270 */
[----:B0--3--:R-:W-:Y:S02]  /*d620*/  @P0 LEA R2, P1, R22, R14, 0x1 ;  /* 0x0000000e16020211 */ /* 0x009fe400078208ff */
[----:B------:R-:W-:-:S03]  /*d630*/  @P0 LEA R5, R24, UR42, 0x1 ;  /* 0x0000002a18050c11 */ /* 0x000fc6000f8e08ff */
[----:B--2---:R-:W-:-:S05]  /*d640*/  @P0 IMAD.X R3, RZ, RZ, R4, P1 ;  /* 0x000000ffff030224 */ /* 0x004fca00008e0604 */
        /* <DEDUP_REMOVED lines=8> */
[----:B------:R-:W-:-:S13]  /*d6d0*/  LOP3.LUT P2, RZ, R16, 0x400, RZ, 0xc0, !PT ;  /* 0x0000040010ff7812 */ /* 0x000fda000784c0ff */
[----:B0-----:R-:W-:Y:S05]  /*d6e0*/  @!P2 BRA `(.L_x_223) ;  /* 0x000000000004a947 */ /* 0x001fea0003800000 */
[----:B------:R-:W-:Y:S01]  /*d6f0*/  BPT.TRAP 0x1 ;  /* 0x000000040000795c */ /* 0x000fe20000300000 */
.L_x_223:
[----:B------:R-:W-:Y:S01]  /*d700*/  SYNCS.ARRIVE.TRANS64.A1T0 RZ, [UR42+0x38830], RZ ;  /* 0x038830ffffff79a7 */ /* 0x000fe2000810002a */
[----:B------:R-:W-:Y:S05]  /*d710*/  WARPSYNC.ALL ;  /* 0x0000000000007948 */ /* 0x000fea0003800000 */
[----:B------:R-:W-:Y:S01]  /*d720*/  UIADD3 UR4, UR42, 0x20400, URZ ;  /* 0x000204002a047890 */ /* 0x000fe2000fffe03f */
[----:B------:R-:W-:Y:S01]  /*d730*/  BAR.SYNC.DEFER_BLOCKING 0x8, 0x100 ;  /* 0x0204000000007b1d */ /* 0x000fe20000010000 */
[----:B------:R-:W-:Y:S02]  /*d740*/  USHF.R.S32.HI UR46, URZ, 0x1f, UR43 ;  /* 0x0000001f3f2e7899 */ /* 0x000fe4000801142b */
[----:B------:R-:W-:-:S06]  /*d750*/  ULOP3.LUT UP0, URZ, UR4, 0x3ff, URZ, 0xc0, !UPT ;  /* 0x000003ff043f7892 */ /* 0x000fcc000f80c03f */
        /* <DEDUP_REMOVED lines=9> */
[----:B------:R-:W-:Y:S02]  /*d7f0*/  IMAD.U32 R5, RZ, RZ, UR5 ;  /* 0x00000005ff057e24 */ /* 0x000fe4000f8e00ff */
[----:B------:R-:W-:Y:S02]  /*d800*/  IMAD.U32 R6, RZ, RZ, UR6 ;  /* 0x00000006ff067e24 */ /* 0x000fe4000f8e00ff */
[----:B------:R-:W-:-:S02]  /*d810*/  IMAD.U32 R7, RZ, RZ, UR7 ;  /* 0x00000007ff077e24 */ /* 0x000fc4000f8e00ff */
[----:B------:R-:W-:Y:S02]  /*d820*/  IMAD.U32 R11, RZ, RZ, UR9 ;  /* 0x00000009ff0b7e24 */ /* 0x000fe4000f8e00ff */
[----:B------:R-:W-:Y:S02]  /*d830*/  IMAD.MOV.U32 R8, RZ, RZ, 0x70 ;  /* 0x00000070ff087424 */ /* 0x000fe400078e00ff */
[----:B------:R-:W-:Y:S02]  /*d840*/  IMAD.MOV.U32 R12, RZ, RZ, 0x1 ;  /* 0x00000001ff0c7424 */ /* 0x000fe400078e00ff */
[----:B------:R-:W-:-:S07]  /*d850*/  IMAD.MOV.U32 R13, RZ, RZ, RZ ;  /* 0x000000ffff0d7224 */ /* 0x000fce00078e00ff */
[----:B------:R-:W-:-:S07]  /*d860*/  LEPC R20, `(.L_x_224) ;  /* 0x000000001014794e */ /* 0x000fce0000000000 */
[----:B0-----:R-:W-:Y:S05]  /*d870*/  CALL.ABS.NOINC R2 ;  /* 0x0000000002007343 */ /* 0x001fea0003c00000 */
.L_x_224:
[----:B------:R-:W0:Y:S01]  /*d880*/  LDC R8, c[0x0][0x448] ;  /* 0x00011200ff087b82 */ /* 0x000e220000000800 */
[----:B------:R-:W1:Y:S01]  /*d890*/  S2R R20, SR_CTAID.X ;  /* 0x0000000000147919 */ /* 0x000e620000002500 */
[----:B------:R-:W-:Y:S01]  /*d8a0*/  R2UR UR6, R23 ;  /* 0x00000000170672ca */ /* 0x000fe200000e0000 */
[----:B------:R-:W-:Y:S01]  /*d8b0*/  ULDC.64 UR8, c[0x0][0x2d8] ;  /* 0x0000b60000087ab9 */ /* 0x000fe20000000a00 */
[----:B------:R-:W-:Y:S01]  /*d8c0*/  LOP3.LUT R16, R16, 0xfffff7ff, RZ, 0xc0, !PT ;  /* 0xfffff7ff10107812 */ /* 0x000fe200078ec0ff */
[----:B------:R-:W-:Y:S01]  /*d8d0*/  UIMAD.WIDE.U32 UR4, UR39, UR8, URZ ;  /* 0x00000008270472a5 */ /* 0x000fe2000f8e003f */
[----:B------:R-:W2:Y:S09]  /*d8e0*/  S2R R21, SR_TID.X ;  /* 0x0000000000157919 */ /* 0x000eb20000002100 */
[----:B------:R-:W-:-:S04]  /*d8f0*/  UIMAD UR6, UR6, UR8, URZ ;  /* 0x00000008060672a4 */ /* 0x000fc8000f8e023f */
[----:B------:R-:W-:-:S03]  /*d900*/  UIMAD UR6, UR39, UR9, UR6 ;  /* 0x00000009270672a4 */ /* 0x000fc6000f8e0206 */
[----:B------:R-:W-:Y:S01]  /*d910*/  ULDC.64 UR8, c[0x0][0x2e0] ;  /* 0x0000b80000087ab9 */ /* 0x000fe20000000a00 */
[----:B------:R-:W-:Y:S01]  /*d920*/  UIADD3 UR5, UR5, UR6, URZ ;  /* 0x0000000605057290 */ /* 0x000fe2000fffe03f */
[----:B0-----:R-:W-:Y:S01]  /*d930*/  ISETP.NE.AND P0, PT, R8, 0x1, PT ;  /* 0x000000010800780c */ /* 0x001fe20003f05270 */
[----:B------:R-:W-:Y:S02]  /*d940*/  UIMAD UR6, UR46, UR8, URZ ;  /* 0x000000082e0672a4 */ /* 0x000fe4000f8e023f */
[----:B------:R-:W-:Y:S02]  /*d950*/  UIMAD.WIDE.U32 UR4, UR43, UR8, UR4 ;  /* 0x000000082b0472a5 */ /* 0x000fe4000f8e0004 */
[----:B------:R-:W-:Y:S01]  /*d960*/  UIMAD UR6, UR43, UR9, UR6 ;  /* 0x000000092b0672a4 */ /* 0x000fe2000f8e0206 */
[----:B-1----:R-:W-:-:S03]  /*d970*/  IMAD R36, R20, 0x40, R31 ;  /* 0x0000004014247824 */ /* 0x002fc600078e021f */
[----:B------:R-:W-:Y:S01]  /*d980*/  UIADD3 UR6, UR5, UR6, URZ ;  /* 0x0000000605067290 */ /* 0x000fe2000fffe03f */
[----:B------:R-:W-:-:S03]  /*d990*/  IMAD.U32 R4, RZ, RZ, UR4 ;  /* 0x00000004ff047e24 */ /* 0x000fc6000f8e00ff */
[----:B------:R-:W0:Y:S01]  /*d9a0*/  @P0 LDC R3, c[0x0][0x44c] ;  /* 0x00011300ff030b82 */ /* 0x000e220000000800 */
[----:B------:R-:W-:Y:S01]  /*d9b0*/  IMAD.MOV.U32 R6, RZ, RZ, R36 ;  /* 0x000000ffff067224 */ /* 0x000fe200078e0024 */
[----:B------:R-:W-:Y:S01]  /*d9c0*/  @P0 LOP3.LUT R16, R16, 0x800, RZ, 0xfc, !PT ;  /* 0x0000080010100812 */ /* 0x000fe200078efcff */
[----:B------:R-:W-:Y:S01]  /*d9d0*/  IMAD.MOV.U32 R2, RZ, RZ, R4 ;  /* 0x000000ffff027224 */ /* 0x000fe200078e0004 */
[----:B--2---:R-:W-:-:S04]  /*d9e0*/  LOP3.LUT R21, R21, 0x7f, RZ, 0xc0, !PT ;  /* 0x0000007f15157812 */ /* 0x004fc800078ec0ff */
[----:B------:R-:W1:Y:S01]  /*d9f0*/  @P0 LDC R5, c[0x0][0x450] ;  /* 0x00011400ff050b82 */ /* 0x000e620000000800 */
[----:B------:R-:W-:Y:S01]  /*da00*/  SHF.R.U32.HI R21, RZ, 0x3, R21 ;  /* 0x00000003ff157819 */ /* 0x000fe20000011615 */
[----:B0-----:R-:W-:-:S04]  /*da10*/  @P0 IMAD.HI.U32 R0, R36, R3, RZ ;  /* 0x0000000324000227 */ /* 0x001fc800078e00ff */
[----:B------:R-:W-:Y:S01]  /*da20*/  IMAD.U32 R3, RZ, RZ, UR6 ;  /* 0x00000006ff037e24 */ /* 0x000fe2000f8e00ff */
[----:B-1----:R-:W-:Y:S01]  /*da30*/  @P0 SHF.R.U32.HI R6, RZ, R5, R0 ;  /* 0x00000005ff060219 */ /* 0x002fe20000011600 */
[----:B------:R-:W-:Y:S01]  /*da40*/  IMAD.U32 R5, RZ, RZ, UR5 ;  /* 0x00000005ff057e24 */ /* 0x000fe2000f8e00ff */
[----:B------:R-:W-:Y:S02]  /*da50*/  ULDC.64 UR4, c[0x0][0x2d0] ;  /* 0x0000b40000047ab9 */ /* 0x000fe40000000a00 */
[--C-:B------:R-:W-:Y:S01]  /*da60*/  SHF.R.S32.HI R0, RZ, 0x1f, R6.reuse ;  /* 0x0000001fff007819 */ /* 0x100fe20000011406 */
[----:B------:R-:W-:Y:S02]  /*da70*/  IMAD.MOV R7, RZ, RZ, -R6 ;  /* 0x000000ffff077224 */ /* 0x000fe400078e0a06 */
[----:B------:R-:W-:-:S04]  /*da80*/  IMAD.WIDE.U32 R2, R6, UR4, R2 ;  /* 0x0000000406027c25 */ /* 0x000fc8000f8e0002 */
[----:B------:R-:W-:Y:S02]  /*da90*/  IMAD R5, R0, UR4, RZ ;  /* 0x0000000400057c24 */ /* 0x000fe4000f8e02ff */
[----:B------:R-:W-:Y:S02]  /*daa0*/  IMAD R0, R8, R7, R36 ;  /* 0x0000000708007224 */ /* 0x000fe400078e0224 */
[----:B------:R-:W-:Y:S01]  /*dab0*/  IMAD R4, R6, UR5, R5 ;  /* 0x0000000506047c24 */ /* 0x000fe2000f8e0205 */
[----:B------:R-:W-:Y:S02]  /*dac0*/  ULDC.64 UR4, c[0x0][0x2c8] ;  /* 0x0000b20000047ab9 */ /* 0x000fe40000000a00 */
[----:B------:R-:W-:Y:S01]  /*dad0*/  SHF.R.S32.HI R5, RZ, 0x1f, R0 ;  /* 0x0000001fff057819 */ /* 0x000fe20000011400 */
[----:B------:R-:W-:-:S04]  /*dae0*/  IMAD.IADD R3, R3, 0x1, R4 ;  /* 0x0000000103037824 */ /* 0x000fc800078e0204 */
[----:B------:R-:W-:Y:S02]  /*daf0*/  IMAD R5, R5, UR4, RZ ;  /* 0x0000000405057c24 */ /* 0x000fe4000f8e02ff */
[----:B------:R-:W-:-:S04]  /*db00*/  IMAD.WIDE.U32 R2, R0, UR4, R2 ;  /* 0x0000000400027c25 */ /* 0x000fc8000f8e0002 */
[----:B------:R-:W-:Y:S01]  /*db10*/  IMAD R5, R0, UR5, R5 ;  /* 0x0000000500057c24 */ /* 0x000fe2000f8e0205 */
[----:B------:R-:W-:Y:S02]  /*db20*/  ULDC.64 UR4, c[0x0][0x280] ;  /* 0x0000a00000047ab9 */ /* 0x000fe40000000a00 */
[----:B------:R-:W-:Y:S01]  /*db30*/  LEA R0, P0, R2, UR4, 0x1 ;  /* 0x0000000402007c11 */ /* 0x000fe2000f8008ff */
[----:B------:R-:W-:Y:S01]  /*db40*/  IMAD.IADD R3, R3, 0x1, R5 ;  /* 0x0000000103037824 */ /* 0x000fe200078e0205 */
[----:B------:R-:W-:-:S04]  /*db50*/  ULDC UR4, c[0x0][0x2b8] ;  /* 0x0000ae0000047ab9 */ /* 0x000fc80000000800 */
[----:B------:R-:W-:Y:S01]  /*db60*/  LEA.HI.X R4, R2, UR5, R3, 0x1, P0 ;  /* 0x0000000502047c11 */ /* 0x000fe200080f0c03 */
[----:B------:R-:W-:Y:S01]  /*db70*/  UMOV UR5, 0xffffffff ;  /* 0xffffffff00057882 */ /* 0x000fe20000000000 */
[----:B------:R-:W-:Y:S02]  /*db80*/  ISETP.GE.AND P0, PT, R22, UR4, PT ;  /* 0x0000000416007c0c */ /* 0x000fe4000bf06270 */
[----:B------:R-:W-:Y:S11]  /*db90*/  BRA.DIV UR5, `(.L_x_225) ;  /* 0x0000003205cc7947 */ /* 0x000ff6000b800000 */
[----:B------:R-:W0:Y:S01]  /*dba0*/  LDC R3, c[0x0][0x448] ;  /* 0x00011200ff037b82 */ /* 0x000e220000000800 */
[----:B------:R-:W1:Y:S01]  /*dbb0*/  SHFL.IDX PT, R14, R0, RZ, 0x181f ;  /* 0x00181fff000e7589 */ /* 0x000e6200000e0000 */
[----:B------:R-:W-:Y:S01]  /*dbc0*/  ULDC UR4, c[0x0][0x288] ;  /* 0x0000a20000047ab9 */ /* 0x000fe20000000800 */
[----:B------:R-:W-:Y:S01]  /*dbd0*/  IMAD R6, R20, 0x40, R21 ;  /* 0x0000004014067824 */ /* 0x000fe200078e0215 */
[----:B------:R-:W-:Y:S01]  /*dbe0*/  LOP3.LUT R16, R16, 0xfffffeff, RZ, 0xc0, !PT ;  /* 0xfffffeff10107812 */ /* 0x000fe200078ec0ff */
[----:B------:R-:W2:Y:S02]  /*dbf0*/  SHFL.IDX PT, R2, R4, RZ, 0x181f ;  /* 0x00181fff04027589 */ /* 0x000ea400000e0000 */
[----:B------:R-:W-:Y:S02]  /*dc00*/  VIADD R8, R6, 0x10 ;  /* 0x0000001006087836 */ /* 0x000fe40000000000 */
[----:B------:R-:W3:Y:S04]  /*dc10*/  SHFL.IDX PT, R7, R0, 0x1, 0x181f ;  /* 0x00381f0000077f89 */ /* 0x000ee800000e0000 */
[----:B------:R-:W4:Y:S01]  /*dc20*/  SHFL.IDX PT, R9, R4, 0x1, 0x181f ;  /* 0x00381f0004097f89 */ /* 0x000f2200000e0000 */
[----:B0-----:R-:W-:-:S05]  /*dc30*/  IMAD R5, R3, UR4, RZ ;  /* 0x0000000403057c24 */ /* 0x001fca000f8e02ff */
[-C--:B------:R-:W-:Y:S02]  /*dc40*/  ISETP.GE.AND P2, PT, R6, R5.reuse, PT ;  /* 0x000000050600720c */ /* 0x080fe40003f46270 */
[----:B------:R-:W-:-:S11]  /*dc50*/  ISETP.GE.AND P3, PT, R8, R5, PT ;  /* 0x000000050800720c */ /* 0x000fd60003f66270 */
[----:B-1----:R-:W-:Y:S02]  /*dc60*/  @!P2 LEA R3, P1, R22, R14, 0x1 ;  /* 0x0000000e1603a211 */ /* 0x002fe400078208ff */
[----:B------:R-:W-:Y:S01]  /*dc70*/  @!P2 LEA R8, R24, UR42, 0x1 ;  /* 0x0000002a1808ac11 */ /* 0x000fe2000f8e08ff */
[----:B------:R-:W-:Y:S01]  /*dc80*/  SHFL.IDX PT, R14, R0, 0x3, 0x181f ;  /* 0x00781f00000e7f89 */ /* 0x000fe200000e0000 */
[----:B------:R-:W-:Y:S01]  /*dc90*/  @P2 LOP3.LUT R16, R16, 0x100, RZ, 0xfc, !PT ;  /* 0x0000010010102812 */ /* 0x000fe200078efcff */
[----:B--2---:R-:W-:Y:S01]  /*dca0*/  @!P2 IMAD.X R2, RZ, RZ, R2, P1 ;  /* 0x000000ffff02a224 */ /* 0x004fe200008e0602 */
[----:B---3--:R-:W-:Y:S02]  /*dcb0*/  @!P3 LEA R7, P1, R22, R7, 0x1 ;  /* 0x000000071607b211 */ /* 0x008fe400078208ff */
[----:B------:R-:W-:Y:S02]  /*dcc0*/  @!P3 LEA R10, R24, UR42, 0x1 ;  /* 0x0000002a180abc11 */ /* 0x000fe4000f8e08ff */
[----:B------:R-:W-:-:S02]  /*dcd0*/  @!P2 LOP3.LUT R3, R3, R2, RZ, 0x3c, !PT ;  /* 0x000000020303a212 */ /* 0x000fc400078e3cff */
[----:B----4-:R-:W-:Y:S02]  /*dce0*/  @!P3 IADD3.X R9, RZ, R9, RZ, P1, !PT ;  /* 0x00000009ff09b210 */ /* 0x010fe40000ffe4ff */
[C---:B------:R-:W-:Y:S02]  /*dcf0*/  @!P2 LOP3.LUT R2, R3.reuse, R2, RZ, 0x3c, !PT ;  /* 0x000000020302a212 */ /* 0x040fe400078e3cff */
[----:B------:R-:W-:Y:S02]  /*dd00*/  LOP3.LUT R16, R16, 0xffffff7f, RZ, 0xc0, !PT ;  /* 0xffffff7f10107812 */ /* 0x000fe400078ec0ff */
[----:B------:R-:W-:Y:S02]  /*dd10*/  @!P2 LOP3.LUT R3, R3, R2, RZ, 0x3c, !PT ;  /* 0x000000020303a212 */ /* 0x000fe400078e3cff */
[----:B------:R-:W-:-:S03]  /*dd20*/  @P3 LOP3.LUT R16, R16, 0x80, RZ, 0xfc, !PT ;  /* 0x0000008010103812 */ /* 0x000fc600078efcff */
[----:B------:R0:W-:Y:S01]  /*dd30*/  @!P2 LDGSTS.E.BYPASS.LTC128B.128 [R8+0x20400], desc[UR36][R2.64], !P0 ;  /* 0x204000000208afae */ /* 0x0001e2000c101d64 */
[----:B------:R-:W-:-:S03]  /*dd40*/  LOP3.LUT R16, R16, 0xffffffbf, RZ, 0xc0, !PT ;  /* 0xffffffbf10107812 */ /* 0x000fc600078ec0ff */
[----:B0-----:R-:W0:Y:S01]  /*dd50*/  SHFL.IDX PT, R8, R0, 0x2, 0x181f ;  /* 0x00581f0000087f89 */ /* 0x001e2200000e0000 */
[----:B------:R-:W-:-:S03]  /*dd60*/  VIADD R3, R6, 0x20 ;  /* 0x0000002006037836 */ /* 0x000fc60000000000 */
[----:B------:R-:W1:Y:S02]  /*dd70*/  SHFL.IDX PT, R2, R4, 0x2, 0x181f ;  /* 0x00581f0004027f89 */ /* 0x000e6400000e0000 */
[----:B------:R-:W-:Y:S01]  /*dd80*/  ISETP.GE.AND P2, PT, R3, R5, PT ;  /* 0x000000050300720c */ /* 0x000fe20003f46270 */
[----:B------:R-:W-:Y:S01]  /*dd90*/  @!P3 IMAD.MOV.U32 R3, RZ, RZ, R9 ;  /* 0x000000ffff03b224 */ /* 0x000fe200078e0009 */
[----:B------:R-:W2:Y:S11]  /*dda0*/  SHFL.IDX PT, R4, R4, 0x3, 0x181f ;  /* 0x00781f0004047f89 */ /* 0x000eb600000e0000 */
[----:B------:R-:W-:-:S02]  /*ddb0*/  @P2 LOP3.LUT R16, R16, 0x40, RZ, 0xfc, !PT ;  /* 0x0000004010102812 */ /* 0x000fc400078efcff */
[----:B0-----:R-:W-:-:S05]  /*ddc0*/  @!P2 LEA R8, P1, R22, R8, 0x1 ;  /* 0x000000081608a211 */ /* 0x001fca00078208ff */
[----:B-1----:R-:W-:Y:S02]  /*ddd0*/  @!P2 IMAD.X R11, RZ, RZ, R2, P1 ;  /* 0x000000ffff0ba224 */ /* 0x002fe400008e0602 */
[----:B------:R-:W-:Y:S01]  /*dde0*/  @!P3 IMAD.MOV.U32 R2, RZ, RZ, R7 ;  /* 0x000000ffff02b224 */ /* 0x000fe200078e0007 */
[----:B------:R-:W-:-:S04]  /*ddf0*/  @!P2 LEA R7, R24, UR42, 0x1 ;  /* 0x0000002a1807ac11 */ /* 0x000fc8000f8e08ff */
[----:B------:R0:W-:Y:S02]  /*de00*/  @!P3 LDGSTS.E.BYPASS.LTC128B.128 [R10+0x20c00], desc[UR36][R2.64], !P0 ;  /* 0x20c00000020abfae */ /* 0x0001e4000c101d64 */
[----:B0-----:R-:W-:Y:S02]  /*de10*/  @!P2 IMAD.MOV.U32 R2, RZ, RZ, R8 ;  /* 0x000000ffff02a224 */ /* 0x001fe400078e0008 */
[----:B------:R-:W-:-:S05]  /*de20*/  @!P2 IMAD.MOV.U32 R3, RZ, RZ, R11 ;  /* 0x000000ffff03a224 */ /* 0x000fca00078e000b */
[----:B--2---:R0:W-:Y:S02]  /*de30*/  @!P2 LDGSTS.E.BYPASS.LTC128B.128 [R7+0x21400], desc[UR36][R2.64], !P0 ;  /* 0x214000000207afae */ /* 0x0041e4000c101d64 */
.L_x_285:
[----:B------:R-:W-:Y:S01]  /*de40*/  VIADD R6, R6, 0x30 ;  /* 0x0000003006067836 */ /* 0x000fe20000000000 */
[----:B------:R-:W-:-:S04]  /*de50*/  LOP3.LUT R16, R16, 0xffffdfff, RZ, 0xc0, !PT ;  /* 0xffffdfff10107812 */ /* 0x000fc800078ec0ff */
[----:B------:R-:W-:-:S13]  /*de60*/  ISETP.GE.AND P2, PT, R6, R5, PT ;  /* 0x000000050600720c */ /* 0x000fda0003f46270 */
[----:B0-----:R-:W-:Y:S02]  /*de70*/  @!P2 LEA R2, P1, R22, R14, 0x1 ;  /* 0x0000000e1602a211 */ /* 0x001fe400078208ff */
[----:B------:R-:W-:Y:S02]  /*de80*/  @!P2 LEA R5, R24, UR42, 0x1 ;  /* 0x0000002a1805ac11 */ /* 0x000fe4000f8e08ff */
[----:B------:R-:W-:Y:S01]  /*de90*/  @P2 LOP3.LUT R16, R16, 0x2000, RZ, 0xfc, !PT ;  /* 0x0000200010102812 */ /* 0x000fe200078efcff */
[----:B------:R-:W-:-:S05]  /*dea0*/  @!P2 IMAD.X R3, RZ, RZ, R4, P1 ;  /* 0x000000ffff03a224 */ /* 0x000fca00008e0604 */
        /* <DEDUP_REMOVED lines=8> */
[----:B------:R-:W-:Y:S02]  /*df30*/  UIADD3 UR4, UR42, 0x26400, URZ ;  /* 0x000264002a047890 */ /* 0x000fe4000fffe03f */
[----:B------:R-:W-:Y:S02]  /*df40*/  SYNCS.ARRIVE.TRANS64.A1T0 RZ, [UR42+0x38800], RZ ;  /* 0x038800ffffff79a7 */ /* 0x000fe4000810002a */
[----:B------:R-:W-:-:S06]  /*df50*/  ULOP3.LUT UP0, URZ, UR4, 0x3ff, URZ, 0xc0, !UPT ;  /* 0x000003ff043f7892 */ /* 0x000fcc000f80c03f */
[----:B------:R-:W-:-:S13]  /*df60*/  PLOP3.LUT P0, PT, PT, PT, UP0, 0x80, 0x0 ;  /* 0x000000000000781c */ /* 0x000fda0003f0f008 */
[----:B0-----:R-:W-:Y:S05]  /*df70*/  @!P0 BRA `(.L_x_226) ;  /* 0x0000000000408947 */ /* 0x001fea0003800000 */
[----:B------:R-:W-:Y:S01]  /*df80*/  MOV R2, 0x0 ;  /* 0x0000000000027802 */ /* 0x000fe20000000f00 */
[----:B------:R-:W-:Y:S01]  /*df90*/  ULDC.64 UR6, c[0x4][0x90] ;  /* 0x0100240000067ab9 */ /* 0x000fe20000000a00 */
[----:B------:R-:W-:Y:S01]  /*dfa0*/  ULDC.64 UR8, c[0x4][0x98] ;  /* 0x0100260000087ab9 */ /* 0x000fe20000000a00 */
[----:B------:R-:W-:Y:S01]  /*dfb0*/  ULDC.64 UR4, c[0x4][0x28] ;  /* 0x01000a0000047ab9 */ /* 0x000fe20000000a00 */
[----:B------:R-:W-:Y:S01]  /*dfc0*/  IMAD.U32 R4, RZ, RZ, UR6 ;  /* 0x00000006ff047e24 */ /* 0x000fe2000f8e00ff */
[----:B------:R-:W-:Y:S01]  /*dfd0*/  MOV R13, RZ ;  /* 0x000000ff000d7202 */ /* 0x000fe20000000f00 */
[----:B------:R-:W0:Y:S01]  /*dfe0*/  LDC.64 R2, c[0x4][R2] ;  /* 0x0100000002027b82 */ /* 0x000e220000000a00 */
[----:B------:R-:W-:Y:S02]  /*dff0*/  IMAD.U32 R5, RZ, RZ, UR7 ;  /* 0x00000007ff057e24 */ /* 0x000fe4000f8e00ff */
[----:B------:R-:W-:Y:S02]  /*e000*/  IMAD.U32 R6, RZ, RZ, UR8 ;  /* 0x00000008ff067e24 */ /* 0x000fe4000f8e00ff */
[----:B------:R-:W-:-:S02]  /*e010*/  IMAD.U32 R7, RZ, RZ, UR9 ;  /* 0x00000009ff077e24 */ /* 0x000fc4000f8e00ff */
[----:B------:R-:W-:Y:S02]  /*e020*/  IMAD.U32 R10, RZ, RZ, UR4 ;  /* 0x00000004ff0a7e24 */ /* 0x000fe4000f8e00ff */
[----:B------:R-:W-:Y:S02]  /*e030*/  IMAD.U32 R11, RZ, RZ, UR5 ;  /* 0x00000005ff0b7e24 */ /* 0x000fe4000f8e00ff */
[----:B------:R-:W-:Y:S02]  /*e040*/  IMAD.MOV.U32 R8, RZ, RZ, 0x70 ;  /* 0x00000070ff087424 */ /* 0x000fe400078e00ff */
[----:B------:R-:W-:-:S07]  /*e050*/  IMAD.MOV.U32 R12, RZ, RZ, 0x1 ;  /* 0x00000001ff0c7424 */ /* 0x000fce00078e00ff */
[----:B------:R-:W-:-:S07]  /*e060*/  LEPC R20, `(.L_x_226) ;  /* 0x000000001014794e */ /* 0x000fce0000000000 */
[----:B0-----:R-:W-:Y:S05]  /*e070*/  CALL.ABS.NOINC R2 ;  /* 0x0000000002007343 */ /* 0x001fea0003c00000 */
.L_x_226:
[----:B------:R-:W0:Y:S01]  /*e080*/  LDC R2, c[0x0][0x448] ;  /* 0x00011200ff027b82 */ /* 0x000e220000000800 */
[----:B------:R-:W-:Y:S01]  /*e090*/  R2UR UR6, R23 ;  /* 0x00000000170672ca */ /* 0x000fe200000e0000 */
[----:B------:R-:W-:Y:S01]  /*e0a0*/  ULDC.64 UR8, c[0x0][0x3d8] ;  /* 0x0000f60000087ab9 */ /* 0x000fe20000000a00 */
[----:B------:R-:W-:Y:S01]  /*e0b0*/  ULDC UR7, c[0x0][0x448] ;  /* 0x0001120000077ab9 */ /* 0x000fe20000000800 */
[----:B------:R-:W-:Y:S01]  /*e0c0*/  UIMAD.WIDE.U32 UR4, UR39, UR8, URZ ;  /* 0x00000008270472a5 */ /* 0x000fe2000f8e003f */
[C---:B------:R-:W-:Y:S02]  /*e0d0*/  LOP3.LUT R10, R22.reuse, 0x80, RZ, 0xfc, !PT ;  /* 0x00000080160a7812 */ /* 0x040fe400078efcff */
[C---:B------:R-:W-:Y:S02]  /*e0e0*/  LOP3.LUT R8, R22.reuse, 0x40, RZ, 0xfc, !PT ;  /* 0x0000004016087812 */ /* 0x040fe400078efcff */
[----:B------:R-:W-:Y:S02]  /*e0f0*/  LOP3.LUT R6, R22, 0x180, RZ, 0xfc, !PT ;  /* 0x0000018016067812 */ /* 0x000fe400078efcff */
[----:B------:R-:W-:-:S03]  /*e100*/  LOP3.LUT R16, R16, 0xfffff7ff, RZ, 0xc0, !PT ;  /* 0xfffff7ff10107812 */ /* 0x000fc600078ec0ff */
[----:B------:R-:W-:-:S04]  /*e110*/  UIMAD UR6, UR6, UR8, URZ ;  /* 0x00000008060672a4 */ /* 0x000fc8000f8e023f */
[----:B------:R-:W-:-:S03]  /*e120*/  UIMAD UR6, UR39, UR9, UR6 ;  /* 0x00000009270672a4 */ /* 0x000fc6000f8e0206 */
[----:B------:R-:W-:Y:S01]  /*e130*/  ULDC.64 UR8, c[0x0][0x3e0] ;  /* 0x0000f80000087ab9 */ /* 0x000fe20000000a00 */
[----:B------:R-:W-:Y:S01]  /*e140*/  UIADD3 UR5, UR5, UR6, URZ ;  /* 0x0000000605057290 */ /* 0x000fe2000fffe03f */
[----:B0-----:R-:W-:Y:S01]  /*e150*/  ISETP.NE.AND P6, PT, R2, 0x1, PT ;  /* 0x000000010200780c */ /* 0x001fe20003fc5270 */
[----:B------:R-:W-:Y:S01]  /*e160*/  IMAD.MOV.U32 R2, RZ, RZ, R36 ;  /* 0x000000ffff027224 */ /* 0x000fe200078e0024 */
[----:B------:R-:W-:Y:S02]  /*e170*/  UIMAD UR6, UR46, UR8, URZ ;  /* 0x000000082e0672a4 */ /* 0x000fe4000f8e023f */
[----:B------:R-:W-:Y:S02]  /*e180*/  UIMAD.WIDE.U32 UR4, UR43, UR8, UR4 ;  /* 0x000000082b0472a5 */ /* 0x000fe4000f8e0004 */
[----:B------:R-:W-:-:S03]  /*e190*/  UIMAD UR6, UR43, UR9, UR6 ;  /* 0x000000092b0672a4 */ /* 0x000fc6000f8e0206 */
[----:B------:R-:W-:Y:S01]  /*e1a0*/  ULDC.64 UR8, c[0x0][0x3d0] ;  /* 0x0000f40000087ab9 */ /* 0x000fe20000000a00 */
[----:B------:R-:W-:Y:S01]  /*e1b0*/  UIADD3 UR5, UR5, UR6, URZ ;  /* 0x0000000605057290 */ /* 0x000fe2000fffe03f */
[----:B------:R-:W-:Y:S02]  /*e1c0*/  IMAD.U32 R9, RZ, RZ, UR8 ;  /* 0x00000008ff097e24 */ /* 0x000fe4000f8e00ff */
[----:B------:R-:W0:Y:S08]  /*e1d0*/  @P6 LDC R3, c[0x0][0x44c] ;  /* 0x00011300ff036b82 */ /* 0x000e300000000800 */
[----:B------:R-:W1:Y:S01]  /*e1e0*/  @P6 LDC R0, c[0x0][0x450] ;  /* 0x00011400ff006b82 */ /* 0x000e620000000800 */
[----:B0-----:R-:W-:-:S05]  /*e1f0*/  @P6 IMAD.HI.U32 R3, R36, R3, RZ ;  /* 0x0000000324036227 */ /* 0x001fca00078e00ff */
[----:B-1----:R-:W-:-:S04]  /*e200*/  @P6 SHF.R.U32.HI R2, RZ, R0, R3 ;  /* 0x00000000ff026219 */ /* 0x002fc80000011603 */
[--C-:B------:R-:W-:Y:S01]  /*e210*/  SHF.R.S32.HI R0, RZ, 0x1f, R2.reuse ;  /* 0x0000001fff007819 */ /* 0x100fe20000011402 */
[----:B------:R-:W-:-:S04]  /*e220*/  IMAD.MOV R5, RZ, RZ, -R2 ;  /* 0x000000ffff057224 */ /* 0x000fc800078e0a02 */
[----:B------:R-:W-:Y:S02]  /*e230*/  IMAD R3, R0, UR8, RZ ;  /* 0x0000000800037c24 */ /* 0x000fe4000f8e02ff */
[----:B------:R-:W-:Y:S02]  /*e240*/  IMAD R5, R5, UR7, R36 ;  /* 0x0000000705057c24 */ /* 0x000fe4000f8e0224 */
[C---:B------:R-:W-:Y:S02]  /*e250*/  IMAD R7, R2.reuse, UR9, R3 ;  /* 0x0000000902077c24 */ /* 0x040fe4000f8e0203 */
[----:B------:R-:W-:Y:S01]  /*e260*/  IMAD.WIDE.U32 R2, R2, R9, UR4 ;  /* 0x0000000402027e25 */ /* 0x000fe2000f8e0009 */
[----:B------:R-:W-:Y:S01]  /*e270*/  SHF.R.S32.HI R0, RZ, 0x1f, R5 ;  /* 0x0000001fff007819 */ /* 0x000fe20000011405 */
[----:B------:R-:W-:Y:S02]  /*e280*/  ULDC.64 UR4, c[0x0][0x3c8] ;  /* 0x0000f20000047ab9 */ /* 0x000fe40000000a00 */
[----:B------:R-:W-:-:S02]  /*e290*/  IMAD.IADD R3, R3, 0x1, R7 ;  /* 0x0000000103037824 */ /* 0x000fc400078e0207 */
[----:B------:R-:W-:Y:S02]  /*e2a0*/  IMAD R0, R0, UR4, RZ ;  /* 0x0000000400007c24 */ /* 0x000fe4000f8e02ff */
[----:B------:R-:W-:-:S04]  /*e2b0*/  IMAD.WIDE.U32 R2, R5, UR4, R2 ;  /* 0x0000000405027c25 */ /* 0x000fc8000f8e0002 */
[----:B------:R-:W-:Y:S01]  /*e2c0*/  IMAD R7, R5, UR5, R0 ;  /* 0x0000000505077c24 */ /* 0x000fe2000f8e0200 */
[----:B------:R-:W-:Y:S02]  /*e2d0*/  ULDC.64 UR4, c[0x0][0x390] ;  /* 0x0000e40000047ab9 */ /* 0x000fe40000000a00 */
[----:B------:R-:W-:Y:S01]  /*e2e0*/  LEA R0, P0, R2, UR4, 0x1 ;  /* 0x0000000402007c11 */ /* 0x000fe2000f8008ff */
[----:B------:R-:W-:Y:S01]  /*e2f0*/  ULDC UR4, c[0x0][0x3b8] ;  /* 0x0000ee0000047ab9 */ /* 0x000fe20000000800 */
[----:B------:R-:W-:Y:S01]  /*e300*/  IMAD.IADD R3, R3, 0x1, R7 ;  /* 0x0000000103037824 */ /* 0x000fe200078e0207 */
[----:B------:R-:W-:Y:S02]  /*e310*/  ISETP.GE.AND P1, PT, R22, UR4, PT ;  /* 0x0000000416007c0c */ /* 0x000fe4000bf26270 */
[----:B------:R-:W-:Y:S02]  /*e320*/  ISETP.GE.AND P4, PT, R10, UR4, PT ;  /* 0x000000040a007c0c */ /* 0x000fe4000bf86270 */
[----:B------:R-:W-:-:S02]  /*e330*/  ISETP.GE.AND P5, PT, R8, UR4, PT ;  /* 0x0000000408007c0c */ /* 0x000fc4000bfa6270 */
[----:B------:R-:W-:Y:S02]  /*e340*/  LOP3.LUT R8, R22, 0xc0, RZ, 0xfc, !PT ;  /* 0x000000c016087812 */ /* 0x000fe400078efcff */
[----:B------:R-:W-:Y:S02]  /*e350*/  LEA.HI.X R4, R2, UR5, R3, 0x1, P0 ;  /* 0x0000000502047c11 */ /* 0x000fe400080f0c03 */
[----:B------:R-:W-:Y:S02]  /*e360*/  SEL R2, RZ, 0x1, P1 ;  /* 0x00000001ff027807 */ /* 0x000fe40000800000 */
[----:B------:R-:W-:Y:S02]  /*e370*/  SEL R3, RZ, 0x4, P4 ;  /* 0x00000004ff037807 */ /* 0x000fe40002000000 */
[----:B------:R-:W-:Y:S02]  /*e380*/  SEL R7, RZ, 0x2, P5 ;  /* 0x00000002ff077807 */ /* 0x000fe40002800000 */
[----:B------:R-:W-:-:S02]  /*e390*/  ISETP.GE.AND P2, PT, R35, UR4, PT ;  /* 0x0000000423007c0c */ /* 0x000fc4000bf46270 */
[----:B------:R-:W-:Y:S02]  /*e3a0*/  ISETP.GE.AND P3, PT, R8, UR4, PT ;  /* 0x0000000408007c0c */ /* 0x000fe4000bf66270 */
[----:B------:R-:W-:Y:S02]  /*e3b0*/  IADD3 R7, R3, R7, R2 ;  /* 0x0000000703077210 */ /* 0x000fe40007ffe002 */
[----:B------:R-:W-:Y:S02]  /*e3c0*/  ISETP.GE.AND P0, PT, R6, UR4, PT ;  /* 0x0000000406007c0c */ /* 0x000fe4000bf06270 */
[----:B------:R-:W-:Y:S02]  /*e3d0*/  @P1 LOP3.LUT R16, R16, 0x800, RZ, 0xfc, !PT ;  /* 0x0000080010101812 */ /* 0x000fe400078efcff */
[----:B------:R-:W-:Y:S02]  /*e3e0*/  SEL R2, RZ, 0x10, P2 ;  /* 0x00000010ff027807 */ /* 0x000fe40001000000 */
[----:B------:R-:W-:-:S02]  /*e3f0*/  SEL R3, RZ, 0x8, P3 ;  /* 0x00000008ff037807 */ /* 0x000fc40001800000 */
[----:B------:R-:W-:Y:S02]  /*e400*/  ISETP.GE.AND P1, PT, R34, UR4, PT ;  /* 0x0000000422007c0c */ /* 0x000fe4000bf26270 */
[----:B------:R-:W-:Y:S02]  /*e410*/  SEL R5, RZ, 0x40, P0 ;  /* 0x00000040ff057807 */ /* 0x000fe40000000000 */
[----:B------:R-:W-:Y:S02]  /*e420*/  IADD3 R3, R2, R7, R3 ;  /* 0x0000000702037210 */ /* 0x000fe40007ffe003 */
[----:B------:R-:W-:Y:S01]  /*e430*/  ISETP.GE.AND P0, PT, R37, UR4, PT ;  /* 0x0000000425007c0c */ /* 0x000fe2000bf06270 */
[----:B------:R-:W-:Y:S01]  /*e440*/  UMOV UR4, 0xffffffff ;  /* 0xffffffff00047882 */ /* 0x000fe20000000000 */
[----:B------:R-:W-:Y:S02]  /*e450*/  SEL R2, RZ, 0x20, P1 ;  /* 0x00000020ff027807 */ /* 0x000fe40000800000 */
[----:B------:R-:W-:-:S02]  /*e460*/  SEL R6, RZ, 0x80, P0 ;  /* 0x00000080ff067807 */ /* 0x000fc40000000000 */
[----:B------:R-:W-:-:S05]  /*e470*/  IADD3 R5, R5, R3, R2 ;  /* 0x0000000305057210 */ /* 0x000fca0007ffe002 */
[----:B------:R-:W-:Y:S01]  /*e480*/  IMAD.IADD R6, R5, 0x1, R6 ;  /* 0x0000000105067824 */ /* 0x000fe200078e0206 */
[----:B------:R-:W-:Y:S06]  /*e490*/  BRA.DIV UR4, `(.L_x_227) ;  /* 0x0000002e04ec7947 */ /* 0x000fec000b800000 */
[----:B------:R-:W0:Y:S01]  /*e4a0*/  SHFL.IDX PT, R14, R0, RZ, 0x181f ;  /* 0x00181fff000e7589 */ /* 0x000e2200000e0000 */
[----:B------:R-:W-:Y:S02]  /*e4b0*/  LOP3.LUT P6, RZ, R16, 0x100, RZ, 0xc0, !PT ;  /* 0x0000010010ff7812 */ /* 0x000fe400078cc0ff */
[----:B------:R-:W-:Y:S01]  /*e4c0*/  P2R R8, PR, RZ, 0x20 ;  /* 0x00000020ff087803 */ /* 0x000fe20000000000 */
[----:B------:R-:W1:Y:S10]  /*e4d0*/  SHFL.IDX PT, R2, R4, RZ, 0x181f ;  /* 0x00181fff04027589 */ /* 0x000e7400000e0000 */
[----:B------:R-:W-:-:S02]  /*e4e0*/  @!P6 LEA R7, R24, UR42, 0x1 ;  /* 0x0000002a1807ec11 */ /* 0x000fc4000f8e08ff */
[----:B0-----:R-:W-:-:S05]  /*e4f0*/  @!P6 LEA R14, P0, R22, R14, 0x1 ;  /* 0x0000000e160ee211 */ /* 0x001fca00078008ff */
[----:B-1----:R-:W-:Y:S01]  /*e500*/  @!P6 IMAD.X R21, RZ, RZ, R2, P0 ;  /* 0x000000ffff15e224 */ /* 0x002fe200000e0602 */
[----:B------:R-:W-:Y:S02]  /*e510*/  LOP3.LUT P0, RZ, R16, 0x800, RZ, 0xc0, !PT ;  /* 0x0000080010ff7812 */ /* 0x000fe4000780c0ff */
[----:B------:R-:W-:Y:S01]  /*e520*/  @!P6 LOP3.LUT R2, R5, 0x40, RZ, 0xc0, !PT ;  /* 0x000000400502e812 */ /* 0x000fe200078ec0ff */
[----:B------:R-:W-:-:S03]  /*e530*/  @!P6 IMAD.MOV.U32 R3, RZ, RZ, R21 ;  /* 0x000000ffff03e224 */ /* 0x000fc600078e0015 */
[----:B------:R-:W-:Y:S01]  /*e540*/  @!P6 SHF.R.U32.HI R9, RZ, 0x2, R2 ;  /* 0x00000002ff09e819 */ /* 0x000fe20000011602 */
[----:B------:R-:W-:Y:S02]  /*e550*/  @!P6 IMAD.MOV.U32 R2, RZ, RZ, R14 ;  /* 0x000000ffff02e224 */ /* 0x000fe400078e000e */
[----:B------:R-:W0:Y:S04]  /*e560*/  SHFL.IDX PT, R14, R0, 0x1, 0x181f ;  /* 0x00381f00000e7f89 */ /* 0x000e2800000e0000 */
[----:B------:R-:W-:Y:S04]  /*e570*/  @!P6 LDGSTS.E.BYPASS.LTC128B.128 [R7+0x26400], desc[UR36][R2.64], !P0 ;  /* 0x264000000207efae */ /* 0x000fe8000c101d64 */
[----:B------:R-:W-:Y:S01]  /*e580*/  @!P6 LDGSTS.E.BYPASS.LTC128B.128 [R7+0x28400], desc[UR36][R2.64+0x80], !P5 ;  /* 0x284000800207efae */ /* 0x000fe2000e901d64 */
[----:B------:R-:W-:-:S13]  /*e590*/  LOP3.LUT P5, RZ, R16, 0x100, RZ, 0xc0, !PT ;  /* 0x0000010010ff7812 */ /* 0x000fda00078ac0ff */
[----:B------:R-:W-:Y:S01]  /*e5a0*/  @!P5 ISETP.NE.U32.AND P6, PT, R9, RZ, PT ;  /* 0x000000ff0900d20c */ /* 0x000fe20003fc5070 */
[----:B------:R-:W-:Y:S01]  /*e5b0*/  @!P5 LDGSTS.E.BYPASS.LTC128B.128 [R7+0x2a400], desc[UR36][R2.64+0x100], !P4 ;  /* 0x2a4001000207dfae */ /* 0x000fe2000e101d64 */
[----:B------:R-:W-:-:S03]  /*e5c0*/  @!P5 LOP3.LUT R9, R6, 0x80, RZ, 0xc0, !PT ;  /* 0x000000800609d812 */ /* 0x000fc600078ec0ff */
[----:B------:R-:W-:Y:S01]  /*e5d0*/  @!P5 LDGSTS.E.BYPASS.LTC128B.128 [R7+0x2c400], desc[UR36][R2.64+0x180], !P3 ;  /* 0x2c4001800207dfae */ /* 0x000fe2000d901d64 */
[----:B------:R-:W-:-:S03]  /*e5e0*/  @!P5 SHF.R.U32.HI R9, RZ, 0x3, R9 ;  /* 0x00000003ff09d819 */ /* 0x000fc60000011609 */
[----:B------:R-:W-:Y:S01]  /*e5f0*/  @!P5 LDGSTS.E.BYPASS.LTC128B.128 [R7+0x2e400], desc[UR36][R2.64+0x200], !P2 ;  /* 0x2e4002000207dfae */ /* 0x000fe2000d101d64 */
[----:B------:R-:W-:-:S03]  /*e600*/  @!P5 ISETP.NE.U32.AND P0, PT, R9, RZ, PT ;  /* 0x000000ff0900d20c */ /* 0x000fc60003f05070 */
[----:B------:R-:W1:Y:S04]  /*e610*/  SHFL.IDX PT, R9, R4, 0x1, 0x181f ;  /* 0x00381f0004097f89 */ /* 0x000e6800000e0000 */
[----:B------:R-:W-:Y:S04]  /*e620*/  @!P5 LDGSTS.E.BYPASS.LTC128B.128 [R7+0x30400], desc[UR36][R2.64+0x280], !P1 ;  /* 0x304002800207dfae */ /* 0x000fe8000c901d64 */
[----:B------:R-:W-:Y:S01]  /*e630*/  @!P5 LDGSTS.E.BYPASS.LTC128B.128 [R7+0x32400], desc[UR36][R2.64+0x300], P6 ;  /* 0x324003000207dfae */ /* 0x000fe2000b101d64 */
[----:B------:R-:W-:-:S03]  /*e640*/  LOP3.LUT P6, RZ, R16, 0x80, RZ, 0xc0, !PT ;  /* 0x0000008010ff7812 */ /* 0x000fc600078cc0ff */
[----:B------:R2:W-:Y:S01]  /*e650*/  @!P5 LDGSTS.E.BYPASS.LTC128B.128 [R7+0x34400], desc[UR36][R2.64+0x380], P0 ;  /* 0x344003800207dfae */ /* 0x0005e20008101d64 */
[----:B------:R-:W-:-:S04]  /*e660*/  ISETP.NE.AND P5, PT, R8, RZ, PT ;  /* 0x000000ff0800720c */ /* 0x000fc80003fa5270 */
[----:B------:R-:W-:-:S05]  /*e670*/  P2R R10, PR, RZ, 0x20 ;  /* 0x00000020ff0a7803 */ /* 0x000fca0000000000 */
[----:B0-----:R-:W-:Y:S02]  /*e680*/  @!P6 LEA R14, P0, R22, R14, 0x1 ;  /* 0x0000000e160ee211 */ /* 0x001fe400078008ff */
[----:B------:R-:W-:-:S03]  /*e690*/  @!P6 LOP3.LUT R20, R5, 0x40, RZ, 0xc0, !PT ;  /* 0x000000400514e812 */ /* 0x000fc600078ec0ff */
[----:B-1----:R-:W-:Y:S01]  /*e6a0*/  @!P6 IMAD.X R21, RZ, RZ, R9, P0 ;  /* 0x000000ffff15e224 */ /* 0x002fe200000e0609 */
[----:B------:R-:W-:Y:S01]  /*e6b0*/  LOP3.LUT P0, RZ, R16, 0x800, RZ, 0xc0, !PT ;  /* 0x0000080010ff7812 */ /* 0x000fe2000780c0ff */
[----:B--2---:R-:W-:Y:S01]  /*e6c0*/  @!P6 IMAD.MOV.U32 R2, RZ, RZ, R14 ;  /* 0x000000ffff02e224 */ /* 0x004fe200078e000e */
[----:B------:R-:W-:Y:S01]  /*e6d0*/  @!P6 LEA R9, R24, UR42, 0x1 ;  /* 0x0000002a1809ec11 */ /* 0x000fe2000f8e08ff */
[----:B------:R-:W-:Y:S01]  /*e6e0*/  @!P6 IMAD.MOV.U32 R3, RZ, RZ, R21 ;  /* 0x000000ffff03e224 */ /* 0x000fe200078e0015 */
[----:B------:R-:W-:Y:S01]  /*e6f0*/  @!P6 SHF.R.U32.HI R20, RZ, 0x2, R20 ;  /* 0x00000002ff14e819 */ /* 0x000fe20000011614 */
[----:B------:R-:W0:Y:S08]  /*e700*/  SHFL.IDX PT, R14, R0, 0x2, 0x181f ;  /* 0x00581f00000e7f89 */ /* 0x000e3000000e0000 */
[----:B------:R-:W-:Y:S04]  /*e710*/  @!P6 LDGSTS.E.BYPASS.LTC128B.128 [R9+0x26c00], desc[UR36][R2.64], !P0 ;  /* 0x26c000000209efae */ /* 0x000fe8000c101d64 */
[----:B------:R-:W-:Y:S01]  /*e720*/  @!P6 LDGSTS.E.BYPASS.LTC128B.128 [R9+0x28c00], desc[UR36][R2.64+0x80], !P5 ;  /* 0x28c000800209efae */ /* 0x000fe2000e901d64 */
[----:B------:R-:W-:-:S04]  /*e730*/  LOP3.LUT P5, RZ, R16, 0x40, RZ, 0xc0, !PT ;  /* 0x0000004010ff7812 */ /* 0x000fc800078ac0ff */
[----:B------:R-:W-:Y:S02]  /*e740*/  P2R R8, PR, RZ, 0x20 ;  /* 0x00000020ff087803 */ /* 0x000fe40000000000 */
[----:B------:R-:W-:-:S13]  /*e750*/  LOP3.LUT P5, RZ, R16, 0x80, RZ, 0xc0, !PT ;  /* 0x0000008010ff7812 */ /* 0x000fda00078ac0ff */
[----:B------:R-:W-:Y:S01]  /*e760*/  @!P5 LOP3.LUT R7, R6, 0x80, RZ, 0xc0, !PT ;  /* 0x000000800607d812 */ /* 0x000fe200078ec0ff */
[----:B------:R-:W-:Y:S01]  /*e770*/  @!P5 LDGSTS.E.BYPASS.LTC128B.128 [R9+0x2ac00], desc[UR36][R2.64+0x100], !P4 ;  /* 0x2ac001000209dfae */ /* 0x000fe2000e101d64 */
[----:B------:R-:W-:Y:S02]  /*e780*/  @!P5 ISETP.NE.U32.AND P6, PT, R20, RZ, PT ;  /* 0x000000ff1400d20c */ /* 0x000fe40003fc5070 */
[----:B------:R-:W-:Y:S01]  /*e790*/  @!P5 SHF.R.U32.HI R7, RZ, 0x3, R7 ;  /* 0x00000003ff07d819 */ /* 0x000fe20000011607 */
[----:B------:R-:W-:Y:S03]  /*e7a0*/  @!P5 LDGSTS.E.BYPASS.LTC128B.128 [R9+0x2cc00], desc[UR36][R2.64+0x180], !P3 ;  /* 0x2cc001800209dfae */ /* 0x000fe6000d901d64 */
[----:B------:R-:W-:Y:S01]  /*e7b0*/  @!P5 ISETP.NE.U32.AND P0, PT, R7, RZ, PT ;  /* 0x000000ff0700d20c */ /* 0x000fe20003f05070 */
[----:B------:R-:W-:Y:S04]  /*e7c0*/  @!P5 LDGSTS.E.BYPASS.LTC128B.128 [R9+0x2ec00], desc[UR36][R2.64+0x200], !P2 ;  /* 0x2ec002000209dfae */ /* 0x000fe8000d101d64 */
[----:B------:R-:W1:Y:S04]  /*e7d0*/  SHFL.IDX PT, R7, R4, 0x2, 0x181f ;  /* 0x00581f0004077f89 */ /* 0x000e6800000e0000 */
[----:B------:R-:W-:Y:S04]  /*e7e0*/  @!P5 LDGSTS.E.BYPASS.LTC128B.128 [R9+0x30c00], desc[UR36][R2.64+0x280], !P1 ;  /* 0x30c002800209dfae */ /* 0x000fe8000c901d64 */
[----:B------:R-:W-:Y:S01]  /*e7f0*/  @!P5 LDGSTS.E.BYPASS.LTC128B.128 [R9+0x32c00], desc[UR36][R2.64+0x300], P6 ;  /* 0x32c003000209dfae */ /* 0x000fe2000b101d64 */
[----:B------:R-:W-:-:S03]  /*e800*/  LOP3.LUT P6, RZ, R16, 0x800, RZ, 0xc0, !PT ;  /* 0x0000080010ff7812 */ /* 0x000fc600078cc0ff */
[----:B------:R2:W-:Y:S01]  /*e810*/  @!P5 LDGSTS.E.BYPASS.LTC128B.128 [R9+0x34c00], desc[UR36][R2.64+0x380], P0 ;  /* 0x34c003800209dfae */ /* 0x0005e20008101d64 */
[----:B------:R-:W-:-:S03]  /*e820*/  ISETP.NE.AND P5, PT, R8, RZ, PT ;  /* 0x000000ff0800720c */ /* 0x000fc60003fa5270 */
[----:B------:R-:W3:Y:S10]  /*e830*/  SHFL.IDX PT, R4, R4, 0x3, 0x181f ;  /* 0x00781f0004047f89 */ /* 0x000ef400000e0000 */
[----:B0-----:R-:W-:-:S05]  /*e840*/  @!P5 LEA R14, P0, R22, R14, 0x1 ;  /* 0x0000000e160ed211 */ /* 0x001fca00078008ff */
[----:B-1----:R-:W-:Y:S01]  /*e850*/  @!P5 IMAD.X R7, RZ, RZ, R7, P0 ;  /* 0x000000ffff07d224 */ /* 0x002fe200000e0607 */
[----:B------:R-:W-:Y:S02]  /*e860*/  LOP3.LUT P0, RZ, R16, 0x40, RZ, 0xc0, !PT ;  /* 0x0000004010ff7812 */ /* 0x000fe4000780c0ff */
[----:B------:R-:W-:-:S11]  /*e870*/  ISETP.NE.AND P5, PT, R10, RZ, PT ;  /* 0x000000ff0a00720c */ /* 0x000fd60003fa5270 */
[----:B------:R-:W-:Y:S01]  /*e880*/  @!P0 LOP3.LUT R20, R5, 0x40, RZ, 0xc0, !PT ;  /* 0x0000004005148812 */ /* 0x000fe200078ec0ff */
[----:B--2---:R-:W-:Y:S01]  /*e890*/  @!P0 IMAD.MOV.U32 R2, RZ, RZ, R14 ;  /* 0x000000ffff028224 */ /* 0x004fe200078e000e */
[----:B------:R-:W-:Y:S01]  /*e8a0*/  @!P0 LEA R21, R24, UR42, 0x1 ;  /* 0x0000002a18158c11 */ /* 0x000fe2000f8e08ff */
[----:B------:R-:W-:Y:S01]  /*e8b0*/  @!P0 IMAD.MOV.U32 R3, RZ, RZ, R7 ;  /* 0x000000ffff038224 */ /* 0x000fe200078e0007 */
[----:B------:R-:W-:Y:S01]  /*e8c0*/  @!P0 SHF.R.U32.HI R20, RZ, 0x2, R20 ;  /* 0x00000002ff148819 */ /* 0x000fe20000011614 */
[----:B------:R0:W1:Y:S04]  /*e8d0*/  SHFL.IDX PT, R14, R0, 0x3, 0x181f ;  /* 0x00781f00000e7f89 */ /* 0x00006800000e0000 */
[----:B------:R0:W-:Y:S01]  /*e8e0*/  @!P0 LDGSTS.E.BYPASS.LTC128B.128 [R21+0x27400], desc[UR36][R2.64], !P6 ;  /* 0x2740000002158fae */ /* 0x0001e2000f101d64 */
[----:B------:R-:W-:-:S03]  /*e8f0*/  @!P0 ISETP.NE.U32.AND P6, PT, R20, RZ, PT ;  /* 0x000000ff1400820c */ /* 0x000fc60003fc5070 */
[----:B------:R0:W-:Y:S04]  /*e900*/  @!P0 LDGSTS.E.BYPASS.LTC128B.128 [R21+0x29400], desc[UR36][R2.64+0x80], !P5 ;  /* 0x2940008002158fae */ /* 0x0001e8000e901d64 */
[----:B------:R0:W-:Y:S04]  /*e910*/  @!P0 LDGSTS.E.BYPASS.LTC128B.128 [R21+0x2b400], desc[UR36][R2.64+0x100], !P4 ;  /* 0x2b40010002158fae */ /* 0x0001e8000e101d64 */
[----:B------:R0:W-:Y:S04]  /*e920*/  @!P0 LDGSTS.E.BYPASS.LTC128B.128 [R21+0x2d400], desc[UR36][R2.64+0x180], !P3 ;  /* 0x2d40018002158fae */ /* 0x0001e8000d901d64 */
[----:B------:R0:W-:Y:S04]  /*e930*/  @!P0 LDGSTS.E.BYPASS.LTC128B.128 [R21+0x2f400], desc[UR36][R2.64+0x200], !P2 ;  /* 0x2f40020002158fae */ /* 0x0001e8000d101d64 */
[----:B------:R0:W-:Y:S04]  /*e940*/  @!P0 LDGSTS.E.BYPASS.LTC128B.128 [R21+0x31400], desc[UR36][R2.64+0x280], !P1 ;  /* 0x3140028002158fae */ /* 0x0001e8000c901d64 */
[----:B------:R0:W-:Y:S01]  /*e950*/  @!P0 LDGSTS.E.BYPASS.LTC128B.128 [R21+0x33400], desc[UR36][R2.64+0x300], P6 ;  /* 0x3340030002158fae */ /* 0x0001e2000b101d64 */
[----:B------:R-:W-:-:S13]  /*e960*/  LOP3.LUT P6, RZ, R16, 0x40, RZ, 0xc0, !PT ;  /* 0x0000004010ff7812 */ /* 0x000fda00078cc0ff */
[----:B------:R-:W-:-:S04]  /*e970*/  @!P6 LOP3.LUT R9, R6, 0x80, RZ, 0xc0, !PT ;  /* 0x000000800609e812 */ /* 0x000fc800078ec0ff */
[----:B------:R-:W-:-:S04]  /*e980*/  @!P6 SHF.R.U32.HI R9, RZ, 0x3, R9 ;  /* 0x00000003ff09e819 */ /* 0x000fc80000011609 */
[----:B------:R-:W-:-:S13]  /*e990*/  @!P6 ISETP.NE.U32.AND P0, PT, R9, RZ, PT ;  /* 0x000000ff0900e20c */ /* 0x000fda0003f05070 */
[----:B-1-3--:R0:W-:Y:S02]  /*e9a0*/  @!P6 LDGSTS.E.BYPASS.LTC128B.128 [R21+0x35400], desc[UR36][R2.64+0x380], P0 ;  /* 0x354003800215efae */ /* 0x00a1e40008101d64 */
.L_x_295:
[----:B------:R-:W-:Y:S01]  /*e9b0*/  LOP3.LUT P0, RZ, R16, 0x2000, RZ, 0xc0, !PT ;  /* 0x0000200010ff7812 */ /* 0x000fe2000780c0ff */
[----:B------:R-:W-:-:S12]  /*e9c0*/  BSSY B0, `(.L_x_228) ;  /* 0x0000017000007945 */ /* 0x000fd80003800000 */
[----:B------:R-:W-:Y:S05]  /*e9d0*/  @P0 BRA `(.L_x_229) ;  /* 0x0000000000540947 */ /* 0x000fea0003800000 */
[----:B------:R-:W-:Y:S02]  /*e9e0*/  LOP3.LUT R5, R5, 0x40, RZ, 0xc0, !PT ;  /* 0x0000004005057812 */ /* 0x000fe400078ec0ff */
[----:B------:R-:W-:Y:S02]  /*e9f0*/  LOP3.LUT P6, RZ, R16, 0x800, RZ, 0xc0, !PT ;  /* 0x0000080010ff7812 */ /* 0x000fe400078cc0ff */
[----:B0-----:R-:W-:Y:S02]  /*ea00*/  LEA R2, P0, R22, R14, 0x1 ;  /* 0x0000000e16027211 */ /* 0x001fe400078008ff */
[----:B------:R-:W-:Y:S02]  /*ea10*/  SHF.R.U32.HI R5, RZ, 0x2, R5 ;  /* 0x00000002ff057819 */ /* 0x000fe40000011605 */
[----:B------:R-:W-:Y:S01]  /*ea20*/  LEA R7, R24, UR42, 0x1 ;  /* 0x0000002a18077c11 */ /* 0x000fe2000f8e08ff */
[----:B------:R-:W-:Y:S01]  /*ea30*/  IMAD.X R3, RZ, RZ, R4, P0 ;  /* 0x000000ffff037224 */ /* 0x000fe200000e0604 */
[----:B------:R-:W-:-:S02]  /*ea40*/  ISETP.NE.U32.AND P0, PT, R5, RZ, PT ;  /* 0x000000ff0500720c */ /* 0x000fc40003f05070 */
[----:B------:R-:W-:-:S03]  /*ea50*/  LOP3.LUT R6, R6, 0x80, RZ, 0xc0, !PT ;  /* 0x0000008006067812 */ /* 0x000fc600078ec0ff */
[----:B------:R-:W-:Y:S01]  /*ea60*/  @!PT LDS RZ, [RZ] ;  /* 0x00000000fffff984 */ /* 0x000fe20000000800 */
[----:B------:R-:W-:Y:S01]  /*ea70*/  @!PT LDS RZ, [RZ] ;  /* 0x00000000fffff984 */ /* 0x000fe20000000800 */
[----:B------:R-:W-:Y:S01]  /*ea80*/  @!PT LDS RZ, [RZ] ;  /* 0x00000000fffff984 */ /* 0x000fe20000000800 */
[----:B------:R1:W-:Y:S01]  /*ea90*/  LDGSTS.E.BYPASS.LTC128B.128 [R7+0x27c00], desc[UR36][R2.64], !P6 ;  /* 0x27c0000002077fae */ /* 0x0003e2000f101d64 */
[----:B------:R-:W-:-:S03]  /*eaa0*/  SHF.R.U32.HI R6, RZ, 0x3, R6 ;  /* 0x00000003ff067819 */ /* 0x000fc60000011606 */
[----:B------:R1:W-:Y:S04]  /*eab0*/  LDGSTS.E.BYPASS.LTC128B.128 [R7+0x29c00], desc[UR36][R2.64+0x80], !P5 ;  /* 0x29c0008002077fae */ /* 0x0003e8000e901d64 */
[----:B------:R1:W-:Y:S04]  /*eac0*/  LDGSTS.E.BYPASS.LTC128B.128 [R7+0x2bc00], desc[UR36][R2.64+0x100], !P4 ;  /* 0x2bc0010002077fae */ /* 0x0003e8000e101d64 */
[----:B------:R1:W-:Y:S04]  /*ead0*/  LDGSTS.E.BYPASS.LTC128B.128 [R7+0x2dc00], desc[UR36][R2.64+0x180], !P3 ;  /* 0x2dc0018002077fae */ /* 0x0003e8000d901d64 */
[----:B------:R1:W-:Y:S04]  /*eae0*/  LDGSTS.E.BYPASS.LTC128B.128 [R7+0x2fc00], desc[UR36][R2.64+0x200], !P2 ;  /* 0x2fc0020002077fae */ /* 0x0003e8000d101d64 */
[----:B------:R1:W-:Y:S04]  /*eaf0*/  LDGSTS.E.BYPASS.LTC128B.128 [R7+0x31c00], desc[UR36][R2.64+0x280], !P1 ;  /* 0x31c0028002077fae */ /* 0x0003e8000c901d64 */
[----:B------:R1:W-:Y:S01]  /*eb00*/  LDGSTS.E.BYPASS.LTC128B.128 [R7+0x33c00], desc[UR36][R2.64+0x300], P0 ;  /* 0x33c0030002077fae */ /* 0x0003e20008101d64 */
[----:B------:R-:W-:-:S13]  /*eb10*/  ISETP.NE.U32.AND P0, PT, R6, RZ, PT ;  /* 0x000000ff0600720c */ /* 0x000fda0003f05070 */
[----:B------:R1:W-:Y:S02]  /*eb20*/  LDGSTS.E.BYPASS.LTC128B.128 [R7+0x35c00], desc[UR36][R2.64+0x380], P0 ;  /* 0x35c0038002077fae */ /* 0x0003e40008101d64 */
.L_x_229:
[----:B------:R-:W-:Y:S05]  /*eb30*/  BSYNC B0 ;  /* 0x0000000000007941 */ /* 0x000fea0003800000 */
.L_x_228:
[----:B------:R-:W-:Y:S01]  /*eb40*/  NOP ;  /* 0x0000000000007918 */ /* 0x000fe20000000000 */
[----:B------:R-:W-:Y:S01]  /*eb50*/  SYNCS.ARRIVE.TRANS64.RED.A0T1 RZ, [UR42+0x38810], RZ ;  /* 0x038810ffffff79a7 */ /* 0x000fe2000820042a */
[----:B0-----:R-:W-:Y:S01]  /*eb60*/  MOV R0, 0x1 ;  /* 0x0000000100007802 */ /* 0x001fe20000000f00 */
[----:B------:R-:W-:Y:S03]  /*eb70*/  ARRIVES.LDGSTSBAR.64.TRANSCNT [UR42+0x38810] ;  /* 0x03881000ff0079b0 */ /* 0x000fe60008000aaa */
[----:B------:R-:W-:Y:S01]  /*eb80*/  SHF.L.U32 R0, R0, 0x1f, RZ ;  /* 0x0000001f00007819 */ /* 0x000fe200000006ff */
[----:B------:R-:W-:Y:S01]  /*eb90*/  NOP ;  /* 0x0000000000007918 */ /* 0x000fe20000000000 */
[----:B------:R-:W-:Y:S02]  /*eba0*/  SYNCS.ARRIVE.TRANS64.A1T0 RZ, [UR42+0x38810], RZ ;  /* 0x038810ffffff79a7 */ /* 0x000fe4000810002a */
[----:B------:R-:W0:Y:S02]  /*ebb0*/  SYNCS.PHASECHK.TRANS64.TRYWAIT P0, [UR42+0x38820], R0 ;  /* 0x03882000ff0075a7 */ /* 0x000e24000800016a */
[----:B0-----:R-:W-:Y:S05]  /*ebc0*/  @!P0 BRA `(.L_x_230) ;  /* 0x0000003000608947 */ /* 0x001fea0003800000 */
.L_x_296:
[----:B------:R-:W-:-:S13]  /*ebd0*/  LOP3.LUT P0, RZ, R16, 0x400, RZ, 0xc0, !PT ;  /* 0x0000040010ff7812 */ /* 0x000fda000780c0ff */
[----:B------:R-:W-:Y:S05]  /*ebe0*/  @!P0 BRA `(.L_x_231) ;  /* 0x0000000000048947 */ /* 0x000fea0003800000 */
[----:B------:R-:W-:Y:S01]  /*ebf0*/  BPT.TRAP 0x1 ;  /* 0x000000040000795c */ /* 0x000fe20000300000 */
.L_x_231:
[----:B------:R-:W2:Y:S02]  /*ec00*/  SYNCS.PHASECHK.TRANS64.TRYWAIT P0, [UR42+0x38860], R0 ;  /* 0x03886000ff0075a7 */ /* 0x000ea4000800016a */
[----:B--2---:R-:W-:Y:S05]  /*ec10*/  @!P0 BRA `(.L_x_232) ;  /* 0x0000003000648947 */ /* 0x004fea0003800000 */
.L_x_297:
[----:B------:R-:W-:Y:S01]  /*ec20*/  ULDC.64 UR4, c[0x0][0x328] ;  /* 0x0000ca0000047ab9 */ /* 0x000fe20000000a00 */
[----:B------:R-:W-:Y:S01]  /*ec30*/  ULDC.64 UR6, c[0x0][0x338] ;  /* 0x0000ce0000067ab9 */ /* 0x000fe20000000a00 */
[----:B------:R-:W-:Y:S02]  /*ec40*/  IMAD R30, R30, UR4, RZ ;  /* 0x000000041e1e7c24 */ /* 0x000fe4000f8e02ff */
[----:B01----:R-:W-:Y:S01]  /*ec50*/  IMAD.WIDE.U32 R2, R19, UR4, RZ ;  /* 0x0000000413027c25 */ /* 0x003fe2000f8e00ff */
        /* <DEDUP_REMOVED lines=8> */
[----:B------:R-:W-:-:S02]  /*ece0*/  IMAD.IADD R3, R3, 0x1, R5 ;  /* 0x0000000103037824 */ /* 0x000fc400078e0205 */
[----:B------:R-:W-:Y:S01]  /*ecf0*/  IMAD.U32 R5, RZ, RZ, UR6 ;  /* 0x00000006ff057e24 */ /* 0x000fe2000f8e00ff */
        /* <DEDUP_REMOVED lines=49> */
[----:B------:R-:W1:Y:S02]  /*f010*/  SHFL.IDX PT, R14, R6, 0x2, 0x181f ;  /* 0x00581f00060e7f89 */ /* 0x000e6400000e0000 */
[----:B------:R-:W-:Y:S01]  /*f020*/  IMAD.X R5, RZ, RZ, R5, P6 ;  /* 0x000000ffff057224 */ /* 0x000fe200030e0605 */
        /* <DEDUP_REMOVED lines=40> */
.L_x_307:
        /* <DEDUP_REMOVED lines=27> */
[----:B------:R-:W-:-:S13]  /*f460*/  LOP3.LUT P6, RZ, R16, 0x400, RZ, 0xc0, !PT ;  /* 0x0000040010ff7812 */ /* 0x000fda00078cc0ff */
[----:B0-----:R-:W-:Y:S05]  /*f470*/  @!P6 BRA `(.L_x_234) ;  /* 0x000000000004e947 */ /* 0x001fea0003800000 */
[----:B------:R-:W-:Y:S01]  /*f480*/  BPT.TRAP 0x1 ;  /* 0x000000040000795c */ /* 0x000fe20000300000 */
.L_x_234:
[----:B------:R-:W-:Y:S01]  /*f490*/  VIADD R28, R28, 0xfffffffe ;  /* 0xfffffffe1c1c7836 */ /* 0x000fe20000000000 */
[----:B------:R-:W-:Y:S01]  /*f4a0*/  SYNCS.ARRIVE.TRANS64.A1T0 RZ, [UR42+0x38850], RZ ;  /* 0x038850ffffff79a7 */ /* 0x000fe2000810002a */
[----:B------:R-:W-:Y:S01]  /*f4b0*/  BSSY B0, `(.L_x_214) ;  /* 0x00000f7000007945 */ /* 0x000fe20003800000 */
[----:B------:R-:W-:Y:S02]  /*f4c0*/  IMAD.MOV.U32 R21, RZ, RZ, 0x1 ;  /* 0x00000001ff157424 */ /* 0x000fe400078e00ff */
[----:B------:R-:W-:Y:S01]  /*f4d0*/  ISETP.GE.AND P0, PT, R28, UR45, PT ;  /* 0x0000002d1c007c0c */ /* 0x000fe2000bf06270 */
[----:B------:R-:W-:-:S12]  /*f4e0*/  IMAD.MOV.U32 R8, RZ, RZ, 0x1 ;  /* 0x00000001ff087424 */ /* 0x000fd800078e00ff */
[----:B------:R-:W-:Y:S05]  /*f4f0*/  @!P0 BRA `(.L_x_235) ;  /* 0x0000000c00c88947 */ /* 0x000fea0003800000 */
[----:B------:R-:W0:Y:S01]  /*f500*/  S2R R5, SR_TID.X ;  /* 0x0000000000057919 */ /* 0x000e220000002100 */
[----:B------:R-:W-:Y:S01]  /*f510*/  UIADD3 UR4, UR44, 0x1, URZ ;  /* 0x000000012c047890 */ /* 0x000fe2000fffe03f */
[----:B------:R-:W-:Y:S01]  /*f520*/  LOP3.LUT R3, RZ, UR40, RZ, 0x33, !PT ;  /* 0x00000028ff037c12 */ /* 0x000fe2000f8e33ff */
[----:B------:R-:W-:Y:S01]  /*f530*/  IMAD.MOV.U32 R8, RZ, RZ, 0x1 ;  /* 0x00000001ff087424 */ /* 0x000fe200078e00ff */
[----:B------:R-:W1:Y:S01]  /*f540*/  S2R R6, SR_TID.X ;  /* 0x0000000000067919 */ /* 0x000e620000002100 */
[----:B------:R-:W-:Y:S01]  /*f550*/  UIMAD UR4, UR4, UR38, URZ ;  /* 0x00000026040472a4 */ /* 0x000fe2000f8e023f */
[----:B------:R-:W-:Y:S02]  /*f560*/  LOP3.LUT R30, R33, 0x40, RZ, 0xc0, !PT ;  /* 0x00000040211e7812 */ /* 0x000fe400078ec0ff */
[----:B------:R-:W-:Y:S02]  /*f570*/  LOP3.LUT R28, R17, 0x80, RZ, 0xc0, !PT ;  /* 0x00000080111c7812 */ /* 0x000fe400078ec0ff */
[----:B------:R-:W-:-:S02]  /*f580*/  MOV R21, 0x1 ;  /* 0x0000000100157802 */ /* 0x000fc40000000f00 */
[----:B------:R-:W-:Y:S02]  /*f590*/  LOP3.LUT R2, RZ, UR4, RZ, 0x33, !PT ;  /* 0x00000004ff027c12 */ /* 0x000fe4000f8e33ff */
[----:B------:R-:W-:Y:S02]  /*f5a0*/  SHF.R.U32.HI R30, RZ, 0x2, R30 ;  /* 0x00000002ff1e7819 */ /* 0x000fe4000001161e */
[----:B------:R-:W-:Y:S02]  /*f5b0*/  VIMNMX R2, R2, R3, !PT ;  /* 0x0000000302027248 */ /* 0x000fe40007fe0100 */
[----:B------:R-:W-:Y:S02]  /*f5c0*/  SHF.R.U32.HI R28, RZ, 0x3, R28 ;  /* 0x00000003ff1c7819 */ /* 0x000fe4000001161c */
[----:B------:R-:W-:Y:S01]  /*f5d0*/  IADD3 R22, -R2, -0x2, RZ ;  /* 0xfffffffe02167810 */ /* 0x000fe20007ffe1ff */
[----:B0-----:R-:W-:Y:S01]  /*f5e0*/  IMAD.SHL.U32 R5, R5, 0x10, RZ ;  /* 0x0000001005057824 */ /* 0x001fe200078e00ff */
[----:B-1----:R-:W-:-:S04]  /*f5f0*/  LOP3.LUT R6, R6, 0x7f, RZ, 0xc0, !PT ;  /* 0x0000007f06067812 */ /* 0x002fc800078ec0ff */
[----:B------:R-:W-:Y:S02]  /*f600*/  LOP3.LUT R5, R5, 0x70, RZ, 0xc0, !PT ;  /* 0x0000007005057812 */ /* 0x000fe400078ec0ff */
[----:B------:R-:W-:-:S04]  /*f610*/  SHF.R.U32.HI R6, RZ, 0x3, R6 ;  /* 0x00000003ff067819 */ /* 0x000fc80000011606 */
[----:B------:R-:W-:-:S05]  /*f620*/  IADD3 R29, R5, R29, R6 ;  /* 0x0000001d051d7210 */ /* 0x000fca0007ffe006 */
[----:B------:R-:W-:-:S04]  /*f630*/  VIADD R29, R29, 0xffffff40 ;  /* 0xffffff401d1d7836 */ /* 0x000fc80000000000 */
[----:B------:R-:W-:-:S07]  /*f640*/  IMAD R9, R2, -0x40, R29 ;  /* 0xffffffc002097824 */ /* 0x000fce00078e021d */
.L_x_250:
        /* <DEDUP_REMOVED lines=12> */
[--C-:B------:R-:W-:Y:S01]  /*f710*/  SHF.R.S32.HI R3, RZ, 0x1f, R7.reuse ;  /* 0x0000001fff037819 */ /* 0x100fe20000011407 */
[----:B------:R-:W-:Y:S02]  /*f720*/  IMAD R4, R32, UR4, RZ ;  /* 0x0000000420047c24 */ /* 0x000fe4000f8e02ff */
[----:B------:R-:W-:Y:S02]  /*f730*/  IMAD.MOV.U32 R2, RZ, RZ, R7 ;  /* 0x000000ffff027224 */ /* 0x000fe400078e0007 */
[C---:B------:R-:W-:Y:S02]  /*f740*/  IMAD R5, R25.reuse, UR5, R4 ;  /* 0x0000000519057c24 */ /* 0x040fe4000f8e0204 */
[----:B------:R-:W-:Y:S01]  /*f750*/  IMAD.WIDE.U32 R2, R25, UR4, R2 ;  /* 0x0000000419027c25 */ /* 0x000fe2000f8e0002 */
[----:B------:R-:W-:-:S03]  /*f760*/  ULDC.64 UR4, c[0x0][0x418] ;  /* 0x0001060000047ab9 */ /* 0x000fc60000000a00 */
[----:B------:R-:W-:Y:S01]  /*f770*/  IMAD.IADD R3, R5, 0x1, R3 ;  /* 0x0000000105037824 */ /* 0x000fe200078e0203 */
[----:B------:R-:W-:-:S04]  /*f780*/  LEA R4, P0, R2, UR4, 0x2 ;  /* 0x0000000402047c11 */ /* 0x000fc8000f8010ff */
[----:B------:R-:W-:-:S05]  /*f790*/  LEA.HI.X R5, R2, UR5, R3, 0x2, P0 ;  /* 0x0000000502057c11 */ /* 0x000fca00080f1403 */
[----:B------:R0:W5:Y:S04]  /*f7a0*/  LDG.E R6, desc[UR36][R4.64] ;  /* 0x0000002404067981 */ /* 0x000168000c1e1900 */
.L_x_237:
[----:B------:R-:W-:Y:S05]  /*f7b0*/  BSYNC B1 ;  /* 0x0000000000017941 */ /* 0x000fea0003800000 */
.L_x_236:
[----:B------:R-:W-:-:S13]  /*f7c0*/  LOP3.LUT P0, RZ, R16, 0x400, RZ, 0xc0, !PT ;  /* 0x0000040010ff7812 */ /* 0x000fda000780c0ff */
[----:B------:R-:W-:Y:S05]  /*f7d0*/  @!P0 BRA `(.L_x_238) ;  /* 0x0000000000048947 */ /* 0x000fea0003800000 */
[----:B------:R-:W-:Y:S01]  /*f7e0*/  BPT.TRAP 0x1 ;  /* 0x000000040000795c */ /* 0x000fe20000300000 */
.L_x_238:
[----:B------:R-:W-:Y:S01]  /*f7f0*/  LEA R10, R8, UR42, 0x3 ;  /* 0x0000002a080a7c11 */ /* 0x000fe2000f8e18ff */
[----:B------:R-:W-:Y:S01]  /*f800*/  BSSY B1, `(.L_x_239) ;  /* 0x0000004000017945 */ /* 0x000fe20003800000 */
[----:B------:R-:W-:-:S04]  /*f810*/  SHF.L.U32 R20, R21, 0x1f, RZ ;  /* 0x0000001f15147819 */ /* 0x000fc800000006ff */
[----:B------:R-:W1:Y:S02]  /*f820*/  SYNCS.PHASECHK.TRANS64.TRYWAIT P0, [R10+URZ+0x38840], R20 ;  /* 0x038840140a0075a7 */ /* 0x000e64000800017f */
[----:B-1----:R-:W-:Y:S05]  /*f830*/  @!P0 BRA `(.L_x_240) ;  /* 0x0000002c00848947 */ /* 0x002fea0003800000 */
.L_x_308:
[----:B------:R-:W-:Y:S05]  /*f840*/  BSYNC B1 ;  /* 0x0000000000017941 */ /* 0x000fea0003800000 */
.L_x_239:
        /* <DEDUP_REMOVED lines=24> */
[----:B------:R-:W-:-:S03]  /*f9d0*/  LEA R26, P0, R2, UR6, 0x1 ;  /* 0x00000006021a7c11 */ /* 0x000fc6000f8008ff */
[----:B------:R-:W-:Y:S01]  /*f9e0*/  VIADD R29, R3, UR4 ;  /* 0x00000004031d7c36 */ /* 0x000fe20008000000 */
[----:B------:R-:W-:-:S04]  /*f9f0*/  UMOV UR4, 0xffffffff ;  /* 0xffffffff00047882 */ /* 0x000fc80000000000 */
[----:B------:R-:W-:Y:S01]  /*fa00*/  LEA.HI.X R29, R2, UR7, R29, 0x1, P0 ;  /* 0x00000007021d7c11 */ /* 0x000fe200080f0c1d */
[----:B------:R-:W-:Y:S06]  /*fa10*/  BRA.DIV UR4, `(.L_x_241) ;  /* 0x0000002e04207947 */ /* 0x000fec000b800000 */
[----:B------:R-:W0:Y:S01]  /*fa20*/  SHFL.IDX PT, R14, R26, RZ, 0x181f ;  /* 0x00181fff1a0e7589 */ /* 0x000e2200000e0000 */
[----:B------:R-:W-:-:S03]  /*fa30*/  LEA R27, R17, UR42, 0x1 ;  /* 0x0000002a111b7c11 */ /* 0x000fc6000f8e08ff */
[----:B------:R-:W2:Y:S04]  /*fa40*/  SHFL.IDX PT, R3, R29, RZ, 0x181f ;  /* 0x00181fff1d037589 */ /* 0x000ea800000e0000 */
[----:B------:R-:W-:Y:S01]  /*fa50*/  SHFL.IDX PT, R33, R29, 0x3, 0x181f ;  /* 0x00781f001d217f89 */ /* 0x000fe200000e0000 */
[----:B0-----:R-:W-:-:S03]  /*fa60*/  IADD3 R12, P0, R14, R0, RZ ;  /* 0x000000000e0c7210 */ /* 0x001fc60007f1e0ff */
[----:B------:R-:W0:Y:S02]  /*fa70*/  SHFL.IDX PT, R14, R26, 0x1, 0x181f ;  /* 0x00381f001a0e7f89 */ /* 0x000e2400000e0000 */
[----:B--2---:R-:W-:Y:S02]  /*fa80*/  IMAD.X R13, RZ, RZ, R3, P0 ;  /* 0x000000ffff0d7224 */ /* 0x004fe400000e0603 */
        /* <DEDUP_REMOVED lines=11> */
.L_x_318:
[----:B0--3--:R-:W-:-:S05]  /*fb40*/  IADD3 R2, P0, R14, R0, RZ ;  /* 0x000000000e027210 */ /* 0x009fca0007f1e0ff */
[----:B------:R-:W-:Y:S01]  /*fb50*/  IMAD.X R3, RZ, RZ, R33, P0 ;  /* 0x000000ffff037224 */ /* 0x000fe200000e0621 */
[----:B------:R-:W-:-:S04]  /*fb60*/  PLOP3.LUT P0, PT, PT, PT, PT, 0x80, 0x0 ;  /* 0x000000000000781c */ /* 0x000fc80003f0f070 */
[----:B------:R-:W-:Y:S01]  /*fb70*/  @!PT LDS RZ, [RZ] ;  /* 0x00000000fffff984 */ /* 0x000fe20000000800 */
[----:B------:R-:W-:Y:S01]  /*fb80*/  @!PT LDS RZ, [RZ] ;  /* 0x00000000fffff984 */ /* 0x000fe20000000800 */
[----:B------:R-:W-:Y:S01]  /*fb90*/  @!PT LDS RZ, [RZ] ;  /* 0x00000000fffff984 */ /* 0x000fe20000000800 */
[----:B------:R0:W-:Y:S01]  /*fba0*/  LDGSTS.E.BYPASS.LTC128B.128 [R27+0x23c00], desc[UR36][R2.64], !P1 ;  /* 0x23c00000021b7fae */ /* 0x0001e2000c901d64 */
[----:B------:R-:W-:-:S08]  /*fbb0*/  NOP ;  /* 0x0000000000007918 */ /* 0x000fd00000000000 */
.L_x_242:
[----:B------:R-:W-:Y:S02]  /*fbc0*/  PLOP3.LUT P1, PT, P1, P0, PT, 0xa2, 0x0 ;  /* 0x000000000000781c */ /* 0x000fe40000f21472 */
[----:B------:R-:W-:-:S08]  /*fbd0*/  @P0 R2UR P1, UR4, R10 ;  /* 0x000000000a0402ca */ /* 0x000fd00000020000 */
[----:B------:R-:W-:-:S05]  /*fbe0*/  @P0 PLOP3.LUT P0, PT, P1, PT, PT, 0x80, 0x0 ;  /* 0x000000000000081c */ /* 0x000fca0000f0f070 */
[----:B------:R-:W-:Y:S01]  /*fbf0*/  @!P1 SYNCS.ARRIVE.TRANS64.RED.A0T1 RZ, [UR4+0x38830], RZ ;  /* 0x038830ffffff99a7 */ /* 0x000fe20008200404 */
[----:B------:R-:W-:Y:S07]  /*fc00*/  @!P1 ARRIVES.LDGSTSBAR.64.TRANSCNT [UR4+0x38830] ;  /* 0x03883000ff0099b0 */ /* 0x000fee0008000a84 */
[----:B------:R-:W-:Y:S05]  /*fc10*/  @P0 BRA.U.ANY `(.L_x_242) ;  /* 0xfffffffd00e80947 */ /* 0x000fea000393ffff */
[----:B------:R-:W-:Y:S01]  /*fc20*/  NOP ;  /* 0x0000000000007918 */ /* 0x000fe20000000000 */
[----:B------:R-:W-:-:S13]  /*fc30*/  LOP3.LUT P2, RZ, R16, 0x400, RZ, 0xc0, !PT ;  /* 0x0000040010ff7812 */ /* 0x000fda000784c0ff */
[----:B------:R-:W-:Y:S05]  /*fc40*/  @!P2 BRA `(.L_x_243) ;  /* 0x000000000004a947 */ /* 0x000fea0003800000 */
[----:B------:R-:W-:Y:S01]  /*fc50*/  BPT.TRAP 0x1 ;  /* 0x000000040000795c */ /* 0x000fe20000300000 */
.L_x_243:
[----:B------:R2:W-:Y:S01]  /*fc60*/  SYNCS.ARRIVE.TRANS64.A1T0 RZ, [R10+URZ+0x38830], RZ ;  /* 0x038830ff0aff79a7 */ /* 0x0005e2000810003f */
[----:B------:R-:W-:Y:S05]  /*fc70*/  @!P2 BRA `(.L_x_244) ;  /* 0x000000000004a947 */ /* 0x000fea0003800000 */
[----:B------:R-:W-:Y:S01]  /*fc80*/  BPT.TRAP 0x1 ;  /* 0x000000040000795c */ /* 0x000fe20000300000 */
.L_x_244:
[----:B------:R-:W3:Y:S01]  /*fc90*/  SYNCS.PHASECHK.TRANS64.TRYWAIT P0, [R10+URZ+0x38860], R20 ;  /* 0x038860140a0075a7 */ /* 0x000ee2000800017f */
[----:B------:R-:W-:Y:S04]  /*fca0*/  BSSY B1, `(.L_x_245) ;  /* 0x0000002000017945 */ /* 0x000fe80003800000 */
[----:B---3--:R-:W-:Y:S05]  /*fcb0*/  @!P0 BRA `(.L_x_246) ;  /* 0x0000002c00848947 */ /* 0x008fea0003800000 */
.L_x_319:
[----:B------:R-:W-:Y:S05]  /*fcc0*/  BSYNC B1 ;  /* 0x0000000000017941 */ /* 0x000fea0003800000 */
.L_x_245:
        /* <DEDUP_REMOVED lines=14> */
[----:B------:R-:W-:-:S03]  /*fdb0*/  ULDC.64 UR6, c[0x0][0x330] ;  /* 0x0000cc0000067ab9 */ /* 0x000fc60000000a00 */
[----:B------:R-:W-:Y:S01]  /*fdc0*/  UIMAD UR4, UR4, UR6, URZ ;  /* 0x00000006040472a4 */ /* 0x000fe2000f8e023f */
[----:B------:R-:W-:Y:S02]  /*fdd0*/  IMAD.IADD R3, R3, 0x1, R7 ;  /* 0x0000000103037824 */ /* 0x000fe400078e0207 */
[----:B------:R-:W-:Y:S01]  /*fde0*/  IMAD.U32 R5, RZ, RZ, UR6 ;  /* 0x00000006ff057e24 */ /* 0x000fe2000f8e00ff */
[----:B------:R-:W-:-:S03]  /*fdf0*/  UIMAD UR4, UR39, UR7, UR4 ;  /* 0x00000007270472a4 */ /* 0x000fc6000f8e0204 */
[----:B------:R-:W-:Y:S01]  /*fe00*/  IMAD.WIDE.U32 R2, R5, UR39, R2 ;  /* 0x0000002705027c25 */ /* 0x000fe2000f8e0002 */
[----:B------:R-:W-:-:S04]  /*fe10*/  ULDC.64 UR6, c[0x0][0x318] ;  /* 0x0000c60000067ab9 */ /* 0x000fc80000000a00 */
[----:B------:R-:W-:Y:S01]  /*fe20*/  IADD3 R19, R3, UR4, RZ ;  /* 0x0000000403137c10 */ /* 0x000fe2000fffe0ff */
[----:B------:R-:W-:Y:S01]  /*fe30*/  UMOV UR4, 0xffffffff ;  /* 0xffffffff00047882 */ /* 0x000fe20000000000 */
[----:B------:R-:W-:-:S04]  /*fe40*/  LEA R18, P0, R2, UR6, 0x1 ;  /* 0x0000000602127c11 */ /* 0x000fc8000f8008ff */
        /* <DEDUP_REMOVED lines=22> */
[----:B------:R-:W-:Y:S04]  /*ffb0*/  LDGSTS.E.BYPASS.LTC128B.128 [R17+0x8400], desc[UR36][R6.64+0x200], !P4 ;  /* 0x0840020006117fae */ /* 0x000fe8000e101d64 */
[----:B------:R-:W0:Y:S01]  /*ffc0*/  SHFL.IDX PT, R14, R18, 0x2, 0x181f ;  /* 0x00581f00120e7f89 */ /* 0x000e2200000e0000 */
[----:B------:R-:W-:-:S03]  /*ffd0*/  IMAD.X R5, RZ, RZ, R5, P0 ;  /* 0x000000ffff057224 */ /* 0x000fc600000e0605 */
        /* <DEDUP_REMOVED lines=28> */
.L_x_329:
[----:B------:R-:W-:Y:S02]  /*101a0*/  P2R R5, PR, RZ, 0x2 ;  /* 0x00000002ff057803 */ /* 0x000fe40000000000 */
[----:B------:R-:W-:Y:S02]  /*101b0*/  LOP3.LUT P1, RZ, R16, 0x200, RZ, 0xc0, !PT ;  /* 0x0000020010ff7812 */ /* 0x000fe4000782c0ff */
[----:B0-----:R-:W-:Y:S02]  /*101c0*/  IADD3 R2, P2, R14, R0, RZ ;  /* 0x000000000e027210 */ /* 0x001fe40007f5e0ff */
[----:B------:R-:W-:-:S03]  /*101d0*/  LOP3.LUT P6, RZ, R16, 0x10, RZ, 0xc0, !PT ;  /* 0x0000001010ff7812 */ /* 0x000fc600078cc0ff */
[----:B------:R-:W-:Y:S01]  /*101e0*/  IMAD.X R3, RZ, RZ, R19, P2 ;  /* 0x000000ffff037224 */ /* 0x000fe200010e0613 */
        /* <DEDUP_REMOVED lines=15> */
.L_x_248:
        /* <DEDUP_REMOVED lines=10> */
.L_x_249:
[----:B------:R-:W-:Y:S01]  /*10380*/  VIADD R8, R8, 0x1 ;  /* 0x0000000108087836 */ /* 0x000fe20000000000 */
[----:B------:R1:W-:Y:S01]  /*10390*/  SYNCS.ARRIVE.TRANS64.A1T0 RZ, [R10+URZ+0x38850], RZ ;  /* 0x038850ff0aff79a7 */ /* 0x0003e2000810003f */
[----:B------:R-:W-:Y:S02]  /*103a0*/  VIADD R22, R22, 0xffffffff ;  /* 0xffffffff16167836 */ /* 0x000fe40000000000 */
[----:B------:R-:W-:Y:S01]  /*103b0*/  VIADD R9, R9, 0xffffffc0 ;  /* 0xffffffc009097836 */ /* 0x000fe20000000000 */
[----:B------:R-:W-:-:S04]  /*103c0*/  ISETP.NE.AND P0, PT, R8, 0x2, PT ;  /* 0x000000020800780c */ /* 0x000fc80003f05270 */
[----:B------:R-:W-:Y:S02]  /*103d0*/  SEL R8, R8, RZ, P0 ;  /* 0x000000ff08087207 */ /* 0x000fe40000000000 */
[----:B0-----:R-:W-:Y:S02]  /*103e0*/  SEL R2, RZ, 0x1, P0 ;  /* 0x00000001ff027807 */ /* 0x001fe40000000000 */
[----:B------:R-:W-:Y:S02]  /*103f0*/  ISETP.GT.AND P0, PT, R22, UR45, PT ;  /* 0x0000002d16007c0c */ /* 0x000fe4000bf04270 */
[----:B------:R-:W-:-:S11]  /*10400*/  LOP3.LUT R21, R21, R2, RZ, 0x3c, !PT ;  /* 0x0000000215157212 */ /* 0x000fd600078e3cff */
[----:B-1----:R-:W-:Y:S05]  /*10410*/  @P0 BRA `(.L_x_250) ;  /* 0xfffffff0008c0947 */ /* 0x002fea000383ffff */
.L_x_235:
[----:B------:R-:W-:Y:S05]  /*10420*/  BSYNC B0 ;  /* 0x0000000000007941 */ /* 0x000fea0003800000 */
.L_x_214:
[----:B------:R-:W0:Y:S01]  /*10430*/  S2R R3, SR_CgaCtaId ;  /* 0x0000000000037919 */ /* 0x000e220000008800 */
[----:B------:R-:W-:Y:S01]  /*10440*/  MOV R0, 0x400 ;  /* 0x0000040000007802 */ /* 0x000fe20000000f00 */
[----:B------:R-:W-:Y:S01]  /*10450*/  BSSY B0, `(.L_x_251) ;  /* 0x0000005000007945 */ /* 0x000fe20003800000 */
[----:B------:R-:W-:Y:S02]  /*10460*/  SHF.L.U32 R4, R4, 0x1f, RZ ;  /* 0x0000001f04047819 */ /* 0x000fe400000006ff */
[----:B0-----:R-:W-:-:S04]  /*10470*/  LEA R5, R3, R0, 0x18 ;  /* 0x0000000003057211 */ /* 0x001fc800078ec0ff */
[----:B------:R-:W0:Y:S02]  /*10480*/  SYNCS.PHASECHK.TRANS64.TRYWAIT P0, [R5+URZ+0x38820], R4 ;  /* 0x03882004050075a7 */ /* 0x000e24000800017f */
[----:B0-----:R-:W-:Y:S05]  /*10490*/  @!P0 BRA `(.L_x_252) ;  /* 0x0000002c00648947 */ /* 0x001fea0003800000 */
.L_x_330:
[----:B------:R-:W-:Y:S05]  /*104a0*/  BSYNC B0 ;  /* 0x0000000000007941 */ /* 0x000fea0003800000 */
.L_x_251:
[----:B------:R-:W-:-:S03]  /*104b0*/  UMOV UR4, 0xffffffff ;  /* 0xffffffff00047882 */ /* 0x000fc60000000000 */
[----:B------:R-:W-:Y:S05]  /*104c0*/  BRA.DIV UR4, `(.L_x_253) ;  /* 0x0000002e046c7947 */ /* 0x000fea000b800000 */
[----:B------:R-:W1:Y:S02]  /*104d0*/  S2R R0, SR_TID.X ;  /* 0x0000000000007919 */ /* 0x000e640000002100 */
[----:B-1----:R-:W-:-:S04]  /*104e0*/  SHF.R.U32.HI R0, RZ, 0x5, R0 ;  /* 0x00000005ff007819 */ /* 0x002fc80000011600 */
[----:B------:R-:W-:-:S05]  /*104f0*/  LOP3.LUT R0, R0, 0x3, RZ, 0xc0, !PT ;  /* 0x0000000300007812 */ /* 0x000fca00078ec0ff */
[----:B------:R1:W3:Y:S02]  /*10500*/  SHFL.IDX PT, R14, R0, RZ, 0x1f ;  /* 0x00001fff000e7589 */ /* 0x0002e400000e0000 */
.L_x_333:
[----:B---3--:R-:W-:-:S13]  /*10510*/  ISETP.NE.AND P0, PT, R14, RZ, PT ;  /* 0x000000ff0e00720c */ /* 0x008fda0003f05270 */
[----:B------:R-:W-:Y:S05]  /*10520*/  @P0 BRA `(.L_x_174) ;  /* 0x0000000000900947 */ /* 0x000fea0003800000 */
[----:B------:R-:W-:-:S03]  /*10530*/  UMOV UR4, 0xffffffff ;  /* 0xffffffff00047882 */ /* 0x000fc60000000000 */
[----:B------:R-:W-:Y:S05]  /*10540*/  BRA.DIV UR4, `(.L_x_254) ;  /* 0x0000002e04807947 */ /* 0x000fea000b800000 */
[----:B------:R-:W-:-:S13]  /*10550*/  ELECT P6, URZ, PT ;  /* 0x00000000003f782f */ /* 0x000fda00038c0000 */
.L_x_336:
[----:B------:R-:W-:Y:S05]  /*10560*/  @!P6 BRA `(.L_x_174) ;  /* 0x000000000080e947 */ /* 0x000fea0003800000 */
[----:B-1----:R-:W3:Y:S02]  /*10570*/  LDL R0, [R1] ;  /* 0x0000000001007983 */ /* 0x002ee40000100800 */
[----:B---3--:R-:W-:-:S13]  /*10580*/  R2UR UR4, R0 ;  /* 0x00000000000472ca */ /* 0x008fda00000e0000 */
[----:B------:R-:W-:-:S06]  /*10590*/  ULOP3.LUT UR4, UR4, 0x2, URZ, 0xfc, !UPT ;  /* 0x0000000204047892 */ /* 0x000fcc000f8efc3f */
[----:B------:R-:W-:-:S05]  /*105a0*/  IMAD.U32 R0, RZ, RZ, UR4 ;  /* 0x00000004ff007e24 */ /* 0x000fca000f8e00ff */
[----:B------:R-:W-:-:S13]  /*105b0*/  ISETP.NE.AND P0, PT, R0, 0x3, PT ;  /* 0x000000030000780c */ /* 0x000fda0003f05270 */
[----:B------:R-:W-:Y:S05]  /*105c0*/  @!P0 BRA `(.L_x_255) ;  /* 0x0000000000048947 */ /* 0x000fea0003800000 */
[----:B------:R-:W-:Y:S01]  /*105d0*/  BPT.TRAP 0x1 ;  /* 0x000000040000795c */ /* 0x000fe20000300000 */
.L_x_255:
[C---:B------:R-:W-:Y:S01]  /*105e0*/  IMAD R3, R8.reuse, 0x8, R5 ;  /* 0x0000000808037824 */ /* 0x040fe200078e0205 */
[----:B------:R-:W-:Y:S01]  /*105f0*/  SHF.L.U32 R2, R21, 0x1f, RZ ;  /* 0x0000001f15027819 */ /* 0x000fe200000006ff */
[----:B------:R-:W-:-:S03]  /*10600*/  VIADD R8, R8, 0x1 ;  /* 0x0000000108087836 */ /* 0x000fc60000000000 */
[----:B------:R-:W1:Y:S02]  /*10610*/  SYNCS.PHASECHK.TRANS64.TRYWAIT P1, [R3+URZ+0x38840], R2 ;  /* 0x03884002030075a7 */ /* 0x000e64000802017f */
[----:B------:R-:W-:-:S04]  /*10620*/  ISETP.NE.AND P2, PT, R8, 0x2, PT ;  /* 0x000000020800780c */ /* 0x000fc80003f45270 */
[----:B------:R-:W-:Y:S01]  /*10630*/  SEL R0, RZ, 0x1, P2 ;  /* 0x00000001ff007807 */ /* 0x000fe20001000000 */
[----:B-1----:R-:W-:Y:S08]  /*10640*/  @!P1 BRA `(.L_x_256) ;  /* 0x0000002c00609947 */ /* 0x002ff00003800000 */
.L_x_337:
[----:B------:R-:W-:Y:S02]  /*10650*/  SEL R8, R8, RZ, P2 ;  /* 0x000000ff08087207 */ /* 0x000fe40001000000 */
[----:B------:R-:W-:Y:S01]  /*10660*/  LOP3.LUT R0, R21, R0, RZ, 0x3c, !PT ;  /* 0x0000000015007212 */ /* 0x000fe200078e3cff */
[----:B------:R-:W-:Y:S06]  /*10670*/  @!P0 BRA `(.L_x_257) ;  /* 0x0000000000048947 */ /* 0x000fec0003800000 */
[----:B------:R-:W-:Y:S01]  /*10680*/  BPT.TRAP 0x1 ;  /* 0x000000040000795c */ /* 0x000fe20000300000 */
.L_x_257:
[----:B0-----:R-:W-:Y:S01]  /*10690*/  IMAD R5, R8, 0x8, R5 ;  /* 0x0000000808057824 */ /* 0x001fe200078e0205 */
[----:B------:R-:W-:-:S04]  /*106a0*/  SHF.L.U32 R0, R0, 0x1f, RZ ;  /* 0x0000001f00007819 */ /* 0x000fc800000006ff */
[----:B------:R-:W0:Y:S02]  /*106b0*/  SYNCS.PHASECHK.TRANS64.TRYWAIT P1, [R5+URZ+0x38840], R0 ;  /* 0x03884000050075a7 */ /* 0x000e24000802017f */
[----:B0-----:R-:W-:Y:S05]  /*106c0*/  @!P1 BRA `(.L_x_258) ;  /* 0x0000002c00549947 */ /* 0x001fea0003800000 */
.L_x_338:
[----:B------:R-:W-:Y:S05]  /*106d0*/  @!P0 BRA `(.L_x_259) ;  /* 0x0000000000048947 */ /* 0x000fea0003800000 */
[----:B------:R-:W-:Y:S01]  /*106e0*/  BPT.TRAP 0x1 ;  /* 0x000000040000795c */ /* 0x000fe20000300000 */
.L_x_259:
[----:B------:R-:W3:Y:S02]  /*106f0*/  SYNCS.PHASECHK.TRANS64.TRYWAIT P1, [R3+URZ+0x38860], R2 ;  /* 0x03886002030075a7 */ /* 0x000ee4000802017f */
[----:B---3--:R-:W-:Y:S05]  /*10700*/  @!P1 BRA `(.L_x_260) ;  /* 0x0000002c00589947 */ /* 0x008fea0003800000 */
.L_x_339:
[----:B------:R-:W-:Y:S05]  /*10710*/  @!P0 BRA `(.L_x_261) ;  /* 0x0000000000048947 */ /* 0x000fea0003800000 */
[----:B------:R-:W-:Y:S01]  /*10720*/  BPT.TRAP 0x1 ;  /* 0x000000040000795c */ /* 0x000fe20000300000 */
.L_x_261:
[----:B----4-:R4:W0:Y:S02]  /*10730*/  SYNCS.PHASECHK.TRANS64.TRYWAIT P0, [R5+URZ+0x38860], R0 ;  /* 0x03886000050075a7 */ /* 0x010824000800017f */
[----:B0-----:R-:W-:Y:S05]  /*10740*/  @!P0 NANOSLEEP.SYNCS 0x989680 ;  /* 0x009896800000895d */ /* 0x001fea0003900000 */
[----:B------:R-:W0:Y:S02]  /*10750*/  @!P0 SYNCS.PHASECHK.TRANS64 P0, [R5+URZ+0x38860], R0 ;  /* 0x03886000050085a7 */ /* 0x000e24000800007f */
[----:B0-----:R-:W-:Y:S05]  /*10760*/  @!P0 BRA `(.L_x_261) ;  /* 0xfffffffc00f08947 */ /* 0x001fea000383ffff */
.L_x_174:
[----:B------:R-:W-:Y:S05]  /*10770*/  BSYNC B6 ;  /* 0x0000000000067941 */ /* 0x000fea0003800000 */
.L_x_171:
[----:B------:R-:W-:Y:S05]  /*10780*/  EXIT ;  /* 0x000000000000794d */ /* 0x000fea0003800000 */
.L_x_184:
[----:B0-----:R0:W1:Y:S02]  /*10790*/  SYNCS.PHASECHK.TRANS64.TRYWAIT P0, [R2+URZ+0x38800], R5 ;  /* 0x03880005020075a7 */ /* 0x001064000800017f */
[----:B-1----:R-:W-:Y:S05]  /*107a0*/  @!P0 NANOSLEEP.SYNCS 0x989680 ;  /* 0x009896800000895d */ /* 0x002fea0003900000 */
[----:B------:R-:W1:Y:S02]  /*107b0*/  @!P0 SYNCS.PHASECHK.TRANS64 P0, [R2+URZ+0x38800], R5 ;  /* 0x03880005020085a7 */ /* 0x000e64000800007f */
[----:B-1----:R-:W-:Y:S05]  /*107c0*/  @!P0 BRA `(.L_x_184) ;  /* 0xfffffffc00f08947 */ /* 0x002fea000383ffff */
[----:B------:R-:W-:Y:S05]  /*107d0*/  BRA `(.L_x_262) ;  /* 0xffffff2800fc7947 */ /* 0x000fea000383ffff */
.L_x_188:
[----:B--2---:R2:W3:Y:S02]  /*107e0*/  SYNCS.PHASECHK.TRANS64.TRYWAIT P1, [R2+URZ+0x38830], R5 ;  /* 0x03883005020075a7 */ /* 0x0044e4000802017f */
[----:B---3--:R-:W-:Y:S05]  /*107f0*/  @!P1 NANOSLEEP.SYNCS 0x989680 ;  /* 0x009896800000995d */ /* 0x008fea0003900000 */
[----:B------:R-:W3:Y:S02]  /*10800*/  @!P1 SYNCS.PHASECHK.TRANS64 P1, [R2+URZ+0x38830], R5 ;  /* 0x03883005020095a7 */ /* 0x000ee4000802007f */
[----:B---3--:R-:W-:Y:S05]  /*10810*/  @!P1 BRA `(.L_x_188) ;  /* 0xfffffffc00f09947 */ /* 0x008fea000383ffff */
[----:B------:R-:W-:Y:S05]  /*10820*/  BRA `(.L_x_187) ;  /* 0xffffff2c00487947 */ /* 0x000fea000383ffff */
.L_x_189:
[----:B---3--:R3:W4:Y:S02]  /*10830*/  SYNCS.PHASECHK.TRANS64.TRYWAIT P1, [R2+URZ+0x38810], R5 ;  /* 0x03881005020075a7 */ /* 0x008724000802017f */
[----:B----4-:R-:W-:Y:S05]  /*10840*/  @!P1 NANOSLEEP.SYNCS 0x989680 ;  /* 0x009896800000995d */ /* 0x010fea0003900000 */
[----:B------:R-:W4:Y:S02]  /*10850*/  @!P1 SYNCS.PHASECHK.TRANS64 P1, [R2+URZ+0x38810], R5 ;  /* 0x03881005020095a7 */ /* 0x000f24000802007f */
[----:B----4-:R-:W-:Y:S05]  /*10860*/  @!P1 BRA `(.L_x_189) ;  /* 0xfffffffc00f09947 */ /* 0x010fea000383ffff */
[----:B------:R-:W-:Y:S05]  /*10870*/  BRA `(.L_x_263) ;  /* 0xffffff3000387947 */ /* 0x000fea000383ffff */
.L_x_193:
[----:B------:R0:W0:Y:S02]  /*10880*/  SYNCS.PHASECHK.TRANS64.TRYWAIT P1, [R2+URZ+0x38850], R5 ;  /* 0x03885005020075a7 */ /* 0x000024000802017f */
[----:B0-----:R-:W-:Y:S05]  /*10890*/  @!P1 NANOSLEEP.SYNCS 0x989680 ;  /* 0x009896800000995d */ /* 0x001fea0003900000 */
[----:B------:R-:W0:Y:S02]  /*108a0*/  @!P1 SYNCS.PHASECHK.TRANS64 P1, [R2+URZ+0x38850], R5 ;  /* 0x03885005020095a7 */ /* 0x000e24000802007f */
[----:B0-----:R-:W-:Y:S05]  /*108b0*/  @!P1 BRA `(.L_x_193) ;  /* 0xfffffffc00f09947 */ /* 0x001fea000383ffff */
[----:B------:R-:W-:Y:S05]  /*108c0*/  BRA `(.L_x_192) ;  /* 0xffffff3000647947 */ /* 0x000fea000383ffff */
.L_x_200:
[----:B-1----:R1:W2:Y:S02]  /*108d0*/  SYNCS.PHASECHK.TRANS64.TRYWAIT P2, [R196+URZ+0x38830], R201 ;  /* 0x038830c9c40075a7 */ /* 0x0022a4000804017f */
[----:B--2---:R-:W-:Y:S05]  /*108e0*/  @!P2 NANOSLEEP.SYNCS 0x989680 ;  /* 0x009896800000a95d */ /* 0x004fea0003900000 */
[----:B------:R-:W2:Y:S02]  /*108f0*/  @!P2 SYNCS.PHASECHK.TRANS64 P2, [R196+URZ+0x38830], R201 ;  /* 0x038830c9c400a5a7 */ /* 0x000ea4000804007f */
[----:B--2---:R-:W-:Y:S05]  /*10900*/  @!P2 BRA `(.L_x_200) ;  /* 0xfffffffc00f0a947 */ /* 0x004fea000383ffff */
[----:B------:R-:W-:Y:S05]  /*10910*/  BRA `(.L_x_199) ;  /* 0xffffff5800907947 */ /* 0x000fea000383ffff */
.L_x_204:
[----:B---3--:R3:W4:Y:S02]  /*10920*/  SYNCS.PHASECHK.TRANS64.TRYWAIT P2, [R196+URZ+0x38850], R201 ;  /* 0x038850c9c40075a7 */ /* 0x008724000804017f */
[----:B----4-:R-:W-:Y:S05]  /*10930*/  @!P2 NANOSLEEP.SYNCS 0x989680 ;  /* 0x009896800000a95d */ /* 0x010fea0003900000 */
[----:B------:R-:W4:Y:S02]  /*10940*/  @!P2 SYNCS.PHASECHK.TRANS64 P2, [R196+URZ+0x38850], R201 ;  /* 0x038850c9c400a5a7 */ /* 0x000f24000804007f */
[----:B----4-:R-:W-:Y:S05]  /*10950*/  @!P2 BRA `(.L_x_204) ;  /* 0xfffffffc00f0a947 */ /* 0x010fea000383ffff */
[----:B------:R-:W-:Y:S05]  /*10960*/  BRA `(.L_x_203) ;  /* 0xffffff5c005c7947 */ /* 0x000fea000383ffff */
.L_x_219:
[----:B------:R-:W-:Y:S02]  /*10970*/  IMAD.MOV.U32 R13, RZ, RZ, R17 ;  /* 0x000000ffff0d7224 */ /* 0x000fe400078e0011 */
[----:B------:R-:W-:Y:S02]  /*10980*/  IMAD.MOV.U32 R12, RZ, RZ, RZ ;  /* 0x000000ffff0c7224 */ /* 0x000fe400078e00ff */
[----:B------:R-:W-:Y:S02]  /*10990*/  IMAD.MOV.U32 R11, RZ, RZ, 0x1f ;  /* 0x0000001fff0b7424 */ /* 0x000fe400078e00ff */
[----:B------:R-:W-:-:S07]  /*109a0*/  IMAD.MOV.U32 R15, RZ, RZ, -0x1 ;  /* 0xffffffffff0f7424 */ /* 0x000fce00078e00ff */
[----:B------:R-:W-:Y:S05]  /*109b0*/  WARPSYNC.COLLECTIVE R15, `(.L_x_264) ;  /* 0x000000000f087348 */ /* 0x000fea0003c00000 */
[----:B------:R0:W1:Y:S02]  /*109c0*/  SHFL.IDX P6, R14, R13, R12, R11 ;  /* 0x0000000c0d0e7389 */ /* 0x00006400000c000b */
[----:B01----:R-:W-:Y:S01]  /*109d0*/  ENDCOLLECTIVE ;  /* 0x000000000000791b */ /* 0x003fe20003800000 */
.L_x_264:
[----:B------:R-:W-:Y:S05]  /*109e0*/  BRA `(.L_x_265) ;  /* 0xffffffc400d07947 */ /* 0x000fea000383ffff */
.L_x_221:
[----:B0-----:R-:W-:-:S04]  /*109f0*/  MOV R3, UR42 ;  /* 0x0000002a00037c02 */ /* 0x001fc80008000f00 */
[----:B------:R0:W1:Y:S03]  /*10a00*/  SYNCS.PHASECHK.TRANS64.TRYWAIT P0, [R3+URZ+0x38840], R0 ;  /* 0x03884000030075a7 */ /* 0x000066000800017f */
[----:B-1----:R-:W-:Y:S05]  /*10a10*/  @!P0 NANOSLEEP.SYNCS 0x989680 ;  /* 0x009896800000895d */ /* 0x002fea0003900000 */
[----:B------:R-:W1:Y:S02]  /*10a20*/  @!P0 SYNCS.PHASECHK.TRANS64 P0, [R3+URZ+0x38840], R0 ;  /* 0x03884000030085a7 */ /* 0x000e64000800007f */
[----:B-1----:R-:W-:Y:S05]  /*10a30*/  @!P0 BRA `(.L_x_221) ;  /* 0xfffffffc00ec8947 */ /* 0x002fea000383ffff */
[----:B------:R-:W-:Y:S05]  /*10a40*/  BRA `(.L_x_266) ;  /* 0xffffffc800087947 */ /* 0x000fea000383ffff */
.L_x_222:
[----:B------:R-:W-:Y:S01]  /*10a50*/  BSSY B0, `(.L_x_267) ;  /* 0x0000008000007945 */ /* 0x000fe20003800000 */
[----:B------:R-:W-:Y:S02]  /*10a60*/  IMAD.MOV.U32 R13, RZ, RZ, R4 ;  /* 0x000000ffff0d7224 */ /* 0x000fe400078e0004 */
[----:B------:R-:W-:Y:S02]  /*10a70*/  IMAD.MOV.U32 R12, RZ, RZ, RZ ;  /* 0x000000ffff0c7224 */ /* 0x000fe400078e00ff */
[----:B------:R-:W-:Y:S02]  /*10a80*/  IMAD.MOV.U32 R11, RZ, RZ, 0x181f ;  /* 0x0000181fff0b7424 */ /* 0x000fe400078e00ff */
[----:B------:R-:W-:-:S07]  /*10a90*/  IMAD.MOV.U32 R15, RZ, RZ, -0x1 ;  /* 0xffffffffff0f7424 */ /* 0x000fce00078e00ff */
[----:B------:R-:W-:Y:S05]  /*10aa0*/  WARPSYNC.COLLECTIVE R15, `(.L_x_268) ;  /* 0x000000000f087348 */ /* 0x000fea0003c00000 */
[----:B------:R0:W1:Y:S02]  /*10ab0*/  SHFL.IDX P6, R14, R13, R12, R11 ;  /* 0x0000000c0d0e7389 */ /* 0x00006400000c000b */
[----:B01----:R-:W-:Y:S01]  /*10ac0*/  ENDCOLLECTIVE ;  /* 0x000000000000791b */ /* 0x003fe20003800000 */
.L_x_268:
[----:B------:R-:W-:Y:S05]  /*10ad0*/  BSYNC B0 ;  /* 0x0000000000007941 */ /* 0x000fea0003800000 */
.L_x_267:
[----:B------:R-:W-:Y:S01]  /*10ae0*/  IMAD.MOV.U32 R13, RZ, RZ, R0 ;  /* 0x000000ffff0d7224 */ /* 0x000fe200078e0000 */
[----:B------:R-:W-:Y:S01]  /*10af0*/  @P0 LEA R7, R24, UR42, 0x1 ;  /* 0x0000002a18070c11 */ /* 0x000fe2000f8e08ff */
[----:B------:R-:W-:Y:S02]  /*10b00*/  IMAD.MOV.U32 R12, RZ, RZ, RZ ;  /* 0x000000ffff0c7224 */ /* 0x000fe400078e00ff */
[----:B------:R-:W-:Y:S02]  /*10b10*/  IMAD.MOV.U32 R11, RZ, RZ, 0x181f ;  /* 0x0000181fff0b7424 */ /* 0x000fe400078e00ff */
[----:B------:R-:W-:Y:S02]  /*10b20*/  IMAD.MOV.U32 R15, RZ, RZ, -0x1 ;  /* 0xffffffffff0f7424 */ /* 0x000fe400078e00ff */
[----:B------:R-:W-:-:S07]  /*10b30*/  IMAD.MOV.U32 R2, RZ, RZ, R14 ;  /* 0x000000ffff027224 */ /* 0x000fce00078e000e */
[----:B------:R-:W-:Y:S05]  /*10b40*/  WARPSYNC.COLLECTIVE R15, `(.L_x_269) ;  /* 0x000000000f087348 */ /* 0x000fea0003c00000 */
[----:B------:R0:W1:Y:S02]  /*10b50*/  SHFL.IDX P6, R14, R13, R12, R11 ;  /* 0x0000000c0d0e7389 */ /* 0x00006400000c000b */
[----:B01----:R-:W-:Y:S01]  /*10b60*/  ENDCOLLECTIVE ;  /* 0x000000000000791b */ /* 0x003fe20003800000 */
.L_x_269:
[----:B------:R-:W-:Y:S02]  /*10b70*/  IMAD.MOV.U32 R13, RZ, RZ, R4 ;  /* 0x000000ffff0d7224 */ /* 0x000fe400078e0004 */
[----:B------:R-:W-:Y:S01]  /*10b80*/  IMAD.MOV.U32 R12, RZ, RZ, 0x1 ;  /* 0x00000001ff0c7424 */ /* 0x000fe200078e00ff */
[----:B------:R-:W-:-:S05]  /*10b90*/  @P0 LEA R14, P1, R22, R14, 0x1 ;  /* 0x0000000e160e0211 */ /* 0x000fca00078208ff */
[----:B------:R-:W-:Y:S02]  /*10ba0*/  @P0 IMAD.X R3, RZ, RZ, R2, P1 ;  /* 0x000000ffff030224 */ /* 0x000fe400008e0602 */
[----:B------:R-:W-:-:S07]  /*10bb0*/  @P0 IMAD.MOV.U32 R2, RZ, RZ, R14 ;  /* 0x000000ffff020224 */ /* 0x000fce00078e000e */
[----:B------:R-:W-:Y:S05]  /*10bc0*/  WARPSYNC.COLLECTIVE R15, `(.L_x_270) ;  /* 0x000000000f087348 */ /* 0x000fea0003c00000 */
[----:B------:R0:W1:Y:S02]  /*10bd0*/  SHFL.IDX P6, R14, R13, R12, R11 ;  /* 0x0000000c0d0e7389 */ /* 0x00006400000c000b */
[----:B01----:R-:W-:Y:S01]  /*10be0*/  ENDCOLLECTIVE ;  /* 0x000000000000791b */ /* 0x003fe20003800000 */
.L_x_270:
[----:B------:R-:W-:Y:S01]  /*10bf0*/  @!PT LDS RZ, [RZ] ;  /* 0x00000000fffff984 */ /* 0x000fe20000000800 */
[----:B------:R-:W-:Y:S01]  /*10c00*/  @!PT LDS RZ, [RZ] ;  /* 0x00000000fffff984 */ /* 0x000fe20000000800 */
[----:B------:R-:W-:Y:S01]  /*10c10*/  @!PT LDS RZ, [RZ] ;  /* 0x00000000fffff984 */ /* 0x000fe20000000800 */
[----:B------:R0:W-:Y:S01]  /*10c20*/  @P0 LDGSTS.E.BYPASS.LTC128B.128 [R7+0x22400], desc[UR36][R2.64], !P2 ;  /* 0x2240000002070fae */ /* 0x0001e2000d101d64 */
[----:B------:R-:W-:Y:S01]  /*10c30*/  ISETP.GE.AND P0, PT, R18, 0x11, PT ;  /* 0x000000111200780c */ /* 0x000fe20003f06270 */
[----:B------:R-:W-:-:S12]  /*10c40*/  IMAD.MOV.U32 R13, RZ, RZ, R0 ;  /* 0x000000ffff0d7224 */ /* 0x000fd800078e0000 */
[----:B------:R-:W-:Y:S01]  /*10c50*/  @P0 LEA R9, R24, UR42, 0x1 ;  /* 0x0000002a18090c11 */ /* 0x000fe2000f8e08ff */
[----:B0-----:R-:W-:-:S07]  /*10c60*/  IMAD.MOV.U32 R5, RZ, RZ, R14 ;  /* 0x000000ffff057224 */ /* 0x001fce00078e000e */
[----:B------:R-:W-:Y:S05]  /*10c70*/  WARPSYNC.COLLECTIVE R15, `(.L_x_271) ;  /* 0x000000000f087348 */ /* 0x000fea0003c00000 */
[----:B------:R0:W1:Y:S02]  /*10c80*/  SHFL.IDX P6, R14, R13, R12, R11 ;  /* 0x0000000c0d0e7389 */ /* 0x00006400000c000b */
[----:B01----:R-:W-:Y:S01]  /*10c90*/  ENDCOLLECTIVE ;  /* 0x000000000000791b */ /* 0x003fe20003800000 */
.L_x_271:
[----:B------:R-:W-:Y:S01]  /*10ca0*/  MOV R13, R4 ;  /* 0x00000004000d7202 */ /* 0x000fe20000000f00 */
[----:B------:R-:W-:Y:S01]  /*10cb0*/  IMAD.MOV.U32 R12, RZ, RZ, 0x2 ;  /* 0x00000002ff0c7424 */ /* 0x000fe200078e00ff */
[----:B------:R-:W-:-:S13]  /*10cc0*/  @P0 LEA R2, P1, R22, R14, 0x1 ;  /* 0x0000000e16020211 */ /* 0x000fda00078208ff */
[----:B------:R-:W-:Y:S05]  /*10cd0*/  WARPSYNC.COLLECTIVE R15, `(.L_x_272) ;  /* 0x000000000f087348 */ /* 0x000fea0003c00000 */
[----:B------:R0:W1:Y:S02]  /*10ce0*/  SHFL.IDX P6, R14, R13, R12, R11 ;  /* 0x0000000c0d0e7389 */ /* 0x00006400000c000b */
[----:B01----:R-:W-:Y:S01]  /*10cf0*/  ENDCOLLECTIVE ;  /* 0x000000000000791b */ /* 0x003fe20003800000 */
.L_x_272:
[----:B------:R-:W-:-:S05]  /*10d00*/  @P0 IMAD.X R3, RZ, RZ, R5, P1 ;  /* 0x000000ffff030224 */ /* 0x000fca00008e0605 */
[----:B------:R-:W-:Y:S01]  /*10d10*/  @!PT LDS RZ, [RZ] ;  /* 0x00000000fffff984 */ /* 0x000fe20000000800 */
[----:B------:R-:W-:Y:S01]  /*10d20*/  @!PT LDS RZ, [RZ] ;  /* 0x00000000fffff984 */ /* 0x000fe20000000800 */
[----:B------:R-:W-:Y:S01]  /*10d30*/  @!PT LDS RZ, [RZ] ;  /* 0x00000000fffff984 */ /* 0x000fe20000000800 */
[----:B------:R0:W-:Y:S01]  /*10d40*/  @P0 LDGSTS.E.BYPASS.LTC128B.128 [R9+0x22c00], desc[UR36][R2.64], !P2 ;  /* 0x22c0000002090fae */ /* 0x0001e2000d101d64 */
[----:B------:R-:W-:Y:S01]  /*10d50*/  ISETP.GE.AND P0, PT, R18, 0x21, PT ;  /* 0x000000211200780c */ /* 0x000fe20003f06270 */
[----:B------:R-:W-:Y:S02]  /*10d60*/  IMAD.MOV.U32 R13, RZ, RZ, R0 ;  /* 0x000000ffff0d7224 */ /* 0x000fe400078e0000 */
[----:B------:R-:W-:-:S10]  /*10d70*/  IMAD.MOV.U32 R5, RZ, RZ, R14 ;  /* 0x000000ffff057224 */ /* 0x000fd400078e000e */
[----:B0-----:R-:W-:Y:S05]  /*10d80*/  WARPSYNC.COLLECTIVE R15, `(.L_x_273) ;  /* 0x000000000f087348 */ /* 0x001fea0003c00000 */
[----:B------:R1:W2:Y:S02]  /*10d90*/  SHFL.IDX P6, R14, R13, R12, R11 ;  /* 0x0000000c0d0e7389 */ /* 0x0002a400000c000b */
[----:B012---:R-:W-:Y:S01]  /*10da0*/  ENDCOLLECTIVE ;  /* 0x000000000000791b */ /* 0x007fe20003800000 */
.L_x_273:
[----:B------:R-:W-:Y:S02]  /*10db0*/  IMAD.MOV.U32 R13, RZ, RZ, R4 ;  /* 0x000000ffff0d7224 */ /* 0x000fe400078e0004 */
[----:B------:R-:W-:Y:S01]  /*10dc0*/  IMAD.MOV.U32 R12, RZ, RZ, 0x3 ;  /* 0x00000003ff0c7424 */ /* 0x000fe200078e00ff */
[----:B------:R-:W-:-:S13]  /*10dd0*/  @P0 LEA R2, P1, R22, R14, 0x1 ;  /* 0x0000000e16020211 */ /* 0x000fda00078208ff */
[----:B------:R-:W-:Y:S05]  /*10de0*/  WARPSYNC.COLLECTIVE R15, `(.L_x_274) ;  /* 0x000000000f087348 */ /* 0x000fea0003c00000 */
[----:B------:R0:W1:Y:S02]  /*10df0*/  SHFL.IDX P6, R14, R13, R12, R11 ;  /* 0x0000000c0d0e7389 */ /* 0x00006400000c000b */
[----:B01----:R-:W-:Y:S01]  /*10e00*/  ENDCOLLECTIVE ;  /* 0x000000000000791b */ /* 0x003fe20003800000 */
.L_x_274:
[----:B------:R-:W-:Y:S01]  /*10e10*/  @P0 IMAD.X R3, RZ, RZ, R5, P1 ;  /* 0x000000ffff030224 */ /* 0x000fe200008e0605 */
[----:B------:R-:W-:-:S05]  /*10e20*/  @P0 LEA R5, R24, UR42, 0x1 ;  /* 0x0000002a18050c11 */ /* 0x000fca000f8e08ff */
        /* <DEDUP_REMOVED lines=9> */
.L_x_275:
[----:B------:R-:W-:Y:S05]  /*10ec0*/  BRA `(.L_x_276) ;  /* 0xffffffc400d07947 */ /* 0x000fea000383ffff */
.L_x_225:
[----:B------:R-:W-:Y:S01]  /*10ed0*/  IMAD.MOV.U32 R13, RZ, RZ, R4 ;  /* 0x000000ffff0d7224 */ /* 0x000fe200078e0004 */
[----:B------:R-:W-:Y:S01]  /*10ee0*/  LOP3.LUT R16, R16, 0xfffffeff, RZ, 0xc0, !PT ;  /* 0xfffffeff10107812 */ /* 0x000fe200078ec0ff */
[----:B------:R-:W-:Y:S02]  /*10ef0*/  IMAD.MOV.U32 R12, RZ, RZ, RZ ;  /* 0x000000ffff0c7224 */ /* 0x000fe400078e00ff */
[----:B------:R-:W-:Y:S02]  /*10f00*/  IMAD.MOV.U32 R11, RZ, RZ, 0x181f ;  /* 0x0000181fff0b7424 */ /* 0x000fe400078e00ff */
[----:B------:R-:W-:Y:S02]  /*10f10*/  IMAD.MOV.U32 R15, RZ, RZ, -0x1 ;  /* 0xffffffffff0f7424 */ /* 0x000fe400078e00ff */
[----:B------:R-:W-:-:S07]  /*10f20*/  IMAD R6, R20, 0x40, R21 ;  /* 0x0000004014067824 */ /* 0x000fce00078e0215 */
[----:B------:R-:W-:Y:S05]  /*10f30*/  WARPSYNC.COLLECTIVE R15, `(.L_x_277) ;  /* 0x000000000f087348 */ /* 0x000fea0003c00000 */
[----:B------:R0:W1:Y:S02]  /*10f40*/  SHFL.IDX P6, R14, R13, R12, R11 ;  /* 0x0000000c0d0e7389 */ /* 0x00006400000c000b */
[----:B01----:R-:W-:Y:S01]  /*10f50*/  ENDCOLLECTIVE ;  /* 0x000000000000791b */ /* 0x003fe20003800000 */
.L_x_277:
[----:B------:R-:W-:Y:S01]  /*10f60*/  IADD3 R10, R6, 0x10, RZ ;  /* 0x00000010060a7810 */ /* 0x000fe20007ffe0ff */
[----:B------:R-:W-:Y:S02]  /*10f70*/  IMAD.MOV.U32 R13, RZ, RZ, R0 ;  /* 0x000000ffff0d7224 */ /* 0x000fe400078e0000 */
[----:B------:R-:W-:-:S07]  /*10f80*/  IMAD.MOV.U32 R2, RZ, RZ, R14 ;  /* 0x000000ffff027224 */ /* 0x000fce00078e000e */
[----:B------:R-:W-:Y:S05]  /*10f90*/  WARPSYNC.COLLECTIVE R15, `(.L_x_278) ;  /* 0x000000000f087348 */ /* 0x000fea0003c00000 */
[----:B------:R0:W1:Y:S02]  /*10fa0*/  SHFL.IDX P6, R14, R13, R12, R11 ;  /* 0x0000000c0d0e7389 */ /* 0x00006400000c000b */
[----:B01----:R-:W-:Y:S01]  /*10fb0*/  ENDCOLLECTIVE ;  /* 0x000000000000791b */ /* 0x003fe20003800000 */
.L_x_278:
[----:B------:R-:W-:Y:S02]  /*10fc0*/  ULDC UR4, c[0x0][0x288] ;  /* 0x0000a20000047ab9 */ /* 0x000fe40000000800 */
[----:B------:R-:W-:-:S05]  /*10fd0*/  IMAD R5, R8, UR4, RZ ;  /* 0x0000000408057c24 */ /* 0x000fca000f8e02ff */
[----:B------:R-:W-:Y:S01]  /*10fe0*/  ISETP.GE.AND P2, PT, R6, R5, PT ;  /* 0x000000050600720c */ /* 0x000fe20003f46270 */
[----:B------:R-:W-:Y:S02]  /*10ff0*/  IMAD.MOV.U32 R13, RZ, RZ, R4 ;  /* 0x000000ffff0d7224 */ /* 0x000fe400078e0004 */
[----:B------:R-:W-:-:S10]  /*11000*/  IMAD.MOV.U32 R12, RZ, RZ, 0x1 ;  /* 0x00000001ff0c7424 */ /* 0x000fd400078e00ff */
[----:B------:R-:W-:Y:S02]  /*11010*/  @!P2 LEA R8, R24, UR42, 0x1 ;  /* 0x0000002a1808ac11 */ /* 0x000fe4000f8e08ff */
[----:B------:R-:W-:Y:S02]  /*11020*/  @P2 LOP3.LUT R16, R16, 0x100, RZ, 0xfc, !PT ;  /* 0x0000010010102812 */ /* 0x000fe400078efcff */
[----:B------:R-:W-:-:S13]  /*11030*/  @!P2 LEA R3, P1, R22, R14, 0x1 ;  /* 0x0000000e1603a211 */ /* 0x000fda00078208ff */
[----:B------:R-:W-:Y:S05]  /*11040*/  WARPSYNC.COLLECTIVE R15, `(.L_x_279) ;  /* 0x000000000f087348 */ /* 0x000fea0003c00000 */
[----:B------:R0:W1:Y:S02]  /*11050*/  SHFL.IDX P6, R14, R13, R12, R11 ;  /* 0x0000000c0d0e7389 */ /* 0x00006400000c000b */
[----:B01----:R-:W-:Y:S01]  /*11060*/  ENDCOLLECTIVE ;  /* 0x000000000000791b */ /* 0x003fe20003800000 */
.L_x_279:
[----:B------:R-:W-:Y:S01]  /*11070*/  LOP3.LUT R16, R16, 0xffffff7f, RZ, 0xc0, !PT ;  /* 0xffffff7f10107812 */ /* 0x000fe200078ec0ff */
[----:B------:R-:W-:-:S05]  /*11080*/  @!P2 IMAD.X R2, RZ, RZ, R2, P1 ;  /* 0x000000ffff02a224 */ /* 0x000fca00008e0602 */
[----:B------:R-:W-:-:S04]  /*11090*/  @!P2 LOP3.LUT R3, R3, R2, RZ, 0x3c, !PT ;  /* 0x000000020303a212 */ /* 0x000fc800078e3cff */
[----:B------:R-:W-:Y:S01]  /*110a0*/  @!P2 LOP3.LUT R2, R3, R2, RZ, 0x3c, !PT ;  /* 0x000000020302a212 */ /* 0x000fe200078e3cff */
[----:B------:R-:W-:-:S03]  /*110b0*/  IMAD.MOV.U32 R13, RZ, RZ, R0 ;  /* 0x000000ffff0d7224 */ /* 0x000fc600078e0000 */
[----:B------:R-:W-:-:S05]  /*110c0*/  @!P2 LOP3.LUT R3, R3, R2, RZ, 0x3c, !PT ;  /* 0x000000020303a212 */ /* 0x000fca00078e3cff */
[----:B------:R-:W-:Y:S01]  /*110d0*/  @!PT LDS RZ, [RZ] ;  /* 0x00000000fffff984 */ /* 0x000fe20000000800 */
[----:B------:R-:W-:Y:S01]  /*110e0*/  @!PT LDS RZ, [RZ] ;  /* 0x00000000fffff984 */ /* 0x000fe20000000800 */
[----:B------:R-:W-:Y:S01]  /*110f0*/  @!PT LDS RZ, [RZ] ;  /* 0x00000000fffff984 */ /* 0x000fe20000000800 */
[----:B------:R0:W-:Y:S01]  /*11100*/  @!P2 LDGSTS.E.BYPASS.LTC128B.128 [R8+0x20400], desc[UR36][R2.64], !P0 ;  /* 0x204000000208afae */ /* 0x0001e2000c101d64 */
[----:B------:R-:W-:Y:S01]  /*11110*/  ISETP.GE.AND P2, PT, R10, R5, PT ;  /* 0x000000050a00720c */ /* 0x000fe20003f46270 */
[----:B------:R-:W-:-:S12]  /*11120*/  IMAD.MOV.U32 R9, RZ, RZ, R14 ;  /* 0x000000ffff097224 */ /* 0x000fd800078e000e */
[----:B0-----:R-:W-:Y:S05]  /*11130*/  WARPSYNC.COLLECTIVE R15, `(.L_x_280) ;  /* 0x000000000f087348 */ /* 0x001fea0003c00000 */
[----:B------:R1:W2:Y:S02]  /*11140*/  SHFL.IDX P6, R14, R13, R12, R11 ;  /* 0x0000000c0d0e7389 */ /* 0x0002a400000c000b */
[----:B012---:R-:W-:Y:S01]  /*11150*/  ENDCOLLECTIVE ;  /* 0x000000000000791b */ /* 0x007fe20003800000 */
.L_x_280:
[----:B------:R-:W-:Y:S01]  /*11160*/  VIADD R8, R6, 0x20 ;  /* 0x0000002006087836 */ /* 0x000fe20000000000 */
[----:B------:R-:W-:Y:S02]  /*11170*/  @!P2 LEA R10, R24, UR42, 0x1 ;  /* 0x0000002a180aac11 */ /* 0x000fe4000f8e08ff */
[----:B------:R-:W-:Y:S01]  /*11180*/  @P2 LOP3.LUT R16, R16, 0x80, RZ, 0xfc, !PT ;  /* 0x0000008010102812 */ /* 0x000fe200078efcff */
[----:B------:R-:W-:-:S03]  /*11190*/  IMAD.MOV.U32 R13, RZ, RZ, R4 ;  /* 0x000000ffff0d7224 */ /* 0x000fc600078e0004 */
[----:B------:R-:W-:Y:S01]  /*111a0*/  LOP3.LUT R16, R16, 0xffffffbf, RZ, 0xc0, !PT ;  /* 0xffffffbf10107812 */ /* 0x000fe200078ec0ff */
[----:B------:R-:W-:Y:S02]  /*111b0*/  IMAD.MOV.U32 R12, RZ, RZ, 0x2 ;  /* 0x00000002ff0c7424 */ /* 0x000fe400078e00ff */
[----:B------:R-:W-:-:S07]  /*111c0*/  IMAD.MOV.U32 R7, RZ, RZ, R14 ;  /* 0x000000ffff077224 */ /* 0x000fce00078e000e */
[----:B------:R-:W-:Y:S05]  /*111d0*/  WARPSYNC.COLLECTIVE R15, `(.L_x_281) ;  /* 0x000000000f087348 */ /* 0x000fea0003c00000 */
[----:B------:R0:W1:Y:S02]  /*111e0*/  SHFL.IDX P6, R14, R13, R12, R11 ;  /* 0x0000000c0d0e7389 */ /* 0x00006400000c000b */
[----:B01----:R-:W-:Y:S01]  /*111f0*/  ENDCOLLECTIVE ;  /* 0x000000000000791b */ /* 0x003fe20003800000 */
.L_x_281:
[----:B------:R-:W-:-:S05]  /*11200*/  @!P2 LEA R7, P1, R22, R7, 0x1 ;  /* 0x000000071607a211 */ /* 0x000fca00078208ff */
[----:B------:R-:W-:Y:S02]  /*11210*/  @!P2 IMAD.X R9, RZ, RZ, R9, P1 ;  /* 0x000000ffff09a224 */ /* 0x000fe400008e0609 */
[----:B------:R-:W-:Y:S02]  /*11220*/  @!P2 IMAD.MOV.U32 R2, RZ, RZ, R7 ;  /* 0x000000ffff02a224 */ /* 0x000fe400078e0007 */
[----:B------:R-:W-:Y:S02]  /*11230*/  @!P2 IMAD.MOV.U32 R3, RZ, RZ, R9 ;  /* 0x000000ffff03a224 */ /* 0x000fe400078e0009 */
[----:B------:R-:W-:-:S03]  /*11240*/  IMAD.MOV.U32 R13, RZ, RZ, R0 ;  /* 0x000000ffff0d7224 */ /* 0x000fc600078e0000 */
[----:B------:R-:W-:Y:S01]  /*11250*/  @!PT LDS RZ, [RZ] ;  /* 0x00000000fffff984 */ /* 0x000fe20000000800 */
[----:B------:R-:W-:Y:S01]  /*11260*/  @!PT LDS RZ, [RZ] ;  /* 0x00000000fffff984 */ /* 0x000fe20000000800 */
[----:B------:R-:W-:Y:S01]  /*11270*/  @!PT LDS RZ, [RZ] ;  /* 0x00000000fffff984 */ /* 0x000fe20000000800 */
[----:B------:R0:W-:Y:S01]  /*11280*/  @!P2 LDGSTS.E.BYPASS.LTC128B.128 [R10+0x20c00], desc[UR36][R2.64], !P0 ;  /* 0x20c00000020aafae */ /* 0x0001e2000c101d64 */
[----:B------:R-:W-:Y:S01]  /*11290*/  ISETP.GE.AND P2, PT, R8, R5, PT ;  /* 0x000000050800720c */ /* 0x000fe20003f46270 */
[----:B0-----:R-:W-:-:S12]  /*112a0*/  IMAD.MOV.U32 R2, RZ, RZ, R14 ;  /* 0x000000ffff027224 */ /* 0x001fd800078e000e */
[----:B------:R-:W-:Y:S05]  /*112b0*/  WARPSYNC.COLLECTIVE R15, `(.L_x_282) ;  /* 0x000000000f087348 */ /* 0x000fea0003c00000 */
[----:B------:R0:W1:Y:S02]  /*112c0*/  SHFL.IDX P6, R14, R13, R12, R11 ;  /* 0x0000000c0d0e7389 */ /* 0x00006400000c000b */
[----:B01----:R-:W-:Y:S01]  /*112d0*/  ENDCOLLECTIVE ;  /* 0x000000000000791b */ /* 0x003fe20003800000 */
.L_x_282:
[----:B------:R-:W-:Y:S02]  /*112e0*/  @!P2 LEA R7, R24, UR42, 0x1 ;  /* 0x0000002a1807ac11 */ /* 0x000fe4000f8e08ff */
[----:B------:R-:W-:Y:S01]  /*112f0*/  @P2 LOP3.LUT R16, R16, 0x40, RZ, 0xfc, !PT ;  /* 0x0000004010102812 */ /* 0x000fe200078efcff */
[----:B------:R-:W-:Y:S02]  /*11300*/  IMAD.MOV.U32 R13, RZ, RZ, R4 ;  /* 0x000000ffff0d7224 */ /* 0x000fe400078e0004 */
[----:B------:R-:W-:Y:S02]  /*11310*/  IMAD.MOV.U32 R12, RZ, RZ, 0x3 ;  /* 0x00000003ff0c7424 */ /* 0x000fe400078e00ff */
[----:B------:R-:W-:-:S05]  /*11320*/  IMAD.MOV.U32 R8, RZ, RZ, R14 ;  /* 0x000000ffff087224 */ /* 0x000fca00078e000e */
[----:B------:R-:W-:-:S05]  /*11330*/  @!P2 LEA R8, P1, R22, R8, 0x1 ;  /* 0x000000081608a211 */ /* 0x000fca00078208ff */
[----:B------:R-:W-:Y:S02]  /*11340*/  @!P2 IMAD.X R11, RZ, RZ, R2, P1 ;  /* 0x000000ffff0ba224 */ /* 0x000fe400008e0602 */
[----:B------:R-:W-:-:S03]  /*11350*/  @!P2 IMAD.MOV.U32 R2, RZ, RZ, R8 ;  /* 0x000000ffff02a224 */ /* 0x000fc600078e0008 */
[----:B------:R-:W-:Y:S01]  /*11360*/  @!P2 MOV R3, R11 ;  /* 0x0000000b0003a202 */ /* 0x000fe20000000f00 */
[----:B------:R-:W-:-:S04]  /*11370*/  IMAD.MOV.U32 R11, RZ, RZ, 0x181f ;  /* 0x0000181fff0b7424 */ /* 0x000fc800078e00ff */
[----:B------:R-:W-:Y:S01]  /*11380*/  @!PT LDS RZ, [RZ] ;  /* 0x00000000fffff984 */ /* 0x000fe20000000800 */
[----:B------:R-:W-:Y:S01]  /*11390*/  @!PT LDS RZ, [RZ] ;  /* 0x00000000fffff984 */ /* 0x000fe20000000800 */
[----:B------:R-:W-:Y:S01]  /*113a0*/  @!PT LDS RZ, [RZ] ;  /* 0x00000000fffff984 */ /* 0x000fe20000000800 */
[----:B------:R0:W-:Y:S03]  /*113b0*/  @!P2 LDGSTS.E.BYPASS.LTC128B.128 [R7+0x21400], desc[UR36][R2.64], !P0 ;  /* 0x214000000207afae */ /* 0x0001e6000c101d64 */
[----:B0-----:R-:W-:Y:S05]  /*113c0*/  WARPSYNC.COLLECTIVE R15, `(.L_x_283) ;  /* 0x000000000f087348 */ /* 0x001fea0003c00000 */
[----:B------:R1:W2:Y:S02]  /*113d0*/  SHFL.IDX P6, R14, R13, R12, R11 ;  /* 0x0000000c0d0e7389 */ /* 0x0002a400000c000b */
[----:B012---:R-:W-:Y:S01]  /*113e0*/  ENDCOLLECTIVE ;  /* 0x000000000000791b */ /* 0x007fe20003800000 */
.L_x_283:
[----:B------:R-:W-:Y:S02]  /*113f0*/  IMAD.MOV.U32 R13, RZ, RZ, R0 ;  /* 0x000000ffff0d7224 */ /* 0x000fe400078e0000 */
[----:B------:R-:W-:-:S07]  /*11400*/  IMAD.MOV.U32 R4, RZ, RZ, R14 ;  /* 0x000000ffff047224 */ /* 0x000fce00078e000e */
[----:B------:R-:W-:Y:S05]  /*11410*/  WARPSYNC.COLLECTIVE R15, `(.L_x_284) ;  /* 0x000000000f087348 */ /* 0x000fea0003c00000 */
[----:B------:R0:W1:Y:S02]  /*11420*/  SHFL.IDX P6, R14, R13, R12, R11 ;  /* 0x0000000c0d0e7389 */ /* 0x00006400000c000b */
[----:B01----:R-:W-:Y:S01]  /*11430*/  ENDCOLLECTIVE ;  /* 0x000000000000791b */ /* 0x003fe20003800000 */
.L_x_284:
[----:B------:R-:W-:Y:S05]  /*11440*/  BRA `(.L_x_285) ;  /* 0xffffffc8007c7947 */ /* 0x000fea000383ffff */
.L_x_227:
        /* <DEDUP_REMOVED lines=8> */
.L_x_287:
[----:B------:R-:W-:Y:S05]  /*114d0*/  BSYNC B0 ;  /* 0x0000000000007941 */ /* 0x000fea0003800000 */
.L_x_286:
[----:B------:R-:W-:Y:S01]  /*114e0*/  IMAD.MOV.U32 R13, RZ, RZ, R0 ;  /* 0x000000ffff0d7224 */ /* 0x000fe200078e0000 */
[----:B------:R-:W-:Y:S01]  /*114f0*/  P2R R3, PR, RZ, 0x4 ;  /* 0x00000004ff037803 */ /* 0x000fe20000000000 */
[----:B------:R-:W-:Y:S01]  /*11500*/  IMAD.MOV.U32 R12, RZ, RZ, RZ ;  /* 0x000000ffff0c7224 */ /* 0x000fe200078e00ff */
[C---:B------:R-:W-:Y:S01]  /*11510*/  LOP3.LUT P2, RZ, R16.reuse, 0x100, RZ, 0xc0, !PT ;  /* 0x0000010010ff7812 */ /* 0x040fe2000784c0ff */
[----:B------:R-:W-:Y:S01]  /*11520*/  IMAD.MOV.U32 R11, RZ, RZ, 0x181f ;  /* 0x0000181fff0b7424 */ /* 0x000fe200078e00ff */
[----:B------:R-:W-:Y:S01]  /*11530*/  P2R R8, PR, RZ, 0x2 ;  /* 0x00000002ff087803 */ /* 0x000fe20000000000 */
[----:B------:R-:W-:Y:S01]  /*11540*/  IMAD.MOV.U32 R15, RZ, RZ, -0x1 ;  /* 0xffffffffff0f7424 */ /* 0x000fe200078e00ff */
[----:B------:R-:W-:Y:S01]  /*11550*/  LOP3.LUT P1, RZ, R16, 0x800, RZ, 0xc0, !PT ;  /* 0x0000080010ff7812 */ /* 0x000fe2000782c0ff */
[----:B------:R-:W-:Y:S01]  /*11560*/  IMAD.MOV.U32 R2, RZ, RZ, R14 ;  /* 0x000000ffff027224 */ /* 0x000fe200078e000e */
[----:B------:R-:W-:-:S11]  /*11570*/  P2R R10, PR, RZ, 0x8 ;  /* 0x00000008ff0a7803 */ /* 0x000fd60000000000 */
[----:B------:R-:W-:Y:S05]  /*11580*/  WARPSYNC.COLLECTIVE R15, `(.L_x_288) ;  /* 0x000000000f087348 */ /* 0x000fea0003c00000 */
[----:B------:R0:W1:Y:S02]  /*11590*/  SHFL.IDX P6, R14, R13, R12, R11 ;  /* 0x0000000c0d0e7389 */ /* 0x00006400000c000b */
[----:B01----:R-:W-:Y:S01]  /*115a0*/  ENDCOLLECTIVE ;  /* 0x000000000000791b */ /* 0x003fe20003800000 */
.L_x_288:
[----:B------:R-:W-:Y:S02]  /*115b0*/  IMAD.MOV.U32 R13, RZ, RZ, R4 ;  /* 0x000000ffff0d7224 */ /* 0x000fe400078e0004 */
[----:B------:R-:W-:Y:S01]  /*115c0*/  IMAD.MOV.U32 R12, RZ, RZ, 0x1 ;  /* 0x00000001ff0c7424 */ /* 0x000fe200078e00ff */
[----:B------:R-:W-:-:S05]  /*115d0*/  @!P2 LEA R14, P0, R22, R14, 0x1 ;  /* 0x0000000e160ea211 */ /* 0x000fca00078008ff */
[----:B------:R-:W-:Y:S01]  /*115e0*/  @!P2 IMAD.X R21, RZ, RZ, R2, P0 ;  /* 0x000000ffff15a224 */ /* 0x000fe200000e0602 */
[----:B------:R-:W-:-:S04]  /*115f0*/  @!P2 LOP3.LUT R2, R5, 0x40, RZ, 0xc0, !PT ;  /* 0x000000400502a812 */ /* 0x000fc800078ec0ff */
[----:B------:R-:W-:-:S04]  /*11600*/  @!P2 SHF.R.U32.HI R9, RZ, 0x2, R2 ;  /* 0x00000002ff09a819 */ /* 0x000fc80000011602 */
[----:B------:R-:W-:Y:S02]  /*11610*/  @!P2 ISETP.NE.U32.AND P6, PT, R9, RZ, PT ;  /* 0x000000ff0900a20c */ /* 0x000fe40003fc5070 */
[----:B------:R-:W-:-:S04]  /*11620*/  @!P2 LOP3.LUT R9, R6, 0x80, RZ, 0xc0, !PT ;  /* 0x000000800609a812 */ /* 0x000fc800078ec0ff */
[----:B------:R-:W-:-:S04]  /*11630*/  @!P2 SHF.R.U32.HI R9, RZ, 0x3, R9 ;  /* 0x00000003ff09a819 */ /* 0x000fc80000011609 */
[----:B------:R-:W-:Y:S02]  /*11640*/  @!P2 ISETP.NE.U32.AND P0, PT, R9, RZ, PT ;  /* 0x000000ff0900a20c */ /* 0x000fe40003f05070 */
[----:B------:R-:W-:Y:S02]  /*11650*/  ISETP.NE.AND P2, PT, R3, RZ, PT ;  /* 0x000000ff0300720c */ /* 0x000fe40003f45270 */
[----:B------:R-:W-:Y:S02]  /*11660*/  P2R R9, PR, RZ, 0x1 ;  /* 0x00000001ff097803 */ /* 0x000fe40000000000 */
[----:B------:R-:W-:-:S13]  /*11670*/  LOP3.LUT P0, RZ, R16, 0x100, RZ, 0xc0, !PT ;  /* 0x0000010010ff7812 */ /* 0x000fda000780c0ff */
[----:B------:R-:W-:Y:S01]  /*11680*/  @!P0 LEA R7, R24, UR42, 0x1 ;  /* 0x0000002a18078c11 */ /* 0x000fe2000f8e08ff */
[----:B------:R-:W-:Y:S01]  /*11690*/  @!P0 IMAD.MOV.U32 R2, RZ, RZ, R14 ;  /* 0x000000ffff028224 */ /* 0x000fe200078e000e */
[----:B------:R-:W-:-:S05]  /*116a0*/  @!P0 MOV R3, R21 ;  /* 0x0000001500038202 */ /* 0x000fca0000000f00 */
[----:B------:R-:W-:Y:S01]  /*116b0*/  @!PT LDS RZ, [RZ] ;  /* 0x00000000fffff984 */ /* 0x000fe20000000800 */
[----:B------:R-:W-:Y:S01]  /*116c0*/  @!PT LDS RZ, [RZ] ;  /* 0x00000000fffff984 */ /* 0x000fe20000000800 */
[----:B------:R-:W-:Y:S01]  /*116d0*/  @!PT LDS RZ, [RZ] ;  /* 0x00000000fffff984 */ /* 0x000fe20000000800 */
[----:B------:R0:W-:Y:S01]  /*116e0*/  @!P0 LDGSTS.E.BYPASS.LTC128B.128 [R7+0x26400], desc[UR36][R2.64], !P1 ;  /* 0x2640000002078fae */ /* 0x0001e2000c901d64 */
[----:B------:R-:W-:Y:S02]  /*116f0*/  ISETP.NE.AND P1, PT, R8, RZ, PT ;  /* 0x000000ff0800720c */ /* 0x000fe40003f25270 */
[----:B------:R-:W-:Y:S01]  /*11700*/  P2R R8, PR, RZ, 0x20 ;  /* 0x00000020ff087803 */ /* 0x000fe20000000000 */
[----:B------:R0:W-:Y:S01]  /*11710*/  @!P0 LDGSTS.E.BYPASS.LTC128B.128 [R7+0x28400], desc[UR36][R2.64+0x80], !P5 ;  /* 0x2840008002078fae */ /* 0x0001e2000e901d64 */
[----:B------:R-:W-:-:S03]  /*11720*/  LOP3.LUT P5, RZ, R16, 0x800, RZ, 0xc0, !PT ;  /* 0x0000080010ff7812 */ /* 0x000fc600078ac0ff */
[----:B------:R0:W-:Y:S04]  /*11730*/  @!P0 LDGSTS.E.BYPASS.LTC128B.128 [R7+0x2a400], desc[UR36][R2.64+0x100], !P4 ;  /* 0x2a40010002078fae */ /* 0x0001e8000e101d64 */
[----:B------:R0:W-:Y:S01]  /*11740*/  @!P0 LDGSTS.E.BYPASS.LTC128B.128 [R7+0x2c400], desc[UR36][R2.64+0x180], !P3 ;  /* 0x2c40018002078fae */ /* 0x0001e2000d901d64 */
[----:B------:R-:W-:-:S03]  /*11750*/  LOP3.LUT P3, RZ, R16, 0x80, RZ, 0xc0, !PT ;  /* 0x0000008010ff7812 */ /* 0x000fc6000786c0ff */
[----:B------:R0:W-:Y:S04]  /*11760*/  @!P0 LDGSTS.E.BYPASS.LTC128B.128 [R7+0x2e400], desc[UR36][R2.64+0x200], !P2 ;  /* 0x2e40020002078fae */ /* 0x0001e8000d101d64 */
[----:B------:R0:W-:Y:S04]  /*11770*/  @!P0 LDGSTS.E.BYPASS.LTC128B.128 [R7+0x30400], desc[UR36][R2.64+0x280], !P1 ;  /* 0x3040028002078fae */ /* 0x0001e8000c901d64 */
[----:B------:R0:W-:Y:S01]  /*11780*/  @!P0 LDGSTS.E.BYPASS.LTC128B.128 [R7+0x32400], desc[UR36][R2.64+0x300], P6 ;  /* 0x3240030002078fae */ /* 0x0001e2000b101d64 */
[----:B------:R-:W-:Y:S02]  /*11790*/  ISETP.NE.AND P0, PT, R9, RZ, PT ;  /* 0x000000ff0900720c */ /* 0x000fe40003f05270 */
[----:B------:R-:W-:-:S02]  /*117a0*/  LOP3.LUT P6, RZ, R16, 0x100, RZ, 0xc0, !PT ;  /* 0x0000010010ff7812 */ /* 0x000fc400078cc0ff */
[----:B------:R-:W-:-:S04]  /*117b0*/  @!P3 LOP3.LUT R20, R5, 0x40, RZ, 0xc0, !PT ;  /* 0x000000400514b812 */ /* 0x000fc800078ec0ff */
[----:B------:R-:W-:-:S07]  /*117c0*/  @!P3 SHF.R.U32.HI R20, RZ, 0x2, R20 ;  /* 0x00000002ff14b819 */ /* 0x000fce0000011614 */
[----:B------:R0:W-:Y:S02]  /*117d0*/  @!P6 LDGSTS.E.BYPASS.LTC128B.128 [R7+0x34400], desc[UR36][R2.64+0x380], P0 ;  /* 0x344003800207efae */ /* 0x0001e40008101d64 */
[----:B0-----:R-:W-:Y:S05]  /*117e0*/  WARPSYNC.COLLECTIVE R15, `(.L_x_289) ;  /* 0x000000000f087348 */ /* 0x001fea0003c00000 */
[----:B------:R1:W2:Y:S02]  /*117f0*/  SHFL.IDX P6, R14, R13, R12, R11 ;  /* 0x0000000c0d0e7389 */ /* 0x0002a400000c000b */
[----:B012---:R-:W-:Y:S01]  /*11800*/  ENDCOLLECTIVE ;  /* 0x000000000000791b */ /* 0x007fe20003800000 */
.L_x_289:
[----:B------:R-:W-:-:S04]  /*11810*/  @!P3 LOP3.LUT R7, R6, 0x80, RZ, 0xc0, !PT ;  /* 0x000000800607b812 */ /* 0x000fc800078ec0ff */
[----:B------:R-:W-:Y:S01]  /*11820*/  @!P3 SHF.R.U32.HI R7, RZ, 0x3, R7 ;  /* 0x00000003ff07b819 */ /* 0x000fe20000011607 */
[----:B------:R-:W-:Y:S02]  /*11830*/  IMAD.MOV.U32 R13, RZ, RZ, R0 ;  /* 0x000000ffff0d7224 */ /* 0x000fe400078e0000 */
[----:B------:R-:W-:-:S07]  /*11840*/  IMAD.MOV.U32 R9, RZ, RZ, R14 ;  /* 0x000000ffff097224 */ /* 0x000fce00078e000e */
[----:B------:R-:W-:Y:S05]  /*11850*/  WARPSYNC.COLLECTIVE R15, `(.L_x_290) ;  /* 0x000000000f087348 */ /* 0x000fea0003c00000 */
[----:B------:R0:W1:Y:S02]  /*11860*/  SHFL.IDX P6, R14, R13, R12, R11 ;  /* 0x0000000c0d0e7389 */ /* 0x00006400000c000b */
[----:B01----:R-:W-:Y:S01]  /*11870*/  ENDCOLLECTIVE ;  /* 0x000000000000791b */ /* 0x003fe20003800000 */
.L_x_290:
[----:B------:R-:W-:Y:S02]  /*11880*/  IMAD.MOV.U32 R13, RZ, RZ, R4 ;  /* 0x000000ffff0d7224 */ /* 0x000fe400078e0004 */
[----:B------:R-:W-:Y:S01]  /*11890*/  IMAD.MOV.U32 R12, RZ, RZ, 0x2 ;  /* 0x00000002ff0c7424 */ /* 0x000fe200078e00ff */
[----:B------:R-:W-:Y:S02]  /*118a0*/  @!P3 LEA R14, P0, R22, R14, 0x1 ;  /* 0x0000000e160eb211 */ /* 0x000fe400078008ff */
[----:B------:R-:W-:-:S03]  /*118b0*/  @!P3 ISETP.NE.U32.AND P6, PT, R20, RZ, PT ;  /* 0x000000ff1400b20c */ /* 0x000fc60003fc5070 */
[----:B------:R-:W-:Y:S01]  /*118c0*/  @!P3 IMAD.X R21, RZ, RZ, R9, P0 ;  /* 0x000000ffff15b224 */ /* 0x000fe200000e0609 */
[----:B------:R-:W-:Y:S02]  /*118d0*/  @!P3 ISETP.NE.U32.AND P0, PT, R7, RZ, PT ;  /* 0x000000ff0700b20c */ /* 0x000fe40003f05070 */
[----:B------:R-:W-:Y:S02]  /*118e0*/  ISETP.NE.AND P3, PT, R10, RZ, PT ;  /* 0x000000ff0a00720c */ /* 0x000fe40003f65270 */
[----:B------:R-:W-:Y:S02]  /*118f0*/  P2R R7, PR, RZ, 0x1 ;  /* 0x00000001ff077803 */ /* 0x000fe40000000000 */
[----:B------:R-:W-:Y:S02]  /*11900*/  LOP3.LUT P0, RZ, R16, 0x80, RZ, 0xc0, !PT ;  /* 0x0000008010ff7812 */ /* 0x000fe4000780c0ff */
[----:B------:R-:W-:-:S11]  /*11910*/  P2R R10, PR, RZ, 0x2 ;  /* 0x00000002ff0a7803 */ /* 0x000fd60000000000 */
[----:B------:R-:W-:Y:S01]  /*11920*/  @!P0 LEA R9, R24, UR42, 0x1 ;  /* 0x0000002a18098c11 */ /* 0x000fe2000f8e08ff */
[----:B------:R-:W-:Y:S02]  /*11930*/  @!P0 IMAD.MOV.U32 R2, RZ, RZ, R14 ;  /* 0x000000ffff028224 */ /* 0x000fe400078e000e */
[----:B------:R-:W-:-:S05]  /*11940*/  @!P0 IMAD.MOV.U32 R3, RZ, RZ, R21 ;  /* 0x000000ffff038224 */ /* 0x000fca00078e0015 */
[----:B------:R-:W-:Y:S01]  /*11950*/  @!PT LDS RZ, [RZ] ;  /* 0x00000000fffff984 */ /* 0x000fe20000000800 */
[----:B------:R-:W-:Y:S01]  /*11960*/  @!PT LDS RZ, [RZ] ;  /* 0x00000000fffff984 */ /* 0x000fe20000000800 */
[----:B------:R-:W-:Y:S01]  /*11970*/  @!PT LDS RZ, [RZ] ;  /* 0x00000000fffff984 */ /* 0x000fe20000000800 */
[----:B------:R0:W-:Y:S01]  /*11980*/  @!P0 LDGSTS.E.BYPASS.LTC128B.128 [R9+0x26c00], desc[UR36][R2.64], !P5 ;  /* 0x26c0000002098fae */ /* 0x0001e2000e901d64 */
[----:B------:R-:W-:-:S04]  /*11990*/  ISETP.NE.AND P5, PT, R8, RZ, PT ;  /* 0x000000ff0800720c */ /* 0x000fc80003fa5270 */
[----:B------:R-:W-:-:S09]  /*119a0*/  P2R R8, PR, RZ, 0x20 ;  /* 0x00000020ff087803 */ /* 0x000fd20000000000 */
[----:B------:R0:W-:Y:S01]  /*119b0*/  @!P0 LDGSTS.E.BYPASS.LTC128B.128 [R9+0x28c00], desc[UR36][R2.64+0x80], !P5 ;  /* 0x28c0008002098fae */ /* 0x0001e2000e901d64 */
[----:B------:R-:W-:-:S03]  /*119c0*/  LOP3.LUT P5, RZ, R16, 0x800, RZ, 0xc0, !PT ;  /* 0x0000080010ff7812 */ /* 0x000fc600078ac0ff */
[----:B------:R0:W-:Y:S04]  /*119d0*/  @!P0 LDGSTS.E.BYPASS.LTC128B.128 [R9+0x2ac00], desc[UR36][R2.64+0x100], !P4 ;  /* 0x2ac0010002098fae */ /* 0x0001e8000e101d64 */
[----:B------:R0:W-:Y:S04]  /*119e0*/  @!P0 LDGSTS.E.BYPASS.LTC128B.128 [R9+0x2cc00], desc[UR36][R2.64+0x180], !P3 ;  /* 0x2cc0018002098fae */ /* 0x0001e8000d901d64 */
[----:B------:R0:W-:Y:S04]  /*119f0*/  @!P0 LDGSTS.E.BYPASS.LTC128B.128 [R9+0x2ec00], desc[UR36][R2.64+0x200], !P2 ;  /* 0x2ec0020002098fae */ /* 0x0001e8000d101d64 */
[----:B------:R0:W-:Y:S01]  /*11a00*/  @!P0 LDGSTS.E.BYPASS.LTC128B.128 [R9+0x30c00], desc[UR36][R2.64+0x280], !P1 ;  /* 0x30c0028002098fae */ /* 0x0001e2000c901d64 */
[----:B------:R-:W-:-:S03]  /*11a10*/  LOP3.LUT P1, RZ, R16, 0x40, RZ, 0xc0, !PT ;  /* 0x0000004010ff7812 */ /* 0x000fc6000782c0ff */
[----:B------:R0:W-:Y:S01]  /*11a20*/  @!P0 LDGSTS.E.BYPASS.LTC128B.128 [R9+0x32c00], desc[UR36][R2.64+0x300], P6 ;  /* 0x32c0030002098fae */ /* 0x0001e2000b101d64 */
[----:B------:R-:W-:Y:S02]  /*11a30*/  ISETP.NE.AND P0, PT, R7, RZ, PT ;  /* 0x000000ff0700720c */ /* 0x000fe40003f05270 */
[----:B------:R-:W-:-:S07]  /*11a40*/  LOP3.LUT P6, RZ, R16, 0x80, RZ, 0xc0, !PT ;  /* 0x0000008010ff7812 */ /* 0x000fce00078cc0ff */
[----:B------:R-:W-:-:S04]  /*11a50*/  @!P1 LOP3.LUT R20, R5, 0x40, RZ, 0xc0, !PT ;  /* 0x0000004005149812 */ /* 0x000fc800078ec0ff */
[----:B------:R-:W-:Y:S02]  /*11a60*/  @!P1 SHF.R.U32.HI R20, RZ, 0x2, R20 ;  /* 0x00000002ff149819 */ /* 0x000fe40000011614 */
[----:B------:R0:W-:Y:S05]  /*11a70*/  @!P6 LDGSTS.E.BYPASS.LTC128B.128 [R9+0x34c00], desc[UR36][R2.64+0x380], P0 ;  /* 0x34c003800209efae */ /* 0x0001ea0008101d64 */
[----:B0-----:R-:W-:Y:S05]  /*11a80*/  WARPSYNC.COLLECTIVE R15, `(.L_x_291) ;  /* 0x000000000f087348 */ /* 0x001fea0003c00000 */
[----:B------:R1:W2:Y:S02]  /*11a90*/  SHFL.IDX P6, R14, R13, R12, R11 ;  /* 0x0000000c0d0e7389 */ /* 0x0002a400000c000b */
[----:B012---:R-:W-:Y:S01]  /*11aa0*/  ENDCOLLECTIVE ;  /* 0x000000000000791b */ /* 0x007fe20003800000 */
.L_x_291:
[----:B------:R-:W-:-:S04]  /*11ab0*/  @!P1 LOP3.LUT R9, R6, 0x80, RZ, 0xc0, !PT ;  /* 0x0000008006099812 */ /* 0x000fc800078ec0ff */
[----:B------:R-:W-:Y:S01]  /*11ac0*/  @!P1 SHF.R.U32.HI R9, RZ, 0x3, R9 ;  /* 0x00000003ff099819 */ /* 0x000fe20000011609 */
[----:B------:R-:W-:Y:S02]  /*11ad0*/  IMAD.MOV.U32 R13, RZ, RZ, R0 ;  /* 0x000000ffff0d7224 */ /* 0x000fe400078e0000 */
[----:B------:R-:W-:-:S07]  /*11ae0*/  IMAD.MOV.U32 R7, RZ, RZ, R14 ;  /* 0x000000ffff077224 */ /* 0x000fce00078e000e */
[----:B------:R-:W-:Y:S05]  /*11af0*/  WARPSYNC.COLLECTIVE R15, `(.L_x_292) ;  /* 0x000000000f087348 */ /* 0x000fea0003c00000 */
[----:B------:R0:W1:Y:S02]  /*11b00*/  SHFL.IDX P6, R14, R13, R12, R11 ;  /* 0x0000000c0d0e7389 */ /* 0x00006400000c000b */
[----:B01----:R-:W-:Y:S01]  /*11b10*/  ENDCOLLECTIVE ;  /* 0x000000000000791b */ /* 0x003fe20003800000 */
.L_x_292:
        /* <DEDUP_REMOVED lines=8> */
[----:B------:R-:W-:-:S13]  /*11ba0*/  LOP3.LUT P0, RZ, R16, 0x40, RZ, 0xc0, !PT ;  /* 0x0000004010ff7812 */ /* 0x000fda000780c0ff */
[----:B------:R-:W-:Y:S01]  /*11bb0*/  @!P0 LEA R21, R24, UR42, 0x1 ;  /* 0x0000002a18158c11 */ /* 0x000fe2000f8e08ff */
[----:B------:R-:W-:Y:S02]  /*11bc0*/  @!P0 IMAD.MOV.U32 R2, RZ, RZ, R14 ;  /* 0x000000ffff028224 */ /* 0x000fe400078e000e */
[----:B------:R-:W-:-:S05]  /*11bd0*/  @!P0 IMAD.MOV.U32 R3, RZ, RZ, R7 ;  /* 0x000000ffff038224 */ /* 0x000fca00078e0007 */
[----:B------:R-:W-:Y:S01]  /*11be0*/  @!PT LDS RZ, [RZ] ;  /* 0x00000000fffff984 */ /* 0x000fe20000000800 */
[----:B------:R-:W-:Y:S01]  /*11bf0*/  @!PT LDS RZ, [RZ] ;  /* 0x00000000fffff984 */ /* 0x000fe20000000800 */
[----:B------:R-:W-:Y:S01]  /*11c00*/  @!PT LDS RZ, [RZ] ;  /* 0x00000000fffff984 */ /* 0x000fe20000000800 */
[----:B------:R0:W-:Y:S01]  /*11c10*/  @!P0 LDGSTS.E.BYPASS.LTC128B.128 [R21+0x27400], desc[UR36][R2.64], !P5 ;  /* 0x2740000002158fae */ /* 0x0001e2000e901d64 */
[----:B------:R-:W-:-:S13]  /*11c20*/  ISETP.NE.AND P5, PT, R8, RZ, PT ;  /* 0x000000ff0800720c */ /* 0x000fda0003fa5270 */
[----:B------:R0:W-:Y:S04]  /*11c30*/  @!P0 LDGSTS.E.BYPASS.LTC128B.128 [R21+0x29400], desc[UR36][R2.64+0x80], !P5 ;  /* 0x2940008002158fae */ /* 0x0001e8000e901d64 */
[----:B------:R0:W-:Y:S04]  /*11c40*/  @!P0 LDGSTS.E.BYPASS.LTC128B.128 [R21+0x2b400], desc[UR36][R2.64+0x100], !P4 ;  /* 0x2b40010002158fae */ /* 0x0001e8000e101d64 */
[----:B------:R0:W-:Y:S04]  /*11c50*/  @!P0 LDGSTS.E.BYPASS.LTC128B.128 [R21+0x2d400], desc[UR36][R2.64+0x180], !P3 ;  /* 0x2d40018002158fae */ /* 0x0001e8000d901d64 */
[----:B------:R0:W-:Y:S04]  /*11c60*/  @!P0 LDGSTS.E.BYPASS.LTC128B.128 [R21+0x2f400], desc[UR36][R2.64+0x200], !P2 ;  /* 0x2f40020002158fae */ /* 0x0001e8000d101d64 */
[----:B------:R0:W-:Y:S04]  /*11c70*/  @!P0 LDGSTS.E.BYPASS.LTC128B.128 [R21+0x31400], desc[UR36][R2.64+0x280], !P1 ;  /* 0x3140028002158fae */ /* 0x0001e8000c901d64 */
[----:B------:R0:W-:Y:S01]  /*11c80*/  @!P0 LDGSTS.E.BYPASS.LTC128B.128 [R21+0x33400], desc[UR36][R2.64+0x300], P6 ;  /* 0x3340030002158fae */ /* 0x0001e2000b101d64 */
[----:B------:R-:W-:-:S02]  /*11c90*/  ISETP.NE.AND P0, PT, R9, RZ, PT ;  /* 0x000000ff0900720c */ /* 0x000fc40003f05270 */
[----:B------:R-:W-:-:S13]  /*11ca0*/  LOP3.LUT P6, RZ, R16, 0x40, RZ, 0xc0, !PT ;  /* 0x0000004010ff7812 */ /* 0x000fda00078cc0ff */
[----:B------:R0:W-:Y:S02]  /*11cb0*/  @!P6 LDGSTS.E.BYPASS.LTC128B.128 [R21+0x35400], desc[UR36][R2.64+0x380], P0 ;  /* 0x354003800215efae */ /* 0x0001e40008101d64 */
[----:B0-----:R-:W-:Y:S05]  /*11cc0*/  WARPSYNC.COLLECTIVE R15, `(.L_x_293) ;  /* 0x000000000f087348 */ /* 0x001fea0003c00000 */
[----:B------:R1:W2:Y:S02]  /*11cd0*/  SHFL.IDX P6, R14, R13, R12, R11 ;  /* 0x0000000c0d0e7389 */ /* 0x0002a400000c000b */
[----:B012---:R-:W-:Y:S01]  /*11ce0*/  ENDCOLLECTIVE ;  /* 0x000000000000791b */ /* 0x007fe20003800000 */
.L_x_293:
[----:B------:R-:W-:Y:S01]  /*11cf0*/  IMAD.MOV.U32 R13, RZ, RZ, R0 ;  /* 0x000000ffff0d7224 */ /* 0x000fe200078e0000 */
[----:B------:R-:W-:-:S07]  /*11d00*/  MOV R4, R14 ;  /* 0x0000000e00047202 */ /* 0x000fce0000000f00 */
[----:B------:R-:W-:Y:S05]  /*11d10*/  WARPSYNC.COLLECTIVE R15, `(.L_x_294) ;  /* 0x000000000f087348 */ /* 0x000fea0003c00000 */
[----:B------:R0:W1:Y:S02]  /*11d20*/  SHFL.IDX P6, R14, R13, R12, R11 ;  /* 0x0000000c0d0e7389 */ /* 0x00006400000c000b */
[----:B01----:R-:W-:Y:S01]  /*11d30*/  ENDCOLLECTIVE ;  /* 0x000000000000791b */ /* 0x003fe20003800000 */
.L_x_294:
[----:B------:R-:W-:Y:S05]  /*11d40*/  BRA `(.L_x_295) ;  /* 0xffffffcc00187947 */ /* 0x000fea000383ffff */
.L_x_230:
[----:B01----:R-:W-:-:S04]  /*11d50*/  IMAD.U32 R3, RZ, RZ, UR42 ;  /* 0x0000002aff037e24 */ /* 0x003fc8000f8e00ff */
[----:B------:R0:W1:Y:S03]  /*11d60*/  SYNCS.PHASECHK.TRANS64.TRYWAIT P0, [R3+URZ+0x38820], R0 ;  /* 0x03882000030075a7 */ /* 0x000066000800017f */
[----:B-1----:R-:W-:Y:S05]  /*11d70*/  @!P0 NANOSLEEP.SYNCS 0x989680 ;  /* 0x009896800000895d */ /* 0x002fea0003900000 */
[----:B------:R-:W1:Y:S02]  /*11d80*/  @!P0 SYNCS.PHASECHK.TRANS64 P0, [R3+URZ+0x38820], R0 ;  /* 0x03882000030085a7 */ /* 0x000e64000800007f */
[----:B-1----:R-:W-:Y:S05]  /*11d90*/  @!P0 BRA `(.L_x_230) ;  /* 0xfffffffc00ec8947 */ /* 0x002fea000383ffff */
[----:B------:R-:W-:Y:S05]  /*11da0*/  BRA `(.L_x_296) ;  /* 0xffffffcc00887947 */ /* 0x000fea000383ffff */
.L_x_232:
[----:B01----:R-:W-:-:S04]  /*11db0*/  IMAD.U32 R3, RZ, RZ, UR42 ;  /* 0x0000002aff037e24 */ /* 0x003fc8000f8e00ff */
[----:B------:R0:W1:Y:S03]  /*11dc0*/  SYNCS.PHASECHK.TRANS64.TRYWAIT P0, [R3+URZ+0x38860], R0 ;  /* 0x03886000030075a7 */ /* 0x000066000800017f */
[----:B-1----:R-:W-:Y:S05]  /*11dd0*/  @!P0 NANOSLEEP.SYNCS 0x989680 ;  /* 0x009896800000895d */ /* 0x002fea0003900000 */
[----:B------:R-:W1:Y:S02]  /*11de0*/  @!P0 SYNCS.PHASECHK.TRANS64 P0, [R3+URZ+0x38860], R0 ;  /* 0x03886000030085a7 */ /* 0x000e64000800007f */
[----:B-1----:R-:W-:Y:S05]  /*11df0*/  @!P0 BRA `(.L_x_232) ;  /* 0xfffffffc00ec8947 */ /* 0x002fea000383ffff */
[----:B------:R-:W-:Y:S05]  /*11e00*/  BRA `(.L_x_297) ;  /* 0xffffffcc00847947 */ /* 0x000fea000383ffff */
.L_x_233:
        /* <DEDUP_REMOVED lines=8> */
.L_x_299:
[----:B------:R-:W-:Y:S05]  /*11e90*/  BSYNC B0 ;  /* 0x0000000000007941 */ /* 0x000fea0003800000 */
.L_x_298:
[----:B------:R-:W-:Y:S01]  /*11ea0*/  IMAD.MOV.U32 R13, RZ, RZ, R6 ;  /* 0x000000ffff0d7224 */ /* 0x000fe200078e0006 */
[C---:B------:R-:W-:Y:S01]  /*11eb0*/  LOP3.LUT R4, R17.reuse, 0x1, RZ, 0xc0, !PT ;  /* 0x0000000111047812 */ /* 0x040fe200078ec0ff */
[----:B------:R-:W-:Y:S01]  /*11ec0*/  IMAD.MOV.U32 R12, RZ, RZ, RZ ;  /* 0x000000ffff0c7224 */ /* 0x000fe200078e00ff */
[----:B------:R-:W-:Y:S01]  /*11ed0*/  LEA R7, R24, UR42, 0x1 ;  /* 0x0000002a18077c11 */ /* 0x000fe2000f8e08ff */
[----:B------:R-:W-:Y:S01]  /*11ee0*/  IMAD.MOV.U32 R11, RZ, RZ, 0x181f ;  /* 0x0000181fff0b7424 */ /* 0x000fe200078e00ff */
[----:B------:R-:W-:Y:S01]  /*11ef0*/  ISETP.NE.U32.AND P1, PT, R4, 0x1, PT ;  /* 0x000000010400780c */ /* 0x000fe20003f25070 */
[----:B------:R-:W-:Y:S01]  /*11f00*/  IMAD.MOV.U32 R15, RZ, RZ, -0x1 ;  /* 0xffffffffff0f7424 */ /* 0x000fe200078e00ff */
[C---:B------:R-:W-:Y:S01]  /*11f10*/  LOP3.LUT P5, RZ, R17.reuse, 0x2, RZ, 0xc0, !PT ;  /* 0x0000000211ff7812 */ /* 0x040fe200078ac0ff */
[----:B------:R-:W-:Y:S01]  /*11f20*/  IMAD.MOV.U32 R3, RZ, RZ, R14 ;  /* 0x000000ffff037224 */ /* 0x000fe200078e000e */
[----:B------:R-:W-:Y:S01]  /*11f30*/  LOP3.LUT P4, RZ, R17, 0x4, RZ, 0xc0, !PT ;  /* 0x0000000411ff7812 */ /* 0x000fe2000788c0ff */
[----:B------:R-:W-:-:S12]  /*11f40*/  IMAD.SHL.U32 R0, R22, 0x2, RZ ;  /* 0x0000000216007824 */ /* 0x000fd800078e00ff */
[----:B------:R-:W-:Y:S05]  /*11f50*/  WARPSYNC.COLLECTIVE R15, `(.L_x_300) ;  /* 0x000000000f087348 */ /* 0x000fea0003c00000 */
[----:B------:R0:W1:Y:S02]  /*11f60*/  SHFL.IDX P6, R14, R13, R12, R11 ;  /* 0x0000000c0d0e7389 */ /* 0x00006400000c000b */
[----:B01----:R-:W-:Y:S01]  /*11f70*/  ENDCOLLECTIVE ;  /* 0x000000000000791b */ /* 0x003fe20003800000 */
.L_x_300:
[C---:B------:R-:W-:Y:S02]  /*11f80*/  LOP3.LUT P3, RZ, R17.reuse, 0x8, RZ, 0xc0, !PT ;  /* 0x0000000811ff7812 */ /* 0x040fe4000786c0ff */
[C---:B------:R-:W-:Y:S02]  /*11f90*/  LOP3.LUT P2, RZ, R17.reuse, 0x10, RZ, 0xc0, !PT ;  /* 0x0000001011ff7812 */ /* 0x040fe4000784c0ff */
[----:B------:R-:W-:Y:S02]  /*11fa0*/  LOP3.LUT R16, R16, 0xffffffbf, RZ, 0xc0, !PT ;  /* 0xffffffbf10107812 */ /* 0x000fe400078ec0ff */
[----:B------:R-:W-:Y:S02]  /*11fb0*/  PRMT R4, R17, 0x8880, RZ ;  /* 0x0000888011047816 */ /* 0x000fe400000000ff */
[----:B------:R-:W-:-:S04]  /*11fc0*/  @P1 LOP3.LUT R16, R16, 0x40, RZ, 0xfc, !PT ;  /* 0x0000004010101812 */ /* 0x000fc800078efcff */
[----:B------:R-:W-:Y:S01]  /*11fd0*/  LOP3.LUT R16, R16, 0xffffff7f, RZ, 0xc0, !PT ;  /* 0xffffff7f10107812 */ /* 0x000fe200078ec0ff */
[----:B------:R-:W-:Y:S02]  /*11fe0*/  IMAD.MOV.U32 R13, RZ, RZ, R8 ;  /* 0x000000ffff0d7224 */ /* 0x000fe400078e0008 */
[----:B------:R-:W-:Y:S01]  /*11ff0*/  IMAD.MOV.U32 R12, RZ, RZ, 0x1 ;  /* 0x00000001ff0c7424 */ /* 0x000fe200078e00ff */
        /* <DEDUP_REMOVED lines=29> */
.L_x_301:
[----:B------:R-:W-:Y:S01]  /*121d0*/  IMAD.MOV.U32 R13, RZ, RZ, R6 ;  /* 0x000000ffff0d7224 */ /* 0x000fe200078e0006 */
[----:B------:R-:W-:-:S07]  /*121e0*/  MOV R5, R14 ;  /* 0x0000000e00057202 */ /* 0x000fce0000000f00 */
[----:B------:R-:W-:Y:S05]  /*121f0*/  WARPSYNC.COLLECTIVE R15, `(.L_x_302) ;  /* 0x000000000f087348 */ /* 0x000fea0003c00000 */
[----:B------:R0:W1:Y:S02]  /*12200*/  SHFL.IDX P6, R14, R13, R12, R11 ;  /* 0x0000000c0d0e7389 */ /* 0x00006400000c000b */
[----:B01----:R-:W-:Y:S01]  /*12210*/  ENDCOLLECTIVE ;  /* 0x000000000000791b */ /* 0x003fe20003800000 */
.L_x_302:
[----:B------:R-:W-:Y:S02]  /*12220*/  IMAD.MOV.U32 R13, RZ, RZ, R8 ;  /* 0x000000ffff0d7224 */ /* 0x000fe400078e0008 */
        /* <DEDUP_REMOVED lines=27> */
.L_x_303:
[----:B------:R-:W-:Y:S02]  /*123e0*/  IMAD.MOV.U32 R13, RZ, RZ, R6 ;  /* 0x000000ffff0d7224 */ /* 0x000fe400078e0006 */
[----:B------:R-:W-:-:S07]  /*123f0*/  IMAD.MOV.U32 R9, RZ, RZ, R14 ;  /* 0x000000ffff097224 */ /* 0x000fce00078e000e */
[----:B------:R-:W-:Y:S05]  /*12400*/  WARPSYNC.COLLECTIVE R15, `(.L_x_304) ;  /* 0x000000000f087348 */ /* 0x000fea0003c00000 */
[----:B------:R0:W1:Y:S02]  /*12410*/  SHFL.IDX P6, R14, R13, R12, R11 ;  /* 0x0000000c0d0e7389 */ /* 0x00006400000c000b */
[----:B01----:R-:W-:Y:S01]  /*12420*/  ENDCOLLECTIVE ;  /* 0x000000000000791b */ /* 0x003fe20003800000 */
.L_x_304:
        /* <DEDUP_REMOVED lines=28> */
.L_x_305:
[----:B------:R-:W-:Y:S02]  /*125f0*/  IMAD.MOV.U32 R13, RZ, RZ, R6 ;  /* 0x000000ffff0d7224 */ /* 0x000fe400078e0006 */
[----:B------:R-:W-:-:S07]  /*12600*/  IMAD.MOV.U32 R8, RZ, RZ, R14 ;  /* 0x000000ffff087224 */ /* 0x000fce00078e000e */
[----:B------:R-:W-:Y:S05]  /*12610*/  WARPSYNC.COLLECTIVE R15, `(.L_x_306) ;  /* 0x000000000f087348 */ /* 0x000fea0003c00000 */
[----:B------:R0:W1:Y:S02]  /*12620*/  SHFL.IDX P6, R14, R13, R12, R11 ;  /* 0x0000000c0d0e7389 */ /* 0x00006400000c000b */
[----:B01----:R-:W-:Y:S01]  /*12630*/  ENDCOLLECTIVE ;  /* 0x000000000000791b */ /* 0x003fe20003800000 */
.L_x_306:
[----:B------:R-:W-:Y:S05]  /*12640*/  BRA `(.L_x_307) ;  /* 0xffffffcc00187947 */ /* 0x000fea000383ffff */
.L_x_240:
[----:B-1----:R1:W2:Y:S02]  /*12650*/  SYNCS.PHASECHK.TRANS64.TRYWAIT P0, [R10+URZ+0x38840], R20 ;  /* 0x038840140a0075a7 */ /* 0x0022a4000800017f */
[----:B--2---:R-:W-:Y:S05]  /*12660*/  @!P0 NANOSLEEP.SYNCS 0x989680 ;  /* 0x009896800000895d */ /* 0x004fea0003900000 */
[----:B------:R-:W2:Y:S02]  /*12670*/  @!P0 SYNCS.PHASECHK.TRANS64 P0, [R10+URZ+0x38840], R20 ;  /* 0x038840140a0085a7 */ /* 0x000ea4000800007f */
[----:B--2---:R-:W-:Y:S05]  /*12680*/  @!P0 BRA `(.L_x_240) ;  /* 0xfffffffc00f08947 */ /* 0x004fea000383ffff */
[----:B------:R-:W-:Y:S05]  /*12690*/  BRA `(.L_x_308) ;  /* 0xffffffd000687947 */ /* 0x000fea000383ffff */
.L_x_241:
[----:B------:R-:W-:Y:S01]  /*126a0*/  BSSY B1, `(.L_x_309) ;  /* 0x0000008000017945 */ /* 0x000fe20003800000 */
[----:B------:R-:W-:Y:S02]  /*126b0*/  IMAD.MOV.U32 R13, RZ, RZ, R29 ;  /* 0x000000ffff0d7224 */ /* 0x000fe400078e001d */
[----:B------:R-:W-:Y:S02]  /*126c0*/  IMAD.MOV.U32 R12, RZ, RZ, RZ ;  /* 0x000000ffff0c7224 */ /* 0x000fe400078e00ff */
[----:B------:R-:W-:Y:S02]  /*126d0*/  IMAD.MOV.U32 R11, RZ, RZ, 0x181f ;  /* 0x0000181fff0b7424 */ /* 0x000fe400078e00ff */
[----:B------:R-:W-:-:S07]  /*126e0*/  IMAD.MOV.U32 R15, RZ, RZ, -0x1 ;  /* 0xffffffffff0f7424 */ /* 0x000fce00078e00ff */
[----:B-1----:R-:W-:Y:S05]  /*126f0*/  WARPSYNC.COLLECTIVE R15, `(.L_x_310) ;  /* 0x000000000f087348 */ /* 0x002fea0003c00000 */
[----:B------:R0:W2:Y:S02]  /*12700*/  SHFL.IDX P6, R14, R13, R12, R11 ;  /* 0x0000000c0d0e7389 */ /* 0x0000a400000c000b */
[----:B012---:R-:W-:Y:S01]  /*12710*/  ENDCOLLECTIVE ;  /* 0x000000000000791b */ /* 0x007fe20003800000 */
.L_x_310:
[----:B------:R-:W-:Y:S05]  /*12720*/  BSYNC B1 ;  /* 0x0000000000017941 */ /* 0x000fea0003800000 */
.L_x_309:
[----:B------:R-:W-:Y:S01]  /*12730*/  IMAD.MOV.U32 R13, RZ, RZ, R26 ;  /* 0x000000ffff0d7224 */ /* 0x000fe200078e001a */
[----:B------:R-:W-:Y:S01]  /*12740*/  MOV R3, R14 ;  /* 0x0000000e00037202 */ /* 0x000fe20000000f00 */
[----:B------:R-:W-:Y:S01]  /*12750*/  IMAD.MOV.U32 R12, RZ, RZ, RZ ;  /* 0x000000ffff0c7224 */ /* 0x000fe200078e00ff */
[----:B------:R-:W-:Y:S01]  /*12760*/  LEA R27, R17, UR42, 0x1 ;  /* 0x0000002a111b7c11 */ /* 0x000fe2000f8e08ff */
[----:B------:R-:W-:Y:S02]  /*12770*/  IMAD.MOV.U32 R11, RZ, RZ, 0x181f ;  /* 0x0000181fff0b7424 */ /* 0x000fe400078e00ff */
[----:B------:R-:W-:-:S07]  /*12780*/  IMAD.MOV.U32 R15, RZ, RZ, -0x1 ;  /* 0xffffffffff0f7424 */ /* 0x000fce00078e00ff */
[----:B------:R-:W-:Y:S05]  /*12790*/  WARPSYNC.COLLECTIVE R15, `(.L_x_311) ;  /* 0x000000000f087348 */ /* 0x000fea0003c00000 */
[----:B------:R0:W1:Y:S02]  /*127a0*/  SHFL.IDX P6, R14, R13, R12, R11 ;  /* 0x0000000c0d0e7389 */ /* 0x00006400000c000b */
[----:B01----:R-:W-:Y:S01]  /*127b0*/  ENDCOLLECTIVE ;  /* 0x000000000000791b */ /* 0x003fe20003800000 */
.L_x_311:
[----:B------:R-:W-:Y:S02]  /*127c0*/  IMAD.MOV.U32 R13, RZ, RZ, R29 ;  /* 0x000000ffff0d7224 */ /* 0x000fe400078e001d */
[----:B------:R-:W-:Y:S01]  /*127d0*/  IMAD.MOV.U32 R12, RZ, RZ, 0x1 ;  /* 0x00000001ff0c7424 */ /* 0x000fe200078e00ff */
[----:B------:R-:W-:-:S13]  /*127e0*/  IADD3 R2, P0, R14, R0, RZ ;  /* 0x000000000e027210 */ /* 0x000fda0007f1e0ff */
[----:B------:R-:W-:Y:S05]  /*127f0*/  WARPSYNC.COLLECTIVE R15, `(.L_x_312) ;  /* 0x000000000f087348 */ /* 0x000fea0003c00000 */
[----:B------:R0:W1:Y:S02]  /*12800*/  SHFL.IDX P6, R14, R13, R12, R11 ;  /* 0x0000000c0d0e7389 */ /* 0x00006400000c000b */
[----:B01----:R-:W-:Y:S01]  /*12810*/  ENDCOLLECTIVE ;  /* 0x000000000000791b */ /* 0x003fe20003800000 */
.L_x_312:
        /* <DEDUP_REMOVED lines=10> */
.L_x_313:
[----:B------:R-:W-:Y:S02]  /*128c0*/  IMAD.MOV.U32 R13, RZ, RZ, R29 ;  /* 0x000000ffff0d7224 */ /* 0x000fe400078e001d */
[----:B------:R-:W-:Y:S01]  /*128d0*/  IMAD.MOV.U32 R12, RZ, RZ, 0x2 ;  /* 0x00000002ff0c7424 */ /* 0x000fe200078e00ff */
[----:B------:R-:W-:-:S13]  /*128e0*/  IADD3 R2, P0, R14, R0, RZ ;  /* 0x000000000e027210 */ /* 0x000fda0007f1e0ff */
[----:B------:R-:W-:Y:S05]  /*128f0*/  WARPSYNC.COLLECTIVE R15, `(.L_x_314) ;  /* 0x000000000f087348 */ /* 0x000fea0003c00000 */
[----:B------:R0:W1:Y:S02]  /*12900*/  SHFL.IDX P6, R14, R13, R12, R11 ;  /* 0x0000000c0d0e7389 */ /* 0x00006400000c000b */
[----:B01----:R-:W-:Y:S01]  /*12910*/  ENDCOLLECTIVE ;  /* 0x000000000000791b */ /* 0x003fe20003800000 */
.L_x_314:
        /* <DEDUP_REMOVED lines=10> */
.L_x_315:
[----:B------:R-:W-:Y:S01]  /*129c0*/  IMAD.MOV.U32 R13, RZ, RZ, R29 ;  /* 0x000000ffff0d7224 */ /* 0x000fe200078e001d */
[----:B------:R-:W-:Y:S02]  /*129d0*/  MOV R12, 0x3 ;  /* 0x00000003000c7802 */ /* 0x000fe40000000f00 */
[----:B------:R-:W-:-:S13]  /*129e0*/  IADD3 R2, P0, R14, R0, RZ ;  /* 0x000000000e027210 */ /* 0x000fda0007f1e0ff */
[----:B------:R-:W-:Y:S05]  /*129f0*/  WARPSYNC.COLLECTIVE R15, `(.L_x_316) ;  /* 0x000000000f087348 */ /* 0x000fea0003c00000 */
[----:B------:R0:W1:Y:S02]  /*12a00*/  SHFL.IDX P6, R14, R13, R12, R11 ;  /* 0x0000000c0d0e7389 */ /* 0x00006400000c000b */
[----:B01----:R-:W-:Y:S01]  /*12a10*/  ENDCOLLECTIVE ;  /* 0x000000000000791b */ /* 0x003fe20003800000 */
.L_x_316:
[----:B------:R-:W-:-:S05]  /*12a20*/  IMAD.X R3, RZ, RZ, R3, P0 ;  /* 0x000000ffff037224 */ /* 0x000fca00000e0603 */
[----:B------:R-:W-:Y:S01]  /*12a30*/  @!PT LDS RZ, [RZ] ;  /* 0x00000000fffff984 */ /* 0x000fe20000000800 */
[----:B------:R-:W-:Y:S01]  /*12a40*/  @!PT LDS RZ, [RZ] ;  /* 0x00000000fffff984 */ /* 0x000fe20000000800 */
[----:B------:R-:W-:Y:S01]  /*12a50*/  @!PT LDS RZ, [RZ] ;  /* 0x00000000fffff984 */ /* 0x000fe20000000800 */
[----:B------:R0:W-:Y:S01]  /*12a60*/  LDGSTS.E.BYPASS.LTC128B.128 [R27+0x23400], desc[UR36][R2.64], !P1 ;  /* 0x23400000021b7fae */ /* 0x0001e2000c901d64 */
[----:B------:R-:W-:Y:S02]  /*12a70*/  IMAD.MOV.U32 R13, RZ, RZ, R26 ;  /* 0x000000ffff0d7224 */ /* 0x000fe400078e001a */
[----:B------:R-:W-:-:S07]  /*12a80*/  IMAD.MOV.U32 R33, RZ, RZ, R14 ;  /* 0x000000ffff217224 */ /* 0x000fce00078e000e */
[----:B0-----:R-:W-:Y:S05]  /*12a90*/  WARPSYNC.COLLECTIVE R15, `(.L_x_317) ;  /* 0x000000000f087348 */ /* 0x001fea0003c00000 */
[----:B------:R1:W2:Y:S02]  /*12aa0*/  SHFL.IDX P6, R14, R13, R12, R11 ;  /* 0x0000000c0d0e7389 */ /* 0x0002a400000c000b */
[----:B012---:R-:W-:Y:S01]  /*12ab0*/  ENDCOLLECTIVE ;  /* 0x000000000000791b */ /* 0x007fe20003800000 */
.L_x_317:
[----:B------:R-:W-:Y:S05]  /*12ac0*/  BRA `(.L_x_318) ;  /* 0xffffffd0001c7947 */ /* 0x000fea000383ffff */
.L_x_246:
[----:B---3--:R3:W4:Y:S02]  /*12ad0*/  SYNCS.PHASECHK.TRANS64.TRYWAIT P0, [R10+URZ+0x38860], R20 ;  /* 0x038860140a0075a7 */ /* 0x008724000800017f */
[----:B----4-:R-:W-:Y:S05]  /*12ae0*/  @!P0 NANOSLEEP.SYNCS 0x989680 ;  /* 0x009896800000895d */ /* 0x010fea0003900000 */
[----:B------:R-:W4:Y:S02]  /*12af0*/  @!P0 SYNCS.PHASECHK.TRANS64 P0, [R10+URZ+0x38860], R20 ;  /* 0x038860140a0085a7 */ /* 0x000f24000800007f */
[----:B----4-:R-:W-:Y:S05]  /*12b00*/  @!P0 BRA `(.L_x_246) ;  /* 0xfffffffc00f08947 */ /* 0x010fea000383ffff */
[----:B------:R-:W-:Y:S05]  /*12b10*/  BRA `(.L_x_319) ;  /* 0xffffffd000687947 */ /* 0x000fea000383ffff */
.L_x_247:
[----:B------:R-:W-:Y:S01]  /*12b20*/  BSSY B1, `(.L_x_320) ;  /* 0x0000008000017945 */ /* 0x000fe20003800000 */
[----:B------:R-:W-:Y:S02]  /*12b30*/  IMAD.MOV.U32 R13, RZ, RZ, R19 ;  /* 0x000000ffff0d7224 */ /* 0x000fe400078e0013 */
[----:B------:R-:W-:Y:S02]  /*12b40*/  IMAD.MOV.U32 R12, RZ, RZ, RZ ;  /* 0x000000ffff0c7224 */ /* 0x000fe400078e00ff */
[----:B------:R-:W-:Y:S02]  /*12b50*/  IMAD.MOV.U32 R11, RZ, RZ, 0x181f ;  /* 0x0000181fff0b7424 */ /* 0x000fe400078e00ff */
[----:B------:R-:W-:-:S07]  /*12b60*/  IMAD.MOV.U32 R15, RZ, RZ, -0x1 ;  /* 0xffffffffff0f7424 */ /* 0x000fce00078e00ff */
[----:B-123--:R-:W-:Y:S05]  /*12b70*/  WARPSYNC.COLLECTIVE R15, `(.L_x_321) ;  /* 0x000000000f087348 */ /* 0x00efea0003c00000 */
[----:B------:R0:W4:Y:S02]  /*12b80*/  SHFL.IDX P6, R14, R13, R12, R11 ;  /* 0x0000000c0d0e7389 */ /* 0x00012400000c000b */
[----:B01234-:R-:W-:Y:S01]  /*12b90*/  ENDCOLLECTIVE ;  /* 0x000000000000791b */ /* 0x01ffe20003800000 */
.L_x_321:
[----:B------:R-:W-:Y:S05]  /*12ba0*/  BSYNC B1 ;  /* 0x0000000000017941 */ /* 0x000fea0003800000 */
.L_x_320:
[----:B------:R-:W-:Y:S01]  /*12bb0*/  IMAD.MOV.U32 R13, RZ, RZ, R18 ;  /* 0x000000ffff0d7224 */ /* 0x000fe200078e0012 */
[----:B------:R-:W-:Y:S01]  /*12bc0*/  LEA R17, R17, UR42, 0x1 ;  /* 0x0000002a11117c11 */ /* 0x000fe2000f8e08ff */
[----:B------:R-:W-:Y:S01]  /*12bd0*/  IMAD.MOV.U32 R12, RZ, RZ, RZ ;  /* 0x000000ffff0c7224 */ /* 0x000fe200078e00ff */
[C---:B------:R-:W-:Y:S01]  /*12be0*/  LOP3.LUT P2, RZ, R16.reuse, 0x20, RZ, 0xc0, !PT ;  /* 0x0000002010ff7812 */ /* 0x040fe2000784c0ff */
[----:B------:R-:W-:Y:S01]  /*12bf0*/  IMAD.MOV.U32 R11, RZ, RZ, 0x181f ;  /* 0x0000181fff0b7424 */ /* 0x000fe200078e00ff */
[----:B------:R-:W-:Y:S01]  /*12c00*/  LOP3.LUT P1, RZ, R16, 0x10, RZ, 0xc0, !PT ;  /* 0x0000001010ff7812 */ /* 0x000fe2000782c0ff */
[----:B------:R-:W-:Y:S01]  /*12c10*/  IMAD.MOV.U32 R15, RZ, RZ, -0x1 ;  /* 0xffffffffff0f7424 */ /* 0x000fe200078e00ff */
[----:B------:R-:W-:Y:S01]  /*12c20*/  P2R R4, PR, RZ, 0x20 ;  /* 0x00000020ff047803 */ /* 0x000fe20000000000 */
[----:B------:R-:W-:-:S10]  /*12c30*/  IMAD.MOV.U32 R3, RZ, RZ, R14 ;  /* 0x000000ffff037224 */ /* 0x000fd400078e000e */
[----:B------:R-:W-:Y:S05]  /*12c40*/  WARPSYNC.COLLECTIVE R15, `(.L_x_322) ;  /* 0x000000000f087348 */ /* 0x000fea0003c00000 */
[----:B------:R0:W1:Y:S02]  /*12c50*/  SHFL.IDX P6, R14, R13, R12, R11 ;  /* 0x0000000c0d0e7389 */ /* 0x00006400000c000b */
[----:B01----:R-:W-:Y:S01]  /*12c60*/  ENDCOLLECTIVE ;  /* 0x000000000000791b */ /* 0x003fe20003800000 */
.L_x_322:
[----:B------:R-:W-:Y:S02]  /*12c70*/  IMAD.MOV.U32 R13, RZ, RZ, R19 ;  /* 0x000000ffff0d7224 */ /* 0x000fe400078e0013 */
        /* <DEDUP_REMOVED lines=12> */
.L_x_323:
[----:B------:R-:W-:Y:S01]  /*12d40*/  @!PT LDS RZ, [RZ] ;  /* 0x00000000fffff984 */ /* 0x000fe20000000800 */
[----:B------:R-:W-:Y:S01]  /*12d50*/  @!PT LDS RZ, [RZ] ;  /* 0x00000000fffff984 */ /* 0x000fe20000000800 */
[----:B------:R-:W-:Y:S01]  /*12d60*/  @!PT LDS RZ, [RZ] ;  /* 0x00000000fffff984 */ /* 0x000fe20000000800 */
[----:B------:R0:W-:Y:S04]  /*12d70*/  LDGSTS.E.BYPASS.LTC128B.128 [R17+0x2400], desc[UR36][R2.64+0x80], !P2 ;  /* 0x0240008002117fae */ /* 0x0001e8000d101d64 */
[----:B------:R0:W-:Y:S01]  /*12d80*/  LDGSTS.E.BYPASS.LTC128B.128 [R17+0x4400], desc[UR36][R2.64+0x100], !P1 ;  /* 0x0440010002117fae */ /* 0x0001e2000c901d64 */
[----:B------:R-:W-:-:S03]  /*12d90*/  ISETP.NE.U32.AND P1, PT, R28, RZ, PT ;  /* 0x000000ff1c00720c */ /* 0x000fc60003f25070 */
[----:B------:R0:W-:Y:S01]  /*12da0*/  LDGSTS.E.BYPASS.LTC128B.128 [R17+0x6400], desc[UR36][R2.64+0x180], !P5 ;  /* 0x0640018002117fae */ /* 0x0001e2000e901d64 */
[----:B------:R-:W-:Y:S01]  /*12db0*/  LOP3.LUT P5, RZ, R16, 0x200, RZ, 0xc0, !PT ;  /* 0x0000020010ff7812 */ /* 0x000fe200078ac0ff */
[----:B------:R-:W-:Y:S02]  /*12dc0*/  IMAD.MOV.U32 R13, RZ, RZ, R18 ;  /* 0x000000ffff0d7224 */ /* 0x000fe400078e0012 */
[----:B------:R0:W-:Y:S04]  /*12dd0*/  LDGSTS.E.BYPASS.LTC128B.128 [R17+0x8400], desc[UR36][R2.64+0x200], !P4 ;  /* 0x0840020002117fae */ /* 0x0001e8000e101d64 */
[----:B------:R0:W-:Y:S01]  /*12de0*/  LDGSTS.E.BYPASS.LTC128B.128 [R17+0xa400], desc[UR36][R2.64+0x280], !P3 ;  /* 0x0a40028002117fae */ /* 0x0001e2000d901d64 */
[----:B------:R-:W-:-:S03]  /*12df0*/  IMAD.MOV.U32 R5, RZ, RZ, R14 ;  /* 0x000000ffff057224 */ /* 0x000fc600078e000e */
[----:B------:R0:W-:Y:S04]  /*12e00*/  LDGSTS.E.BYPASS.LTC128B.128 [R17+0xc400], desc[UR36][R2.64+0x300], P0 ;  /* 0x0c40030002117fae */ /* 0x0001e80008101d64 */
[----:B0-----:R-:W-:Y:S05]  /*12e10*/  WARPSYNC.COLLECTIVE R15, `(.L_x_324) ;  /* 0x000000000f087348 */ /* 0x001fea0003c00000 */
[----:B------:R1:W2:Y:S02]  /*12e20*/  SHFL.IDX P6, R14, R13, R12, R11 ;  /* 0x0000000c0d0e7389 */ /* 0x0002a400000c000b */
[----:B012---:R-:W-:Y:S01]  /*12e30*/  ENDCOLLECTIVE ;  /* 0x000000000000791b */ /* 0x007fe20003800000 */
.L_x_324:
[----:B------:R-:W-:Y:S01]  /*12e40*/  @!PT LDS RZ, [RZ] ;  /* 0x00000000fffff984 */ /* 0x000fe20000000800 */
[----:B------:R-:W-:Y:S01]  /*12e50*/  @!PT LDS RZ, [RZ] ;  /* 0x00000000fffff984 */ /* 0x000fe20000000800 */
[----:B------:R-:W-:Y:S01]  /*12e60*/  @!PT LDS RZ, [RZ] ;  /* 0x00000000fffff984 */ /* 0x000fe20000000800 */
[----:B------:R0:W-:Y:S01]  /*12e70*/  LDGSTS.E.BYPASS.LTC128B.128 [R17+0xe400], desc[UR36][R2.64+0x380], P1 ;  /* 0x0e40038002117fae */ /* 0x0001e20008901d64 */
[----:B------:R-:W-:Y:S02]  /*12e80*/  IMAD.MOV.U32 R13, RZ, RZ, R19 ;  /* 0x000000ffff0d7224 */ /* 0x000fe400078e0013 */
[----:B------:R-:W-:Y:S01]  /*12e90*/  IMAD.MOV.U32 R12, RZ, RZ, 0x2 ;  /* 0x00000002ff0c7424 */ /* 0x000fe200078e00ff */
[----:B0-----:R-:W-:Y:S02]  /*12ea0*/  IADD3 R2, P2, R14, R0, RZ ;  /* 0x000000000e027210 */ /* 0x001fe40007f5e0ff */
[C---:B------:R-:W-:Y:S02]  /*12eb0*/  LOP3.LUT P6, RZ, R16.reuse, 0x10, RZ, 0xc0, !PT ;  /* 0x0000001010ff7812 */ /* 0x040fe400078cc0ff */
[----:B------:R-:W-:Y:S02]  /*12ec0*/  IADD3.X R3, RZ, R5, RZ, P2, !PT ;  /* 0x00000005ff037210 */ /* 0x000fe400017fe4ff */
[----:B------:R-:W-:-:S03]  /*12ed0*/  LOP3.LUT P2, RZ, R16, 0x20, RZ, 0xc0, !PT ;  /* 0x0000002010ff7812 */ /* 0x000fc6000784c0ff */
[----:B------:R0:W-:Y:S01]  /*12ee0*/  LDGSTS.E.BYPASS.LTC128B.128 [R17+0xc00], desc[UR36][R2.64], !P5 ;  /* 0x00c0000002117fae */ /* 0x0001e2000e901d64 */
[----:B------:R-:W-:-:S04]  /*12ef0*/  ISETP.NE.AND P5, PT, R4, RZ, PT ;  /* 0x000000ff0400720c */ /* 0x000fc80003fa5270 */
[----:B------:R-:W-:-:S05]  /*12f00*/  P2R R4, PR, RZ, 0x20 ;  /* 0x00000020ff047803 */ /* 0x000fca0000000000 */
[----:B------:R0:W-:Y:S04]  /*12f10*/  LDGSTS.E.BYPASS.LTC128B.128 [R17+0x2c00], desc[UR36][R2.64+0x80], !P2 ;  /* 0x02c0008002117fae */ /* 0x0001e8000d101d64 */
[----:B------:R0:W-:Y:S02]  /*12f20*/  LDGSTS.E.BYPASS.LTC128B.128 [R17+0x4c00], desc[UR36][R2.64+0x100], !P6 ;  /* 0x04c0010002117fae */ /* 0x0001e4000f101d64 */
[----:B0-----:R-:W-:Y:S05]  /*12f30*/  WARPSYNC.COLLECTIVE R15, `(.L_x_325) ;  /* 0x000000000f087348 */ /* 0x001fea0003c00000 */
[----:B------:R1:W2:Y:S02]  /*12f40*/  SHFL.IDX P6, R14, R13, R12, R11 ;  /* 0x0000000c0d0e7389 */ /* 0x0002a400000c000b */
[----:B012---:R-:W-:Y:S01]  /*12f50*/  ENDCOLLECTIVE ;  /* 0x000000000000791b */ /* 0x007fe20003800000 */
.L_x_325:
        /* <DEDUP_REMOVED lines=14> */
.L_x_326:
[----:B------:R-:W-:Y:S02]  /*13040*/  IMAD.MOV.U32 R13, RZ, RZ, R19 ;  /* 0x000000ffff0d7224 */ /* 0x000fe400078e0013 */
[----:B------:R-:W-:Y:S01]  /*13050*/  IMAD.MOV.U32 R12, RZ, RZ, 0x3 ;  /* 0x00000003ff0c7424 */ /* 0x000fe200078e00ff */
[----:B------:R-:W-:Y:S02]  /*13060*/  IADD3 R2, P2, R14, R0, RZ ;  /* 0x000000000e027210 */ /* 0x000fe40007f5e0ff */
[----:B------:R-:W-:-:S03]  /*13070*/  LOP3.LUT P6, RZ, R16, 0x10, RZ, 0xc0, !PT ;  /* 0x0000001010ff7812 */ /* 0x000fc600078cc0ff */
[----:B------:R-:W-:Y:S01]  /*13080*/  IMAD.X R3, RZ, RZ, R20, P2 ;  /* 0x000000ffff037224 */ /* 0x000fe200010e0614 */
[----:B------:R-:W-:-:S04]  /*13090*/  LOP3.LUT P2, RZ, R16, 0x20, RZ, 0xc0, !PT ;  /* 0x0000002010ff7812 */ /* 0x000fc8000784c0ff */
[----:B------:R-:W-:Y:S01]  /*130a0*/  @!PT LDS RZ, [RZ] ;  /* 0x00000000fffff984 */ /* 0x000fe20000000800 */
[----:B------:R-:W-:Y:S01]  /*130b0*/  @!PT LDS RZ, [RZ] ;  /* 0x00000000fffff984 */ /* 0x000fe20000000800 */
[----:B------:R-:W-:Y:S01]  /*130c0*/  @!PT LDS RZ, [RZ] ;  /* 0x00000000fffff984 */ /* 0x000fe20000000800 */
[----:B------:R0:W-:Y:S01]  /*130d0*/  LDGSTS.E.BYPASS.LTC128B.128 [R17+0x1400], desc[UR36][R2.64], !P5 ;  /* 0x0140000002117fae */ /* 0x0001e2000e901d64 */
[----:B------:R-:W-:Y:S01]  /*130e0*/  ISETP.NE.AND P5, PT, R4, RZ, PT ;  /* 0x000000ff0400720c */ /* 0x000fe20003fa5270 */
[----:B------:R-:W-:-:S07]  /*130f0*/  IMAD.MOV.U32 R4, RZ, RZ, RZ ;  /* 0x000000ffff047224 */ /* 0x000fce00078e00ff */
[----:B------:R0:W-:Y:S04]  /*13100*/  LDGSTS.E.BYPASS.LTC128B.128 [R17+0x3400], desc[UR36][R2.64+0x80], !P2 ;  /* 0x0340008002117fae */ /* 0x0001e8000d101d64 */
[----:B------:R0:W-:Y:S02]  /*13110*/  LDGSTS.E.BYPASS.LTC128B.128 [R17+0x5400], desc[UR36][R2.64+0x100], !P6 ;  /* 0x0540010002117fae */ /* 0x0001e4000f101d64 */
[----:B0-----:R-:W-:Y:S05]  /*13120*/  WARPSYNC.COLLECTIVE R15, `(.L_x_327) ;  /* 0x000000000f087348 */ /* 0x001fea0003c00000 */
[----:B------:R1:W2:Y:S02]  /*13130*/  SHFL.IDX P6, R14, R13, R12, R11 ;  /* 0x0000000c0d0e7389 */ /* 0x0002a400000c000b */
[----:B012---:R-:W-:Y:S01]  /*13140*/  ENDCOLLECTIVE ;  /* 0x000000000000791b */ /* 0x007fe20003800000 */
.L_x_327:
        /* <DEDUP_REMOVED lines=13> */
.L_x_328:
[----:B------:R-:W-:Y:S05]  /*13220*/  BRA `(.L_x_329) ;  /* 0xffffffcc00dc7947 */ /* 0x000fea000383ffff */
.L_x_252:
[----:B0-----:R0:W1:Y:S02]  /*13230*/  SYNCS.PHASECHK.TRANS64.TRYWAIT P0, [R5+URZ+0x38820], R4 ;  /* 0x03882004050075a7 */ /* 0x001064000800017f */
[----:B-1----:R-:W-:Y:S05]  /*13240*/  @!P0 NANOSLEEP.SYNCS 0x989680 ;  /* 0x009896800000895d */ /* 0x002fea0003900000 */
[----:B------:R-:W1:Y:S02]  /*13250*/  @!P0 SYNCS.PHASECHK.TRANS64 P0, [R5+URZ+0x38820], R4 ;  /* 0x03882004050085a7 */ /* 0x000e64000800007f */
[----:B-1----:R-:W-:Y:S05]  /*13260*/  @!P0 BRA `(.L_x_252) ;  /* 0xfffffffc00f08947 */ /* 0x002fea000383ffff */
[----:B------:R-:W-:Y:S05]  /*13270*/  BRA `(.L_x_330) ;  /* 0xffffffd000887947 */ /* 0x000fea000383ffff */
.L_x_253:
[----:B------:R-:W1:Y:S01]  /*13280*/  S2R R0, SR_TID.X ;  /* 0x0000000000007919 */ /* 0x000e620000002100 */
[----:B------:R-:W-:Y:S01]  /*13290*/  BSSY B0, `(.L_x_331) ;  /* 0x000000a000007945 */ /* 0x000fe20003800000 */
[----:B------:R-:W-:Y:S02]  /*132a0*/  IMAD.MOV.U32 R12, RZ, RZ, RZ ;  /* 0x000000ffff0c7224 */ /* 0x000fe400078e00ff */
[----:B------:R-:W-:Y:S02]  /*132b0*/  IMAD.MOV.U32 R11, RZ, RZ, 0x1f ;  /* 0x0000001fff0b7424 */ /* 0x000fe400078e00ff */
[----:B------:R-:W-:Y:S01]  /*132c0*/  IMAD.MOV.U32 R15, RZ, RZ, -0x1 ;  /* 0xffffffffff0f7424 */ /* 0x000fe200078e00ff */
[----:B-1----:R-:W-:-:S04]  /*132d0*/  SHF.R.U32.HI R0, RZ, 0x5, R0 ;  /* 0x00000005ff007819 */ /* 0x002fc80000011600 */
[----:B------:R-:W-:-:S05]  /*132e0*/  LOP3.LUT R0, R0, 0x3, RZ, 0xc0, !PT ;  /* 0x0000000300007812 */ /* 0x000fca00078ec0ff */
[----:B------:R-:W-:-:S07]  /*132f0*/  IMAD.MOV.U32 R13, RZ, RZ, R0 ;  /* 0x000000ffff0d7224 */ /* 0x000fce00078e0000 */
[----:B0-2--5:R-:W-:Y:S05]  /*13300*/  WARPSYNC.COLLECTIVE R15, `(.L_x_332) ;  /* 0x000000000f087348 */ /* 0x025fea0003c00000 */
[----:B------:R1:W3:Y:S02]  /*13310*/  SHFL.IDX P6, R14, R13, R12, R11 ;  /* 0x0000000c0d0e7389 */ /* 0x0002e400000c000b */
[----:B0123-5:R-:W-:Y:S01]  /*13320*/  ENDCOLLECTIVE ;  /* 0x000000000000791b */ /* 0x02ffe20003800000 */
.L_x_332:
[----:B------:R-:W-:Y:S05]  /*13330*/  BSYNC B0 ;  /* 0x0000000000007941 */ /* 0x000fea0003800000 */
.L_x_331:
[----:B------:R-:W-:Y:S05]  /*13340*/  BRA `(.L_x_333) ;  /* 0xffffffd000707947 */ /* 0x000fea000383ffff */
.L_x_254:
[----:B------:R-:W-:Y:S01]  /*13350*/  BSSY B0, `(.L_x_334) ;  /* 0x0000006000007945 */ /* 0x000fe20003800000 */
[----:B------:R-:W-:-:S07]  /*13360*/  IMAD.MOV.U32 R15, RZ, RZ, -0x1 ;  /* 0xffffffffff0f7424 */ /* 0x000fce00078e00ff */
[----:B012--5:R-:W-:Y:S05]  /*13370*/  WARPSYNC.COLLECTIVE R15, `(.L_x_335) ;  /* 0x000000000f0c7348 */ /* 0x027fea0003c00000 */
[----:B------:R-:W-:Y:S02]  /*13380*/  ELECT P6, UR62, PT ;  /* 0x00000000003e782f */ /* 0x000fe400038c0000 */
[----:B------:R-:W-:Y:S01]  /*13390*/  MOV R14, UR62 ;  /* 0x0000003e000e7c02 */ /* 0x000fe20008000f00 */
[----:B012--5:R-:W-:Y:S10]  /*133a0*/  ENDCOLLECTIVE ;  /* 0x000000000000791b */ /* 0x027ff40003800000 */
.L_x_335:
[----:B------:R-:W-:Y:S05]  /*133b0*/  BSYNC B0 ;  /* 0x0000000000007941 */ /* 0x000fea0003800000 */
.L_x_334:
[----:B------:R-:W-:Y:S05]  /*133c0*/  BRA `(.L_x_336) ;  /* 0xffffffd000647947 */ /* 0x000fea000383ffff */
.L_x_256:
[----:B-1----:R1:W3:Y:S02]  /*133d0*/  SYNCS.PHASECHK.TRANS64.TRYWAIT P1, [R3+URZ+0x38840], R2 ;  /* 0x03884002030075a7 */ /* 0x0022e4000802017f */
[----:B---3--:R-:W-:Y:S05]  /*133e0*/  @!P1 NANOSLEEP.SYNCS 0x989680 ;  /* 0x009896800000995d */ /* 0x008fea0003900000 */
[----:B------:R-:W3:Y:S02]  /*133f0*/  @!P1 SYNCS.PHASECHK.TRANS64 P1, [R3+URZ+0x38840], R2 ;  /* 0x03884002030095a7 */ /* 0x000ee4000802007f */
[----:B---3--:R-:W-:Y:S05]  /*13400*/  @!P1 BRA `(.L_x_256) ;  /* 0xfffffffc00f09947 */ /* 0x008fea000383ffff */
[----:B------:R-:W-:Y:S05]  /*13410*/  BRA `(.L_x_337) ;  /* 0xffffffd0008c7947 */ /* 0x000fea000383ffff */
.L_x_258:
[----:B0-----:R0:W3:Y:S02]  /*13420*/  SYNCS.PHASECHK.TRANS64.TRYWAIT P1, [R5+URZ+0x38840], R0 ;  /* 0x03884000050075a7 */ /* 0x0010e4000802017f */
[----:B---3--:R-:W-:Y:S05]  /*13430*/  @!P1 NANOSLEEP.SYNCS 0x989680 ;  /* 0x009896800000995d */ /* 0x008fea0003900000 */
[----:B------:R-:W3:Y:S02]  /*13440*/  @!P1 SYNCS.PHASECHK.TRANS64 P1, [R5+URZ+0x38840], R0 ;  /* 0x03884000050095a7 */ /* 0x000ee4000802007f */
[----:B---3--:R-:W-:Y:S05]  /*13450*/  @!P1 BRA `(.L_x_258) ;  /* 0xfffffffc00f09947 */ /* 0x008fea000383ffff */
[----:B------:R-:W-:Y:S05]  /*13460*/  BRA `(.L_x_338) ;  /* 0xffffffd000987947 */ /* 0x000fea000383ffff */
.L_x_260:
[----:B---3--:R3:W4:Y:S02]  /*13470*/  SYNCS.PHASECHK.TRANS64.TRYWAIT P1, [R3+URZ+0x38860], R2 ;  /* 0x03886002030075a7 */ /* 0x008724000802017f */
[----:B----4-:R-:W-:Y:S05]  /*13480*/  @!P1 NANOSLEEP.SYNCS 0x989680 ;  /* 0x009896800000995d */ /* 0x010fea0003900000 */
[----:B------:R-:W4:Y:S02]  /*13490*/  @!P1 SYNCS.PHASECHK.TRANS64 P1, [R3+URZ+0x38860], R2 ;  /* 0x03886002030095a7 */ /* 0x000f24000802007f */
[----:B----4-:R-:W-:Y:S05]  /*134a0*/  @!P1 BRA `(.L_x_260) ;  /* 0xfffffffc00f09947 */ /* 0x010fea000383ffff */
[----:B------:R-:W-:Y:S05]  /*134b0*/  BRA `(.L_x_339) ;  /* 0xffffffd000947947 */ /* 0x000fea000383ffff */
.L_x_340:
        /* <DEDUP_REMOVED lines=12> */
.L_x_5648:


//--------------------- .text._ZN7cutlass13device_kernelIN5flash11enable_sm90INS1_16FlashAttnFwdSm90INS1_25CollectiveMainloopFwdSm90ILi2EN4cute5tupleIJNS5_1CILi1EEES8_S8_EEENS6_IJNS7_ILi64EEESA_SA_EEELi512ENS_10bfloat16_tEfNS_4arch4Sm90ELb0ELb0ELb0ELb1ELb1ELb0ELb0ELb0ELb0ELb1ELb1ELb0EEENS1_21CollectiveEpilogueFwdINS6_IJSA_NS7_ILi512EEESA_EEES9_SC_SE_Li256ELb1ELb1ELb1ELb0EEENS1_36VarlenDynamicPersistentTileSchedulerILi64ELi64ELi256ELi128ELb1ELb1ELb1ELb0ELb1ELb1EEEEEEEEEvNT_6ParamsE --------------------------
	.section	.text._ZN7cutlass13device_kernelIN5flash11enable_sm90INS1_16FlashAttnFwdSm90INS1_25CollectiveMainloopFwdSm90ILi2EN4cute5tupleIJNS5_1CILi1EEES8_S8_EEENS6_IJNS7_ILi64EEESA_SA_EEELi512ENS_10bfloat16_tEfNS_4arch4Sm90ELb0ELb0ELb0ELb1ELb1ELb0ELb0ELb0ELb0ELb1ELb1ELb0EEENS1_21CollectiveEpilogueFwdINS6_IJSA_NS7_ILi512EEESA_EEES9_SC_SE_Li256ELb1ELb1ELb1ELb0EEENS1_36VarlenDynamicPersistentTileSchedulerILi64ELi64ELi256ELi128ELb1ELb1ELb1ELb0ELb1ELb1EEEEEEEEEvNT_6ParamsE,"ax",@progbits
	.align	128
.text._ZN7cutlass13device_kernelIN5flash11enable_sm90INS1_16FlashAttnFwdSm90INS1_25CollectiveMainloopFwdSm90ILi2EN4cute5tupleIJNS5_1CILi1EEES8_S8_EEENS6_IJNS7_ILi64EEESA_SA_EEELi512ENS_10bfloat16_tEfNS_4arch4Sm90ELb0ELb0ELb0ELb1ELb1ELb0ELb0ELb0ELb0ELb1ELb1ELb0EEENS1_21CollectiveEpilogueFwdINS6_IJSA_NS7_ILi512EEESA_EEES9_SC_SE_Li256ELb1ELb1ELb1ELb0EEENS1_36VarlenDynamicPersistentTileSchedulerILi64ELi64ELi256ELi128ELb1ELb1ELb1ELb0ELb1ELb1EEEEEEEEEvNT_6ParamsE:
        .type           _ZN7cutlass13device_kernelIN5flash11enable_sm90INS1_16FlashAttnFwdSm90INS1_25CollectiveMainloopFwdSm90ILi2EN4cute5tupleIJNS5_1CILi1EEES8_S8_EEENS6_IJNS7_ILi64EEESA_SA_EEELi512ENS_10bfloat16_tEfNS_4arch4Sm90ELb0ELb0ELb0ELb1ELb1ELb0ELb0ELb0ELb0ELb1ELb1ELb0EEENS1_21CollectiveEpilogueFwdINS6_IJSA_NS7_ILi512EEESA_EEES9_SC_SE_Li256ELb1ELb1ELb1ELb0EEENS1_36VarlenDynamicPersistentTileSchedulerILi64ELi64ELi256ELi128ELb1ELb1ELb1ELb0ELb1ELb1EEEEEEEEEvNT_6ParamsE,@function
        .size           _ZN7cutlass13device_kernelIN5flash11enable_sm90INS1_16FlashAttnFwdSm90INS1_25CollectiveMainloopFwdSm90ILi2EN4cute5tupleIJNS5_1CILi1EEES8_S8_EEENS6_IJNS7_ILi64EEESA_SA_EEELi512ENS_10bfloat16_tEfNS_4arch4Sm90ELb0ELb0ELb0ELb1ELb1ELb0ELb0ELb0ELb0ELb1ELb1ELb0EEENS1_21CollectiveEpilogueFwdINS6_IJSA_NS7_ILi512EEESA_EEES9_SC_SE_Li256ELb1ELb1ELb1ELb0EEENS1_36VarlenDynamicPersistentTileSchedulerILi64ELi64ELi256ELi128ELb1ELb1ELb1ELb0ELb1ELb1EEEEEEEEEvNT_6ParamsE,(.L_x_5649 - _ZN7cutlass13device_kernelIN5flash11enable_sm90INS1_16FlashAttnFwdSm90INS1_25CollectiveMainloopFwdSm90ILi2EN4cute5tupleIJNS5_1CILi1EEES8_S8_EEENS6_IJNS7_ILi64EEESA_SA_EEELi512ENS_10bfloat16_tEfNS_4arch4Sm90ELb0ELb0ELb0ELb1ELb1ELb0ELb0ELb0ELb0ELb1ELb1ELb0EEENS1_21CollectiveEpilogueFwdINS6_IJSA_NS7_ILi512EEESA_EEES9_SC_SE_Li256ELb1ELb1ELb1ELb0EEENS1_36VarlenDynamicPersistentTileSchedulerILi64ELi64ELi256ELi128ELb1ELb1ELb1ELb0ELb1ELb1EEEEEEEEEvNT_6ParamsE)
        .other          _ZN7cutlass13device_kernelIN5flash11enable_sm90INS1_16FlashAttnFwdSm90INS1_25CollectiveMainloopFwdSm90ILi2EN4cute5tupleIJNS5_1CILi1EEES8_S8_EEENS6_IJNS7_ILi64EEESA_SA_EEELi512ENS_10bfloat16_tEfNS_4arch4Sm90ELb0ELb0ELb0ELb1ELb1ELb0ELb0ELb0ELb0ELb1ELb1ELb0EEENS1_21CollectiveEpilogueFwdINS6_IJSA_NS7_ILi512EEESA_EEES9_SC_SE_Li256ELb1ELb1ELb1ELb0EEENS1_36VarlenDynamicPersistentTileSchedulerILi64ELi64ELi256ELi128ELb1ELb1ELb1ELb0ELb1ELb1EEEEEEEEEvNT_6ParamsE,@"STO_CUDA_ENTRY STV_DEFAULT"
_ZN7cutlass13device_kernelIN5flash11enable_sm90INS1_16FlashAttnFwdSm90INS1_25CollectiveMainloopFwdSm90ILi2EN4cute5tupleIJNS5_1CILi1EEES8_S8_EEENS6_IJNS7_ILi64EEESA_SA_EEELi512ENS_10bfloat16_tEfNS_4arch4Sm90ELb0ELb0ELb0ELb1ELb1ELb0ELb0ELb0ELb0ELb1ELb1ELb0EEENS1_21CollectiveEpilogueFwdINS6_IJSA_NS7_ILi512EEESA_EEES9_SC_SE_Li256ELb1ELb1ELb1ELb0EEENS1_36VarlenDynamicPersistentTileSchedulerILi64ELi64ELi256ELi128ELb1ELb1ELb1ELb0ELb1ELb1EEEEEEEEEvNT_6ParamsE:
[----:B------:R-:W0:Y:S02]  /*0000*/  LDC R1, c[0x0][0x28] ;  /* 0x00000a00ff017b82 */ /* 0x000e240000000800 */
[----:B0-----:R-:W-:Y:S01]  /*0010*/  VIADD R1, R1, 0xffffffc0 ;  /* 0xffffffc001017836 */ /* 0x001fe20000000000 */
[----:B------:R-:W0:Y:S01]  /*0020*/  S2R R0, SR_TID.X ;  /* 0x0000000000007919 */ /* 0x000e220000002100 */
[----:B------:R-:W-:Y:S01]  /*0030*/  ELECT P0, URZ, PT ;  /* 0x00000000003f782f */ /* 0x000fe20003800000 */
[----:B------:R-:W-:Y:S01]  /*0040*/  UMOV UR4, 0x80 ;  /* 0x0000008000047882 */ /* 0x000fe20000000000 */
[----:B------:R-:W-:Y:S01]  /*0050*/  UMOV UR7, 0x100 ;  /* 0x0000010000077882 */ /* 0x000fe20000000000 */
[----:B0-----:R-:W-:-:S05]  /*0060*/  SHF.R.U32.HI R2, RZ, 0x5, R0 ;  /* 0x00000005ff027819 */ /* 0x001fca0000011600 */
[----:B------:R-:W0:Y:S02]  /*0070*/  SHFL.IDX PT, R3, R2, RZ, 0x1f ;  /* 0x00001fff02037589 */ /* 0x000e2400000e0000 */
[C---:B0-----:R-:W-:Y:S02]  /*0080*/  ISETP.NE.OR P0, PT, R3.reuse, RZ, !P0 ;  /* 0x000000ff0300720c */ /* 0x041fe40004705670 */
[----:B------:R-:W-:Y:S02]  /*0090*/  ISETP.NE.AND P1, PT, R3, RZ, PT ;  /* 0x000000ff0300720c */ /* 0x000fe40003f25270 */
[----:B------:R-:W-:-:S06]  /*00a0*/  SHF.R.U32.HI R3, RZ, 0x7, R0 ;  /* 0x00000007ff037819 */ /* 0x000fcc0000011600 */
[----:B------:R-:W0:Y:S03]  /*00b0*/  SHFL.IDX PT, R3, R3, RZ, 0x1f ;  /* 0x00001fff03037589 */ /* 0x000e2600000e0000 */
[----:B------:R-:W-:Y:S01]  /*00c0*/  VOTEU.ALL UP0, P0 ;  /* 0x00000000003f7886 */ /* 0x000fe20000000000 */
[----:B------:R-:W-:-:S04]  /*00d0*/  VOTEU.ALL UP1, P0 ;  /* 0x00000000003f7886 */ /* 0x000fc80000020000 */
[----:B------:R-:W1:Y:S01]  /*00e0*/  @!UP0 S2UR UR8, SR_CgaCtaId ;  /* 0x00000000000889c3 */ /* 0x000e620000008800 */
[----:B------:R-:W-:Y:S01]  /*00f0*/  @!UP0 UMOV UR6, 0x400 ;  /* 0x0000040000068882 */ /* 0x000fe20000000000 */
[----:B------:R-:W-:-:S04]  /*0100*/  @!UP0 UIADD3 UR4, -UR4, 0x100000, URZ ;  /* 0x0010000004048890 */ /* 0x000fc8000fffe13f */
[----:B------:R-:W-:Y:S02]  /*0110*/  @!UP0 USHF.L.U32 UR5, UR4, 0xb, URZ ;  /* 0x0000000b04058899 */ /* 0x000fe4000800063f */
[----:B------:R-:W-:Y:S02]  /*0120*/  @!UP0 USHF.L.U32 UR4, UR4, 0x1, URZ ;  /* 0x0000000104048899 */ /* 0x000fe4000800063f */
[----:B-1----:R-:W-:Y:S02]  /*0130*/  @!UP0 ULEA UR8, UR8, UR6, 0x18 ;  /* 0x0000000608088291 */ /* 0x002fe4000f8ec03f */
[----:B------:R-:W-:-:S04]  /*0140*/  @!UP0 UIADD3 UR6, -UR7, 0x100000, URZ ;  /* 0x0010000007068890 */ /* 0x000fc8000fffe13f */
[----:B------:R-:W-:Y:S02]  /*0150*/  @!UP0 USHF.L.U32 UR7, UR6, 0xb, URZ ;  /* 0x0000000b06078899 */ /* 0x000fe4000800063f */
[----:B------:R-:W-:Y:S01]  /*0160*/  @!UP0 USHF.L.U32 UR6, UR6, 0x1, URZ ;  /* 0x0000000106068899 */ /* 0x000fe2000800063f */
[----:B------:R-:W-:-:S05]  /*0170*/  VOTEU.ALL UP0, P0 ;  /* 0x00000000003f7886 */ /* 0x000fca0000000000 */
[----:B------:R1:W2:Y:S06]  /*0180*/  @!UP0 SYNCS.EXCH.64 URZ, [UR8+0x28c00], UR4 ;  /* 0x028c0004083f85b2 */ /* 0x0002ac0008000100 */
[----:B------:R1:W3:Y:S02]  /*0190*/  @!UP1 SYNCS.EXCH.64 URZ, [UR8+0x28c20], UR6 ;  /* 0x028c2006083f95b2 */ /* 0x0002e40008000100 */
        /* <DEDUP_REMOVED lines=11> */
[----:B------:R0:W4:Y:S01]  /*0250*/  SYNCS.EXCH.64 URZ, [UR6+0x28c40], UR4 ;  /* 0x028c4004063f75b2 */ /* 0x0001220008000100 */
[----:B------:R0:W0:Y:S01]  /*0260*/  SYNCS.EXCH.64 URZ, [UR6+0x28c38], UR4 ;  /* 0x028c3804063f75b2 */ /* 0x0000220008000100 */
[----:B------:R0:W0:Y:S01]  /*0270*/  SYNCS.EXCH.64 URZ, [UR6+0x28c48], UR4 ;  /* 0x028c4804063f75b2 */ /* 0x0000220008000100 */
[----:B------:R-:W-:Y:S01]  /*0280*/  NOP ;  /* 0x0000000000007918 */ /* 0x000fe20000000000 */
.L_x_341:
        /* <DEDUP_REMOVED lines=22> */
.L_x_342:
        /* <DEDUP_REMOVED lines=18> */
.L_x_343:
        /* <DEDUP_REMOVED lines=22> */
.L_x_344:
        /* <DEDUP_REMOVED lines=23> */
.L_x_345:
[----:B------:R-:W-:Y:S01]  /*07e0*/  UISETP.NE.AND UP0, UPT, UR47, URZ, UPT ;  /* 0x0000003f2f00728c */ /* 0x000fe2000bf05270 */
[----:B------:R-:W-:Y:S01]  /*07f0*/  NOP ;  /* 0x0000000000007918 */ /* 0x000fe20000000000 */
[----:B------:R-:W-:Y:S01]  /*0800*/  UMOV UR37, 0x1 ;  /* 0x0000000100257882 */ /* 0x000fe20000000000 */
[----:B------:R-:W-:Y:S01]  /*0810*/  ULDC.64 UR50, c[0x0][0x208] ;  /* 0x0000820000327ab9 */ /* 0x000fe20000000a00 */
[----:B------:R-:W-:Y:S01]  /*0820*/  USEL UR37, UR37, 0x2, !UP0 ;  /* 0x0000000225257887 */ /* 0x000fe2000c000000 */
[----:B01234-:R-:W-:Y:S01]  /*0830*/  BAR.SYNC.DEFER_BLOCKING 0x0 ;  /* 0x0000000000007b1d */ /* 0x01ffe20000010000 */
[----:B------:R-:W-:-:S13]  /*0840*/  PLOP3.LUT P0, PT, PT, PT, UP0, 0x80, 0x0 ;  /* 0x000000000000781c */ /* 0x000fda0003f0f008 */
[----:B------:R-:W-:Y:S05]  /*0850*/  @!P0 BRA `(.L_x_346) ;  /* 0x000000b800d48947 */ /* 0x000fea0003800000 */
.L_x_347:
[----:B------:R-:W-:-:S08]  /*0860*/  NOP ;  /* 0x0000000000007918 */ /* 0x000fd00000000000 */
[----:B------:R-:W0:Y:S02]  /*0870*/  USETMAXREG.TRY_ALLOC.CTAPOOL UP0, 0xe8 ;  /* 0x000000e8000079c8 */ /* 0x000e240008000600 */
[----:B0-----:R-:W-:-:S13]  /*0880*/  PLOP3.LUT P0, PT, PT, PT, UP0, 0x80, 0x0 ;  /* 0x000000000000781c */ /* 0x001fda0003f0f008 */
[----:B------:R-:W-:Y:S05]  /*0890*/  @!P0 BRA `(.L_x_347) ;  /* 0xfffffffc00f08947 */ /* 0x000fea000383ffff */
[----:B------:R-:W-:Y:S01]  /*08a0*/  LOP3.LUT R2, R0, 0xffffff80, RZ, 0xc0, !PT ;  /* 0xffffff8000027812 */ /* 0x000fe200078ec0ff */
[----:B------:R-:W0:Y:S01]  /*08b0*/  S2UR UR38, SR_CgaCtaId ;  /* 0x00000000002679c3 */ /* 0x000e220000008800 */
[----:B------:R-:W-:Y:S01]  /*08c0*/  UMOV UR39, 0x400 ;  /* 0x0000040000277882 */ /* 0x000fe20000000000 */
[----:B------:R-:W-:Y:S01]  /*08d0*/  ULDC UR4, c[0x0][0xc3c] ;  /* 0x00030f0000047ab9 */ /* 0x000fe20000000800 */
[----:B------:R-:W-:-:S13]  /*08e0*/  ISETP.NE.AND P0, PT, R2, 0x80, PT ;  /* 0x000000800200780c */ /* 0x000fda0003f05270 */
[----:B------:R-:W-:Y:S06]  /*08f0*/  @!P0 BAR.ARV 0x8, 0x100 ;  /* 0x0204000000008b1d */ /* 0x000fec0000002000 */
[----:B------:R-:W-:Y:S01]  /*0900*/  ISETP.GE.U32.AND P0, PT, R0, 0x100, PT ;  /* 0x000001000000780c */ /* 0x000fe20003f06070 */
[----:B0-----:R-:W-:-:S12]  /*0910*/  ULEA UR39, UR38, UR39, 0x18 ;  /* 0x0000002726277291 */ /* 0x001fd8000f8ec03f */
[----:B------:R-:W-:Y:S08]  /*0920*/  @P0 BAR.ARV 0xf, 0x100 ;  /* 0x03c4000000000b1d */ /* 0x000ff00000002000 */
[----:B------:R-:W-:Y:S06]  /*0930*/  BAR.SYNC.DEFER_BLOCKING 0x5, 0x180 ;  /* 0x0146000000007b1d */ /* 0x000fec0000010000 */
[----:B------:R-:W0:Y:S02]  /*0940*/  LDS.128 R4, [UR39+0x28cd0] ;  /* 0x028cd027ff047984 */ /* 0x000e240008000c00 */
[----:B------:R-:W-:Y:S06]  /*0950*/  BAR.ARV 0x4, 0x180 ;  /* 0x0106000000007b1d */ /* 0x000fec0000002000 */
[----:B0-----:R-:W-:-:S13]  /*0960*/  ISETP.GE.AND P0, PT, R7, UR4, PT ;  /* 0x0000000407007c0c */ /* 0x001fda000bf06270 */
[----:B------:R-:W-:Y:S05]  /*0970*/  @P0 EXIT ;  /* 0x000000000000094d */ /* 0x000fea0003800000 */
[----:B------:R-:W-:Y:S01]  /*0980*/  VIADD R0, R0, 0xffffff80 ;  /* 0xffffff8000007836 */ /* 0x000fe20000000000 */
[----:B------:R-:W-:Y:S01]  /*0990*/  R2UR UR5, R5 ;  /* 0x00000000050572ca */ /* 0x000fe200000e0000 */
[----:B------:R-:W-:Y:S01]  /*09a0*/  IMAD.MOV.U32 R22, RZ, RZ, 0x40 ;  /* 0x00000040ff167424 */ /* 0x000fe200078e00ff */
[----:B------:R-:W-:Y:S01]  /*09b0*/  R2UR UR6, R6 ;  /* 0x00000000060672ca */ /* 0x000fe200000e0000 */
[----:B------:R-:W-:Y:S01]  /*09c0*/  UMOV UR46, URZ ;  /* 0x0000003f002e7c82 */ /* 0x000fe20008000000 */
[----:B------:R-:W-:Y:S01]  /*09d0*/  SHF.R.S32.HI R3, RZ, 0x1f, R0 ;  /* 0x0000001fff037819 */ /* 0x000fe20000011400 */
[----:B------:R-:W-:Y:S01]  /*09e0*/  UMOV UR36, URZ ;  /* 0x0000003f00247c82 */ /* 0x000fe20008000000 */
[----:B------:R-:W-:Y:S01]  /*09f0*/  R2UR UR7, R7 ;  /* 0x00000000070772ca */ /* 0x000fe200000e0000 */
[----:B------:R-:W-:Y:S01]  /*0a00*/  UMOV UR48, URZ ;  /* 0x0000003f00307c82 */ /* 0x000fe20008000000 */
[CC--:B------:R-:W-:Y:S02]  /*0a10*/  LEA.HI R5, R3.reuse, R0.reuse, RZ, 0x5 ;  /* 0x0000000003057211 */ /* 0x0c0fe400078f28ff */
[----:B------:R-:W-:-:S02]  /*0a20*/  LEA.HI R4, R3, R0, RZ, 0x4 ;  /* 0x0000000003047211 */ /* 0x000fc400078f20ff */
[CC--:B------:R-:W-:Y:S02]  /*0a30*/  LEA.HI R8, R3.reuse, R0.reuse, RZ, 0x2 ;  /* 0x0000000003087211 */ /* 0x0c0fe400078f10ff */
[--C-:B------:R-:W-:Y:S02]  /*0a40*/  SHF.R.S32.HI R10, RZ, 0x5, R5.reuse ;  /* 0x00000005ff0a7819 */ /* 0x100fe40000011405 */
[----:B------:R-:W-:Y:S02]  /*0a50*/  SHF.R.S32.HI R9, RZ, 0x1f, R5 ;  /* 0x0000001fff097819 */ /* 0x000fe40000011405 */
[CC--:B------:R-:W-:Y:S02]  /*0a60*/  LEA.HI R6, R3.reuse, R0.reuse, RZ, 0x3 ;  /* 0x0000000003067211 */ /* 0x0c0fe400078f18ff */
[----:B------:R-:W-:Y:S02]  /*0a70*/  LOP3.LUT R5, R4, 0xfffffff0, RZ, 0xc0, !PT ;  /* 0xfffffff004057812 */ /* 0x000fe400078ec0ff */
[----:B------:R-:W-:-:S02]  /*0a80*/  LEA.HI R2, R3, R0, RZ, 0x7 ;  /* 0x0000000003027211 */ /* 0x000fc400078f38ff */
[----:B------:R-:W-:Y:S02]  /*0a90*/  SHF.R.S32.HI R7, RZ, 0x4, R4 ;  /* 0x00000004ff077819 */ /* 0x000fe40000011404 */
[----:B------:R-:W-:Y:S02]  /*0aa0*/  LOP3.LUT R13, R8, 0xfffffffc, RZ, 0xc0, !PT ;  /* 0xfffffffc080d7812 */ /* 0x000fe400078ec0ff */
[----:B------:R-:W-:Y:S01]  /*0ab0*/  LOP3.LUT R11, R6, 0xfffffff8, RZ, 0xc0, !PT ;  /* 0xfffffff8060b7812 */ /* 0x000fe200078ec0ff */
[----:B------:R-:W-:Y:S01]  /*0ac0*/  IMAD.IADD R6, R0, 0x1, -R5 ;  /* 0x0000000100067824 */ /* 0x000fe200078e0a05 */
[----:B------:R-:W-:Y:S01]  /*0ad0*/  LOP3.LUT R3, R2, 0xffffff80, RZ, 0xc0, !PT ;  /* 0xffffff8002037812 */ /* 0x000fe200078ec0ff */
[----:B------:R-:W-:Y:S01]  /*0ae0*/  IMAD.IADD R13, R0, 0x1, -R13 ;  /* 0x00000001000d7824 */ /* 0x000fe200078e0a0d */
[----:B------:R-:W-:Y:S01]  /*0af0*/  LEA.HI R4, R4, R7, RZ, 0x1 ;  /* 0x0000000704047211 */ /* 0x000fe200078f08ff */
[C---:B------:R-:W-:Y:S01]  /*0b00*/  IMAD.IADD R11, R0.reuse, 0x1, -R11 ;  /* 0x00000001000b7824 */ /* 0x040fe200078e0a0b */
[----:B------:R-:W-:Y:S01]  /*0b10*/  SHF.R.S32.HI R5, RZ, 0x1f, R6 ;  /* 0x0000001fff057819 */ /* 0x000fe20000011406 */
[----:B------:R-:W-:Y:S01]  /*0b20*/  IMAD.IADD R3, R0, 0x1, -R3 ;  /* 0x0000000100037824 */ /* 0x000fe200078e0a03 */
[----:B------:R-:W-:-:S02]  /*0b30*/  LOP3.LUT R4, R4, 0x1ffffffe, RZ, 0xc0, !PT ;  /* 0x1ffffffe04047812 */ /* 0x000fc400078ec0ff */
[----:B------:R-:W-:Y:S02]  /*0b40*/  LEA.HI R9, R9, R10, RZ, 0x2 ;  /* 0x0000000a09097211 */ /* 0x000fe400078f10ff */
[----:B------:R-:W-:Y:S01]  /*0b50*/  LEA.HI R0, R13, R13, RZ, 0x1 ;  /* 0x0000000d0d007211 */ /* 0x000fe200078f08ff */
[----:B------:R-:W-:Y:S01]  /*0b60*/  IMAD.IADD R8, R7, 0x1, -R4 ;  /* 0x0000000107087824 */ /* 0x000fe200078e0a04 */
[----:B------:R-:W-:Y:S02]  /*0b70*/  LEA.HI R5, R5, R6, RZ, 0x3 ;  /* 0x0000000605057211 */ /* 0x000fe400078f18ff */
[----:B------:R-:W-:Y:S01]  /*0b80*/  SHF.R.S32.HI R221, RZ, 0x7, R2 ;  /* 0x00000007ffdd7819 */ /* 0x000fe20000011402 */
[----:B------:R-:W-:Y:S01]  /*0b90*/  IMAD.SHL.U32 R8, R8, 0x8, RZ ;  /* 0x0000000808087824 */ /* 0x000fe200078e00ff */
[----:B------:R-:W-:Y:S02]  /*0ba0*/  LOP3.LUT R9, R9, 0x3ffffc, RZ, 0xc0, !PT ;  /* 0x003ffffc09097812 */ /* 0x000fe400078ec0ff */
[----:B------:R-:W-:Y:S01]  /*0bb0*/  LOP3.LUT R4, R0, 0x1ffffffe, RZ, 0xc0, !PT ;  /* 0x1ffffffe00047812 */ /* 0x000fe200078ec0ff */
[----:B------:R-:W-:Y:S01]  /*0bc0*/  IMAD R12, R221, 0x100, R6 ;  /* 0x00000100dd0c7824 */ /* 0x000fe200078e0206 */
[----:B------:R-:W-:Y:S01]  /*0bd0*/  SHF.R.S32.HI R0, RZ, 0x1f, R3 ;  /* 0x0000001fff007819 */ /* 0x000fe20000011403 */
[----:B------:R-:W-:Y:S01]  /*0be0*/  IMAD.IADD R9, R10, 0x1, -R9 ;  /* 0x000000010a097824 */ /* 0x000fe200078e0a09 */
[----:B------:R-:W-:Y:S01]  /*0bf0*/  LOP3.LUT R7, R5, 0xfffffff8, RZ, 0xc0, !PT ;  /* 0xfffffff805077812 */ /* 0x000fe200078ec0ff */
[----:B------:R-:W-:Y:S01]  /*0c00*/  IMAD.IADD R13, R13, 0x1, -R4 ;  /* 0x000000010d0d7824 */ /* 0x000fe200078e0a04 */
[----:B------:R-:W-:Y:S01]  /*0c10*/  LEA.HI R4, R0, R3, RZ, 0x2 ;  /* 0x0000000300047211 */ /* 0x000fe200078f10ff */
[----:B------:R-:W-:Y:S01]  /*0c20*/  IMAD R15, R9, 0x10, R12 ;  /* 0x00000010090f7824 */ /* 0x000fe200078e020c */
[----:B------:R-:W-:Y:S01]  /*0c30*/  LEA.HI R2, R2, R221, RZ, 0x1 ;  /* 0x000000dd02027211 */ /* 0x000fe200078f08ff */
[----:B------:R-:W-:Y:S01]  /*0c40*/  IMAD.IADD R6, R6, 0x1, -R7 ;  /* 0x0000000106067824 */ /* 0x000fe200078e0a07 */
[----:B------:R-:W-:Y:S01]  /*0c50*/  LOP3.LUT R12, R4, 0x7ffffffc, RZ, 0xc0, !PT ;  /* 0x7ffffffc040c7812 */ /* 0x000fe200078ec0ff */
[----:B------:R-:W-:Y:S01]  /*0c60*/  IMAD.SHL.U32 R7, R5, 0x40, RZ ;  /* 0x0000004005077824 */ /* 0x000fe200078e00ff */
[----:B------:R-:W-:-:S02]  /*0c70*/  LEA.HI R5, R0, R3, RZ, 0x5 ;  /* 0x0000000300057211 */ /* 0x000fc400078f28ff */
[----:B------:R-:W-:Y:S01]  /*0c80*/  SHF.R.S32.HI R0, RZ, 0x2, R4 ;  /* 0x00000002ff007819 */ /* 0x000fe20000011404 */
[----:B------:R-:W-:Y:S01]  /*0c90*/  IMAD.IADD R12, R3, 0x1, -R12 ;  /* 0x00000001030c7824 */ /* 0x000fe200078e0a0c */
[----:B------:R-:W-:Y:S01]  /*0ca0*/  LOP3.LUT R9, R7, 0x7ffffe00, RZ, 0xc0, !PT ;  /* 0x7ffffe0007097812 */ /* 0x000fe200078ec0ff */
[----:B------:R-:W-:Y:S01]  /*0cb0*/  IMAD.SHL.U32 R3, R6, 0x40, RZ ;  /* 0x0000004006037824 */ /* 0x000fe200078e00ff */
[----:B------:R-:W-:Y:S01]  /*0cc0*/  SHF.R.S32.HI R7, RZ, 0x1f, R4 ;  /* 0x0000001fff077819 */ /* 0x000fe20000011404 */
[----:B------:R-:W-:Y:S01]  /*0cd0*/  IMAD.U32 R4, R15, 0x40, R8 ;  /* 0x000000400f047824 */ /* 0x000fe200078e0008 */
[----:B------:R-:W-:Y:S01]  /*0ce0*/  LOP3.LUT R2, R2, 0xfffffe, RZ, 0xc0, !PT ;  /* 0x00fffffe02027812 */ /* 0x000fe200078ec0ff */
[----:B------:R-:W-:Y:S01]  /*0cf0*/  IMAD R9, R10, 0x400, R9 ;  /* 0x000004000a097824 */ /* 0x000fe200078e0209 */
[----:B------:R-:W-:Y:S01]  /*0d00*/  LEA.HI R7, R7, R0, RZ, 0x3 ;  /* 0x0000000007077211 */ /* 0x000fe200078f18ff */
[----:B------:R-:W-:Y:S01]  /*0d10*/  IMAD.SHL.U32 R222, R12, 0x2, RZ ;  /* 0x000000020cde7824 */ /* 0x000fe200078e00ff */
[----:B------:R-:W-:Y:S01]  /*0d20*/  LOP3.LUT R3, R3, 0x1c0, RZ, 0xc0, !PT ;  /* 0x000001c003037812 */ /* 0x000fe200078ec0ff */
[----:B------:R0:W-:Y:S01]  /*0d30*/  STL [R1+0x38], R4 ;  /* 0x0000380401007387 */ /* 0x0001e20000100800 */
[----:B------:R-:W-:-:S02]  /*0d40*/  LOP3.LUT R7, R7, 0xfffffff8, RZ, 0xc0, !PT ;  /* 0xfffffff807077812 */ /* 0x000fc400078ec0ff */
[----:B------:R-:W-:Y:S02]  /*0d50*/  LOP3.LUT R8, R3, 0x8, R8, 0xf8, !PT ;  /* 0x0000000803087812 */ /* 0x000fe400078ef808 */
[----:B------:R-:W-:Y:S01]  /*0d60*/  SHF.R.U32.HI R3, RZ, 0x3, R3 ;  /* 0x00000003ff037819 */ /* 0x000fe20000011603 */
[----:B------:R-:W-:Y:S01]  /*0d70*/  IMAD.IADD R16, R0, 0x1, -R7 ;  /* 0x0000000100107824 */ /* 0x000fe200078e0a07 */
[----:B------:R-:W-:Y:S01]  /*0d80*/  SHF.R.S32.HI R5, RZ, 0x5, R5 ;  /* 0x00000005ff057819 */ /* 0x000fe20000011405 */
[----:B------:R-:W-:Y:S01]  /*0d90*/  IMAD.IADD R0, R221, 0x1, -R2 ;  /* 0x00000001dd007824 */ /* 0x000fe200078e0a02 */
[----:B------:R-:W-:Y:S01]  /*0da0*/  LOP3.LUT R8, R8, R3, RZ, 0x3c, !PT ;  /* 0x0000000308087212 */ /* 0x000fe200078e3cff */
[----:B------:R-:W-:Y:S01]  /*0db0*/  IMAD.SHL.U32 R2, R11, 0x8, RZ ;  /* 0x000000080b027824 */ /* 0x000fe200078e00ff */
[----:B------:R-:W-:Y:S01]  /*0dc0*/  R2P PR, R6, 0x6 ;  /* 0x0000000606007804 */ /* 0x000fe20000000000 */
[----:B0-----:R-:W-:Y:S02]  /*0dd0*/  IMAD.SHL.U32 R4, R0, 0x100, RZ ;  /* 0x0000010000047824 */ /* 0x001fe400078e00ff */
[----:B------:R-:W-:-:S02]  /*0de0*/  IMAD.IADD R8, R9, 0x1, R8 ;  /* 0x0000000109087824 */ /* 0x000fc400078e0208 */
[----:B------:R-:W-:Y:S01]  /*0df0*/  IMAD.IADD R17, R222, 0x1, R4 ;  /* 0x00000001de117824 */ /* 0x000fe200078e0204 */
[----:B------:R0:W-:Y:S01]  /*0e00*/  STL [R1+0x34], R4 ;  /* 0x0000340401007387 */ /* 0x0001e20000100800 */
[----:B------:R-:W-:Y:S01]  /*0e10*/  IMAD R16, R5, 0x10, R16 ;  /* 0x0000001005107824 */ /* 0x000fe200078e0210 */
[----:B------:R-:W-:Y:S01]  /*0e20*/  LEA R18, R8, UR39, 0x1 ;  /* 0x0000002708127c11 */ /* 0x000fe2000f8e08ff */
[----:B------:R-:W-:Y:S01]  /*0e30*/  VIADD R185, R2, 0x40 ;  /* 0x0000004002b97836 */ /* 0x000fe20000000000 */
[----:B------:R-:W-:Y:S01]  /*0e40*/  SHF.R.S32.HI R0, RZ, 0x1f, R17 ;  /* 0x0000001fff007819 */ /* 0x000fe20000011411 */
[C---:B------:R-:W-:Y:S01]  /*0e50*/  VIADD R220, R17.reuse, 0x8 ;  /* 0x0000000811dc7836 */ /* 0x040fe20000000000 */
[----:B------:R-:W-:Y:S01]  /*0e60*/  SEL R22, R22, 0xffffffc0, !P2 ;  /* 0xffffffc016167807 */ /* 0x000fe20005000000 */
[C---:B------:R-:W-:Y:S01]  /*0e70*/  VIADD R219, R17.reuse, 0x10 ;  /* 0x0000001011db7836 */ /* 0x040fe20000000000 */
[----:B------:R-:W-:Y:S01]  /*0e80*/  SHF.R.S32.HI R3, RZ, 0x1f, R185 ;  /* 0x0000001fff037819 */ /* 0x000fe200000114b9 */
[----:B------:R-:W-:Y:S01]  /*0e90*/  VIADD R217, R17, 0x20 ;  /* 0x0000002011d97836 */ /* 0x000fe20000000000 */
[----:B------:R-:W-:Y:S01]  /*0ea0*/  SHF.R.S32.HI R0, RZ, 0x1f, R220 ;  /* 0x0000001fff007819 */ /* 0x000fe200000114dc */
[----:B0-----:R-:W-:Y:S01]  /*0eb0*/  IMAD R4, R13, 0x8, R16 ;  /* 0x000000080d047824 */ /* 0x001fe200078e0210 */
[----:B------:R-:W-:Y:S01]  /*0ec0*/  SHF.R.S32.HI R3, RZ, 0x1f, R219 ;  /* 0x0000001fff037819 */ /* 0x000fe200000114db */
[C---:B------:R-:W-:Y:S01]  /*0ed0*/  VIADD R218, R17.reuse, 0x18 ;  /* 0x0000001811da7836 */ /* 0x040fe20000000000 */
[----:B------:R-:W-:Y:S01]  /*0ee0*/  SHF.R.S32.HI R0, RZ, 0x1f, R217 ;  /* 0x0000001fff007819 */ /* 0x000fe200000114d9 */
[C---:B------:R-:W-:Y:S01]  /*0ef0*/  VIADD R216, R17.reuse, 0x28 ;  /* 0x0000002811d87836 */ /* 0x040fe20000000000 */
[----:B------:R0:W-:Y:S01]  /*0f00*/  STL [R1+0x30], R4 ;  /* 0x0000300401007387 */ /* 0x0001e20000100800 */
[----:B------:R-:W-:-:S02]  /*0f10*/  VIADD R214, R17, 0x38 ;  /* 0x0000003811d67836 */ /* 0x000fc40000000000 */
[C---:B------:R-:W-:Y:S01]  /*0f20*/  VIADD R215, R17.reuse, 0x30 ;  /* 0x0000003011d77836 */ /* 0x040fe20000000000 */
[----:B------:R-:W-:Y:S01]  /*0f30*/  SHF.R.S32.HI R3, RZ, 0x1f, R216 ;  /* 0x0000001fff037819 */ /* 0x000fe200000114d8 */
[C---:B------:R-:W-:Y:S01]  /*0f40*/  VIADD R213, R17.reuse, 0x40 ;  /* 0x0000004011d57836 */ /* 0x040fe20000000000 */
[----:B------:R-:W-:Y:S01]  /*0f50*/  SHF.R.S32.HI R0, RZ, 0x1f, R214 ;  /* 0x0000001fff007819 */ /* 0x000fe200000114d6 */
[C---:B------:R-:W-:Y:S02]  /*0f60*/  VIADD R211, R17.reuse, 0x50 ;  /* 0x0000005011d37836 */ /* 0x040fe40000000000 */
[C---:B------:R-:W-:Y:S01]  /*0f70*/  VIADD R212, R17.reuse, 0x48 ;  /* 0x0000004811d47836 */ /* 0x040fe20000000000 */
[----:B0-----:R-:W-:Y:S01]  /*0f80*/  SHF.R.S32.HI R4, RZ, 0x1f, R218 ;  /* 0x0000001fff047819 */ /* 0x001fe200000114da */
[C---:B------:R-:W-:Y:S01]  /*0f90*/  VIADD R210, R17.reuse, 0x58 ;  /* 0x0000005811d27836 */ /* 0x040fe20000000000 */
[----:B------:R-:W-:Y:S01]  /*0fa0*/  SHF.R.S32.HI R4, RZ, 0x1f, R215 ;  /* 0x0000001fff047819 */ /* 0x000fe200000114d7 */
        /* <DEDUP_REMOVED lines=40> */
[----:B------:R-:W-:Y:S01]  /*1230*/  VIADD R186, R17, 0xf8 ;  /* 0x000000f811ba7836 */ /* 0x000fe20000000000 */
[----:B------:R-:W-:Y:S01]  /*1240*/  SHF.R.S32.HI R226, RZ, 0x1f, R193 ;  /* 0x0000001fffe27819 */ /* 0x000fe200000114c1 */
[----:B------:R-:W-:Y:S01]  /*1250*/  VIADD R19, R18, 0x26820 ;  /* 0x0002682012137836 */ /* 0x000fe20000000000 */
[----:B------:R-:W-:Y:S01]  /*1260*/  SHF.R.S32.HI R225, RZ, 0x1f, R192 ;  /* 0x0000001fffe17819 */ /* 0x000fe200000114c0 */
[C---:B------:R-:W-:Y:S01]  /*1270*/  @P1 VIADD R19, R23.reuse, 0xffffffe0 ;  /* 0xffffffe017131836 */ /* 0x040fe20000000000 */
[----:B------:R-:W-:Y:S01]  /*1280*/  SHF.R.S32.HI R224, RZ, 0x1f, R187 ;  /* 0x0000001fffe07819 */ /* 0x000fe200000114bb */
[----:B------:R-:W-:Y:S01]  /*1290*/  IMAD.IADD R23, R23, 0x1, R22 ;  /* 0x0000000117177824 */ /* 0x000fe200078e0216 */
[----:B------:R-:W-:Y:S01]  /*12a0*/  SHF.R.S32.HI R223, RZ, 0x1f, R186 ;  /* 0x0000001fffdf7819 */ /* 0x000fe200000114ba */
[----:B------:R-:W-:-:S02]  /*12b0*/  VIADD R184, R2, 0x80 ;  /* 0x0000008002b87836 */ /* 0x000fc40000000000 */
[----:B------:R-:W-:-:S07]  /*12c0*/  IMAD.IADD R22, R22, 0x1, R19 ;  /* 0x0000000116167824 */ /* 0x000fce00078e0213 */
.L_x_402:
[----:B------:R-:W-:Y:S01]  /*12d0*/  ULDC.64 UR8, c[0x0][0xc88] ;  /* 0x0003220000087ab9 */ /* 0x000fe20000000a00 */
[----:B------:R-:W-:Y:S01]  /*12e0*/  ULDC.64 UR10, c[0x0][0xa20] ;  /* 0x00028800000a7ab9 */ /* 0x000fe20000000a00 */
[----:B------:R-:W-:-:S06]  /*12f0*/  UIMAD.WIDE UR8, UR7, 0x4, UR8 ;  /* 0x00000004070878a5 */ /* 0x000fcc000f8e0208 */
[----:B0-23--:R-:W-:Y:S02]  /*1300*/  IMAD.U32 R4, RZ, RZ, UR8 ;  /* 0x00000008ff047e24 */ /* 0x00dfe4000f8e00ff */
[----:B----4-:R-:W-:Y:S01]  /*1310*/  IMAD.U32 R5, RZ, RZ, UR9 ;  /* 0x00000009ff057e24 */ /* 0x010fe2000f8e00ff */
[----:B------:R-:W-:-:S04]  /*1320*/  ULDC.64 UR8, c[0x0][0xa28] ;  /* 0x00028a0000087ab9 */ /* 0x000fc80000000a00 */
[----:B------:R-:W2:Y:S01]  /*1330*/  LDG.E R4, desc[UR50][R4.64] ;  /* 0x0000003204047981 */ /* 0x000ea2000c1e1900 */
[----:B------:R-:W-:Y:S02]  /*1340*/  UISETP.NE.U32.AND UP0, UPT, UR8, URZ, UPT ;  /* 0x0000003f0800728c */ /* 0x000fe4000bf05070 */
[----:B------:R-:W-:Y:S02]  /*1350*/  UISETP.NE.U32.AND UP1, UPT, UR10, URZ, UPT ;  /* 0x0000003f0a00728c */ /* 0x000fe4000bf25070 */
[----:B------:R-:W-:Y:S02]  /*1360*/  UISETP.NE.AND.EX UP0, UPT, UR9, URZ, UPT, UP0 ;  /* 0x0000003f0900728c */ /* 0x000fe4000bf05300 */
[----:B------:R-:W-:-:S04]  /*1370*/  UISETP.NE.AND.EX UP1, UPT, UR11, URZ, UPT, UP1 ;  /* 0x0000003f0b00728c */ /* 0x000fc8000bf25310 */
[----:B------:R-:W-:Y:S02]  /*1380*/  PLOP3.LUT P0, PT, PT, PT, UP0, 0x80, 0x0 ;  /* 0x000000000000781c */ /* 0x000fe40003f0f008 */
[----:B------:R-:W-:Y:S02]  /*1390*/  PLOP3.LUT P1, PT, PT, PT, UP1, 0x80, 0x0 ;  /* 0x000000000000781c */ /* 0x000fe40003f2f018 */
[----:B--2---:R-:W-:-:S13]  /*13a0*/  R2UR UR40, R4 ;  /* 0x00000000042872ca */ /* 0x004fda00000e0000 */
[----:B------:R-:W-:Y:S02]  /*13b0*/  USHF.R.S32.HI UR41, URZ, 0x1f, UR40 ;  /* 0x0000001f3f297899 */ /* 0x000fe40008011428 */
[----:B------:R-:W-:-:S04]  /*13c0*/  @UP0 ULEA UR8, UP2, UR40, UR8, 0x2 ;  /* 0x0000000828080291 */ /* 0x000fc8000f84103f */
[----:B------:R-:W-:Y:S02]  /*13d0*/  @UP0 ULEA.HI.X UR9, UR40, UR9, UR41, 0x2, UP2 ;  /* 0x0000000928090291 */ /* 0x000fe400090f1429 */
[----:B------:R-:W-:Y:S01]  /*13e0*/  @UP1 ULEA UR10, UP0, UR40, UR10, 0x2 ;  /* 0x0000000a280a1291 */ /* 0x000fe2000f80103f */
[----:B------:R-:W-:-:S03]  /*13f0*/  IMAD.U32 R4, RZ, RZ, UR8 ;  /* 0x00000008ff047e24 */ /* 0x000fc6000f8e00ff */
[----:B------:R-:W-:Y:S01]  /*1400*/  @UP1 ULEA.HI.X UR11, UR40, UR11, UR41, 0x2, UP0 ;  /* 0x0000000b280b1291 */ /* 0x000fe200080f1429 */
[----:B------:R-:W-:Y:S01]  /*1410*/  IMAD.U32 R5, RZ, RZ, UR9 ;  /* 0x00000009ff057e24 */ /* 0x000fe2000f8e00ff */
[----:B------:R-:W-:Y:S01]  /*1420*/  ULDC.64 UR8, c[0x0][0x418] ;  /* 0x0001060000087ab9 */ /* 0x000fe20000000a00 */
[----:B-1----:R-:W-:-:S03]  /*1430*/  IMAD.U32 R6, RZ, RZ, UR10 ;  /* 0x0000000aff067e24 */ /* 0x002fc6000f8e00ff */
[----:B------:R-:W-:Y:S01]  /*1440*/  IMAD.U32 R7, RZ, RZ, UR11 ;  /* 0x0000000bff077e24 */ /* 0x000fe2000f8e00ff */
[----:B------:R-:W2:Y:S04]  /*1450*/  @P0 LDG.E R4, desc[UR50][R4.64] ;  /* 0x0000003204040981 */ /* 0x000ea8000c1e1900 */
[----:B------:R-:W3:Y:S01]  /*1460*/  @P1 LDG.E R6, desc[UR50][R6.64] ;  /* 0x0000003206061981 */ /* 0x000ee2000c1e1900 */
[----:B------:R-:W-:Y:S02]  /*1470*/  ULOP3.LUT UR4, UR6, 0xff000000, URZ, 0xc0, !UPT ;  /* 0xff00000006047892 */ /* 0x000fe4000f8ec03f */
[----:B------:R-:W-:Y:S02]  /*1480*/  UISETP.NE.U32.AND UP0, UPT, UR8, URZ, UPT ;  /* 0x0000003f0800728c */ /* 0x000fe4000bf05070 */
[----:B------:R-:W-:-:S02]  /*1490*/  USHF.R.U32.HI UR7, URZ, 0x8, UR4 ;  /* 0x000000083f077899 */ /* 0x000fc40008011604 */
[----:B------:R-:W-:Y:S02]  /*14a0*/  UISETP.NE.AND.EX UP0, UPT, UR9, URZ, UPT, UP0 ;  /* 0x0000003f0900728c */ /* 0x000fe4000bf05300 */
[----:B------:R-:W-:Y:S02]  /*14b0*/  ULOP3.LUT UR42, UR6, 0xffff, URZ, 0xc0, !UPT ;  /* 0x0000ffff062a7892 */ /* 0x000fe4000f8ec03f */
[----:B------:R-:W-:Y:S01]  /*14c0*/  ULOP3.LUT UR6, UR6, 0xff0000, URZ, 0xc0, !UPT ;  /* 0x00ff000006067892 */ /* 0x000fe2000f8ec03f */
[----:B------:R-:W-:Y:S01]  /*14d0*/  ULDC UR4, c[0x0][0x424] ;  /* 0x0001090000047ab9 */ /* 0x000fe20000000800 */
[----:B------:R-:W-:Y:S01]  /*14e0*/  UMOV UR53, URZ ;  /* 0x0000003f00357c82 */ /* 0x000fe20008000000 */
[----:B------:R-:W-:Y:S02]  /*14f0*/  USEL UR4, UR4, 0x1, UP0 ;  /* 0x0000000104047887 */ /* 0x000fe40008000000 */
[----:B------:R-:W-:Y:S01]  /*1500*/  ULEA.HI UR6, UR6, UR7, URZ, 0x10 ;  /* 0x0000000706067291 */ /* 0x000fe2000f8f803f */
[----:B------:R-:W-:-:S02]  /*1510*/  UMOV UR43, UR5 ;  /* 0x00000005002b7c82 */ /* 0x000fc40008000000 */
[----:B------:R-:W-:Y:S02]  /*1520*/  ULDC UR7, c[0x0][0x2f0] ;  /* 0x0000bc0000077ab9 */ /* 0x000fe40000000800 */
[----:B------:R-:W-:-:S03]  /*1530*/  UIMAD UR4, UR4, UR7, URZ ;  /* 0x00000007040472a4 */ /* 0x000fc6000f8e023f */
[----:B------:R-:W-:Y:S01]  /*1540*/  ULDC UR7, c[0x0][0x9f0] ;  /* 0x00027c0000077ab9 */ /* 0x000fe20000000800 */
[----:B--2---:R-:W-:-:S03]  /*1550*/  @P0 R2UR UR53, R4 ;  /* 0x00000000043502ca */ /* 0x004fc600000e0000 */
[----:B---3--:R-:W-:Y:S01]  /*1560*/  @P1 R2UR UR4, R6 ;  /* 0x00000000060412ca */ /* 0x008fe200000e0000 */
[----:B-----5:R-:W-:-:S14]  /*1570*/  @P1 BRA `(.L_x_348) ;  /* 0x0000000000341947 */ /* 0x020fdc0003800000 */
[----:B------:R-:W-:Y:S02]  /*1580*/  ULDC.64 UR8, c[0x0][0xa08] ;  /* 0x0002820000087ab9 */ /* 0x000fe40000000a00 */
[----:B------:R-:W-:-:S04]  /*1590*/  ISETP.NE.U32.AND P0, PT, RZ, UR8, PT ;  /* 0x00000008ff007c0c */ /* 0x000fc8000bf05070 */
[----:B------:R-:W-:-:S13]  /*15a0*/  ISETP.NE.AND.EX P0, PT, RZ, UR9, PT, P0 ;  /* 0x00000009ff007c0c */ /* 0x000fda000bf05300 */
[----:B------:R-:W-:Y:S05]  /*15b0*/  @!P0 BRA `(.L_x_348) ;  /* 0x0000000000248947 */ /* 0x000fea0003800000 */
[----:B------:R-:W-:Y:S02]  /*15c0*/  ULDC.64 UR4, c[0x0][0xa08] ;  /* 0x0002820000047ab9 */ /* 0x000fe40000000a00 */
[----:B------:R-:W-:-:S06]  /*15d0*/  UIMAD.WIDE UR4, UR40, 0x4, UR4 ;  /* 0x00000004280478a5 */ /* 0x000fcc000f8e0204 */
[----:B------:R-:W-:Y:S02]  /*15e0*/  IMAD.U32 R4, RZ, RZ, UR4 ;  /* 0x00000004ff047e24 */ /* 0x000fe4000f8e00ff */
[----:B------:R-:W-:-:S05]  /*15f0*/  IMAD.U32 R5, RZ, RZ, UR5 ;  /* 0x00000005ff057e24 */ /* 0x000fca000f8e00ff */
[----:B------:R-:W2:Y:S04]  /*1600*/  LDG.E R3, desc[UR50][R4.64] ;  /* 0x0000003204037981 */ /* 0x000ea8000c1e1900 */
[----:B------:R-:W3:Y:S01]  /*1610*/  LDG.E R0, desc[UR50][R4.64+0x4] ;  /* 0x0000043204007981 */ /* 0x000ee2000c1e1900 */
[----:B--2---:R-:W-:Y:S02]  /*1620*/  R2UR UR4, R3 ;  /* 0x00000000030472ca */ /* 0x004fe400000e0000 */
[----:B---3--:R-:W-:-:S13]  /*1630*/  R2UR UR5, R0 ;  /* 0x00000000000572ca */ /* 0x008fda00000e0000 */
[----:B------:R-:W-:-:S12]  /*1640*/  UIADD3 UR4, -UR4, UR5, URZ ;  /* 0x0000000504047290 */ /* 0x000fd8000fffe13f */
.L_x_348:
[----:B------:R-:W-:Y:S02]  /*1650*/  UISETP.NE.AND UP1, UPT, UR47, 0x1, UPT ;  /* 0x000000012f00788c */ /* 0x000fe4000bf25270 */
[----:B------:R-:W-:Y:S02]  /*1660*/  UIADD3 UR53, -UR53, UR4, URZ ;  /* 0x0000000435357290 */ /* 0x000fe4000fffe13f */
[----:B------:R-:W-:Y:S02]  /*1670*/  USHF.R.U32.HI UR45, URZ, 0x10, UR6 ;  /* 0x000000103f2d7899 */ /* 0x000fe40008011606 */
[----:B------:R-:W-:Y:S01]  /*1680*/  UIADD3 UR4, UR53, 0x3f, URZ ;  /* 0x0000003f35047890 */ /* 0x000fe2000fffe03f */
[----:B------:R-:W-:Y:S01]  /*1690*/  PLOP3.LUT P0, PT, PT, PT, UP1, 0x80, 0x0 ;  /* 0x000000000000781c */ /* 0x000fe20003f0f018 */
[----:B------:R-:W-:Y:S02]  /*16a0*/  UISETP.NE.AND UP0, UPT, UR45, URZ, UPT ;  /* 0x0000003f2d00728c */ /* 0x000fe4000bf05270 */
[----:B------:R-:W-:-:S02]  /*16b0*/  USHF.R.S32.HI UR5, URZ, 0x1f, UR4 ;  /* 0x0000001f3f057899 */ /* 0x000fc40008011404 */
[----:B------:R-:W-:Y:S02]  /*16c0*/  ULOP3.LUT UR44, UR6, 0xff, URZ, 0xc0, !UPT ;  /* 0x000000ff062c7892 */ /* 0x000fe4000f8ec03f */
[----:B------:R-:W-:Y:S02]  /*16d0*/  ULEA.HI UR5, UR5, UR4, URZ, 0x6 ;  /* 0x0000000405057291 */ /* 0x000fe4000f8f303f */
[----:B------:R-:W-:Y:S02]  /*16e0*/  USEL UR10, UR45, UR7, UP0 ;  /* 0x000000072d0a7287 */ /* 0x000fe40008000000 */
[----:B------:R-:W-:Y:S02]  /*16f0*/  USHF.R.S32.HI UR9, URZ, 0x6, UR5 ;  /* 0x000000063f097899 */ /* 0x000fe40008011405 */
[----:B------:R-:W-:Y:S10]  /*1700*/  @!P0 BRA `(.L_x_349) ;  /* 0x0000002000048947 */ /* 0x000ff40003800000 */
        /* <DEDUP_REMOVED lines=37> */
.L_x_350:
[----:B------:R-:W-:Y:S01]  /*1960*/  UIMAD UR21, UR44, UR4, URZ ;  /* 0x000000042c1572a4 */ /* 0x000fe2000f8e023f */
[----:B------:R-:W-:Y:S01]  /*1970*/  IMAD.U32 R0, RZ, RZ, UR9 ;  /* 0x00000009ff007e24 */ /* 0x000fe2000f8e00ff */
[----:B------:R-:W-:Y:S01]  /*1980*/  PLOP3.LUT P0, PT, PT, PT, PT, 0x80, 0x0 ;  /* 0x000000000000781c */ /* 0x000fe20003f0f070 */
[----:B------:R-:W-:Y:S01]  /*1990*/  IMAD.U32 R3, RZ, RZ, UR4 ;  /* 0x00000004ff037e24 */ /* 0x000fe2000f8e00ff */
[----:B------:R-:W-:Y:S02]  /*19a0*/  CS2R R12, SRZ ;  /* 0x00000000000c7805 */ /* 0x000fe4000001ff00 */
[----:B------:R-:W-:Y:S02]  /*19b0*/  CS2R R150, SRZ ;  /* 0x0000000000967805 */ /* 0x000fe4000001ff00 */
[----:B------:R-:W-:Y:S02]  /*19c0*/  CS2R R148, SRZ ;  /* 0x0000000000947805 */ /* 0x000fe4000001ff00 */
[----:B------:R-:W-:-:S02]  /*19d0*/  CS2R R146, SRZ ;  /* 0x0000000000927805 */ /* 0x000fc4000001ff00 */
[----:B------:R-:W-:Y:S02]  /*19e0*/  VIADDMNMX R0, R3, UR21, R0, PT ;  /* 0x0000001503007c46 */ /* 0x000fe4000b800100 */
[----:B------:R-:W-:Y:S02]  /*19f0*/  CS2R R144, SRZ ;  /* 0x0000000000907805 */ /* 0x000fe4000001ff00 */
[----:B------:R-:W-:Y:S02]  /*1a00*/  CS2R R142, SRZ ;  /* 0x00000000008e7805 */ /* 0x000fe4000001ff00 */
[----:B------:R-:W-:Y:S02]  /*1a10*/  CS2R R140, SRZ ;  /* 0x00000000008c7805 */ /* 0x000fe4000001ff00 */
[----:B------:R-:W-:Y:S02]  /*1a20*/  R2UR UR16, R0 ;  /* 0x00000000001072ca */ /* 0x000fe400000e0000 */
        /* <DEDUP_REMOVED lines=12> */
[----:B------:R-:W-:Y:S01]  /*1af0*/  UISETP.GT.AND UP0, UPT, UR16, UR21, UPT ;  /* 0x000000151000728c */ /* 0x000fe2000bf04270 */
[----:B------:R-:W-:-:S02]  /*1b00*/  CS2R R114, SRZ ;  /* 0x0000000000727805 */ /* 0x000fc4000001ff00 */
[----:B------:R-:W-:Y:S02]  /*1b10*/  CS2R R112, SRZ ;  /* 0x0000000000707805 */ /* 0x000fe4000001ff00 */
[----:B------:R-:W-:Y:S02]  /*1b20*/  CS2R R110, SRZ ;  /* 0x00000000006e7805 */ /* 0x000fe4000001ff00 */
        /* <DEDUP_REMOVED lines=45> */
[----:B------:R-:W0:Y:S01]  /*1e00*/  SHFL.IDX PT, R0, R221, RZ, 0x1f ;  /* 0x00001fffdd007589 */ /* 0x000e2200000e0000 */
[----:B------:R-:W-:Y:S02]  /*1e10*/  ISETP.NE.AND P0, PT, RZ, UR47, PT ;  /* 0x0000002fff007c0c */ /* 0x000fe4000bf05270 */
[----:B0-----:R-:W-:Y:S01]  /*1e20*/  R2UR UR4, R0 ;  /* 0x00000000000472ca */ /* 0x001fe200000e0000 */
[----:B------:R-:W-:-:S05]  /*1e30*/  IMAD.MOV.U32 R0, RZ, RZ, 0x1 ;  /* 0x00000001ff007424 */ /* 0x000fca00078e00ff */
[----:B------:R-:W-:-:S04]  /*1e40*/  SEL R0, R0, 0x2, !P0 ;  /* 0x0000000200007807 */ /* 0x000fc80004000000 */
[----:B------:R-:W-:-:S03]  /*1e50*/  LOP3.LUT R0, R0, 0x1, RZ, 0xfc, !PT ;  /* 0x0000000100007812 */ /* 0x000fc600078efcff */
[----:B------:R-:W-:Y:S01]  /*1e60*/  ULEA.HI UR5, UR4, UR4, URZ, 0x1 ;  /* 0x0000000404057291 */ /* 0x000fe2000f8f083f */
[----:B------:R-:W-:-:S03]  /*1e70*/  ISETP.NE.AND P0, PT, R0, 0x3, PT ;  /* 0x000000030000780c */ /* 0x000fc60003f05270 */
[----:B------:R-:W-:-:S04]  /*1e80*/  ULOP3.LUT UR5, UR5, 0x1fffe, URZ, 0xc0, !UPT ;  /* 0x0001fffe05057892 */ /* 0x000fc8000f8ec03f */
[----:B------:R-:W-:-:S04]  /*1e90*/  UIADD3 UR5, UR4, -UR5, URZ ;  /* 0x8000000504057290 */ /* 0x000fc8000fffe03f */
[----:B------:R-:W-:-:S04]  /*1ea0*/  ULEA UR5, UR5, UR39, 0xf ;  /* 0x0000002705057291 */ /* 0x000fc8000f8e783f */
[----:B------:R-:W-:-:S04]  /*1eb0*/  UIADD3 UR5, UR5, 0x400, URZ ;  /* 0x0000040005057890 */ /* 0x000fc8000fffe03f */
[----:B------:R-:W-:-:S04]  /*1ec0*/  USHF.R.U32.HI UR5, URZ, 0x4, UR5 ;  /* 0x000000043f057899 */ /* 0x000fc80008011605 */
[----:B------:R-:W-:-:S04]  /*1ed0*/  ULOP3.LUT UR5, UR5, 0x3fff, URZ, 0xc0, !UPT ;  /* 0x00003fff05057892 */ /* 0x000fc8000f8ec03f */
[----:B------:R-:W-:Y:S01]  /*1ee0*/  ULOP3.LUT UR20, UR5, 0x2000000, URZ, 0xfc, !UPT ;  /* 0x0200000005147892 */ /* 0x000fe2000f8efc3f */
[----:B------:R-:W-:Y:S11]  /*1ef0*/  @!P0 BRA `(.L_x_352) ;  /* 0x0000000000048947 */ /* 0x000ff60003800000 */
[----:B------:R-:W-:Y:S01]  /*1f00*/  BPT.TRAP 0x1 ;  /* 0x000000040000795c */ /* 0x000fe20000300000 */
.L_x_352:
[----:B------:R-:W-:Y:S01]  /*1f10*/  ULEA UR17, UR48, UR39, 0x3 ;  /* 0x0000002730117291 */ /* 0x000fe2000f8e183f */
[----:B------:R-:W-:-:S05]  /*1f20*/  IMAD.U32 R0, RZ, RZ, UR36 ;  /* 0x00000024ff007e24 */ /* 0x000fca000f8e00ff */
[----:B------:R-:W-:-:S04]  /*1f30*/  SHF.L.U32 R0, R0, 0x1f, RZ ;  /* 0x0000001f00007819 */ /* 0x000fc800000006ff */
[----:B------:R-:W0:Y:S02]  /*1f40*/  SYNCS.PHASECHK.TRANS64.TRYWAIT P1, [UR17+0x28c50], R0 ;  /* 0x028c5000ff0075a7 */ /* 0x000e240008020151 */
[----:B0-----:R-:W-:Y:S05]  /*1f50*/  @!P1 BRA `(.L_x_353) ;  /* 0x000000fc009c9947 */ /* 0x001fea0003800000 */
.L_x_485:
[----:B------:R-:W-:Y:S01]  /*1f60*/  BAR.SYNC.DEFER_BLOCKING 0xe, 0x100 ;  /* 0x0384000000007b1d */ /* 0x000fe20000010000 */
[----:B------:R-:W-:Y:S02]  /*1f70*/  UIADD3 UR4, UR39, 0x26800, URZ ;  /* 0x0002680027047890 */ /* 0x000fe4000fffe03f */
[----:B------:R-:W-:Y:S02]  /*1f80*/  ULEA UR12, UR48, UR20, 0xc ;  /* 0x00000014300c7291 */ /* 0x000fe4000f8e603f */
[----:B------:R-:W-:Y:S01]  /*1f90*/  USHF.R.U32.HI UR4, URZ, 0x4, UR4 ;  /* 0x000000043f047899 */ /* 0x000fe20008011604 */
[----:B------:R-:W-:Y:S01]  /*1fa0*/  UMOV UR7, 0x40000040 ;  /* 0x4000004000077882 */ /* 0x000fe20000000000 */
[----:B------:R-:W-:Y:S02]  /*1fb0*/  UMOV UR5, 0x40000040 ;  /* 0x4000004000057882 */ /* 0x000fe40000000000 */
[----:B------:R-:W-:Y:S01]  /*1fc0*/  ULOP3.LUT UR4, UR4, 0x3fff, URZ, 0xc0, !UPT ;  /* 0x00003fff04047892 */ /* 0x000fe2000f8ec03f */
[----:B------:R-:W-:Y:S01]  /*1fd0*/  UMOV UR6, UR12 ;  /* 0x0000000c00067c82 */ /* 0x000fe20008000000 */
[----:B------:R-:W-:-:S02]  /*1fe0*/  UIADD3 UR10, UR12, 0x100, URZ ;  /* 0x000001000c0a7890 */ /* 0x000fc4000fffe03f */
[----:B------:R-:W-:Y:S01]  /*1ff0*/  ULOP3.LUT UR13, UR4, 0x10000, URZ, 0xfc, !UPT ;  /* 0x00010000040d7892 */ /* 0x000fe2000f8efc3f */
[----:B------:R-:W-:Y:S01]  /*2000*/  UMOV UR11, 0x40000040 ;  /* 0x40000040000b7882 */ /* 0x000fe20000000000 */
[----:B------:R-:W-:Y:S02]  /*2010*/  UMOV UR9, 0x40000040 ;  /* 0x4000004000097882 */ /* 0x000fe40000000000 */
[----:B------:R-:W-:Y:S02]  /*2020*/  UIADD3 UR8, UR13, 0x4, URZ ;  /* 0x000000040d087890 */ /* 0x000fe4000fffe03f */
[----:B------:R-:W-:Y:S01]  /*2030*/  UIADD3 UR14, UR12, 0x180, URZ ;  /* 0x000001800c0e7890 */ /* 0x000fe2000fffe03f */
[----:B------:R-:W-:Y:S01]  /*2040*/  UMOV UR4, UR13 ;  /* 0x0000000d00047c82 */ /* 0x000fe20008000000 */
[----:B------:R-:W-:Y:S01]  /*2050*/  UMOV UR15, 0x40000040 ;  /* 0x40000040000f7882 */ /* 0x000fe20000000000 */
[----:B------:R-:W-:-:S06]  /*2060*/  WARPGROUP.ARRIVE ;  /* 0x00000000000079c5 */ /* 0x000fcc0000000000 */
[----:B------:R-:W-:Y:S01]  /*2070*/  HGMMA.64x256x16.F32.BF16 R24, gdesc[UR4].tnspB, RZ, !UPT, gsb0 ;  /* 0x43e00000041879f0 */ /* 0x000fe2000c0018ff */
[----:B------:R-:W-:Y:S02]  /*2080*/  UIADD3 UR6, UR12, 0x80, URZ ;  /* 0x000000800c067890 */ /* 0x000fe4000fffe03f */
[----:B------:R-:W-:Y:S01]  /*2090*/  UIADD3 UR4, UR13, 0x2, URZ ;  /* 0x000000020d047890 */ /* 0x000fe2000fffe03f */
[----:B------:R-:W-:Y:S01]  /*20a0*/  UMOV UR7, 0x40000040 ;  /* 0x4000004000077882 */ /* 0x000fe20000000000 */
[----:B------:R-:W-:Y:S01]  /*20b0*/  UMOV UR5, 0x40000040 ;  /* 0x4000004000057882 */ /* 0x000fe20000000000 */
[----:B------:R-:W-:-:S03]  /*20c0*/  UIADD3 UR12, UR13, 0x6, URZ ;  /* 0x000000060d0c7890 */ /* 0x000fc6000fffe03f */
[----:B------:R-:W-:Y:S01]  /*20d0*/  UMOV UR13, 0x40000040 ;  /* 0x40000040000d7882 */ /* 0x000fe20000000000 */
[----:B------:R-:W-:Y:S02]  /*20e0*/  WARPGROUP.DEPBAR.LE gsb0, 0x0 ;  /* 0x00008000000079c5 */ /* 0x000fe40000010000 */
[----:B------:R-:W-:-:S15]  /*20f0*/  WARPGROUP.ARRIVE ;  /* 0x00000000000079c5 */ /* 0x000fde0000000000 */
[----:B------:R-:W-:-:S01]  /*2100*/  NOP ;  /* 0x0000000000007918 */ /* 0x000fc20000000000 */
        /* <DEDUP_REMOVED lines=13> */
.L_x_354:
[----:B------:R-:W-:-:S04]  /*21e0*/  UIADD3 UR6, UR17, 0x28c60, URZ ;  /* 0x00028c6011067890 */ /* 0x000fc8000fffe03f */
[----:B------:R-:W-:-:S09]  /*21f0*/  UPRMT UR6, UR38, 0x654, UR6 ;  /* 0x0000065426067896 */ /* 0x000fd20008000006 */
[----:B------:R-:W-:Y:S01]  /*2200*/  SYNCS.ARRIVE.TRANS64.RED.A1T0 RZ, [UR6], RZ ;  /* 0x000000ffffff79a7 */ /* 0x000fe20008100406 */
[----:B------:R-:W-:-:S04]  /*2210*/  UIADD3 UR6, UR16, -0x2, URZ ;  /* 0xfffffffe10067890 */ /* 0x000fc8000fffe03f */
[----:B------:R-:W-:-:S06]  /*2220*/  UISETP.GE.AND UP0, UPT, UR6, UR21, UPT ;  /* 0x000000150600728c */ /* 0x000fcc000bf06270 */
[----:B------:R-:W-:-:S13]  /*2230*/  PLOP3.LUT P1, PT, PT, PT, UP0, 0x80, 0x0 ;  /* 0x000000000000781c */ /* 0x000fda0003f2f008 */
[----:B------:R-:W-:Y:S05]  /*2240*/  @!P1 BRA `(.L_x_355) ;  /* 0x0000000800f89947 */ /* 0x000fea0003800000 */
[----:B------:R-:W-:-:S05]  /*2250*/  UMOV UR22, UR6 ;  /* 0x0000000600167c82 */ /* 0x000fca0008000000 */
.L_x_361:
[----:B------:R-:W-:Y:S01]  /*2260*/  BAR.SYNC.DEFER_BLOCKING 0xe, 0x100 ;  /* 0x0384000000007b1d */ /* 0x000fe20000010000 */
[----:B01----:R-:W-:Y:S01]  /*2270*/  IMAD.U32 R3, RZ, RZ, UR48 ;  /* 0x00000030ff037e24 */ /* 0x003fe2000f8e00ff */
[----:B------:R-:W-:-:S03]  /*2280*/  UIADD3 UR48, UR48, 0x1, URZ ;  /* 0x0000000130307890 */ /* 0x000fc6000fffe03f */
[----:B------:R-:W-:Y:S01]  /*2290*/  IMAD R0, R3, 0x40, R16 ;  /* 0x0000004003007824 */ /* 0x000fe200078e0210 */
[----:B------:R-:W-:-:S04]  /*22a0*/  UISETP.NE.AND UP0, UPT, UR48, 0x2, UPT ;  /* 0x000000023000788c */ /* 0x000fc8000bf05270 */
[----:B------:R-:W-:Y:S01]  /*22b0*/  LEA R0, R0, UR39, 0x2 ;  /* 0x0000002700007c11 */ /* 0x000fe2000f8e10ff */
[----:B------:R-:W-:Y:S02]  /*22c0*/  USEL UR6, URZ, 0x1, UP0 ;  /* 0x000000013f067887 */ /* 0x000fe40008000000 */
[----:B------:R-:W-:Y:S02]  /*22d0*/  USEL UR48, UR48, URZ, UP0 ;  /* 0x0000003f30307287 */ /* 0x000fe40008000000 */
[----:B------:R-:W-:Y:S01]  /*22e0*/  ULOP3.LUT UR36, UR36, UR6, URZ, 0x3c, !UPT ;  /* 0x0000000624247292 */ /* 0x000fe2000f8e3c3f */
        /* <DEDUP_REMOVED lines=132> */
.L_x_356:
[----:B------:R-:W-:Y:S01]  /*2b30*/  ULEA UR6, UR48, UR39, 0x3 ;  /* 0x0000002730067291 */ /* 0x000fe2000f8e183f */
[----:B------:R-:W-:-:S05]  /*2b40*/  IMAD.U32 R0, RZ, RZ, UR36 ;  /* 0x00000024ff007e24 */ /* 0x000fca000f8e00ff */
[----:B------:R-:W-:-:S04]  /*2b50*/  SHF.L.U32 R0, R0, 0x1f, RZ ;  /* 0x0000001f00007819 */ /* 0x000fc800000006ff */
[----:B------:R0:W1:Y:S01]  /*2b60*/  SYNCS.PHASECHK.TRANS64.TRYWAIT P1, [UR6+0x28c50], R0 ;  /* 0x028c5000ff0075a7 */ /* 0x0000620008020146 */
[----:B------:R-:W-:Y:S05]  /*2b70*/  @!P0 BRA `(.L_x_357) ;  /* 0x0000000000048947 */ /* 0x000fea0003800000 */
[----:B------:R-:W-:Y:S01]  /*2b80*/  BPT.TRAP 0x1 ;  /* 0x000000040000795c */ /* 0x000fe20000300000 */
.L_x_357:
[----:B-1----:R-:W-:Y:S05]  /*2b90*/  @P1 BRA `(.L_x_358) ;  /* 0x0000000000081947 */ /* 0x002fea0003800000 */
[----:B------:R-:W1:Y:S02]  /*2ba0*/  SYNCS.PHASECHK.TRANS64.TRYWAIT P1, [UR6+0x28c50], R0 ;  /* 0x028c5000ff0075a7 */ /* 0x000e640008020146 */
[----:B-1----:R-:W-:Y:S05]  /*2bb0*/  @!P1 BRA `(.L_x_359) ;  /* 0x000000f0009c9947 */ /* 0x002fea0003800000 */
.L_x_358:
[----:B------:R-:W-:Y:S01]  /*2bc0*/  UIADD3 UR6, UR39, 0x26800, URZ ;  /* 0x0002680027067890 */ /* 0x000fe2000fffe03f */
[----:B------:R-:W-:Y:S01]  /*2bd0*/  WARPGROUP.ARRIVE ;  /* 0x00000000000079c5 */ /* 0x000fe20000000000 */
[----:B------:R-:W-:Y:S02]  /*2be0*/  ULEA UR18, UR48, UR20, 0xc ;  /* 0x0000001430127291 */ /* 0x000fe4000f8e603f */
[----:B------:R-:W-:Y:S01]  /*2bf0*/  USHF.R.U32.HI UR6, URZ, 0x4, UR6 ;  /* 0x000000043f067899 */ /* 0x000fe20008011606 */
[----:B------:R-:W-:Y:S01]  /*2c00*/  UMOV UR19, 0x40000040 ;  /* 0x4000004000137882 */ /* 0x000fe20000000000 */
[----:B------:R-:W-:Y:S02]  /*2c10*/  UMOV UR17, 0x40000040 ;  /* 0x4000004000117882 */ /* 0x000fe40000000000 */
[----:B------:R-:W-:Y:S01]  /*2c20*/  ULOP3.LUT UR6, UR6, 0x3fff, URZ, 0xc0, !UPT ;  /* 0x00003fff06067892 */ /* 0x000fe2000f8ec03f */
[----:B------:R-:W-:Y:S01]  /*2c30*/  UMOV UR7, 0x40000040 ;  /* 0x4000004000077882 */ /* 0x000fe20000000000 */
[----:B------:R-:W-:-:S02]  /*2c40*/  UIADD3 UR10, UR18, 0x100, URZ ;  /* 0x00000100120a7890 */ /* 0x000fc4000fffe03f */
[----:B------:R-:W-:Y:S02]  /*2c50*/  ULOP3.LUT UR16, UR6, 0x10000, URZ, 0xfc, !UPT ;  /* 0x0001000006107892 */ /* 0x000fe4000f8efc3f */
[----:B------:R-:W-:Y:S01]  /*2c60*/  UIADD3 UR6, UR18, 0x80, URZ ;  /* 0x0000008012067890 */ /* 0x000fe2000fffe03f */
[----:B------:R-:W-:Y:S01]  /*2c70*/  UMOV UR11, 0x40000040 ;  /* 0x40000040000b7882 */ /* 0x000fe20000000000 */
[----:B------:R-:W-:Y:S01]  /*2c80*/  UIADD3 UR14, UR18, 0x180, URZ ;  /* 0x00000180120e7890 */ /* 0x000fe2000fffe03f */
[----:B------:R-:W-:-:S04]  /*2c90*/  UMOV UR15, 0x40000040 ;  /* 0x40000040000f7882 */ /* 0x000fc80000000000 */
        /* <DEDUP_REMOVED lines=17> */
.L_x_360:
[----:B------:R-:W-:Y:S02]  /*2db0*/  UISETP.GT.AND UP0, UPT, UR22, UR21, UPT ;  /* 0x000000151600728c */ /* 0x000fe4000bf04270 */
[----:B------:R-:W-:Y:S02]  /*2dc0*/  ULEA UR6, UR48, UR39, 0x3 ;  /* 0x0000002730067291 */ /* 0x000fe4000f8e183f */
[----:B------:R-:W-:Y:S02]  /*2dd0*/  UIADD3 UR22, UR22, -0x1, URZ ;  /* 0xffffffff16167890 */ /* 0x000fe4000fffe03f */
[----:B------:R-:W-:Y:S01]  /*2de0*/  UIADD3 UR6, UR6, 0x28c60, URZ ;  /* 0x00028c6006067890 */ /* 0x000fe2000fffe03f */
[----:B------:R-:W-:-:S03]  /*2df0*/  PLOP3.LUT P1, PT, PT, PT, UP0, 0x80, 0x0 ;  /* 0x000000000000781c */ /* 0x000fc60003f2f008 */
[----:B------:R-:W-:-:S09]  /*2e00*/  UPRMT UR6, UR38, 0x654, UR6 ;  /* 0x0000065426067896 */ /* 0x000fd20008000006 */
[----:B------:R-:W-:Y:S01]  /*2e10*/  SYNCS.ARRIVE.TRANS64.RED.A1T0 RZ, [UR6], RZ ;  /* 0x000000ffffff79a7 */ /* 0x000fe20008100406 */
[----:B------:R-:W-:Y:S05]  /*2e20*/  @P1 BRA `(.L_x_361) ;  /* 0xfffffff4000c1947 */ /* 0x000fea000383ffff */
.L_x_355:
[----:B------:R-:W-:Y:S01]  /*2e30*/  BAR.SYNC.DEFER_BLOCKING 0xe, 0x100 ;  /* 0x0384000000007b1d */ /* 0x000fe20000010000 */
[----:B01----:R-:W-:Y:S01]  /*2e40*/  IMAD.U32 R3, RZ, RZ, UR48 ;  /* 0x00000030ff037e24 */ /* 0x003fe2000f8e00ff */
[----:B------:R-:W-:Y:S01]  /*2e50*/  UIADD3 UR48, UR48, 0x1, URZ ;  /* 0x0000000130307890 */ /* 0x000fe2000fffe03f */
[----:B------:R-:W-:Y:S02]  /*2e60*/  PLOP3.LUT P0, PT, PT, PT, PT, 0x8, 0x0 ;  /* 0x000000000000781c */ /* 0x000fe40003f0e170 */
[----:B------:R-:W-:Y:S01]  /*2e70*/  CS2R R12, SRZ ;  /* 0x00000000000c7805 */ /* 0x000fe2000001ff00 */
        /* <DEDUP_REMOVED lines=138> */
.L_x_349:
        /* <DEDUP_REMOVED lines=37> */
.L_x_362:
        /* <DEDUP_REMOVED lines=103> */
.L_x_363:
[----:B------:R-:W-:Y:S01]  /*3fe0*/  ULEA.HI UR4, UR46, UR46, URZ, 0x1 ;  /* 0x0000002e2e047291 */ /* 0x000fe2000f8f083f */
[----:B------:R-:W-:Y:S01]  /*3ff0*/  IMAD.MOV.U32 R3, RZ, RZ, 0x1 ;  /* 0x00000001ff037424 */ /* 0x000fe200078e00ff */
[----:B------:R-:W-:Y:S02]  /*4000*/  ISETP.NE.AND P0, PT, RZ, UR47, PT ;  /* 0x0000002fff007c0c */ /* 0x000fe4000bf05270 */
[----:B------:R-:W-:Y:S02]  /*4010*/  ULOP3.LUT UR4, UR4, 0xfffffffe, URZ, 0xc0, !UPT ;  /* 0xfffffffe04047892 */ /* 0x000fe4000f8ec03f */
[----:B------:R-:W-:Y:S02]  /*4020*/  SEL R3, R3, 0x2, !P0 ;  /* 0x0000000203037807 */ /* 0x000fe40004000000 */
[----:B------:R-:W-:Y:S02]  /*4030*/  UIADD3 UR4, UR46, -UR4, URZ ;  /* 0x800000042e047290 */ /* 0x000fe4000fffe03f */
[----:B------:R-:W-:-:S04]  /*4040*/  LOP3.LUT R3, R3, 0x1, RZ, 0xfc, !PT ;  /* 0x0000000103037812 */ /* 0x000fc800078efcff */
[----:B------:R-:W-:Y:S01]  /*4050*/  IMAD.U32 R0, RZ, RZ, UR4 ;  /* 0x00000004ff007e24 */ /* 0x000fe2000f8e00ff */
[----:B------:R-:W-:-:S04]  /*4060*/  ISETP.NE.AND P0, PT, R3, 0x3, PT ;  /* 0x000000030300780c */ /* 0x000fc80003f05270 */
[----:B------:R-:W-:-:S04]  /*4070*/  SHF.L.U32 R0, R0, 0x1f, RZ ;  /* 0x0000001f00007819 */ /* 0x000fc800000006ff */
[----:B------:R-:W0:Y:S02]  /*4080*/  SYNCS.PHASECHK.TRANS64.TRYWAIT P1, [UR39+0x28c00], R0 ;  /* 0x028c0000ff0075a7 */ /* 0x000e240008020167 */
[----:B0-----:R-:W-:Y:S05]  /*4090*/  @!P1 BRA `(.L_x_364) ;  /* 0x000000dc007c9947 */ /* 0x001fea0003800000 */
.L_x_486:
[----:B------:R-:W-:Y:S05]  /*40a0*/  @!P0 BRA `(.L_x_365) ;  /* 0x0000000000048947 */ /* 0x000fea0003800000 */
[----:B------:R-:W-:Y:S01]  /*40b0*/  BPT.TRAP 0x1 ;  /* 0x000000040000795c */ /* 0x000fe20000300000 */
.L_x_365:
[----:B------:R-:W-:Y:S02]  /*40c0*/  IMAD.U32 R7, RZ, RZ, UR48 ;  /* 0x00000030ff077e24 */ /* 0x000fe4000f8e00ff */
[----:B------:R-:W-:-:S03]  /*40d0*/  IMAD.U32 R8, RZ, RZ, UR36 ;  /* 0x00000024ff087e24 */ /* 0x000fc6000f8e00ff */
[----:B------:R-:W-:Y:S02]  /*40e0*/  LEA R7, R7, UR39, 0x3 ;  /* 0x0000002707077c11 */ /* 0x000fe4000f8e18ff */
[----:B------:R-:W-:-:S04]  /*40f0*/  SHF.L.U32 R8, R8, 0x1f, RZ ;  /* 0x0000001f08087819 */ /* 0x000fc800000006ff */
[----:B------:R1:W2:Y:S01]  /*4100*/  SYNCS.PHASECHK.TRANS64.TRYWAIT P1, [R7+URZ+0x28c30], R8 ;  /* 0x028c3008070075a7 */ /* 0x0002a2000802017f */
[----:B------:R-:W-:Y:S05]  /*4110*/  @!P0 BRA `(.L_x_366) ;  /* 0x0000000000048947 */ /* 0x000fea0003800000 */
[----:B------:R-:W-:Y:S01]  /*4120*/  BPT.TRAP 0x1 ;  /* 0x000000040000795c */ /* 0x000fe20000300000 */
.L_x_366:
[----:B--2---:R-:W-:Y:S05]  /*4130*/  @P1 BRA `(.L_x_367) ;  /* 0x0000000000081947 */ /* 0x004fea0003800000 */
[----:B------:R-:W2:Y:S02]  /*4140*/  SYNCS.PHASECHK.TRANS64.TRYWAIT P1, [R7+URZ+0x28c30], R8 ;  /* 0x028c3008070075a7 */ /* 0x000ea4000802017f */
[----:B--2---:R-:W-:Y:S05]  /*4150*/  @!P1 BRA `(.L_x_368) ;  /* 0x000000dc00649947 */ /* 0x004fea0003800000 */
.L_x_367:
[----:B------:R-:W-:-:S04]  /*4160*/  UIADD3 UR4, UR39, 0x22400, URZ ;  /* 0x0002240027047890 */ /* 0x000fc8000fffe03f */
[----:B------:R-:W-:-:S04]  /*4170*/  USHF.R.U32.HI UR4, URZ, 0x4, UR4 ;  /* 0x000000043f047899 */ /* 0x000fc80008011604 */
[----:B------:R-:W-:-:S06]  /*4180*/  ULOP3.LUT UR4, UR4, 0x3fff, URZ, 0xc0, !UPT ;  /* 0x00003fff04047892 */ /* 0x000fcc000f8ec03f */
[----:B0-----:R-:W-:Y:S01]  /*4190*/  IMAD.U32 R3, RZ, RZ, UR4 ;  /* 0x00000004ff037e24 */ /* 0x001fe2000f8e00ff */
[----:B------:R-:W-:Y:S05]  /*41a0*/  WARPSYNC.ALL ;  /* 0x0000000000007948 */ /* 0x000fea0003800000 */
[----:B------:R-:W-:-:S04]  /*41b0*/  LOP3.LUT R3, R3, 0x10000, RZ, 0xfc, !PT ;  /* 0x0001000003037812 */ /* 0x000fc800078efcff */
[----:B------:R-:W-:Y:S01]  /*41c0*/  R2UR UR12, R3 ;  /* 0x00000000030c72ca */ /* 0x000fe200000e0000 */
[----:B------:R-:W-:Y:S01]  /*41d0*/  UIADD3 UR4, UR39, 0x20400, URZ ;  /* 0x0002040027047890 */ /* 0x000fe2000fffe03f */
[----:B------:R-:W-:Y:S01]  /*41e0*/  WARPGROUP.ARRIVE ;  /* 0x00000000000079c5 */ /* 0x000fe20000000000 */
[----:B------:R-:W-:Y:S01]  /*41f0*/  UMOV UR7, 0x40000040 ;  /* 0x4000004000077882 */ /* 0x000fe20000000000 */
[----:B------:R-:W-:Y:S01]  /*4200*/  UMOV UR5, 0x40000040 ;  /* 0x4000004000057882 */ /* 0x000fe20000000000 */
[----:B------:R-:W-:Y:S01]  /*4210*/  USHF.R.U32.HI UR4, URZ, 0x4, UR4 ;  /* 0x000000043f047899 */ /* 0x000fe20008011604 */
[----:B------:R-:W-:Y:S01]  /*4220*/  UMOV UR11, 0x40000040 ;  /* 0x40000040000b7882 */ /* 0x000fe20000000000 */
[----:B------:R-:W-:Y:S02]  /*4230*/  UMOV UR9, 0x40000040 ;  /* 0x4000004000097882 */ /* 0x000fe40000000000 */
[----:B------:R-:W-:Y:S01]  /*4240*/  ULOP3.LUT UR4, UR4, 0x3fff, URZ, 0xc0, !UPT ;  /* 0x00003fff04047892 */ /* 0x000fe2000f8ec03f */
[----:B------:R-:W-:-:S03]  /*4250*/  UMOV UR15, 0x40000040 ;  /* 0x40000040000f7882 */ /* 0x000fc60000000000 */
[----:B------:R-:W-:Y:S02]  /*4260*/  ULEA UR12, UR48, UR12, 0x9 ;  /* 0x0000000c300c7291 */ /* 0x000fe4000f8e483f */
[----:B------:R-:W-:Y:S02]  /*4270*/  ULOP3.LUT UR13, UR4, 0x10000, URZ, 0xfc, !UPT ;  /* 0x00010000040d7892 */ /* 0x000fe4000f8efc3f */
[----:B------:R-:W-:Y:S02]  /*4280*/  UIADD3 UR10, UR12, 0x4, URZ ;  /* 0x000000040c0a7890 */ /* 0x000fe4000fffe03f */
[----:B------:R-:W-:Y:S01]  /*4290*/  UIADD3 UR8, UR13, 0x4, URZ ;  /* 0x000000040d087890 */ /* 0x000fe2000fffe03f */
[----:B------:R-:W-:Y:S02]  /*42a0*/  UMOV UR6, UR12 ;  /* 0x0000000c00067c82 */ /* 0x000fe40008000000 */
[----:B------:R-:W-:Y:S01]  /*42b0*/  UMOV UR4, UR13 ;  /* 0x0000000d00047c82 */ /* 0x000fe20008000000 */
[----:B------:R-:W-:Y:S01]  /*42c0*/  UIADD3 UR14, UR12, 0x6, URZ ;  /* 0x000000060c0e7890 */ /* 0x000fe2000fffe03f */
[----:B------:R-:W-:Y:S01]  /*42d0*/  HGMMA.64x64x16.F32.BF16 R24, gdesc[UR4], RZ, !UPT, gsb0 ;  /* 0x00e00000041879f0 */ /* 0x000fe2000c0018ff */
[----:B------:R-:W-:-:S02]  /*42e0*/  UIADD3 UR6, UR12, 0x2, URZ ;  /* 0x000000020c067890 */ /* 0x000fc4000fffe03f */
[----:B------:R-:W-:Y:S01]  /*42f0*/  UIADD3 UR4, UR13, 0x2, URZ ;  /* 0x000000020d047890 */ /* 0x000fe2000fffe03f */
[----:B------:R-:W-:Y:S01]  /*4300*/  UMOV UR7, 0x40000040 ;  /* 0x4000004000077882 */ /* 0x000fe20000000000 */
[----:B------:R-:W-:Y:S01]  /*4310*/  UMOV UR5, 0x40000040 ;  /* 0x4000004000057882 */ /* 0x000fe20000000000 */
[----:B------:R-:W-:-:S03]  /*4320*/  UIADD3 UR12, UR13, 0x6, URZ ;  /* 0x000000060d0c7890 */ /* 0x000fc6000fffe03f */
        /* <DEDUP_REMOVED lines=13> */
.L_x_369:
[----:B------:R-:W-:Y:S01]  /*4400*/  UIMAD UR53, UR52, -0x40, UR53 ;  /* 0xffffffc0343578a4 */ /* 0x000fe2000f8e0235 */
[----:B------:R-:W-:Y:S01]  /*4410*/  R2UR UR6, R7 ;  /* 0x00000000070672ca */ /* 0x000fe200000e0000 */
[----:B------:R-:W-:-:S04]  /*4420*/  ULDC UR10, c[0x0][0x988] ;  /* 0x00026200000a7ab9 */ /* 0x000fc80000000800 */
[----:B------:R-:W-:-:S05]  /*4430*/  IMAD.U32 R5, RZ, RZ, UR53 ;  /* 0x00000035ff057e24 */ /* 0x000fca000f8e00ff */
[----:B------:R-:W-:-:S03]  /*4440*/  IADD3 R0, -R222, 0x40, R5 ;  /* 0x00000040de007810 */ /* 0x000fc60007ffe105 */
[----:B------:R-:W-:Y:S01]  /*4450*/  UIADD3 UR6, UR6, 0x28c40, URZ ;  /* 0x00028c4006067890 */ /* 0x000fe2000fffe03f */
[C---:B------:R-:W-:Y:S02]  /*4460*/  ISETP.GT.AND P5, PT, R0.reuse, RZ, PT ;  /* 0x000000ff0000720c */ /* 0x040fe40003fa4270 */
[C---:B------:R-:W-:Y:S01]  /*4470*/  ISETP.GT.AND P4, PT, R0.reuse, 0x1, PT ;  /* 0x000000010000780c */ /* 0x040fe20003f84270 */
[----:B------:R-:W-:Y:S01]  /*4480*/  UPRMT UR6, UR38, 0x654, UR6 ;  /* 0x0000065426067896 */ /* 0x000fe20008000006 */
[----:B------:R-:W-:Y:S02]  /*4490*/  ISETP.GT.AND P3, PT, R0, 0x8, PT ;  /* 0x000000080000780c */ /* 0x000fe40003f64270 */
[----:B------:R-:W-:Y:S02]  /*44a0*/  FSEL R24, R24, -INF , P5 ;  /* 0xff80000018187808 */ /* 0x000fe40002800000 */
[----:B------:R-:W-:Y:S02]  /*44b0*/  FSEL R25, R25, -INF , P4 ;  /* 0xff80000019197808 */ /* 0x000fe40002000000 */
[----:B------:R-:W-:-:S02]  /*44c0*/  ISETP.GT.AND P2, PT, R0, 0x9, PT ;  /* 0x000000090000780c */ /* 0x000fc40003f44270 */
[----:B------:R-:W-:Y:S01]  /*44d0*/  FSEL R28, R28, -INF , P3 ;  /* 0xff8000001c1c7808 */ /* 0x000fe20001800000 */
[----:B------:R-:W-:Y:S01]  /*44e0*/  SYNCS.ARRIVE.TRANS64.RED.A1T0 RZ, [UR6], RZ ;  /* 0x000000ffffff79a7 */ /* 0x000fe20008100406 */
        /* <DEDUP_REMOVED lines=67> */
[----:B------:R-:W-:Y:S01]  /*4920*/  FMNMX.FTZ R0, R42, R5, !PT ;  /* 0x000000052a007209 */ /* 0x000fe20007810000 */
[----:B------:R-:W-:Y:S01]  /*4930*/  BAR.SYNC.DEFER_BLOCKING 0xf, 0x100 ;  /* 0x03c4000000007b1d */ /* 0x000fe20000010000 */
        /* <DEDUP_REMOVED lines=12> */
[----:B------:R-:W-:Y:S01]  /*4a00*/  MUFU.EX2 R24, R24 ;  /* 0x0000001800187308 */ /* 0x000fe20000000800 */
[--C-:B------:R-:W-:Y:S01]  /*4a10*/  FFMA.FTZ R32, R32, UR10, -R6.reuse ;  /* 0x0000000a20207c23 */ /* 0x100fe20008010806 */
[--C-:B------:R-:W-:Y:S01]  /*4a20*/  FFMA.FTZ R33, R33, UR10, -R6.reuse ;  /* 0x0000000a21217c23 */ /* 0x100fe20008010806 */
[----:B------:R-:W-:Y:S01]  /*4a30*/  FMNMX.FTZ R0, R54, R5, !PT ;  /* 0x0000000536007209 */ /* 0x000fe20007810000 */
[--C-:B------:R-:W-:Y:S01]  /*4a40*/  FFMA.FTZ R36, R36, UR10, -R6.reuse ;  /* 0x0000000a24247c23 */ /* 0x100fe20008010806 */
[--C-:B------:R-:W-:Y:S01]  /*4a50*/  FFMA.FTZ R37, R37, UR10, -R6.reuse ;  /* 0x0000000a25257c23 */ /* 0x100fe20008010806 */
[--C-:B------:R-:W-:Y:S01]  /*4a60*/  FFMA.FTZ R40, R40, UR10, -R6.reuse ;  /* 0x0000000a28287c23 */ /* 0x100fe20008010806 */
[----:B------:R-:W-:Y:S01]  /*4a70*/  FMNMX.FTZ R0, R55, R0, !PT ;  /* 0x0000000037007209 */ /* 0x000fe20007810000 */
[----:B------:R-:W0:Y:S01]  /*4a80*/  MUFU.EX2 R25, R25 ;  /* 0x0000001900197308 */ /* 0x000e220000000800 */
[--C-:B------:R-:W-:Y:S01]  /*4a90*/  FFMA.FTZ R41, R41, UR10, -R6.reuse ;  /* 0x0000000a29297c23 */ /* 0x100fe20008010806 */
[--C-:B------:R-:W-:Y:S01]  /*4aa0*/  FFMA.FTZ R44, R44, UR10, -R6.reuse ;  /* 0x0000000a2c2c7c23 */ /* 0x100fe20008010806 */
[--C-:B------:R-:W-:Y:S01]  /*4ab0*/  FFMA.FTZ R45, R45, UR10, -R6.reuse ;  /* 0x0000000a2d2d7c23 */ /* 0x100fe20008010806 */
[----:B------:R-:W3:Y:S01]  /*4ac0*/  SHFL.BFLY PT, R5, R0, 0x2, 0x1f ;  /* 0x0c401f0000057f89 */ /* 0x000ee200000e0000 */
[--C-:B------:R-:W-:Y:S01]  /*4ad0*/  FFMA.FTZ R48, R48, UR10, -R6.reuse ;  /* 0x0000000a30307c23 */ /* 0x100fe20008010806 */
[--C-:B------:R-:W-:Y:S01]  /*4ae0*/  FFMA.FTZ R49, R49, UR10, -R6.reuse ;  /* 0x0000000a31317c23 */ /* 0x100fe20008010806 */
[--C-:B------:R-:W-:Y:S01]  /*4af0*/  FFMA.FTZ R52, R52, UR10, -R6.reuse ;  /* 0x0000000a34347c23 */ /* 0x100fe20008010806 */
[----:B------:R-:W-:Y:S01]  /*4b00*/  MUFU.EX2 R28, R28 ;  /* 0x0000001c001c7308 */ /* 0x000fe20000000800 */
[----:B------:R-:W-:-:S07]  /*4b10*/  FFMA.FTZ R6, R53, UR10, -R6 ;  /* 0x0000000a35067c23 */ /* 0x000fce0008010806 */
[----:B------:R-:W4:Y:S01]  /*4b20*/  MUFU.EX2 R29, R29 ;  /* 0x0000001d001d7308 */ /* 0x000f220000000800 */
[----:B0-----:R-:W-:Y:S01]  /*4b30*/  FADD.FTZ R11, R24, R25 ;  /* 0x00000019180b7221 */ /* 0x001fe20000010000 */
[----:B------:R-:W-:-:S06]  /*4b40*/  F2FP.BF16.F32.PACK_AB R152, R25, R24 ;  /* 0x000000181998723e */ /* 0x000fcc00000010ff */
[----:B------:R-:W-:Y:S01]  /*4b50*/  MUFU.EX2 R32, R32 ;  /* 0x0000002000207308 */ /* 0x000fe20000000800 */
[----:B---3--:R-:W-:-:S07]  /*4b60*/  FMNMX.FTZ R5, R0, R5, !PT ;  /* 0x0000000500057209 */ /* 0x008fce0007810000 */
[----:B------:R-:W0:Y:S01]  /*4b70*/  MUFU.EX2 R33, R33 ;  /* 0x0000002100217308 */ /* 0x000e220000000800 */
[----:B------:R-:W3:Y:S01]  /*4b80*/  SHFL.BFLY PT, R0, R5, 0x1, 0x1f ;  /* 0x0c201f0005007f89 */ /* 0x000ee200000e0000 */
[----:B----4-:R-:W-:-:S06]  /*4b90*/  F2FP.BF16.F32.PACK_AB R154, R29, R28 ;  /* 0x0000001c1d9a723e */ /* 0x010fcc00000010ff */
[----:B------:R-:W-:Y:S08]  /*4ba0*/  MUFU.EX2 R36, R36 ;  /* 0x0000002400247308 */ /* 0x000ff00000000800 */
[----:B------:R-:W4:Y:S01]  /*4bb0*/  MUFU.EX2 R37, R37 ;  /* 0x0000002500257308 */ /* 0x000f220000000800 */
[----:B0-----:R-:W-:-:S07]  /*4bc0*/  F2FP.BF16.F32.PACK_AB R156, R33, R32 ;  /* 0x00000020219c723e */ /* 0x001fce00000010ff */
[----:B------:R-:W-:Y:S01]  /*4bd0*/  MUFU.EX2 R40, R40 ;  /* 0x0000002800287308 */ /* 0x000fe20000000800 */
[----:B---3--:R-:W-:-:S04]  /*4be0*/  FMNMX.FTZ R0, R5, R0, !PT ;  /* 0x0000000005007209 */ /* 0x008fc80007810000 */
[C---:B------:R-:W-:Y:S01]  /*4bf0*/  FSETP.NEU.FTZ.AND P1, PT, R0.reuse, -INF , PT ;  /* 0xff8000000000780b */ /* 0x040fe20003f3d000 */
[----:B------:R-:W-:Y:S02]  /*4c00*/  FMUL.FTZ R5, R0, UR10 ;  /* 0x0000000a00057c20 */ /* 0x000fe40008410000 */
[----:B------:R-:W0:Y:S01]  /*4c10*/  MUFU.EX2 R41, R41 ;  /* 0x0000002900297308 */ /* 0x000e220000000800 */
[----:B----4-:R-:W-:Y:S02]  /*4c20*/  F2FP.BF16.F32.PACK_AB R158, R37, R36 ;  /* 0x00000024259e723e */ /* 0x010fe400000010ff */
[----:B------:R-:W-:-:S05]  /*4c30*/  FSEL R9, R5, RZ, P1 ;  /* 0x000000ff05097208 */ /* 0x000fca0000800000 */
[--C-:B------:R-:W-:Y:S01]  /*4c40*/  FFMA.FTZ R26, R26, UR10, -R9.reuse ;  /* 0x0000000a1a1a7c23 */ /* 0x100fe20008010809 */
[--C-:B------:R-:W-:Y:S01]  /*4c50*/  FFMA.FTZ R27, R27, UR10, -R9.reuse ;  /* 0x0000000a1b1b7c23 */ /* 0x100fe20008010809 */
[--C-:B------:R-:W-:Y:S01]  /*4c60*/  FFMA.FTZ R30, R30, UR10, -R9.reuse ;  /* 0x0000000a1e1e7c23 */ /* 0x100fe20008010809 */
[--C-:B------:R-:W-:Y:S01]  /*4c70*/  FFMA.FTZ R31, R31, UR10, -R9.reuse ;  /* 0x0000000a1f1f7c23 */ /* 0x100fe20008010809 */
[--C-:B------:R-:W-:Y:S01]  /*4c80*/  FFMA.FTZ R34, R34, UR10, -R9.reuse ;  /* 0x0000000a22227c23 */ /* 0x100fe20008010809 */
[--C-:B------:R-:W-:Y:S01]  /*4c90*/  FFMA.FTZ R35, R35, UR10, -R9.reuse ;  /* 0x0000000a23237c23 */ /* 0x100fe20008010809 */
[----:B------:R-:W-:Y:S01]  /*4ca0*/  MUFU.EX2 R26, R26 ;  /* 0x0000001a001a7308 */ /* 0x000fe20000000800 */
[--C-:B------:R-:W-:Y:S01]  /*4cb0*/  FFMA.FTZ R38, R38, UR10, -R9.reuse ;  /* 0x0000000a26267c23 */ /* 0x100fe20008010809 */
[--C-:B------:R-:W-:Y:S01]  /*4cc0*/  FFMA.FTZ R39, R39, UR10, -R9.reuse ;  /* 0x0000000a27277c23 */ /* 0x100fe20008010809 */
[--C-:B------:R-:W-:Y:S01]  /*4cd0*/  FFMA.FTZ R42, R42, UR10, -R9.reuse ;  /* 0x0000000a2a2a7c23 */ /* 0x100fe20008010809 */
[--C-:B------:R-:W-:Y:S01]  /*4ce0*/  FFMA.FTZ R43, R43, UR10, -R9.reuse ;  /* 0x0000000a2b2b7c23 */ /* 0x100fe20008010809 */
[--C-:B------:R-:W-:Y:S01]  /*4cf0*/  FFMA.FTZ R46, R46, UR10, -R9.reuse ;  /* 0x0000000a2e2e7c23 */ /* 0x100fe20008010809 */
[--C-:B------:R-:W-:Y:S01]  /*4d00*/  FFMA.FTZ R47, R47, UR10, -R9.reuse ;  /* 0x0000000a2f2f7c23 */ /* 0x100fe20008010809 */
[--C-:B------:R-:W-:Y:S01]  /*4d10*/  FFMA.FTZ R50, R50, UR10, -R9.reuse ;  /* 0x0000000a32327c23 */ /* 0x100fe20008010809 */
[----:B------:R-:W3:Y:S01]  /*4d20*/  MUFU.EX2 R27, R27 ;  /* 0x0000001b001b7308 */ /* 0x000ee20000000800 */
[--C-:B------:R-:W-:Y:S01]  /*4d30*/  FFMA.FTZ R51, R51, UR10, -R9.reuse ;  /* 0x0000000a33337c23 */ /* 0x100fe20008010809 */
[--C-:B------:R-:W-:Y:S01]  /*4d40*/  FFMA.FTZ R54, R54, UR10, -R9.reuse ;  /* 0x0000000a36367c23 */ /* 0x100fe20008010809 */
[----:B------:R-:W-:Y:S01]  /*4d50*/  FFMA.FTZ R9, R55, UR10, -R9 ;  /* 0x0000000a37097c23 */ /* 0x000fe20008010809 */
[----:B0-----:R-:W-:-:S04]  /*4d60*/  F2FP.BF16.F32.PACK_AB R160, R41, R40 ;  /* 0x0000002829a0723e */ /* 0x001fc800000010ff */
[----:B------:R-:W-:Y:S08]  /*4d70*/  MUFU.EX2 R30, R30 ;  /* 0x0000001e001e7308 */ /* 0x000ff00000000800 */
[----:B------:R-:W0:Y:S01]  /*4d80*/  MUFU.EX2 R31, R31 ;  /* 0x0000001f001f7308 */ /* 0x000e220000000800 */
[----:B---3--:R-:W-:-:S07]  /*4d90*/  F2FP.BF16.F32.PACK_AB R153, R27, R26 ;  /* 0x0000001a1b99723e */ /* 0x008fce00000010ff */
[----:B------:R-:W3:Y:S08]  /*4da0*/  MUFU.EX2 R34, R34 ;  /* 0x0000002200227308 */ /* 0x000ef00000000800 */
[----:B------:R4:W-:Y:S01]  /*4db0*/  MUFU.EX2 R5, R6 ;  /* 0x0000000600057308 */ /* 0x0009e20000000800 */
[----:B0-----:R-:W-:-:S05]  /*4dc0*/  F2FP.BF16.F32.PACK_AB R155, R31, R30 ;  /* 0x0000001e1f9b723e */ /* 0x001fca00000010ff */
[----:B------:R0:W-:Y:S02]  /*4dd0*/  STSM.16.M88.4 [R18+0x26800], R152 ;  /* 0x0268009812007844 */ /* 0x0001e40000000200 */
[----:B------:R-:W5:Y:S01]  /*4de0*/  MUFU.EX2 R35, R35 ;  /* 0x0000002300237308 */ /* 0x000f620000000800 */
[----:B----4-:R-:W-:Y:S01]  /*4df0*/  FADD.FTZ R6, R28, R11 ;  /* 0x0000000b1c067221 */ /* 0x010fe20000010000 */
[----:B------:R-:W-:-:S03]  /*4e00*/  FADD.FTZ R11, R26, R27 ;  /* 0x0000001b1a0b7221 */ /* 0x000fc60000010000 */
[----:B------:R-:W-:Y:S01]  /*4e10*/  FADD.FTZ R13, R29, R6 ;  /* 0x000000061d0d7221 */ /* 0x000fe20000010000 */
[----:B------:R-:W-:Y:S02]  /*4e20*/  FADD.FTZ R6, R30, R11 ;  /* 0x0000000b1e067221 */ /* 0x000fe40000010000 */
[----:B------:R-:W4:Y:S01]  /*4e30*/  MUFU.EX2 R38, R38 ;  /* 0x0000002600267308 */ /* 0x000f220000000800 */
[----:B------:R-:W-:Y:S01]  /*4e40*/  FADD.FTZ R10, R32, R13 ;  /* 0x0000000d200a7221 */ /* 0x000fe20000010000 */
[----:B------:R-:W-:-:S03]  /*4e50*/  FADD.FTZ R11, R31, R6 ;  /* 0x000000061f0b7221 */ /* 0x000fc60000010000 */
[----:B------:R-:W-:Y:S01]  /*4e60*/  FADD.FTZ R13, R33, R10 ;  /* 0x0000000a210d7221 */ /* 0x000fe20000010000 */
[----:B---3--:R-:W-:Y:S02]  /*4e70*/  FADD.FTZ R6, R34, R11 ;  /* 0x0000000b22067221 */ /* 0x008fe40000010000 */
[----:B------:R-:W3:Y:S01]  /*4e80*/  MUFU.EX2 R39, R39 ;  /* 0x0000002700277308 */ /* 0x000ee20000000800 */
[----:B------:R-:W-:Y:S01]  /*4e90*/  FADD.FTZ R10, R36, R13 ;  /* 0x0000000d240a7221 */ /* 0x000fe20000010000 */
[C---:B-----5:R-:W-:Y:S01]  /*4ea0*/  FADD.FTZ R11, R35.reuse, R6 ;  /* 0x00000006230b7221 */ /* 0x060fe20000010000 */
[----:B------:R-:W-:Y:S02]  /*4eb0*/  F2FP.BF16.F32.PACK_AB R157, R35, R34 ;  /* 0x00000022239d723e */ /* 0x000fe400000010ff */
[----:B------:R-:W-:-:S03]  /*4ec0*/  FADD.FTZ R13, R37, R10 ;  /* 0x0000000a250d7221 */ /* 0x000fc60000010000 */
[----:B------:R-:W5:Y:S01]  /*4ed0*/  MUFU.EX2 R42, R42 ;  /* 0x0000002a002a7308 */ /* 0x000f620000000800 */
[----:B----4-:R-:W-:Y:S01]  /*4ee0*/  FADD.FTZ R6, R38, R11 ;  /* 0x0000000b26067221 */ /* 0x010fe20000010000 */
[----:B------:R-:W-:-:S04]  /*4ef0*/  FADD.FTZ R10, R40, R13 ;  /* 0x0000000d280a7221 */ /* 0x000fc80000010000 */
[----:B------:R-:W-:Y:S02]  /*4f00*/  FADD.FTZ R13, R41, R10 ;  /* 0x0000000a290d7221 */ /* 0x000fe40000010000 */
[----:B------:R-:W4:Y:S01]  /*4f10*/  MUFU.EX2 R43, R43 ;  /* 0x0000002b002b7308 */ /* 0x000f220000000800 */
[C---:B---3--:R-:W-:Y:S01]  /*4f20*/  FADD.FTZ R11, R39.reuse, R6 ;  /* 0x00000006270b7221 */ /* 0x048fe20000010000 */
[----:B------:R-:W-:-:S05]  /*4f30*/  F2FP.BF16.F32.PACK_AB R159, R39, R38 ;  /* 0x00000026279f723e */ /* 0x000fca00000010ff */
[----:B------:R0:W-:Y:S01]  /*4f40*/  STSM.16.M88.4 [R19], R156 ;  /* 0x0000009c13007844 */ /* 0x0001e20000000200 */
[----:B------:R-:W3:Y:S01]  /*4f50*/  MUFU.EX2 R44, R44 ;  /* 0x0000002c002c7308 */ /* 0x000ee20000000800 */
[----:B-----5:R-:W-:-:S07]  /*4f60*/  FADD.FTZ R6, R42, R11 ;  /* 0x0000000b2a067221 */ /* 0x020fce0000010000 */
[----:B------:R-:W5:Y:S01]  /*4f70*/  MUFU.EX2 R46, R46 ;  /* 0x0000002e002e7308 */ /* 0x000f620000000800 */
[C---:B----4-:R-:W-:Y:S01]  /*4f80*/  FADD.FTZ R11, R43.reuse, R6 ;  /* 0x000000062b0b7221 */ /* 0x050fe20000010000 */
[----:B------:R-:W-:-:S06]  /*4f90*/  F2FP.BF16.F32.PACK_AB R161, R43, R42 ;  /* 0x0000002a2ba1723e */ /* 0x000fcc00000010ff */
[----:B------:R-:W4:Y:S01]  /*4fa0*/  MUFU.EX2 R45, R45 ;  /* 0x0000002d002d7308 */ /* 0x000f220000000800 */
[----:B---3--:R-:W-:-:S07]  /*4fb0*/  FADD.FTZ R6, R44, R13 ;  /* 0x0000000d2c067221 */ /* 0x008fce0000010000 */
[----:B------:R-:W3:Y:S01]  /*4fc0*/  MUFU.EX2 R47, R47 ;  /* 0x0000002f002f7308 */ /* 0x000ee20000000800 */
[----:B-----5:R-:W-:-:S07]  /*4fd0*/  FADD.FTZ R10, R46, R11 ;  /* 0x0000000b2e0a7221 */ /* 0x020fce0000010000 */
[----:B------:R-:W-:Y:S01]  /*4fe0*/  MUFU.EX2 R48, R48 ;  /* 0x0000003000307308 */ /* 0x000fe20000000800 */
[C---:B----4-:R-:W-:Y:S01]  /*4ff0*/  F2FP.BF16.F32.PACK_AB R162, R45.reuse, R44 ;  /* 0x0000002c2da2723e */ /* 0x050fe200000010ff */
[----:B------:R-:W-:-:S06]  /*5000*/  FADD.FTZ R45, R45, R6 ;  /* 0x000000062d2d7221 */ /* 0x000fcc0000010000 */
[----:B------:R-:W4:Y:S01]  /*5010*/  MUFU.EX2 R49, R49 ;  /* 0x0000003100317308 */ /* 0x000f220000000800 */
[C---:B---3--:R-:W-:Y:S01]  /*5020*/  F2FP.BF16.F32.PACK_AB R163, R47.reuse, R46 ;  /* 0x0000002e2fa3723e */ /* 0x048fe200000010ff */
[----:B------:R-:W-:-:S04]  /*5030*/  FADD.FTZ R47, R47, R10 ;  /* 0x0000000a2f2f7221 */ /* 0x000fc80000010000 */
[----:B------:R0:W-:Y:S02]  /*5040*/  STSM.16.M88.4 [R23], R160 ;  /* 0x000000a017007844 */ /* 0x0001e40000000200 */
[----:B------:R-:W-:Y:S08]  /*5050*/  MUFU.EX2 R50, R50 ;  /* 0x0000003200327308 */ /* 0x000ff00000000800 */
[----:B------:R-:W3:Y:S01]  /*5060*/  MUFU.EX2 R51, R51 ;  /* 0x0000003300337308 */ /* 0x000ee20000000800 */
[----:B----4-:R-:W-:Y:S01]  /*5070*/  F2FP.BF16.F32.PACK_AB R164, R49, R48 ;  /* 0x0000003031a4723e */ /* 0x010fe200000010ff */
[----:B------:R-:W-:-:S04]  /*5080*/  FADD.FTZ R48, R48, R45 ;  /* 0x0000002d30307221 */ /* 0x000fc80000010000 */
[----:B------:R-:W-:Y:S02]  /*5090*/  FADD.FTZ R49, R49, R48 ;  /* 0x0000003031317221 */ /* 0x000fe40000010000 */
[----:B------:R-:W4:Y:S08]  /*50a0*/  MUFU.EX2 R52, R52 ;  /* 0x0000003400347308 */ /* 0x000f300000000800 */
[----:B------:R-:W5:Y:S01]  /*50b0*/  MUFU.EX2 R54, R54 ;  /* 0x0000003600367308 */ /* 0x000f620000000800 */
[----:B---3--:R-:W-:Y:S01]  /*50c0*/  F2FP.BF16.F32.PACK_AB R165, R51, R50 ;  /* 0x0000003233a5723e */ /* 0x008fe200000010ff */
[----:B------:R-:W-:-:S04]  /*50d0*/  FADD.FTZ R50, R50, R47 ;  /* 0x0000002f32327221 */ /* 0x000fc80000010000 */
[----:B------:R-:W-:Y:S02]  /*50e0*/  FADD.FTZ R51, R51, R50 ;  /* 0x0000003233337221 */ /* 0x000fe40000010000 */
[----:B------:R-:W3:Y:S01]  /*50f0*/  MUFU.EX2 R9, R9 ;  /* 0x0000000900097308 */ /* 0x000ee20000000800 */
[----:B----4-:R-:W-:Y:S01]  /*5100*/  F2FP.BF16.F32.PACK_AB R166, R5, R52 ;  /* 0x0000003405a6723e */ /* 0x010fe200000010ff */
[----:B------:R-:W-:-:S04]  /*5110*/  FADD.FTZ R52, R52, R49 ;  /* 0x0000003134347221 */ /* 0x000fc80000010000 */
[----:B------:R-:W-:Y:S01]  /*5120*/  FADD.FTZ R5, R5, R52 ;  /* 0x0000003405057221 */ /* 0x000fe20000010000 */
[----:B-----5:R-:W-:Y:S01]  /*5130*/  FADD.FTZ R6, R54, R51 ;  /* 0x0000003336067221 */ /* 0x020fe20000010000 */
[----:B---3--:R-:W-:-:S03]  /*5140*/  F2FP.BF16.F32.PACK_AB R167, R9, R54 ;  /* 0x0000003609a7723e */ /* 0x008fc600000010ff */
[----:B------:R-:W-:Y:S02]  /*5150*/  FADD.FTZ R6, R9, R6 ;  /* 0x0000000609067221 */ /* 0x000fe40000010000 */
[----:B------:R0:W-:Y:S01]  /*5160*/  STSM.16.M88.4 [R22], R164 ;  /* 0x000000a416007844 */ /* 0x0001e20000000200 */
[----:B------:R-:W-:Y:S05]  /*5170*/  @!P0 BRA `(.L_x_370) ;  /* 0x0000000000048947 */ /* 0x000fea0003800000 */
[----:B------:R-:W-:Y:S01]  /*5180*/  BPT.TRAP 0x1 ;  /* 0x000000040000795c */ /* 0x000fe20000300000 */
.L_x_370:
[----:B------:R3:W4:Y:S01]  /*5190*/  SYNCS.PHASECHK.TRANS64.TRYWAIT P1, [R7+URZ+0x28c50], R8 ;  /* 0x028c5008070075a7 */ /* 0x000722000802017f */
[----:B------:R-:W-:Y:S05]  /*51a0*/  @!P0 BRA `(.L_x_371) ;  /* 0x0000000000048947 */ /* 0x000fea0003800000 */
[----:B------:R-:W-:Y:S01]  /*51b0*/  BPT.TRAP 0x1 ;  /* 0x000000040000795c */ /* 0x000fe20000300000 */
.L_x_371:
[----:B------:R-:W-:Y:S01]  /*51c0*/  ULOP3.LUT UR54, UR54, 0x2000000, URZ, 0xfc, !UPT ;  /* 0x0200000036367892 */ /* 0x000fe2000f8efc3f */
[----:B----4-:R-:W-:Y:S11]  /*51d0*/  @P1 BRA `(.L_x_372) ;  /* 0x0000000000081947 */ /* 0x010ff60003800000 */
[----:B------:R-:W4:Y:S02]  /*51e0*/  SYNCS.PHASECHK.TRANS64.TRYWAIT P1, [R7+URZ+0x28c50], R8 ;  /* 0x028c5008070075a7 */ /* 0x000f24000802017f */
[----:B----4-:R-:W-:Y:S05]  /*51f0*/  @!P1 BRA `(.L_x_373) ;  /* 0x000000cc00509947 */ /* 0x010fea0003800000 */
.L_x_372:
[----:B------:R-:W-:Y:S01]  /*5200*/  ULEA UR11, UR48, UR54, 0xc ;  /* 0x00000036300b7291 */ /* 0x000fe2000f8e603f */
[----:B------:R-:W-:Y:S01]  /*5210*/  WARPGROUP.ARRIVE ;  /* 0x00000000000079c5 */ /* 0x000fe20000000000 */
[----:B------:R-:W-:-:S05]  /*5220*/  UMOV UR7, 0x40000040 ;  /* 0x4000004000077882 */ /* 0x000fca0000000000 */
[----:B------:R-:W-:Y:S02]  /*5230*/  UMOV UR6, UR11 ;  /* 0x0000000b00067c82 */ /* 0x000fe40008000000 */
[----:B------:R-:W-:Y:S01]  /*5240*/  HGMMA.64x256x16.F32.BF16 R24, R152, gdesc[UR4].tnspB, RZ, !UPT, gsb0 ;  /* 0x43e0000498187df0 */ /* 0x000fe2000c0018ff */
        /* <DEDUP_REMOVED lines=24> */
[----:B-----5:R-:W5:Y:S02]  /*53d0*/  FENCE.VIEW.ASYNC.S ;  /* 0x00000000000073c6 */ /* 0x020f640000000000 */
[----:B-----5:R-:W-:Y:S01]  /*53e0*/  NOP ;  /* 0x0000000000007918 */ /* 0x020fe20000000000 */
[----:B------:R-:W-:Y:S06]  /*53f0*/  BAR.ARV 0xe, 0x100 ;  /* 0x0384000000007b1d */ /* 0x000fec0000002000 */
[----:B------:R-:W-:Y:S05]  /*5400*/  @!P0 BRA `(.L_x_374) ;  /* 0x0000000000048947 */ /* 0x000fea0003800000 */
[----:B------:R-:W-:Y:S01]  /*5410*/  BPT.TRAP 0x1 ;  /* 0x000000040000795c */ /* 0x000fe20000300000 */
.L_x_374:
[----:B------:R-:W-:Y:S01]  /*5420*/  R2UR UR6, R7 ;  /* 0x00000000070672ca */ /* 0x000fe200000e0000 */
[----:B------:R-:W-:-:S04]  /*5430*/  UIADD3 UR20, UR52, -0x2, URZ ;  /* 0xfffffffe34147890 */ /* 0x000fc8000fffe03f */
[----:B------:R-:W-:-:S06]  /*5440*/  UISETP.GE.AND UP0, UPT, UR20, UR49, UPT ;  /* 0x000000311400728c */ /* 0x000fcc000bf06270 */
[----:B------:R-:W-:Y:S02]  /*5450*/  PLOP3.LUT P1, PT, PT, PT, UP0, 0x80, 0x0 ;  /* 0x000000000000781c */ /* 0x000fe40003f2f008 */
[----:B------:R-:W-:-:S04]  /*5460*/  UIADD3 UR6, UR6, 0x28c60, URZ ;  /* 0x00028c6006067890 */ /* 0x000fc8000fffe03f */
[----:B------:R-:W-:-:S09]  /*5470*/  UPRMT UR6, UR38, 0x654, UR6 ;  /* 0x0000065426067896 */ /* 0x000fd20008000006 */
[----:B------:R-:W-:Y:S01]  /*5480*/  SYNCS.ARRIVE.TRANS64.RED.A1T0 RZ, [UR6], RZ ;  /* 0x000000ffffff79a7 */ /* 0x000fe20008100406 */
[----:B------:R-:W-:Y:S05]  /*5490*/  @!P1 BRA `(.L_x_375) ;  /* 0x0000001800509947 */ /* 0x000fea0003800000 */
[----:B------:R-:W-:Y:S01]  /*54a0*/  IMAD.MOV.U32 R9, RZ, RZ, R0 ;  /* 0x000000ffff097224 */ /* 0x000fe200078e0000 */
[----:B------:R-:W-:Y:S01]  /*54b0*/  UMOV UR23, UR48 ;  /* 0x0000003000177c82 */ /* 0x000fe20008000000 */
[----:B-1234-:R-:W-:Y:S01]  /*54c0*/  IMAD.MOV.U32 R8, RZ, RZ, R4 ;  /* 0x000000ffff087224 */ /* 0x01efe200078e0004 */
[----:B------:R-:W-:-:S06]  /*54d0*/  ULDC UR21, c[0x0][0x988] ;  /* 0x0002620000157ab9 */ /* 0x000fcc0000000800 */
.L_x_386:
[----:B------:R-:W-:Y:S01]  /*54e0*/  UIADD3 UR48, UR23, 0x1, URZ ;  /* 0x0000000117307890 */ /* 0x000fe2000fffe03f */
[----:B------:R-:W-:Y:S01]  /*54f0*/  UMOV UR6, UR20 ;  /* 0x0000001400067c82 */ /* 0x000fe20008000000 */
[----:B------:R-:W-:Y:S02]  /*5500*/  UIADD3 UR20, UR20, -0x1, URZ ;  /* 0xffffffff14147890 */ /* 0x000fe4000fffe03f */
[----:B------:R-:W-:-:S04]  /*5510*/  UISETP.NE.AND UP0, UPT, UR48, 0x2, UPT ;  /* 0x000000023000788c */ /* 0x000fc8000bf05270 */
[----:B------:R-:W-:Y:S02]  /*5520*/  USEL UR7, URZ, 0x1, UP0 ;  /* 0x000000013f077887 */ /* 0x000fe40008000000 */
[----:B------:R-:W-:Y:S02]  /*5530*/  USEL UR48, UR48, URZ, UP0 ;  /* 0x0000003f30307287 */ /* 0x000fe40008000000 */
[----:B------:R-:W-:Y:S02]  /*5540*/  ULOP3.LUT UR36, UR36, UR7, URZ, 0x3c, !UPT ;  /* 0x0000000724247292 */ /* 0x000fe4000f8e3c3f */
[----:B------:R-:W-:Y:S01]  /*5550*/  UISETP.GT.AND UP0, UPT, UR6, UR49, UPT ;  /* 0x000000310600728c */ /* 0x000fe2000bf04270 */
[----:B-12---:R-:W-:Y:S10]  /*5560*/  @!P0 BRA `(.L_x_376) ;  /* 0x0000000000048947 */ /* 0x006ff40003800000 */
[----:B------:R-:W-:Y:S01]  /*5570*/  BPT.TRAP 0x1 ;  /* 0x000000040000795c */ /* 0x000fe20000300000 */
.L_x_376:
[----:B------:R-:W-:Y:S01]  /*5580*/  ULEA UR22, UR48, UR39, 0x3 ;  /* 0x0000002730167291 */ /* 0x000fe2000f8e183f */
[----:B------:R-:W-:-:S05]  /*5590*/  IMAD.U32 R7, RZ, RZ, UR36 ;  /* 0x00000024ff077e24 */ /* 0x000fca000f8e00ff */
[----:B------:R-:W-:-:S04]  /*55a0*/  SHF.L.U32 R7, R7, 0x1f, RZ ;  /* 0x0000001f07077819 */ /* 0x000fc800000006ff */
[----:B------:R1:W2:Y:S01]  /*55b0*/  SYNCS.PHASECHK.TRANS64.TRYWAIT P1, [UR22+0x28c30], R7 ;  /* 0x028c3007ff0075a7 */ /* 0x0002a20008020156 */
[----:B------:R-:W-:Y:S05]  /*55c0*/  @!P0 BRA `(.L_x_377) ;  /* 0x0000000000048947 */ /* 0x000fea0003800000 */
[----:B------:R-:W-:Y:S01]  /*55d0*/  BPT.TRAP 0x1 ;  /* 0x000000040000795c */ /* 0x000fe20000300000 */
.L_x_377:
[----:B--2---:R-:W-:Y:S05]  /*55e0*/  @P1 BRA `(.L_x_378) ;  /* 0x0000000000081947 */ /* 0x004fea0003800000 */
[----:B------:R-:W2:Y:S02]  /*55f0*/  SYNCS.PHASECHK.TRANS64.TRYWAIT P1, [UR22+0x28c30], R7 ;  /* 0x028c3007ff0075a7 */ /* 0x000ea40008020156 */
[----:B--2---:R-:W-:Y:S05]  /*5600*/  @!P1 BRA `(.L_x_379) ;  /* 0x000000c800609947 */ /* 0x004fea0003800000 */
.L_x_378:
[----:B------:R-:W-:Y:S01]  /*5610*/  R2UR UR18, R3 ;  /* 0x00000000031272ca */ /* 0x000fe200000e0000 */
[----:B------:R-:W-:Y:S01]  /*5620*/  UIADD3 UR6, UR39, 0x20400, URZ ;  /* 0x0002040027067890 */ /* 0x000fe2000fffe03f */
[----:B0-----:R-:W-:Y:S01]  /*5630*/  WARPGROUP.ARRIVE ;  /* 0x00000000000079c5 */ /* 0x001fe20000000000 */
        /* <DEDUP_REMOVED lines=10> */
[----:B------:R-:W-:Y:S02]  /*56e0*/  UIADD3 UR10, UR18, 0x4, URZ ;  /* 0x00000004120a7890 */ /* 0x000fe4000fffe03f */
[----:B------:R-:W-:-:S03]  /*56f0*/  UIADD3 UR14, UR18, 0x6, URZ ;  /* 0x00000006120e7890 */ /* 0x000fc6000fffe03f */
[----:B------:R-:W-:Y:S03]  /*5700*/  HGMMA.64x64x16.F32.BF16 R152, gdesc[UR16], RZ, !UPT, gsb0 ;  /* 0x00e00000109879f0 */ /* 0x000fe6000c0018ff */
        /* <DEDUP_REMOVED lines=12> */
.L_x_380:
[----:B--2---:R-:W-:Y:S01]  /*57d0*/  FMNMX.FTZ R0, R152, R8, !PT ;  /* 0x0000000898007209 */ /* 0x004fe20007810000 */
[----:B------:R-:W-:Y:S01]  /*57e0*/  UMOV UR10, UR21 ;  /* 0x00000015000a7c82 */ /* 0x000fe20008000000 */
[----:B------:R-:W-:Y:S01]  /*57f0*/  ISETP.NE.AND P1, PT, R17, RZ, PT ;  /* 0x000000ff1100720c */ /* 0x000fe20003f25270 */
[----:B------:R-:W-:Y:S01]  /*5800*/  UIADD3 UR6, UR22, 0x28c40, URZ ;  /* 0x00028c4016067890 */ /* 0x000fe2000fffe03f */
[----:B------:R-:W-:Y:S01]  /*5810*/  FMNMX.FTZ R0, R153, R0, !PT ;  /* 0x0000000099007209 */ /* 0x000fe20007810000 */
[----:B------:R-:W-:Y:S02]  /*5820*/  IMAD.U32 R12, RZ, RZ, UR23 ;  /* 0x00000017ff0c7e24 */ /* 0x000fe4000f8e00ff */
[----:B------:R-:W-:Y:S01]  /*5830*/  UPRMT UR6, UR38, 0x654, UR6 ;  /* 0x0000065426067896 */ /* 0x000fe20008000006 */
[----:B------:R-:W-:-:S04]  /*5840*/  FMNMX.FTZ R0, R156, R0, !PT ;  /* 0x000000009c007209 */ /* 0x000fc80007810000 */
[----:B------:R-:W-:-:S03]  /*5850*/  FMNMX.FTZ R0, R157, R0, !PT ;  /* 0x000000009d007209 */ /* 0x000fc60007810000 */
[----:B------:R-:W-:Y:S01]  /*5860*/  @!P1 IMAD R12, R12, 0x40, R16 ;  /* 0x000000400c0c9824 */ /* 0x000fe200078e0210 */
[----:B------:R-:W-:Y:S01]  /*5870*/  FMNMX.FTZ R0, R160, R0, !PT ;  /* 0x00000000a0007209 */ /* 0x000fe20007810000 */
[----:B------:R-:W-:Y:S03]  /*5880*/  SYNCS.ARRIVE.TRANS64.RED.A1T0 RZ, [UR6], RZ ;  /* 0x000000ffffff79a7 */ /* 0x000fe60008100406 */
[----:B------:R-:W-:Y:S02]  /*5890*/  FMNMX.FTZ R0, R161, R0, !PT ;  /* 0x00000000a1007209 */ /* 0x000fe40007810000 */
[----:B------:R-:W-:Y:S02]  /*58a0*/  @!P1 LEA R12, R12, UR39, 0x2 ;  /* 0x000000270c0c9c11 */ /* 0x000fe4000f8e10ff */
        /* <DEDUP_REMOVED lines=10> */
[----:B------:R-:W0:Y:S02]  /*5950*/  SHFL.BFLY PT, R4, R0, 0x2, 0x1f ;  /* 0x0c401f0000047f89 */ /* 0x000e2400000e0000 */
[----:B0-----:R-:W-:-:S05]  /*5960*/  FMNMX.FTZ R4, R0, R4, !PT ;  /* 0x0000000400047209 */ /* 0x001fca0007810000 */
[----:B------:R-:W0:Y:S02]  /*5970*/  SHFL.BFLY PT, R0, R4, 0x1, 0x1f ;  /* 0x0c201f0004007f89 */ /* 0x000e2400000e0000 */
[----:B0-----:R-:W-:-:S05]  /*5980*/  FMNMX.FTZ R4, R4, R0, !PT ;  /* 0x0000000004047209 */ /* 0x001fca0007810000 */
[C---:B------:R-:W-:Y:S01]  /*5990*/  FMUL.FTZ R0, R4.reuse, UR10 ;  /* 0x0000000a04007c20 */ /* 0x040fe20008410000 */
[----:B------:R-:W-:-:S03]  /*59a0*/  FADD.FTZ R8, -R4, R8 ;  /* 0x0000000804087221 */ /* 0x000fc60000010100 */
[--C-:B------:R-:W-:Y:S01]  /*59b0*/  FFMA.FTZ R152, R152, UR10, -R0.reuse ;  /* 0x0000000a98987c23 */ /* 0x100fe20008010800 */
[----:B------:R-:W-:Y:S01]  /*59c0*/  FMUL.FTZ R8, R8, UR10 ;  /* 0x0000000a08087c20 */ /* 0x000fe20008410000 */
        /* <DEDUP_REMOVED lines=12> */
[----:B------:R-:W0:Y:S01]  /*5a90*/  MUFU.EX2 R8, R8 ;  /* 0x0000000800087308 */ /* 0x000e220000000800 */
[--C-:B------:R-:W-:Y:S01]  /*5aa0*/  FFMA.FTZ R176, R176, UR10, -R0.reuse ;  /* 0x0000000ab0b07c23 */ /* 0x100fe20008010800 */
[--C-:B------:R-:W-:Y:S01]  /*5ab0*/  FFMA.FTZ R177, R177, UR10, -R0.reuse ;  /* 0x0000000ab1b17c23 */ /* 0x100fe20008010800 */
[--C-:B------:R-:W-:Y:S01]  /*5ac0*/  FFMA.FTZ R180, R180, UR10, -R0.reuse ;  /* 0x0000000ab4b47c23 */ /* 0x100fe20008010800 */
[----:B------:R-:W-:-:S04]  /*5ad0*/  FFMA.FTZ R181, R181, UR10, -R0 ;  /* 0x0000000ab5b57c23 */ /* 0x000fc80008010800 */
[----:B------:R-:W2:Y:S08]  /*5ae0*/  MUFU.EX2 R153, R153 ;  /* 0x0000009900997308 */ /* 0x000eb00000000800 */
[----:B------:R-:W3:Y:S01]  /*5af0*/  MUFU.EX2 R156, R156 ;  /* 0x0000009c009c7308 */ /* 0x000ee20000000800 */
[----:B0-----:R-:W-:Y:S01]  /*5b00*/  FFMA.FTZ R0, R8, R5, R152 ;  /* 0x0000000508007223 */ /* 0x001fe20000010098 */
[----:B------:R-:W-:Y:S01]  /*5b10*/  @!P1 STS [R12+0x28800], R8 ;  /* 0x028800080c009388 */ /* 0x000fe20000000800 */
[-C--:B------:R-:W-:Y:S01]  /*5b20*/  FMUL.FTZ R24, R24, R8.reuse ;  /* 0x0000000818187220 */ /* 0x080fe20000410000 */
[-C--:B------:R-:W-:Y:S01]  /*5b30*/  FMUL.FTZ R25, R25, R8.reuse ;  /* 0x0000000819197220 */ /* 0x080fe20000410000 */
[-C--:B------:R-:W-:Y:S01]  /*5b40*/  FMUL.FTZ R28, R28, R8.reuse ;  /* 0x000000081c1c7220 */ /* 0x080fe20000410000 */
[-C--:B------:R-:W-:Y:S01]  /*5b50*/  FMUL.FTZ R29, R29, R8.reuse ;  /* 0x000000081d1d7220 */ /* 0x080fe20000410000 */
[----:B------:R-:W-:Y:S01]  /*5b60*/  FMUL.FTZ R32, R32, R8 ;  /* 0x0000000820207220 */ /* 0x000fe20000410000 */
[----:B------:R-:W0:Y:S01]  /*5b70*/  MUFU.EX2 R157, R157 ;  /* 0x0000009d009d7308 */ /* 0x000e220000000800 */
[C---:B--2---:R-:W-:Y:S01]  /*5b80*/  FADD.FTZ R0, R153.reuse, R0 ;  /* 0x0000000099007221 */ /* 0x044fe20000010000 */
[----:B------:R-:W-:Y:S01]  /*5b90*/  F2FP.BF16.F32.PACK_AB R188, R153, R152 ;  /* 0x0000009899bc723e */ /* 0x000fe200000010ff */
[-C--:B------:R-:W-:Y:S01]  /*5ba0*/  FMUL.FTZ R33, R33, R8.reuse ;  /* 0x0000000821217220 */ /* 0x080fe20000410000 */
[-C--:B------:R-:W-:Y:S01]  /*5bb0*/  FMUL.FTZ R36, R36, R8.reuse ;  /* 0x0000000824247220 */ /* 0x080fe20000410000 */
[-C--:B------:R-:W-:Y:S01]  /*5bc0*/  FMUL.FTZ R37, R37, R8.reuse ;  /* 0x0000000825257220 */ /* 0x080fe20000410000 */
[-C--:B------:R-:W-:Y:S01]  /*5bd0*/  FMUL.FTZ R40, R40, R8.reuse ;  /* 0x0000000828287220 */ /* 0x080fe20000410000 */
[-C--:B------:R-:W-:Y:S01]  /*5be0*/  FMUL.FTZ R41, R41, R8.reuse ;  /* 0x0000000829297220 */ /* 0x080fe20000410000 */
[----:B------:R-:W2:Y:S01]  /*5bf0*/  MUFU.EX2 R152, R160 ;  /* 0x000000a000987308 */ /* 0x000ea20000000800 */
[----:B---3--:R-:W-:Y:S01]  /*5c00*/  FADD.FTZ R0, R156, R0 ;  /* 0x000000009c007221 */ /* 0x008fe20000010000 */
[-C--:B------:R-:W-:Y:S01]  /*5c10*/  FMUL.FTZ R44, R44, R8.reuse ;  /* 0x000000082c2c7220 */ /* 0x080fe20000410000 */
[-C--:B------:R-:W-:Y:S01]  /*5c20*/  FMUL.FTZ R45, R45, R8.reuse ;  /* 0x000000082d2d7220 */ /* 0x080fe20000410000 */
[-C--:B------:R-:W-:Y:S01]  /*5c30*/  FMUL.FTZ R48, R48, R8.reuse ;  /* 0x0000000830307220 */ /* 0x080fe20000410000 */
[-C--:B------:R-:W-:Y:S01]  /*5c40*/  FMUL.FTZ R49, R49, R8.reuse ;  /* 0x0000000831317220 */ /* 0x080fe20000410000 */
[-C--:B------:R-:W-:Y:S01]  /*5c50*/  FMUL.FTZ R52, R52, R8.reuse ;  /* 0x0000000834347220 */ /* 0x080fe20000410000 */
[-C--:B------:R-:W-:Y:S01]  /*5c60*/  FMUL.FTZ R53, R53, R8.reuse ;  /* 0x0000000835357220 */ /* 0x080fe20000410000 */
[----:B------:R-:W3:Y:S01]  /*5c70*/  MUFU.EX2 R161, R161 ;  /* 0x000000a100a17308 */ /* 0x000ee20000000800 */
[C---:B0-----:R-:W-:Y:S01]  /*5c80*/  FADD.FTZ R5, R157.reuse, R0 ;  /* 0x000000009d057221 */ /* 0x041fe20000010000 */
[----:B------:R-:W-:Y:S01]  /*5c90*/  FMNMX.FTZ R0, R154, R9, !PT ;  /* 0x000000099a007209 */ /* 0x000fe20007810000 */
[----:B------:R-:W-:Y:S01]  /*5ca0*/  FMUL.FTZ R56, R56, R8 ;  /* 0x0000000838387220 */ /* 0x000fe20000410000 */
[----:B------:R-:W-:Y:S01]  /*5cb0*/  F2FP.BF16.F32.PACK_AB R190, R157, R156 ;  /* 0x0000009c9dbe723e */ /* 0x000fe200000010ff */
[----:B------:R-:W-:Y:S01]  /*5cc0*/  FMUL.FTZ R57, R57, R8 ;  /* 0x0000000839397220 */ /* 0x000fe20000410000 */
[----:B------:R-:W-:Y:S01]  /*5cd0*/  FMNMX.FTZ R0, R155, R0, !PT ;  /* 0x000000009b007209 */ /* 0x000fe20007810000 */
[----:B------:R-:W-:Y:S01]  /*5ce0*/  FMUL.FTZ R60, R60, R8 ;  /* 0x000000083c3c7220 */ /* 0x000fe20000410000 */
[----:B------:R-:W0:Y:S01]  /*5cf0*/  MUFU.EX2 R164, R164 ;  /* 0x000000a400a47308 */ /* 0x000e220000000800 */
[----:B--2---:R-:W-:Y:S01]  /*5d00*/  FADD.FTZ R5, R152, R5 ;  /* 0x0000000598057221 */ /* 0x004fe20000010000 */
[----:B------:R-:W-:Y:S01]  /*5d10*/  FMNMX.FTZ R0, R158, R0, !PT ;  /* 0x000000009e007209 */ /* 0x000fe20007810000 */
[-C--:B------:R-:W-:Y:S01]  /*5d20*/  FMUL.FTZ R61, R61, R8.reuse ;  /* 0x000000083d3d7220 */ /* 0x080fe20000410000 */
[-C--:B------:R-:W-:Y:S01]  /*5d30*/  FMUL.FTZ R64, R64, R8.reuse ;  /* 0x0000000840407220 */ /* 0x080fe20000410000 */
[----:B------:R-:W-:Y:S01]  /*5d40*/  FMUL.FTZ R65, R65, R8 ;  /* 0x0000000841417220 */ /* 0x000fe20000410000 */
[----:B------:R-:W-:Y:S01]  /*5d50*/  FMNMX.FTZ R0, R159, R0, !PT ;  /* 0x000000009f007209 */ /* 0x000fe20007810000 */
[----:B------:R-:W-:Y:S01]  /*5d60*/  FMUL.FTZ R68, R68, R8 ;  /* 0x0000000844447220 */ /* 0x000fe20000410000 */
[----:B------:R-:W2:Y:S01]  /*5d70*/  MUFU.EX2 R165, R165 ;  /* 0x000000a500a57308 */ /* 0x000ea20000000800 */
[----:B---3--:R-:W-:Y:S01]  /*5d80*/  FADD.FTZ R5, R161, R5 ;  /* 0x00000005a1057221 */ /* 0x008fe20000010000 */
[----:B------:R-:W-:Y:S01]  /*5d90*/  FMNMX.FTZ R0, R162, R0, !PT ;  /* 0x00000000a2007209 */ /* 0x000fe20007810000 */
[----:B------:R-:W-:Y:S01]  /*5da0*/  FMUL.FTZ R69, R69, R8 ;  /* 0x0000000845457220 */ /* 0x000fe20000410000 */
[----:B------:R-:W-:Y:S01]  /*5db0*/  F2FP.BF16.F32.PACK_AB R152, R161, R152 ;  /* 0x00000098a198723e */ /* 0x000fe200000010ff */
[----:B------:R-:W-:Y:S01]  /*5dc0*/  FMUL.FTZ R72, R72, R8 ;  /* 0x0000000848487220 */ /* 0x000fe20000410000 */
[----:B------:R-:W-:Y:S01]  /*5dd0*/  FMNMX.FTZ R0, R163, R0, !PT ;  /* 0x00000000a3007209 */ /* 0x000fe20007810000 */
[----:B------:R-:W-:Y:S01]  /*5de0*/  FMUL.FTZ R73, R73, R8 ;  /* 0x0000000849497220 */ /* 0x000fe20000410000 */
[----:B------:R-:W3:Y:S01]  /*5df0*/  MUFU.EX2 R156, R168 ;  /* 0x000000a8009c7308 */ /* 0x000ee20000000800 */
[----:B0-----:R-:W-:Y:S01]  /*5e00*/  FADD.FTZ R5, R164, R5 ;  /* 0x00000005a4057221 */ /* 0x001fe20000010000 */
[----:B------:R-:W-:Y:S01]  /*5e10*/  FMNMX.FTZ R0, R166, R0, !PT ;  /* 0x00000000a6007209 */ /* 0x000fe20007810000 */
[-C--:B------:R-:W-:Y:S01]  /*5e20*/  FMUL.FTZ R76, R76, R8.reuse ;  /* 0x000000084c4c7220 */ /* 0x080fe20000410000 */
[-C--:B------:R-:W-:Y:S01]  /*5e30*/  FMUL.FTZ R77, R77, R8.reuse ;  /* 0x000000084d4d7220 */ /* 0x080fe20000410000 */
        /* <DEDUP_REMOVED lines=11> */
[----:B------:R-:W-:Y:S01]  /*5ef0*/  MUFU.EX2 R173, R173 ;  /* 0x000000ad00ad7308 */ /* 0x000fe20000000800 */
[----:B---3--:R-:W-:Y:S01]  /*5f00*/  FADD.FTZ R5, R156, R5 ;  /* 0x000000059c057221 */ /* 0x008fe20000010000 */
[----:B------:R-:W-:Y:S01]  /*5f10*/  FMNMX.FTZ R0, R174, R0, !PT ;  /* 0x00000000ae007209 */ /* 0x000fe20007810000 */
[-C--:B------:R-:W-:Y:S01]  /*5f20*/  FMUL.FTZ R92, R92, R8.reuse ;  /* 0x000000085c5c7220 */ /* 0x080fe20000410000 */
[-C--:B------:R-:W-:Y:S01]  /*5f30*/  FMUL.FTZ R93, R93, R8.reuse ;  /* 0x000000085d5d7220 */ /* 0x080fe20000410000 */
[----:B------:R-:W-:Y:S01]  /*5f40*/  FMUL.FTZ R96, R96, R8 ;  /* 0x0000000860607220 */ /* 0x000fe20000410000 */
[----:B------:R-:W-:Y:S01]  /*5f50*/  FMNMX.FTZ R0, R175, R0, !PT ;  /* 0x00000000af007209 */ /* 0x000fe20007810000 */
[----:B------:R-:W-:Y:S01]  /*5f60*/  FMUL.FTZ R97, R97, R8 ;  /* 0x0000000861617220 */ /* 0x000fe20000410000 */
[----:B------:R-:W-:Y:S01]  /*5f70*/  MUFU.EX2 R160, R176 ;  /* 0x000000b000a07308 */ /* 0x000fe20000000800 */
[C---:B0-----:R-:W-:Y:S01]  /*5f80*/  FADD.FTZ R5, R169.reuse, R5 ;  /* 0x00000005a9057221 */ /* 0x041fe20000010000 */
[----:B------:R-:W-:Y:S01]  /*5f90*/  FMNMX.FTZ R0, R178, R0, !PT ;  /* 0x00000000b2007209 */ /* 0x000fe20007810000 */
[----:B------:R-:W-:Y:S01]  /*5fa0*/  FMUL.FTZ R100, R100, R8 ;  /* 0x0000000864647220 */ /* 0x000fe20000410000 */
[----:B------:R-:W-:Y:S01]  /*5fb0*/  F2FP.BF16.F32.PACK_AB R156, R169, R156 ;  /* 0x0000009ca99c723e */ /* 0x000fe200000010ff */
[----:B------:R-:W-:Y:S01]  /*5fc0*/  FMUL.FTZ R101, R101, R8 ;  /* 0x0000000865657220 */ /* 0x000fe20000410000 */
[----:B------:R-:W-:Y:S01]  /*5fd0*/  FMNMX.FTZ R0, R179, R0, !PT ;  /* 0x00000000b3007209 */ /* 0x000fe20007810000 */
[-C--:B------:R-:W-:Y:S01]  /*5fe0*/  FMUL.FTZ R104, R104, R8.reuse ;  /* 0x0000000868687220 */ /* 0x080fe20000410000 */
[----:B------:R-:W-:Y:S01]  /*5ff0*/  MUFU.EX2 R177, R177 ;  /* 0x000000b100b17308 */ /* 0x000fe20000000800 */
[----:B------:R-:W-:Y:S01]  /*6000*/  FMUL.FTZ R105, R105, R8 ;  /* 0x0000000869697220 */ /* 0x000fe20000410000 */
[----:B------:R-:W-:Y:S01]  /*6010*/  FMNMX.FTZ R0, R182, R0, !PT ;  /* 0x00000000b6007209 */ /* 0x000fe20007810000 */
[-C--:B------:R-:W-:Y:S01]  /*6020*/  FMUL.FTZ R108, R108, R8.reuse ;  /* 0x000000086c6c7220 */ /* 0x080fe20000410000 */
[-C--:B------:R-:W-:Y:S01]  /*6030*/  FMUL.FTZ R109, R109, R8.reuse ;  /* 0x000000086d6d7220 */ /* 0x080fe20000410000 */
[----:B------:R-:W-:Y:S01]  /*6040*/  FMUL.FTZ R112, R112, R8 ;  /* 0x0000000870707220 */ /* 0x000fe20000410000 */
[----:B------:R-:W-:Y:S01]  /*6050*/  FMNMX.FTZ R0, R183, R0, !PT ;  /* 0x00000000b7007209 */ /* 0x000fe20007810000 */
[-C--:B------:R-:W-:Y:S01]  /*6060*/  FMUL.FTZ R113, R113, R8.reuse ;  /* 0x0000000871717220 */ /* 0x080fe20000410000 */
[----:B------:R-:W-:Y:S01]  /*6070*/  MUFU.EX2 R180, R180 ;  /* 0x000000b400b47308 */ /* 0x000fe20000000800 */
[-C--:B------:R-:W-:Y:S01]  /*6080*/  FMUL.FTZ R116, R116, R8.reuse ;  /* 0x0000000874747220 */ /* 0x080fe20000410000 */
[-C--:B------:R-:W-:Y:S01]  /*6090*/  FMUL.FTZ R117, R117, R8.reuse ;  /* 0x0000000875757220 */ /* 0x080fe20000410000 */
[----:B------:R-:W0:Y:S01]  /*60a0*/  SHFL.BFLY PT, R10, R0, 0x2, 0x1f ;  /* 0x0c401f00000a7f89 */ /* 0x000e2200000e0000 */
        /* <DEDUP_REMOVED lines=44> */
[----:B------:R0:W-:Y:S01]  /*6370*/  @!P1 STS [R12+0x28820], R9 ;  /* 0x028820090c009388 */ /* 0x0001e20000000800 */
[-C--:B------:R-:W-:Y:S01]  /*6380*/  FMUL.FTZ R26, R26, R9.reuse ;  /* 0x000000091a1a7220 */ /* 0x080fe20000410000 */
[-C--:B------:R-:W-:Y:S01]  /*6390*/  FMUL.FTZ R27, R27, R9.reuse ;  /* 0x000000091b1b7220 */ /* 0x080fe20000410000 */
[-C--:B------:R-:W-:Y:S01]  /*63a0*/  FMUL.FTZ R30, R30, R9.reuse ;  /* 0x000000091e1e7220 */ /* 0x080fe20000410000 */
[-C--:B------:R-:W-:Y:S01]  /*63b0*/  FMUL.FTZ R31, R31, R9.reuse ;  /* 0x000000091f1f7220 */ /* 0x080fe20000410000 */
[-C--:B------:R-:W-:Y:S01]  /*63c0*/  FMUL.FTZ R34, R34, R9.reuse ;  /* 0x0000000922227220 */ /* 0x080fe20000410000 */
[----:B------:R-:W4:Y:S01]  /*63d0*/  MUFU.EX2 R191, R159 ;  /* 0x0000009f00bf7308 */ /* 0x000f220000000800 */
[C---:B--2---:R-:W-:Y:S01]  /*63e0*/  FADD.FTZ R6, R155.reuse, R6 ;  /* 0x000000069b067221 */ /* 0x044fe20000010000 */
[----:B------:R-:W-:Y:S01]  /*63f0*/  F2FP.BF16.F32.PACK_AB R189, R155, R154 ;  /* 0x0000009a9bbd723e */ /* 0x000fe200000010ff */
[-C--:B------:R-:W-:Y:S01]  /*6400*/  FMUL.FTZ R35, R35, R9.reuse ;  /* 0x0000000923237220 */ /* 0x080fe20000410000 */
[----:B------:R-:W-:Y:S01]  /*6410*/  F2FP.BF16.F32.PACK_AB R154, R165, R164 ;  /* 0x000000a4a59a723e */ /* 0x000fe200000010ff */
[-C--:B------:R-:W-:Y:S01]  /*6420*/  FMUL.FTZ R38, R38, R9.reuse ;  /* 0x0000000926267220 */ /* 0x080fe20000410000 */
[-C--:B------:R-:W-:Y:S01]  /*6430*/  FMUL.FTZ R39, R39, R9.reuse ;  /* 0x0000000927277220 */ /* 0x080fe20000410000 */
[-C--:B------:R-:W-:Y:S01]  /*6440*/  FMUL.FTZ R42, R42, R9.reuse ;  /* 0x000000092a2a7220 */ /* 0x080fe20000410000 */
[----:B------:R2:W5:Y:S01]  /*6450*/  MUFU.EX2 R153, R162 ;  /* 0x000000a200997308 */ /* 0x0005620000000800 */
[----:B---3--:R-:W-:Y:S01]  /*6460*/  FADD.FTZ R6, R11, R6 ;  /* 0x000000060b067221 */ /* 0x008fe20000010000 */
[-C--:B------:R-:W-:Y:S01]  /*6470*/  FMUL.FTZ R43, R43, R9.reuse ;  /* 0x000000092b2b7220 */ /* 0x080fe20000410000 */
[-C--:B------:R-:W-:Y:S01]  /*6480*/  FMUL.FTZ R46, R46, R9.reuse ;  /* 0x000000092e2e7220 */ /* 0x080fe20000410000 */
[-C--:B------:R-:W-:Y:S01]  /*6490*/  FMUL.FTZ R47, R47, R9.reuse ;  /* 0x000000092f2f7220 */ /* 0x080fe20000410000 */
[-C--:B------:R-:W-:Y:S01]  /*64a0*/  FMUL.FTZ R50, R50, R9.reuse ;  /* 0x0000000932327220 */ /* 0x080fe20000410000 */
[-C--:B------:R-:W-:Y:S01]  /*64b0*/  FMUL.FTZ R51, R51, R9.reuse ;  /* 0x0000000933337220 */ /* 0x080fe20000410000 */
[----:B------:R-:W-:Y:S01]  /*64c0*/  FMUL.FTZ R54, R54, R9 ;  /* 0x0000000936367220 */ /* 0x000fe20000410000 */
[----:B------:R-:W3:Y:S01]  /*64d0*/  MUFU.EX2 R163, R163 ;  /* 0x000000a300a37308 */ /* 0x000ee20000000800 */
[C---:B----4-:R-:W-:Y:S01]  /*64e0*/  FADD.FTZ R6, R191.reuse, R6 ;  /* 0x00000006bf067221 */ /* 0x050fe20000010000 */
[----:B------:R-:W-:Y:S01]  /*64f0*/  F2FP.BF16.F32.PACK_AB R191, R191, R11 ;  /* 0x0000000bbfbf723e */ /* 0x000fe200000010ff */
[----:B------:R-:W-:Y:S01]  /*6500*/  BAR.SYNC.DEFER_BLOCKING 0xf, 0x100 ;  /* 0x03c4000000007b1d */ /* 0x000fe20000010000 */
[----:B--2---:R-:W-:Y:S01]  /*6510*/  F2FP.BF16.F32.PACK_AB R162, R181, R180 ;  /* 0x000000b4b5a2723e */ /* 0x004fe200000010ff */
[-C--:B------:R-:W-:Y:S01]  /*6520*/  FMUL.FTZ R55, R55, R9.reuse ;  /* 0x0000000937377220 */ /* 0x080fe20000410000 */
[-C--:B------:R-:W-:Y:S01]  /*6530*/  FMUL.FTZ R58, R58, R9.reuse ;  /* 0x000000093a3a7220 */ /* 0x080fe20000410000 */
[-C--:B------:R-:W-:Y:S01]  /*6540*/  FMUL.FTZ R59, R59, R9.reuse ;  /* 0x000000093b3b7220 */ /* 0x080fe20000410000 */
[-C--:B------:R-:W-:Y:S01]  /*6550*/  FMUL.FTZ R62, R62, R9.reuse ;  /* 0x000000093e3e7220 */ /* 0x080fe20000410000 */
[----:B------:R-:W2:Y:S01]  /*6560*/  MUFU.EX2 R155, R166 ;  /* 0x000000a6009b7308 */ /* 0x000ea20000000800 */
[----:B-----5:R-:W-:Y:S01]  /*6570*/  FADD.FTZ R6, R153, R6 ;  /* 0x0000000699067221 */ /* 0x020fe20000010000 */
[-C--:B------:R-:W-:Y:S01]  /*6580*/  FMUL.FTZ R63, R63, R9.reuse ;  /* 0x000000093f3f7220 */ /* 0x080fe20000410000 */
[-C--:B------:R-:W-:Y:S01]  /*6590*/  FMUL.FTZ R66, R66, R9.reuse ;  /* 0x0000000942427220 */ /* 0x080fe20000410000 */
[-C--:B------:R-:W-:Y:S01]  /*65a0*/  FMUL.FTZ R67, R67, R9.reuse ;  /* 0x0000000943437220 */ /* 0x080fe20000410000 */
[-C--:B------:R-:W-:Y:S01]  /*65b0*/  FMUL.FTZ R70, R70, R9.reuse ;  /* 0x0000000946467220 */ /* 0x080fe20000410000 */
[-C--:B------:R-:W-:Y:S01]  /*65c0*/  FMUL.FTZ R71, R71, R9.reuse ;  /* 0x0000000947477220 */ /* 0x080fe20000410000 */
[----:B------:R-:W-:Y:S01]  /*65d0*/  FMUL.FTZ R74, R74, R9 ;  /* 0x000000094a4a7220 */ /* 0x000fe20000410000 */
[----:B------:R-:W4:Y:S01]  /*65e0*/  MUFU.EX2 R167, R167 ;  /* 0x000000a700a77308 */ /* 0x000f220000000800 */
[C---:B---3--:R-:W-:Y:S01]  /*65f0*/  FADD.FTZ R6, R163.reuse, R6 ;  /* 0x00000006a3067221 */ /* 0x048fe20000010000 */
[----:B------:R-:W-:Y:S01]  /*6600*/  F2FP.BF16.F32.PACK_AB R153, R163, R153 ;  /* 0x00000099a399723e */ /* 0x000fe200000010ff */
[-C--:B------:R-:W-:Y:S01]  /*6610*/  FMUL.FTZ R75, R75, R9.reuse ;  /* 0x000000094b4b7220 */ /* 0x080fe20000410000 */
[-C--:B------:R-:W-:Y:S01]  /*6620*/  FMUL.FTZ R78, R78, R9.reuse ;  /* 0x000000094e4e7220 */ /* 0x080fe20000410000 */
[-C--:B------:R-:W-:Y:S01]  /*6630*/  FMUL.FTZ R79, R79, R9.reuse ;  /* 0x000000094f4f7220 */ /* 0x080fe20000410000 */
[-C--:B------:R-:W-:Y:S01]  /*6640*/  FMUL.FTZ R82, R82, R9.reuse ;  /* 0x0000000952527220 */ /* 0x080fe20000410000 */
[-C--:B------:R-:W-:Y:S01]  /*6650*/  FMUL.FTZ R83, R83, R9.reuse ;  /* 0x0000000953537220 */ /* 0x080fe20000410000 */
[----:B------:R-:W3:Y:S01]  /*6660*/  MUFU.EX2 R157, R170 ;  /* 0x000000aa009d7308 */ /* 0x000ee20000000800 */
[----:B--2---:R-:W-:Y:S01]  /*6670*/  FADD.FTZ R6, R155, R6 ;  /* 0x000000069b067221 */ /* 0x004fe20000010000 */
[----:B------:R0:W-:Y:S01]  /*6680*/  STSM.16.M88.4 [R18+0x26800], R188 ;  /* 0x026800bc12007844 */ /* 0x0001e20000000200 */
        /* <DEDUP_REMOVED lines=12> */
[----:B------:R0:W-:Y:S01]  /*6750*/  STSM.16.M88.4 [R19], R152 ;  /* 0x0000009813007844 */ /* 0x0001e20000000200 */
[----:B------:R-:W4:Y:S01]  /*6760*/  MUFU.EX2 R159, R174 ;  /* 0x000000ae009f7308 */ /* 0x000f220000000800 */
        /* <DEDUP_REMOVED lines=33> */
[----:B------:R-:W-:Y:S01]  /*6980*/  F2FP.BF16.F32.PACK_AB R158, R173, R158 ;  /* 0x0000009ead9e723e */ /* 0x000fe200000010ff */
[-C--:B------:R-:W-:Y:S01]  /*6990*/  FMUL.FTZ R147, R147, R9.reuse ;  /* 0x0000000993937220 */ /* 0x080fe20000410000 */
[-C--:B------:R-:W-:Y:S01]  /*69a0*/  FMUL.FTZ R150, R150, R9.reuse ;  /* 0x0000000996967220 */ /* 0x080fe20000410000 */
[----:B------:R-:W-:Y:S01]  /*69b0*/  FADD.FTZ R5, R173, R5 ;  /* 0x00000005ad057221 */ /* 0x000fe20000010000 */
[----:B------:R-:W-:Y:S01]  /*69c0*/  FMUL.FTZ R151, R151, R9 ;  /* 0x0000000997977220 */ /* 0x000fe20000410000 */
[----:B------:R0:W-:Y:S01]  /*69d0*/  STSM.16.M88.4 [R23], R156 ;  /* 0x0000009c17007844 */ /* 0x0001e20000000200 */
[----:B------:R-:W2:Y:S01]  /*69e0*/  MUFU.EX2 R163, R182 ;  /* 0x000000b600a37308 */ /* 0x000ea20000000800 */
[----:B----4-:R-:W-:Y:S01]  /*69f0*/  FADD.FTZ R6, R161, R6 ;  /* 0x00000006a1067221 */ /* 0x010fe20000010000 */
[----:B------:R-:W-:Y:S01]  /*6a00*/  FADD.FTZ R5, R160, R5 ;  /* 0x00000005a0057221 */ /* 0x000fe20000010000 */
[----:B------:R-:W-:-:S03]  /*6a10*/  F2FP.BF16.F32.PACK_AB R160, R177, R160 ;  /* 0x000000a0b1a0723e */ /* 0x000fc600000010ff */
[----:B------:R-:W-:Y:S02]  /*6a20*/  FADD.FTZ R5, R177, R5 ;  /* 0x00000005b1057221 */ /* 0x000fe40000010000 */
[----:B------:R-:W4:Y:S01]  /*6a30*/  MUFU.EX2 R10, R10 ;  /* 0x0000000a000a7308 */ /* 0x000f220000000800 */
[C---:B---3--:R-:W-:Y:S01]  /*6a40*/  FADD.FTZ R6, R179.reuse, R6 ;  /* 0x00000006b3067221 */ /* 0x048fe20000010000 */
[----:B------:R-:W-:Y:S01]  /*6a50*/  F2FP.BF16.F32.PACK_AB R161, R179, R161 ;  /* 0x000000a1b3a1723e */ /* 0x000fe200000010ff */
[----:B------:R-:W-:-:S04]  /*6a60*/  FADD.FTZ R5, R180, R5 ;  /* 0x00000005b4057221 */ /* 0x000fc80000010000 */
[----:B------:R-:W-:Y:S01]  /*6a70*/  FADD.FTZ R5, R181, R5 ;  /* 0x00000005b5057221 */ /* 0x000fe20000010000 */
[----:B--2---:R-:W-:Y:S01]  /*6a80*/  FADD.FTZ R6, R163, R6 ;  /* 0x00000006a3067221 */ /* 0x004fe20000010000 */
[----:B----4-:R-:W-:-:S03]  /*6a90*/  F2FP.BF16.F32.PACK_AB R163, R10, R163 ;  /* 0x000000a30aa3723e */ /* 0x010fc600000010ff */
[----:B------:R-:W-:Y:S02]  /*6aa0*/  FADD.FTZ R6, R10, R6 ;  /* 0x000000060a067221 */ /* 0x000fe40000010000 */
[----:B------:R0:W-:Y:S01]  /*6ab0*/  STSM.16.M88.4 [R22], R160 ;  /* 0x000000a016007844 */ /* 0x0001e20000000200 */
[----:B------:R-:W-:Y:S05]  /*6ac0*/  @!P0 BRA `(.L_x_381) ;  /* 0x0000000000048947 */ /* 0x000fea0003800000 */
[----:B------:R-:W-:Y:S01]  /*6ad0*/  BPT.TRAP 0x1 ;  /* 0x000000040000795c */ /* 0x000fe20000300000 */
.L_x_381:
[----:B------:R2:W3:Y:S01]  /*6ae0*/  SYNCS.PHASECHK.TRANS64.TRYWAIT P1, [UR22+0x28c50], R7 ;  /* 0x028c5007ff0075a7 */ /* 0x0004e20008020156 */
[----:B------:R-:W-:Y:S05]  /*6af0*/  @!P0 BRA `(.L_x_382) ;  /* 0x0000000000048947 */ /* 0x000fea0003800000 */
[----:B------:R-:W-:Y:S01]  /*6b00*/  BPT.TRAP 0x1 ;  /* 0x000000040000795c */ /* 0x000fe20000300000 */
.L_x_382:
[----:B---3--:R-:W-:Y:S05]  /*6b10*/  @P1 BRA `(.L_x_383) ;  /* 0x0000000000081947 */ /* 0x008fea0003800000 */
[----:B------:R-:W3:Y:S02]  /*6b20*/  SYNCS.PHASECHK.TRANS64.TRYWAIT P1, [UR22+0x28c50], R7 ;  /* 0x028c5007ff0075a7 */ /* 0x000ee40008020156 */
[----:B---3--:R-:W-:Y:S05]  /*6b30*/  @!P1 BRA `(.L_x_384) ;  /* 0x000000b4002c9947 */ /* 0x008fea0003800000 */
.L_x_383:
        /* <DEDUP_REMOVED lines=34> */
.L_x_385:
[----:B------:R-:W-:Y:S01]  /*6d60*/  UIADD3 UR22, UR22, 0x28c60, URZ ;  /* 0x00028c6016167890 */ /* 0x000fe2000fffe03f */
[----:B------:R-:W-:Y:S01]  /*6d70*/  PLOP3.LUT P1, PT, PT, PT, UP0, 0x80, 0x0 ;  /* 0x000000000000781c */ /* 0x000fe20003f2f008 */
[----:B------:R-:W-:Y:S01]  /*6d80*/  UMOV UR23, UR48 ;  /* 0x0000003000177c82 */ /* 0x000fe20008000000 */
[----:B0-----:R-:W-:Y:S01]  /*6d90*/  IMAD.MOV.U32 R9, RZ, RZ, R0 ;  /* 0x000000ffff097224 */ /* 0x001fe200078e0000 */
[----:B------:R-:W-:Y:S01]  /*6da0*/  UPRMT UR22, UR38, 0x654, UR22 ;  /* 0x0000065426167896 */ /* 0x000fe20008000016 */
[----:B---3--:R-:W-:-:S08]  /*6db0*/  IMAD.MOV.U32 R8, RZ, RZ, R4 ;  /* 0x000000ffff087224 */ /* 0x008fd000078e0004 */
[----:B------:R-:W-:Y:S01]  /*6dc0*/  SYNCS.ARRIVE.TRANS64.RED.A1T0 RZ, [UR22], RZ ;  /* 0x000000ffffff79a7 */ /* 0x000fe20008100416 */
[----:B------:R-:W-:Y:S05]  /*6dd0*/  @P1 BRA `(.L_x_386) ;  /* 0xffffffe400c01947 */ /* 0x000fea000383ffff */
.L_x_375:
[----:B-1234-:R-:W1:Y:S01]  /*6de0*/  SHFL.BFLY PT, R8, R5, 0x2, 0x1f ;  /* 0x0c401f0005087f89 */ /* 0x01ee6200000e0000 */
[----:B------:R-:W-:Y:S01]  /*6df0*/  IMAD.MOV.U32 R12, RZ, RZ, -0x800000 ;  /* 0xff800000ff0c7424 */ /* 0x000fe200078e00ff */
[----:B------:R-:W-:Y:S08]  /*6e00*/  BAR.ARV 0x8, 0x100 ;  /* 0x0204000000007b1d */ /* 0x000ff00000002000 */
[----:B------:R-:W-:Y:S01]  /*6e10*/  BAR.SYNC.DEFER_BLOCKING 0xf, 0x100 ;  /* 0x03c4000000007b1d */ /* 0x000fe20000010000 */
[----:B------:R-:W-:Y:S01]  /*6e20*/  ISETP.NE.AND P2, PT, R17, RZ, PT ;  /* 0x000000ff1100720c */ /* 0x000fe20003f45270 */
[----:B------:R-:W-:-:S04]  /*6e30*/  UIADD3 UR46, UR46, 0x1, URZ ;  /* 0x000000012e2e7890 */ /* 0x000fc8000fffe03f */
[----:B------:R-:W2:Y:S01]  /*6e40*/  SHFL.BFLY PT, R7, R6, 0x2, 0x1f ;  /* 0x0c401f0006077f89 */ /* 0x000ea200000e0000 */
[----:B-1----:R-:W-:Y:S01]  /*6e50*/  FADD.FTZ R8, R8, R5 ;  /* 0x0000000508087221 */ /* 0x002fe20000010000 */
[----:B------:R-:W-:Y:S01]  /*6e60*/  IMAD.U32 R5, RZ, RZ, UR48 ;  /* 0x00000030ff057e24 */ /* 0x000fe2000f8e00ff */
[----:B------:R-:W-:-:S03]  /*6e70*/  UIADD3 UR48, UR48, 0x1, URZ ;  /* 0x0000000130307890 */ /* 0x000fc6000fffe03f */
[----:B------:R-:W1:Y:S02]  /*6e80*/  SHFL.BFLY PT, R3, R8, 0x1, 0x1f ;  /* 0x0c201f0008037f89 */ /* 0x000e6400000e0000 */
[----:B------:R-:W-:Y:S01]  /*6e90*/  @!P2 IMAD R5, R5, 0x40, R16 ;  /* 0x000000400505a824 */ /* 0x000fe200078e0210 */
[----:B------:R-:W-:-:S04]  /*6ea0*/  UISETP.NE.AND UP0, UPT, UR48, 0x2, UPT ;  /* 0x000000023000788c */ /* 0x000fc8000bf05270 */
[----:B------:R-:W-:Y:S02]  /*6eb0*/  USEL UR4, URZ, 0x1, UP0 ;  /* 0x000000013f047887 */ /* 0x000fe40008000000 */
[----:B------:R-:W-:Y:S02]  /*6ec0*/  USEL UR48, UR48, URZ, UP0 ;  /* 0x0000003f30307287 */ /* 0x000fe40008000000 */
[----:B------:R-:W-:Y:S01]  /*6ed0*/  ULOP3.LUT UR36, UR36, UR4, URZ, 0x3c, !UPT ;  /* 0x0000000424247292 */ /* 0x000fe2000f8e3c3f */
[----:B--2---:R-:W-:Y:S01]  /*6ee0*/  FADD.FTZ R7, R7, R6 ;  /* 0x0000000607077221 */ /* 0x004fe20000010000 */
[----:B------:R-:W-:-:S04]  /*6ef0*/  @!P2 LEA R6, R5, UR39, 0x2 ;  /* 0x000000270506ac11 */ /* 0x000fc8000f8e10ff */
[----:B------:R-:W2:Y:S01]  /*6f00*/  SHFL.BFLY PT, R10, R7, 0x1, 0x1f ;  /* 0x0c201f00070a7f89 */ /* 0x000ea200000e0000 */
[----:B-1----:R-:W-:Y:S01]  /*6f10*/  FADD.FTZ R11, R8, R3 ;  /* 0x00000003080b7221 */ /* 0x002fe20000010000 */
[----:B------:R-:W-:-:S04]  /*6f20*/  IMAD.U32 R3, RZ, RZ, UR10 ;  /* 0x0000000aff037e24 */ /* 0x000fc8000f8e00ff */
[----:B------:R-:W-:-:S13]  /*6f30*/  FSETP.NE.FTZ.AND P0, PT, R11, RZ, PT ;  /* 0x000000ff0b00720b */ /* 0x000fda0003f15000 */
[----:B------:R-:W1:Y:S01]  /*6f40*/  @P0 MUFU.LG2 R9, R11 ;  /* 0x0000000b00090308 */ /* 0x000e620000000c00 */
[----:B------:R-:W-:Y:S01]  /*6f50*/  @P0 FMUL.FTZ R3, R3, 0.69314718246459960938 ;  /* 0x3f31721803030820 */ /* 0x000fe20000410000 */
[----:B--2---:R-:W-:-:S05]  /*6f60*/  FADD.FTZ R13, R7, R10 ;  /* 0x0000000a070d7221 */ /* 0x004fca0000010000 */
[----:B------:R-:W-:Y:S01]  /*6f70*/  FSETP.NE.FTZ.AND P1, PT, R13, RZ, PT ;  /* 0x000000ff0d00720b */ /* 0x000fe20003f35000 */
[----:B-1----:R-:W-:-:S12]  /*6f80*/  @P0 FMUL.FTZ R10, R9, 0.69314718246459960938 ;  /* 0x3f317218090a0820 */ /* 0x002fd80000410000 */
[----:B------:R-:W-:Y:S01]  /*6f90*/  @P1 MUFU.LG2 R5, R13 ;  /* 0x0000000d00051308 */ /* 0x000fe20000000c00 */
[----:B------:R-:W-:Y:S01]  /*6fa0*/  @P0 FFMA.FTZ R12, R3, R4, R10 ;  /* 0x00000004030c0223 */ /* 0x000fe2000001000a */
[----:B------:R-:W-:Y:S02]  /*6fb0*/  IMAD.MOV.U32 R4, RZ, RZ, RZ ;  /* 0x000000ffff047224 */ /* 0x000fe400078e00ff */
[----:B------:R-:W-:-:S04]  /*6fc0*/  IMAD.MOV.U32 R3, RZ, RZ, RZ ;  /* 0x000000ffff037224 */ /* 0x000fc800078e00ff */
[----:B------:R-:W1:Y:S01]  /*6fd0*/  @P0 MUFU.RCP R4, R11 ;  /* 0x0000000b00040308 */ /* 0x000e620000001000 */
[----:B------:R-:W-:-:S07]  /*6fe0*/  PLOP3.LUT P0, PT, PT, PT, PT, 0x8, 0x0 ;  /* 0x000000000000781c */ /* 0x000fce0003f0e170 */
[----:B------:R-:W2:Y:S01]  /*6ff0*/  @P1 MUFU.RCP R3, R13 ;  /* 0x0000000d00031308 */ /* 0x000ea20000001000 */
[----:B-1----:R-:W-:Y:S01]  /*7000*/  @!P2 STS [R6+0x28800], R4 ;  /* 0x028800040600a388 */ /* 0x002fe20000000800 */
[-C--:B------:R-:W-:Y:S01]  /*7010*/  FMUL.FTZ R24, R24, R4.reuse ;  /* 0x0000000418187220 */ /* 0x080fe20000410000 */
[-C--:B------:R-:W-:Y:S01]  /*7020*/  FMUL.FTZ R25, R25, R4.reuse ;  /* 0x0000000419197220 */ /* 0x080fe20000410000 */
[-C--:B------:R-:W-:Y:S01]  /*7030*/  FMUL.FTZ R28, R28, R4.reuse ;  /* 0x000000041c1c7220 */ /* 0x080fe20000410000 */
[-C--:B------:R-:W-:Y:S01]  /*7040*/  FMUL.FTZ R29, R29, R4.reuse ;  /* 0x000000041d1d7220 */ /* 0x080fe20000410000 */
[-C--:B------:R-:W-:Y:S01]  /*7050*/  FMUL.FTZ R32, R32, R4.reuse ;  /* 0x0000000420207220 */ /* 0x080fe20000410000 */
[-C--:B------:R-:W-:Y:S01]  /*7060*/  FMUL.FTZ R33, R33, R4.reuse ;  /* 0x0000000421217220 */ /* 0x080fe20000410000 */
[-C--:B------:R-:W-:Y:S01]  /*7070*/  FMUL.FTZ R36, R36, R4.reuse ;  /* 0x0000000424247220 */ /* 0x080fe20000410000 */
[----:B--2---:R1:W-:Y:S01]  /*7080*/  @!P2 STS [R6+0x28820], R3 ;  /* 0x028820030600a388 */ /* 0x0043e20000000800 */
        /* <DEDUP_REMOVED lines=58> */
[----:B------:R-:W-:Y:S01]  /*7430*/  @P1 FMUL.FTZ R6, R6, 0.69314718246459960938 ;  /* 0x3f31721806061820 */ /* 0x000fe20000410000 */
[----:B------:R-:W-:Y:S01]  /*7440*/  @P1 FMUL.FTZ R4, R5, 0.69314718246459960938 ;  /* 0x3f31721805041820 */ /* 0x000fe20000410000 */
[----:B------:R-:W-:-:S02]  /*7450*/  IMAD.MOV.U32 R13, RZ, RZ, -0x800000 ;  /* 0xff800000ff0d7424 */ /* 0x000fc400078e00ff */
        /* <DEDUP_REMOVED lines=66> */
.L_x_351:
[----:B------:R-:W1:Y:S08]  /*7880*/  S2UR UR38, SR_CgaCtaId ;  /* 0x00000000002679c3 */ /* 0x000e700000008800 */
[----:B------:R-:W-:Y:S06]  /*7890*/  BAR.SYNC.DEFER_BLOCKING 0x5, 0x180 ;  /* 0x0146000000007b1d */ /* 0x000fec0000010000 */
[----:B------:R-:W-:Y:S01]  /*78a0*/  UMOV UR39, 0x400 ;  /* 0x0000040000277882 */ /* 0x000fe20000000000 */
[----:B------:R-:W-:Y:S01]  /*78b0*/  BSSY B0, `(.L_x_387) ;  /* 0x00004aa000007945 */ /* 0x000fe20003800000 */
[----:B-1----:R-:W-:-:S09]  /*78c0*/  ULEA UR39, UR38, UR39, 0x18 ;  /* 0x0000002726277291 */ /* 0x002fd2000f8ec03f */
[----:B------:R-:W1:Y:S02]  /*78d0*/  LDS.128 R4, [UR39+0x28cd0] ;  /* 0x028cd027ff047984 */ /* 0x000e640008000c00 */
[----:B-1----:R-:W-:Y:S02]  /*78e0*/  R2UR UR5, R5 ;  /* 0x00000000050572ca */ /* 0x002fe400000e0000 */
[----:B------:R-:W-:Y:S02]  /*78f0*/  R2UR UR6, R6 ;  /* 0x00000000060672ca */ /* 0x000fe400000e0000 */
[----:B------:R-:W-:Y:S01]  /*7900*/  R2UR UR7, R7 ;  /* 0x00000000070772ca */ /* 0x000fe200000e0000 */
[----:B------:R-:W-:Y:S06]  /*7910*/  BAR.ARV 0x4, 0x180 ;  /* 0x0106000000007b1d */ /* 0x000fec0000002000 */
[----:B------:R-:W-:Y:S08]  /*7920*/  @P0 BRA `(.L_x_388) ;  /* 0x0000003800780947 */ /* 0x000ff00003800000 */
[----:B------:R-:W2:Y:S01]  /*7930*/  LDL R0, [R1+0x38] ;  /* 0x0000380001007983 */ /* 0x000ea20000100800 */
[----:B------:R-:W1:Y:S01]  /*7940*/  S2UR UR4, SR_SWINHI ;  /* 0x00000000000479c3 */ /* 0x000e620000002f00 */
[----:B------:R-:W-:Y:S01]  /*7950*/  F2FP.BF16.F32.PACK_AB R6, R29, R28 ;  /* 0x0000001c1d06723e */ /* 0x000fe200000010ff */
[----:B------:R-:W-:Y:S01]  /*7960*/  USHF.L.U64.HI UR12, UR40, 0x2, UR41 ;  /* 0x00000002280c7899 */ /* 0x000fe20008010229 */
[----:B------:R-:W-:Y:S01]  /*7970*/  F2FP.BF16.F32.PACK_AB R7, R31, R30 ;  /* 0x0000001e1f07723e */ /* 0x000fe200000010ff */
[----:B------:R-:W-:Y:S01]  /*7980*/  ULDC.64 UR10, c[0x0][0xc00] ;  /* 0x00030000000a7ab9 */ /* 0x000fe20000000a00 */
[----:B------:R-:W-:Y:S02]  /*7990*/  F2FP.BF16.F32.PACK_AB R9, R35, R34 ;  /* 0x000000222309723e */ /* 0x000fe400000010ff */
[----:B------:R-:W-:Y:S02]  /*79a0*/  F2FP.BF16.F32.PACK_AB R10, R37, R36 ;  /* 0x00000024250a723e */ /* 0x000fe400000010ff */
[----:B------:R-:W-:Y:S01]  /*79b0*/  F2FP.BF16.F32.PACK_AB R11, R39, R38 ;  /* 0x00000026270b723e */ /* 0x000fe200000010ff */
[----:B------:R-:W-:Y:S01]  /*79c0*/  UMOV UR8, UR39 ;  /* 0x0000002700087c82 */ /* 0x000fe20008000000 */
[----:B-1----:R-:W-:Y:S01]  /*79d0*/  UMOV UR9, UR4 ;  /* 0x0000000400097c82 */ /* 0x002fe20008000000 */
[----:B------:R-:W-:Y:S01]  /*79e0*/  USHF.L.U32 UR4, UR40, 0x2, URZ ;  /* 0x0000000228047899 */ /* 0x000fe2000800063f */
[----:B------:R-:W-:-:S02]  /*79f0*/  IMAD.U32 R14, RZ, RZ, UR8 ;  /* 0x00000008ff0e7e24 */ /* 0x000fc4000f8e00ff */
[----:B------:R-:W-:Y:S01]  /*7a00*/  IMAD.U32 R15, RZ, RZ, UR9 ;  /* 0x00000009ff0f7e24 */ /* 0x000fe2000f8e00ff */
[----:B------:R-:W-:Y:S02]  /*7a10*/  ULDC.64 UR8, c[0x0][0xc08] ;  /* 0x0003020000087ab9 */ /* 0x000fe40000000a00 */
[----:B------:R-:W-:-:S04]  /*7a20*/  UISETP.NE.U32.AND UP0, UPT, UR8, URZ, UPT ;  /* 0x0000003f0800728c */ /* 0x000fc8000bf05070 */
[----:B------:R-:W-:Y:S01]  /*7a30*/  UISETP.NE.AND.EX UP0, UPT, UR9, URZ, UPT, UP0 ;  /* 0x0000003f0900728c */ /* 0x000fe2000bf05300 */
[----:B------:R-:W-:Y:S05]  /*7a40*/  BAR.SYNC.DEFER_BLOCKING 0x1, 0x100 ;  /* 0x0044000000007b1d */ /* 0x000fea0000010000 */
[----:B------:R-:W-:-:S05]  /*7a50*/  PLOP3.LUT P1, PT, PT, PT, UP0, 0x80, 0x0 ;  /* 0x000000000000781c */ /* 0x000fca0003f2f008 */
[----:B------:R-:W-:-:S04]  /*7a60*/  @UP0 UIADD3 UR8, UP1, UR4, UR8, URZ ;  /* 0x0000000804080290 */ /* 0x000fc8000ff3e03f */
[----:B------:R-:W-:Y:S02]  /*7a70*/  @UP0 UIADD3.X UR9, UR12, UR9, URZ, UP1, !UPT ;  /* 0x000000090c090290 */ /* 0x000fe40008ffe43f */
[----:B------:R-:W-:Y:S01]  /*7a80*/  UIADD3 UR4, UP0, UR4, UR10, URZ ;  /* 0x0000000a04047290 */ /* 0x000fe2000ff1e03f */
[----:B--2---:R-:W-:-:S03]  /*7a90*/  IMAD.WIDE R20, R0, 0x2, R14 ;  /* 0x0000000200147825 */ /* 0x004fc600078e020e */
[C---:B------:R-:W-:Y:S02]  /*7aa0*/  LOP3.LUT R5, R20.reuse, 0x380, RZ, 0xc0, !PT ;  /* 0x0000038014057812 */ /* 0x040fe400078ec0ff */
[----:B------:R-:W-:Y:S02]  /*7ab0*/  IADD3 R8, P0, R20, 0x20, RZ ;  /* 0x0000002014087810 */ /* 0x000fe40007f1e0ff */
[----:B------:R-:W-:Y:S02]  /*7ac0*/  SHF.R.U64 R5, R5, 0x3, RZ ;  /* 0x0000000305057819 */ /* 0x000fe400000012ff */
[----:B------:R-:W-:Y:S02]  /*7ad0*/  LOP3.LUT R3, R8, 0x380, RZ, 0xc0, !PT ;  /* 0x0000038008037812 */ /* 0x000fe400078ec0ff */
[----:B------:R-:W-:Y:S01]  /*7ae0*/  LOP3.LUT R4, R5, R20, RZ, 0x3c, !PT ;  /* 0x0000001405047212 */ /* 0x000fe200078e3cff */
[----:B------:R-:W-:Y:S01]  /*7af0*/  IMAD.MOV.U32 R5, RZ, RZ, R21 ;  /* 0x000000ffff057224 */ /* 0x000fe200078e0015 */
[----:B------:R-:W-:-:S04]  /*7b00*/  SHF.R.U64 R3, R3, 0x3, RZ ;  /* 0x0000000303037819 */ /* 0x000fc800000012ff */
[----:B------:R-:W-:Y:S02]  /*7b10*/  MOV R0, R4 ;  /* 0x0000000400007202 */ /* 0x000fe40000000f00 */
[----:B------:R-:W-:Y:S02]  /*7b20*/  F2FP.BF16.F32.PACK_AB R4, R25, R24 ;  /* 0x000000181904723e */ /* 0x000fe400000010ff */
[----:B------:R-:W-:-:S05]  /*7b30*/  F2FP.BF16.F32.PACK_AB R5, R27, R26 ;  /* 0x0000001a1b05723e */ /* 0x000fca00000010ff */
[----:B------:R1:W-:Y:S02]  /*7b40*/  STSM.16.M88.4 [R0], R4 ;  /* 0x0000000400007844 */ /* 0x0003e40000000200 */
[----:B-1----:R-:W-:Y:S01]  /*7b50*/  IMAD.X R5, RZ, RZ, R21, P0 ;  /* 0x000000ffff057224 */ /* 0x002fe200000e0615 */
[----:B------:R-:W-:Y:S02]  /*7b60*/  LOP3.LUT R4, R3, R8, RZ, 0x3c, !PT ;  /* 0x0000000803047212 */ /* 0x000fe400078e3cff */
[----:B------:R-:W-:Y:S02]  /*7b70*/  F2FP.BF16.F32.PACK_AB R8, R33, R32 ;  /* 0x000000202108723e */ /* 0x000fe400000010ff */
[----:B------:R-:W-:Y:S02]  /*7b80*/  MOV R3, R4 ;  /* 0x0000000400037202 */ /* 0x000fe40000000f00 */
[----:B------:R-:W-:Y:S02]  /*7b90*/  IADD3 R5, P0, R20, 0x40, RZ ;  /* 0x0000004014057810 */ /* 0x000fe40007f1e0ff */
[----:B------:R-:W-:Y:S01]  /*7ba0*/  F2FP.BF16.F32.PACK_AB R6, R45, R44 ;  /* 0x0000002c2d06723e */ /* 0x000fe200000010ff */
[----:B------:R1:W-:Y:S01]  /*7bb0*/  STSM.16.M88.4 [R3], R8 ;  /* 0x0000000803007844 */ /* 0x0003e20000000200 */
[----:B------:R-:W-:-:S02]  /*7bc0*/  LOP3.LUT R4, R5, 0x380, RZ, 0xc0, !PT ;  /* 0x0000038005047812 */ /* 0x000fc400078ec0ff */
[----:B------:R-:W-:Y:S02]  /*7bd0*/  F2FP.BF16.F32.PACK_AB R7, R47, R46 ;  /* 0x0000002e2f07723e */ /* 0x000fe400000010ff */
[----:B------:R-:W-:-:S04]  /*7be0*/  SHF.R.U64 R4, R4, 0x3, RZ ;  /* 0x0000000304047819 */ /* 0x000fc800000012ff */
[----:B------:R-:W-:Y:S01]  /*7bf0*/  LOP3.LUT R4, R4, R5, RZ, 0x3c, !PT ;  /* 0x0000000504047212 */ /* 0x000fe200078e3cff */
[----:B------:R-:W-:-:S05]  /*7c00*/  IMAD.X R5, RZ, RZ, R21, P0 ;  /* 0x000000ffff057224 */ /* 0x000fca00000e0615 */
[----:B------:R-:W-:Y:S02]  /*7c10*/  MOV R0, R4 ;  /* 0x0000000400007202 */ /* 0x000fe40000000f00 */
[----:B-1----:R-:W-:Y:S02]  /*7c20*/  IADD3 R8, P0, R20, 0x60, RZ ;  /* 0x0000006014087810 */ /* 0x002fe40007f1e0ff */
[----:B------:R-:W-:Y:S02]  /*7c30*/  F2FP.BF16.F32.PACK_AB R4, R41, R40 ;  /* 0x000000282904723e */ /* 0x000fe400000010ff */
[----:B------:R-:W-:Y:S02]  /*7c40*/  LOP3.LUT R3, R8, 0x380, RZ, 0xc0, !PT ;  /* 0x0000038008037812 */ /* 0x000fe400078ec0ff */
[----:B------:R-:W-:Y:S02]  /*7c50*/  F2FP.BF16.F32.PACK_AB R5, R43, R42 ;  /* 0x0000002a2b05723e */ /* 0x000fe400000010ff */
[----:B------:R-:W-:-:S02]  /*7c60*/  SHF.R.U64 R3, R3, 0x3, RZ ;  /* 0x0000000303037819 */ /* 0x000fc400000012ff */
[----:B------:R-:W-:Y:S01]  /*7c70*/  F2FP.BF16.F32.PACK_AB R9, R51, R50 ;  /* 0x000000323309723e */ /* 0x000fe200000010ff */
[----:B------:R1:W-:Y:S01]  /*7c80*/  STSM.16.M88.4 [R0], R4 ;  /* 0x0000000400007844 */ /* 0x0003e20000000200 */
[----:B------:R-:W-:Y:S02]  /*7c90*/  F2FP.BF16.F32.PACK_AB R10, R53, R52 ;  /* 0x00000034350a723e */ /* 0x000fe400000010ff */
[----:B------:R-:W-:Y:S01]  /*7ca0*/  F2FP.BF16.F32.PACK_AB R11, R55, R54 ;  /* 0x00000036370b723e */ /* 0x000fe200000010ff */
[----:B-1----:R-:W-:Y:S01]  /*7cb0*/  IMAD.X R5, RZ, RZ, R21, P0 ;  /* 0x000000ffff057224 */ /* 0x002fe200000e0615 */
[----:B------:R-:W-:Y:S02]  /*7cc0*/  LOP3.LUT R4, R3, R8, RZ, 0x3c, !PT ;  /* 0x0000000803047212 */ /* 0x000fe400078e3cff */
[----:B------:R-:W-:Y:S02]  /*7cd0*/  F2FP.BF16.F32.PACK_AB R8, R49, R48 ;  /* 0x000000303108723e */ /* 0x000fe400000010ff */
[----:B------:R-:W-:-:S02]  /*7ce0*/  MOV R3, R4 ;  /* 0x0000000400037202 */ /* 0x000fc40000000f00 */
[----:B------:R-:W-:Y:S02]  /*7cf0*/  IADD3 R5, P0, R20, 0x2000, RZ ;  /* 0x0000200014057810 */ /* 0x000fe40007f1e0ff */
[----:B------:R-:W-:Y:S01]  /*7d00*/  F2FP.BF16.F32.PACK_AB R6, R61, R60 ;  /* 0x0000003c3d06723e */ /* 0x000fe200000010ff */
[----:B------:R1:W-:Y:S01]  /*7d10*/  STSM.16.M88.4 [R3], R8 ;  /* 0x0000000803007844 */ /* 0x0003e20000000200 */
[----:B------:R-:W-:Y:S02]  /*7d20*/  LOP3.LUT R4, R5, 0x380, RZ, 0xc0, !PT ;  /* 0x0000038005047812 */ /* 0x000fe400078ec0ff */
        /* <DEDUP_REMOVED lines=117> */
[----:B------:R-:W-:Y:S01]  /*8480*/  LOP3.LUT R3, R8, 0x380, RZ, 0xc0, !PT ;  /* 0x0000038008037812 */ /* 0x000fe200078ec0ff */
[----:B------:R-:W-:Y:S01]  /*8490*/  IMAD.X R21, RZ, RZ, R21, P0 ;  /* 0x000000ffff157224 */ /* 0x000fe200000e0615 */
[----:B------:R-:W-:Y:S02]  /*84a0*/  F2FP.BF16.F32.PACK_AB R5, R139, R138 ;  /* 0x0000008a8b05723e */ /* 0x000fe400000010ff */
[----:B------:R-:W-:-:S02]  /*84b0*/  SHF.R.U64 R3, R3, 0x3, RZ ;  /* 0x0000000303037819 */ /* 0x000fc400000012ff */
[----:B------:R-:W-:Y:S01]  /*84c0*/  F2FP.BF16.F32.PACK_AB R9, R147, R146 ;  /* 0x000000929309723e */ /* 0x000fe200000010ff */
[----:B------:R1:W-:Y:S01]  /*84d0*/  STSM.16.M88.4 [R0], R4 ;  /* 0x0000000400007844 */ /* 0x0003e20000000200 */
[----:B------:R-:W-:Y:S02]  /*84e0*/  LOP3.LUT R20, R3, R8, RZ, 0x3c, !PT ;  /* 0x0000000803147212 */ /* 0x000fe400078e3cff */
[----:B------:R-:W-:Y:S02]  /*84f0*/  F2FP.BF16.F32.PACK_AB R8, R145, R144 ;  /* 0x000000909108723e */ /* 0x000fe400000010ff */
[----:B------:R-:W-:Y:S02]  /*8500*/  MOV R20, R20 ;  /* 0x0000001400147202 */ /* 0x000fe40000000f00 */
[----:B------:R-:W-:Y:S02]  /*8510*/  F2FP.BF16.F32.PACK_AB R10, R149, R148 ;  /* 0x00000094950a723e */ /* 0x000fe400000010ff */
[----:B------:R-:W-:-:S02]  /*8520*/  F2FP.BF16.F32.PACK_AB R11, R151, R150 ;  /* 0x00000096970b723e */ /* 0x000fc400000010ff */
[----:B------:R-:W-:-:S03]  /*8530*/  ISETP.NE.U32.AND P0, PT, RZ, UR10, PT ;  /* 0x0000000aff007c0c */ /* 0x000fc6000bf05070 */
[----:B------:R2:W-:Y:S01]  /*8540*/  STSM.16.M88.4 [R20], R8 ;  /* 0x0000000814007844 */ /* 0x0005e20000000200 */
[----:B------:R-:W-:Y:S01]  /*8550*/  BAR.SYNC.DEFER_BLOCKING 0x1, 0x100 ;  /* 0x0044000000007b1d */ /* 0x000fe20000010000 */
[----:B------:R-:W-:Y:S01]  /*8560*/  ISETP.NE.AND.EX P0, PT, RZ, UR11, PT, P0 ;  /* 0x0000000bff007c0c */ /* 0x000fe2000bf05300 */
[----:B-1----:R-:W-:Y:S01]  /*8570*/  IMAD.U32 R4, RZ, RZ, UR8 ;  /* 0x00000008ff047e24 */ /* 0x002fe2000f8e00ff */
[----:B------:R-:W-:Y:S01]  /*8580*/  UIADD3.X UR8, UR12, UR11, URZ, UP0, !UPT ;  /* 0x0000000b0c087290 */ /* 0x000fe200087fe43f */
[----:B------:R-:W-:-:S05]  /*8590*/  IMAD.U32 R5, RZ, RZ, UR9 ;  /* 0x00000009ff057e24 */ /* 0x000fca000f8e00ff */
[----:B------:R1:W3:Y:S02]  /*85a0*/  @P1 LDG.E R3, desc[UR50][R4.64] ;  /* 0x0000003204031981 */ /* 0x0002e4000c1e1900 */
[----:B-1----:R-:W-:Y:S01]  /*85b0*/  IMAD.U32 R4, RZ, RZ, UR4 ;  /* 0x00000004ff047e24 */ /* 0x002fe2000f8e00ff */
[----:B------:R-:W-:Y:S01]  /*85c0*/  UISETP.NE.AND UP0, UPT, UR45, URZ, UPT ;  /* 0x0000003f2d00728c */ /* 0x000fe2000bf05270 */
[----:B------:R-:W-:Y:S01]  /*85d0*/  IMAD.U32 R5, RZ, RZ, UR8 ;  /* 0x00000008ff057e24 */ /* 0x000fe2000f8e00ff */
[----:B------:R-:W-:-:S04]  /*85e0*/  ULDC UR4, c[0x0][0xad4] ;  /* 0x0002b50000047ab9 */ /* 0x000fc80000000800 */
[----:B------:R2:W5:Y:S01]  /*85f0*/  @P0 LDG.E R0, desc[UR50][R4.64] ;  /* 0x0000003204000981 */ /* 0x000562000c1e1900 */
[----:B------:R-:W-:Y:S01]  /*8600*/  ULDC UR8, c[0x0][0xa88] ;  /* 0x0002a20000087ab9 */ /* 0x000fe20000000800 */
[----:B------:R-:W-:Y:S01]  /*8610*/  USEL UR45, UR45, UR4, UP0 ;  /* 0x000000042d2d7287 */ /* 0x000fe20008000000 */
[----:B---3--:R-:W-:Y:S01]  /*8620*/  @P1 R2UR UR8, R3 ;  /* 0x00000000030812ca */ /* 0x008fe200000e0000 */
[----:B--2---:R-:W-:-:S14]  /*8630*/  @P1 BRA `(.L_x_389) ;  /* 0x0000000000181947 */ /* 0x004fdc0003800000 */
[----:B------:R-:W-:Y:S05]  /*8640*/  @!P0 BRA `(.L_x_389) ;  /* 0x0000000000148947 */ /* 0x000fea0003800000 */
[----:B------:R-:W2:Y:S04]  /*8650*/  LDG.E R6, desc[UR50][R4.64] ;  /* 0x0000003204067981 */ /* 0x000ea8000c1e1900 */
[----:B------:R-:W3:Y:S01]  /*8660*/  LDG.E R3, desc[UR50][R4.64+0x4] ;  /* 0x0000043204037981 */ /* 0x000ee2000c1e1900 */
[----:B--2---:R-:W-:Y:S02]  /*8670*/  R2UR UR4, R6 ;  /* 0x00000000060472ca */ /* 0x004fe400000e0000 */
[----:B---3--:R-:W-:-:S13]  /*8680*/  R2UR UR8, R3 ;  /* 0x00000000030872ca */ /* 0x008fda00000e0000 */
[----:B------:R-:W-:-:S12]  /*8690*/  UIADD3 UR8, -UR4, UR8, URZ ;  /* 0x0000000804087290 */ /* 0x000fd8000fffe13f */
.L_x_389:
[----:B------:R-:W1:Y:S01]  /*86a0*/  SHFL.IDX PT, R3, R221, RZ, 0x1f ;  /* 0x00001fffdd037589 */ /* 0x000e6200000e0000 */
[----:B------:R-:W-:Y:S01]  /*86b0*/  UMOV UR4, URZ ;  /* 0x0000003f00047c82 */ /* 0x000fe20008000000 */
[----:B-----5:R-:W-:Y:S01]  /*86c0*/  @P0 R2UR UR4, R0 ;  /* 0x00000000000402ca */ /* 0x020fe200000e0000 */
[----:B------:R-:W-:Y:S02]  /*86d0*/  UISETP.NE.U32.AND UP0, UPT, UR10, URZ, UPT ;  /* 0x0000003f0a00728c */ /* 0x000fe4000bf05070 */
[----:B------:R-:W-:Y:S02]  /*86e0*/  UISETP.GT.AND UP1, UPT, UR45, 0x1, UPT ;  /* 0x000000012d00788c */ /* 0x000fe4000bf24270 */
[----:B------:R-:W-:-:S04]  /*86f0*/  UISETP.NE.AND.EX UP0, UPT, UR11, URZ, UPT, UP0 ;  /* 0x0000003f0b00728c */ /* 0x000fc8000bf05300 */
[----:B------:R-:W-:Y:S01]  /*8700*/  PLOP3.LUT P1, PT, PT, PT, UP1, 0x80, 0x0 ;  /* 0x000000000000781c */ /* 0x000fe20003f2f018 */
[----:B------:R-:W-:-:S03]  /*8710*/  USEL UR9, UR40, URZ, !UP0 ;  /* 0x0000003f28097287 */ /* 0x000fc6000c000000 */
[----:B------:R-:W-:Y:S01]  /*8720*/  USHF.R.S32.HI UR18, URZ, 0x1f, UR4 ;  /* 0x0000001f3f127899 */ /* 0x000fe20008011404 */
[----:B-1----:R-:W-:-:S13]  /*8730*/  ISETP.NE.AND P0, PT, R3, RZ, PT ;  /* 0x000000ff0300720c */ /* 0x002fda0003f05270 */
[----:B------:R-:W-:Y:S05]  /*8740*/  @P0 BRA `(.L_x_390) ;  /* 0x0000000400080947 */ /* 0x000fea0003800000 */
[----:B------:R-:W2:Y:S01]  /*8750*/  LDL R6, [R1+0x30] ;  /* 0x0000300001067983 */ /* 0x000ea20000100800 */
[----:B------:R-:W1:Y:S01]  /*8760*/  LDC R0, c[0x0][0xbe8] ;  /* 0x0002fa00ff007b82 */ /* 0x000e620000000800 */
[----:B------:R-:W-:Y:S02]  /*8770*/  IMAD.U32 R9, RZ, RZ, UR43 ;  /* 0x0000002bff097e24 */ /* 0x000fe4000f8e00ff */
[----:B------:R-:W3:Y:S01]  /*8780*/  LDL R10, [R1+0x34] ;  /* 0x00003400010a7983 */ /* 0x000ee20000100800 */
[----:B------:R-:W-:Y:S01]  /*8790*/  UISETP.GT.AND UP1, UPT, UR45, 0x1, UPT ;  /* 0x000000012d00788c */ /* 0x000fe2000bf24270 */
[----:B------:R-:W-:Y:S01]  /*87a0*/  UMOV UR19, 0x9b8 ;  /* 0x000009b800137882 */ /* 0x000fe20000000000 */
[----:B-1----:R-:W-:Y:S02]  /*87b0*/  ISETP.NE.AND P0, PT, R0, 0x1, PT ;  /* 0x000000010000780c */ /* 0x002fe40003f05270 */
[----:B------:R-:W-:Y:S02]  /*87c0*/  USEL UR19, UR19, 0x978, UP1 ;  /* 0x0000097813137887 */ /* 0x000fe40008800000 */
[----:B------:R-:W-:-:S09]  /*87d0*/  UISETP.NE.U32.AND UP0, UPT, UR10, URZ, UPT ;  /* 0x0000003f0a00728c */ /* 0x000fd2000bf05070 */
[----:B------:R-:W1:Y:S08]  /*87e0*/  @P0 LDC R4, c[0x0][0xbec] ;  /* 0x0002fb00ff040b82 */ /* 0x000e700000000800 */
[----:B------:R-:W4:Y:S01]  /*87f0*/  @P0 LDC R5, c[0x0][0xbf0] ;  /* 0x0002fc00ff050b82 */ /* 0x000f220000000800 */
[----:B------:R-:W-:Y:S02]  /*8800*/  UISETP.NE.AND.EX UP0, UPT, UR11, URZ, UPT, UP0 ;  /* 0x0000003f0b00728c */ /* 0x000fe4000bf05300 */
[----:B------:R-:W-:-:S02]  /*8810*/  USEL UR16, UR44, URZ, UP1 ;  /* 0x0000003f2c107287 */ /* 0x000fc40008800000 */
[----:B------:R-:W-:Y:S01]  /*8820*/  USEL UR40, UR40, URZ, !UP0 ;  /* 0x0000003f28287287 */ /* 0x000fe2000c000000 */
[----:B------:R-:W-:Y:S01]  /*8830*/  ULDC.64 UR14, c[0x0][UR19+0x228] ;  /* 0x00008a00130e7abb */ /* 0x000fe20008000a00 */
[----:B------:R-:W-:Y:S01]  /*8840*/  ULDC.64 UR12, c[0x0][UR19+0x220] ;  /* 0x00008800130c7abb */ /* 0x000fe20008000a00 */
[----:B------:R-:W-:Y:S02]  /*8850*/  UIMAD.WIDE.U32 UR20, UR14, UR16, URZ ;  /* 0x000000100e1472a5 */ /* 0x000fe4000f8e003f */
[----:B------:R-:W-:Y:S02]  /*8860*/  UIMAD UR22, UR15, UR16, URZ ;  /* 0x000000100f1672a4 */ /* 0x000fe4000f8e023f */
[----:B------:R-:W-:Y:S01]  /*8870*/  UIMAD.WIDE.U32 UR14, UR12, UR40, URZ ;  /* 0x000000280c0e72a5 */ /* 0x000fe2000f8e003f */
[----:B------:R-:W-:Y:S01]  /*8880*/  ULDC.64 UR10, c[0x0][UR19+0x218] ;  /* 0x00008600130a7abb */ /* 0x000fe20008000a00 */
[----:B------:R-:W-:Y:S02]  /*8890*/  USEL UR41, UR41, URZ, !UP0 ;  /* 0x0000003f29297287 */ /* 0x000fe4000c000000 */
[----:B------:R-:W-:-:S02]  /*88a0*/  UIMAD UR40, UR13, UR40, URZ ;  /* 0x000000280d2872a4 */ /* 0x000fc4000f8e023f */
[----:B------:R-:W-:Y:S02]  /*88b0*/  UIMAD.WIDE.U32 UR16, UR10, UR42, URZ ;  /* 0x0000002a0a1072a5 */ /* 0x000fe4000f8e003f */
[----:B------:R-:W-:Y:S02]  /*88c0*/  UIMAD UR10, UR11, UR42, URZ ;  /* 0x0000002a0b0a72a4 */ /* 0x000fe4000f8e023f */
[----:B------:R-:W-:Y:S02]  /*88d0*/  UIMAD UR40, UR12, UR41, UR40 ;  /* 0x000000290c2872a4 */ /* 0x000fe4000f8e0228 */
[----:B------:R-:W-:Y:S02]  /*88e0*/  UIADD3 UR22, UR21, UR22, URZ ;  /* 0x0000001615167290 */ /* 0x000fe4000fffe03f */
[----:B------:R-:W-:Y:S02]  /*88f0*/  UIADD3 UR11, UR17, UR10, URZ ;  /* 0x0000000a110b7290 */ /* 0x000fe4000fffe03f */
[----:B------:R-:W-:-:S02]  /*8900*/  UIADD3 UR16, UP0, UP2, UR14, UR16, UR4 ;  /* 0x000000100e107290 */ /* 0x000fc4000fa1e004 */
[----:B------:R-:W-:-:S04]  /*8910*/  UIADD3 UR10, UR15, UR40, URZ ;  /* 0x000000280f0a7290 */ /* 0x000fc8000fffe03f */
[----:B------:R-:W-:Y:S01]  /*8920*/  UIADD3.X UR10, UR10, UR11, UR18, UP0, UP2 ;  /* 0x0000000b0a0a7290 */ /* 0x000fe200087e4412 */
[----:B------:R-:W-:Y:S02]  /*8930*/  IMAD.U32 R11, RZ, RZ, UR43 ;  /* 0x0000002bff0b7e24 */ /* 0x000fe4000f8e00ff */
[----:B--2---:R-:W-:-:S04]  /*8940*/  IMAD R9, R9, 0x40, R6 ;  /* 0x0000004009097824 */ /* 0x004fc800078e0206 */
[----:B-1----:R-:W-:-:S04]  /*8950*/  @P0 IMAD.HI.U32 R4, R9, R4, RZ ;  /* 0x0000000409040227 */ /* 0x002fc800078e00ff */
[----:B------:R-:W-:Y:S01]  /*8960*/  IMAD.MOV.U32 R3, RZ, RZ, R9 ;  /* 0x000000ffff037224 */ /* 0x000fe200078e0009 */
[----:B----4-:R-:W-:Y:S01]  /*8970*/  @P0 SHF.R.U32.HI R3, RZ, R5, R4 ;  /* 0x00000005ff030219 */ /* 0x010fe20000011604 */
[----:B------:R-:W-:Y:S02]  /*8980*/  IMAD.U32 R4, RZ, RZ, UR20 ;  /* 0x00000014ff047e24 */ /* 0x000fe4000f8e00ff */
[----:B------:R-:W-:Y:S02]  /*8990*/  IMAD.U32 R6, RZ, RZ, UR22 ;  /* 0x00000016ff067e24 */ /* 0x000fe4000f8e00ff */
[--C-:B------:R-:W-:Y:S01]  /*89a0*/  IMAD.MOV R7, RZ, RZ, -R3.reuse ;  /* 0x000000ffff077224 */ /* 0x100fe200078e0a03 */
[----:B------:R-:W-:Y:S02]  /*89b0*/  IADD3 R4, P0, P2, R3, UR16, R4 ;  /* 0x0000001003047c10 */ /* 0x000fe4000fa1e004 */
[----:B------:R-:W-:Y:S01]  /*89c0*/  SHF.R.S32.HI R3, RZ, 0x1f, R3 ;  /* 0x0000001fff037819 */ /* 0x000fe20000011403 */
[----:B------:R-:W-:-:S03]  /*89d0*/  IMAD R7, R0, R7, R9 ;  /* 0x0000000700077224 */ /* 0x000fc600078e0209 */
[----:B------:R-:W-:Y:S01]  /*89e0*/  IADD3.X R5, R3, UR10, R6, P0, P2 ;  /* 0x0000000a03057c10 */ /* 0x000fe200087e4406 */
[----:B------:R-:W-:Y:S01]  /*89f0*/  ULDC.64 UR10, c[0x0][UR19+0x210] ;  /* 0x00008400130a7abb */ /* 0x000fe20008000a00 */
[----:B------:R-:W-:Y:S01]  /*8a00*/  SHF.R.S32.HI R3, RZ, 0x1f, R7 ;  /* 0x0000001fff037819 */ /* 0x000fe20000011407 */
[C---:B------:R-:W-:Y:S02]  /*8a10*/  IMAD R6, R7.reuse, UR11, RZ ;  /* 0x0000000b07067c24 */ /* 0x040fe4000f8e02ff */
[----:B------:R-:W-:-:S04]  /*8a20*/  IMAD.WIDE.U32 R4, R7, UR10, R4 ;  /* 0x0000000a07047c25 */ /* 0x000fc8000f8e0004 */
[----:B------:R-:W-:Y:S01]  /*8a30*/  IMAD R3, R3, UR10, R6 ;  /* 0x0000000a03037c24 */ /* 0x000fe2000f8e0206 */
[----:B------:R-:W-:Y:S01]  /*8a40*/  ULDC.64 UR10, c[0x0][0xba8] ;  /* 0x0002ea00000a7ab9 */ /* 0x000fe20000000a00 */
[----:B------:R-:W-:Y:S01]  /*8a50*/  @!UP1 ULDC UR10, c[0x0][0xb50] ;  /* 0x0002d400000a9ab9 */ /* 0x000fe20000000800 */
[----:B------:R-:W-:Y:S01]  /*8a60*/  @!UP1 ULDC UR11, c[0x0][0xb54] ;  /* 0x0002d500000b9ab9 */ /* 0x000fe20000000800 */
[----:B------:R-:W-:Y:S01]  /*8a70*/  IMAD.IADD R3, R5, 0x1, R3 ;  /* 0x0000000105037824 */ /* 0x000fe200078e0203 */
[----:B------:R-:W-:-:S04]  /*8a80*/  LEA R8, P0, R4, UR10, 0x2 ;  /* 0x0000000a04087c11 */ /* 0x000fc8000f8010ff */
[----:B------:R-:W-:Y:S01]  /*8a90*/  LEA.HI.X R9, R4, UR11, R3, 0x2, P0 ;  /* 0x0000000b04097c11 */ /* 0x000fe200080f1403 */
[----:B---3--:R-:W-:Y:S01]  /*8aa0*/  IMAD.MOV R3, RZ, RZ, -R10 ;  /* 0x000000ffff037224 */ /* 0x008fe200078e0a0a */
[----:B------:R-:W-:Y:S04]  /*8ab0*/  SHFL.IDX PT, R4, R8, RZ, 0x1c1f ;  /* 0x001c1fff08047589 */ /* 0x000fe800000e0000 */
[----:B------:R-:W-:Y:S01]  /*8ac0*/  ISETP.NE.AND P0, PT, R222, R3, PT ;  /* 0x00000003de00720c */ /* 0x000fe20003f05270 */
[----:B------:R-:W1:Y:S01]  /*8ad0*/  SHFL.IDX PT, R5, R9, RZ, 0x1c1f ;  /* 0x001c1fff09057589 */ /* 0x000e6200000e0000 */
[----:B------:R-:W-:Y:S02]  /*8ae0*/  IMAD R3, R0, UR8, RZ ;  /* 0x0000000800037c24 */ /* 0x000fe4000f8e02ff */
[----:B------:R-:W-:Y:S01]  /*8af0*/  IMAD R0, R11, 0x40, R16 ;  /* 0x000000400b007824 */ /* 0x000fe200078e0210 */
[----:B------:R-:W-:Y:S04]  /*8b00*/  SHFL.IDX PT, R6, R8, 0x1, 0x1c1f ;  /* 0x003c1f0008067f89 */ /* 0x000fe800000e0000 */
[----:B------:R-:W2:Y:S01]  /*8b10*/  SHFL.IDX PT, R7, R9, 0x1, 0x1c1f ;  /* 0x003c1f0009077f89 */ /* 0x000ea200000e0000 */
[C---:B------:R-:W-:Y:S01]  /*8b20*/  ISETP.GE.OR P2, PT, R0.reuse, R3, P0 ;  /* 0x000000030000720c */ /* 0x040fe20000746670 */
[----:B------:R-:W-:-:S05]  /*8b30*/  VIADD R0, R0, 0x8 ;  /* 0x0000000800007836 */ /* 0x000fca0000000000 */
[----:B------:R-:W-:-:S07]  /*8b40*/  ISETP.GE.OR P0, PT, R0, R3, P0 ;  /* 0x000000030000720c */ /* 0x000fce0000706670 */
[----:B-1----:R1:W-:Y:S06]  /*8b50*/  @!P2 ST.E desc[UR50][R4.64], R12 ;  /* 0x0000000c0400a985 */ /* 0x0023ec000c101932 */
[----:B--2---:R1:W-:Y:S02]  /*8b60*/  @!P0 ST.E desc[UR50][R6.64], R13 ;  /* 0x0000000d06008985 */ /* 0x0043e4000c101932 */
.L_x_390:
[----:B------:R-:W-:Y:S05]  /*8b70*/  @P1 BRA `(.L_x_391) ;  /* 0x0000001000681947 */ /* 0x000fea0003800000 */
[----:B------:R-:W2:Y:S01]  /*8b80*/  S2R R0, SR_TID.X ;  /* 0x0000000000007919 */ /* 0x000ea20000002100 */
[----:B------:R-:W3:Y:S01]  /*8b90*/  LDC R82, c[0x0][0xbe8] ;  /* 0x0002fa00ff527b82 */ /* 0x000ee20000000800 */
[----:B------:R-:W-:Y:S01]  /*8ba0*/  ULDC UR14, c[0x0][0xac8] ;  /* 0x0002b200000e7ab9 */ /* 0x000fe20000000800 */
[----:B------:R-:W-:Y:S01]  /*8bb0*/  ULDC.64 UR12, c[0x0][0xaa0] ;  /* 0x0002a800000c7ab9 */ /* 0x000fe20000000a00 */
[----:B--2---:R-:W-:-:S05]  /*8bc0*/  VIADD R0, R0, 0xffffff80 ;  /* 0xffffff8000007836 */ /* 0x004fca0000000000 */
[----:B------:R-:W-:-:S04]  /*8bd0*/  SHF.R.S32.HI R3, RZ, 0x1f, R0 ;  /* 0x0000001fff037819 */ /* 0x000fc80000011400 */
[----:B------:R-:W-:-:S04]  /*8be0*/  LEA.HI R20, R3, R0, RZ, 0x3 ;  /* 0x0000000003147211 */ /* 0x000fc800078f18ff */
[----:B------:R-:W-:-:S05]  /*8bf0*/  SHF.R.S32.HI R3, RZ, 0x3, R20 ;  /* 0x00000003ff037819 */ /* 0x000fca0000011414 */
[----:B-1----:R-:W-:-:S04]  /*8c00*/  IMAD R5, R3, 0x40, R2 ;  /* 0x0000004003057824 */ /* 0x002fc800078e0202 */
[----:B------:R-:W-:-:S03]  /*8c10*/  IMAD.WIDE R14, R5, 0x2, R14 ;  /* 0x00000002050e7825 */ /* 0x000fc600078e020e */
[C---:B------:R-:W-:Y:S02]  /*8c20*/  IADD3 R41, P2, R14.reuse, 0x7000, RZ ;  /* 0x000070000e297810 */ /* 0x040fe40007f5e0ff */
[----:B------:R-:W-:Y:S02]  /*8c30*/  IADD3 R33, P0, R14, 0x5000, RZ ;  /* 0x000050000e217810 */ /* 0x000fe40007f1e0ff */
[----:B------:R-:W-:Y:S02]  /*8c40*/  LOP3.LUT R40, R41, 0x380, RZ, 0xc0, !PT ;  /* 0x0000038029287812 */ /* 0x000fe400078ec0ff */
[----:B------:R-:W-:Y:S02]  /*8c50*/  LOP3.LUT R32, R33, 0x380, RZ, 0xc0, !PT ;  /* 0x0000038021207812 */ /* 0x000fe400078ec0ff */
[----:B------:R-:W-:Y:S02]  /*8c60*/  SHF.R.U64 R40, R40, 0x3, RZ ;  /* 0x0000000328287819 */ /* 0x000fe400000012ff */
[----:B------:R-:W-:-:S02]  /*8c70*/  IADD3 R37, P1, R14, 0x6000, RZ ;  /* 0x000060000e257810 */ /* 0x000fc40007f3e0ff */
[----:B------:R-:W-:Y:S01]  /*8c80*/  LOP3.LUT R40, R40, R41, RZ, 0x3c, !PT ;  /* 0x0000002928287212 */ /* 0x000fe200078e3cff */
[--C-:B------:R-:W-:Y:S01]  /*8c90*/  IMAD.X R41, RZ, RZ, R15.reuse, P2 ;  /* 0x000000ffff297224 */ /* 0x100fe200010e060f */
[----:B------:R-:W-:Y:S02]  /*8ca0*/  IADD3 R69, P2, R14, 0xe000, RZ ;  /* 0x0000e0000e457810 */ /* 0x000fe40007f5e0ff */
[----:B------:R-:W-:Y:S02]  /*8cb0*/  SHF.R.U64 R32, R32, 0x3, RZ ;  /* 0x0000000320207819 */ /* 0x000fe400000012ff */
[----:B------:R-:W-:Y:S01]  /*8cc0*/  LOP3.LUT R68, R69, 0x380, RZ, 0xc0, !PT ;  /* 0x0000038045447812 */ /* 0x000fe200078ec0ff */
[----:B------:R-:W-:Y:S01]  /*8cd0*/  UIMAD UR18, UR18, UR12, URZ ;  /* 0x0000000c121272a4 */ /* 0x000fe2000f8e023f */
[----:B------:R-:W-:Y:S01]  /*8ce0*/  LOP3.LUT R36, R37, 0x380, RZ, 0xc0, !PT ;  /* 0x0000038025247812 */ /* 0x000fe200078ec0ff */
[----:B------:R-:W-:Y:S01]  /*8cf0*/  VIADD R87, R2, 0xc0 ;  /* 0x000000c002577836 */ /* 0x000fe20000000000 */
[----:B------:R-:W-:Y:S01]  /*8d00*/  SHF.R.U64 R68, R68, 0x3, RZ ;  /* 0x0000000344447819 */ /* 0x000fe200000012ff */
[----:B------:R-:W-:Y:S01]  /*8d10*/  UIMAD.WIDE.U32 UR10, UR4, UR12, URZ ;  /* 0x0000000c040a72a5 */ /* 0x000fe2000f8e003f */
[----:B------:R-:W-:Y:S01]  /*8d20*/  LOP3.LUT R32, R32, R33, RZ, 0x3c, !PT ;  /* 0x0000002120207212 */ /* 0x000fe200078e3cff */
[--C-:B------:R-:W-:Y:S01]  /*8d30*/  IMAD.X R33, RZ, RZ, R15.reuse, P0 ;  /* 0x000000ffff217224 */ /* 0x100fe200000e060f */
[----:B------:R-:W-:Y:S01]  /*8d40*/  LOP3.LUT R68, R68, R69, RZ, 0x3c, !PT ;  /* 0x0000004544447212 */ /* 0x000fe200078e3cff */
[----:B------:R-:W-:Y:S01]  /*8d50*/  IMAD.X R69, RZ, RZ, R15, P2 ;  /* 0x000000ffff457224 */ /* 0x000fe200010e060f */
[----:B---3--:R-:W-:Y:S01]  /*8d60*/  ISETP.NE.AND P2, PT, R82, 0x1, PT ;  /* 0x000000015200780c */ /* 0x008fe20003f45270 */
[----:B------:R-:W-:Y:S01]  /*8d70*/  VIADD R89, R2, 0x100 ;  /* 0x0000010002597836 */ /* 0x000fe20000000000 */
[----:B------:R-:W-:-:S02]  /*8d80*/  IADD3 R61, P0, R14, 0xc000, RZ ;  /* 0x0000c0000e3d7810 */ /* 0x000fc40007f1e0ff */
[----:B------:R-:W-:Y:S02]  /*8d90*/  IADD3 R9, P3, R14, 0x1000, RZ ;  /* 0x000010000e097810 */ /* 0x000fe40007f7e0ff */
[----:B------:R-:W-:Y:S02]  /*8da0*/  LOP3.LUT R81, R20, 0xfffffff8, RZ, 0xc0, !PT ;  /* 0xfffffff814517812 */ /* 0x000fe400078ec0ff */
[C---:B------:R-:W-:Y:S02]  /*8db0*/  IADD3 R13, P4, R14.reuse, 0x2000, RZ ;  /* 0x000020000e0d7810 */ /* 0x040fe40007f9e0ff */
[C---:B------:R-:W-:Y:S02]  /*8dc0*/  IADD3 R25, P5, R14.reuse, 0x3000, RZ ;  /* 0x000030000e197810 */ /* 0x040fe40007fbe0ff */
[----:B------:R-:W-:Y:S01]  /*8dd0*/  IADD3 R29, P6, R14, 0x4000, RZ ;  /* 0x000040000e1d7810 */ /* 0x000fe20007fde0ff */
[----:B------:R-:W1:Y:S01]  /*8de0*/  @P2 LDC R77, c[0x0][0xbec] ;  /* 0x0002fb00ff4d2b82 */ /* 0x000e620000000800 */
[----:B------:R-:W-:Y:S01]  /*8df0*/  SHF.R.U64 R36, R36, 0x3, RZ ;  /* 0x0000000324247819 */ /* 0x000fe200000012ff */
[----:B------:R-:W-:Y:S01]  /*8e00*/  UIMAD UR18, UR4, UR13, UR18 ;  /* 0x0000000d041272a4 */ /* 0x000fe2000f8e0212 */
[----:B------:R-:W-:Y:S01]  /*8e10*/  LOP3.LUT R60, R61, 0x380, RZ, 0xc0, !PT ;  /* 0x000003803d3c7812 */ /* 0x000fe200078ec0ff */
[----:B------:R-:W-:Y:S01]  /*8e20*/  VIADD R95, R2, 0x140 ;  /* 0x00000140025f7836 */ /* 0x000fe20000000000 */
[----:B------:R-:W-:Y:S01]  /*8e30*/  LOP3.LUT R36, R36, R37, RZ, 0x3c, !PT ;  /* 0x0000002524247212 */ /* 0x000fe200078e3cff */
[----:B------:R-:W-:Y:S01]  /*8e40*/  IMAD.X R37, RZ, RZ, R15, P1 ;  /* 0x000000ffff257224 */ /* 0x000fe200008e060f */
[----:B------:R-:W-:Y:S01]  /*8e50*/  IADD3 R65, P1, R14, 0xd000, RZ ;  /* 0x0000d0000e417810 */ /* 0x000fe20007f3e0ff */
[----:B------:R-:W2:Y:S01]  /*8e60*/  @P2 LDC R79, c[0x0][0xbf0] ;  /* 0x0002fc00ff4f2b82 */ /* 0x000ea20000000800 */
[----:B------:R-:W-:Y:S01]  /*8e70*/  SHF.R.U64 R60, R60, 0x3, RZ ;  /* 0x000000033c3c7819 */ /* 0x000fe200000012ff */
[----:B------:R-:W-:Y:S01]  /*8e80*/  VIADD R97, R2, 0x180 ;  /* 0x0000018002617836 */ /* 0x000fe20000000000 */
[----:B------:R-:W-:Y:S01]  /*8e90*/  LOP3.LUT R8, R9, 0x380, RZ, 0xc0, !PT ;  /* 0x0000038009087812 */ /* 0x000fe200078ec0ff */
[----:B------:R-:W-:Y:S01]  /*8ea0*/  IMAD.IADD R0, R0, 0x1, -R81 ;  /* 0x0000000100007824 */ /* 0x000fe200078e0a51 */
[----:B------:R-:W-:Y:S01]  /*8eb0*/  LOP3.LUT R64, R65, 0x380, RZ, 0xc0, !PT ;  /* 0x0000038041407812 */ /* 0x000fe200078ec0ff */
[----:B------:R-:W5:Y:S01]  /*8ec0*/  LD.E.128 R32, desc[UR50][R32.64] ;  /* 0x0000003220207980 */ /* 0x000f62000c101d00 */
[----:B------:R-:W-:Y:S01]  /*8ed0*/  LOP3.LUT R60, R60, R61, RZ, 0x3c, !PT ;  /* 0x0000003d3c3c7212 */ /* 0x000fe200078e3cff */
[----:B------:R-:W-:Y:S01]  /*8ee0*/  IMAD.X R61, RZ, RZ, R15, P0 ;  /* 0x000000ffff3d7224 */ /* 0x000fe200000e060f */
[----:B------:R-:W-:Y:S01]  /*8ef0*/  ISETP.GE.AND P0, PT, R185, UR14, PT ;  /* 0x0000000eb9007c0c */ /* 0x000fe2000bf06270 */
[----:B------:R-:W5:Y:S01]  /*8f00*/  LD.E.128 R40, desc[UR50][R40.64] ;  /* 0x0000003228287980 */ /* 0x000f62000c101d00 */
[----:B------:R-:W-:Y:S01]  /*8f10*/  SHF.R.U64 R8, R8, 0x3, RZ ;  /* 0x0000000308087819 */ /* 0x000fe200000012ff */
[----:B------:R-:W-:Y:S01]  /*8f20*/  ULDC.64 UR12, c[0x0][0xae8] ;  /* 0x0002ba00000c7ab9 */ /* 0x000fe20000000a00 */
[----:B------:R-:W-:Y:S01]  /*8f30*/  SHF.R.U64 R64, R64, 0x3, RZ ;  /* 0x0000000340407819 */ /* 0x000fe200000012ff */
[----:B------:R-:W-:Y:S01]  /*8f40*/  IMAD.U32 R81, RZ, RZ, UR43 ;  /* 0x0000002bff517e24 */ /* 0x000fe2000f8e00ff */
[----:B------:R-:W-:Y:S01]  /*8f50*/  SEL R76, RZ, 0xffffffff, P0 ;  /* 0xffffffffff4c7807 */ /* 0x000fe20000000000 */
[----:B------:R-:W-:Y:S01]  /*8f60*/  IMAD R0, R0, 0x20, R3 ;  /* 0x0000002000007824 */ /* 0x000fe200078e0203 */
[----:B------:R-:W-:Y:S01]  /*8f70*/  LOP3.LUT R8, R8, R9, RZ, 0x3c, !PT ;  /* 0x0000000908087212 */ /* 0x000fe200078e3cff */
[--C-:B------:R-:W-:Y:S01]  /*8f80*/  IMAD.X R9, RZ, RZ, R15.reuse, P3 ;  /* 0x000000ffff097224 */ /* 0x100fe200018e060f */
[----:B------:R-:W-:Y:S01]  /*8f90*/  ISETP.GE.AND P0, PT, R184, UR14, PT ;  /* 0x0000000eb8007c0c */ /* 0x000fe2000bf06270 */
[----:B------:R-:W5:Y:S01]  /*8fa0*/  LD.E.128 R68, desc[UR50][R68.64] ;  /* 0x0000003244447980 */ /* 0x000f62000c101d00 */
[----:B------:R-:W-:Y:S01]  /*8fb0*/  LOP3.LUT R64, R64, R65, RZ, 0x3c, !PT ;  /* 0x0000004140407212 */ /* 0x000fe200078e3cff */
[----:B------:R-:W-:Y:S01]  /*8fc0*/  IMAD.X R65, RZ, RZ, R15, P1 ;  /* 0x000000ffff417224 */ /* 0x000fe200008e060f */
[----:B------:R-:W-:Y:S01]  /*8fd0*/  IADD3 R45, P3, R14, 0x8000, RZ ;  /* 0x000080000e2d7810 */ /* 0x000fe20007f7e0ff */
[----:B------:R-:W-:Y:S01]  /*8fe0*/  IMAD.SHL.U32 R76, R76, 0x2, RZ ;  /* 0x000000024c4c7824 */ /* 0x000fe200078e00ff */
[----:B------:R-:W-:-:S02]  /*8ff0*/  ISETP.GE.AND P1, PT, R2, UR14, PT ;  /* 0x0000000e02007c0c */ /* 0x000fc4000bf26270 */
[----:B------:R-:W-:Y:S02]  /*9000*/  LOP3.LUT R12, R13, 0x380, RZ, 0xc0, !PT ;  /* 0x000003800d0c7812 */ /* 0x000fe400078ec0ff */
[----:B------:R-:W-:Y:S02]  /*9010*/  LOP3.LUT R24, R25, 0x380, RZ, 0xc0, !PT ;  /* 0x0000038019187812 */ /* 0x000fe400078ec0ff */
[----:B------:R-:W-:Y:S01]  /*9020*/  LOP3.LUT R28, R29, 0x380, RZ, 0xc0, !PT ;  /* 0x000003801d1c7812 */ /* 0x000fe200078ec0ff */
[----:B------:R-:W-:Y:S01]  /*9030*/  UIADD3 UR11, UR11, UR18, URZ ;  /* 0x000000120b0b7290 */ /* 0x000fe2000fffe03f */
[----:B------:R-:W-:Y:S01]  /*9040*/  SEL R20, RZ, 0xffffffff, P0 ;  /* 0xffffffffff147807 */ /* 0x000fe20000000000 */
[----:B------:R-:W-:Y:S01]  /*9050*/  IMAD R80, R81, 0x40, R0 ;  /* 0x0000004051507824 */ /* 0x000fe200078e0200 */
[----:B------:R-:W-:Y:S01]  /*9060*/  ISETP.GE.AND P0, PT, R87, UR14, PT ;  /* 0x0000000e57007c0c */ /* 0x000fe2000bf06270 */
[----:B------:R-:W-:Y:S01]  /*9070*/  USHF.R.S32.HI UR4, URZ, 0x1f, UR9 ;  /* 0x0000001f3f047899 */ /* 0x000fe20008011409 */
[----:B------:R-:W-:Y:S01]  /*9080*/  LOP3.LUT R44, R45, 0x380, RZ, 0xc0, !PT ;  /* 0x000003802d2c7812 */ /* 0x000fe200078ec0ff */
[----:B------:R-:W5:Y:S01]  /*9090*/  LD.E.128 R8, desc[UR50][R8.64] ;  /* 0x0000003208087980 */ /* 0x000f62000c101d00 */
[----:B------:R-:W-:Y:S01]  /*90a0*/  SEL R21, RZ, 0x1, P1 ;  /* 0x00000001ff157807 */ /* 0x000fe20000800000 */
[----:B------:R-:W-:Y:S01]  /*90b0*/  IMAD.SHL.U32 R20, R20, 0x4, RZ ;  /* 0x0000000414147824 */ /* 0x000fe200078e00ff */
[----:B------:R-:W-:Y:S01]  /*90c0*/  SHF.R.U64 R12, R12, 0x3, RZ ;  /* 0x000000030c0c7819 */ /* 0x000fe200000012ff */
[----:B------:R-:W5:Y:S01]  /*90d0*/  LD.E.128 R36, desc[UR50][R36.64] ;  /* 0x0000003224247980 */ /* 0x000f62000c101d00 */
[----:B------:R-:W-:-:S02]  /*90e0*/  SHF.R.U64 R24, R24, 0x3, RZ ;  /* 0x0000000318187819 */ /* 0x000fc400000012ff */
[----:B------:R-:W-:Y:S01]  /*90f0*/  SHF.R.U64 R28, R28, 0x3, RZ ;  /* 0x000000031c1c7819 */ /* 0x000fe200000012ff */
[----:B------:R-:W5:Y:S01]  /*9100*/  LD.E.128 R60, desc[UR50][R60.64] ;  /* 0x000000323c3c7980 */ /* 0x000f62000c101d00 */
[----:B------:R-:W-:Y:S02]  /*9110*/  SEL R0, RZ, 0xffffffff, P0 ;  /* 0xffffffffff007807 */ /* 0x000fe40000000000 */
[----:B------:R-:W-:Y:S01]  /*9120*/  SHF.R.U64 R44, R44, 0x3, RZ ;  /* 0x000000032c2c7819 */ /* 0x000fe200000012ff */
[----:B------:R-:W-:Y:S01]  /*9130*/  UIMAD.WIDE.U32 UR10, UR42, UR12, UR10 ;  /* 0x0000000c2a0a72a5 */ /* 0x000fe2000f8e000a */
[----:B------:R-:W-:Y:S01]  /*9140*/  LOP3.LUT R21, R76, 0x2, R21, 0xe2, !PT ;  /* 0x000000024c157812 */ /* 0x000fe200078ee215 */
[----:B------:R-:W5:Y:S01]  /*9150*/  LD.E.128 R64, desc[UR50][R64.64] ;  /* 0x0000003240407980 */ /* 0x000f62000c101d00 */
[----:B------:R-:W-:Y:S01]  /*9160*/  ISETP.GE.AND P0, PT, R89, UR14, PT ;  /* 0x0000000e59007c0c */ /* 0x000fe2000bf06270 */
[----:B------:R-:W-:Y:S01]  /*9170*/  IMAD.SHL.U32 R76, R0, 0x8, RZ ;  /* 0x00000008004c7824 */ /* 0x000fe200078e00ff */
[----:B------:R-:W-:Y:S01]  /*9180*/  LOP3.LUT R12, R12, R13, RZ, 0x3c, !PT ;  /* 0x0000000d0c0c7212 */ /* 0x000fe200078e3cff */
[--C-:B------:R-:W-:Y:S01]  /*9190*/  IMAD.X R13, RZ, RZ, R15.reuse, P4 ;  /* 0x000000ffff0d7224 */ /* 0x100fe200020e060f */
[----:B------:R-:W-:Y:S01]  /*91a0*/  LOP3.LUT R24, R24, R25, RZ, 0x3c, !PT ;  /* 0x0000001918187212 */ /* 0x000fe200078e3cff */
[--C-:B------:R-:W-:Y:S01]  /*91b0*/  IMAD.X R25, RZ, RZ, R15.reuse, P5 ;  /* 0x000000ffff197224 */ /* 0x100fe200028e060f */
[----:B------:R-:W-:Y:S01]  /*91c0*/  LOP3.LUT R28, R28, R29, RZ, 0x3c, !PT ;  /* 0x0000001d1c1c7212 */ /* 0x000fe200078e3cff */
[--C-:B------:R-:W-:Y:S01]  /*91d0*/  IMAD.X R29, RZ, RZ, R15.reuse, P6 ;  /* 0x000000ffff1d7224 */ /* 0x100fe200030e060f */
[----:B------:R-:W-:Y:S01]  /*91e0*/  LOP3.LUT R44, R44, R45, RZ, 0x3c, !PT ;  /* 0x0000002d2c2c7212 */ /* 0x000fe200078e3cff */
[----:B------:R-:W-:Y:S01]  /*91f0*/  IMAD.X R45, RZ, RZ, R15, P3 ;  /* 0x000000ffff2d7224 */ /* 0x000fe200018e060f */
[----:B------:R-:W-:Y:S01]  /*9200*/  IADD3 R49, P4, R14, 0x9000, RZ ;  /* 0x000090000e317810 */ /* 0x000fe20007f9e0ff */
[----:B-1----:R-:W-:Y:S01]  /*9210*/  @P2 IMAD.HI.U32 R0, R80, R77, RZ ;  /* 0x0000004d50002227 */ /* 0x002fe200078e00ff */
[C---:B------:R-:W-:Y:S01]  /*9220*/  IADD3 R53, P5, R14.reuse, 0xa000, RZ ;  /* 0x0000a0000e357810 */ /* 0x040fe20007fbe0ff */
[----:B------:R-:W-:Y:S01]  /*9230*/  UIMAD UR11, UR42, UR13, UR11 ;  /* 0x0000000d2a0b72a4 */ /* 0x000fe2000f8e020b */
[----:B------:R-:W-:Y:S01]  /*9240*/  IADD3 R57, P6, R14, 0xb000, RZ ;  /* 0x0000b0000e397810 */ /* 0x000fe20007fde0ff */
[----:B------:R-:W5:Y:S01]  /*9250*/  LD.E.128 R24, desc[UR50][R24.64] ;  /* 0x0000003218187980 */ /* 0x000f62000c101d00 */
[----:B------:R-:W-:Y:S01]  /*9260*/  LOP3.LUT R21, R20, 0x4, R21, 0xe2, !PT ;  /* 0x0000000414157812 */ /* 0x000fe200078ee215 */
[----:B------:R-:W-:Y:S01]  /*9270*/  ULDC.64 UR12, c[0x0][0xaf0] ;  /* 0x0002bc00000c7ab9 */ /* 0x000fe20000000a00 */
[----:B------:R-:W-:Y:S01]  /*9280*/  IADD3 R7, P3, R14, 0xf000, RZ ;  /* 0x0000f0000e077810 */ /* 0x000fe20007f7e0ff */
[----:B------:R-:W5:Y:S01]  /*9290*/  LD.E.128 R28, desc[UR50][R28.64] ;  /* 0x000000321c1c7980 */ /* 0x000f62000c101d00 */
[----:B------:R-:W-:Y:S01]  /*92a0*/  SEL R20, RZ, 0xffffffff, P0 ;  /* 0xffffffffff147807 */ /* 0x000fe20000000000 */
[----:B------:R-:W-:Y:S01]  /*92b0*/  UIMAD UR4, UR4, UR12, URZ ;  /* 0x0000000c040472a4 */ /* 0x000fe2000f8e023f */
[----:B------:R-:W-:Y:S01]  /*92c0*/  LOP3.LUT R48, R49, 0x380, RZ, 0xc0, !PT ;  /* 0x0000038031307812 */ /* 0x000fe200078ec0ff */
[----:B------:R-:W-:Y:S01]  /*92d0*/  IMAD.MOV.U32 R77, RZ, RZ, R80 ;  /* 0x000000ffff4d7224 */ /* 0x000fe200078e0050 */
[----:B------:R-:W-:Y:S01]  /*92e0*/  LOP3.LUT R52, R53, 0x380, RZ, 0xc0, !PT ;  /* 0x0000038035347812 */ /* 0x000fe200078ec0ff */
[----:B------:R-:W5:Y:S01]  /*92f0*/  LD.E.128 R44, desc[UR50][R44.64] ;  /* 0x000000322c2c7980 */ /* 0x000f62000c101d00 */
[----:B------:R-:W-:-:S02]  /*9300*/  LOP3.LUT R56, R57, 0x380, RZ, 0xc0, !PT ;  /* 0x0000038039387812 */ /* 0x000fc400078ec0ff */
[----:B------:R-:W-:Y:S01]  /*9310*/  LOP3.LUT R5, R14, 0x380, RZ, 0xc0, !PT ;  /* 0x000003800e057812 */ /* 0x000fe200078ec0ff */
[----:B------:R-:W-:Y:S01]  /*9320*/  UIMAD.WIDE.U32 UR10, UR9, UR12, UR10 ;  /* 0x0000000c090a72a5 */ /* 0x000fe2000f8e000a */
[----:B------:R-:W-:Y:S01]  /*9330*/  LOP3.LUT R6, R7, 0x380, RZ, 0xc0, !PT ;  /* 0x0000038007067812 */ /* 0x000fe200078ec0ff */
[----:B------:R-:W-:Y:S01]  /*9340*/  IMAD.X R73, RZ, RZ, R15, P3 ;  /* 0x000000ffff497224 */ /* 0x000fe200018e060f */
[----:B--2---:R-:W-:Y:S01]  /*9350*/  @P2 SHF.R.U32.HI R77, RZ, R79, R0 ;  /* 0x0000004fff4d2219 */ /* 0x004fe20000011600 */
[----:B------:R-:W-:Y:S01]  /*9360*/  IMAD.SHL.U32 R79, R20, 0x10, RZ ;  /* 0x00000010144f7824 */ /* 0x000fe200078e00ff */
[----:B------:R-:W-:Y:S01]  /*9370*/  LOP3.LUT R76, R76, 0x8, R21, 0xe2, !PT ;  /* 0x000000084c4c7812 */ /* 0x000fe200078ee215 */
[----:B------:R-:W-:Y:S01]  /*9380*/  UIMAD UR4, UR9, UR13, UR4 ;  /* 0x0000000d090472a4 */ /* 0x000fe2000f8e0204 */
[----:B------:R-:W-:Y:S02]  /*9390*/  SHF.R.U64 R48, R48, 0x3, RZ ;  /* 0x0000000330307819 */ /* 0x000fe400000012ff */
[----:B------:R-:W-:-:S02]  /*93a0*/  SHF.R.U64 R52, R52, 0x3, RZ ;  /* 0x0000000334347819 */ /* 0x000fc400000012ff */
[----:B------:R-:W-:Y:S02]  /*93b0*/  SHF.R.U64 R56, R56, 0x3, RZ ;  /* 0x0000000338387819 */ /* 0x000fe400000012ff */
[----:B------:R-:W-:Y:S02]  /*93c0*/  SHF.R.U64 R5, R5, 0x3, RZ ;  /* 0x0000000305057819 */ /* 0x000fe400000012ff */
[----:B------:R-:W-:Y:S01]  /*93d0*/  SHF.R.U64 R6, R6, 0x3, RZ ;  /* 0x0000000306067819 */ /* 0x000fe200000012ff */
[----:B------:R-:W-:Y:S01]  /*93e0*/  UIADD3 UR4, UR11, UR4, URZ ;  /* 0x000000040b047290 */ /* 0x000fe2000fffe03f */
[----:B------:R-:W-:Y:S01]  /*93f0*/  LOP3.LUT R76, R79, 0x10, R76, 0xe2, !PT ;  /* 0x000000104f4c7812 */ /* 0x000fe200078ee24c */
[----:B------:R-:W-:Y:S01]  /*9400*/  IMAD.MOV R79, RZ, RZ, -R77 ;  /* 0x000000ffff4f7224 */ /* 0x000fe200078e0a4d */
[----:B------:R-:W-:Y:S02]  /*9410*/  ISETP.GE.AND P0, PT, R95, UR14, PT ;  /* 0x0000000e5f007c0c */ /* 0x000fe4000bf06270 */
[----:B------:R-:W-:Y:S01]  /*9420*/  LOP3.LUT R48, R48, R49, RZ, 0x3c, !PT ;  /* 0x0000003130307212 */ /* 0x000fe200078e3cff */
[--C-:B------:R-:W-:Y:S01]  /*9430*/  IMAD.X R49, RZ, RZ, R15.reuse, P4 ;  /* 0x000000ffff317224 */ /* 0x100fe200020e060f */
[----:B------:R-:W-:Y:S01]  /*9440*/  LOP3.LUT R52, R52, R53, RZ, 0x3c, !PT ;  /* 0x0000003534347212 */ /* 0x000fe200078e3cff */
[--C-:B------:R-:W-:Y:S01]  /*9450*/  IMAD.X R53, RZ, RZ, R15.reuse, P5 ;  /* 0x000000ffff357224 */ /* 0x100fe200028e060f */
[----:B------:R-:W-:Y:S01]  /*9460*/  LOP3.LUT R56, R56, R57, RZ, 0x3c, !PT ;  /* 0x0000003938387212 */ /* 0x000fe200078e3cff */
[--C-:B------:R-:W-:Y:S01]  /*9470*/  IMAD.X R57, RZ, RZ, R15.reuse, P6 ;  /* 0x000000ffff397224 */ /* 0x100fe200030e060f */
[----:B------:R-:W-:Y:S01]  /*9480*/  LOP3.LUT R4, R5, R14, RZ, 0x3c, !PT ;  /* 0x0000000e05047212 */ /* 0x000fe200078e3cff */
[----:B------:R-:W-:Y:S01]  /*9490*/  IMAD.MOV.U32 R5, RZ, RZ, R15 ;  /* 0x000000ffff057224 */ /* 0x000fe200078e000f */
[----:B------:R-:W-:-:S02]  /*94a0*/  LOP3.LUT R72, R6, R7, RZ, 0x3c, !PT ;  /* 0x0000000706487212 */ /* 0x000fc400078e3cff */
[----:B------:R-:W-:Y:S01]  /*94b0*/  SHF.R.S32.HI R78, RZ, 0x1f, R77 ;  /* 0x0000001fff4e7819 */ /* 0x000fe2000001144d */
[----:B------:R-:W-:Y:S01]  /*94c0*/  IMAD.U32 R20, RZ, RZ, UR10 ;  /* 0x0000000aff147e24 */ /* 0x000fe2000f8e00ff */
[----:B------:R-:W-:Y:S01]  /*94d0*/  SEL R0, RZ, 0xffffffff, P0 ;  /* 0xffffffffff007807 */ /* 0x000fe20000000000 */
[----:B------:R-:W-:Y:S01]  /*94e0*/  IMAD.U32 R21, RZ, RZ, UR11 ;  /* 0x0000000bff157e24 */ /* 0x000fe2000f8e00ff */
[----:B------:R-:W-:Y:S01]  /*94f0*/  ULDC.64 UR10, c[0x0][0xae0] ;  /* 0x0002b800000a7ab9 */ /* 0x000fe20000000a00 */
[----:B------:R-:W-:Y:S01]  /*9500*/  IMAD R79, R82, R79, R80 ;  /* 0x0000004f524f7224 */ /* 0x000fe200078e0250 */
[----:B------:R-:W5:Y:S01]  /*9510*/  LD.E.128 R4, desc[UR50][R4.64] ;  /* 0x0000003204047980 */ /* 0x000f62000c101d00 */
[----:B------:R-:W-:Y:S02]  /*9520*/  IMAD.U32 R21, RZ, RZ, UR4 ;  /* 0x00000004ff157e24 */ /* 0x000fe4000f8e00ff */
[----:B------:R-:W-:Y:S01]  /*9530*/  IMAD R78, R78, UR10, RZ ;  /* 0x0000000a4e4e7c24 */ /* 0x000fe2000f8e02ff */
[----:B------:R-:W5:Y:S01]  /*9540*/  LD.E.128 R12, desc[UR50][R12.64] ;  /* 0x000000320c0c7980 */ /* 0x000f62000c101d00 */
[----:B------:R-:W-:Y:S01]  /*9550*/  IMAD.SHL.U32 R83, R0, 0x20, RZ ;  /* 0x0000002000537824 */ /* 0x000fe200078e00ff */
[----:B------:R-:W-:-:S02]  /*9560*/  ISETP.GE.AND P0, PT, R97, UR14, PT ;  /* 0x0000000e61007c0c */ /* 0x000fc4000bf06270 */
[----:B------:R-:W5:Y:S01]  /*9570*/  LD.E.128 R48, desc[UR50][R48.64] ;  /* 0x0000003230307980 */ /* 0x000f62000c101d00 */
[----:B------:R-:W-:-:S03]  /*9580*/  SHF.R.S32.HI R0, RZ, 0x1f, R79 ;  /* 0x0000001fff007819 */ /* 0x000fc6000001144f */
[----:B------:R-:W5:Y:S01]  /*9590*/  LD.E.128 R52, desc[UR50][R52.64] ;  /* 0x0000003234347980 */ /* 0x000f62000c101d00 */
[----:B------:R-:W-:-:S03]  /*95a0*/  IMAD.WIDE.U32 R20, R77, UR10, R20 ;  /* 0x0000000a4d147c25 */ /* 0x000fc6000f8e0014 */
[----:B------:R-:W5:Y:S01]  /*95b0*/  LD.E.128 R56, desc[UR50][R56.64] ;  /* 0x0000003238387980 */ /* 0x000f62000c101d00 */
[----:B------:R-:W-:Y:S01]  /*95c0*/  IMAD R81, R77, UR11, R78 ;  /* 0x0000000b4d517c24 */ /* 0x000fe2000f8e024e */
[----:B------:R-:W-:Y:S02]  /*95d0*/  ULDC.64 UR10, c[0x0][0xad8] ;  /* 0x0002b600000a7ab9 */ /* 0x000fe40000000a00 */
[----:B------:R-:W5:Y:S01]  /*95e0*/  LD.E.128 R72, desc[UR50][R72.64] ;  /* 0x0000003248487980 */ /* 0x000f62000c101d00 */
[----:B------:R-:W-:Y:S01]  /*95f0*/  VIADD R93, R2, 0x1c0 ;  /* 0x000001c0025d7836 */ /* 0x000fe20000000000 */
[----:B------:R-:W-:Y:S01]  /*9600*/  @!PT LDS RZ, [RZ] ;  /* 0x00000000fffff984 */ /* 0x000fe20000000800 */
[----:B------:R-:W-:Y:S01]  /*9610*/  @!PT LDS RZ, [RZ] ;  /* 0x00000000fffff984 */ /* 0x000fe20000000800 */
[----:B------:R-:W-:Y:S01]  /*9620*/  @!PT LDS RZ, [RZ] ;  /* 0x00000000fffff984 */ /* 0x000fe20000000800 */
[----:B------:R-:W-:Y:S01]  /*9630*/  @!PT LDS RZ, [RZ] ;  /* 0x00000000fffff984 */ /* 0x000fe20000000800 */
[----:B------:R1:W-:Y:S06]  /*9640*/  MEMBAR.ALL.CTA ;  /* 0x0000000000007992 */ /* 0x0003ec0000008000 */
[----:B-1----:R-:W1:Y:S01]  /*9650*/  FENCE.VIEW.ASYNC.S ;  /* 0x00000000000073c6 */ /* 0x002e620000000000 */
[----:B------:R-:W-:Y:S01]  /*9660*/  IMAD.U32 R90, RZ, RZ, UR43 ;  /* 0x0000002bff5a7e24 */ /* 0x000fe2000f8e00ff */
[----:B------:R-:W-:Y:S01]  /*9670*/  LOP3.LUT R76, R83, 0x20, R76, 0xe2, !PT ;  /* 0x00000020534c7812 */ /* 0x000fe200078ee24c */
[----:B------:R-:W-:Y:S01]  /*9680*/  IMAD.IADD R21, R21, 0x1, R81 ;  /* 0x0000000115157824 */ /* 0x000fe200078e0251 */
[----:B------:R-:W-:Y:S01]  /*9690*/  SEL R77, RZ, 0x40, P0 ;  /* 0x00000040ff4d7807 */ /* 0x000fe20000000000 */
[----:B------:R-:W-:Y:S01]  /*96a0*/  IMAD R78, R0, UR10, RZ ;  /* 0x0000000a004e7c24 */ /* 0x000fe2000f8e02ff */
[----:B------:R-:W-:Y:S01]  /*96b0*/  ISETP.GE.AND P0, PT, R93, UR14, PT ;  /* 0x0000000e5d007c0c */ /* 0x000fe2000bf06270 */
[----:B------:R-:W-:-:S02]  /*96c0*/  IMAD R90, R90, 0x40, R3 ;  /* 0x000000405a5a7824 */ /* 0x000fc400078e0203 */
[----:B------:R-:W-:Y:S01]  /*96d0*/  IMAD R91, R82, UR8, RZ ;  /* 0x00000008525b7c24 */ /* 0x000fe2000f8e02ff */
[----:B------:R-:W-:Y:S01]  /*96e0*/  LOP3.LUT R0, R76, R77, RZ, 0xfc, !PT ;  /* 0x0000004d4c007212 */ /* 0x000fe200078efcff */
[C---:B------:R-:W-:Y:S01]  /*96f0*/  IMAD R77, R79.reuse, UR11, R78 ;  /* 0x0000000b4f4d7c24 */ /* 0x040fe2000f8e024e */
[----:B------:R-:W-:Y:S01]  /*9700*/  UIADD3 UR4, UR39, 0x28c20, URZ ;  /* 0x00028c2027047890 */ /* 0x000fe2000fffe03f */
[----:B------:R-:W-:Y:S01]  /*9710*/  IMAD.WIDE.U32 R20, R79, UR10, R20 ;  /* 0x0000000a4f147c25 */ /* 0x000fe2000f8e0014 */
[----:B------:R-:W-:Y:S01]  /*9720*/  SEL R3, RZ, 0x80, P0 ;  /* 0x00000080ff037807 */ /* 0x000fe20000000000 */
[----:B------:R-:W-:Y:S01]  /*9730*/  ULDC.64 UR10, c[0x0][0xa80] ;  /* 0x0002a000000a7ab9 */ /* 0x000fe20000000a00 */
[----:B------:R-:W-:Y:S01]  /*9740*/  ISETP.GE.AND P0, PT, R90, R91, PT ;  /* 0x0000005b5a00720c */ /* 0x000fe20003f06270 */
[----:B------:R-:W-:Y:S01]  /*9750*/  IMAD.IADD R21, R21, 0x1, R77 ;  /* 0x0000000115157824 */ /* 0x000fe200078e024d */
[----:B------:R-:W-:Y:S01]  /*9760*/  UPRMT UR4, URZ, 0x654, UR4 ;  /* 0x000006543f047896 */ /* 0x000fe20008000004 */
[----:B------:R-:W-:-:S04]  /*9770*/  LEA R86, P1, R20, UR10, 0x1 ;  /* 0x0000000a14567c11 */ /* 0x000fc8000f8208ff */
[----:B------:R-:W-:Y:S01]  /*9780*/  LEA.HI.X R88, R20, UR11, R21, 0x1, P1 ;  /* 0x0000000b14587c11 */ /* 0x000fe200088f0c15 */
[----:B------:R-:W-:Y:S01]  /*9790*/  BSSY B1, `(.L_x_392) ;  /* 0x000002c000017945 */ /* 0x000fe20003800000 */
[----:B-1----:R1:W2:Y:S02]  /*97a0*/  SHFL.IDX PT, R20, R86, RZ, 0x181f ;  /* 0x00181fff56147589 */ /* 0x0022a400000e0000 */
[----:B------:R-:W-:Y:S02]  /*97b0*/  SYNCS.ARRIVE.TRANS64.RED.A1T0 RZ, [UR4], RZ ;  /* 0x000000ffffff79a7 */ /* 0x000fe40008100404 */
[----:B------:R1:W3:Y:S01]  /*97c0*/  SHFL.IDX PT, R21, R88, RZ, 0x181f ;  /* 0x00181fff58157589 */ /* 0x0002e200000e0000 */
[----:B------:R-:W-:Y:S02]  /*97d0*/  LOP3.LUT R3, R0, R3, RZ, 0xfc, !PT ;  /* 0x0000000300037212 */ /* 0x000fe400078efcff */
[----:B0-----:R-:W-:Y:S01]  /*97e0*/  SHF.R.S32.HI R152, RZ, 0x1f, R185 ;  /* 0x0000001fff987819 */ /* 0x001fe200000114b9 */
[----:B------:R-:W-:Y:S06]  /*97f0*/  @P0 BRA `(.L_x_393) ;  /* 0x0000000000940947 */ /* 0x000fec0003800000 */
[----:B------:R-:W-:Y:S02]  /*9800*/  ISETP.GE.AND P1, PT, R185, UR14, PT ;  /* 0x0000000eb9007c0c */ /* 0x000fe4000bf26270 */
[----:B------:R-:W-:Y:S02]  /*9810*/  ISETP.GE.AND P0, PT, R2, UR14, PT ;  /* 0x0000000e02007c0c */ /* 0x000fe4000bf06270 */
[----:B------:R-:W-:Y:S02]  /*9820*/  ISETP.GE.AND P4, PT, R184, UR14, PT ;  /* 0x0000000eb8007c0c */ /* 0x000fe4000bf86270 */
[----:B------:R-:W-:Y:S02]  /*9830*/  ISETP.GE.AND P3, PT, R87, UR14, PT ;  /* 0x0000000e57007c0c */ /* 0x000fe4000bf66270 */
[----:B------:R-:W-:Y:S02]  /*9840*/  SHF.R.S32.HI R81, RZ, 0x1f, R184 ;  /* 0x0000001fff517819 */ /* 0x000fe400000114b8 */
[----:B------:R-:W-:-:S02]  /*9850*/  SHF.R.S32.HI R83, RZ, 0x1f, R87 ;  /* 0x0000001fff537819 */ /* 0x000fc40000011457 */
[----:B------:R-:W-:Y:S02]  /*9860*/  SHF.R.S32.HI R85, RZ, 0x1f, R89 ;  /* 0x0000001fff557819 */ /* 0x000fe40000011459 */
[CC--:B--2---:R-:W-:Y:S01]  /*9870*/  @!P1 LEA R76, P2, R185.reuse, R20.reuse, 0x1 ;  /* 0x00000014b94c9211 */ /* 0x0c4fe200078408ff */
[----:B---3--:R-:W-:Y:S02]  /*9880*/  @!P0 IMAD.WIDE R78, R2, 0x2, R20 ;  /* 0x00000002024e8825 */ /* 0x008fe400078e0214 */
[----:B------:R-:W-:Y:S02]  /*9890*/  @!P4 LEA R80, P5, R184, R20, 0x1 ;  /* 0x00000014b850c211 */ /* 0x000fe400078a08ff */
[----:B------:R-:W-:Y:S01]  /*98a0*/  @!P1 LEA.HI.X R77, R185, R21, R152, 0x1, P2 ;  /* 0x00000015b94d9211 */ /* 0x000fe200010f0c98 */
[----:B-----5:R0:W-:Y:S01]  /*98b0*/  @!P0 ST.E.128 desc[UR50][R78.64], R4 ;  /* 0x000000044e008985 */ /* 0x0201e2000c101d32 */
[----:B------:R-:W-:Y:S02]  /*98c0*/  ISETP.GE.AND P2, PT, R89, UR14, PT ;  /* 0x0000000e59007c0c */ /* 0x000fe4000bf46270 */
[----:B------:R-:W-:Y:S01]  /*98d0*/  LOP3.LUT P0, RZ, R0, 0x40, RZ, 0xc0, !PT ;  /* 0x0000004000ff7812 */ /* 0x000fe2000780c0ff */
[----:B------:R2:W-:Y:S01]  /*98e0*/  @!P1 ST.E.128 desc[UR50][R76.64], R12 ;  /* 0x0000000c4c009985 */ /* 0x0005e2000c101d32 */
[----:B------:R-:W-:-:S02]  /*98f0*/  ISETP.GE.AND P1, PT, R95, UR14, PT ;  /* 0x0000000e5f007c0c */ /* 0x000fc4000bf26270 */
[CC--:B------:R-:W-:Y:S02]  /*9900*/  @!P3 LEA R82, P6, R87.reuse, R20.reuse, 0x1 ;  /* 0x000000145752b211 */ /* 0x0c0fe400078c08ff */
[-C--:B------:R-:W-:Y:S02]  /*9910*/  @!P4 LEA.HI.X R81, R184, R21.reuse, R81, 0x1, P5 ;  /* 0x00000015b851c211 */ /* 0x080fe400028f0c51 */
[-C--:B------:R-:W-:Y:S02]  /*9920*/  @!P3 LEA.HI.X R83, R87, R21.reuse, R83, 0x1, P6 ;  /* 0x000000155753b211 */ /* 0x080fe400030f0c53 */
[----:B------:R-:W-:Y:S01]  /*9930*/  LOP3.LUT P6, RZ, R3, 0x80, RZ, 0xc0, !PT ;  /* 0x0000008003ff7812 */ /* 0x000fe200078cc0ff */
[----:B------:R4:W-:Y:S01]  /*9940*/  @!P4 ST.E.128 desc[UR50][R80.64], R28 ;  /* 0x0000001c5000c985 */ /* 0x0009e2000c101d32 */
[C---:B------:R-:W-:Y:S02]  /*9950*/  @!P2 LEA R84, P5, R89.reuse, R20, 0x1 ;  /* 0x000000145954a211 */ /* 0x040fe400078a08ff */
[----:B0-----:R-:W-:Y:S01]  /*9960*/  SHF.R.S32.HI R5, RZ, 0x1f, R95 ;  /* 0x0000001fff057819 */ /* 0x001fe2000001145f */
[----:B------:R4:W-:Y:S01]  /*9970*/  @!P3 ST.E.128 desc[UR50][R82.64], R36 ;  /* 0x000000245200b985 */ /* 0x0009e2000c101d32 */
[----:B------:R-:W-:-:S02]  /*9980*/  @!P2 LEA.HI.X R85, R89, R21, R85, 0x1, P5 ;  /* 0x000000155955a211 */ /* 0x000fc400028f0c55 */
[CC--:B------:R-:W-:Y:S02]  /*9990*/  @!P1 LEA R4, P5, R95.reuse, R20.reuse, 0x1 ;  /* 0x000000145f049211 */ /* 0x0c0fe400078a08ff */
[----:B------:R-:W-:Y:S01]  /*99a0*/  SHF.R.S32.HI R7, RZ, 0x1f, R97 ;  /* 0x0000001fff077819 */ /* 0x000fe20000011461 */
[----:B------:R4:W-:Y:S01]  /*99b0*/  @!P2 ST.E.128 desc[UR50][R84.64], R44 ;  /* 0x0000002c5400a985 */ /* 0x0009e2000c101d32 */
[-C--:B------:R-:W-:Y:S02]  /*99c0*/  @!P1 LEA.HI.X R5, R95, R21.reuse, R5, 0x1, P5 ;  /* 0x000000155f059211 */ /* 0x080fe400028f0c05 */
[C---:B------:R-:W-:Y:S02]  /*99d0*/  @P0 LEA R6, P5, R97.reuse, R20, 0x1 ;  /* 0x0000001461060211 */ /* 0x040fe400078a08ff */
[----:B--2---:R-:W-:Y:S01]  /*99e0*/  SHF.R.S32.HI R13, RZ, 0x1f, R93 ;  /* 0x0000001fff0d7819 */ /* 0x004fe2000001145d */
[----:B------:R4:W-:Y:S01]  /*99f0*/  @!P1 ST.E.128 desc[UR50][R4.64], R52 ;  /* 0x0000003404009985 */ /* 0x0009e2000c101d32 */
[----:B------:R-:W-:-:S02]  /*9a00*/  @P0 LEA.HI.X R7, R97, R21, R7, 0x1, P5 ;  /* 0x0000001561070211 */ /* 0x000fc400028f0c07 */
[----:B------:R-:W-:-:S03]  /*9a10*/  @P6 LEA R12, P5, R93, R20, 0x1 ;  /* 0x000000145d0c6211 */ /* 0x000fc600078a08ff */
[----:B------:R4:W-:Y:S01]  /*9a20*/  @P0 ST.E.128 desc[UR50][R6.64], R60 ;  /* 0x0000003c06000985 */ /* 0x0009e2000c101d32 */
[----:B------:R-:W-:-:S05]  /*9a30*/  @P6 LEA.HI.X R13, R93, R21, R13, 0x1, P5 ;  /* 0x000000155d0d6211 */ /* 0x000fca00028f0c0d */
[----:B------:R4:W-:Y:S04]  /*9a40*/  @P6 ST.E.128 desc[UR50][R12.64], R68 ;  /* 0x000000440c006985 */ /* 0x0009e8000c101d32 */
.L_x_393:
[----:B------:R-:W-:Y:S05]  /*9a50*/  BSYNC B1 ;  /* 0x0000000000017941 */ /* 0x000fea0003800000 */
.L_x_392:
[----:B----45:R-:W-:Y:S01]  /*9a60*/  VIADD R6, R90, 0x20 ;  /* 0x000000205a067836 */ /* 0x030fe20000000000 */
[----:B------:R0:W4:Y:S04]  /*9a70*/  SHFL.IDX PT, R5, R88, 0x1, 0x181f ;  /* 0x00381f0058057f89 */ /* 0x00012800000e0000 */
[----:B------:R-:W-:Y:S01]  /*9a80*/  ISETP.GE.AND P0, PT, R6, R91, PT ;  /* 0x0000005b0600720c */ /* 0x000fe20003f06270 */
[----:B------:R0:W0:-:S12]  /*9a90*/  SHFL.IDX PT, R4, R86, 0x1, 0x181f ;  /* 0x00381f0056047f89 */ /* 0x00001800000e0000 */
[----:B------:R-:W-:Y:S05]  /*9aa0*/  @P0 BRA `(.L_x_394) ;  /* 0x0000002800280947 */ /* 0x000fea0003800000 */
[----:B------:R-:W-:Y:S02]  /*9ab0*/  ISETP.GE.AND P0, PT, R2, UR14, PT ;  /* 0x0000000e02007c0c */ /* 0x000fe4000bf06270 */
[----:B------:R-:W-:Y:S02]  /*9ac0*/  ISETP.GE.AND P4, PT, R185, UR14, PT ;  /* 0x0000000eb9007c0c */ /* 0x000fe4000bf86270 */
[----:B------:R-:W-:Y:S02]  /*9ad0*/  ISETP.GE.AND P3, PT, R184, UR14, PT ;  /* 0x0000000eb8007c0c */ /* 0x000fe4000bf66270 */
[----:B------:R-:W-:Y:S02]  /*9ae0*/  ISETP.GE.AND P2, PT, R87, UR14, PT ;  /* 0x0000000e57007c0c */ /* 0x000fe4000bf46270 */
[----:B------:R-:W-:Y:S02]  /*9af0*/  ISETP.GE.AND P1, PT, R89, UR14, PT ;  /* 0x0000000e59007c0c */ /* 0x000fe4000bf26270 */
[----:B------:R-:W-:-:S02]  /*9b00*/  SHF.R.S32.HI R15, RZ, 0x1f, R184 ;  /* 0x0000001fff0f7819 */ /* 0x000fc400000114b8 */
[----:B---3--:R-:W-:Y:S01]  /*9b10*/  SHF.R.S32.HI R21, RZ, 0x1f, R87 ;  /* 0x0000001fff157819 */ /* 0x008fe20000011457 */
[----:B0---4-:R-:W-:Y:S02]  /*9b20*/  @!P0 IMAD.WIDE R6, R2, 0x2, R4 ;  /* 0x0000000202068825 */ /* 0x011fe400078e0204 */
[-C--:B------:R-:W-:Y:S02]  /*9b30*/  @!P4 LEA R12, P5, R185, R4.reuse, 0x1 ;  /* 0x00000004b90cc211 */ /* 0x080fe400078a08ff */
[-C--:B------:R-:W-:Y:S01]  /*9b40*/  @!P3 LEA R14, P6, R184, R4.reuse, 0x1 ;  /* 0x00000004b80eb211 */ /* 0x080fe200078c08ff */
[----:B------:R0:W-:Y:S01]  /*9b50*/  @!P0 ST.E.128 desc[UR50][R6.64], R8 ;  /* 0x0000000806008985 */ /* 0x0001e2000c101d32 */
[----:B------:R-:W-:Y:S02]  /*9b60*/  ISETP.GE.AND P0, PT, R95, UR14, PT ;  /* 0x0000000e5f007c0c */ /* 0x000fe4000bf06270 */
[----:B------:R-:W-:Y:S02]  /*9b70*/  @!P4 LEA.HI.X R13, R185, R5, R152, 0x1, P5 ;  /* 0x00000005b90dc211 */ /* 0x000fe400028f0c98 */
[----:B--2---:R-:W-:-:S02]  /*9b80*/  @!P2 LEA R20, P5, R87, R4, 0x1 ;  /* 0x000000045714a211 */ /* 0x004fc400078a08ff */
[-C--:B------:R-:W-:Y:S01]  /*9b90*/  @!P3 LEA.HI.X R15, R184, R5.reuse, R15, 0x1, P6 ;  /* 0x00000005b80fb211 */ /* 0x080fe200030f0c0f */
[----:B------:R2:W-:Y:S01]  /*9ba0*/  @!P4 ST.E.128 desc[UR50][R12.64], R24 ;  /* 0x000000180c00c985 */ /* 0x0005e2000c101d32 */
[----:B------:R-:W-:Y:S02]  /*9bb0*/  LOP3.LUT P6, RZ, R0, 0x40, RZ, 0xc0, !PT ;  /* 0x0000004000ff7812 */ /* 0x000fe400078cc0ff */
[----:B------:R-:W-:Y:S01]  /*9bc0*/  @!P2 LEA.HI.X R21, R87, R5, R21, 0x1, P5 ;  /* 0x000000055715a211 */ /* 0x000fe200028f0c15 */
[----:B------:R2:W-:Y:S01]  /*9bd0*/  @!P3 ST.E.128 desc[UR50][R14.64], R32 ;  /* 0x000000200e00b985 */ /* 0x0005e2000c101d32 */
[----:B------:R-:W-:-:S03]  /*9be0*/  SHF.R.S32.HI R0, RZ, 0x1f, R89 ;  /* 0x0000001fff007819 */ /* 0x000fc60000011459 */
[----:B------:R2:W-:Y:S01]  /*9bf0*/  @!P2 ST.E.128 desc[UR50][R20.64], R40 ;  /* 0x000000281400a985 */ /* 0x0005e2000c101d32 */
[----:B0-----:R-:W-:-:S04]  /*9c00*/  @!P1 LEA R6, P5, R89, R4, 0x1 ;  /* 0x0000000459069211 */ /* 0x001fc800078a08ff */
[-C--:B------:R-:W-:Y:S02]  /*9c10*/  @!P1 LEA.HI.X R7, R89, R5.reuse, R0, 0x1, P5 ;  /* 0x0000000559079211 */ /* 0x080fe400028f0c00 */
[----:B------:R-:W-:Y:S02]  /*9c20*/  SHF.R.S32.HI R0, RZ, 0x1f, R95 ;  /* 0x0000001fff007819 */ /* 0x000fe4000001145f */
[C---:B------:R-:W-:Y:S01]  /*9c30*/  @!P0 LEA R8, P5, R95.reuse, R4, 0x1 ;  /* 0x000000045f088211 */ /* 0x040fe200078a08ff */
[----:B------:R2:W-:Y:S03]  /*9c40*/  @!P1 ST.E.128 desc[UR50][R6.64], R48 ;  /* 0x0000003006009985 */ /* 0x0005e6000c101d32 */
[----:B------:R-:W-:Y:S02]  /*9c50*/  @!P0 LEA.HI.X R9, R95, R5, R0, 0x1, P5 ;  /* 0x000000055f098211 */ /* 0x000fe400028f0c00 */
[----:B------:R-:W-:-:S02]  /*9c60*/  SHF.R.S32.HI R0, RZ, 0x1f, R97 ;  /* 0x0000001fff007819 */ /* 0x000fc40000011461 */
[----:B------:R-:W-:Y:S01]  /*9c70*/  @P6 LEA R10, P5, R97, R4, 0x1 ;  /* 0x00000004610a6211 */ /* 0x000fe200078a08ff */
[----:B------:R2:W-:Y:S01]  /*9c80*/  @!P0 ST.E.128 desc[UR50][R8.64], R56 ;  /* 0x0000003808008985 */ /* 0x0005e2000c101d32 */
[----:B------:R-:W-:Y:S02]  /*9c90*/  LOP3.LUT P0, RZ, R3, 0x80, RZ, 0xc0, !PT ;  /* 0x0000008003ff7812 */ /* 0x000fe4000780c0ff */
[----:B------:R-:W-:-:S05]  /*9ca0*/  @P6 LEA.HI.X R11, R97, R5, R0, 0x1, P5 ;  /* 0x00000005610b6211 */ /* 0x000fca00028f0c00 */
[----:B------:R2:W-:Y:S06]  /*9cb0*/  @P6 ST.E.128 desc[UR50][R10.64], R64 ;  /* 0x000000400a006985 */ /* 0x0005ec000c101d32 */
[----:B------:R-:W-:Y:S05]  /*9cc0*/  @!P0 BRA `(.L_x_394) ;  /* 0x0000002400a08947 */ /* 0x000fea0003800000 */
[----:B------:R-:W-:Y:S02]  /*9cd0*/  LEA R4, P0, R93, R4, 0x1 ;  /* 0x000000045d047211 */ /* 0x000fe400078008ff */
[----:B------:R-:W-:-:S04]  /*9ce0*/  SHF.R.S32.HI R0, RZ, 0x1f, R93 ;  /* 0x0000001fff007819 */ /* 0x000fc8000001145d */
[----:B------:R-:W-:-:S05]  /*9cf0*/  LEA.HI.X R5, R93, R5, R0, 0x1, P0 ;  /* 0x000000055d057211 */ /* 0x000fca00000f0c00 */
[----:B------:R0:W-:Y:S01]  /*9d00*/  ST.E.128 desc[UR50][R4.64], R72 ;  /* 0x0000004804007985 */ /* 0x0001e2000c101d32 */
[----:B------:R-:W-:Y:S05]  /*9d10*/  BRA `(.L_x_394) ;  /* 0x00000024008c7947 */ /* 0x000fea0003800000 */
.L_x_391:
[----:B------:R-:W2:Y:S01]  /*9d20*/  LDL R0, [R1+0x30] ;  /* 0x0000300001007983 */ /* 0x000ea20000100800 */
[----:B------:R-:W-:Y:S01]  /*9d30*/  ULDC.64 UR12, c[0x0][0xb08] ;  /* 0x0002c200000c7ab9 */ /* 0x000fe20000000a00 */
[----:B------:R-:W-:Y:S01]  /*9d40*/  ULDC UR14, c[0x0][0xbe8] ;  /* 0x0002fa00000e7ab9 */ /* 0x000fe20000000800 */
[----:B------:R-:W-:Y:S01]  /*9d50*/  UIMAD UR18, UR18, UR12, URZ ;  /* 0x0000000c121272a4 */ /* 0x000fe2000f8e023f */
[----:B------:R-:W-:Y:S01]  /*9d60*/  IMAD.U32 R9, RZ, RZ, UR43 ;  /* 0x0000002bff097e24 */ /* 0x000fe2000f8e00ff */
[----:B------:R-:W-:Y:S01]  /*9d70*/  UIMAD.WIDE.U32 UR10, UR4, UR12, URZ ;  /* 0x0000000c040a72a5 */ /* 0x000fe2000f8e003f */
[----:B------:R-:W-:Y:S01]  /*9d80*/  BSSY B1, `(.L_x_395) ;  /* 0x00000d0000017945 */ /* 0x000fe20003800000 */
[----:B------:R-:W-:Y:S01]  /*9d90*/  UIMAD UR18, UR4, UR13, UR18 ;  /* 0x0000000d041272a4 */ /* 0x000fe2000f8e0212 */
[----:B------:R-:W-:Y:S01]  /*9da0*/  SHF.R.S32.HI R21, RZ, 0x1f, R197 ;  /* 0x0000001fff157819 */ /* 0x000fe200000114c5 */
[----:B------:R-:W-:Y:S01]  /*9db0*/  UISETP.NE.AND UP0, UPT, UR14, 0x1, UPT ;  /* 0x000000010e00788c */ /* 0x000fe2000bf05270 */
[----:B0-----:R-:W-:Y:S01]  /*9dc0*/  SHF.R.S32.HI R152, RZ, 0x1f, R198 ;  /* 0x0000001fff987819 */ /* 0x001fe200000114c6 */
[----:B------:R-:W-:Y:S01]  /*9dd0*/  UIADD3 UR11, UR11, UR18, URZ ;  /* 0x000000120b0b7290 */ /* 0x000fe2000fffe03f */
[----:B------:R-:W-:Y:S01]  /*9de0*/  SHF.R.S32.HI R153, RZ, 0x1f, R199 ;  /* 0x0000001fff997819 */ /* 0x000fe200000114c7 */
[----:B------:R-:W-:Y:S01]  /*9df0*/  ULDC.64 UR12, c[0x0][0xb38] ;  /* 0x0002ce00000c7ab9 */ /* 0x000fe20000000a00 */
[----:B------:R-:W-:Y:S01]  /*9e00*/  USHF.R.S32.HI UR4, URZ, 0x1f, UR9 ;  /* 0x0000001f3f047899 */ /* 0x000fe20008011409 */
[----:B------:R-:W-:Y:S01]  /*9e10*/  PLOP3.LUT P0, PT, PT, PT, UP0, 0x80, 0x0 ;  /* 0x000000000000781c */ /* 0x000fe20003f0f008 */
[----:B------:R-:W-:Y:S01]  /*9e20*/  UIMAD.WIDE.U32 UR10, UR42, UR12, UR10 ;  /* 0x0000000c2a0a72a5 */ /* 0x000fe2000f8e000a */
[----:B------:R-:W-:Y:S01]  /*9e30*/  SHF.R.S32.HI R154, RZ, 0x1f, R200 ;  /* 0x0000001fff9a7819 */ /* 0x000fe200000114c8 */
[----:B------:R-:W-:Y:S01]  /*9e40*/  UIMAD UR8, UR8, UR14, URZ ;  /* 0x0000000e080872a4 */ /* 0x000fe2000f8e023f */
[----:B------:R-:W-:Y:S01]  /*9e50*/  SHF.R.S32.HI R155, RZ, 0x1f, R201 ;  /* 0x0000001fff9b7819 */ /* 0x000fe200000114c9 */
[----:B------:R-:W-:Y:S01]  /*9e60*/  UIMAD UR11, UR42, UR13, UR11 ;  /* 0x0000000d2a0b72a4 */ /* 0x000fe2000f8e020b */
[----:B------:R-:W-:-:S02]  /*9e70*/  SHF.R.S32.HI R156, RZ, 0x1f, R202 ;  /* 0x0000001fff9c7819 */ /* 0x000fc400000114ca */
[----:B------:R-:W-:Y:S01]  /*9e80*/  ULDC.64 UR12, c[0x0][0xb40] ;  /* 0x0002d000000c7ab9 */ /* 0x000fe20000000a00 */
[----:B------:R-:W-:Y:S01]  /*9e90*/  SHF.R.S32.HI R157, RZ, 0x1f, R203 ;  /* 0x0000001fff9d7819 */ /* 0x000fe200000114cb */
[----:B------:R-:W-:Y:S01]  /*9ea0*/  UIMAD UR4, UR4, UR12, URZ ;  /* 0x0000000c040472a4 */ /* 0x000fe2000f8e023f */
[----:B------:R-:W-:Y:S01]  /*9eb0*/  SHF.R.S32.HI R158, RZ, 0x1f, R204 ;  /* 0x0000001fff9e7819 */ /* 0x000fe200000114cc */
[----:B------:R-:W-:Y:S01]  /*9ec0*/  UIMAD.WIDE.U32 UR10, UR9, UR12, UR10 ;  /* 0x0000000c090a72a5 */ /* 0x000fe2000f8e000a */
[----:B------:R-:W-:Y:S01]  /*9ed0*/  SHF.R.S32.HI R159, RZ, 0x1f, R205 ;  /* 0x0000001fff9f7819 */ /* 0x000fe200000114cd */
[----:B------:R-:W-:Y:S01]  /*9ee0*/  UIMAD UR4, UR9, UR13, UR4 ;  /* 0x0000000d090472a4 */ /* 0x000fe2000f8e0204 */
[----:B------:R-:W-:Y:S02]  /*9ef0*/  SHF.R.S32.HI R160, RZ, 0x1f, R206 ;  /* 0x0000001fffa07819 */ /* 0x000fe400000114ce */
[----:B------:R-:W-:Y:S01]  /*9f00*/  @UP0 ULDC UR9, c[0x0][0xbec] ;  /* 0x0002fb0000090ab9 */ /* 0x000fe20000000800 */
[----:B------:R-:W-:Y:S01]  /*9f10*/  UIADD3 UR11, UR11, UR4, URZ ;  /* 0x000000040b0b7290 */ /* 0x000fe2000fffe03f */
[----:B------:R-:W-:Y:S01]  /*9f20*/  SHF.R.S32.HI R161, RZ, 0x1f, R207 ;  /* 0x0000001fffa17819 */ /* 0x000fe200000114cf */
[----:B------:R-:W-:Y:S01]  /*9f30*/  ULDC.64 UR12, c[0x0][0xb48] ;  /* 0x0002d200000c7ab9 */ /* 0x000fe20000000a00 */
[----:B------:R-:W-:Y:S01]  /*9f40*/  @UP0 ULDC UR4, c[0x0][0xbf0] ;  /* 0x0002fc0000040ab9 */ /* 0x000fe20000000800 */
[----:B------:R-:W-:Y:S01]  /*9f50*/  UIMAD.WIDE.U32 UR10, UR44, UR12, UR10 ;  /* 0x0000000c2c0a72a5 */ /* 0x000fe2000f8e000a */
[----:B------:R-:W-:-:S02]  /*9f60*/  SHF.R.S32.HI R162, RZ, 0x1f, R208 ;  /* 0x0000001fffa27819 */ /* 0x000fc400000114d0 */
[----:B------:R-:W-:Y:S01]  /*9f70*/  SHF.R.S32.HI R163, RZ, 0x1f, R209 ;  /* 0x0000001fffa37819 */ /* 0x000fe200000114d1 */
[----:B------:R-:W-:Y:S01]  /*9f80*/  UIMAD UR44, UR44, UR13, UR11 ;  /* 0x0000000d2c2c72a4 */ /* 0x000fe2000f8e020b */
[----:B------:R-:W-:Y:S01]  /*9f90*/  SHF.R.S32.HI R164, RZ, 0x1f, R210 ;  /* 0x0000001fffa47819 */ /* 0x000fe200000114d2 */
[----:B-1----:R-:W-:Y:S01]  /*9fa0*/  IMAD.U32 R6, RZ, RZ, UR10 ;  /* 0x0000000aff067e24 */ /* 0x002fe2000f8e00ff */
[----:B------:R-:W-:Y:S01]  /*9fb0*/  ULDC.64 UR12, c[0x0][0xb30] ;  /* 0x0002cc00000c7ab9 */ /* 0x000fe20000000a00 */
[----:B------:R-:W-:Y:S01]  /*9fc0*/  IMAD.U32 R7, RZ, RZ, UR11 ;  /* 0x0000000bff077e24 */ /* 0x000fe2000f8e00ff */
[----:B------:R-:W-:Y:S01]  /*9fd0*/  ULDC.64 UR10, c[0x0][0xb28] ;  /* 0x0002ca00000a7ab9 */ /* 0x000fe20000000a00 */
[----:B------:R-:W-:Y:S01]  /*9fe0*/  IMAD.U32 R5, RZ, RZ, UR44 ;  /* 0x0000002cff057e24 */ /* 0x000fe2000f8e00ff */
[----:B------:R-:W-:Y:S02]  /*9ff0*/  SHF.R.S32.HI R165, RZ, 0x1f, R211 ;  /* 0x0000001fffa57819 */ /* 0x000fe400000114d3 */
[----:B------:R-:W-:-:S02]  /*a000*/  SHF.R.S32.HI R166, RZ, 0x1f, R212 ;  /* 0x0000001fffa67819 */ /* 0x000fc400000114d4 */
[----:B------:R-:W-:Y:S02]  /*a010*/  SHF.R.S32.HI R167, RZ, 0x1f, R213 ;  /* 0x0000001fffa77819 */ /* 0x000fe400000114d5 */
[----:B------:R-:W-:Y:S02]  /*a020*/  SHF.R.S32.HI R168, RZ, 0x1f, R214 ;  /* 0x0000001fffa87819 */ /* 0x000fe400000114d6 */
[----:B------:R-:W-:Y:S02]  /*a030*/  SHF.R.S32.HI R169, RZ, 0x1f, R215 ;  /* 0x0000001fffa97819 */ /* 0x000fe400000114d7 */
[----:B------:R-:W-:Y:S02]  /*a040*/  SHF.R.S32.HI R170, RZ, 0x1f, R216 ;  /* 0x0000001fffaa7819 */ /* 0x000fe400000114d8 */
[----:B------:R-:W-:Y:S02]  /*a050*/  SHF.R.S32.HI R171, RZ, 0x1f, R217 ;  /* 0x0000001fffab7819 */ /* 0x000fe400000114d9 */
[----:B------:R-:W-:-:S02]  /*a060*/  SHF.R.S32.HI R14, RZ, 0x1f, R218 ;  /* 0x0000001fff0e7819 */ /* 0x000fc400000114da */
[----:B------:R-:W-:Y:S02]  /*a070*/  SHF.R.S32.HI R15, RZ, 0x1f, R219 ;  /* 0x0000001fff0f7819 */ /* 0x000fe400000114db */
[----:B------:R-:W-:Y:S02]  /*a080*/  SHF.R.S32.HI R172, RZ, 0x1f, R220 ;  /* 0x0000001fffac7819 */ /* 0x000fe400000114dc */
[----:B------:R-:W-:Y:S01]  /*a090*/  SHF.R.S32.HI R173, RZ, 0x1f, R17 ;  /* 0x0000001fffad7819 */ /* 0x000fe20000011411 */
[----:B--2---:R-:W-:-:S04]  /*a0a0*/  IMAD R9, R9, 0x40, R0 ;  /* 0x0000004009097824 */ /* 0x004fc800078e0200 */
[----:B------:R-:W-:-:S04]  /*a0b0*/  @P0 IMAD.HI.U32 R0, R9, UR9, RZ ;  /* 0x0000000909000c27 */ /* 0x000fc8000f8e00ff */
[----:B------:R-:W-:Y:S01]  /*a0c0*/  IMAD.MOV.U32 R3, RZ, RZ, R9 ;  /* 0x000000ffff037224 */ /* 0x000fe200078e0009 */
[----:B------:R-:W-:Y:S01]  /*a0d0*/  @P0 SHF.R.U32.HI R3, RZ, UR4, R0 ;  /* 0x00000004ff030c19 */ /* 0x000fe20008011600 */
[----:B------:R-:W-:-:S03]  /*a0e0*/  UIADD3 UR4, UR39, 0x28c20, URZ ;  /* 0x00028c2027047890 */ /* 0x000fc6000fffe03f */
[--C-:B------:R-:W-:Y:S01]  /*a0f0*/  SHF.R.S32.HI R0, RZ, 0x1f, R3.reuse ;  /* 0x0000001fff007819 */ /* 0x100fe20000011403 */
[----:B------:R-:W-:Y:S01]  /*a100*/  IMAD.MOV R4, RZ, RZ, -R3 ;  /* 0x000000ffff047224 */ /* 0x000fe200078e0a03 */
[----:B------:R-:W-:-:S03]  /*a110*/  UPRMT UR4, URZ, 0x654, UR4 ;  /* 0x000006543f047896 */ /* 0x000fc60008000004 */
[----:B------:R-:W-:Y:S02]  /*a120*/  IMAD R0, R0, UR12, RZ ;  /* 0x0000000c00007c24 */ /* 0x000fe4000f8e02ff */
[----:B------:R-:W-:Y:S02]  /*a130*/  IMAD R7, R4, UR14, R9 ;  /* 0x0000000e04077c24 */ /* 0x000fe4000f8e0209 */
[----:B------:R-:W-:Y:S02]  /*a140*/  IMAD.MOV.U32 R4, RZ, RZ, R6 ;  /* 0x000000ffff047224 */ /* 0x000fe400078e0006 */
[C---:B------:R-:W-:Y:S01]  /*a150*/  IMAD R9, R3.reuse, UR13, R0 ;  /* 0x0000000d03097c24 */ /* 0x040fe2000f8e0200 */
[----:B------:R-:W-:Y:S01]  /*a160*/  SHF.R.S32.HI R0, RZ, 0x1f, R7 ;  /* 0x0000001fff007819 */ /* 0x000fe20000011407 */
[----:B------:R-:W-:Y:S01]  /*a170*/  IMAD.WIDE.U32 R4, R3, UR12, R4 ;  /* 0x0000000c03047c25 */ /* 0x000fe2000f8e0004 */
[----:B------:R-:W-:Y:S03]  /*a180*/  SYNCS.ARRIVE.TRANS64.RED.A1T0 RZ, [UR4], RZ ;  /* 0x000000ffffff79a7 */ /* 0x000fe60008100404 */
[----:B------:R-:W-:-:S02]  /*a190*/  IMAD.IADD R5, R5, 0x1, R9 ;  /* 0x0000000105057824 */ /* 0x000fc400078e0209 */
[----:B------:R-:W-:Y:S02]  /*a1a0*/  IMAD R0, R0, UR10, RZ ;  /* 0x0000000a00007c24 */ /* 0x000fe4000f8e02ff */
[----:B------:R-:W-:Y:S02]  /*a1b0*/  IMAD.U32 R9, RZ, RZ, UR43 ;  /* 0x0000002bff097e24 */ /* 0x000fe4000f8e00ff */
[----:B------:R-:W-:Y:S02]  /*a1c0*/  IMAD R3, R7, UR11, R0 ;  /* 0x0000000b07037c24 */ /* 0x000fe4000f8e0200 */
[----:B------:R-:W-:Y:S02]  /*a1d0*/  IMAD R0, R9, 0x40, R16 ;  /* 0x0000004009007824 */ /* 0x000fe400078e0210 */
[----:B------:R-:W-:Y:S01]  /*a1e0*/  IMAD.WIDE.U32 R4, R7, UR10, R4 ;  /* 0x0000000a07047c25 */ /* 0x000fe2000f8e0004 */
[----:B------:R-:W-:Y:S02]  /*a1f0*/  ULDC.64 UR10, c[0x0][0xb00] ;  /* 0x0002c000000a7ab9 */ /* 0x000fe40000000a00 */
[----:B------:R-:W-:Y:S01]  /*a200*/  ISETP.GE.AND P0, PT, R0, UR8, PT ;  /* 0x0000000800007c0c */ /* 0x000fe2000bf06270 */
[----:B------:R-:W-:Y:S01]  /*a210*/  IMAD.IADD R5, R5, 0x1, R3 ;  /* 0x0000000105057824 */ /* 0x000fe200078e0203 */
[----:B------:R-:W-:-:S04]  /*a220*/  LEA R3, P1, R4, UR10, 0x2 ;  /* 0x0000000a04037c11 */ /* 0x000fc8000f8210ff */
[----:B------:R-:W-:Y:S01]  /*a230*/  LEA.HI.X R10, R4, UR11, R5, 0x2, P1 ;  /* 0x0000000b040a7c11 */ /* 0x000fe200088f1405 */
[----:B------:R0:W1:Y:S04]  /*a240*/  SHFL.IDX PT, R12, R3, RZ, 0x1c1f ;  /* 0x001c1fff030c7589 */ /* 0x00006800000e0000 */
[----:B------:R0:W2:Y:S02]  /*a250*/  SHFL.IDX PT, R11, R10, RZ, 0x1c1f ;  /* 0x001c1fff0a0b7589 */ /* 0x0000a400000e0000 */
[----:B------:R-:W-:Y:S05]  /*a260*/  @P0 BRA `(.L_x_396) ;  /* 0x0000000800040947 */ /* 0x000fea0003800000 */
[----:B------:R-:W-:Y:S02]  /*a270*/  ULDC UR4, c[0x0][0xac8] ;  /* 0x0002b20000047ab9 */ /* 0x000fe40000000800 */
[----:B------:R-:W-:Y:S02]  /*a280*/  ISETP.GE.AND P2, PT, R17, UR4, PT ;  /* 0x0000000411007c0c */ /* 0x000fe4000bf46270 */
[----:B------:R-:W-:Y:S02]  /*a290*/  ISETP.GE.AND P1, PT, R220, UR4, PT ;  /* 0x00000004dc007c0c */ /* 0x000fe4000bf26270 */
[----:B------:R-:W-:Y:S02]  /*a2a0*/  ISETP.GE.AND P0, PT, R219, UR4, PT ;  /* 0x00000004db007c0c */ /* 0x000fe4000bf06270 */
[----:B------:R-:W-:-:S07]  /*a2b0*/  ISETP.GE.AND P4, PT, R217, UR4, PT ;  /* 0x00000004d9007c0c */ /* 0x000fce000bf86270 */
[----:B-1----:R-:W-:-:S04]  /*a2c0*/  @!P2 LEA R4, P3, R17, R12, 0x2 ;  /* 0x0000000c1104a211 */ /* 0x002fc800078610ff */
[-C--:B--2---:R-:W-:Y:S02]  /*a2d0*/  @!P2 LEA.HI.X R5, R17, R11.reuse, R173, 0x2, P3 ;  /* 0x0000000b1105a211 */ /* 0x084fe400018f14ad */
[----:B------:R-:W-:Y:S02]  /*a2e0*/  ISETP.GE.AND P3, PT, R218, UR4, PT ;  /* 0x00000004da007c0c */ /* 0x000fe4000bf66270 */
[CC--:B------:R-:W-:Y:S01]  /*a2f0*/  @!P0 LEA R6, P5, R219.reuse, R12.reuse, 0x2 ;  /* 0x0000000cdb068211 */ /* 0x0c0fe200078a10ff */
[----:B------:R1:W-:Y:S03]  /*a300*/  @!P2 ST.E.64 desc[UR50][R4.64], R24 ;  /* 0x000000180400a985 */ /* 0x0003e6000c101b32 */
[----:B------:R-:W-:Y:S02]  /*a310*/  @!P0 LEA.HI.X R7, R219, R11, R15, 0x2, P5 ;  /* 0x0000000bdb078211 */ /* 0x000fe400028f140f */
[----:B-1----:R-:W-:-:S04]  /*a320*/  @!P1 LEA R4, P2, R220, R12, 0x2 ;  /* 0x0000000cdc049211 */ /* 0x002fc800078410ff */
[----:B------:R-:W-:Y:S02]  /*a330*/  @!P1 LEA.HI.X R5, R220, R11, R172, 0x2, P2 ;  /* 0x0000000bdc059211 */ /* 0x000fe400010f14ac */
[----:B------:R-:W-:-:S03]  /*a340*/  ISETP.GE.AND P2, PT, R214, UR4, PT ;  /* 0x00000004d6007c0c */ /* 0x000fc6000bf46270 */
[----:B------:R1:W-:Y:S01]  /*a350*/  @!P1 ST.E.64 desc[UR50][R4.64], R28 ;  /* 0x0000001c04009985 */ /* 0x0003e2000c101b32 */
[----:B------:R-:W-:-:S03]  /*a360*/  ISETP.GE.AND P1, PT, R215, UR4, PT ;  /* 0x00000004d7007c0c */ /* 0x000fc6000bf26270 */
[----:B------:R2:W-:Y:S01]  /*a370*/  @!P0 ST.E.64 desc[UR50][R6.64], R32 ;  /* 0x0000002006008985 */ /* 0x0005e2000c101b32 */
[----:B------:R-:W-:Y:S02]  /*a380*/  ISETP.GE.AND P0, PT, R216, UR4, PT ;  /* 0x00000004d8007c0c */ /* 0x000fe4000bf06270 */
[CC--:B-1----:R-:W-:Y:S02]  /*a390*/  @!P3 LEA R4, P5, R218.reuse, R12.reuse, 0x2 ;  /* 0x0000000cda04b211 */ /* 0x0c2fe400078a10ff */
[CC--:B--2---:R-:W-:Y:S02]  /*a3a0*/  @!P4 LEA R6, P6, R217.reuse, R12.reuse, 0x2 ;  /* 0x0000000cd906c211 */ /* 0x0c4fe400078c10ff */
[-C--:B------:R-:W-:Y:S02]  /*a3b0*/  @!P3 LEA.HI.X R5, R218, R11.reuse, R14, 0x2, P5 ;  /* 0x0000000bda05b211 */ /* 0x080fe400028f140e */
[----:B------:R-:W-:Y:S02]  /*a3c0*/  @!P4 LEA.HI.X R7, R217, R11, R171, 0x2, P6 ;  /* 0x0000000bd907c211 */ /* 0x000fe400030f14ab */
[----:B------:R-:W-:Y:S01]  /*a3d0*/  @!P2 LEA R8, P6, R214, R12, 0x2 ;  /* 0x0000000cd608a211 */ /* 0x000fe200078c10ff */
[----:B------:R1:W-:Y:S01]  /*a3e0*/  @!P3 ST.E.64 desc[UR50][R4.64], R36 ;  /* 0x000000240400b985 */ /* 0x0003e2000c101b32 */
[----:B------:R-:W-:-:S02]  /*a3f0*/  ISETP.GE.AND P3, PT, R213, UR4, PT ;  /* 0x00000004d5007c0c */ /* 0x000fc4000bf66270 */
[-C--:B------:R-:W-:Y:S01]  /*a400*/  @!P2 LEA.HI.X R9, R214, R11.reuse, R168, 0x2, P6 ;  /* 0x0000000bd609a211 */ /* 0x080fe200030f14a8 */
[----:B------:R2:W-:Y:S01]  /*a410*/  @!P4 ST.E.64 desc[UR50][R6.64], R40 ;  /* 0x000000280600c985 */ /* 0x0005e2000c101b32 */
[CC--:B-1----:R-:W-:Y:S02]  /*a420*/  @!P0 LEA R4, P4, R216.reuse, R12.reuse, 0x2 ;  /* 0x0000000cd8048211 */ /* 0x0c2fe400078810ff */
[C---:B--2---:R-:W-:Y:S02]  /*a430*/  @!P1 LEA R6, P5, R215.reuse, R12, 0x2 ;  /* 0x0000000cd7069211 */ /* 0x044fe400078a10ff */
[-C--:B------:R-:W-:Y:S02]  /*a440*/  @!P0 LEA.HI.X R5, R216, R11.reuse, R170, 0x2, P4 ;  /* 0x0000000bd8058211 */ /* 0x080fe400020f14aa */
[----:B------:R-:W-:Y:S02]  /*a450*/  ISETP.GE.AND P4, PT, R212, UR4, PT ;  /* 0x00000004d4007c0c */ /* 0x000fe4000bf86270 */
[----:B------:R-:W-:Y:S01]  /*a460*/  @!P1 LEA.HI.X R7, R215, R11, R169, 0x2, P5 ;  /* 0x0000000bd7079211 */ /* 0x000fe200028f14a9 */
[----:B------:R1:W-:Y:S01]  /*a470*/  @!P0 ST.E.64 desc[UR50][R4.64], R44 ;  /* 0x0000002c04008985 */ /* 0x0003e2000c101b32 */
[----:B------:R-:W-:-:S02]  /*a480*/  ISETP.GE.AND P5, PT, R211, UR4, PT ;  /* 0x00000004d3007c0c */ /* 0x000fc4000bfa6270 */
[----:B------:R-:W-:Y:S01]  /*a490*/  ISETP.GE.AND P0, PT, R210, UR4, PT ;  /* 0x00000004d2007c0c */ /* 0x000fe2000bf06270 */
[----:B------:R2:W-:Y:S01]  /*a4a0*/  @!P1 ST.E.64 desc[UR50][R6.64], R48 ;  /* 0x0000003006009985 */ /* 0x0005e2000c101b32 */
[----:B------:R-:W-:-:S03]  /*a4b0*/  ISETP.GE.AND P1, PT, R209, UR4, PT ;  /* 0x00000004d1007c0c */ /* 0x000fc6000bf26270 */
[----:B------:R3:W-:Y:S01]  /*a4c0*/  @!P2 ST.E.64 desc[UR50][R8.64], R52 ;  /* 0x000000340800a985 */ /* 0x0007e2000c101b32 */
[CC--:B-1----:R-:W-:Y:S02]  /*a4d0*/  @!P3 LEA R4, P6, R213.reuse, R12.reuse, 0x2 ;  /* 0x0000000cd504b211 */ /* 0x0c2fe400078c10ff */
[CC--:B--2---:R-:W-:Y:S02]  /*a4e0*/  @!P4 LEA R6, P2, R212.reuse, R12.reuse, 0x2 ;  /* 0x0000000cd406c211 */ /* 0x0c4fe400078410ff */
[-C--:B------:R-:W-:Y:S02]  /*a4f0*/  @!P3 LEA.HI.X R5, R213, R11.reuse, R167, 0x2, P6 ;  /* 0x0000000bd505b211 */ /* 0x080fe400030f14a7 */
[----:B---3--:R-:W-:Y:S02]  /*a500*/  @!P5 LEA R8, P6, R211, R12, 0x2 ;  /* 0x0000000cd308d211 */ /* 0x008fe400078c10ff */
[----:B------:R-:W-:Y:S01]  /*a510*/  @!P4 LEA.HI.X R7, R212, R11, R166, 0x2, P2 ;  /* 0x0000000bd407c211 */ /* 0x000fe200010f14a6 */
[----:B------:R1:W-:Y:S01]  /*a520*/  @!P3 ST.E.64 desc[UR50][R4.64], R56 ;  /* 0x000000380400b985 */ /* 0x0003e2000c101b32 */
[----:B------:R-:W-:-:S02]  /*a530*/  ISETP.GE.AND P2, PT, R208, UR4, PT ;  /* 0x00000004d0007c0c */ /* 0x000fc4000bf46270 */
[-C--:B------:R-:W-:Y:S01]  /*a540*/  @!P5 LEA.HI.X R9, R211, R11.reuse, R165, 0x2, P6 ;  /* 0x0000000bd309d211 */ /* 0x080fe200030f14a5 */
[----:B------:R2:W-:Y:S01]  /*a550*/  @!P4 ST.E.64 desc[UR50][R6.64], R60 ;  /* 0x0000003c0600c985 */ /* 0x0005e2000c101b32 */
[----:B------:R-:W-:Y:S02]  /*a560*/  ISETP.GE.AND P3, PT, R207, UR4, PT ;  /* 0x00000004cf007c0c */ /* 0x000fe4000bf66270 */
[----:B------:R-:W-:Y:S01]  /*a570*/  ISETP.GE.AND P4, PT, R206, UR4, PT ;  /* 0x00000004ce007c0c */ /* 0x000fe2000bf86270 */
[----:B------:R3:W-:Y:S01]  /*a580*/  @!P5 ST.E.64 desc[UR50][R8.64], R64 ;  /* 0x000000400800d985 */ /* 0x0007e2000c101b32 */
[CC--:B-1----:R-:W-:Y:S02]  /*a590*/  @!P0 LEA R4, P6, R210.reuse, R12.reuse, 0x2 ;  /* 0x0000000cd2048211 */ /* 0x0c2fe400078c10ff */
[----:B--2---:R-:W-:Y:S02]  /*a5a0*/  @!P1 LEA R6, P5, R209, R12, 0x2 ;  /* 0x0000000cd1069211 */ /* 0x004fe400078a10ff */
[----:B------:R-:W-:-:S02]  /*a5b0*/  @!P0 LEA.HI.X R5, R210, R11, R164, 0x2, P6 ;  /* 0x0000000bd2058211 */ /* 0x000fc400030f14a4 */
[----:B------:R-:W-:Y:S02]  /*a5c0*/  @!P1 LEA.HI.X R7, R209, R11, R163, 0x2, P5 ;  /* 0x0000000bd1079211 */ /* 0x000fe400028f14a3 */
[----:B------:R-:W-:Y:S01]  /*a5d0*/  ISETP.GE.AND P5, PT, R205, UR4, PT ;  /* 0x00000004cd007c0c */ /* 0x000fe2000bfa6270 */
[----:B------:R1:W-:Y:S01]  /*a5e0*/  @!P0 ST.E.64 desc[UR50][R4.64], R68 ;  /* 0x0000004404008985 */ /* 0x0003e2000c101b32 */
[----:B---3--:R-:W-:-:S03]  /*a5f0*/  @!P2 LEA R8, P6, R208, R12, 0x2 ;  /* 0x0000000cd008a211 */ /* 0x008fc600078c10ff */
[----:B------:R2:W-:Y:S01]  /*a600*/  @!P1 ST.E.64 desc[UR50][R6.64], R72 ;  /* 0x0000004806009985 */ /* 0x0005e2000c101b32 */
[----:B------:R-:W-:-:S05]  /*a610*/  @!P2 LEA.HI.X R9, R208, R11, R162, 0x2, P6 ;  /* 0x0000000bd009a211 */ /* 0x000fca00030f14a2 */
[----:B------:R3:W-:Y:S01]  /*a620*/  @!P2 ST.E.64 desc[UR50][R8.64], R76 ;  /* 0x0000004c0800a985 */ /* 0x0007e2000c101b32 */
[----:B------:R-:W-:Y:S02]  /*a630*/  ISETP.GE.AND P2, PT, R204, UR4, PT ;  /* 0x00000004cc007c0c */ /* 0x000fe4000bf46270 */
[----:B-1----:R-:W-:-:S04]  /*a640*/  @!P3 LEA R4, P1, R207, R12, 0x2 ;  /* 0x0000000ccf04b211 */ /* 0x002fc800078210ff */
[-C--:B------:R-:W-:Y:S02]  /*a650*/  @!P3 LEA.HI.X R5, R207, R11.reuse, R161, 0x2, P1 ;  /* 0x0000000bcf05b211 */ /* 0x080fe400008f14a1 */
[----:B------:R-:W-:Y:S02]  /*a660*/  ISETP.GE.AND P1, PT, R203, UR4, PT ;  /* 0x00000004cb007c0c */ /* 0x000fe4000bf26270 */
[CC--:B--2---:R-:W-:Y:S01]  /*a670*/  @!P4 LEA R6, P0, R206.reuse, R12.reuse, 0x2 ;  /* 0x0000000cce06c211 */ /* 0x0c4fe200078010ff */
[----:B------:R1:W-:Y:S01]  /*a680*/  @!P3 ST.E.64 desc[UR50][R4.64], R80 ;  /* 0x000000500400b985 */ /* 0x0003e2000c101b32 */
[----:B---3--:R-:W-:Y:S02]  /*a690*/  @!P5 LEA R8, P6, R205, R12, 0x2 ;  /* 0x0000000ccd08d211 */ /* 0x008fe400078c10ff */
[----:B------:R-:W-:Y:S02]  /*a6a0*/  @!P4 LEA.HI.X R7, R206, R11, R160, 0x2, P0 ;  /* 0x0000000bce07c211 */ /* 0x000fe400000f14a0 */
[----:B------:R-:W-:-:S02]  /*a6b0*/  ISETP.GE.AND P0, PT, R202, UR4, PT ;  /* 0x00000004ca007c0c */ /* 0x000fc4000bf06270 */
[----:B------:R-:W-:Y:S01]  /*a6c0*/  @!P5 LEA.HI.X R9, R205, R11, R159, 0x2, P6 ;  /* 0x0000000bcd09d211 */ /* 0x000fe200030f149f */
[----:B------:R2:W-:Y:S01]  /*a6d0*/  @!P4 ST.E.64 desc[UR50][R6.64], R84 ;  /* 0x000000540600c985 */ /* 0x0005e2000c101b32 */
[----:B------:R-:W-:-:S03]  /*a6e0*/  ISETP.GE.AND P4, PT, R200, UR4, PT ;  /* 0x00000004c8007c0c */ /* 0x000fc6000bf86270 */
[----:B------:R3:W-:Y:S01]  /*a6f0*/  @!P5 ST.E.64 desc[UR50][R8.64], R88 ;  /* 0x000000580800d985 */ /* 0x0007e2000c101b32 */
[----:B------:R-:W-:Y:S02]  /*a700*/  ISETP.GE.AND P5, PT, R201, UR4, PT ;  /* 0x00000004c9007c0c */ /* 0x000fe4000bfa6270 */
[----:B-1----:R-:W-:-:S04]  /*a710*/  @!P2 LEA R4, P6, R204, R12, 0x2 ;  /* 0x0000000ccc04a211 */ /* 0x002fc800078c10ff */
[----:B------:R-:W-:Y:S02]  /*a720*/  @!P2 LEA.HI.X R5, R204, R11, R158, 0x2, P6 ;  /* 0x0000000bcc05a211 */ /* 0x000fe400030f149e */
[----:B--2---:R-:W-:-:S03]  /*a730*/  @!P1 LEA R6, P3, R203, R12, 0x2 ;  /* 0x0000000ccb069211 */ /* 0x004fc600078610ff */
[----:B------:R1:W-:Y:S01]  /*a740*/  @!P2 ST.E.64 desc[UR50][R4.64], R92 ;  /* 0x0000005c0400a985 */ /* 0x0003e2000c101b32 */
[----:B------:R-:W-:Y:S02]  /*a750*/  ISETP.GE.AND P2, PT, R198, UR4, PT ;  /* 0x00000004c6007c0c */ /* 0x000fe4000bf46270 */
[-C--:B------:R-:W-:Y:S02]  /*a760*/  @!P1 LEA.HI.X R7, R203, R11.reuse, R157, 0x2, P3 ;  /* 0x0000000bcb079211 */ /* 0x080fe400018f149d */
[----:B------:R-:W-:Y:S02]  /*a770*/  ISETP.GE.AND P3, PT, R199, UR4, PT ;  /* 0x00000004c7007c0c */ /* 0x000fe4000bf66270 */
[C---:B---3--:R-:W-:Y:S01]  /*a780*/  @!P0 LEA R8, P6, R202.reuse, R12, 0x2 ;  /* 0x0000000cca088211 */ /* 0x048fe200078c10ff */
[----:B------:R2:W-:Y:S01]  /*a790*/  @!P1 ST.E.64 desc[UR50][R6.64], R96 ;  /* 0x0000006006009985 */ /* 0x0005e2000c101b32 */
[----:B------:R-:W-:Y:S02]  /*a7a0*/  ISETP.GE.AND P1, PT, R197, UR4, PT ;  /* 0x00000004c5007c0c */ /* 0x000fe4000bf26270 */
[----:B------:R-:W-:-:S02]  /*a7b0*/  @!P0 LEA.HI.X R9, R202, R11, R156, 0x2, P6 ;  /* 0x0000000bca098211 */ /* 0x000fc400030f149c */
[----:B-1----:R-:W-:-:S03]  /*a7c0*/  @!P5 LEA R4, P6, R201, R12, 0x2 ;  /* 0x0000000cc904d211 */ /* 0x002fc600078c10ff */
[----:B------:R1:W-:Y:S01]  /*a7d0*/  @!P0 ST.E.64 desc[UR50][R8.64], R100 ;  /* 0x0000006408008985 */ /* 0x0003e2000c101b32 */
[----:B------:R-:W-:Y:S02]  /*a7e0*/  @!P5 LEA.HI.X R5, R201, R11, R155, 0x2, P6 ;  /* 0x0000000bc905d211 */ /* 0x000fe400030f149b */
[----:B--2---:R-:W-:-:S03]  /*a7f0*/  @!P4 LEA R6, P0, R200, R12, 0x2 ;  /* 0x0000000cc806c211 */ /* 0x004fc600078010ff */
[----:B------:R2:W-:Y:S01]  /*a800*/  @!P5 ST.E.64 desc[UR50][R4.64], R104 ;  /* 0x000000680400d985 */ /* 0x0005e2000c101b32 */
[-C--:B------:R-:W-:Y:S02]  /*a810*/  @!P4 LEA.HI.X R7, R200, R11.reuse, R154, 0x2, P0 ;  /* 0x0000000bc807c211 */ /* 0x080fe400000f149a */
[----:B------:R-:W-:Y:S02]  /*a820*/  ISETP.GE.AND P0, PT, R196, UR4, PT ;  /* 0x00000004c4007c0c */ /* 0x000fe4000bf06270 */
[CC--:B-1----:R-:W-:Y:S01]  /*a830*/  @!P3 LEA R8, P6, R199.reuse, R12.reuse, 0x2 ;  /* 0x0000000cc708b211 */ /* 0x0c2fe200078c10ff */
[----:B------:R1:W-:Y:S03]  /*a840*/  @!P4 ST.E.64 desc[UR50][R6.64], R108 ;  /* 0x0000006c0600c985 */ /* 0x0003e6000c101b32 */
[----:B------:R-:W-:Y:S02]  /*a850*/  @!P3 LEA.HI.X R9, R199, R11, R153, 0x2, P6 ;  /* 0x0000000bc709b211 */ /* 0x000fe400030f1499 */
[----:B--2---:R-:W-:-:S03]  /*a860*/  @!P2 LEA R4, P4, R198, R12, 0x2 ;  /* 0x0000000cc604a211 */ /* 0x004fc600078810ff */
[----:B------:R2:W-:Y:S01]  /*a870*/  @!P3 ST.E.64 desc[UR50][R8.64], R112 ;  /* 0x000000700800b985 */ /* 0x0005e2000c101b32 */
[----:B------:R-:W-:Y:S02]  /*a880*/  ISETP.GE.AND P3, PT, R195, UR4, PT ;  /* 0x00000004c3007c0c */ /* 0x000fe4000bf66270 */
[-C--:B------:R-:W-:Y:S02]  /*a890*/  @!P2 LEA.HI.X R5, R198, R11.reuse, R152, 0x2, P4 ;  /* 0x0000000bc605a211 */ /* 0x080fe400020f1498 */
[----:B------:R-:W-:Y:S02]  /*a8a0*/  ISETP.GE.AND P4, PT, R194, UR4, PT ;  /* 0x00000004c2007c0c */ /* 0x000fe4000bf86270 */
[----:B-1----:R-:W-:Y:S01]  /*a8b0*/  @!P1 LEA R6, P5, R197, R12, 0x2 ;  /* 0x0000000cc5069211 */ /* 0x002fe200078a10ff */
[----:B------:R1:W-:Y:S01]  /*a8c0*/  @!P2 ST.E.64 desc[UR50][R4.64], R116 ;  /* 0x000000740400a985 */ /* 0x0003e2000c101b32 */
[----:B------:R-:W-:Y:S02]  /*a8d0*/  ISETP.GE.AND P2, PT, R193, UR4, PT ;  /* 0x00000004c1007c0c */ /* 0x000fe4000bf46270 */
[----:B------:R-:W-:-:S02]  /*a8e0*/  @!P1 LEA.HI.X R7, R197, R11, R21, 0x2, P5 ;  /* 0x0000000bc5079211 */ /* 0x000fc400028f1415 */
[----:B--2---:R-:W-:-:S03]  /*a8f0*/  @!P0 LEA R8, P6, R196, R12, 0x2 ;  /* 0x0000000cc4088211 */ /* 0x004fc600078c10ff */
[----:B------:R2:W-:Y:S01]  /*a900*/  @!P1 ST.E.64 desc[UR50][R6.64], R120 ;  /* 0x0000007806009985 */ /* 0x0005e2000c101b32 */
[----:B------:R-:W-:Y:S02]  /*a910*/  ISETP.GE.AND P1, PT, R192, UR4, PT ;  /* 0x00000004c0007c0c */ /* 0x000fe4000bf26270 */
[----:B------:R-:W-:Y:S02]  /*a920*/  @!P0 LEA.HI.X R9, R196, R11, R229, 0x2, P6 ;  /* 0x0000000bc4098211 */ /* 0x000fe400030f14e5 */
[----:B-1----:R-:W-:-:S03]  /*a930*/  @!P3 LEA R4, P5, R195, R12, 0x2 ;  /* 0x0000000cc304b211 */ /* 0x002fc600078a10ff */
[----:B------:R1:W-:Y:S01]  /*a940*/  @!P0 ST.E.64 desc[UR50][R8.64], R124 ;  /* 0x0000007c08008985 */ /* 0x0003e2000c101b32 */
[----:B------:R-:W-:Y:S02]  /*a950*/  ISETP.GE.AND P0, PT, R187, UR4, PT ;  /* 0x00000004bb007c0c */ /* 0x000fe4000bf06270 */
[-C--:B------:R-:W-:Y:S02]  /*a960*/  @!P3 LEA.HI.X R5, R195, R11.reuse, R228, 0x2, P5 ;  /* 0x0000000bc305b211 */ /* 0x080fe400028f14e4 */
[----:B------:R-:W-:Y:S02]  /*a970*/  ISETP.GE.AND P5, PT, R186, UR4, PT ;  /* 0x00000004ba007c0c */ /* 0x000fe4000bfa6270 */
[C---:B--2---:R-:W-:Y:S01]  /*a980*/  @!P4 LEA R6, P6, R194.reuse, R12, 0x2 ;  /* 0x0000000cc206c211 */ /* 0x044fe200078c10ff */
[----:B------:R2:W-:Y:S03]  /*a990*/  @!P3 ST.E.64 desc[UR50][R4.64], R128 ;  /* 0x000000800400b985 */ /* 0x0005e6000c101b32 */
[----:B------:R-:W-:-:S02]  /*a9a0*/  @!P4 LEA.HI.X R7, R194, R11, R227, 0x2, P6 ;  /* 0x0000000bc207c211 */ /* 0x000fc400030f14e3 */
[----:B-1----:R-:W-:-:S03]  /*a9b0*/  @!P1 LEA R8, P6, R192, R12, 0x2 ;  /* 0x0000000cc0089211 */ /* 0x002fc600078c10ff */
[----:B------:R1:W-:Y:S01]  /*a9c0*/  @!P4 ST.E.64 desc[UR50][R6.64], R132 ;  /* 0x000000840600c985 */ /* 0x0003e2000c101b32 */
[----:B------:R-:W-:Y:S02]  /*a9d0*/  @!P1 LEA.HI.X R9, R192, R11, R225, 0x2, P6 ;  /* 0x0000000bc0099211 */ /* 0x000fe400030f14e1 */
[----:B--2---:R-:W-:-:S04]  /*a9e0*/  @!P2 LEA R4, P3, R193, R12, 0x2 ;  /* 0x0000000cc104a211 */ /* 0x004fc800078610ff */
[----:B------:R-:W-:Y:S02]  /*a9f0*/  @!P2 LEA.HI.X R5, R193, R11, R226, 0x2, P3 ;  /* 0x0000000bc105a211 */ /* 0x000fe400018f14e2 */
[----:B-1----:R-:W-:-:S03]  /*aa00*/  @!P0 LEA R6, P4, R187, R12, 0x2 ;  /* 0x0000000cbb068211 */ /* 0x002fc600078810ff */
[----:B------:R3:W-:Y:S01]  /*aa10*/  @!P2 ST.E.64 desc[UR50][R4.64], R136 ;  /* 0x000000880400a985 */ /* 0x0007e2000c101b32 */
[C---:B------:R-:W-:Y:S02]  /*aa20*/  @!P5 LEA R12, P3, R186.reuse, R12, 0x2 ;  /* 0x0000000cba0cd211 */ /* 0x040fe400078610ff */
[-C--:B------:R-:W-:Y:S01]  /*aa30*/  @!P0 LEA.HI.X R7, R187, R11.reuse, R224, 0x2, P4 ;  /* 0x0000000bbb078211 */ /* 0x080fe200020f14e0 */
[----:B------:R3:W-:Y:S01]  /*aa40*/  @!P1 ST.E.64 desc[UR50][R8.64], R140 ;  /* 0x0000008c08009985 */ /* 0x0007e2000c101b32 */
[----:B------:R-:W-:-:S03]  /*aa50*/  @!P5 LEA.HI.X R13, R186, R11, R223, 0x2, P3 ;  /* 0x0000000bba0dd211 */ /* 0x000fc600018f14df */
[----:B------:R3:W-:Y:S04]  /*aa60*/  @!P0 ST.E.64 desc[UR50][R6.64], R144 ;  /* 0x0000009006008985 */ /* 0x0007e8000c101b32 */
[----:B------:R3:W-:Y:S02]  /*aa70*/  @!P5 ST.E.64 desc[UR50][R12.64], R148 ;  /* 0x000000940c00d985 */ /* 0x0007e4000c101b32 */
.L_x_396:
[----:B------:R-:W-:Y:S05]  /*aa80*/  BSYNC B1 ;  /* 0x0000000000017941 */ /* 0x000fea0003800000 */
.L_x_395:
[----:B------:R-:W-:Y:S01]  /*aa90*/  VIADD R0, R0, 0x8 ;  /* 0x0000000800007836 */ /* 0x000fe20000000000 */
[----:B------:R4:W1:Y:S04]  /*aaa0*/  SHFL.IDX PT, R20, R10, 0x1, 0x1c1f ;  /* 0x003c1f000a147f89 */ /* 0x00086800000e0000 */
[----:B------:R-:W-:Y:S01]  /*aab0*/  ISETP.GE.AND P0, PT, R0, UR8, PT ;  /* 0x0000000800007c0c */ /* 0x000fe2000bf06270 */
[----:B0-----:R-:W0:-:S12]  /*aac0*/  SHFL.IDX PT, R3, R3, 0x1, 0x1c1f ;  /* 0x003c1f0003037f89 */ /* 0x001e1800000e0000 */
[----:B----4-:R-:W-:Y:S05]  /*aad0*/  @P0 BRA `(.L_x_394) ;  /* 0x00000018001c0947 */ /* 0x010fea0003800000 */
[----:B------:R-:W-:Y:S02]  /*aae0*/  ULDC UR4, c[0x0][0xac8] ;  /* 0x0002b20000047ab9 */ /* 0x000fe40000000800 */
[----:B------:R-:W-:Y:S02]  /*aaf0*/  ISETP.GE.AND P4, PT, R17, UR4, PT ;  /* 0x0000000411007c0c */ /* 0x000fe4000bf86270 */
[----:B------:R-:W-:Y:S02]  /*ab00*/  ISETP.GE.AND P2, PT, R220, UR4, PT ;  /* 0x00000004dc007c0c */ /* 0x000fe4000bf46270 */
[----:B------:R-:W-:Y:S02]  /*ab10*/  ISETP.GE.AND P1, PT, R219, UR4, PT ;  /* 0x00000004db007c0c */ /* 0x000fe4000bf26270 */
[----:B------:R-:W-:-:S07]  /*ab20*/  ISETP.GE.AND P0, PT, R218, UR4, PT ;  /* 0x00000004da007c0c */ /* 0x000fce000bf06270 */
[CC--:B0--3--:R-:W-:Y:S02]  /*ab30*/  @!P4 LEA R4, P3, R17.reuse, R3.reuse, 0x2 ;  /* 0x000000031104c211 */ /* 0x0c9fe400078610ff */
[-C--:B------:R-:W-:Y:S02]  /*ab40*/  @!P2 LEA R6, P6, R220, R3.reuse, 0x2 ;  /* 0x00000003dc06a211 */ /* 0x080fe400078c10ff */
[----:B-1----:R-:W-:Y:S02]  /*ab50*/  @!P4 LEA.HI.X R5, R17, R20, R173, 0x2, P3 ;  /* 0x000000141105c211 */ /* 0x002fe400018f14ad */
[----:B------:R-:W-:Y:S02]  /*ab60*/  ISETP.GE.AND P3, PT, R217, UR4, PT ;  /* 0x00000004d9007c0c */ /* 0x000fe4000bf66270 */
[----:B------:R-:W-:Y:S01]  /*ab70*/  @!P1 LEA R8, P5, R219, R3, 0x2 ;  /* 0x00000003db089211 */ /* 0x000fe200078a10ff */
[----:B------:R0:W-:Y:S01]  /*ab80*/  @!P4 ST.E.64 desc[UR50][R4.64], R26 ;  /* 0x0000001a0400c985 */ /* 0x0001e2000c101b32 */
[----:B------:R-:W-:-:S02]  /*ab90*/  ISETP.GE.AND P4, PT, R216, UR4, PT ;  /* 0x00000004d8007c0c */ /* 0x000fc4000bf86270 */
[-C--:B------:R-:W-:Y:S02]  /*aba0*/  @!P2 LEA.HI.X R7, R220, R20.reuse, R172, 0x2, P6 ;  /* 0x00000014dc07a211 */ /* 0x080fe400030f14ac */
[CC--:B------:R-:W-:Y:S02]  /*abb0*/  @!P0 LEA R10, P6, R218.reuse, R3.reuse, 0x2 ;  /* 0x00000003da0a8211 */ /* 0x0c0fe400078c10ff */
[-C--:B------:R-:W-:Y:S01]  /*abc0*/  @!P1 LEA.HI.X R9, R219, R20.reuse, R15, 0x2, P5 ;  /* 0x00000014db099211 */ /* 0x080fe200028f140f */
[----:B------:R1:W-:Y:S01]  /*abd0*/  @!P2 ST.E.64 desc[UR50][R6.64], R30 ;  /* 0x0000001e0600a985 */ /* 0x0003e2000c101b32 */
[----:B------:R-:W-:Y:S02]  /*abe0*/  ISETP.GE.AND P5, PT, R215, UR4, PT ;  /* 0x00000004d7007c0c */ /* 0x000fe4000bfa6270 */
[----:B--2---:R-:W-:Y:S01]  /*abf0*/  @!P0 LEA.HI.X R11, R218, R20, R14, 0x2, P6 ;  /* 0x00000014da0b8211 */ /* 0x004fe200030f140e */
[----:B------:R2:W-:Y:S01]  /*ac00*/  @!P1 ST.E.64 desc[UR50][R8.64], R34 ;  /* 0x0000002208009985 */ /* 0x0005e2000c101b32 */
[----:B0-----:R-:W-:-:S03]  /*ac10*/  @!P3 LEA R4, P1, R217, R3, 0x2 ;  /* 0x00000003d904b211 */ /* 0x001fc600078210ff */
[----:B------:R0:W-:Y:S01]  /*ac20*/  @!P0 ST.E.64 desc[UR50][R10.64], R38 ;  /* 0x000000260a008985 */ /* 0x0001e2000c101b32 */
[----:B------:R-:W-:Y:S02]  /*ac30*/  ISETP.GE.AND P0, PT, R214, UR4, PT ;  /* 0x00000004d6007c0c */ /* 0x000fe4000bf06270 */
[C---:B------:R-:W-:Y:S02]  /*ac40*/  @!P4 LEA R12, P2, R216.reuse, R3, 0x2 ;  /* 0x00000003d80cc211 */ /* 0x040fe400078410ff */
[-C--:B------:R-:W-:Y:S02]  /*ac50*/  @!P3 LEA.HI.X R5, R217, R20.reuse, R171, 0x2, P1 ;  /* 0x00000014d905b211 */ /* 0x080fe400008f14ab */
[----:B------:R-:W-:Y:S02]  /*ac60*/  ISETP.GE.AND P1, PT, R213, UR4, PT ;  /* 0x00000004d5007c0c */ /* 0x000fe4000bf26270 */
[----:B------:R-:W-:Y:S01]  /*ac70*/  @!P4 LEA.HI.X R13, R216, R20, R170, 0x2, P2 ;  /* 0x00000014d80dc211 */ /* 0x000fe200010f14aa */
[----:B------:R3:W-:Y:S01]  /*ac80*/  @!P3 ST.E.64 desc[UR50][R4.64], R42 ;  /* 0x0000002a0400b985 */ /* 0x0007e2000c101b32 */
[----:B------:R-:W-:-:S02]  /*ac90*/  ISETP.GE.AND P2, PT, R212, UR4, PT ;  /* 0x00000004d4007c0c */ /* 0x000fc4000bf46270 */
[-C--:B------:R-:W-:Y:S01]  /*aca0*/  @!P5 LEA R14, P6, R215, R3.reuse, 0x2 ;  /* 0x00000003d70ed211 */ /* 0x080fe200078c10ff */
[----:B------:R4:W-:Y:S01]  /*acb0*/  @!P4 ST.E.64 desc[UR50][R12.64], R46 ;  /* 0x0000002e0c00c985 */ /* 0x0009e2000c101b32 */
[----:B------:R-:W-:Y:S02]  /*acc0*/  ISETP.GE.AND P3, PT, R211, UR4, PT ;  /* 0x00000004d3007c0c */ /* 0x000fe4000bf66270 */
[----:B------:R-:W-:Y:S02]  /*acd0*/  @!P5 LEA.HI.X R15, R215, R20, R169, 0x2, P6 ;  /* 0x00000014d70fd211 */ /* 0x000fe400030f14a9 */
[-C--:B-1----:R-:W-:Y:S02]  /*ace0*/  @!P0 LEA R6, P6, R214, R3.reuse, 0x2 ;  /* 0x00000003d6068211 */ /* 0x082fe400078c10ff */
[----:B------:R-:W-:Y:S01]  /*acf0*/  ISETP.GE.AND P4, PT, R210, UR4, PT ;  /* 0x00000004d2007c0c */ /* 0x000fe2000bf86270 */
[----:B------:R1:W-:Y:S01]  /*ad00*/  @!P5 ST.E.64 desc[UR50][R14.64], R50 ;  /* 0x000000320e00d985 */ /* 0x0003e2000c101b32 */
[----:B--2---:R-:W-:-:S02]  /*ad10*/  @!P1 LEA R8, P5, R213, R3, 0x2 ;  /* 0x00000003d5089211 */ /* 0x004fc400078a10ff */
[-C--:B------:R-:W-:Y:S02]  /*ad20*/  @!P0 LEA.HI.X R7, R214, R20.reuse, R168, 0x2, P6 ;  /* 0x00000014d6078211 */ /* 0x080fe400030f14a8 */
[C---:B0-----:R-:W-:Y:S02]  /*ad30*/  @!P2 LEA R10, P6, R212.reuse, R3, 0x2 ;  /* 0x00000003d40aa211 */ /* 0x041fe400078c10ff */
[-C--:B------:R-:W-:Y:S01]  /*ad40*/  @!P1 LEA.HI.X R9, R213, R20.reuse, R167, 0x2, P5 ;  /* 0x00000014d5099211 */ /* 0x080fe200028f14a7 */
[----:B------:R0:W-:Y:S01]  /*ad50*/  @!P0 ST.E.64 desc[UR50][R6.64], R54 ;  /* 0x0000003606008985 */ /* 0x0001e2000c101b32 */
[----:B------:R-:W-:Y:S02]  /*ad60*/  ISETP.GE.AND P5, PT, R209, UR4, PT ;  /* 0x00000004d1007c0c */ /* 0x000fe4000bfa6270 */
[----:B------:R-:W-:Y:S01]  /*ad70*/  @!P2 LEA.HI.X R11, R212, R20, R166, 0x2, P6 ;  /* 0x00000014d40ba211 */ /* 0x000fe200030f14a6 */
[----:B------:R2:W-:Y:S01]  /*ad80*/  @!P1 ST.E.64 desc[UR50][R8.64], R58 ;  /* 0x0000003a08009985 */ /* 0x0005e2000c101b32 */
[----:B------:R-:W-:-:S02]  /*ad90*/  ISETP.GE.AND P0, PT, R208, UR4, PT ;  /* 0x00000004d0007c0c */ /* 0x000fc4000bf06270 */
[-C--:B---3--:R-:W-:Y:S01]  /*ada0*/  @!P3 LEA R4, P6, R211, R3.reuse, 0x2 ;  /* 0x00000003d304b211 */ /* 0x088fe200078c10ff */
[----:B------:R3:W-:Y:S01]  /*adb0*/  @!P2 ST.E.64 desc[UR50][R10.64], R62 ;  /* 0x0000003e0a00a985 */ /* 0x0007e2000c101b32 */
[CC--:B----4-:R-:W-:Y:S02]  /*adc0*/  @!P4 LEA R12, P2, R210.reuse, R3.reuse, 0x2 ;  /* 0x00000003d20cc211 */ /* 0x0d0fe400078410ff */
[----:B------:R-:W-:Y:S02]  /*add0*/  ISETP.GE.AND P1, PT, R207, UR4, PT ;  /* 0x00000004cf007c0c */ /* 0x000fe4000bf26270 */
[-C--:B------:R-:W-:Y:S02]  /*ade0*/  @!P3 LEA.HI.X R5, R211, R20.reuse, R165, 0x2, P6 ;  /* 0x00000014d305b211 */ /* 0x080fe400030f14a5 */
[----:B------:R-:W-:Y:S02]  /*adf0*/  @!P4 LEA.HI.X R13, R210, R20, R164, 0x2, P2 ;  /* 0x00000014d20dc211 */ /* 0x000fe400010f14a4 */
[----:B------:R-:W-:Y:S01]  /*ae00*/  ISETP.GE.AND P2, PT, R206, UR4, PT ;  /* 0x00000004ce007c0c */ /* 0x000fe2000bf46270 */
[----:B------:R-:W-:Y:S01]  /*ae10*/  @!P3 ST.E.64 desc[UR50][R4.64], R66 ;  /* 0x000000420400b985 */ /* 0x000fe2000c101b32 */
[----:B-1----:R-:W-:-:S03]  /*ae20*/  @!P5 LEA R14, P6, R209, R3, 0x2 ;  /* 0x00000003d10ed211 */ /* 0x002fc600078c10ff */
[----:B------:R1:W-:Y:S01]  /*ae30*/  @!P4 ST.E.64 desc[UR50][R12.64], R70 ;  /* 0x000000460c00c985 */ /* 0x0003e2000c101b32 */
[-C--:B------:R-:W-:Y:S02]  /*ae40*/  @!P5 LEA.HI.X R15, R209, R20.reuse, R163, 0x2, P6 ;  /* 0x00000014d10fd211 */ /* 0x080fe400030f14a3 */
[CC--:B0-----:R-:W-:Y:S02]  /*ae50*/  @!P0 LEA R6, P4, R208.reuse, R3.reuse, 0x2 ;  /* 0x00000003d0068211 */ /* 0x0c1fe400078810ff */
[-C--:B--2---:R-:W-:Y:S01]  /*ae60*/  @!P1 LEA R8, P3, R207, R3.reuse, 0x2 ;  /* 0x00000003cf089211 */ /* 0x084fe200078610ff */
[----:B------:R0:W-:Y:S01]  /*ae70*/  @!P5 ST.E.64 desc[UR50][R14.64], R74 ;  /* 0x0000004a0e00d985 */ /* 0x0001e2000c101b32 */
[----:B------:R-:W-:Y:S02]  /*ae80*/  @!P0 LEA.HI.X R7, R208, R20, R162, 0x2, P4 ;  /* 0x00000014d0078211 */ /* 0x000fe400020f14a2 */
[----:B------:R-:W-:Y:S02]  /*ae90*/  ISETP.GE.AND P4, PT, R204, UR4, PT ;  /* 0x00000004cc007c0c */ /* 0x000fe4000bf86270 */
[----:B------:R-:W-:Y:S01]  /*aea0*/  ISETP.GE.AND P5, PT, R205, UR4, PT ;  /* 0x00000004cd007c0c */ /* 0x000fe2000bfa6270 */
[----:B------:R2:W-:Y:S01]  /*aeb0*/  @!P0 ST.E.64 desc[UR50][R6.64], R78 ;  /* 0x0000004e06008985 */ /* 0x0005e2000c101b32 */
[----:B---3--:R-:W-:-:S02]  /*aec0*/  @!P2 LEA R10, P6, R206, R3, 0x2 ;  /* 0x00000003ce0aa211 */ /* 0x008fc400078c10ff */
[-C--:B------:R-:W-:Y:S02]  /*aed0*/  @!P1 LEA.HI.X R9, R207, R20.reuse, R161, 0x2, P3 ;  /* 0x00000014cf099211 */ /* 0x080fe400018f14a1 */
[----:B------:R-:W-:Y:S02]  /*aee0*/  ISETP.GE.AND P3, PT, R203, UR4, PT ;  /* 0x00000004cb007c0c */ /* 0x000fe4000bf66270 */
[----:B------:R-:W-:Y:S01]  /*aef0*/  @!P2 LEA.HI.X R11, R206, R20, R160, 0x2, P6 ;  /* 0x00000014ce0ba211 */ /* 0x000fe200030f14a0 */
[----:B------:R3:W-:Y:S01]  /*af00*/  @!P1 ST.E.64 desc[UR50][R8.64], R82 ;  /* 0x0000005208009985 */ /* 0x0007e2000c101b32 */
[----:B------:R-:W-:Y:S02]  /*af10*/  ISETP.GE.AND P1, PT, R201, UR4, PT ;  /* 0x00000004c9007c0c */ /* 0x000fe4000bf26270 */
[----:B-1----:R-:W-:Y:S01]  /*af20*/  @!P4 LEA R12, P0, R204, R3, 0x2 ;  /* 0x00000003cc0cc211 */ /* 0x002fe200078010ff */
[----:B------:R1:W-:Y:S01]  /*af30*/  @!P2 ST.E.64 desc[UR50][R10.64], R86 ;  /* 0x000000560a00a985 */ /* 0x0003e2000c101b32 */
[----:B------:R-:W-:-:S02]  /*af40*/  ISETP.GE.AND P2, PT, R202, UR4, PT ;  /* 0x00000004ca007c0c */ /* 0x000fc4000bf46270 */
[CC--:B------:R-:W-:Y:S02]  /*af50*/  @!P5 LEA R4, P6, R205.reuse, R3.reuse, 0x2 ;  /* 0x00000003cd04d211 */ /* 0x0c0fe400078c10ff */
[-C--:B------:R-:W-:Y:S02]  /*af60*/  @!P4 LEA.HI.X R13, R204, R20.reuse, R158, 0x2, P0 ;  /* 0x00000014cc0dc211 */ /* 0x080fe400000f149e */
[----:B------:R-:W-:Y:S02]  /*af70*/  @!P5 LEA.HI.X R5, R205, R20, R159, 0x2, P6 ;  /* 0x00000014cd05d211 */ /* 0x000fe400030f149f */
[----:B------:R-:W-:Y:S02]  /*af80*/  ISETP.GE.AND P0, PT, R200, UR4, PT ;  /* 0x00000004c8007c0c */ /* 0x000fe4000bf06270 */
[----:B0-----:R-:W-:Y:S01]  /*af90*/  @!P3 LEA R14, P6, R203, R3, 0x2 ;  /* 0x00000003cb0eb211 */ /* 0x001fe200078c10ff */
[----:B------:R0:W-:Y:S01]  /*afa0*/  @!P5 ST.E.64 desc[UR50][R4.64], R90 ;  /* 0x0000005a0400d985 */ /* 0x0001e2000c101b32 */
[----:B------:R-:W-:-:S02]  /*afb0*/  ISETP.GE.AND P5, PT, R199, UR4, PT ;  /* 0x00000004c7007c0c */ /* 0x000fc4000bfa6270 */
[-C--:B------:R-:W-:Y:S01]  /*afc0*/  @!P3 LEA.HI.X R15, R203, R20.reuse, R157, 0x2, P6 ;  /* 0x00000014cb0fb211 */ /* 0x080fe200030f149d */
[----:B------:R4:W-:Y:S01]  /*afd0*/  @!P4 ST.E.64 desc[UR50][R12.64], R94 ;  /* 0x0000005e0c00c985 */ /* 0x0009e2000c101b32 */
[-C--:B--2---:R-:W-:Y:S02]  /*afe0*/  @!P2 LEA R6, P6, R202, R3.reuse, 0x2 ;  /* 0x00000003ca06a211 */ /* 0x084fe400078c10ff */
[----:B------:R-:W-:Y:S01]  /*aff0*/  ISETP.GE.AND P4, PT, R198, UR4, PT ;  /* 0x00000004c6007c0c */ /* 0x000fe2000bf86270 */
[----:B------:R2:W-:Y:S01]  /*b000*/  @!P3 ST.E.64 desc[UR50][R14.64], R98 ;  /* 0x000000620e00b985 */ /* 0x0005e2000c101b32 */
[-C--:B---3--:R-:W-:Y:S02]  /*b010*/  @!P1 LEA R8, P3, R201, R3.reuse, 0x2 ;  /* 0x00000003c9089211 */ /* 0x088fe400078610ff */
[----:B------:R-:W-:Y:S02]  /*b020*/  @!P2 LEA.HI.X R7, R202, R20, R156, 0x2, P6 ;  /* 0x00000014ca07a211 */ /* 0x000fe400030f149c */
[----:B-1----:R-:W-:-:S02]  /*b030*/  @!P0 LEA R10, P6, R200, R3, 0x2 ;  /* 0x00000003c80a8211 */ /* 0x002fc400078c10ff */
[-C--:B------:R-:W-:Y:S01]  /*b040*/  @!P1 LEA.HI.X R9, R201, R20.reuse, R155, 0x2, P3 ;  /* 0x00000014c9099211 */ /* 0x080fe200018f149b */
[----:B------:R1:W-:Y:S01]  /*b050*/  @!P2 ST.E.64 desc[UR50][R6.64], R102 ;  /* 0x000000660600a985 */ /* 0x0003e2000c101b32 */
[----:B------:R-:W-:Y:S02]  /*b060*/  ISETP.GE.AND P3, PT, R197, UR4, PT ;  /* 0x00000004c5007c0c */ /* 0x000fe4000bf66270 */
[----:B------:R-:W-:Y:S01]  /*b070*/  @!P0 LEA.HI.X R11, R200, R20, R154, 0x2, P6 ;  /* 0x00000014c80b8211 */ /* 0x000fe200030f149a */
[----:B------:R3:W-:Y:S01]  /*b080*/  @!P1 ST.E.64 desc[UR50][R8.64], R106 ;  /* 0x0000006a08009985 */ /* 0x0007e2000c101b32 */
[-C--:B0-----:R-:W-:Y:S02]  /*b090*/  @!P5 LEA R4, P1, R199, R3.reuse, 0x2 ;  /* 0x00000003c704d211 */ /* 0x081fe400078210ff */
[----:B----4-:R-:W-:Y:S01]  /*b0a0*/  @!P4 LEA R12, P2, R198, R3, 0x2 ;  /* 0x00000003c60cc211 */ /* 0x010fe200078410ff */
[----:B------:R-:W-:Y:S01]  /*b0b0*/  @!P0 ST.E.64 desc[UR50][R10.64], R110 ;  /* 0x0000006e0a008985 */ /* 0x000fe2000c101b32 */
[----:B------:R-:W-:-:S02]  /*b0c0*/  ISETP.GE.AND P0, PT, R196, UR4, PT ;  /* 0x00000004c4007c0c */ /* 0x000fc4000bf06270 */
[-C--:B------:R-:W-:Y:S02]  /*b0d0*/  @!P5 LEA.HI.X R5, R199, R20.reuse, R153, 0x2, P1 ;  /* 0x00000014c705d211 */ /* 0x080fe400008f1499 */
[----:B------:R-:W-:Y:S02]  /*b0e0*/  ISETP.GE.AND P1, PT, R195, UR4, PT ;  /* 0x00000004c3007c0c */ /* 0x000fe4000bf26270 */
[C---:B--2---:R-:W-:Y:S01]  /*b0f0*/  @!P3 LEA R14, P6, R197.reuse, R3, 0x2 ;  /* 0x00000003c50eb211 */ /* 0x044fe200078c10ff */
[----:B------:R0:W-:Y:S01]  /*b100*/  @!P5 ST.E.64 desc[UR50][R4.64], R114 ;  /* 0x000000720400d985 */ /* 0x0001e2000c101b32 */
[-C--:B------:R-:W-:Y:S02]  /*b110*/  @!P4 LEA.HI.X R13, R198, R20.reuse, R152, 0x2, P2 ;  /* 0x00000014c60dc211 */ /* 0x080fe400010f1498 */
[----:B------:R-:W-:Y:S02]  /*b120*/  @!P3 LEA.HI.X R15, R197, R20, R21, 0x2, P6 ;  /* 0x00000014c50fb211 */ /* 0x000fe400030f1415 */
[----:B------:R-:W-:Y:S01]  /*b130*/  ISETP.GE.AND P2, PT, R192, UR4, PT ;  /* 0x00000004c0007c0c */ /* 0x000fe2000bf46270 */
[----:B------:R2:W-:Y:S01]  /*b140*/  @!P4 ST.E.64 desc[UR50][R12.64], R118 ;  /* 0x000000760c00c985 */ /* 0x0005e2000c101b32 */
[----:B------:R-:W-:-:S02]  /*b150*/  ISETP.GE.AND P4, PT, R194, UR4, PT ;  /* 0x00000004c2007c0c */ /* 0x000fc4000bf86270 */
[CC--:B-1----:R-:W-:Y:S01]  /*b160*/  @!P0 LEA R6, P5, R196.reuse, R3.reuse, 0x2 ;  /* 0x00000003c4068211 */ /* 0x0c2fe200078a10ff */
[----:B------:R1:W-:Y:S01]  /*b170*/  @!P3 ST.E.64 desc[UR50][R14.64], R122 ;  /* 0x0000007a0e00b985 */ /* 0x0003e2000c101b32 */
[----:B------:R-:W-:Y:S02]  /*b180*/  ISETP.GE.AND P3, PT, R193, UR4, PT ;  /* 0x00000004c1007c0c */ /* 0x000fe4000bf66270 */
[----:B------:R-:W-:Y:S02]  /*b190*/  @!P0 LEA.HI.X R7, R196, R20, R229, 0x2, P5 ;  /* 0x00000014c4078211 */ /* 0x000fe400028f14e5 */
[----:B------:R-:W-:Y:S02]  /*b1a0*/  ISETP.GE.AND P5, PT, R187, UR4, PT ;  /* 0x00000004bb007c0c */ /* 0x000fe4000bfa6270 */
[-C--:B---3--:R-:W-:Y:S01]  /*b1b0*/  @!P1 LEA R8, P6, R195, R3.reuse, 0x2 ;  /* 0x00000003c3089211 */ /* 0x088fe200078c10ff */
[----:B------:R3:W-:Y:S02]  /*b1c0*/  @!P0 ST.E.64 desc[UR50][R6.64], R126 ;  /* 0x0000007e06008985 */ /* 0x0007e4000c101b32 */
[----:B0-----:R-:W-:-:S02]  /*b1d0*/  @!P4 LEA R4, P0, R194, R3, 0x2 ;  /* 0x00000003c204c211 */ /* 0x001fc400078010ff */
[-C--:B------:R-:W-:Y:S02]  /*b1e0*/  @!P1 LEA.HI.X R9, R195, R20.reuse, R228, 0x2, P6 ;  /* 0x00000014c3099211 */ /* 0x080fe400030f14e4 */
[-C--:B------:R-:W-:Y:S02]  /*b1f0*/  @!P3 LEA R10, P6, R193, R3.reuse, 0x2 ;  /* 0x00000003c10ab211 */ /* 0x080fe400078c10ff */
[-C--:B------:R-:W-:Y:S01]  /*b200*/  @!P4 LEA.HI.X R5, R194, R20.reuse, R227, 0x2, P0 ;  /* 0x00000014c205c211 */ /* 0x080fe200000f14e3 */
[----:B------:R3:W-:Y:S01]  /*b210*/  @!P1 ST.E.64 desc[UR50][R8.64], R130 ;  /* 0x0000008208009985 */ /* 0x0007e2000c101b32 */
[-C--:B--2---:R-:W-:Y:S02]  /*b220*/  @!P2 LEA R12, P1, R192, R3.reuse, 0x2 ;  /* 0x00000003c00ca211 */ /* 0x084fe400078210ff */
[----:B-1----:R-:W-:Y:S01]  /*b230*/  @!P5 LEA R14, P0, R187, R3, 0x2 ;  /* 0x00000003bb0ed211 */ /* 0x002fe200078010ff */
[----:B------:R3:W-:Y:S01]  /*b240*/  @!P4 ST.E.64 desc[UR50][R4.64], R134 ;  /* 0x000000860400c985 */ /* 0x0007e2000c101b32 */
[----:B------:R-:W-:-:S02]  /*b250*/  @!P3 LEA.HI.X R11, R193, R20, R226, 0x2, P6 ;  /* 0x00000014c10bb211 */ /* 0x000fc400030f14e2 */
[-C--:B------:R-:W-:Y:S02]  /*b260*/  @!P2 LEA.HI.X R13, R192, R20.reuse, R225, 0x2, P1 ;  /* 0x00000014c00da211 */ /* 0x080fe400008f14e1 */
[----:B------:R-:W-:Y:S01]  /*b270*/  @!P5 LEA.HI.X R15, R187, R20, R224, 0x2, P0 ;  /* 0x00000014bb0fd211 */ /* 0x000fe200000f14e0 */
[----:B------:R3:W-:Y:S01]  /*b280*/  @!P3 ST.E.64 desc[UR50][R10.64], R138 ;  /* 0x0000008a0a00b985 */ /* 0x0007e2000c101b32 */
[----:B------:R-:W-:-:S03]  /*b290*/  ISETP.GE.AND P0, PT, R186, UR4, PT ;  /* 0x00000004ba007c0c */ /* 0x000fc6000bf06270 */
[----:B------:R3:W-:Y:S04]  /*b2a0*/  @!P2 ST.E.64 desc[UR50][R12.64], R142 ;  /* 0x0000008e0c00a985 */ /* 0x0007e8000c101b32 */
[----:B------:R3:W-:Y:S06]  /*b2b0*/  @!P5 ST.E.64 desc[UR50][R14.64], R146 ;  /* 0x000000920e00d985 */ /* 0x0007ec000c101b32 */
[----:B------:R-:W-:Y:S05]  /*b2c0*/  @P0 BRA `(.L_x_394) ;  /* 0x0000001000200947 */ /* 0x000fea0003800000 */
[----:B---3--:R-:W-:-:S04]  /*b2d0*/  LEA R4, P0, R186, R3, 0x2 ;  /* 0x00000003ba047211 */ /* 0x008fc800078010ff */
[----:B------:R-:W-:-:S05]  /*b2e0*/  LEA.HI.X R5, R186, R20, R223, 0x2, P0 ;  /* 0x00000014ba057211 */ /* 0x000fca00000f14df */
[----:B------:R0:W-:Y:S01]  /*b2f0*/  ST.E.64 desc[UR50][R4.64], R150 ;  /* 0x0000009604007985 */ /* 0x0001e2000c101b32 */
[----:B------:R-:W-:Y:S05]  /*b300*/  BRA `(.L_x_394) ;  /* 0x0000001000107947 */ /* 0x000fea0003800000 */
.L_x_388:
[----:B------:R-:W-:Y:S02]  /*b310*/  ULDC.64 UR8, c[0x0][0xc00] ;  /* 0x0003000000087ab9 */ /* 0x000fe40000000a00 */
[----:B------:R-:W-:-:S04]  /*b320*/  UISETP.NE.U32.AND UP0, UPT, UR8, URZ, UPT ;  /* 0x0000003f0800728c */ /* 0x000fc8000bf05070 */
[----:B------:R-:W-:-:S03]  /*b330*/  UISETP.NE.AND.EX UP0, UPT, UR9, URZ, UPT, UP0 ;  /* 0x0000003f0900728c */ /* 0x000fc6000bf05300 */
[----:B------:R-:W-:Y:S02]  /*b340*/  ULDC.64 UR8, c[0x0][0xc00] ;  /* 0x0003000000087ab9 */ /* 0x000fe40000000a00 */
[----:B------:R-:W-:Y:S01]  /*b350*/  UIMAD.WIDE UR8, UR40, 0x4, UR8 ;  /* 0x00000004280878a5 */ /* 0x000fe2000f8e0208 */
[----:B------:R-:W-:-:S05]  /*b360*/  PLOP3.LUT P1, PT, PT, PT, UP0, 0x80, 0x0 ;  /* 0x000000000000781c */ /* 0x000fca0003f2f008 */
[----:B------:R-:W-:Y:S02]  /*b370*/  IMAD.U32 R4, RZ, RZ, UR8 ;  /* 0x00000008ff047e24 */ /* 0x000fe4000f8e00ff */
[----:B------:R-:W-:Y:S01]  /*b380*/  IMAD.U32 R5, RZ, RZ, UR9 ;  /* 0x00000009ff057e24 */ /* 0x000fe2000f8e00ff */
[----:B------:R-:W-:Y:S02]  /*b390*/  ULDC.64 UR8, c[0x0][0xc08] ;  /* 0x0003020000087ab9 */ /* 0x000fe40000000a00 */
[----:B------:R-:W-:-:S03]  /*b3a0*/  UISETP.NE.U32.AND UP1, UPT, UR8, URZ, UPT ;  /* 0x0000003f0800728c */ /* 0x000fc6000bf25070 */
[----:B------:R-:W2:Y:S01]  /*b3b0*/  @P1 LDG.E R8, desc[UR50][R4.64] ;  /* 0x0000003204081981 */ /* 0x000ea2000c1e1900 */
[----:B------:R-:W-:Y:S01]  /*b3c0*/  UISETP.NE.AND.EX UP1, UPT, UR9, URZ, UPT, UP1 ;  /* 0x0000003f0900728c */ /* 0x000fe2000bf25310 */
[----:B------:R-:W-:Y:S02]  /*b3d0*/  ULDC UR4, c[0x0][0xa88] ;  /* 0x0002a20000047ab9 */ /* 0x000fe40000000800 */
[----:B------:R-:W-:-:S03]  /*b3e0*/  IMAD.U32 R0, RZ, RZ, UR4 ;  /* 0x00000004ff007e24 */ /* 0x000fc6000f8e00ff */
[----:B------:R-:W-:-:S05]  /*b3f0*/  PLOP3.LUT P2, PT, PT, PT, UP1, 0x80, 0x0 ;  /* 0x000000000000781c */ /* 0x000fca0003f4f018 */
[----:B------:R-:W-:Y:S02]  /*b400*/  @UP1 ULDC.64 UR8, c[0x0][0xc08] ;  /* 0x0003020000081ab9 */ /* 0x000fe40000000a00 */
[----:B------:R-:W-:-:S06]  /*b410*/  @UP1 UIMAD.WIDE UR8, UR40, 0x4, UR8 ;  /* 0x00000004280818a5 */ /* 0x000fcc000f8e0208 */
[----:B------:R-:W-:Y:S02]  /*b420*/  IMAD.U32 R6, RZ, RZ, UR8 ;  /* 0x00000008ff067e24 */ /* 0x000fe4000f8e00ff */
[----:B------:R-:W-:-:S05]  /*b430*/  IMAD.U32 R7, RZ, RZ, UR9 ;  /* 0x00000009ff077e24 */ /* 0x000fca000f8e00ff */
[----:B------:R1:W5:Y:S01]  /*b440*/  @P2 LDG.E R0, desc[UR50][R6.64] ;  /* 0x0000003206002981 */ /* 0x000362000c1e1900 */
[----:B------:R-:W-:Y:S01]  /*b450*/  UMOV UR4, URZ ;  /* 0x0000003f00047c82 */ /* 0x000fe20008000000 */
[----:B------:R-:W-:Y:S01]  /*b460*/  UISETP.NE.AND UP1, UPT, UR45, URZ, UPT ;  /* 0x0000003f2d00728c */ /* 0x000fe2000bf25270 */
[----:B------:R-:W3:Y:S10]  /*b470*/  S2R R3, SR_TID.X ;  /* 0x0000000000037919 */ /* 0x000ef40000002100 */
[----:B------:R-:W-:Y:S01]  /*b480*/  @!UP1 ULDC UR45, c[0x0][0xad4] ;  /* 0x0002b500002d9ab9 */ /* 0x000fe20000000800 */
[----:B--2---:R-:W-:Y:S01]  /*b490*/  @P1 R2UR UR4, R8 ;  /* 0x00000000080412ca */ /* 0x004fe200000e0000 */
[----:B---3--:R-:W-:-:S05]  /*b4a0*/  VIADD R8, R3, 0xffffff80 ;  /* 0xffffff8003087836 */ /* 0x008fca0000000000 */
[----:B------:R-:W-:-:S07]  /*b4b0*/  ISETP.GT.AND P0, PT, R8, 0x3f, PT ;  /* 0x0000003f0800780c */ /* 0x000fce0003f04270 */
[----:B------:R-:W-:Y:S01]  /*b4c0*/  USHF.R.S32.HI UR19, URZ, 0x1f, UR4 ;  /* 0x0000001f3f137899 */ /* 0x000fe20008011404 */
[----:B-1----:R-:W-:Y:S11]  /*b4d0*/  @P2 BRA `(.L_x_397) ;  /* 0x0000000000102947 */ /* 0x002ff60003800000 */
[----:B------:R-:W-:Y:S05]  /*b4e0*/  @!P1 BRA `(.L_x_397) ;  /* 0x00000000000c9947 */ /* 0x000fea0003800000 */
[----:B------:R-:W2:Y:S04]  /*b4f0*/  LDG.E R3, desc[UR50][R4.64] ;  /* 0x0000003204037981 */ /* 0x000ea8000c1e1900 */
[----:B-----5:R-:W2:Y:S02]  /*b500*/  LDG.E R0, desc[UR50][R4.64+0x4] ;  /* 0x0000043204007981 */ /* 0x020ea4000c1e1900 */
[----:B--2---:R-:W-:-:S07]  /*b510*/  IMAD.IADD R0, R0, 0x1, -R3 ;  /* 0x0000000100007824 */ /* 0x004fce00078e0a03 */
.L_x_397:
[----:B------:R-:W-:Y:S01]  /*b520*/  USEL UR40, UR40, URZ, !UP0 ;  /* 0x0000003f28287287 */ /* 0x000fe2000c000000 */
[----:B------:R-:W-:Y:S01]  /*b530*/  BSSY B1, `(.L_x_398) ;  /* 0x0000039000017945 */ /* 0x000fe20003800000 */
[----:B------:R-:W-:-:S03]  /*b540*/  USEL UR41, UR41, URZ, !UP0 ;  /* 0x0000003f29297287 */ /* 0x000fc6000c000000 */
[----:B------:R-:W-:Y:S09]  /*b550*/  @P0 BRA `(.L_x_399) ;  /* 0x0000000000d80947 */ /* 0x000ff20003800000 */
[----:B------:R-:W1:Y:S01]  /*b560*/  S2R R3, SR_TID.X ;  /* 0x0000000000037919 */ /* 0x000e620000002100 */
[----:B------:R-:W2:Y:S01]  /*b570*/  LDC R9, c[0x0][0xbe8] ;  /* 0x0002fa00ff097b82 */ /* 0x000ea20000000800 */
[----:B------:R-:W-:-:S04]  /*b580*/  IMAD.U32 R4, RZ, RZ, UR43 ;  /* 0x0000002bff047e24 */ /* 0x000fc8000f8e00ff */
[----:B-1----:R-:W-:Y:S02]  /*b590*/  IMAD R3, R4, 0x40, R3 ;  /* 0x0000004004037824 */ /* 0x002fe400078e0203 */
[----:B--2--5:R-:W-:Y:S02]  /*b5a0*/  IMAD R4, R0, R9, RZ ;  /* 0x0000000900047224 */ /* 0x024fe400078e02ff */
[----:B------:R-:W-:-:S05]  /*b5b0*/  VIADD R6, R3, 0xffffff80 ;  /* 0xffffff8003067836 */ /* 0x000fca0000000000 */
[----:B------:R-:W-:-:S13]  /*b5c0*/  ISETP.GE.AND P0, PT, R6, R4, PT ;  /* 0x000000040600720c */ /* 0x000fda0003f06270 */
[----:B------:R-:W-:Y:S05]  /*b5d0*/  @P0 BRA `(.L_x_399) ;  /* 0x0000000000b80947 */ /* 0x000fea0003800000 */
[----:B------:R-:W-:Y:S01]  /*b5e0*/  ISETP.NE.AND P0, PT, R9, 0x1, PT ;  /* 0x000000010900780c */ /* 0x000fe20003f05270 */
[----:B------:R-:W-:Y:S01]  /*b5f0*/  UISETP.GT.AND UP0, UPT, UR45, 0x1, UPT ;  /* 0x000000012d00788c */ /* 0x000fe2000bf04270 */
[----:B------:R-:W-:-:S03]  /*b600*/  UMOV UR17, 0x9b8 ;  /* 0x000009b800117882 */ /* 0x000fc60000000000 */
[----:B------:R-:W-:Y:S02]  /*b610*/  USEL UR17, UR17, 0x978, UP0 ;  /* 0x0000097811117887 */ /* 0x000fe40008000000 */
[----:B------:R-:W-:-:S06]  /*b620*/  USEL UR16, UR44, URZ, UP0 ;  /* 0x0000003f2c107287 */ /* 0x000fcc0008000000 */
[----:B------:R-:W1:Y:S04]  /*b630*/  @P0 LDC R3, c[0x0][0xbec] ;  /* 0x0002fb00ff030b82 */ /* 0x000e680000000800 */
[----:B------:R-:W-:Y:S01]  /*b640*/  ULDC.64 UR8, c[0x0][UR17+0x218] ;  /* 0x0000860011087abb */ /* 0x000fe20008000a00 */
[----:B------:R-:W-:Y:S01]  /*b650*/  ULDC.64 UR12, c[0x0][UR17+0x220] ;  /* 0x00008800110c7abb */ /* 0x000fe20008000a00 */
[----:B------:R-:W-:Y:S01]  /*b660*/  ULDC.64 UR14, c[0x0][UR17+0x228] ;  /* 0x00008a00110e7abb */ /* 0x000fe20008000a00 */
[----:B------:R-:W-:Y:S01]  /*b670*/  UIMAD.WIDE.U32 UR10, UR8, UR42, URZ ;  /* 0x0000002a080a72a5 */ /* 0x000fe2000f8e003f */
[----:B------:R-:W2:Y:S01]  /*b680*/  @P0 LDC R5, c[0x0][0xbf0] ;  /* 0x0002fc00ff050b82 */ /* 0x000ea20000000800 */
[----:B------:R-:W-:Y:S02]  /*b690*/  UIMAD UR18, UR9, UR42, URZ ;  /* 0x0000002a091272a4 */ /* 0x000fe4000f8e023f */
[----:B------:R-:W-:-:S02]  /*b6a0*/  UIMAD UR13, UR13, UR40, URZ ;  /* 0x000000280d0d72a4 */ /* 0x000fc4000f8e023f */
[----:B------:R-:W-:Y:S02]  /*b6b0*/  UIMAD.WIDE.U32 UR20, UR14, UR16, URZ ;  /* 0x000000100e1472a5 */ /* 0x000fe4000f8e003f */
[----:B------:R-:W-:Y:S02]  /*b6c0*/  UIMAD.WIDE.U32 UR8, UR12, UR40, URZ ;  /* 0x000000280c0872a5 */ /* 0x000fe4000f8e003f */
[----:B------:R-:W-:Y:S02]  /*b6d0*/  UIMAD UR14, UR15, UR16, URZ ;  /* 0x000000100f0e72a4 */ /* 0x000fe4000f8e023f */
[----:B------:R-:W-:Y:S02]  /*b6e0*/  UIMAD UR13, UR12, UR41, UR13 ;  /* 0x000000290c0d72a4 */ /* 0x000fe4000f8e020d */
[----:B------:R-:W-:Y:S02]  /*b6f0*/  UIADD3 UR10, UP1, UP2, UR8, UR10, UR4 ;  /* 0x0000000a080a7290 */ /* 0x000fe4000fa3e004 */
[----:B------:R-:W-:Y:S01]  /*b700*/  UIADD3 UR14, UR21, UR14, URZ ;  /* 0x0000000e150e7290 */ /* 0x000fe2000fffe03f */
[----:B-1----:R-:W-:Y:S01]  /*b710*/  @P0 IMAD.HI.U32 R4, R6, R3, RZ ;  /* 0x0000000306040227 */ /* 0x002fe200078e00ff */
[----:B------:R-:W-:-:S02]  /*b720*/  UIADD3 UR18, UR11, UR18, URZ ;  /* 0x000000120b127290 */ /* 0x000fc4000fffe03f */
[----:B------:R-:W-:Y:S01]  /*b730*/  UIADD3 UR13, UR9, UR13, URZ ;  /* 0x0000000d090d7290 */ /* 0x000fe2000fffe03f */
[----:B------:R-:W-:Y:S02]  /*b740*/  IMAD.MOV.U32 R3, RZ, RZ, R6 ;  /* 0x000000ffff037224 */ /* 0x000fe400078e0006 */
[----:B------:R-:W-:Y:S01]  /*b750*/  IMAD.U32 R10, RZ, RZ, UR14 ;  /* 0x0000000eff0a7e24 */ /* 0x000fe2000f8e00ff */
[----:B------:R-:W-:Y:S01]  /*b760*/  ULDC.64 UR8, c[0x0][UR17+0x210] ;  /* 0x0000840011087abb */ /* 0x000fe20008000a00 */
[----:B--2---:R-:W-:Y:S01]  /*b770*/  @P0 SHF.R.U32.HI R3, RZ, R5, R4 ;  /* 0x00000005ff030219 */ /* 0x004fe20000011604 */
[----:B------:R-:W-:Y:S02]  /*b780*/  IMAD.U32 R4, RZ, RZ, UR20 ;  /* 0x00000014ff047e24 */ /* 0x000fe4000f8e00ff */
[----:B------:R-:W-:Y:S01]  /*b790*/  IMAD.U32 R5, RZ, RZ, UR21 ;  /* 0x00000015ff057e24 */ /* 0x000fe2000f8e00ff */
[--C-:B------:R-:W-:Y:S01]  /*b7a0*/  SHF.R.S32.HI R5, RZ, 0x1f, R3.reuse ;  /* 0x0000001fff057819 */ /* 0x100fe20000011403 */
[----:B------:R-:W-:Y:S01]  /*b7b0*/  IMAD.MOV R7, RZ, RZ, -R3 ;  /* 0x000000ffff077224 */ /* 0x000fe200078e0a03 */
[----:B------:R-:W-:Y:S01]  /*b7c0*/  IADD3 R4, P0, P1, R3, UR10, R4 ;  /* 0x0000000a03047c10 */ /* 0x000fe2000f91e004 */
[----:B------:R-:W-:-:S02]  /*b7d0*/  UIADD3.X UR10, UR13, UR18, UR19, UP1, UP2 ;  /* 0x000000120d0a7290 */ /* 0x000fc40008fe4413 */
[----:B------:R-:W-:-:S04]  /*b7e0*/  IMAD R7, R9, R7, R6 ;  /* 0x0000000709077224 */ /* 0x000fc800078e0206 */
[----:B------:R-:W-:Y:S01]  /*b7f0*/  IADD3.X R5, R5, UR10, R10, P0, P1 ;  /* 0x0000000a05057c10 */ /* 0x000fe200087e240a */
[C---:B------:R-:W-:Y:S01]  /*b800*/  IMAD R6, R7.reuse, UR9, RZ ;  /* 0x0000000907067c24 */ /* 0x040fe2000f8e02ff */
[----:B------:R-:W-:Y:S01]  /*b810*/  SHF.R.S32.HI R3, RZ, 0x1f, R7 ;  /* 0x0000001fff037819 */ /* 0x000fe20000011407 */
[----:B------:R-:W-:Y:S01]  /*b820*/  ULDC.64 UR10, c[0x0][0xba8] ;  /* 0x0002ea00000a7ab9 */ /* 0x000fe20000000a00 */
[----:B------:R-:W-:Y:S01]  /*b830*/  @!UP0 ULDC UR10, c[0x0][0xb50] ;  /* 0x0002d400000a8ab9 */ /* 0x000fe20000000800 */
[----:B------:R-:W-:Y:S01]  /*b840*/  IMAD.WIDE.U32 R4, R7, UR8, R4 ;  /* 0x0000000807047c25 */ /* 0x000fe2000f8e0004 */
[----:B------:R-:W-:-:S03]  /*b850*/  @!UP0 ULDC UR11, c[0x0][0xb54] ;  /* 0x0002d500000b8ab9 */ /* 0x000fc60000000800 */
[----:B------:R-:W-:Y:S01]  /*b860*/  IMAD R3, R3, UR8, R6 ;  /* 0x0000000803037c24 */ /* 0x000fe2000f8e0206 */
[----:B------:R-:W-:-:S03]  /*b870*/  LEA R6, P0, R4, UR10, 0x2 ;  /* 0x0000000a04067c11 */ /* 0x000fc6000f8010ff */
[----:B------:R-:W-:-:S05]  /*b880*/  IMAD.IADD R3, R5, 0x1, R3 ;  /* 0x0000000105037824 */ /* 0x000fca00078e0203 */
[----:B------:R-:W-:Y:S01]  /*b890*/  LEA.HI.X R7, R4, UR11, R3, 0x2, P0 ;  /* 0x0000000b04077c11 */ /* 0x000fe200080f1403 */
[----:B------:R-:W-:-:S05]  /*b8a0*/  IMAD.MOV.U32 R3, RZ, RZ, -0x800000 ;  /* 0xff800000ff037424 */ /* 0x000fca00078e00ff */
[----:B------:R1:W-:Y:S02]  /*b8b0*/  STG.E desc[UR50][R6.64], R3 ;  /* 0x0000000306007986 */ /* 0x0003e4000c101932 */
.L_x_399:
[----:B------:R-:W-:Y:S05]  /*b8c0*/  BSYNC B1 ;  /* 0x0000000000017941 */ /* 0x000fea0003800000 */
.L_x_398:
[----:B------:R-:W-:-:S06]  /*b8d0*/  UISETP.GT.AND UP0, UPT, UR45, 0x1, UPT ;  /* 0x000000012d00788c */ /* 0x000fcc000bf04270 */
[----:B------:R-:W-:-:S13]  /*b8e0*/  PLOP3.LUT P0, PT, PT, PT, UP0, 0x80, 0x0 ;  /* 0x000000000000781c */ /* 0x000fda0003f0f008 */
[----:B------:R-:W-:Y:S05]  /*b8f0*/  @P0 BRA `(.L_x_394) ;  /* 0x0000000800940947 */ /* 0x000fea0003800000 */
[----:B------:R-:W2:Y:S01]  /*b900*/  LDC R11, c[0x0][0xbe8] ;  /* 0x0002fa00ff0b7b82 */ /* 0x000ea20000000800 */
[----:B-1----:R-:W-:Y:S01]  /*b910*/  SHF.R.S32.HI R3, RZ, 0x1f, R8 ;  /* 0x0000001fff037819 */ /* 0x002fe20000011408 */
[----:B------:R-:W-:Y:S01]  /*b920*/  ULDC.64 UR12, c[0x0][0xaa0] ;  /* 0x0002a800000c7ab9 */ /* 0x000fe20000000a00 */
[----:B------:R-:W-:Y:S01]  /*b930*/  IMAD.U32 R6, RZ, RZ, UR43 ;  /* 0x0000002bff067e24 */ /* 0x000fe2000f8e00ff */
[----:B------:R-:W-:Y:S01]  /*b940*/  UIMAD UR10, UR19, UR12, URZ ;  /* 0x0000000c130a72a4 */ /* 0x000fe2000f8e023f */
[----:B------:R-:W-:Y:S01]  /*b950*/  LEA.HI R3, R3, R8, RZ, 0x3 ;  /* 0x0000000803037211 */ /* 0x000fe200078f18ff */
[----:B------:R-:W-:Y:S01]  /*b960*/  UIMAD.WIDE.U32 UR8, UR4, UR12, URZ ;  /* 0x0000000c040872a5 */ /* 0x000fe2000f8e003f */
[----:B------:R-:W-:Y:S01]  /*b970*/  VIADD R35, R2, 0xc0 ;  /* 0x000000c002237836 */ /* 0x000fe20000000000 */
[----:B------:R-:W-:Y:S01]  /*b980*/  UIMAD UR10, UR4, UR13, UR10 ;  /* 0x0000000d040a72a4 */ /* 0x000fe2000f8e020a */
[----:B------:R-:W-:Y:S01]  /*b990*/  LOP3.LUT R5, R3, 0xfffffff8, RZ, 0xc0, !PT ;  /* 0xfffffff803057812 */ /* 0x000fe200078ec0ff */
[----:B------:R-:W-:Y:S01]  /*b9a0*/  ULDC UR12, c[0x0][0xac8] ;  /* 0x0002b200000c7ab9 */ /* 0x000fe20000000800 */
[----:B------:R-:W-:Y:S01]  /*b9b0*/  SHF.R.S32.HI R13, RZ, 0x3, R3 ;  /* 0x00000003ff0d7819 */ /* 0x000fe20000011403 */
[----:B------:R-:W-:Y:S01]  /*b9c0*/  UIADD3 UR9, UR9, UR10, URZ ;  /* 0x0000000a09097290 */ /* 0x000fe2000fffe03f */
[----:B------:R-:W-:Y:S01]  /*b9d0*/  ISETP.GE.AND P1, PT, R185, UR12, PT ;  /* 0x0000000cb9007c0c */ /* 0x000fe2000bf26270 */
[----:B------:R-:W-:Y:S01]  /*b9e0*/  IMAD.IADD R8, R8, 0x1, -R5 ;  /* 0x0000000108087824 */ /* 0x000fe200078e0a05 */
[----:B------:R-:W-:Y:S01]  /*b9f0*/  ULDC.64 UR10, c[0x0][0xae8] ;  /* 0x0002ba00000a7ab9 */ /* 0x000fe20000000a00 */
[----:B------:R-:W-:Y:S01]  /*ba00*/  ISETP.GE.AND P2, PT, R2, UR12, PT ;  /* 0x0000000c02007c0c */ /* 0x000fe2000bf46270 */
[----:B------:R-:W-:Y:S01]  /*ba10*/  UIMAD.WIDE.U32 UR8, UR42, UR10, UR8 ;  /* 0x0000000a2a0872a5 */ /* 0x000fe2000f8e0008 */
[----:B------:R-:W-:Y:S01]  /*ba20*/  IMAD R3, R8, 0x20, R13 ;  /* 0x0000002008037824 */ /* 0x000fe200078e020d */
[----:B------:R-:W-:Y:S01]  /*ba30*/  BSSY B1, `(.L_x_400) ;  /* 0x000006d000017945 */ /* 0x000fe20003800000 */
[----:B------:R-:W-:Y:S01]  /*ba40*/  VIADD R31, R2, 0x100 ;  /* 0x00000100021f7836 */ /* 0x000fe20000000000 */
[----:B------:R-:W-:Y:S01]  /*ba50*/  UIMAD UR9, UR42, UR11, UR9 ;  /* 0x0000000b2a0972a4 */ /* 0x000fe2000f8e0209 */
[----:B------:R-:W-:Y:S01]  /*ba60*/  IMAD R9, R6, 0x40, R3 ;  /* 0x0000004006097824 */ /* 0x000fe200078e0203 */
[----:B------:R-:W-:Y:S01]  /*ba70*/  SEL R3, RZ, 0xffffffff, P1 ;  /* 0xffffffffff037807 */ /* 0x000fe20000800000 */
[----:B------:R-:W-:Y:S01]  /*ba80*/  ULDC.64 UR10, c[0x0][0xaf0] ;  /* 0x0002bc00000a7ab9 */ /* 0x000fe20000000a00 */
[----:B--2---:R-:W-:Y:S01]  /*ba90*/  ISETP.NE.AND P0, PT, R11, 0x1, PT ;  /* 0x000000010b00780c */ /* 0x004fe20003f05270 */
[----:B------:R-:W-:Y:S01]  /*baa0*/  UIMAD UR41, UR41, UR10, URZ ;  /* 0x0000000a292972a4 */ /* 0x000fe2000f8e023f */
[----:B------:R-:W-:Y:S01]  /*bab0*/  ISETP.GE.AND P1, PT, R184, UR12, PT ;  /* 0x0000000cb8007c0c */ /* 0x000fe2000bf26270 */
[----:B------:R-:W-:Y:S01]  /*bac0*/  IMAD.SHL.U32 R15, R3, 0x2, RZ ;  /* 0x00000002030f7824 */ /* 0x000fe200078e00ff */
[----:B------:R-:W-:Y:S01]  /*bad0*/  SEL R6, RZ, 0x1, P2 ;  /* 0x00000001ff067807 */ /* 0x000fe20001000000 */
[----:B------:R-:W-:Y:S01]  /*bae0*/  UIMAD UR4, UR40, UR11, UR41 ;  /* 0x0000000b280472a4 */ /* 0x000fe2000f8e0229 */
[----:B------:R-:W-:Y:S01]  /*baf0*/  SEL R7, RZ, 0xffffffff, P1 ;  /* 0xffffffffff077807 */ /* 0x000fe20000800000 */
[----:B------:R-:W-:Y:S01]  /*bb00*/  UIMAD.WIDE.U32 UR40, UR40, UR10, UR8 ;  /* 0x0000000a282872a5 */ /* 0x000fe2000f8e0008 */
[----:B------:R-:W-:Y:S01]  /*bb10*/  IMAD.MOV.U32 R3, RZ, RZ, R9 ;  /* 0x000000ffff037224 */ /* 0x000fe200078e0009 */
[----:B------:R-:W-:Y:S01]  /*bb20*/  LOP3.LUT R6, R15, 0x2, R6, 0xe2, !PT ;  /* 0x000000020f067812 */ /* 0x000fe200078ee206 */
[----:B------:R-:W-:Y:S01]  /*bb30*/  ULDC.64 UR8, c[0x0][0xae0] ;  /* 0x0002b80000087ab9 */ /* 0x000fe20000000a00 */
[----:B------:R-:W-:Y:S01]  /*bb40*/  IMAD.SHL.U32 R7, R7, 0x4, RZ ;  /* 0x0000000407077824 */ /* 0x000fe200078e00ff */
[----:B------:R-:W-:Y:S01]  /*bb50*/  UIADD3 UR4, UR41, UR4, URZ ;  /* 0x0000000429047290 */ /* 0x000fe2000fffe03f */
[----:B------:R-:W1:Y:S01]  /*bb60*/  @P0 LDC R4, c[0x0][0xbec] ;  /* 0x0002fb00ff040b82 */ /* 0x000e620000000800 */
[C---:B------:R-:W-:Y:S01]  /*bb70*/  VIADD R29, R2.reuse, 0x140 ;  /* 0x00000140021d7836 */ /* 0x040fe20000000000 */
[----:B------:R-:W-:Y:S01]  /*bb80*/  SHF.R.S32.HI R33, RZ, 0x1f, R184 ;  /* 0x0000001fff217819 */ /* 0x000fe200000114b8 */
[----:B------:R-:W-:Y:S01]  /*bb90*/  VIADD R37, R2, 0x180 ;  /* 0x0000018002257836 */ /* 0x000fe20000000000 */
[----:B------:R-:W-:Y:S01]  /*bba0*/  LOP3.LUT R10, R7, 0x4, R6, 0xe2, !PT ;  /* 0x00000004070a7812 */ /* 0x000fe200078ee206 */
[----:B------:R-:W-:Y:S01]  /*bbb0*/  IMAD.U32 R26, RZ, RZ, UR43 ;  /* 0x0000002bff1a7e24 */ /* 0x000fe2000f8e00ff */
[----:B------:R-:W-:Y:S01]  /*bbc0*/  SHF.R.S32.HI R28, RZ, 0x1f, R29 ;  /* 0x0000001fff1c7819 */ /* 0x000fe2000001141d */
[----:B-----5:R-:W-:Y:S01]  /*bbd0*/  IMAD R25, R0, R11, RZ ;  /* 0x0000000b00197224 */ /* 0x020fe200078e02ff */
[----:B------:R-:W2:Y:S01]  /*bbe0*/  @P0 LDC R5, c[0x0][0xbf0] ;  /* 0x0002fc00ff050b82 */ /* 0x000ea20000000800 */
[----:B------:R-:W-:Y:S01]  /*bbf0*/  IMAD R26, R26, 0x40, R13 ;  /* 0x000000401a1a7824 */ /* 0x000fe200078e020d */
[----:B------:R-:W-:Y:S01]  /*bc00*/  SHF.R.S32.HI R30, RZ, 0x1f, R31 ;  /* 0x0000001fff1e7819 */ /* 0x000fe2000001141f */
[----:B------:R-:W-:Y:S01]  /*bc10*/  VIADD R27, R2, 0x1c0 ;  /* 0x000001c0021b7836 */ /* 0x000fe20000000000 */
[----:B------:R-:W-:-:S02]  /*bc20*/  SHF.R.S32.HI R32, RZ, 0x1f, R37 ;  /* 0x0000001fff207819 */ /* 0x000fc40000011425 */
[----:B------:R-:W-:Y:S02]  /*bc30*/  SHF.R.S32.HI R34, RZ, 0x1f, R35 ;  /* 0x0000001fff227819 */ /* 0x000fe40000011423 */
[----:B------:R-:W-:Y:S02]  /*bc40*/  ISETP.GE.AND P1, PT, R27, UR12, PT ;  /* 0x0000000c1b007c0c */ /* 0x000fe4000bf26270 */
[----:B------:R-:W-:Y:S02]  /*bc50*/  SHF.R.S32.HI R36, RZ, 0x1f, R27 ;  /* 0x0000001fff247819 */ /* 0x000fe4000001141b */
[----:B------:R-:W-:Y:S02]  /*bc60*/  SEL R0, RZ, 0x80, P1 ;  /* 0x00000080ff007807 */ /* 0x000fe40000800000 */
[----:B------:R-:W-:Y:S01]  /*bc70*/  SHF.R.S32.HI R38, RZ, 0x1f, R185 ;  /* 0x0000001fff267819 */ /* 0x000fe200000114b9 */
[----:B-1----:R-:W-:-:S05]  /*bc80*/  @P0 IMAD.HI.U32 R4, R9, R4, RZ ;  /* 0x0000000409040227 */ /* 0x002fca00078e00ff */
[----:B--2---:R-:W-:Y:S01]  /*bc90*/  @P0 SHF.R.U32.HI R3, RZ, R5, R4 ;  /* 0x00000005ff030219 */ /* 0x004fe20000011604 */
[----:B------:R-:W-:Y:S01]  /*bca0*/  IMAD.U32 R5, RZ, RZ, UR41 ;  /* 0x00000029ff057e24 */ /* 0x000fe2000f8e00ff */
[----:B------:R-:W-:Y:S01]  /*bcb0*/  ISETP.GE.AND P0, PT, R35, UR12, PT ;  /* 0x0000000c23007c0c */ /* 0x000fe2000bf06270 */
[----:B------:R-:W-:Y:S01]  /*bcc0*/  IMAD.U32 R4, RZ, RZ, UR40 ;  /* 0x00000028ff047e24 */ /* 0x000fe2000f8e00ff */
[--C-:B------:R-:W-:Y:S01]  /*bcd0*/  SHF.R.S32.HI R6, RZ, 0x1f, R3.reuse ;  /* 0x0000001fff067819 */ /* 0x100fe20000011403 */
[----:B------:R-:W-:Y:S01]  /*bce0*/  IMAD.U32 R5, RZ, RZ, UR4 ;  /* 0x00000004ff057e24 */ /* 0x000fe2000f8e00ff */
[----:B------:R-:W-:Y:S01]  /*bcf0*/  SEL R7, RZ, 0xffffffff, P0 ;  /* 0xffffffffff077807 */ /* 0x000fe20000000000 */
[----:B------:R-:W-:Y:S01]  /*bd00*/  IMAD.MOV R8, RZ, RZ, -R3 ;  /* 0x000000ffff087224 */ /* 0x000fe200078e0a03 */
[----:B------:R-:W-:Y:S01]  /*bd10*/  ISETP.GE.AND P0, PT, R31, UR12, PT ;  /* 0x0000000c1f007c0c */ /* 0x000fe2000bf06270 */
[----:B------:R-:W-:Y:S02]  /*bd20*/  IMAD R6, R6, UR8, RZ ;  /* 0x0000000806067c24 */ /* 0x000fe4000f8e02ff */
[----:B------:R-:W-:Y:S01]  /*bd30*/  IMAD.SHL.U32 R15, R7, 0x8, RZ ;  /* 0x00000008070f7824 */ /* 0x000fe200078e00ff */
[----:B------:R-:W-:Y:S01]  /*bd40*/  SEL R12, RZ, 0xffffffff, P0 ;  /* 0xffffffffff0c7807 */ /* 0x000fe20000000000 */
[----:B------:R-:W-:Y:S01]  /*bd50*/  IMAD R7, R3, UR9, R6 ;  /* 0x0000000903077c24 */ /* 0x000fe2000f8e0206 */
[----:B------:R-:W-:Y:S01]  /*bd60*/  ISETP.GE.AND P0, PT, R29, UR12, PT ;  /* 0x0000000c1d007c0c */ /* 0x000fe2000bf06270 */
[----:B------:R-:W-:Y:S01]  /*bd70*/  IMAD.WIDE.U32 R4, R3, UR8, R4 ;  /* 0x0000000803047c25 */ /* 0x000fe2000f8e0004 */
[----:B------:R-:W-:Y:S01]  /*bd80*/  LOP3.LUT R10, R15, 0x8, R10, 0xe2, !PT ;  /* 0x000000080f0a7812 */ /* 0x000fe200078ee20a */
[----:B------:R-:W-:-:S02]  /*bd90*/  ULDC.64 UR8, c[0x0][0xad8] ;  /* 0x0002b60000087ab9 */ /* 0x000fc40000000a00 */
[----:B------:R-:W-:Y:S02]  /*bda0*/  IMAD R3, R11, R8, R9 ;  /* 0x000000080b037224 */ /* 0x000fe400078e0209 */
[----:B------:R-:W-:Y:S02]  /*bdb0*/  IMAD.SHL.U32 R9, R12, 0x10, RZ ;  /* 0x000000100c097824 */ /* 0x000fe400078e00ff */
[----:B------:R-:W-:Y:S01]  /*bdc0*/  IMAD.IADD R5, R5, 0x1, R7 ;  /* 0x0000000105057824 */ /* 0x000fe200078e0207 */
[----:B------:R-:W-:Y:S02]  /*bdd0*/  SHF.R.S32.HI R6, RZ, 0x1f, R3 ;  /* 0x0000001fff067819 */ /* 0x000fe40000011403 */
[----:B------:R-:W-:Y:S01]  /*bde0*/  SEL R7, RZ, 0xffffffff, P0 ;  /* 0xffffffffff077807 */ /* 0x000fe20000000000 */
[----:B------:R-:W-:Y:S01]  /*bdf0*/  IMAD.WIDE.U32 R4, R3, UR8, R4 ;  /* 0x0000000803047c25 */ /* 0x000fe2000f8e0004 */
[----:B------:R-:W-:Y:S02]  /*be00*/  LOP3.LUT R10, R9, 0x10, R10, 0xe2, !PT ;  /* 0x00000010090a7812 */ /* 0x000fe400078ee20a */
[----:B------:R-:W-:Y:S01]  /*be10*/  ISETP.GE.AND P0, PT, R37, UR12, PT ;  /* 0x0000000c25007c0c */ /* 0x000fe2000bf06270 */
[----:B------:R-:W-:-:S02]  /*be20*/  IMAD R6, R6, UR8, RZ ;  /* 0x0000000806067c24 */ /* 0x000fc4000f8e02ff */
[----:B------:R-:W-:Y:S02]  /*be30*/  IMAD.SHL.U32 R9, R7, 0x20, RZ ;  /* 0x0000002007097824 */ /* 0x000fe400078e00ff */
[----:B------:R-:W-:Y:S01]  /*be40*/  IMAD R7, R3, UR9, R6 ;  /* 0x0000000903077c24 */ /* 0x000fe2000f8e0206 */
[----:B------:R-:W-:Y:S02]  /*be50*/  ULDC.64 UR8, c[0x0][0xa80] ;  /* 0x0002a00000087ab9 */ /* 0x000fe40000000a00 */
[----:B------:R-:W-:Y:S01]  /*be60*/  LOP3.LUT R10, R9, 0x20, R10, 0xe2, !PT ;  /* 0x00000020090a7812 */ /* 0x000fe200078ee20a */
[----:B------:R-:W-:Y:S01]  /*be70*/  IMAD.IADD R3, R5, 0x1, R7 ;  /* 0x0000000105037824 */ /* 0x000fe200078e0207 */
[----:B------:R-:W-:Y:S02]  /*be80*/  SEL R9, RZ, 0x40, P0 ;  /* 0x00000040ff097807 */ /* 0x000fe40000000000 */
[----:B------:R-:W-:Y:S02]  /*be90*/  LEA R20, P0, R4, UR8, 0x1 ;  /* 0x0000000804147c11 */ /* 0x000fe4000f8008ff */
[----:B------:R-:W-:-:S02]  /*bea0*/  LOP3.LUT R21, R10, R9, RZ, 0xfc, !PT ;  /* 0x000000090a157212 */ /* 0x000fc400078efcff */
[----:B------:R-:W-:Y:S01]  /*beb0*/  LEA.HI.X R3, R4, UR9, R3, 0x1, P0 ;  /* 0x0000000904037c11 */ /* 0x000fe200080f0c03 */
[----:B------:R1:W2:Y:S01]  /*bec0*/  SHFL.IDX PT, R6, R20, RZ, 0x181f ;  /* 0x00181fff14067589 */ /* 0x0002a200000e0000 */
[----:B------:R-:W-:Y:S02]  /*bed0*/  ISETP.GE.AND P0, PT, R26, R25, PT ;  /* 0x000000191a00720c */ /* 0x000fe40003f06270 */
[----:B------:R-:W-:Y:S01]  /*bee0*/  LOP3.LUT R24, R21, R0, RZ, 0xfc, !PT ;  /* 0x0000000015187212 */ /* 0x000fe200078efcff */
[----:B------:R1:W3:Y:S10]  /*bef0*/  SHFL.IDX PT, R7, R3, RZ, 0x181f ;  /* 0x00181fff03077589 */ /* 0x0002f400000e0000 */
[----:B-1----:R-:W-:Y:S05]  /*bf00*/  @P0 BRA `(.L_x_401) ;  /* 0x00000000007c0947 */ /* 0x002fea0003800000 */
[----:B------:R-:W-:Y:S02]  /*bf10*/  ISETP.GE.AND P2, PT, R185, UR12, PT ;  /* 0x0000000cb9007c0c */ /* 0x000fe4000bf46270 */
[----:B------:R-:W-:Y:S02]  /*bf20*/  ISETP.GE.AND P1, PT, R2, UR12, PT ;  /* 0x0000000c02007c0c */ /* 0x000fe4000bf26270 */
[----:B------:R-:W-:Y:S02]  /*bf30*/  ISETP.GE.AND P5, PT, R184, UR12, PT ;  /* 0x0000000cb8007c0c */ /* 0x000fe4000bfa6270 */
[----:B------:R-:W-:-:S07]  /*bf40*/  ISETP.GE.AND P3, PT, R35, UR12, PT ;  /* 0x0000000c23007c0c */ /* 0x000fce000bf66270 */
[CC--:B--2---:R-:W-:Y:S02]  /*bf50*/  @!P2 LEA R8, P0, R185.reuse, R6.reuse, 0x1 ;  /* 0x00000006b908a211 */ /* 0x0c4fe400078008ff */
[----:B---3--:R-:W-:Y:S02]  /*bf60*/  @!P1 IMAD.WIDE R4, R2, 0x2, R6 ;  /* 0x0000000202049825 */ /* 0x008fe400078e0206 */
[----:B------:R-:W-:Y:S02]  /*bf70*/  @!P2 LEA.HI.X R9, R185, R7, R38, 0x1, P0 ;  /* 0x00000007b909a211 */ /* 0x000fe400000f0c26 */
[----:B------:R-:W-:Y:S01]  /*bf80*/  @!P5 LEA R10, P4, R184, R6, 0x1 ;  /* 0x00000006b80ad211 */ /* 0x000fe200078808ff */
[----:B------:R-:W-:Y:S01]  /*bf90*/  @!P1 ST.E.128 desc[UR50][R4.64], RZ ;  /* 0x000000ff04009985 */ /* 0x000fe2000c101d32 */
[----:B------:R-:W-:Y:S02]  /*bfa0*/  ISETP.GE.AND P1, PT, R29, UR12, PT ;  /* 0x0000000c1d007c0c */ /* 0x000fe4000bf26270 */
[----:B------:R-:W-:Y:S01]  /*bfb0*/  LOP3.LUT P0, RZ, R21, 0x40, RZ, 0xc0, !PT ;  /* 0x0000004015ff7812 */ /* 0x000fe2000780c0ff */
[----:B------:R1:W-:Y:S01]  /*bfc0*/  @!P2 ST.E.128 desc[UR50][R8.64], RZ ;  /* 0x000000ff0800a985 */ /* 0x0003e2000c101d32 */
[----:B------:R-:W-:-:S02]  /*bfd0*/  ISETP.GE.AND P2, PT, R31, UR12, PT ;  /* 0x0000000c1f007c0c */ /* 0x000fc4000bf46270 */
[-C--:B------:R-:W-:Y:S02]  /*bfe0*/  @!P5 LEA.HI.X R11, R184, R7.reuse, R33, 0x1, P4 ;  /* 0x00000007b80bd211 */ /* 0x080fe400020f0c21 */
[----:B------:R-:W-:Y:S02]  /*bff0*/  LOP3.LUT P4, RZ, R24, 0x80, RZ, 0xc0, !PT ;  /* 0x0000008018ff7812 */ /* 0x000fe4000788c0ff */
[CC--:B------:R-:W-:Y:S01]  /*c000*/  @!P3 LEA R12, P6, R35.reuse, R6.reuse, 0x1 ;  /* 0x00000006230cb211 */ /* 0x0c0fe200078c08ff */
[----:B------:R4:W-:Y:S03]  /*c010*/  @!P5 ST.E.128 desc[UR50][R10.64], RZ ;  /* 0x000000ff0a00d985 */ /* 0x0009e6000c101d32 */
[----:B------:R-:W-:Y:S02]  /*c020*/  @!P3 LEA.HI.X R13, R35, R7, R34, 0x1, P6 ;  /* 0x00000007230db211 */ /* 0x000fe400030f0c22 */
[----:B-1----:R-:W-:-:S02]  /*c030*/  @!P1 LEA R8, P6, R29, R6, 0x1 ;  /* 0x000000061d089211 */ /* 0x002fc400078c08ff */
[-C--:B------:R-:W-:Y:S01]  /*c040*/  @!P2 LEA R4, P5, R31, R6.reuse, 0x1 ;  /* 0x000000061f04a211 */ /* 0x080fe200078a08ff */
[----:B------:R4:W-:Y:S01]  /*c050*/  @!P3 ST.E.128 desc[UR50][R12.64], RZ ;  /* 0x000000ff0c00b985 */ /* 0x0009e2000c101d32 */
[-C--:B------:R-:W-:Y:S02]  /*c060*/  @P0 LEA R14, P3, R37, R6.reuse, 0x1 ;  /* 0x00000006250e0211 */ /* 0x080fe400078608ff */
[-C--:B------:R-:W-:Y:S02]  /*c070*/  @!P2 LEA.HI.X R5, R31, R7.reuse, R30, 0x1, P5 ;  /* 0x000000071f05a211 */ /* 0x080fe400028f0c1e */
[----:B------:R-:W-:Y:S02]  /*c080*/  @P4 LEA R6, P5, R27, R6, 0x1 ;  /* 0x000000061b064211 */ /* 0x000fe400078a08ff */
[-C--:B------:R-:W-:Y:S01]  /*c090*/  @!P1 LEA.HI.X R9, R29, R7.reuse, R28, 0x1, P6 ;  /* 0x000000071d099211 */ /* 0x080fe200030f0c1c */
[----:B------:R4:W-:Y:S01]  /*c0a0*/  @!P2 ST.E.128 desc[UR50][R4.64], RZ ;  /* 0x000000ff0400a985 */ /* 0x0009e2000c101d32 */
[----:B------:R-:W-:-:S02]  /*c0b0*/  @P0 LEA.HI.X R15, R37, R7, R32, 0x1, P3 ;  /* 0x00000007250f0211 */ /* 0x000fc400018f0c20 */
[----:B------:R-:W-:Y:S01]  /*c0c0*/  @P4 LEA.HI.X R7, R27, R7, R36, 0x1, P5 ;  /* 0x000000071b074211 */ /* 0x000fe200028f0c24 */
[----:B------:R4:W-:Y:S04]  /*c0d0*/  @!P1 ST.E.128 desc[UR50][R8.64], RZ ;  /* 0x000000ff08009985 */ /* 0x0009e8000c101d32 */
[----:B------:R4:W-:Y:S04]  /*c0e0*/  @P0 ST.E.128 desc[UR50][R14.64], RZ ;  /* 0x000000ff0e000985 */ /* 0x0009e8000c101d32 */
[----:B------:R4:W-:Y:S02]  /*c0f0*/  @P4 ST.E.128 desc[UR50][R6.64], RZ ;  /* 0x000000ff06004985 */ /* 0x0009e4000c101d32 */
.L_x_401:
[----:B------:R-:W-:Y:S05]  /*c100*/  BSYNC B1 ;  /* 0x0000000000017941 */ /* 0x000fea0003800000 */
.L_x_400:
[----:B------:R-:W-:Y:S01]  /*c110*/  VIADD R0, R26, 0x20 ;  /* 0x000000201a007836 */ /* 0x000fe20000000000 */
[----:B---34-:R1:W3:Y:S04]  /*c120*/  SHFL.IDX PT, R7, R3, 0x1, 0x181f ;  /* 0x00381f0003077f89 */ /* 0x0182e800000e0000 */
[----:B------:R-:W-:Y:S01]  /*c130*/  ISETP.GE.AND P0, PT, R0, R25, PT ;  /* 0x000000190000720c */ /* 0x000fe20003f06270 */
[----:B--2---:R1:W2:-:S12]  /*c140*/  SHFL.IDX PT, R6, R20, 0x1, 0x181f ;  /* 0x00381f0014067f89 */ /* 0x00429800000e0000 */
[----:B-1----:R-:W-:Y:S05]  /*c150*/  @P0 BRA `(.L_x_394) ;  /* 0x00000000007c0947 */ /* 0x002fea0003800000 */
[----:B------:R-:W-:Y:S02]  /*c160*/  ISETP.GE.AND P1, PT, R2, UR12, PT ;  /* 0x0000000c02007c0c */ /* 0x000fe4000bf26270 */
[----:B------:R-:W-:Y:S02]  /*c170*/  ISETP.GE.AND P5, PT, R185, UR12, PT ;  /* 0x0000000cb9007c0c */ /* 0x000fe4000bfa6270 */
[----:B------:R-:W-:Y:S02]  /*c180*/  ISETP.GE.AND P4, PT, R184, UR12, PT ;  /* 0x0000000cb8007c0c */ /* 0x000fe4000bf86270 */
[----:B------:R-:W-:Y:S02]  /*c190*/  ISETP.GE.AND P3, PT, R35, UR12, PT ;  /* 0x0000000c23007c0c */ /* 0x000fe4000bf66270 */
[----:B------:R-:W-:-:S05]  /*c1a0*/  ISETP.GE.AND P2, PT, R31, UR12, PT ;  /* 0x0000000c1f007c0c */ /* 0x000fca000bf46270 */
[----:B--23--:R-:W-:Y:S02]  /*c1b0*/  @!P1 IMAD.WIDE R4, R2, 0x2, R6 ;  /* 0x0000000202049825 */ /* 0x00cfe400078e0206 */
[CC--:B------:R-:W-:Y:S02]  /*c1c0*/  @!P5 LEA R8, P0, R185.reuse, R6.reuse, 0x1 ;  /* 0x00000006b908d211 */ /* 0x0c0fe400078008ff */
[-C--:B------:R-:W-:Y:S01]  /*c1d0*/  @!P4 LEA R10, P6, R184, R6.reuse, 0x1 ;  /* 0x00000006b80ac211 */ /* 0x080fe200078c08ff */
[----:B------:R1:W-:Y:S01]  /*c1e0*/  @!P1 ST.E.128 desc[UR50][R4.64], RZ ;  /* 0x000000ff04009985 */ /* 0x0003e2000c101d32 */
[----:B------:R-:W-:Y:S02]  /*c1f0*/  @!P5 LEA.HI.X R9, R185, R7, R38, 0x1, P0 ;  /* 0x00000007b909d211 */ /* 0x000fe400000f0c26 */
[----:B------:R-:W-:Y:S02]  /*c200*/  ISETP.GE.AND P1, PT, R29, UR12, PT ;  /* 0x0000000c1d007c0c */ /* 0x000fe4000bf26270 */
[----:B------:R-:W-:Y:S01]  /*c210*/  LOP3.LUT P0, RZ, R21, 0x40, RZ, 0xc0, !PT ;  /* 0x0000004015ff7812 */ /* 0x000fe2000780c0ff */
[----:B------:R2:W-:Y:S01]  /*c220*/  @!P5 ST.E.128 desc[UR50][R8.64], RZ ;  /* 0x000000ff0800d985 */ /* 0x0005e2000c101d32 */
[----:B------:R-:W-:-:S02]  /*c230*/  @!P3 LEA R12, P5, R35, R6, 0x1 ;  /* 0x00000006230cb211 */ /* 0x000fc400078a08ff */
[-C--:B------:R-:W-:Y:S02]  /*c240*/  @!P4 LEA.HI.X R11, R184, R7.reuse, R33, 0x1, P6 ;  /* 0x00000007b80bc211 */ /* 0x080fe400030f0c21 */
[-C--:B------:R-:W-:Y:S02]  /*c250*/  @!P2 LEA R14, P6, R31, R6.reuse, 0x1 ;  /* 0x000000061f0ea211 */ /* 0x080fe400078c08ff */
[-C--:B------:R-:W-:Y:S01]  /*c260*/  @!P3 LEA.HI.X R13, R35, R7.reuse, R34, 0x1, P5 ;  /* 0x00000007230db211 */ /* 0x080fe200028f0c22 */
[----:B------:R2:W-:Y:S01]  /*c270*/  @!P4 ST.E.128 desc[UR50][R10.64], RZ ;  /* 0x000000ff0a00c985 */ /* 0x0005e2000c101d32 */
[----:B------:R-:W-:Y:S02]  /*c280*/  LOP3.LUT P5, RZ, R24, 0x80, RZ, 0xc0, !PT ;  /* 0x0000008018ff7812 */ /* 0x000fe400078ac0ff */
[----:B------:R-:W-:Y:S01]  /*c290*/  @!P2 LEA.HI.X R15, R31, R7, R30, 0x1, P6 ;  /* 0x000000071f0fa211 */ /* 0x000fe200030f0c1e */
[----:B------:R2:W-:Y:S01]  /*c2a0*/  @!P3 ST.E.128 desc[UR50][R12.64], RZ ;  /* 0x000000ff0c00b985 */ /* 0x0005e2000c101d32 */
[----:B-1----:R-:W-:-:S03]  /*c2b0*/  @!P1 LEA R4, P6, R29, R6, 0x1 ;  /* 0x000000061d049211 */ /* 0x002fc600078c08ff */
[----:B------:R2:W-:Y:S01]  /*c2c0*/  @!P2 ST.E.128 desc[UR50][R14.64], RZ ;  /* 0x000000ff0e00a985 */ /* 0x0005e2000c101d32 */
[----:B------:R-:W-:Y:S02]  /*c2d0*/  @!P1 LEA.HI.X R5, R29, R7, R28, 0x1, P6 ;  /* 0x000000071d059211 */ /* 0x000fe400030f0c1c */
[----:B------:R-:W-:-:S03]  /*c2e0*/  @P0 LEA R20, P6, R37, R6, 0x1 ;  /* 0x0000000625140211 */ /* 0x000fc600078c08ff */
[----:B------:R2:W-:Y:S01]  /*c2f0*/  @!P1 ST.E.128 desc[UR50][R4.64], RZ ;  /* 0x000000ff04009985 */ /* 0x0005e2000c101d32 */
[----:B------:R-:W-:Y:S02]  /*c300*/  @P0 LEA.HI.X R21, R37, R7, R32, 0x1, P6 ;  /* 0x0000000725150211 */ /* 0x000fe400030f0c20 */
[----:B------:R-:W-:-:S03]  /*c310*/  @P5 LEA R6, P6, R27, R6, 0x1 ;  /* 0x000000061b065211 */ /* 0x000fc600078c08ff */
[----:B------:R2:W-:Y:S01]  /*c320*/  @P0 ST.E.128 desc[UR50][R20.64], RZ ;  /* 0x000000ff14000985 */ /* 0x0005e2000c101d32 */
[----:B------:R-:W-:-:S05]  /*c330*/  @P5 LEA.HI.X R7, R27, R7, R36, 0x1, P6 ;  /* 0x000000071b075211 */ /* 0x000fca00030f0c24 */
[----:B------:R2:W-:Y:S04]  /*c340*/  @P5 ST.E.128 desc[UR50][R6.64], RZ ;  /* 0x000000ff06005985 */ /* 0x0005e8000c101d32 */
.L_x_394:
[----:B------:R-:W-:Y:S05]  /*c350*/  BSYNC B0 ;  /* 0x0000000000007941 */ /* 0x000fea0003800000 */
.L_x_387:
[----:B------:R-:W-:Y:S02]  /*c360*/  ULDC UR4, c[0x0][0xc3c] ;  /* 0x00030f0000047ab9 */ /* 0x000fe40000000800 */
[----:B------:R-:W-:-:S06]  /*c370*/  UISETP.GE.AND UP0, UPT, UR7, UR4, UPT ;  /* 0x000000040700728c */ /* 0x000fcc000bf06270 */
[----:B------:R-:W-:-:S13]  /*c380*/  PLOP3.LUT P0, PT, PT, PT, UP0, 0x80, 0x0 ;  /* 0x000000000000781c */ /* 0x000fda0003f0f008 */
[----:B------:R-:W-:Y:S05]  /*c390*/  @!P0 BRA `(.L_x_402) ;  /* 0xffffff4c00cc8947 */ /* 0x000fea000383ffff */
[----:B------:R-:W-:Y:S05]  /*c3a0*/  EXIT ;  /* 0x000000000000794d */ /* 0x000fea0003800000 */
.L_x_346:
[----:B------:R-:W-:-:S08]  /*c3b0*/  NOP ;  /* 0x0000000000007918 */ /* 0x000fd00000000000 */
[----:B------:R-:W0:-:S00]  /*c3c0*/  USETMAXREG.DEALLOC.CTAPOOL 0x28 ;  /* 0x00000028000079c8 */ /* 0x000e0000080e0500 */
[----:B0-----:R-:W-:Y:S01]  /*c3d0*/  LOP3.LUT R2, R2, 0x3, RZ, 0xc0, !PT ;  /* 0x0000000302027812 */ /* 0x001fe200078ec0ff */
[----:B------:R-:W-:Y:S01]  /*c3e0*/  IMAD.MOV.U32 R6, RZ, RZ, RZ ;  /* 0x000000ffff067224 */ /* 0x000fe200078e00ff */
[----:B------:R-:W-:-:S04]  /*c3f0*/  LOP3.LUT R16, R16, 0xffffdfff, RZ, 0xc0, !PT ;  /* 0xffffdfff10107812 */ /* 0x000fc800078ec0ff */
[----:B------:R-:W0:Y:S02]  /*c400*/  SHFL.IDX PT, R2, R2, RZ, 0x1f ;  /* 0x00001fff02027589 */ /* 0x000e2400000e0000 */
[----:B0-----:R-:W-:-:S13]  /*c410*/  ISETP.NE.AND P0, PT, R2, RZ, PT ;  /* 0x000000ff0200720c */ /* 0x001fda0003f05270 */
[----:B------:R-:W-:Y:S01]  /*c420*/  @P0 LOP3.LUT R16, R16, 0x2000, RZ, 0xfc, !PT ;  /* 0x0000200010100812 */ /* 0x000fe200078efcff */
[----:B------:R-:W-:Y:S06]  /*c430*/  @!P0 BRA `(.L_x_403) ;  /* 0x00000000001c8947 */ /* 0x000fec0003800000 */
[----:B------:R-:W0:Y:S08]  /*c440*/  S2UR UR5, SR_CgaCtaId ;  /* 0x00000000000579c3 */ /* 0x000e300000008800 */
[----:B------:R-:W-:Y:S06]  /*c450*/  BAR.SYNC.DEFER_BLOCKING 0x5, 0x180 ;  /* 0x0146000000007b1d */ /* 0x000fec0000010000 */
[----:B------:R-:W-:-:S02]  /*c460*/  UMOV UR4, 0x400 ;  /* 0x0000040000047882 */ /* 0x000fc40000000000 */
[----:B0-----:R-:W-:-:S09]  /*c470*/  ULEA UR4, UR5, UR4, 0x18 ;  /* 0x0000000405047291 */ /* 0x001fd2000f8ec03f */
[----:B------:R-:W0:Y:S01]  /*c480*/  LDS.128 R24, [UR4+0x28cd0] ;  /* 0x028cd004ff187984 */ /* 0x000e220008000c00 */
[----:B------:R-:W-:Y:S06]  /*c490*/  BAR.ARV 0x4, 0x180 ;  /* 0x0106000000007b1d */ /* 0x000fec0000002000 */
[----:B------:R-:W-:Y:S05]  /*c4a0*/  BRA `(.L_x_404) ;  /* 0x0000000800907947 */ /* 0x000fea0003800000 */
.L_x_403:
[----:B------:R-:W-:Y:S01]  /*c4b0*/  LOP3.LUT R7, R0, 0x1f, RZ, 0xc0, !PT ;  /* 0x0000001f00077812 */ /* 0x000fe200078ec0ff */
[----:B------:R-:W-:Y:S01]  /*c4c0*/  ULDC UR4, c[0x0][0xc3c] ;  /* 0x00030f0000047ab9 */ /* 0x000fe20000000800 */
[----:B------:R-:W-:Y:S01]  /*c4d0*/  IMAD.MOV.U32 R9, RZ, RZ, RZ ;  /* 0x000000ffff097224 */ /* 0x000fe200078e00ff */
[----:B------:R-:W0:Y:S01]  /*c4e0*/  S2UR UR6, SR_CTAID.X ;  /* 0x00000000000679c3 */ /* 0x000e220000002500 */
[----:B------:R-:W-:Y:S01]  /*c4f0*/  ISETP.NE.AND P0, PT, R7, 0x1f, PT ;  /* 0x0000001f0700780c */ /* 0x000fe20003f05270 */
[----:B------:R-:W-:-:S03]  /*c500*/  ULDC UR5, c[0x0][0xc38] ;  /* 0x00030e0000057ab9 */ /* 0x000fc60000000800 */
[----:B------:R-:W-:-:S13]  /*c510*/  ISETP.GE.OR P1, PT, R7, UR4, !P0 ;  /* 0x0000000407007c0c */ /* 0x000fda000c726670 */
[----:B------:R-:W1:Y:S08]  /*c520*/  @!P1 LDC.64 R4, c[0x0][0xc80] ;  /* 0x00032000ff049b82 */ /* 0x000e700000000a00 */
[----:B------:R-:W2:Y:S01]  /*c530*/  @!P1 LDC.64 R2, c[0x0][0xc78] ;  /* 0x00031e00ff029b82 */ /* 0x000ea20000000a00 */
[----:B-1----:R-:W-:-:S05]  /*c540*/  @!P1 IMAD.WIDE.U32 R4, R7, 0x4, R4 ;  /* 0x0000000407049825 */ /* 0x002fca00078e0004 */
[----:B------:R-:W3:Y:S01]  /*c550*/  @!P1 LDG.E R6, desc[UR50][R4.64] ;  /* 0x0000003204069981 */ /* 0x000ee2000c1e1900 */
[----:B--2---:R-:W-:-:S05]  /*c560*/  @!P1 IMAD.WIDE.U32 R2, R7, 0x4, R2 ;  /* 0x0000000407029825 */ /* 0x004fca00078e0002 */
[----:B------:R-:W3:Y:S01]  /*c570*/  @!P1 LDG.E R9, desc[UR50][R2.64] ;  /* 0x0000003202099981 */ /* 0x000ee2000c1e1900 */
[C---:B------:R-:W-:Y:S02]  /*c580*/  ISETP.NE.AND P1, PT, R7.reuse, RZ, PT ;  /* 0x000000ff0700720c */ /* 0x040fe40003f25270 */
[C---:B------:R-:W-:Y:S02]  /*c590*/  ISETP.GE.U32.AND P2, PT, R7.reuse, 0x2, PT ;  /* 0x000000020700780c */ /* 0x040fe40003f46070 */
[C---:B------:R-:W-:Y:S02]  /*c5a0*/  ISETP.GE.U32.AND P3, PT, R7.reuse, 0x4, PT ;  /* 0x000000040700780c */ /* 0x040fe40003f66070 */
[C---:B------:R-:W-:Y:S02]  /*c5b0*/  ISETP.GE.U32.AND P4, PT, R7.reuse, 0x8, PT ;  /* 0x000000080700780c */ /* 0x040fe40003f86070 */
[----:B------:R-:W-:Y:S01]  /*c5c0*/  ISETP.GE.U32.AND P5, PT, R7, 0x10, PT ;  /* 0x000000100700780c */ /* 0x000fe20003fa6070 */
[----:B------:R-:W-:Y:S01]  /*c5d0*/  UMOV UR4, URZ ;  /* 0x0000003f00047c82 */ /* 0x000fe20008000000 */
[----:B---3--:R-:W-:-:S05]  /*c5e0*/  IMAD R8, R6, R9, RZ ;  /* 0x0000000906087224 */ /* 0x008fca00078e02ff */
[----:B------:R-:W1:Y:S02]  /*c5f0*/  SHFL.UP PT, R10, R8, 0x1, RZ ;  /* 0x04200000080a7989 */ /* 0x000e6400000e00ff */
[----:B-1----:R-:W-:-:S05]  /*c600*/  SEL R11, R10, RZ, P1 ;  /* 0x000000ff0a0b7207 */ /* 0x002fca0000800000 */
[----:B------:R-:W-:-:S05]  /*c610*/  IMAD.IADD R11, R8, 0x1, R11 ;  /* 0x00000001080b7824 */ /* 0x000fca00078e020b */
        /* <DEDUP_REMOVED lines=12> */
[----:B------:R-:W1:Y:S02]  /*c6e0*/  SHFL.IDX PT, R4, R5, 0x1f, 0x1f ;  /* 0x03e01f0005047f89 */ /* 0x000e6400000e0000 */
[----:B-1----:R-:W-:-:S05]  /*c6f0*/  IMAD R8, R4, UR5, RZ ;  /* 0x0000000504087c24 */ /* 0x002fca000f8e02ff */
[----:B0-----:R-:W-:Y:S01]  /*c700*/  ISETP.GT.AND P6, PT, R8, UR6, PT ;  /* 0x0000000608007c0c */ /* 0x001fe2000bfc4270 */
[----:B------:R-:W-:-:S12]  /*c710*/  IMAD.MOV.U32 R3, RZ, RZ, R8 ;  /* 0x000000ffff037224 */ /* 0x000fd800078e0008 */
[----:B------:R-:W-:Y:S05]  /*c720*/  @P6 BRA `(.L_x_405) ;  /* 0x0000000000986947 */ /* 0x000fea0003800000 */
[----:B------:R-:W-:Y:S01]  /*c730*/  IMAD.MOV.U32 R8, RZ, RZ, R3 ;  /* 0x000000ffff087224 */ /* 0x000fe200078e0003 */
[----:B------:R-:W-:Y:S01]  /*c740*/  UMOV UR4, URZ ;  /* 0x0000003f00047c82 */ /* 0x000fe20008000000 */
[----:B------:R-:W-:-:S05]  /*c750*/  ULDC UR5, c[0x0][0xc38] ;  /* 0x00030e0000057ab9 */ /* 0x000fca0000000800 */
.L_x_407:
[----:B------:R-:W0:Y:S01]  /*c760*/  LDC R2, c[0x0][0xc3c] ;  /* 0x00030f00ff027b82 */ /* 0x000e220000000800 */
[----:B------:R-:W-:-:S06]  /*c770*/  UIADD3 UR4, UR4, 0x1f, URZ ;  /* 0x0000001f04047890 */ /* 0x000fcc000fffe03f */
[----:B0-----:R-:W-:-:S13]  /*c780*/  ISETP.LE.AND P6, PT, R2, UR4, PT ;  /* 0x0000000402007c0c */ /* 0x001fda000bfc3270 */
[----:B------:R-:W-:Y:S05]  /*c790*/  @P6 BRA `(.L_x_406) ;  /* 0x0000000400a86947 */ /* 0x000fea0003800000 */
[----:B------:R-:W-:Y:S02]  /*c7a0*/  VIADD R9, R7, UR4 ;  /* 0x0000000407097c36 */ /* 0x000fe40008000000 */
[----:B------:R-:W-:-:S03]  /*c7b0*/  IMAD.MOV.U32 R6, RZ, RZ, RZ ;  /* 0x000000ffff067224 */ /* 0x000fc600078e00ff */
[----:B------:R-:W-:-:S13]  /*c7c0*/  ISETP.GE.OR P6, PT, R9, R2, !P0 ;  /* 0x000000020900720c */ /* 0x000fda00047c6670 */
[----:B------:R-:W0:Y:S08]  /*c7d0*/  @!P6 LDC.64 R4, c[0x0][0xc80] ;  /* 0x00032000ff04eb82 */ /* 0x000e300000000a00 */
[----:B------:R-:W1:Y:S01]  /*c7e0*/  @!P6 LDC.64 R2, c[0x0][0xc78] ;  /* 0x00031e00ff02eb82 */ /* 0x000e620000000a00 */
[----:B0-----:R-:W-:-:S05]  /*c7f0*/  @!P6 IMAD.WIDE R4, R9, 0x4, R4 ;  /* 0x000000040904e825 */ /* 0x001fca00078e0204 */
[----:B------:R-:W2:Y:S01]  /*c800*/  @!P6 LDG.E R6, desc[UR50][R4.64] ;  /* 0x000000320406e981 */ /* 0x000ea2000c1e1900 */
[----:B-1----:R-:W-:-:S04]  /*c810*/  @!P6 IMAD.WIDE R2, R9, 0x4, R2 ;  /* 0x000000040902e825 */ /* 0x002fc800078e0202 */
[----:B------:R-:W-:-:S06]  /*c820*/  IMAD.MOV.U32 R9, RZ, RZ, RZ ;  /* 0x000000ffff097224 */ /* 0x000fcc00078e00ff */
[----:B------:R-:W2:Y:S02]  /*c830*/  @!P6 LDG.E R9, desc[UR50][R2.64] ;  /* 0x000000320209e981 */ /* 0x000ea4000c1e1900 */
[----:B--2---:R-:W-:-:S05]  /*c840*/  IMAD R13, R6, R9, RZ ;  /* 0x00000009060d7224 */ /* 0x004fca00078e02ff */
[----:B------:R-:W0:Y:S02]  /*c850*/  SHFL.UP PT, R10, R13, 0x1, RZ ;  /* 0x042000000d0a7989 */ /* 0x000e2400000e00ff */
[----:B0-----:R-:W-:-:S05]  /*c860*/  SEL R10, R10, RZ, P1 ;  /* 0x000000ff0a0a7207 */ /* 0x001fca0000800000 */
[----:B------:R-:W-:-:S05]  /*c870*/  IMAD.IADD R10, R13, 0x1, R10 ;  /* 0x000000010d0a7824 */ /* 0x000fca00078e020a */
        /* <DEDUP_REMOVED lines=12> */
[----:B------:R-:W0:Y:S02]  /*c940*/  SHFL.IDX PT, R2, R5, 0x1f, 0x1f ;  /* 0x03e01f0005027f89 */ /* 0x000e2400000e0000 */
[----:B0-----:R-:W-:-:S04]  /*c950*/  IMAD R3, R2, UR5, RZ ;  /* 0x0000000502037c24 */ /* 0x001fc8000f8e02ff */
[----:B------:R-:W-:-:S05]  /*c960*/  IMAD.IADD R8, R3, 0x1, R8 ;  /* 0x0000000103087824 */ /* 0x000fca00078e0208 */
[----:B------:R-:W-:-:S13]  /*c970*/  ISETP.GT.AND P6, PT, R8, UR6, PT ;  /* 0x0000000608007c0c */ /* 0x000fda000bfc4270 */
[----:B------:R-:W-:Y:S05]  /*c980*/  @!P6 BRA `(.L_x_407) ;  /* 0xfffffffc0074e947 */ /* 0x000fea000383ffff */
.L_x_405:
[----:B------:R-:W-:Y:S02]  /*c990*/  IMAD.IADD R10, R8, 0x1, -R3 ;  /* 0x00000001080a7824 */ /* 0x000fe400078e0a03 */
[----:B------:R-:W-:Y:S02]  /*c9a0*/  IMAD.MOV.U32 R24, RZ, RZ, RZ ;  /* 0x000000ffff187224 */ /* 0x000fe400078e00ff */
[----:B------:R-:W-:-:S05]  /*c9b0*/  IMAD R2, R5, UR5, R10 ;  /* 0x0000000505027c24 */ /* 0x000fca000f8e020a */
[----:B------:R-:W-:-:S13]  /*c9c0*/  ISETP.GT.AND P0, PT, R2, UR6, PT ;  /* 0x0000000602007c0c */ /* 0x000fda000bf04270 */
[----:B------:R-:W-:-:S04]  /*c9d0*/  VOTE.ANY R4, PT, !P0 ;  /* 0x0000000000047806 */ /* 0x000fc800040e0100 */
[----:B------:R-:W0:Y:S01]  /*c9e0*/  POPC R27, R4 ;  /* 0x00000004001b7309 */ /* 0x000e220000000000 */
[----:B------:R-:W-:Y:S01]  /*c9f0*/  ISETP.NE.AND P0, PT, R4, RZ, PT ;  /* 0x000000ff0400720c */ /* 0x000fe20003f05270 */
[----:B0-----:R-:W0:Y:S04]  /*ca00*/  SHFL.IDX PT, R6, R6, R27, 0x1f ;  /* 0x00001f1b06067589 */ /* 0x001e2800000e0000 */
[----:B------:R1:W2:Y:S01]  /*ca10*/  SHFL.IDX PT, R9, R9, R27, 0x1f ;  /* 0x00001f1b09097589 */ /* 0x0002a200000e0000 */
[----:B0-----:R-:W-:-:S04]  /*ca20*/  IABS R12, R6 ;  /* 0x00000006000c7213 */ /* 0x001fc80000000000 */
[----:B------:R-:W0:Y:S08]  /*ca30*/  I2F.RP R8, R12 ;  /* 0x0000000c00087306 */ /* 0x000e300000209400 */
[----:B0-----:R-:W0:Y:S02]  /*ca40*/  MUFU.RCP R8, R8 ;  /* 0x0000000800087308 */ /* 0x001e240000001000 */
[----:B0-----:R-:W-:-:S06]  /*ca50*/  VIADD R2, R8, 0xffffffe ;  /* 0x0ffffffe08027836 */ /* 0x001fcc0000000000 */
[----:B------:R-:W0:Y:S02]  /*ca60*/  F2I.FTZ.U32.TRUNC.NTZ R3, R2 ;  /* 0x0000000200037305 */ /* 0x000e24000021f000 */
[----:B0-----:R-:W-:Y:S01]  /*ca70*/  IMAD.MOV R11, RZ, RZ, -R3 ;  /* 0x000000ffff0b7224 */ /* 0x001fe200078e0a03 */
[----:B-12---:R-:W-:Y:S06]  /*ca80*/  @!P0 BRA `(.L_x_408) ;  /* 0x0000000000088947 */ /* 0x006fec0003800000 */
[----:B------:R-:W-:-:S06]  /*ca90*/  VIADD R24, R27, 0xffffffff ;  /* 0xffffffff1b187836 */ /* 0x000fcc0000000000 */
[----:B------:R0:W1:Y:S02]  /*caa0*/  SHFL.IDX PT, R24, R5, R24, 0x1f ;  /* 0x00001f1805187589 */ /* 0x00006400000e0000 */
.L_x_408:
[----:B-1----:R-:W-:Y:S01]  /*cab0*/  IMAD R24, R24, UR5, R10 ;  /* 0x0000000518187c24 */ /* 0x002fe2000f8e020a */
[----:B------:R-:W-:Y:S01]  /*cac0*/  IABS R4, R9 ;  /* 0x0000000900047213 */ /* 0x000fe20000000000 */
[----:B0-----:R-:W-:Y:S01]  /*cad0*/  IMAD.MOV.U32 R5, RZ, RZ, R11 ;  /* 0x000000ffff057224 */ /* 0x001fe200078e000b */
[----:B------:R-:W-:Y:S01]  /*cae0*/  IABS R11, R6 ;  /* 0x00000006000b7213 */ /* 0x000fe20000000000 */
[----:B------:R-:W-:Y:S01]  /*caf0*/  IMAD.MOV.U32 R2, RZ, RZ, RZ ;  /* 0x000000ffff027224 */ /* 0x000fe200078e00ff */
[----:B------:R-:W-:Y:S01]  /*cb00*/  IADD3 R25, -R24, UR6, RZ ;  /* 0x0000000618197c10 */ /* 0x000fe2000fffe1ff */
[----:B------:R-:W-:Y:S01]  /*cb10*/  IMAD R5, R5, R12, RZ ;  /* 0x0000000c05057224 */ /* 0x000fe200078e02ff */
[----:B------:R-:W0:Y:S01]  /*cb20*/  I2F.RP R8, R4 ;  /* 0x0000000400087306 */ /* 0x000e220000209400 */
[----:B------:R-:W-:Y:S01]  /*cb30*/  VIADD R27, R27, UR4 ;  /* 0x000000041b1b7c36 */ /* 0x000fe20008000000 */
[----:B------:R-:W-:Y:S01]  /*cb40*/  IABS R10, R25 ;  /* 0x00000019000a7213 */ /* 0x000fe20000000000 */
[----:B------:R-:W-:-:S04]  /*cb50*/  IMAD.HI.U32 R2, R3, R5, R2 ;  /* 0x0000000503027227 */ /* 0x000fc800078e0002 */
[----:B------:R-:W-:Y:S02]  /*cb60*/  IMAD.MOV.U32 R3, RZ, RZ, R10 ;  /* 0x000000ffff037224 */ /* 0x000fe400078e000a */
[----:B------:R-:W-:Y:S02]  /*cb70*/  IMAD.MOV R5, RZ, RZ, -R11 ;  /* 0x000000ffff057224 */ /* 0x000fe400078e0a0b */
[----:B------:R-:W-:-:S04]  /*cb80*/  IMAD.HI.U32 R2, R2, R3, RZ ;  /* 0x0000000302027227 */ /* 0x000fc800078e00ff */
[----:B------:R-:W-:Y:S01]  /*cb90*/  IMAD R3, R2, R5, R3 ;  /* 0x0000000502037224 */ /* 0x000fe200078e0203 */
[----:B0-----:R-:W0:Y:S01]  /*cba0*/  MUFU.RCP R8, R8 ;  /* 0x0000000800087308 */ /* 0x001e220000001000 */
[----:B------:R-:W-:-:S03]  /*cbb0*/  LOP3.LUT R5, R25, R6, RZ, 0x3c, !PT ;  /* 0x0000000619057212 */ /* 0x000fc600078e3cff */
[----:B------:R-:W-:Y:S02]  /*cbc0*/  ISETP.GT.U32.AND P1, PT, R12, R3, PT ;  /* 0x000000030c00720c */ /* 0x000fe40003f24070 */
[----:B------:R-:W-:-:S11]  /*cbd0*/  ISETP.GE.AND P2, PT, R5, RZ, PT ;  /* 0x000000ff0500720c */ /* 0x000fd60003f46270 */
[----:B------:R-:W-:Y:S02]  /*cbe0*/  @!P1 IMAD.IADD R3, R3, 0x1, -R12 ;  /* 0x0000000103039824 */ /* 0x000fe400078e0a0c */
[----:B0-----:R-:W-:Y:S02]  /*cbf0*/  VIADD R10, R8, 0xffffffe ;  /* 0x0ffffffe080a7836 */ /* 0x001fe40000000000 */
[----:B------:R-:W-:Y:S01]  /*cc00*/  @!P1 VIADD R2, R2, 0x1 ;  /* 0x0000000102029836 */ /* 0x000fe20000000000 */
[----:B------:R-:W-:Y:S02]  /*cc10*/  ISETP.GE.U32.AND P0, PT, R3, R12, PT ;  /* 0x0000000c0300720c */ /* 0x000fe40003f06070 */
[----:B------:R-:W0:Y:S01]  /*cc20*/  F2I.FTZ.U32.TRUNC.NTZ R3, R10 ;  /* 0x0000000a00037305 */ /* 0x000e22000021f000 */
[----:B------:R-:W-:-:S10]  /*cc30*/  ISETP.NE.AND P1, PT, R6, RZ, PT ;  /* 0x000000ff0600720c */ /* 0x000fd40003f25270 */
[----:B------:R-:W-:-:S04]  /*cc40*/  @P0 VIADD R2, R2, 0x1 ;  /* 0x0000000102020836 */ /* 0x000fc80000000000 */
[----:B------:R-:W-:Y:S01]  /*cc50*/  IMAD.MOV.U32 R8, RZ, RZ, R2 ;  /* 0x000000ffff087224 */ /* 0x000fe200078e0002 */
[----:B------:R-:W-:Y:S01]  /*cc60*/  IABS R2, R9 ;  /* 0x0000000900027213 */ /* 0x000fe20000000000 */
[----:B0-----:R-:W-:Y:S02]  /*cc70*/  IMAD.MOV R5, RZ, RZ, -R3 ;  /* 0x000000ffff057224 */ /* 0x001fe400078e0a03 */
[----:B------:R-:W-:Y:S01]  /*cc80*/  @!P2 IMAD.MOV R8, RZ, RZ, -R8 ;  /* 0x000000ffff08a224 */ /* 0x000fe200078e0a08 */
[----:B------:R-:W-:Y:S01]  /*cc90*/  @!P1 LOP3.LUT R8, RZ, R6, RZ, 0x33, !PT ;  /* 0x00000006ff089212 */ /* 0x000fe200078e33ff */
[----:B------:R-:W-:Y:S02]  /*cca0*/  IMAD.MOV R11, RZ, RZ, -R2 ;  /* 0x000000ffff0b7224 */ /* 0x000fe400078e0a02 */
[----:B------:R-:W-:Y:S01]  /*ccb0*/  IMAD R5, R5, R4, RZ ;  /* 0x0000000405057224 */ /* 0x000fe200078e02ff */
[----:B------:R-:W-:Y:S01]  /*ccc0*/  IABS R10, R8 ;  /* 0x00000008000a7213 */ /* 0x000fe20000000000 */
[----:B------:R-:W-:-:S02]  /*ccd0*/  IMAD.MOV.U32 R2, RZ, RZ, RZ ;  /* 0x000000ffff027224 */ /* 0x000fc400078e00ff */
[----:B------:R-:W-:Y:S02]  /*cce0*/  IMAD R6, R6, R8, RZ ;  /* 0x0000000806067224 */ /* 0x000fe400078e02ff */
[----:B------:R-:W-:-:S04]  /*ccf0*/  IMAD.HI.U32 R2, R3, R5, R2 ;  /* 0x0000000503027227 */ /* 0x000fc800078e0002 */
[----:B------:R-:W-:Y:S02]  /*cd00*/  IMAD.MOV.U32 R3, RZ, RZ, R10 ;  /* 0x000000ffff037224 */ /* 0x000fe400078e000a */
[----:B------:R-:W-:Y:S02]  /*cd10*/  IMAD.MOV.U32 R5, RZ, RZ, R11 ;  /* 0x000000ffff057224 */ /* 0x000fe400078e000b */
[----:B------:R-:W-:-:S04]  /*cd20*/  IMAD.HI.U32 R2, R2, R3, RZ ;  /* 0x0000000302027227 */ /* 0x000fc800078e00ff */
[----:B------:R-:W-:Y:S02]  /*cd30*/  IMAD R3, R2, R5, R3 ;  /* 0x0000000502037224 */ /* 0x000fe400078e0203 */
[----:B------:R-:W-:-:S03]  /*cd40*/  IMAD.IADD R25, R25, 0x1, -R6 ;  /* 0x0000000119197824 */ /* 0x000fc600078e0a06 */
[----:B------:R-:W-:-:S13]  /*cd50*/  ISETP.GT.U32.AND P1, PT, R4, R3, PT ;  /* 0x000000030400720c */ /* 0x000fda0003f24070 */
[----:B------:R-:W-:Y:S02]  /*cd60*/  @!P1 IMAD.IADD R3, R3, 0x1, -R4 ;  /* 0x0000000103039824 */ /* 0x000fe400078e0a04 */
[----:B------:R-:W-:Y:S01]  /*cd70*/  @!P1 VIADD R2, R2, 0x1 ;  /* 0x0000000102029836 */ /* 0x000fe20000000000 */
[----:B------:R-:W-:Y:S02]  /*cd80*/  ISETP.NE.AND P1, PT, R9, RZ, PT ;  /* 0x000000ff0900720c */ /* 0x000fe40003f25270 */
[----:B------:R-:W-:Y:S02]  /*cd90*/  ISETP.GE.U32.AND P0, PT, R3, R4, PT ;  /* 0x000000040300720c */ /* 0x000fe40003f06070 */
[----:B------:R-:W-:-:S04]  /*cda0*/  LOP3.LUT R3, R8, R9, RZ, 0x3c, !PT ;  /* 0x0000000908037212 */ /* 0x000fc800078e3cff */
[----:B------:R-:W-:-:S07]  /*cdb0*/  ISETP.GE.AND P2, PT, R3, RZ, PT ;  /* 0x000000ff0300720c */ /* 0x000fce0003f46270 */
[----:B------:R-:W-:-:S06]  /*cdc0*/  @P0 VIADD R2, R2, 0x1 ;  /* 0x0000000102020836 */ /* 0x000fcc0000000000 */
[----:B------:R-:W-:Y:S01]  /*cdd0*/  @!P2 IMAD.MOV R2, RZ, RZ, -R2 ;  /* 0x000000ffff02a224 */ /* 0x000fe200078e0a02 */
[----:B------:R-:W-:-:S05]  /*cde0*/  @!P1 LOP3.LUT R2, RZ, R9, RZ, 0x33, !PT ;  /* 0x00000009ff029212 */ /* 0x000fca00078e33ff */
[----:B------:R-:W-:-:S04]  /*cdf0*/  IMAD.MOV R26, RZ, RZ, -R2 ;  /* 0x000000ffff1a7224 */ /* 0x000fc800078e0a02 */
[C---:B------:R-:W-:Y:S02]  /*ce00*/  IMAD R26, R9.reuse, R26, R8 ;  /* 0x0000001a091a7224 */ /* 0x040fe400078e0208 */
[----:B------:R-:W-:-:S04]  /*ce10*/  IMAD R9, R9, 0x1000000, R2 ;  /* 0x0100000009097824 */ /* 0x000fc800078e0202 */
[----:B------:R-:W-:Y:S01]  /*ce20*/  IMAD R26, R26, 0x10000, R9 ;  /* 0x000100001a1a7824 */ /* 0x000fe200078e0209 */
[----:B------:R-:W-:Y:S06]  /*ce30*/  BRA `(.L_x_409) ;  /* 0x0000000000147947 */ /* 0x000fec0003800000 */
.L_x_406:
[----:B------:R-:W-:Y:S01]  /*ce40*/  ULDC UR4, c[0x0][0xc3c] ;  /* 0x00030f0000047ab9 */ /* 0x000fe20000000800 */
[----:B------:R-:W-:Y:S02]  /*ce50*/  IMAD.MOV.U32 R25, RZ, RZ, RZ ;  /* 0x000000ffff197224 */ /* 0x000fe400078e00ff */
[----:B------:R-:W-:Y:S02]  /*ce60*/  IMAD.U32 R24, RZ, RZ, UR6 ;  /* 0x00000006ff187e24 */ /* 0x000fe4000f8e00ff */
[----:B------:R-:W-:Y:S02]  /*ce70*/  IMAD.MOV.U32 R26, RZ, RZ, RZ ;  /* 0x000000ffff1a7224 */ /* 0x000fe400078e00ff */
[----:B------:R-:W-:-:S07]  /*ce80*/  IMAD.U32 R27, RZ, RZ, UR4 ;  /* 0x00000004ff1b7e24 */ /* 0x000fce000f8e00ff */
.L_x_409:
[----:B------:R-:W-:-:S13]  /*ce90*/  ISETP.NE.AND P0, PT, R7, RZ, PT ;  /* 0x000000ff0700720c */ /* 0x000fda0003f05270 */
[----:B------:R-:W0:Y:S01]  /*cea0*/  @!P0 S2R R3, SR_CgaCtaId ;  /* 0x0000000000038919 */ /* 0x000e220000008800 */
[----:B------:R-:W-:-:S04]  /*ceb0*/  @!P0 MOV R2, 0x400 ;  /* 0x0000040000028802 */ /* 0x000fc80000000f00 */
[----:B0-----:R-:W-:-:S05]  /*cec0*/  @!P0 LEA R2, R3, R2, 0x18 ;  /* 0x0000000203028211 */ /* 0x001fca00078ec0ff */
[----:B------:R1:W-:Y:S01]  /*ced0*/  @!P0 STS.128 [R2+0x28cd0], R24 ;  /* 0x028cd01802008388 */ /* 0x0003e20000000c00 */
[----:B------:R-:W-:Y:S06]  /*cee0*/  BAR.ARV 0x5, 0x180 ;  /* 0x0146000000007b1d */ /* 0x000fec0000002000 */
.L_x_404:
[----:B------:R2:W-:Y:S01]  /*cef0*/  STL [R1+0x24], RZ ;  /* 0x000024ff01007387 */ /* 0x0005e20000100800 */
[----:B------:R-:W-:Y:S01]  /*cf00*/  ULDC UR4, c[0x0][0xc3c] ;  /* 0x00030f0000047ab9 */ /* 0x000fe20000000800 */
[----:B------:R-:W-:Y:S01]  /*cf10*/  IMAD.MOV.U32 R22, RZ, RZ, 0x1 ;  /* 0x00000001ff167424 */ /* 0x000fe200078e00ff */
[----:B0-----:R-:W-:Y:S01]  /*cf20*/  ISETP.GE.AND P0, PT, R27, UR4, PT ;  /* 0x000000041b007c0c */ /* 0x001fe2000bf06270 */
[----:B------:R-:W-:-:S12]  /*cf30*/  IMAD.MOV.U32 R18, RZ, RZ, RZ ;  /* 0x000000ffff127224 */ /* 0x000fd800078e00ff */
[----:B--2---:R-:W-:Y:S05]  /*cf40*/  @P0 BRA `(.L_x_410) ;  /* 0x0000004800b80947 */ /* 0x004fea0003800000 */
[----:B------:R-:W0:Y:S01]  /*cf50*/  S2UR UR5, SR_CgaCtaId ;  /* 0x00000000000579c3 */ /* 0x000e220000008800 */
[C---:B-1----:R-:W-:Y:S01]  /*cf60*/  IMAD.SHL.U32 R2, R0.reuse, 0x8, RZ ;  /* 0x0000000800027824 */ /* 0x042fe200078e00ff */
[----:B------:R-:W-:Y:S01]  /*cf70*/  UMOV UR4, 0x400 ;  /* 0x0000040000047882 */ /* 0x000fe20000000000 */
[C---:B------:R-:W-:Y:S01]  /*cf80*/  LOP3.LUT R4, R0.reuse, 0x7f, RZ, 0xc0, !PT ;  /* 0x0000007f00047812 */ /* 0x040fe200078ec0ff */
[----:B------:R-:W-:Y:S01]  /*cf90*/  IMAD.SHL.U32 R5, R0, 0x10, RZ ;  /* 0x0000001000057824 */ /* 0x000fe200078e00ff */
[----:B------:R1:W-:Y:S01]  /*cfa0*/  STL [R1+0x24], RZ ;  /* 0x000024ff01007387 */ /* 0x0003e20000100800 */
[C---:B------:R-:W-:Y:S01]  /*cfb0*/  LOP3.LUT R3, R2.reuse, 0x1f8, RZ, 0xc0, !PT ;  /* 0x000001f802037812 */ /* 0x040fe200078ec0ff */
[----:B------:R-:W-:Y:S01]  /*cfc0*/  BSSY B8, `(.L_x_410) ;  /* 0x00004a6000087945 */ /* 0x000fe20003800000 */
[----:B------:R-:W-:Y:S01]  /*cfd0*/  SHF.R.U32.HI R36, RZ, 0x3, R4 ;  /* 0x00000003ff247819 */ /* 0x000fe20000011604 */
[----:B------:R-:W-:Y:S01]  /*cfe0*/  IMAD.MOV.U32 R22, RZ, RZ, 0x1 ;  /* 0x00000001ff167424 */ /* 0x000fe200078e00ff */
[----:B------:R-:W-:Y:S01]  /*cff0*/  LOP3.LUT R3, R3, 0x38, R0, 0x78, !PT ;  /* 0x0000003803037812 */ /* 0x000fe200078e7800 */
[----:B------:R-:W-:Y:S01]  /*d000*/  IMAD.MOV.U32 R18, RZ, RZ, RZ ;  /* 0x000000ffff127224 */ /* 0x000fe200078e00ff */
[----:B------:R-:W-:Y:S01]  /*d010*/  LOP3.LUT R0, R2, 0x38, RZ, 0xc0, !PT ;  /* 0x0000003802007812 */ /* 0x000fe200078ec0ff */
[----:B------:R-:W-:Y:S01]  /*d020*/  ULOP3.LUT UR36, UR37, 0x2, URZ, 0xfc, !UPT ;  /* 0x0000000225247892 */ /* 0x000fe2000f8efc3f */
[----:B------:R-:W-:Y:S01]  /*d030*/  LOP3.LUT R33, R3, 0x200, R2, 0xf8, !PT ;  /* 0x0000020003217812 */ /* 0x000fe200078ef802 */
[----:B------:R-:W-:Y:S01]  /*d040*/  ULDC UR38, c[0x0][0xc] ;  /* 0x0000030000267ab9 */ /* 0x000fe20000000800 */
[----:B------:R-:W-:-:S02]  /*d050*/  LOP3.LUT R3, R36, 0x70, R5, 0xf8, !PT ;  /* 0x0000007024037812 */ /* 0x000fc400078ef805 */
[C---:B------:R-:W-:Y:S02]  /*d060*/  LOP3.LUT R2, R0.reuse, 0x40, RZ, 0xfc, !PT ;  /* 0x0000004000027812 */ /* 0x040fe400078efcff */
[C---:B------:R-:W-:Y:S02]  /*d070*/  LOP3.LUT R4, R0.reuse, 0x80, RZ, 0xfc, !PT ;  /* 0x0000008000047812 */ /* 0x040fe400078efcff */
[C---:B------:R-:W-:Y:S01]  /*d080*/  LOP3.LUT R3, R0.reuse, 0xc0, RZ, 0xfc, !PT ;  /* 0x000000c000037812 */ /* 0x040fe200078efcff */
[----:B0-----:R-:W-:Y:S01]  /*d090*/  ULEA UR4, UR5, UR4, 0x18 ;  /* 0x0000000405047291 */ /* 0x001fe2000f8ec03f */
[C---:B------:R-:W-:Y:S02]  /*d0a0*/  LOP3.LUT R2, R0.reuse, 0x100, RZ, 0xfc, !PT ;  /* 0x0000010000027812 */ /* 0x040fe400078efcff */
[C---:B------:R-:W-:Y:S02]  /*d0b0*/  LOP3.LUT R4, R0.reuse, 0x140, RZ, 0xfc, !PT ;  /* 0x0000014000047812 */ /* 0x040fe400078efcff */
[C---:B------:R-:W-:Y:S01]  /*d0c0*/  LOP3.LUT R3, R0.reuse, 0x180, RZ, 0xfc, !PT ;  /* 0x0000018000037812 */ /* 0x040fe200078efcff */
[----:B------:R-:W-:Y:S01]  /*d0d0*/  IMAD.U32 R17, RZ, RZ, UR4 ;  /* 0x00000004ff117e24 */ /* 0x000fe2000f8e00ff */
[----:B------:R-:W-:-:S03]  /*d0e0*/  LOP3.LUT R2, R0, 0x1c0, RZ, 0xfc, !PT ;  /* 0x000001c000027812 */ /* 0x000fc600078efcff */
[----:B------:R-:W-:-:S05]  /*d0f0*/  IMAD R0, R33, 0x2, R17 ;  /* 0x0000000221007824 */ /* 0x000fca00078e0211 */
[----:B------:R1:W-:Y:S02]  /*d100*/  STL [R1+0x2c], R0 ;  /* 0x00002c0001007387 */ /* 0x0003e40000100800 */
.L_x_471:
[----:B------:R-:W0:Y:S02]  /*d110*/  LDC.64 R2, c[0x0][0xc88] ;  /* 0x00032200ff027b82 */ /* 0x000e240000000a00 */
[----:B0-----:R-:W-:-:S05]  /*d120*/  IMAD.WIDE R2, R27, 0x4, R2 ;  /* 0x000000041b027825 */ /* 0x001fca00078e0202 */
[----:B-1----:R-:W1:Y:S01]  /*d130*/  LDG.E R29, desc[UR50][R2.64] ;  /* 0x00000032021d7981 */ /* 0x002e62000c1e1900 */
[----:B------:R-:W-:Y:S05]  /*d140*/  YIELD ;  /* 0x0000000000007946 */ /* 0x000fea0003800000 */
[----:B------:R-:W-:Y:S01]  /*d150*/  ULDC.64 UR4, c[0x0][0xa28] ;  /* 0x00028a0000047ab9 */ /* 0x000fe20000000a00 */
[----:B------:R-:W-:Y:S01]  /*d160*/  IMAD.MOV.U32 R31, RZ, RZ, RZ ;  /* 0x000000ffff1f7224 */ /* 0x000fe200078e00ff */
[----:B------:R-:W-:Y:S01]  /*d170*/  ISETP.NE.U32.AND P0, PT, RZ, UR4, PT ;  /* 0x00000004ff007c0c */ /* 0x000fe2000bf05070 */
[----:B------:R-:W-:-:S03]  /*d180*/  ULDC.64 UR6, c[0x0][0xa18] ;  /* 0x0002860000067ab9 */ /* 0x000fc60000000a00 */
[----:B------:R-:W-:Y:S01]  /*d190*/  ISETP.NE.AND.EX P0, PT, RZ, UR5, PT, P0 ;  /* 0x00000005ff007c0c */ /* 0x000fe2000bf05300 */
[----:B------:R-:W-:Y:S01]  /*d1a0*/  IMAD.MOV.U32 R37, RZ, RZ, RZ ;  /* 0x000000ffff257224 */ /* 0x000fe200078e00ff */
[----:B-1----:R-:W-:-:S11]  /*d1b0*/  SHF.R.S32.HI R0, RZ, 0x1f, R29 ;  /* 0x0000001fff007819 */ /* 0x002fd6000001141d */
[C---:B------:R-:W-:Y:S01]  /*d1c0*/  @P0 LEA R2, P1, R29.reuse, UR4, 0x2 ;  /* 0x000000041d020c11 */ /* 0x040fe2000f8210ff */
[C---:B------:R-:W-:Y:S01]  /*d1d0*/  IMAD.SHL.U32 R19, R29.reuse, 0x4, RZ ;  /* 0x000000041d137824 */ /* 0x040fe200078e00ff */
[C-C-:B------:R-:W-:Y:S01]  /*d1e0*/  SHF.L.U64.HI R32, R29.reuse, 0x2, R0.reuse ;  /* 0x000000021d207819 */ /* 0x140fe20000010200 */
[----:B------:R0:W-:Y:S01]  /*d1f0*/  STL [R1+0x4], R0 ;  /* 0x0000040001007387 */ /* 0x0001e20000100800 */
[----:B------:R-:W-:Y:S01]  /*d200*/  @P0 LEA.HI.X R3, R29, UR5, R0, 0x2, P1 ;  /* 0x000000051d030c11 */ /* 0x000fe200088f1400 */
[----:B------:R-:W-:-:S04]  /*d210*/  ULDC.64 UR4, c[0x0][0xa00] ;  /* 0x0002800000047ab9 */ /* 0x000fc80000000a00 */
[----:B------:R1:W5:Y:S01]  /*d220*/  @P0 LDG.E R31, desc[UR50][R2.64] ;  /* 0x00000032021f0981 */ /* 0x000362000c1e1900 */
[----:B------:R-:W-:Y:S02]  /*d230*/  ISETP.NE.U32.AND P0, PT, RZ, UR4, PT ;  /* 0x00000004ff007c0c */ /* 0x000fe4000bf05070 */
[----:B------:R-:W-:Y:S02]  /*d240*/  LOP3.LUT R16, R16, 0xfffffeff, RZ, 0xc0, !PT ;  /* 0xfffffeff10107812 */ /* 0x000fe400078ec0ff */
[----:B------:R-:W-:Y:S02]  /*d250*/  ISETP.NE.AND.EX P2, PT, RZ, UR5, PT, P0 ;  /* 0x00000005ff007c0c */ /* 0x000fe4000bf45300 */
[----:B------:R-:W-:Y:S02]  /*d260*/  ISETP.NE.U32.AND P0, PT, RZ, UR6, PT ;  /* 0x00000006ff007c0c */ /* 0x000fe4000bf05070 */
[----:B-1----:R-:W-:Y:S02]  /*d270*/  IADD3 R2, P1, R19, UR4, RZ ;  /* 0x0000000413027c10 */ /* 0x002fe4000ff3e0ff */
[----:B------:R-:W-:-:S02]  /*d280*/  ISETP.NE.AND.EX P0, PT, RZ, UR7, PT, P0 ;  /* 0x00000007ff007c0c */ /* 0x000fc4000bf05300 */
[----:B------:R-:W-:Y:S01]  /*d290*/  IADD3.X R3, R32, UR5, RZ, P1, !PT ;  /* 0x0000000520037c10 */ /* 0x000fe20008ffe4ff */
[----:B------:R-:W-:-:S04]  /*d2a0*/  ULDC.64 UR4, c[0x0][0x418] ;  /* 0x0001060000047ab9 */ /* 0x000fc80000000a00 */
[----:B------:R-:W-:Y:S01]  /*d2b0*/  @P2 LOP3.LUT R16, R16, 0x100, RZ, 0xfc, !PT ;  /* 0x0000010010102812 */ /* 0x000fe200078efcff */
[----:B------:R1:W5:Y:S05]  /*d2c0*/  @P2 LDG.E R37, desc[UR50][R2.64] ;  /* 0x0000003202252981 */ /* 0x00036a000c1e1900 */
[----:B------:R-:W-:-:S04]  /*d2d0*/  @P0 IADD3 R4, P1, R19, UR6, RZ ;  /* 0x0000000613040c10 */ /* 0x000fc8000ff3e0ff */
[----:B------:R-:W-:-:S05]  /*d2e0*/  @P0 IADD3.X R5, R32, UR7, RZ, P1, !PT ;  /* 0x0000000720050c10 */ /* 0x000fca0008ffe4ff */
[----:B0-2---:R-:W2:Y:S01]  /*d2f0*/  @P0 LDG.E R0, desc[UR50][R4.64] ;  /* 0x0000003204000981 */ /* 0x005ea2000c1e1900 */
[----:B------:R-:W-:-:S03]  /*d300*/  UISETP.NE.U32.AND UP0, UPT, UR4, URZ, UPT ;  /* 0x0000003f0400728c */ /* 0x000fc6000bf05070 */
[----:B------:R-:W-:Y:S01]  /*d310*/  ULDC UR4, c[0x0][0x424] ;  /* 0x0001090000047ab9 */ /* 0x000fe20000000800 */
[----:B------:R-:W-:-:S03]  /*d320*/  UISETP.NE.AND.EX UP0, UPT, UR5, URZ, UPT, UP0 ;  /* 0x0000003f0500728c */ /* 0x000fc6000bf05300 */
[----:B------:R-:W-:Y:S01]  /*d330*/  ULDC UR5, c[0x0][0x2f0] ;  /* 0x0000bc0000057ab9 */ /* 0x000fe20000000800 */
[----:B------:R-:W-:-:S04]  /*d340*/  USEL UR4, UR4, 0x1, UP0 ;  /* 0x0000000104047887 */ /* 0x000fc80008000000 */
[----:B------:R-:W-:-:S06]  /*d350*/  UIMAD UR4, UR4, UR5, URZ ;  /* 0x00000005040472a4 */ /* 0x000fcc000f8e023f */
[----:B------:R-:W-:Y:S01]  /*d360*/  IMAD.U32 R28, RZ, RZ, UR4 ;  /* 0x00000004ff1c7e24 */ /* 0x000fe2000f8e00ff */
[----:B--2---:R1:W-:Y:S01]  /*d370*/  @P0 STL [R1+0x8], R0 ;  /* 0x0000080001000387 */ /* 0x0043e20000100800 */
[----:B---34-:R-:W-:Y:S05]  /*d380*/  @P0 BRA `(.L_x_411) ;  /* 0x0000000000200947 */ /* 0x018fea0003800000 */
[----:B------:R-:W-:Y:S02]  /*d390*/  ULDC UR4, c[0x0][0x288] ;  /* 0x0000a20000047ab9 */ /* 0x000fe40000000800 */
[----:B-1----:R-:W-:-:S05]  /*d3a0*/  IMAD.U32 R0, RZ, RZ, UR4 ;  /* 0x00000004ff007e24 */ /* 0x002fca000f8e00ff */
[----:B------:R0:W-:Y:S01]  /*d3b0*/  STL [R1+0x8], R0 ;  /* 0x0000080001007387 */ /* 0x0001e20000100800 */
[----:B------:R-:W-:Y:S05]  /*d3c0*/  @!P2 BRA `(.L_x_411) ;  /* 0x000000000010a947 */ /* 0x000fea0003800000 */
[----:B------:R-:W2:Y:S04]  /*d3d0*/  LDG.E R5, desc[UR50][R2.64] ;  /* 0x0000003202057981 */ /* 0x000ea8000c1e1900 */
[----:B0-----:R-:W2:Y:S02]  /*d3e0*/  LDG.E R0, desc[UR50][R2.64+0x4] ;  /* 0x0000043202007981 */ /* 0x001ea4000c1e1900 */
[----:B--2---:R-:W-:-:S05]  /*d3f0*/  IMAD.IADD R0, R0, 0x1, -R5 ;  /* 0x0000000100007824 */ /* 0x004fca00078e0a05 */
[----:B------:R2:W-:Y:S02]  /*d400*/  STL [R1+0x8], R0 ;  /* 0x0000080001007387 */ /* 0x0005e40000100800 */
.L_x_411:
[----:B------:R-:W-:Y:S01]  /*d410*/  ULDC.64 UR4, c[0x0][0xa20] ;  /* 0x0002880000047ab9 */ /* 0x000fe20000000a00 */
[----:B------:R-:W-:Y:S01]  /*d420*/  IMAD.MOV.U32 R23, RZ, RZ, R29 ;  /* 0x000000ffff177224 */ /* 0x000fe200078e001d */
[----:B------:R-:W-:-:S04]  /*d430*/  ISETP.NE.U32.AND P0, PT, RZ, UR4, PT ;  /* 0x00000004ff007c0c */ /* 0x000fc8000bf05070 */
[----:B------:R-:W-:-:S13]  /*d440*/  ISETP.NE.AND.EX P0, PT, RZ, UR5, PT, P0 ;  /* 0x00000005ff007c0c */ /* 0x000fda000bf05300 */
[----:B------:R-:W-:Y:S05]  /*d450*/  @!P0 BRA `(.L_x_412) ;  /* 0x0000000000108947 */ /* 0x000fea0003800000 */
[----:B-1----:R-:W-:-:S04]  /*d460*/  IADD3 R2, P0, R19, UR4, RZ ;  /* 0x0000000413027c10 */ /* 0x002fc8000ff1e0ff */
[----:B------:R-:W-:-:S05]  /*d470*/  IADD3.X R3, R32, UR5, RZ, P0, !PT ;  /* 0x0000000520037c10 */ /* 0x000fca00087fe4ff */
[----:B------:R1:W5:Y:S01]  /*d480*/  LDG.E R28, desc[UR50][R2.64] ;  /* 0x00000032021c7981 */ /* 0x000362000c1e1900 */
[----:B------:R-:W-:Y:S05]  /*d490*/  BRA `(.L_x_413) ;  /* 0x0000000000247947 */ /* 0x000fea0003800000 */
.L_x_412:
[----:B------:R-:W-:Y:S02]  /*d4a0*/  ULDC.64 UR4, c[0x0][0xa08] ;  /* 0x0002820000047ab9 */ /* 0x000fe40000000a00 */
[----:B------:R-:W-:-:S04]  /*d4b0*/  ISETP.NE.U32.AND P0, PT, RZ, UR4, PT ;  /* 0x00000004ff007c0c */ /* 0x000fc8000bf05070 */
[----:B------:R-:W-:-:S13]  /*d4c0*/  ISETP.NE.AND.EX P0, PT, RZ, UR5, PT, P0 ;  /* 0x00000005ff007c0c */ /* 0x000fda000bf05300 */
[----:B------:R-:W-:Y:S05]  /*d4d0*/  @!P0 BRA `(.L_x_413) ;  /* 0x0000000000148947 */ /* 0x000fea0003800000 */
[----:B-1----:R-:W1:Y:S02]  /*d4e0*/  LDC.64 R2, c[0x0][0xa08] ;  /* 0x00028200ff027b82 */ /* 0x002e640000000a00 */
[----:B-1----:R-:W-:-:S05]  /*d4f0*/  IMAD.WIDE R2, R23, 0x4, R2 ;  /* 0x0000000417027825 */ /* 0x002fca00078e0202 */
[----:B------:R-:W3:Y:S04]  /*d500*/  LDG.E R28, desc[UR50][R2.64] ;  /* 0x00000032021c7981 */ /* 0x000ee8000c1e1900 */
[----:B------:R-:W3:Y:S02]  /*d510*/  LDG.E R5, desc[UR50][R2.64+0x4] ;  /* 0x0000043202057981 */ /* 0x000ee4000c1e1900 */
[----:B---3--:R-:W-:-:S07]  /*d520*/  IMAD.IADD R28, R5, 0x1, -R28 ;  /* 0x00000001051c7824 */ /* 0x008fce00078e0a1c */
.L_x_413:
[----:B-----5:R-:W-:Y:S01]  /*d530*/  IMAD.IADD R28, R28, 0x1, -R31 ;  /* 0x000000011c1c7824 */ /* 0x020fe200078e0a1f */
[C---:B012---:R-:W-:Y:S01]  /*d540*/  LOP3.LUT R0, R26.reuse, 0xff000000, RZ, 0xc0, !PT ;  /* 0xff0000001a007812 */ /* 0x047fe200078ec0ff */
[----:B------:R-:W-:Y:S01]  /*d550*/  BSSY B0, `(.L_x_414) ;  /* 0x0000028000007945 */ /* 0x000fe20003800000 */
[----:B------:R-:W-:Y:S02]  /*d560*/  LOP3.LUT R4, R26, 0xff0000, RZ, 0xc0, !PT ;  /* 0x00ff00001a047812 */ /* 0x000fe400078ec0ff */
[C---:B------:R-:W-:Y:S02]  /*d570*/  ISETP.GE.AND P0, PT, R28.reuse, 0x1, PT ;  /* 0x000000011c00780c */ /* 0x040fe40003f06270 */
[----:B------:R-:W-:Y:S01]  /*d580*/  SHF.R.U32.HI R3, RZ, 0x8, R0 ;  /* 0x00000008ff037819 */ /* 0x000fe20000011600 */
[----:B------:R-:W-:-:S03]  /*d590*/  VIADD R0, R28, 0x3f ;  /* 0x0000003f1c007836 */ /* 0x000fc60000000000 */
[----:B------:R-:W-:Y:S02]  /*d5a0*/  LEA.HI R4, R4, R3, RZ, 0x10 ;  /* 0x0000000304047211 */ /* 0x000fe400078f80ff */
[----:B------:R-:W-:-:S04]  /*d5b0*/  SHF.R.S32.HI R3, RZ, 0x1f, R0 ;  /* 0x0000001fff037819 */ /* 0x000fc80000011400 */
[----:B------:R-:W-:Y:S01]  /*d5c0*/  LEA.HI R0, R3, R0, RZ, 0x6 ;  /* 0x0000000003007211 */ /* 0x000fe200078f30ff */
[----:B------:R-:W-:-:S03]  /*d5d0*/  IMAD.MOV.U32 R3, RZ, RZ, RZ ;  /* 0x000000ffff037224 */ /* 0x000fc600078e00ff */
[----:B------:R-:W-:Y:S01]  /*d5e0*/  SHF.R.S32.HI R0, RZ, 0x6, R0 ;  /* 0x00000006ff007819 */ /* 0x000fe20000011400 */
[----:B------:R-:W-:Y:S06]  /*d5f0*/  @!P0 BRA `(.L_x_415) ;  /* 0x0000000000748947 */ /* 0x000fec0003800000 */
[----:B------:R-:W-:-:S04]  /*d600*/  SHF.R.U32.HI R5, RZ, 0x10, R4 ;  /* 0x00000010ff057819 */ /* 0x000fc80000011604 */
[----:B------:R-:W-:-:S13]  /*d610*/  ISETP.NE.AND P0, PT, R5, RZ, PT ;  /* 0x000000ff0500720c */ /* 0x000fda0003f05270 */
[----:B------:R-:W0:Y:S02]  /*d620*/  @!P0 LDC R5, c[0x0][0x9f0] ;  /* 0x00027c00ff058b82 */ /* 0x000e240000000800 */
[----:B0-----:R-:W-:Y:S02]  /*d630*/  IABS R7, R5 ;  /* 0x0000000500077213 */ /* 0x001fe40000000000 */
[----:B------:R-:W-:Y:S02]  /*d640*/  IADD3 R6, R5, -0x1, R0 ;  /* 0xffffffff05067810 */ /* 0x000fe40007ffe000 */
[----:B------:R-:W0:Y:S08]  /*d650*/  I2F.RP R2, R7 ;  /* 0x0000000700027306 */ /* 0x000e300000209400 */
[----:B0-----:R-:W0:Y:S02]  /*d660*/  MUFU.RCP R2, R2 ;  /* 0x0000000200027308 */ /* 0x001e240000001000 */
[----:B0-----:R-:W-:-:S06]  /*d670*/  VIADD R2, R2, 0xffffffe ;  /* 0x0ffffffe02027836 */ /* 0x001fcc0000000000 */
[----:B------:R0:W1:Y:S02]  /*d680*/  F2I.FTZ.U32.TRUNC.NTZ R3, R2 ;  /* 0x0000000200037305 */ /* 0x000064000021f000 */
[----:B0-----:R-:W-:-:S04]  /*d690*/  LOP3.LUT R2, R6, R5, RZ, 0x3c, !PT ;  /* 0x0000000506027212 */ /* 0x001fc800078e3cff */
[----:B------:R-:W-:Y:S01]  /*d6a0*/  ISETP.GE.AND P2, PT, R2, RZ, PT ;  /* 0x000000ff0200720c */ /* 0x000fe20003f46270 */
[----:B-1----:R-:W-:-:S04]  /*d6b0*/  IMAD.MOV R2, RZ, RZ, -R3 ;  /* 0x000000ffff027224 */ /* 0x002fc800078e0a03 */
[----:B------:R-:W-:Y:S02]  /*d6c0*/  IMAD R8, R2, R7, RZ ;  /* 0x0000000702087224 */ /* 0x000fe400078e02ff */
[----:B------:R-:W-:-:S04]  /*d6d0*/  IMAD.MOV.U32 R2, RZ, RZ, RZ ;  /* 0x000000ffff027224 */ /* 0x000fc800078e00ff */
[----:B------:R-:W-:Y:S01]  /*d6e0*/  IMAD.HI.U32 R8, R3, R8, R2 ;  /* 0x0000000803087227 */ /* 0x000fe200078e0002 */
[----:B------:R-:W-:Y:S02]  /*d6f0*/  IABS R2, R6 ;  /* 0x0000000600027213 */ /* 0x000fe40000000000 */
[----:B------:R-:W-:-:S03]  /*d700*/  IABS R3, R5 ;  /* 0x0000000500037213 */ /* 0x000fc60000000000 */
[----:B------:R-:W-:-:S04]  /*d710*/  IMAD.HI.U32 R8, R8, R2, RZ ;  /* 0x0000000208087227 */ /* 0x000fc800078e00ff */
[----:B------:R-:W-:-:S04]  /*d720*/  IMAD.MOV R3, RZ, RZ, -R3 ;  /* 0x000000ffff037224 */ /* 0x000fc800078e0a03 */
[----:B------:R-:W-:-:S05]  /*d730*/  IMAD R2, R8, R3, R2 ;  /* 0x0000000308027224 */ /* 0x000fca00078e0202 */
[----:B------:R-:W-:-:S13]  /*d740*/  ISETP.GT.U32.AND P1, PT, R7, R2, PT ;  /* 0x000000020700720c */ /* 0x000fda0003f24070 */
[----:B------:R-:W-:Y:S02]  /*d750*/  @!P1 IMAD.IADD R2, R2, 0x1, -R7 ;  /* 0x0000000102029824 */ /* 0x000fe400078e0a07 */
[----:B------:R-:W-:Y:S01]  /*d760*/  @!P1 VIADD R8, R8, 0x1 ;  /* 0x0000000108089836 */ /* 0x000fe20000000000 */
[----:B------:R-:W-:Y:S02]  /*d770*/  ISETP.NE.AND P1, PT, R5, RZ, PT ;  /* 0x000000ff0500720c */ /* 0x000fe40003f25270 */
[----:B------:R-:W-:-:S13]  /*d780*/  ISETP.GE.U32.AND P0, PT, R2, R7, PT ;  /* 0x000000070200720c */ /* 0x000fda0003f06070 */
[----:B------:R-:W-:-:S04]  /*d790*/  @P0 VIADD R8, R8, 0x1 ;  /* 0x0000000108080836 */ /* 0x000fc80000000000 */
[----:B------:R-:W-:-:S04]  /*d7a0*/  IMAD.MOV.U32 R3, RZ, RZ, R8 ;  /* 0x000000ffff037224 */ /* 0x000fc800078e0008 */
[----:B------:R-:W-:Y:S01]  /*d7b0*/  @!P2 IMAD.MOV R3, RZ, RZ, -R3 ;  /* 0x000000ffff03a224 */ /* 0x000fe200078e0a03 */
[----:B------:R-:W-:-:S07]  /*d7c0*/  @!P1 LOP3.LUT R3, RZ, R5, RZ, 0x33, !PT ;  /* 0x00000005ff039212 */ /* 0x000fce00078e33ff */
.L_x_415:
[----:B------:R-:W-:Y:S05]  /*d7d0*/  BSYNC B0 ;  /* 0x0000000000007941 */ /* 0x000fea0003800000 */
.L_x_414:
[----:B------:R-:W-:Y:S01]  /*d7e0*/  LOP3.LUT R30, R4, 0xff, RZ, 0xc0, !PT ;  /* 0x000000ff041e7812 */ /* 0x000fe200078ec0ff */
[----:B------:R-:W-:Y:S04]  /*d7f0*/  BSSY B7, `(.L_x_416) ;  /* 0x0000360000077945 */ /* 0x000fe80003800000 */
[----:B------:R-:W-:-:S05]  /*d800*/  IMAD R30, R30, R3, RZ ;  /* 0x000000031e1e7224 */ /* 0x000fca00078e02ff */
[----:B------:R-:W-:-:S04]  /*d810*/  VIADDMNMX R35, R30, R3, R0, PT ;  /* 0x000000031e237246 */ /* 0x000fc80003800100 */
[----:B------:R-:W-:Y:S01]  /*d820*/  ISETP.GT.AND P0, PT, R35, R30, PT ;  /* 0x0000001e2300720c */ /* 0x000fe20003f04270 */
[----:B------:R0:W-:-:S12]  /*d830*/  STL [R1+0xc], R35 ;  /* 0x00000c2301007387 */ /* 0x0001d80000100800 */
[----:B0-----:R-:W-:Y:S05]  /*d840*/  @P0 BRA `(.L_x_417) ;  /* 0x0000000000440947 */ /* 0x001fea0003800000 */
[----:B------:R-:W0:Y:S02]  /*d850*/  S2R R2, SR_TID.X ;  /* 0x0000000000027919 */ /* 0x000e240000002100 */
[----:B0-----:R-:W-:-:S04]  /*d860*/  LOP3.LUT R2, R2, 0x7f, RZ, 0xc0, !PT ;  /* 0x0000007f02027812 */ /* 0x001fc800078ec0ff */
[----:B------:R-:W-:-:S13]  /*d870*/  ISETP.NE.AND P0, PT, R2, RZ, PT ;  /* 0x000000ff0200720c */ /* 0x000fda0003f05270 */
[----:B------:R-:W-:Y:S05]  /*d880*/  @P0 BRA `(.L_x_418) ;  /* 0x0000003400580947 */ /* 0x000fea0003800000 */
[----:B------:R-:W0:Y:S01]  /*d890*/  S2R R5, SR_LANEID ;  /* 0x0000000000057919 */ /* 0x000e220000000000 */
[----:B------:R-:W-:Y:S01]  /*d8a0*/  VOTEU.ANY UR4, UPT, PT ;  /* 0x0000000000047886 */ /* 0x000fe200038e0100 */
[----:B------:R-:W1:Y:S01]  /*d8b0*/  LDC.64 R2, c[0x0][0xc60] ;  /* 0x00031800ff027b82 */ /* 0x000e620000000a00 */
[----:B------:R-:W0:Y:S02]  /*d8c0*/  FLO.U32 R0, UR4 ;  /* 0x0000000400007d00 */ /* 0x000e2400080e0000 */
[----:B0-----:R-:W-:-:S06]  /*d8d0*/  ISETP.EQ.U32.AND P0, PT, R0, R5, PT ;  /* 0x000000050000720c */ /* 0x001fcc0003f02070 */
[----:B------:R-:W1:Y:S07]  /*d8e0*/  POPC R5, UR4 ;  /* 0x0000000400057d09 */ /* 0x000e6e0008000000 */
[----:B-1----:R-:W2:Y:S01]  /*d8f0*/  @P0 ATOMG.E.ADD.STRONG.GPU PT, R3, desc[UR50][R2.64], R5 ;  /* 0x00000005020309a8 */ /* 0x002ea200081ee1f2 */
[----:B------:R-:W0:Y:S02]  /*d900*/  S2R R4, SR_LTMASK ;  /* 0x0000000000047919 */ /* 0x000e240000003900 */
[----:B0-----:R-:W-:-:S04]  /*d910*/  LOP3.LUT R4, R4, UR4, RZ, 0xc0, !PT ;  /* 0x0000000404047c12 */ /* 0x001fc8000f8ec0ff */
[----:B------:R-:W0:Y:S01]  /*d920*/  POPC R7, R4 ;  /* 0x0000000400077309 */ /* 0x000e220000000000 */
[----:B--2---:R-:W0:Y:S02]  /*d930*/  SHFL.IDX PT, R0, R3, R0, 0x1f ;  /* 0x00001f0003007589 */ /* 0x004e2400000e0000 */
[----:B0-----:R-:W-:Y:S01]  /*d940*/  IADD3 R24, R0, UR38, R7 ;  /* 0x0000002600187c10 */ /* 0x001fe2000fffe007 */
[----:B------:R-:W-:Y:S06]  /*d950*/  BRA `(.L_x_418) ;  /* 0x0000003400247947 */ /* 0x000fec0003800000 */
.L_x_417:
[----:B------:R-:W-:Y:S01]  /*d960*/  VIADD R0, R17, 0x22400 ;  /* 0x0002240011007836 */ /* 0x000fe20000000000 */
[----:B------:R-:W-:Y:S04]  /*d970*/  BSSY B6, `(.L_x_419) ;  /* 0x0000013000067945 */ /* 0x000fe80003800000 */
[----:B------:R-:W-:-:S13]  /*d980*/  LOP3.LUT P0, RZ, R0, 0x3ff, RZ, 0xc0, !PT ;  /* 0x000003ff00ff7812 */ /* 0x000fda000780c0ff */
[----:B------:R-:W-:Y:S05]  /*d990*/  @!P0 BRA `(.L_x_420) ;  /* 0x0000000000408947 */ /* 0x000fea0003800000 */
[----:B------:R-:W-:Y:S01]  /*d9a0*/  MOV R2, 0x0 ;  /* 0x0000000000027802 */ /* 0x000fe20000000f00 */
[----:B------:R-:W-:Y:S01]  /*d9b0*/  ULDC.64 UR6, c[0x4][0x90] ;  /* 0x0100240000067ab9 */ /* 0x000fe20000000a00 */
[----:B------:R-:W-:Y:S01]  /*d9c0*/  ULDC.64 UR8, c[0x4][0x98] ;  /* 0x0100260000087ab9 */ /* 0x000fe20000000a00 */
[----:B------:R-:W-:Y:S01]  /*d9d0*/  ULDC.64 UR4, c[0x4][0x8] ;  /* 0x0100020000047ab9 */ /* 0x000fe20000000a00 */
[----:B------:R-:W-:Y:S02]  /*d9e0*/  IMAD.U32 R4, RZ, RZ, UR6 ;  /* 0x00000006ff047e24 */ /* 0x000fe4000f8e00ff */
[----:B------:R-:W0:Y:S01]  /*d9f0*/  LDC.64 R2, c[0x4][R2] ;  /* 0x0100000002027b82 */ /* 0x000e220000000a00 */
[----:B------:R-:W-:Y:S02]  /*da00*/  IMAD.U32 R5, RZ, RZ, UR7 ;  /* 0x00000007ff057e24 */ /* 0x000fe4000f8e00ff */
[----:B------:R-:W-:Y:S02]  /*da10*/  IMAD.U32 R6, RZ, RZ, UR8 ;  /* 0x00000008ff067e24 */ /* 0x000fe4000f8e00ff */
[----:B------:R-:W-:-:S02]  /*da20*/  IMAD.U32 R7, RZ, RZ, UR9 ;  /* 0x00000009ff077e24 */ /* 0x000fc4000f8e00ff */
[----:B------:R-:W-:Y:S02]  /*da30*/  IMAD.U32 R10, RZ, RZ, UR4 ;  /* 0x00000004ff0a7e24 */ /* 0x000fe4000f8e00ff */
[----:B------:R-:W-:Y:S02]  /*da40*/  IMAD.U32 R11, RZ, RZ, UR5 ;  /* 0x00000005ff0b7e24 */ /* 0x000fe4000f8e00ff */
[----:B------:R-:W-:Y:S02]  /*da50*/  IMAD.MOV.U32 R8, RZ, RZ, 0x70 ;  /* 0x00000070ff087424 */ /* 0x000fe400078e00ff */
[----:B------:R-:W-:Y:S02]  /*da60*/  IMAD.MOV.U32 R12, RZ, RZ, 0x1 ;  /* 0x00000001ff0c7424 */ /* 0x000fe400078e00ff */
[----:B------:R-:W-:-:S07]  /*da70*/  IMAD.MOV.U32 R13, RZ, RZ, RZ ;  /* 0x000000ffff0d7224 */ /* 0x000fce00078e00ff */
[----:B------:R-:W-:-:S07]  /*da80*/  LEPC R20, `(.L_x_420) ;  /* 0x000000001014794e */ /* 0x000fce0000000000 */
[----:B0-----:R-:W-:Y:S05]  /*da90*/  CALL.ABS.NOINC R2 ;  /* 0x0000000002007343 */ /* 0x001fea0003c00000 */
.L_x_420:
[----:B------:R-:W-:Y:S05]  /*daa0*/  BSYNC B6 ;  /* 0x0000000000067941 */ /* 0x000fea0003800000 */
.L_x_419:
        /* <DEDUP_REMOVED lines=8> */
[----:B------:R0:W1:Y:S01]  /*db30*/  LDC.64 R2, c[0x4][R34] ;  /* 0x0100000022027b82 */ /* 0x0000620000000a00 */
[----:B------:R-:W-:Y:S02]  /*db40*/  IMAD.U32 R4, RZ, RZ, UR6 ;  /* 0x00000006ff047e24 */ /* 0x000fe4000f8e00ff */
[----:B------:R-:W-:Y:S02]  /*db50*/  IMAD.U32 R5, RZ, RZ, UR7 ;  /* 0x00000007ff057e24 */ /* 0x000fe4000f8e00ff */
[----:B------:R-:W-:Y:S02]  /*db60*/  IMAD.U32 R6, RZ, RZ, UR8 ;  /* 0x00000008ff067e24 */ /* 0x000fe4000f8e00ff */
[----:B------:R-:W-:-:S02]  /*db70*/  IMAD.U32 R7, RZ, RZ, UR9 ;  /* 0x00000009ff077e24 */ /* 0x000fc4000f8e00ff */
[----:B------:R-:W-:Y:S02]  /*db80*/  IMAD.U32 R10, RZ, RZ, UR4 ;  /* 0x00000004ff0a7e24 */ /* 0x000fe4000f8e00ff */
[----:B------:R-:W-:Y:S02]  /*db90*/  IMAD.U32 R11, RZ, RZ, UR5 ;  /* 0x00000005ff0b7e24 */ /* 0x000fe4000f8e00ff */
[----:B------:R-:W-:Y:S02]  /*dba0*/  IMAD.MOV.U32 R8, RZ, RZ, 0x70 ;  /* 0x00000070ff087424 */ /* 0x000fe400078e00ff */
[----:B------:R-:W-:Y:S02]  /*dbb0*/  IMAD.MOV.U32 R12, RZ, RZ, 0x1 ;  /* 0x00000001ff0c7424 */ /* 0x000fe400078e00ff */
[----:B0-----:R-:W-:-:S07]  /*dbc0*/  IMAD.MOV.U32 R13, RZ, RZ, RZ ;  /* 0x000000ffff0d7224 */ /* 0x001fce00078e00ff */
[----:B------:R-:W-:-:S07]  /*dbd0*/  LEPC R20, `(.L_x_423) ;  /* 0x000000001014794e */ /* 0x000fce0000000000 */
[----:B-1----:R-:W-:Y:S05]  /*dbe0*/  CALL.ABS.NOINC R2 ;  /* 0x0000000002007343 */ /* 0x002fea0003c00000 */
.L_x_423:
[----:B------:R0:W1:Y:S01]  /*dbf0*/  LDC.64 R2, c[0x4][R34] ;  /* 0x0100000022027b82 */ /* 0x0000620000000a00 */
[----:B------:R-:W-:Y:S01]  /*dc00*/  ULDC.64 UR6, c[0x4][0x90] ;  /* 0x0100240000067ab9 */ /* 0x000fe20000000a00 */
[----:B------:R-:W-:Y:S01]  /*dc10*/  ULDC.64 UR8, c[0x4][0x98] ;  /* 0x0100260000087ab9 */ /* 0x000fe20000000a00 */
[----:B------:R-:W-:Y:S01]  /*dc20*/  ULDC.64 UR4, c[0x4][0x18] ;  /* 0x0100060000047ab9 */ /* 0x000fe20000000a00 */
        /* <DEDUP_REMOVED lines=11> */
.L_x_422:
[----:B------:R-:W-:Y:S05]  /*dce0*/  BSYNC B6 ;  /* 0x0000000000067941 */ /* 0x000fea0003800000 */
.L_x_421:
[----:B------:R-:W0:Y:S01]  /*dcf0*/  S2R R0, SR_TID.X ;  /* 0x0000000000007919 */ /* 0x000e220000002100 */
[----:B------:R-:W-:Y:S01]  /*dd00*/  ULDC.64 UR4, c[0x0][0x9f8] ;  /* 0x00027e0000047ab9 */ /* 0x000fe20000000a00 */
[----:B------:R-:W1:Y:S01]  /*dd10*/  LDC R20, c[0x0][0x430] ;  /* 0x00010c00ff147b82 */ /* 0x000e620000000800 */
[----:B------:R-:W-:Y:S01]  /*dd20*/  ISETP.NE.U32.AND P0, PT, RZ, UR4, PT ;  /* 0x00000004ff007c0c */ /* 0x000fe2000bf05070 */
[----:B------:R-:W2:Y:S03]  /*dd30*/  S2R R34, SR_TID.X ;  /* 0x0000000000227919 */ /* 0x000ea60000002100 */
[----:B------:R-:W-:-:S13]  /*dd40*/  ISETP.NE.AND.EX P0, PT, RZ, UR5, PT, P0 ;  /* 0x00000005ff007c0c */ /* 0x000fda000bf05300 */
[----:B------:R-:W-:Y:S01]  /*dd50*/  @P0 IADD3 R2, P1, R19, UR4, RZ ;  /* 0x0000000413020c10 */ /* 0x000fe2000ff3e0ff */
[----:B------:R-:W-:-:S03]  /*dd60*/  ULDC UR4, c[0x0][0x320] ;  /* 0x0000c80000047ab9 */ /* 0x000fc60000000800 */
[----:B------:R-:W-:Y:S01]  /*dd70*/  @P0 IADD3.X R3, R32, UR5, RZ, P1, !PT ;  /* 0x0000000520030c10 */ /* 0x000fe20008ffe4ff */
[----:B------:R-:W3:Y:S04]  /*dd80*/  S2R R21, SR_TID.X ;  /* 0x0000000000157919 */ /* 0x000ee80000002100 */
[----:B------:R4:W5:Y:S01]  /*dd90*/  @P0 LDG.E R23, desc[UR50][R2.64] ;  /* 0x0000003202170981 */ /* 0x000962000c1e1900 */
[----:B------:R-:W-:Y:S01]  /*dda0*/  LOP3.LUT R16, R16, 0xffffffbf, RZ, 0xc0, !PT ;  /* 0xffffffbf10107812 */ /* 0x000fe200078ec0ff */
[----:B------:R-:W-:Y:S01]  /*ddb0*/  UMOV UR5, 0xffffffff ;  /* 0xffffffff00057882 */ /* 0x000fe20000000000 */
[----:B0-----:R-:W-:Y:S02]  /*ddc0*/  IMAD.SHL.U32 R0, R0, 0x8, RZ ;  /* 0x0000000800007824 */ /* 0x001fe400078e00ff */
[----:B--2---:R-:W-:-:S03]  /*ddd0*/  IMAD.SHL.U32 R34, R34, 0x8, RZ ;  /* 0x0000000822227824 */ /* 0x004fc600078e00ff */
[----:B------:R-:W-:-:S04]  /*dde0*/  LOP3.LUT R0, R0, 0x38, RZ, 0xc0, !PT ;  /* 0x0000003800007812 */ /* 0x000fc800078ec0ff */
[C---:B------:R-:W-:Y:S02]  /*ddf0*/  LOP3.LUT R4, R0.reuse, 0x40, RZ, 0xfc, !PT ;  /* 0x0000004000047812 */ /* 0x040fe400078efcff */
[----:B------:R-:W-:Y:S02]  /*de00*/  LOP3.LUT R0, R0, 0x180, RZ, 0xfc, !PT ;  /* 0x0000018000007812 */ /* 0x000fe400078efcff */
[----:B------:R-:W-:Y:S02]  /*de10*/  ISETP.GE.AND P0, PT, R4, UR4, PT ;  /* 0x0000000404007c0c */ /* 0x000fe4000bf06270 */
[----:B------:R-:W-:Y:S02]  /*de20*/  LOP3.LUT R34, R34, 0x38, RZ, 0xc0, !PT ;  /* 0x0000003822227812 */ /* 0x000fe400078ec0ff */
[----:B------:R-:W-:Y:S02]  /*de30*/  ISETP.GE.AND P1, PT, R0, UR4, PT ;  /* 0x0000000400007c0c */ /* 0x000fe4000bf26270 */
[----:B------:R-:W-:-:S02]  /*de40*/  LOP3.LUT R0, R34, 0x1c0, RZ, 0xfc, !PT ;  /* 0x000001c022007812 */ /* 0x000fc400078efcff */
[----:B------:R-:W-:Y:S02]  /*de50*/  LOP3.LUT R34, R34, 0x80, RZ, 0xfc, !PT ;  /* 0x0000008022227812 */ /* 0x000fe400078efcff */
[----:B------:R-:W-:Y:S02]  /*de60*/  SEL R7, RZ, 0x40, P1 ;  /* 0x00000040ff077807 */ /* 0x000fe40000800000 */
[----:B------:R-:W-:Y:S01]  /*de70*/  ISETP.GE.AND P5, PT, R34, UR4, PT ;  /* 0x0000000422007c0c */ /* 0x000fe2000bfa6270 */
[----:B---3--:R-:W-:Y:S01]  /*de80*/  IMAD.SHL.U32 R21, R21, 0x8, RZ ;  /* 0x0000000815157824 */ /* 0x008fe200078e00ff */
[----:B------:R-:W-:Y:S01]  /*de90*/  @P0 LOP3.LUT R16, R16, 0x40, RZ, 0xfc, !PT ;  /* 0x0000004010100812 */ /* 0x000fe200078efcff */
[----:B------:R-:W0:Y:S01]  /*dea0*/  S2R R34, SR_TID.X ;  /* 0x0000000000227919 */ /* 0x000e220000002100 */
[----:B------:R-:W-:Y:S02]  /*deb0*/  ISETP.GE.AND P0, PT, R0, UR4, PT ;  /* 0x0000000400007c0c */ /* 0x000fe4000bf06270 */
[----:B------:R-:W-:Y:S01]  /*dec0*/  LOP3.LUT R21, R21, 0x38, RZ, 0xc0, !PT ;  /* 0x0000003815157812 */ /* 0x000fe200078ec0ff */
[----:B------:R-:W2:Y:S01]  /*ded0*/  S2R R0, SR_TID.X ;  /* 0x0000000000007919 */ /* 0x000ea20000002100 */
[----:B------:R-:W-:-:S02]  /*dee0*/  LOP3.LUT R16, R16, 0xffffff7f, RZ, 0xc0, !PT ;  /* 0xffffff7f10107812 */ /* 0x000fc400078ec0ff */
[C---:B------:R-:W-:Y:S02]  /*def0*/  ISETP.GE.AND P2, PT, R21.reuse, UR4, PT ;  /* 0x0000000415007c0c */ /* 0x040fe4000bf46270 */
[----:B------:R-:W-:Y:S02]  /*df00*/  LOP3.LUT R21, R21, 0x140, RZ, 0xfc, !PT ;  /* 0x0000014015157812 */ /* 0x000fe400078efcff */
[----:B------:R-:W-:-:S09]  /*df10*/  SEL R8, RZ, 0x80, P0 ;  /* 0x00000080ff087807 */ /* 0x000fd20000000000 */
[----:B------:R-:W-:Y:S02]  /*df20*/  @P2 LOP3.LUT R16, R16, 0x80, RZ, 0xfc, !PT ;  /* 0x0000008010102812 */ /* 0x000fe400078efcff */
[----:B------:R-:W-:Y:S02]  /*df30*/  ISETP.GE.AND P2, PT, R21, UR4, PT ;  /* 0x0000000415007c0c */ /* 0x000fe4000bf46270 */
[----:B------:R-:W-:-:S04]  /*df40*/  LOP3.LUT R16, R16, 0xffffffdf, RZ, 0xc0, !PT ;  /* 0xffffffdf10107812 */ /* 0x000fc800078ec0ff */
[----:B------:R-:W-:Y:S01]  /*df50*/  @P5 LOP3.LUT R16, R16, 0x20, RZ, 0xfc, !PT ;  /* 0x0000002010105812 */ /* 0x000fe200078efcff */
[----:B0-----:R-:W-:-:S03]  /*df60*/  IMAD.SHL.U32 R34, R34, 0x8, RZ ;  /* 0x0000000822227824 */ /* 0x001fc600078e00ff */
[----:B------:R-:W-:Y:S01]  /*df70*/  LOP3.LUT R16, R16, 0xffffffef, RZ, 0xc0, !PT ;  /* 0xffffffef10107812 */ /* 0x000fe200078ec0ff */
[----:B--2---:R-:W-:Y:S01]  /*df80*/  IMAD.SHL.U32 R0, R0, 0x8, RZ ;  /* 0x0000000800007824 */ /* 0x004fe200078e00ff */
[----:B------:R-:W-:-:S04]  /*df90*/  LOP3.LUT R34, R34, 0x38, RZ, 0xc0, !PT ;  /* 0x0000003822227812 */ /* 0x000fc800078ec0ff */
[----:B------:R-:W-:Y:S02]  /*dfa0*/  LOP3.LUT R0, R0, 0x38, RZ, 0xc0, !PT ;  /* 0x0000003800007812 */ /* 0x000fe400078ec0ff */
[----:B------:R-:W-:Y:S02]  /*dfb0*/  LOP3.LUT R34, R34, 0x100, RZ, 0xfc, !PT ;  /* 0x0000010022227812 */ /* 0x000fe400078efcff */
[----:B------:R-:W-:Y:S02]  /*dfc0*/  LOP3.LUT R0, R0, 0xc0, RZ, 0xfc, !PT ;  /* 0x000000c000007812 */ /* 0x000fe400078efcff */
[----:B------:R-:W-:Y:S02]  /*dfd0*/  ISETP.GE.AND P3, PT, R34, UR4, PT ;  /* 0x0000000422007c0c */ /* 0x000fe4000bf66270 */
[----:B------:R-:W-:Y:S02]  /*dfe0*/  ISETP.GE.AND P4, PT, R0, UR4, PT ;  /* 0x0000000400007c0c */ /* 0x000fe4000bf86270 */
[----:B------:R-:W-:-:S11]  /*dff0*/  LEA R0, R35, 0xffffffc0, 0x6 ;  /* 0xffffffc023007811 */ /* 0x000fd600078e30ff */
[----:B------:R-:W-:-:S04]  /*e000*/  @P4 LOP3.LUT R16, R16, 0x10, RZ, 0xfc, !PT ;  /* 0x0000001010104812 */ /* 0x000fc800078efcff */
[----:B------:R-:W-:-:S04]  /*e010*/  LOP3.LUT R16, R16, 0xfffffffb, RZ, 0xc0, !PT ;  /* 0xfffffffb10107812 */ /* 0x000fc800078ec0ff */
[----:B------:R-:W-:-:S04]  /*e020*/  LOP3.LUT R16, R16, 0xfffffff7, RZ, 0xc0, !PT ;  /* 0xfffffff710107812 */ /* 0x000fc800078ec0ff */
[----:B------:R-:W-:-:S04]  /*e030*/  @P3 LOP3.LUT R16, R16, 0x8, RZ, 0xfc, !PT ;  /* 0x0000000810103812 */ /* 0x000fc800078efcff */
[----:B------:R-:W-:Y:S01]  /*e040*/  @P2 LOP3.LUT R16, R16, 0x4, RZ, 0xfc, !PT ;  /* 0x0000000410102812 */ /* 0x000fe200078efcff */
[----:B-1--4-:R-:W-:Y:S06]  /*e050*/  BRA.DIV UR5, `(.L_x_424) ;  /* 0x0000003e05fc7947 */ /* 0x012fec000b800000 */
.L_x_489:
[----:B------:R-:W0:Y:S01]  /*e060*/  S2R R10, SR_TID.X ;  /* 0x00000000000a7919 */ /* 0x000e220000002100 */
[----:B------:R-:W-:Y:S01]  /*e070*/  ISETP.NE.AND P1, PT, R20, 0x1, PT ;  /* 0x000000011400780c */ /* 0x000fe20003f25270 */
[----:B------:R-:W-:Y:S01]  /*e080*/  IMAD.MOV.U32 R34, RZ, RZ, RZ ;  /* 0x000000ffff227224 */ /* 0x000fe200078e00ff */
[----:B-----5:R-:W-:Y:S02]  /*e090*/  SHF.R.S32.HI R32, RZ, 0x1f, R23 ;  /* 0x0000001fff207819 */ /* 0x020fe40000011417 */
[C---:B------:R-:W-:Y:S02]  /*e0a0*/  LOP3.LUT P6, RZ, R16.reuse, 0x80, RZ, 0xc0, !PT ;  /* 0x0000008010ff7812 */ /* 0x040fe400078cc0ff */
[----:B------:R-:W-:-:S07]  /*e0b0*/  LOP3.LUT R16, R16, 0xfffff7ff, RZ, 0xc0, !PT ;  /* 0xfffff7ff10107812 */ /* 0x000fce00078ec0ff */
[----:B------:R-:W1:Y:S01]  /*e0c0*/  @P1 LDC R3, c[0x0][0x434] ;  /* 0x00010d00ff031b82 */ /* 0x000e620000000800 */
[----:B------:R-:W-:-:S07]  /*e0d0*/  @P1 LOP3.LUT R16, R16, 0x800, RZ, 0xfc, !PT ;  /* 0x0000080010101812 */ /* 0x000fce00078efcff */
[----:B------:R-:W2:Y:S01]  /*e0e0*/  @P1 LDC R2, c[0x0][0x438] ;  /* 0x00010e00ff021b82 */ /* 0x000ea20000000800 */
[----:B0-----:R-:W-:-:S05]  /*e0f0*/  IMAD.SHL.U32 R10, R10, 0x10, RZ ;  /* 0x000000100a0a7824 */ /* 0x001fca00078e00ff */
[----:B------:R-:W-:-:S05]  /*e100*/  LOP3.LUT R10, R36, 0x70, R10, 0xf8, !PT ;  /* 0x00000070240a7812 */ /* 0x000fca00078ef80a */
[----:B------:R-:W-:-:S05]  /*e110*/  IMAD.IADD R35, R10, 0x1, R0 ;  /* 0x000000010a237824 */ /* 0x000fca00078e0200 */
[C---:B------:R-:W-:Y:S01]  /*e120*/  ISETP.GE.AND P0, PT, R35.reuse, R28, PT ;  /* 0x0000001c2300720c */ /* 0x040fe20003f06270 */
[----:B------:R-:W-:-:S03]  /*e130*/  IMAD.IADD R35, R35, 0x1, R31 ;  /* 0x0000000123237824 */ /* 0x000fc600078e021f */
[----:B------:R-:W-:Y:S01]  /*e140*/  ISETP.GT.U32.OR P0, PT, R10, 0x3f, P0 ;  /* 0x0000003f0a00780c */ /* 0x000fe20000704470 */
[----:B-1----:R-:W-:-:S04]  /*e150*/  @P1 IMAD.HI.U32 R3, R35, R3, RZ ;  /* 0x0000000323031227 */ /* 0x002fc800078e00ff */
[----:B------:R-:W-:Y:S01]  /*e160*/  IMAD.MOV.U32 R6, RZ, RZ, R35 ;  /* 0x000000ffff067224 */ /* 0x000fe200078e0023 */
[----:B--2---:R-:W-:-:S07]  /*e170*/  @P1 SHF.R.U32.HI R6, RZ, R2, R3 ;  /* 0x00000002ff061219 */ /* 0x004fce0000011603 */
[----:B------:R-:W0:Y:S01]  /*e180*/  @!P0 LDC.64 R4, c[0x0][0x428] ;  /* 0x00010a00ff048b82 */ /* 0x000e220000000a00 */
[--C-:B------:R-:W-:Y:S01]  /*e190*/  @!P0 SHF.R.S32.HI R3, RZ, 0x1f, R6.reuse ;  /* 0x0000001fff038819 */ /* 0x100fe20000011406 */
[----:B------:R-:W-:Y:S02]  /*e1a0*/  @!P0 IMAD.MOV.U32 R2, RZ, RZ, R6 ;  /* 0x000000ffff028224 */ /* 0x000fe400078e0006 */
[-C--:B0-----:R-:W-:Y:S02]  /*e1b0*/  @!P0 IMAD R9, R32, R4.reuse, RZ ;  /* 0x0000000420098224 */ /* 0x081fe400078e02ff */
[----:B------:R-:W-:-:S04]  /*e1c0*/  @!P0 IMAD.WIDE.U32 R2, R23, R4, R2 ;  /* 0x0000000417028225 */ /* 0x000fc800078e0002 */
[----:B------:R-:W-:Y:S02]  /*e1d0*/  @!P0 IMAD R9, R23, R5, R9 ;  /* 0x0000000517098224 */ /* 0x000fe400078e0209 */
[----:B------:R-:W0:Y:S02]  /*e1e0*/  @!P0 LDC.64 R4, c[0x0][0x418] ;  /* 0x00010600ff048b82 */ /* 0x000e240000000a00 */
[----:B------:R-:W-:Y:S01]  /*e1f0*/  @!P0 IMAD.IADD R3, R3, 0x1, R9 ;  /* 0x0000000103038824 */ /* 0x000fe200078e0209 */
[----:B0-----:R-:W-:-:S04]  /*e200*/  @!P0 LEA R4, P1, R2, R4, 0x2 ;  /* 0x0000000402048211 */ /* 0x001fc800078210ff */
[----:B------:R-:W-:Y:S02]  /*e210*/  @!P0 LEA.HI.X R5, R2, R5, R3, 0x2, P1 ;  /* 0x0000000502058211 */ /* 0x000fe400008f1403 */
[----:B------:R-:W-:Y:S02]  /*e220*/  LOP3.LUT P1, RZ, R16, 0x40, RZ, 0xc0, !PT ;  /* 0x0000004010ff7812 */ /* 0x000fe4000782c0ff */
[----:B------:R-:W-:Y:S01]  /*e230*/  SEL R3, RZ, 0x1, P6 ;  /* 0x00000001ff037807 */ /* 0x000fe20003000000 */
[----:B------:R0:W5:Y:S01]  /*e240*/  @!P0 LDG.E R34, desc[UR50][R4.64] ;  /* 0x0000003204228981 */ /* 0x000162000c1e1900 */
[----:B------:R-:W-:Y:S02]  /*e250*/  SEL R2, RZ, 0xffffffff, P1 ;  /* 0xffffffffff027807 */ /* 0x000fe40000800000 */
[----:B------:R-:W-:Y:S02]  /*e260*/  ISETP.GT.U32.AND P1, PT, R10, 0x3f, PT ;  /* 0x0000003f0a00780c */ /* 0x000fe40003f24070 */
[----:B------:R-:W-:Y:S01]  /*e270*/  LOP3.LUT R16, R16, 0xfffffbff, RZ, 0xc0, !PT ;  /* 0xfffffbff10107812 */ /* 0x000fe200078ec0ff */
[----:B------:R-:W-:Y:S01]  /*e280*/  IMAD.SHL.U32 R2, R2, 0x2, RZ ;  /* 0x0000000202027824 */ /* 0x000fe200078e00ff */
[----:B------:R-:W-:-:S02]  /*e290*/  LOP3.LUT R26, R26, 0xffff, RZ, 0xc0, !PT ;  /* 0x0000ffff1a1a7812 */ /* 0x000fc400078ec0ff */
[----:B0-----:R-:W-:Y:S02]  /*e2a0*/  SEL R4, RZ, 0x8, P4 ;  /* 0x00000008ff047807 */ /* 0x001fe40002000000 */
[----:B------:R-:W-:Y:S02]  /*e2b0*/  LOP3.LUT R2, R2, 0x2, R3, 0xe2, !PT ;  /* 0x0000000202027812 */ /* 0x000fe400078ee203 */
[----:B------:R-:W-:-:S04]  /*e2c0*/  SEL R3, RZ, 0x4, P5 ;  /* 0x00000004ff037807 */ /* 0x000fc80002800000 */
[----:B------:R-:W-:Y:S02]  /*e2d0*/  LOP3.LUT R2, R4, R2, R3, 0xfe, !PT ;  /* 0x0000000204027212 */ /* 0x000fe400078efe03 */
[----:B------:R-:W-:Y:S02]  /*e2e0*/  SEL R3, RZ, 0x10, P3 ;  /* 0x00000010ff037807 */ /* 0x000fe40001800000 */
[----:B------:R-:W-:-:S04]  /*e2f0*/  SEL R4, RZ, 0x20, P2 ;  /* 0x00000020ff047807 */ /* 0x000fc80001000000 */
[----:B------:R-:W-:Y:S01]  /*e300*/  LOP3.LUT R2, R4, R2, R3, 0xfe, !PT ;  /* 0x0000000204027212 */ /* 0x000fe200078efe03 */
[----:B------:R-:W-:-:S03]  /*e310*/  IMAD.U32 R3, RZ, RZ, UR36 ;  /* 0x00000024ff037e24 */ /* 0x000fc6000f8e00ff */
[----:B------:R-:W-:Y:S01]  /*e320*/  LOP3.LUT R7, R2, R7, RZ, 0xfc, !PT ;  /* 0x0000000702077212 */ /* 0x000fe200078efcff */
[----:B------:R-:W-:Y:S01]  /*e330*/  IMAD.MOV R2, RZ, RZ, -R6 ;  /* 0x000000ffff027224 */ /* 0x000fe200078e0a06 */
[----:B------:R-:W-:-:S03]  /*e340*/  ISETP.NE.AND P0, PT, R3, 0x3, PT ;  /* 0x000000030300780c */ /* 0x000fc60003f05270 */
[----:B------:R-:W-:Y:S01]  /*e350*/  IMAD R35, R20, R2, R35 ;  /* 0x0000000214237224 */ /* 0x000fe200078e0223 */
[----:B------:R-:W-:Y:S01]  /*e360*/  LOP3.LUT R2, R7, R8, RZ, 0xfc, !PT ;  /* 0x0000000807027212 */ /* 0x000fe200078efcff */
[----:B------:R0:W-:Y:S04]  /*e370*/  STL [R1+0x28], R7 ;  /* 0x0000280701007387 */ /* 0x0001e80000100800 */
[----:B------:R0:W-:Y:S04]  /*e380*/  STL [R1], R2 ;  /* 0x0000000201007387 */ /* 0x0001e80000100800 */
[----:B------:R-:W-:-:S04]  /*e390*/  @P0 LOP3.LUT R16, R16, 0x400, RZ, 0xfc, !PT ;  /* 0x0000040010100812 */ /* 0x000fc800078efcff */
[----:B------:R-:W-:-:S04]  /*e3a0*/  LOP3.LUT R16, R16, 0xfffffffe, RZ, 0xc0, !PT ;  /* 0xfffffffe10107812 */ /* 0x000fc800078ec0ff */
[----:B------:R-:W-:Y:S01]  /*e3b0*/  @P1 LOP3.LUT R16, R16, 0x1, RZ, 0xfc, !PT ;  /* 0x0000000110101812 */ /* 0x000fe200078efcff */
[----:B0-----:R-:W-:Y:S06]  /*e3c0*/  @!P0 BRA `(.L_x_425) ;  /* 0x0000000000048947 */ /* 0x001fec0003800000 */
[----:B------:R-:W-:Y:S01]  /*e3d0*/  BPT.TRAP 0x1 ;  /* 0x000000040000795c */ /* 0x000fe20000300000 */
.L_x_425:
[----:B------:R-:W-:Y:S01]  /*e3e0*/  IADD3 R28, -R36, R28, -R0 ;  /* 0x0000001c241c7210 */ /* 0x000fe20007ffe900 */
[----:B------:R-:W-:Y:S01]  /*e3f0*/  IMAD R19, R18, 0x8, R17 ;  /* 0x0000000812137824 */ /* 0x000fe200078e0211 */
[----:B------:R-:W-:Y:S01]  /*e400*/  SHF.L.U32 R0, R22, 0x1f, RZ ;  /* 0x0000001f16007819 */ /* 0x000fe200000006ff */
[----:B------:R-:W-:Y:S03]  /*e410*/  BSSY B0, `(.L_x_426) ;  /* 0x0000003000007945 */ /* 0x000fe60003800000 */
[----:B------:R-:W0:Y:S02]  /*e420*/  SYNCS.PHASECHK.TRANS64.TRYWAIT P0, [R19+URZ+0x28c40], R0 ;  /* 0x028c4000130075a7 */ /* 0x000e24000800017f */
[----:B0-----:R-:W-:Y:S05]  /*e430*/  @!P0 BRA `(.L_x_427) ;  /* 0x0000003c00388947 */ /* 0x001fea0003800000 */
.L_x_490:
[----:B------:R-:W-:Y:S05]  /*e440*/  BSYNC B0 ;  /* 0x0000000000007941 */ /* 0x000fea0003800000 */
.L_x_426:
[----:B------:R-:W1:Y:S01]  /*e450*/  S2R R7, SR_TID.X ;  /* 0x0000000000077919 */ /* 0x000e620000002100 */
[----:B0-----:R-:W-:Y:S01]  /*e460*/  SHF.R.S32.HI R0, RZ, 0x1f, R35 ;  /* 0x0000001fff007819 */ /* 0x001fe20000011423 */
[----:B------:R-:W-:Y:S01]  /*e470*/  ULDC.64 UR4, c[0x0][0x300] ;  /* 0x0000c00000047ab9 */ /* 0x000fe20000000a00 */
[----:B-----5:R-:W-:Y:S01]  /*e480*/  SHF.R.S32.HI R4, RZ, 0x1f, R34 ;  /* 0x0000001fff047819 */ /* 0x020fe20000011422 */
[----:B------:R-:W-:Y:S01]  /*e490*/  IMAD.WIDE.U32 R2, R35, UR4, RZ ;  /* 0x0000000423027c25 */ /* 0x000fe2000f8e00ff */
[----:B------:R-:W-:Y:S01]  /*e4a0*/  ULDC.64 UR6, c[0x0][0x2e8] ;  /* 0x0000ba0000067ab9 */ /* 0x000fe20000000a00 */
[----:B------:R0:W-:Y:S01]  /*e4b0*/  STL [R1+0x1c], R0 ;  /* 0x00001c0001007387 */ /* 0x0001e20000100800 */
[----:B------:R-:W-:-:S03]  /*e4c0*/  LOP3.LUT R16, R16, 0xfffffffd, RZ, 0xc0, !PT ;  /* 0xfffffffd10107812 */ /* 0x000fc600078ec0ff */
[----:B------:R2:W-:Y:S01]  /*e4d0*/  STL [R1+0x20], R4 ;  /* 0x0000200401007387 */ /* 0x0005e20000100800 */
[----:B0-----:R-:W-:-:S04]  /*e4e0*/  IMAD R0, R0, UR4, RZ ;  /* 0x0000000400007c24 */ /* 0x001fc8000f8e02ff */
[----:B------:R-:W-:Y:S01]  /*e4f0*/  IMAD R0, R35, UR5, R0 ;  /* 0x0000000523007c24 */ /* 0x000fe2000f8e0200 */
[----:B------:R-:W-:-:S03]  /*e500*/  ULDC.64 UR4, c[0x0][0x310] ;  /* 0x0000c40000047ab9 */ /* 0x000fc60000000a00 */
[----:B------:R-:W-:Y:S02]  /*e510*/  IMAD.IADD R3, R3, 0x1, R0 ;  /* 0x0000000103037824 */ /* 0x000fe400078e0200 */
[----:B------:R-:W-:Y:S02]  /*e520*/  IMAD R0, R4, UR4, RZ ;  /* 0x0000000404007c24 */ /* 0x000fe4000f8e02ff */
[----:B------:R-:W-:-:S04]  /*e530*/  IMAD.WIDE.U32 R2, R34, UR4, R2 ;  /* 0x0000000422027c25 */ /* 0x000fc8000f8e0002 */
[----:B------:R-:W-:Y:S01]  /*e540*/  IMAD R0, R34, UR5, R0 ;  /* 0x0000000522007c24 */ /* 0x000fe2000f8e0200 */
[----:B------:R-:W-:Y:S01]  /*e550*/  ULDC.64 UR4, c[0x0][0x308] ;  /* 0x0000c20000047ab9 */ /* 0x000fe20000000a00 */
[----:B-1----:R-:W-:Y:S02]  /*e560*/  IMAD.SHL.U32 R7, R7, 0x8, RZ ;  /* 0x0000000807077824 */ /* 0x002fe400078e00ff */
[----:B------:R-:W-:Y:S02]  /*e570*/  IMAD.IADD R3, R3, 0x1, R0 ;  /* 0x0000000103037824 */ /* 0x000fe400078e0200 */
[----:B--2---:R-:W-:Y:S01]  /*e580*/  IMAD R4, R18, 0x1000, R33 ;  /* 0x0000100012047824 */ /* 0x004fe200078e0221 */
[----:B------:R-:W-:Y:S01]  /*e590*/  LOP3.LUT R7, R7, 0x38, RZ, 0xc0, !PT ;  /* 0x0000003807077812 */ /* 0x000fe200078ec0ff */
[C---:B------:R-:W-:Y:S01]  /*e5a0*/  IMAD.WIDE.U32 R2, R26.reuse, UR4, R2 ;  /* 0x000000041a027c25 */ /* 0x040fe2000f8e0002 */
[----:B------:R-:W-:Y:S02]  /*e5b0*/  ULDC UR4, c[0x0][0x2f4] ;  /* 0x0000bd0000047ab9 */ /* 0x000fe40000000800 */
[----:B------:R-:W-:Y:S01]  /*e5c0*/  ISETP.GE.AND P2, PT, R7, UR4, PT ;  /* 0x0000000407007c0c */ /* 0x000fe2000bf46270 */
[----:B------:R-:W-:Y:S01]  /*e5d0*/  IMAD R5, R26, UR5, R3 ;  /* 0x000000051a057c24 */ /* 0x000fe2000f8e0203 */
[----:B------:R-:W-:Y:S01]  /*e5e0*/  LEA R0, P0, R2, UR6, 0x1 ;  /* 0x0000000602007c11 */ /* 0x000fe2000f8008ff */
[----:B------:R-:W-:-:S03]  /*e5f0*/  UMOV UR5, 0xffffffff ;  /* 0xffffffff00057882 */ /* 0x000fc60000000000 */
[----:B------:R-:W-:Y:S02]  /*e600*/  LEA.HI.X R5, R2, UR7, R5, 0x1, P0 ;  /* 0x0000000702057c11 */ /* 0x000fe400080f0c05 */
[----:B------:R-:W-:-:S05]  /*e610*/  ISETP.GE.AND P0, PT, R28, 0x1, PT ;  /* 0x000000011c00780c */ /* 0x000fca0003f06270 */
[----:B------:R-:W-:Y:S01]  /*e620*/  @P2 LOP3.LUT R16, R16, 0x2, RZ, 0xfc, !PT ;  /* 0x0000000210102812 */ /* 0x000fe200078efcff */
[----:B------:R-:W-:Y:S07]  /*e630*/  BRA.DIV UR5, `(.L_x_428) ;  /* 0x0000003a05cc7947 */ /* 0x000fee000b800000 */
[----:B------:R-:W0:Y:S01]  /*e640*/  SHFL.IDX PT, R3, R0, RZ, 0x181f ;  /* 0x00181fff00037589 */ /* 0x000e2200000e0000 */
[----:B------:R-:W-:-:S03]  /*e650*/  @P0 IMAD R6, R4, 0x2, R17 ;  /* 0x0000000204060824 */ /* 0x000fc600078e0211 */
[----:B------:R-:W1:Y:S01]  /*e660*/  SHFL.IDX PT, R2, R5, RZ, 0x181f ;  /* 0x00181fff05027589 */ /* 0x000e6200000e0000 */
[----:B0-----:R-:W-:-:S05]  /*e670*/  @P0 LEA R3, P1, R7, R3, 0x1 ;  /* 0x0000000307030211 */ /* 0x001fca00078208ff */
[----:B-1----:R-:W-:-:S05]  /*e680*/  @P0 IMAD.X R2, RZ, RZ, R2, P1 ;  /* 0x000000ffff020224 */ /* 0x002fca00008e0602 */
[----:B------:R-:W-:-:S04]  /*e690*/  @P0 LOP3.LUT R3, R3, R2, RZ, 0x3c, !PT ;  /* 0x0000000203030212 */ /* 0x000fc800078e3cff */
[----:B------:R-:W-:-:S04]  /*e6a0*/  @P0 LOP3.LUT R2, R3, R2, RZ, 0x3c, !PT ;  /* 0x0000000203020212 */ /* 0x000fc800078e3cff */
[----:B------:R-:W-:-:S05]  /*e6b0*/  @P0 LOP3.LUT R3, R3, R2, RZ, 0x3c, !PT ;  /* 0x0000000203030212 */ /* 0x000fca00078e3cff */
[----:B------:R-:W-:Y:S01]  /*e6c0*/  @!PT LDS RZ, [RZ] ;  /* 0x00000000fffff984 */ /* 0x000fe20000000800 */
[----:B------:R0:W-:Y:S01]  /*e6d0*/  @P0 LDGSTS.E.BYPASS.LTC128B.128 [R6+0x22400], desc[UR50][R2.64], !P2 ;  /* 0x2240000002060fae */ /* 0x0001e2000d101d72 */
[----:B------:R-:W-:-:S03]  /*e6e0*/  ISETP.GE.AND P0, PT, R28, 0x11, PT ;  /* 0x000000111c00780c */ /* 0x000fc60003f06270 */
[----:B0-----:R-:W0:Y:S10]  /*e6f0*/  SHFL.IDX PT, R3, R0, 0x1, 0x181f ;  /* 0x00381f0000037f89 */ /* 0x001e3400000e0000 */
[----:B------:R-:W-:Y:S01]  /*e700*/  @P0 IMAD R6, R4, 0x2, R17 ;  /* 0x0000000204060824 */ /* 0x000fe200078e0211 */
[----:B------:R-:W1:Y:S01]  /*e710*/  SHFL.IDX PT, R2, R5, 0x1, 0x181f ;  /* 0x00381f0005027f89 */ /* 0x000e6200000e0000 */
[----:B0-----:R-:W-:-:S05]  /*e720*/  @P0 LEA R3, P1, R7, R3, 0x1 ;  /* 0x0000000307030211 */ /* 0x001fca00078208ff */
[----:B-1----:R-:W-:-:S05]  /*e730*/  @P0 IMAD.X R2, RZ, RZ, R2, P1 ;  /* 0x000000ffff020224 */ /* 0x002fca00008e0602 */
[----:B------:R-:W-:-:S04]  /*e740*/  @P0 LOP3.LUT R3, R3, R2, RZ, 0x3c, !PT ;  /* 0x0000000203030212 */ /* 0x000fc800078e3cff */
[----:B------:R-:W-:-:S04]  /*e750*/  @P0 LOP3.LUT R2, R3, R2, RZ, 0x3c, !PT ;  /* 0x0000000203020212 */ /* 0x000fc800078e3cff */
[----:B------:R-:W-:-:S05]  /*e760*/  @P0 LOP3.LUT R3, R3, R2, RZ, 0x3c, !PT ;  /* 0x0000000203030212 */ /* 0x000fca00078e3cff */
[----:B------:R0:W-:Y:S01]  /*e770*/  @P0 LDGSTS.E.BYPASS.LTC128B.128 [R6+0x22c00], desc[UR50][R2.64], !P2 ;  /* 0x22c0000002060fae */ /* 0x0001e2000d101d72 */
[----:B------:R-:W-:-:S03]  /*e780*/  ISETP.GE.AND P0, PT, R28, 0x21, PT ;  /* 0x000000211c00780c */ /* 0x000fc60003f06270 */
[----:B0-----:R-:W0:Y:S10]  /*e790*/  SHFL.IDX PT, R3, R0, 0x2, 0x181f ;  /* 0x00581f0000037f89 */ /* 0x001e3400000e0000 */
[----:B------:R-:W-:Y:S01]  /*e7a0*/  @P0 IMAD R6, R4, 0x2, R17 ;  /* 0x0000000204060824 */ /* 0x000fe200078e0211 */
[----:B------:R-:W1:Y:S04]  /*e7b0*/  SHFL.IDX PT, R2, R5, 0x2, 0x181f ;  /* 0x00581f0005027f89 */ /* 0x000e6800000e0000 */
[----:B------:R-:W2:Y:S04]  /*e7c0*/  SHFL.IDX PT, R5, R5, 0x3, 0x181f ;  /* 0x00781f0005057f89 */ /* 0x000ea800000e0000 */
[----:B------:R-:W3:Y:S01]  /*e7d0*/  SHFL.IDX PT, R0, R0, 0x3, 0x181f ;  /* 0x00781f0000007f89 */ /* 0x000ee200000e0000 */
[----:B0-----:R-:W-:-:S05]  /*e7e0*/  @P0 LEA R3, P1, R7, R3, 0x1 ;  /* 0x0000000307030211 */ /* 0x001fca00078208ff */
[----:B-1----:R-:W-:-:S05]  /*e7f0*/  @P0 IMAD.X R2, RZ, RZ, R2, P1 ;  /* 0x000000ffff020224 */ /* 0x002fca00008e0602 */
[----:B------:R-:W-:-:S04]  /*e800*/  @P0 LOP3.LUT R3, R3, R2, RZ, 0x3c, !PT ;  /* 0x0000000203030212 */ /* 0x000fc800078e3cff */
[----:B------:R-:W-:-:S04]  /*e810*/  @P0 LOP3.LUT R2, R3, R2, RZ, 0x3c, !PT ;  /* 0x0000000203020212 */ /* 0x000fc800078e3cff */
[----:B------:R-:W-:-:S05]  /*e820*/  @P0 LOP3.LUT R3, R3, R2, RZ, 0x3c, !PT ;  /* 0x0000000203030212 */ /* 0x000fca00078e3cff */
[----:B--23--:R0:W-:Y:S02]  /*e830*/  @P0 LDGSTS.E.BYPASS.LTC128B.128 [R6+0x23400], desc[UR50][R2.64], !P2 ;  /* 0x2340000002060fae */ /* 0x00c1e4000d101d72 */
.L_x_500:
[----:B------:R-:W-:-:S13]  /*e840*/  ISETP.GE.AND P0, PT, R28, 0x31, PT ;  /* 0x000000311c00780c */ /* 0x000fda0003f06270 */
[----:B01----:R-:W-:Y:S01]  /*e850*/  @P0 LEA R2, P1, R7, R0, 0x1 ;  /* 0x0000000007020211 */ /* 0x003fe200078208ff */
[----:B------:R-:W-:-:S04]  /*e860*/  @P0 IMAD R4, R4, 0x2, R17 ;  /* 0x0000000204040824 */ /* 0x000fc800078e0211 */
[----:B------:R-:W-:-:S05]  /*e870*/  @P0 IMAD.X R3, RZ, RZ, R5, P1 ;  /* 0x000000ffff030224 */ /* 0x000fca00008e0605 */
[----:B------:R-:W-:Y:S01]  /*e880*/  @!PT LDS RZ, [RZ] ;  /* 0x00000000fffff984 */ /* 0x000fe20000000800 */
[----:B------:R-:W-:Y:S01]  /*e890*/  @!PT LDS RZ, [RZ] ;  /* 0x00000000fffff984 */ /* 0x000fe20000000800 */
[----:B------:R-:W-:Y:S01]  /*e8a0*/  @!PT LDS RZ, [RZ] ;  /* 0x00000000fffff984 */ /* 0x000fe20000000800 */
[----:B------:R0:W-:Y:S01]  /*e8b0*/  @P0 LDGSTS.E.BYPASS.LTC128B.128 [R4+0x23c00], desc[UR50][R2.64], !P2 ;  /* 0x23c0000002040fae */ /* 0x0001e2000d101d72 */
[----:B------:R-:W-:Y:S01]  /*e8c0*/  PLOP3.LUT P0, PT, PT, PT, PT, 0x80, 0x0 ;  /* 0x000000000000781c */ /* 0x000fe20003f0f070 */
[----:B------:R-:W-:-:S12]  /*e8d0*/  NOP ;  /* 0x0000000000007918 */ /* 0x000fd80000000000 */
.L_x_429:
[----:B------:R-:W-:Y:S02]  /*e8e0*/  PLOP3.LUT P1, PT, P1, P0, PT, 0xa2, 0x0 ;  /* 0x000000000000781c */ /* 0x000fe40000f21472 */
[----:B------:R-:W-:-:S08]  /*e8f0*/  @P0 R2UR P1, UR4, R19 ;  /* 0x00000000130402ca */ /* 0x000fd00000020000 */
[----:B------:R-:W-:-:S05]  /*e900*/  @P0 PLOP3.LUT P0, PT, P1, PT, PT, 0x80, 0x0 ;  /* 0x000000000000081c */ /* 0x000fca0000f0f070 */
[----:B------:R-:W-:Y:S01]  /*e910*/  @!P1 SYNCS.ARRIVE.TRANS64.RED.A0T1 RZ, [UR4+0x28c30], RZ ;  /* 0x028c30ffffff99a7 */ /* 0x000fe20008200404 */
[----:B------:R-:W-:Y:S07]  /*e920*/  @!P1 ARRIVES.LDGSTSBAR.64.TRANSCNT [UR4+0x28c30] ;  /* 0x028c3000ff0099b0 */ /* 0x000fee0008000a84 */
[----:B------:R-:W-:Y:S05]  /*e930*/  @P0 BRA.U.ANY `(.L_x_429) ;  /* 0xfffffffd00e80947 */ /* 0x000fea000393ffff */
[----:B------:R-:W-:Y:S01]  /*e940*/  NOP ;  /* 0x0000000000007918 */ /* 0x000fe20000000000 */
[----:B------:R-:W-:-:S05]  /*e950*/  IMAD.U32 R0, RZ, RZ, UR36 ;  /* 0x00000024ff007e24 */ /* 0x000fca000f8e00ff */
[----:B------:R-:W-:-:S13]  /*e960*/  ISETP.NE.AND P2, PT, R0, 0x3, PT ;  /* 0x000000030000780c */ /* 0x000fda0003f45270 */
[----:B------:R-:W-:Y:S05]  /*e970*/  @!P2 BRA `(.L_x_430) ;  /* 0x000000000004a947 */ /* 0x000fea0003800000 */
[----:B------:R-:W-:Y:S01]  /*e980*/  BPT.TRAP 0x1 ;  /* 0x000000040000795c */ /* 0x000fe20000300000 */
.L_x_430:
[----:B------:R1:W5:Y:S01]  /*e990*/  LDL.LU R0, [R1+0x4] ;  /* 0x0000040001007983 */ /* 0x0003620000300800 */
[----:B------:R-:W-:Y:S01]  /*e9a0*/  LOP3.LUT P0, RZ, R16, 0x100, RZ, 0xc0, !PT ;  /* 0x0000010010ff7812 */ /* 0x000fe2000780c0ff */
[----:B------:R1:W-:Y:S02]  /*e9b0*/  SYNCS.ARRIVE.TRANS64.A1T0 RZ, [R19+URZ+0x28c30], RZ ;  /* 0x028c30ff13ff79a7 */ /* 0x0003e4000810003f */
[----:B0-----:R1:W5:Y:S10]  /*e9c0*/  LDL R3, [R1] ;  /* 0x0000000001037983 */ /* 0x0013740000100800 */
[----:B------:R-:W-:Y:S05]  /*e9d0*/  WARPSYNC.ALL ;  /* 0x0000000000007948 */ /* 0x000fea0003800000 */
[----:B------:R-:W-:Y:S01]  /*e9e0*/  SEL R2, R29, RZ, !P0 ;  /* 0x000000ff1d027207 */ /* 0x000fe20004000000 */
[----:B------:R-:W-:Y:S01]  /*e9f0*/  ULDC.64 UR4, c[0x0][0x298] ;  /* 0x0000a60000047ab9 */ /* 0x000fe20000000a00 */
[----:B------:R-:W-:Y:S01]  /*ea00*/  BSSY B6, `(.L_x_431) ;  /* 0x0000020000067945 */ /* 0x000fe20003800000 */
[----:B------:R-:W-:Y:S02]  /*ea10*/  IMAD.WIDE.U32 R4, R37, UR4, RZ ;  /* 0x0000000425047c25 */ /* 0x000fe4000f8e00ff */
[----:B------:R0:W-:Y:S02]  /*ea20*/  STL [R1+0x18], R2 ;  /* 0x0000180201007387 */ /* 0x0001e40000100800 */
[----:B0-----:R-:W-:Y:S01]  /*ea30*/  VIADD R2, R17, 0x20400 ;  /* 0x0002040011027836 */ /* 0x001fe20000000000 */
[----:B------:R-:W-:Y:S01]  /*ea40*/  BAR.SYNC.DEFER_BLOCKING 0x8, 0x100 ;  /* 0x0204000000007b1d */ /* 0x000fe20000010000 */
[----:B-----5:R-:W-:-:S03]  /*ea50*/  SEL R0, R0, RZ, !P0 ;  /* 0x000000ff00007207 */ /* 0x020fc60004000000 */
[----:B------:R-:W-:Y:S02]  /*ea60*/  LOP3.LUT P0, RZ, R2, 0x3ff, RZ, 0xc0, !PT ;  /* 0x000003ff02ff7812 */ /* 0x000fe4000780c0ff */
[----:B------:R-:W-:Y:S01]  /*ea70*/  PRMT R29, R3, 0x8880, RZ ;  /* 0x00008880031d7816 */ /* 0x000fe200000000ff */
[----:B------:R0:W-:Y:S03]  /*ea80*/  STL [R1+0x4], R0 ;  /* 0x0000040001007387 */ /* 0x0001e60000100800 */
[----:B------:R-:W-:Y:S01]  /*ea90*/  PRMT R29, R29, 0x7710, RZ ;  /* 0x000077101d1d7816 */ /* 0x000fe200000000ff */
[----:B------:R2:W-:Y:S01]  /*eaa0*/  STL.64 [R1+0x10], R4 ;  /* 0x0000100401007387 */ /* 0x0005e20000100a00 */
[----:B0-----:R-:W-:-:S05]  /*eab0*/  SHF.R.S32.HI R0, RZ, 0x1f, R37 ;  /* 0x0000001fff007819 */ /* 0x001fca0000011425 */
[----:B------:R-:W-:-:S04]  /*eac0*/  IMAD R0, R0, UR4, RZ ;  /* 0x0000000400007c24 */ /* 0x000fc8000f8e02ff */
[----:B------:R-:W-:-:S04]  /*ead0*/  IMAD R0, R37, UR5, R0 ;  /* 0x0000000525007c24 */ /* 0x000fc8000f8e0200 */
[----:B------:R-:W-:Y:S01]  /*eae0*/  IMAD.IADD R37, R5, 0x1, R0 ;  /* 0x0000000105257824 */ /* 0x000fe200078e0200 */
[----:B--2---:R-:W-:Y:S06]  /*eaf0*/  @!P0 BRA `(.L_x_432) ;  /* 0x0000000000408947 */ /* 0x004fec0003800000 */
        /* <DEDUP_REMOVED lines=15> */
[----:B01----:R-:W-:Y:S05]  /*ebf0*/  CALL.ABS.NOINC R2 ;  /* 0x0000000002007343 */ /* 0x003fea0003c00000 */
.L_x_432:
[----:B------:R-:W-:Y:S05]  /*ec00*/  BSYNC B6 ;  /* 0x0000000000067941 */ /* 0x000fea0003800000 */
.L_x_431:
[----:B------:R-:W2:Y:S01]  /*ec10*/  LDL.LU.64 R2, [R1+0x10] ;  /* 0x0000100001027983 */ /* 0x000ea20000300a00 */
[----:B------:R-:W0:Y:S01]  /*ec20*/  LDC R7, c[0x0][0x448] ;  /* 0x00011200ff077b82 */ /* 0x000e220000000800 */
[----:B------:R-:W-:Y:S02]  /*ec30*/  ULDC.64 UR4, c[0x0][0x2d8] ;  /* 0x0000b60000047ab9 */ /* 0x000fe40000000a00 */
[----:B------:R-:W3:Y:S04]  /*ec40*/  LDL.LU R21, [R1+0x4] ;  /* 0x0000040001157983 */ /* 0x000ee80000300800 */
[----:B------:R-:W4:Y:S04]  /*ec50*/  LDL.LU R20, [R1+0x18] ;  /* 0x0000180001147983 */ /* 0x000f280000300800 */
[----:B------:R0:W5:Y:S04]  /*ec60*/  LDL R10, [R1+0x8] ;  /* 0x00000800010a7983 */ /* 0x0001680000100800 */
[----:B------:R0:W5:Y:S02]  /*ec70*/  LDL R8, [R1+0x2c] ;  /* 0x00002c0001087983 */ /* 0x0001640000100800 */
[----:B0-----:R-:W-:-:S13]  /*ec80*/  ISETP.NE.AND P0, PT, R7, 0x1, PT ;  /* 0x000000010700780c */ /* 0x001fda0003f05270 */
[----:B------:R-:W0:Y:S01]  /*ec90*/  @P0 LDC R6, c[0x0][0x44c] ;  /* 0x00011300ff060b82 */ /* 0x000e220000000800 */
[----:B------:R-:W1:Y:S02]  /*eca0*/  S2R R9, SR_TID.X ;  /* 0x0000000000097919 */ /* 0x000e640000002100 */
[----:B-1----:R-:W-:-:S05]  /*ecb0*/  IMAD.SHL.U32 R9, R9, 0x8, RZ ;  /* 0x0000000809097824 */ /* 0x002fca00078e00ff */
[----:B------:R-:W-:Y:S01]  /*ecc0*/  LOP3.LUT R9, R9, 0x38, RZ, 0xc0, !PT ;  /* 0x0000003809097812 */ /* 0x000fe200078ec0ff */
[----:B--2---:R-:W-:Y:S02]  /*ecd0*/  IMAD.MOV.U32 R3, RZ, RZ, R37 ;  /* 0x000000ffff037224 */ /* 0x004fe400078e0025 */
[----:B------:R-:W-:-:S04]  /*ece0*/  IMAD.WIDE.U32 R2, R26, UR4, R2 ;  /* 0x000000041a027c25 */ /* 0x000fc8000f8e0002 */
[----:B------:R-:W-:Y:S01]  /*ecf0*/  IMAD R3, R26, UR5, R3 ;  /* 0x000000051a037c24 */ /* 0x000fe2000f8e0203 */
[----:B------:R-:W-:Y:S02]  /*ed00*/  ULDC.64 UR4, c[0x0][0x2e0] ;  /* 0x0000b80000047ab9 */ /* 0x000fe40000000a00 */
[----:B---3--:R-:W-:Y:S02]  /*ed10*/  IMAD R0, R21, UR4, RZ ;  /* 0x0000000415007c24 */ /* 0x008fe4000f8e02ff */
[----:B----4-:R-:W-:-:S04]  /*ed20*/  IMAD.WIDE.U32 R2, R20, UR4, R2 ;  /* 0x0000000414027c25 */ /* 0x010fc8000f8e0002 */
[----:B------:R-:W-:Y:S01]  /*ed30*/  IMAD R0, R20, UR5, R0 ;  /* 0x0000000514007c24 */ /* 0x000fe2000f8e0200 */
[----:B------:R-:W-:Y:S01]  /*ed40*/  ULDC.64 UR4, c[0x0][0x2d0] ;  /* 0x0000b40000047ab9 */ /* 0x000fe20000000a00 */
[----:B------:R-:W1:Y:S02]  /*ed50*/  S2R R20, SR_TID.X ;  /* 0x0000000000147919 */ /* 0x000e640000002100 */
[----:B------:R-:W-:Y:S02]  /*ed60*/  IMAD.IADD R3, R3, 0x1, R0 ;  /* 0x0000000103037824 */ /* 0x000fe400078e0200 */
[----:B------:R-:W2:Y:S01]  /*ed70*/  @P0 LDC R0, c[0x0][0x450] ;  /* 0x00011400ff000b82 */ /* 0x000ea20000000800 */
[----:B-1----:R-:W-:-:S05]  /*ed80*/  IMAD.SHL.U32 R20, R20, 0x10, RZ ;  /* 0x0000001014147824 */ /* 0x002fca00078e00ff */
[----:B------:R-:W-:-:S05]  /*ed90*/  LOP3.LUT R20, R36, 0x70, R20, 0xf8, !PT ;  /* 0x0000007024147812 */ /* 0x000fca00078ef814 */
[----:B------:R-:W-:-:S04]  /*eda0*/  IMAD R5, R25, 0x40, R20 ;  /* 0x0000004019057824 */ /* 0x000fc800078e0214 */
[----:B0-----:R-:W-:-:S04]  /*edb0*/  @P0 IMAD.HI.U32 R6, R5, R6, RZ ;  /* 0x0000000605060227 */ /* 0x001fc800078e00ff */
[----:B------:R-:W-:Y:S01]  /*edc0*/  IMAD.MOV.U32 R4, RZ, RZ, R5 ;  /* 0x000000ffff047224 */ /* 0x000fe200078e0005 */
[----:B--2---:R-:W-:-:S05]  /*edd0*/  @P0 SHF.R.U32.HI R4, RZ, R0, R6 ;  /* 0x00000000ff040219 */ /* 0x004fca0000011606 */
[----:B------:R-:W-:-:S04]  /*ede0*/  IMAD.MOV R0, RZ, RZ, -R4 ;  /* 0x000000ffff007224 */ /* 0x000fc800078e0a04 */
[----:B------:R-:W-:Y:S01]  /*edf0*/  IMAD R0, R7, R0, R5 ;  /* 0x0000000007007224 */ /* 0x000fe200078e0205 */
[----:B------:R-:W-:Y:S01]  /*ee00*/  SHF.R.S32.HI R5, RZ, 0x1f, R4 ;  /* 0x0000001fff057819 */ /* 0x000fe20000011404 */
[----:B------:R-:W-:-:S04]  /*ee10*/  IMAD.WIDE.U32 R2, R4, UR4, R2 ;  /* 0x0000000404027c25 */ /* 0x000fc8000f8e0002 */
[----:B------:R-:W-:-:S04]  /*ee20*/  IMAD R5, R5, UR4, RZ ;  /* 0x0000000405057c24 */ /* 0x000fc8000f8e02ff */
[----:B------:R-:W-:Y:S01]  /*ee30*/  IMAD R5, R4, UR5, R5 ;  /* 0x0000000504057c24 */ /* 0x000fe2000f8e0205 */
[----:B------:R-:W-:Y:S01]  /*ee40*/  SHF.R.S32.HI R4, RZ, 0x1f, R0 ;  /* 0x0000001fff047819 */ /* 0x000fe20000011400 */
[----:B------:R-:W-:Y:S02]  /*ee50*/  ULDC.64 UR4, c[0x0][0x2c8] ;  /* 0x0000b20000047ab9 */ /* 0x000fe40000000a00 */
[----:B------:R-:W-:Y:S02]  /*ee60*/  IMAD.IADD R3, R3, 0x1, R5 ;  /* 0x0000000103037824 */ /* 0x000fe400078e0205 */
        /* <DEDUP_REMOVED lines=11> */
[----:B------:R-:W0:Y:S01]  /*ef20*/  SHFL.IDX PT, R3, R0, RZ, 0x181f ;  /* 0x00181fff00037589 */ /* 0x000e2200000e0000 */
[----:B-----5:R-:W-:Y:S02]  /*ef30*/  IMAD R5, R10, R7, RZ ;  /* 0x000000070a057224 */ /* 0x020fe400078e02ff */
[----:B------:R-:W-:Y:S01]  /*ef40*/  IMAD R25, R25, 0x40, R36 ;  /* 0x0000004019197824 */ /* 0x000fe200078e0224 */
[----:B------:R-:W1:Y:S04]  /*ef50*/  SHFL.IDX PT, R2, R4, RZ, 0x181f ;  /* 0x00181fff04027589 */ /* 0x000e6800000e0000 */
[----:B------:R-:W-:-:S13]  /*ef60*/  ISETP.GE.AND P0, PT, R25, R5, PT ;  /* 0x000000051900720c */ /* 0x000fda0003f06270 */
[----:B0-----:R-:W-:-:S05]  /*ef70*/  @!P0 LEA R3, P2, R9, R3, 0x1 ;  /* 0x0000000309038211 */ /* 0x001fca00078408ff */
[----:B-1----:R-:W-:-:S05]  /*ef80*/  @!P0 IMAD.X R2, RZ, RZ, R2, P2 ;  /* 0x000000ffff028224 */ /* 0x002fca00010e0602 */
[----:B------:R-:W-:-:S04]  /*ef90*/  @!P0 LOP3.LUT R3, R3, R2, RZ, 0x3c, !PT ;  /* 0x0000000203038212 */ /* 0x000fc800078e3cff */
[----:B------:R-:W-:-:S04]  /*efa0*/  @!P0 LOP3.LUT R2, R3, R2, RZ, 0x3c, !PT ;  /* 0x0000000203028212 */ /* 0x000fc800078e3cff */
[----:B------:R-:W-:-:S05]  /*efb0*/  @!P0 LOP3.LUT R3, R3, R2, RZ, 0x3c, !PT ;  /* 0x0000000203038212 */ /* 0x000fca00078e3cff */
[----:B------:R-:W-:Y:S01]  /*efc0*/  @!PT LDS RZ, [RZ] ;  /* 0x00000000fffff984 */ /* 0x000fe20000000800 */
[----:B------:R0:W-:Y:S02]  /*efd0*/  @!P0 LDGSTS.E.BYPASS.LTC128B.128 [R8+0x20400], desc[UR50][R2.64], !P1 ;  /* 0x2040000002088fae */ /* 0x0001e4000c901d72 */
[----:B0-----:R-:W-:Y:S02]  /*efe0*/  VIADD R2, R25, 0x10 ;  /* 0x0000001019027836 */ /* 0x001fe40000000000 */
[----:B------:R-:W0:Y:S03]  /*eff0*/  SHFL.IDX PT, R3, R0, 0x1, 0x181f ;  /* 0x00381f0000037f89 */ /* 0x000e2600000e0000 */
[----:B------:R-:W-:Y:S02]  /*f000*/  ISETP.GE.AND P0, PT, R2, R5, PT ;  /* 0x000000050200720c */ /* 0x000fe40003f06270 */
[----:B------:R-:W1:Y:S11]  /*f010*/  SHFL.IDX PT, R2, R4, 0x1, 0x181f ;  /* 0x00381f0004027f89 */ /* 0x000e7600000e0000 */
[----:B0-----:R-:W-:-:S05]  /*f020*/  @!P0 LEA R3, P2, R9, R3, 0x1 ;  /* 0x0000000309038211 */ /* 0x001fca00078408ff */
[----:B-1----:R-:W-:-:S05]  /*f030*/  @!P0 IMAD.X R2, RZ, RZ, R2, P2 ;  /* 0x000000ffff028224 */ /* 0x002fca00010e0602 */
[----:B------:R-:W-:-:S04]  /*f040*/  @!P0 LOP3.LUT R3, R3, R2, RZ, 0x3c, !PT ;  /* 0x0000000203038212 */ /* 0x000fc800078e3cff */
[----:B------:R-:W-:-:S04]  /*f050*/  @!P0 LOP3.LUT R2, R3, R2, RZ, 0x3c, !PT ;  /* 0x0000000203028212 */ /* 0x000fc800078e3cff */
[----:B------:R-:W-:-:S05]  /*f060*/  @!P0 LOP3.LUT R3, R3, R2, RZ, 0x3c, !PT ;  /* 0x0000000203038212 */ /* 0x000fca00078e3cff */
[----:B------:R0:W-:Y:S02]  /*f070*/  @!P0 LDGSTS.E.BYPASS.LTC128B.128 [R8+0x20c00], desc[UR50][R2.64], !P1 ;  /* 0x20c0000002088fae */ /* 0x0001e4000c901d72 */
[----:B0-----:R-:W-:Y:S02]  /*f080*/  VIADD R2, R25, 0x20 ;  /* 0x0000002019027836 */ /* 0x001fe40000000000 */
[----:B------:R-:W0:Y:S03]  /*f090*/  SHFL.IDX PT, R3, R0, 0x2, 0x181f ;  /* 0x00581f0000037f89 */ /* 0x000e2600000e0000 */
[----:B------:R-:W-:Y:S01]  /*f0a0*/  ISETP.GE.AND P0, PT, R2, R5, PT ;  /* 0x000000050200720c */ /* 0x000fe20003f06270 */
[----:B------:R-:W-:Y:S04]  /*f0b0*/  SHFL.IDX PT, R0, R0, 0x3, 0x181f ;  /* 0x00781f0000007f89 */ /* 0x000fe800000e0000 */
[----:B------:R-:W1:Y:S04]  /*f0c0*/  SHFL.IDX PT, R2, R4, 0x2, 0x181f ;  /* 0x00581f0004027f89 */ /* 0x000e6800000e0000 */
[----:B------:R-:W2:Y:S04]  /*f0d0*/  SHFL.IDX PT, R4, R4, 0x3, 0x181f ;  /* 0x00781f0004047f89 */ /* 0x000ea800000e0000 */
[----:B0-----:R-:W-:-:S05]  /*f0e0*/  @!P0 LEA R3, P2, R9, R3, 0x1 ;  /* 0x0000000309038211 */ /* 0x001fca00078408ff */
[----:B-1----:R-:W-:-:S05]  /*f0f0*/  @!P0 IMAD.X R2, RZ, RZ, R2, P2 ;  /* 0x000000ffff028224 */ /* 0x002fca00010e0602 */
[----:B------:R-:W-:-:S04]  /*f100*/  @!P0 LOP3.LUT R3, R3, R2, RZ, 0x3c, !PT ;  /* 0x0000000203038212 */ /* 0x000fc800078e3cff */
[----:B------:R-:W-:-:S04]  /*f110*/  @!P0 LOP3.LUT R2, R3, R2, RZ, 0x3c, !PT ;  /* 0x0000000203028212 */ /* 0x000fc800078e3cff */
[----:B------:R-:W-:-:S05]  /*f120*/  @!P0 LOP3.LUT R3, R3, R2, RZ, 0x3c, !PT ;  /* 0x0000000203038212 */ /* 0x000fca00078e3cff */
[----:B--2---:R1:W-:Y:S02]  /*f130*/  @!P0 LDGSTS.E.BYPASS.LTC128B.128 [R8+0x21400], desc[UR50][R2.64], !P1 ;  /* 0x2140000002088fae */ /* 0x0043e4000c901d72 */
.L_x_509:
[----:B------:R-:W-:-:S05]  /*f140*/  VIADD R25, R25, 0x30 ;  /* 0x0000003019197836 */ /* 0x000fca0000000000 */
[----:B------:R-:W-:-:S13]  /*f150*/  ISETP.GE.AND P0, PT, R25, R5, PT ;  /* 0x000000051900720c */ /* 0x000fda0003f06270 */
[----:B01----:R-:W-:-:S05]  /*f160*/  @!P0 LEA R2, P2, R9, R0, 0x1 ;  /* 0x0000000009028211 */ /* 0x003fca00078408ff */
[----:B------:R-:W-:-:S05]  /*f170*/  @!P0 IMAD.X R3, RZ, RZ, R4, P2 ;  /* 0x000000ffff038224 */ /* 0x000fca00010e0604 */
[----:B------:R-:W-:Y:S01]  /*f180*/  @!PT LDS RZ, [RZ] ;  /* 0x00000000fffff984 */ /* 0x000fe20000000800 */
[----:B------:R-:W-:Y:S01]  /*f190*/  @!PT LDS RZ, [RZ] ;  /* 0x00000000fffff984 */ /* 0x000fe20000000800 */
[----:B------:R-:W-:Y:S01]  /*f1a0*/  @!PT LDS RZ, [RZ] ;  /* 0x00000000fffff984 */ /* 0x000fe20000000800 */
[----:B------:R0:W-:Y:S01]  /*f1b0*/  @!P0 LDGSTS.E.BYPASS.LTC128B.128 [R8+0x21c00], desc[UR50][R2.64], !P1 ;  /* 0x21c0000002088fae */ /* 0x0001e2000c901d72 */
[----:B------:R-:W-:Y:S01]  /*f1c0*/  PLOP3.LUT P0, PT, PT, PT, PT, 0x80, 0x0 ;  /* 0x000000000000781c */ /* 0x000fe20003f0f070 */
[----:B------:R-:W-:-:S12]  /*f1d0*/  NOP ;  /* 0x0000000000007918 */ /* 0x000fd80000000000 */
.L_x_434:
[----:B------:R-:W-:Y:S02]  /*f1e0*/  PLOP3.LUT P1, PT, P1, P0, PT, 0xa2, 0x0 ;  /* 0x000000000000781c */ /* 0x000fe40000f21472 */
[----:B------:R-:W-:-:S08]  /*f1f0*/  @P0 R2UR P1, UR4, R17 ;  /* 0x00000000110402ca */ /* 0x000fd00000020000 */
[----:B------:R-:W-:-:S05]  /*f200*/  @P0 PLOP3.LUT P0, PT, P1, PT, PT, 0x80, 0x0 ;  /* 0x000000000000081c */ /* 0x000fca0000f0f070 */
[----:B------:R-:W-:Y:S01]  /*f210*/  @!P1 SYNCS.ARRIVE.TRANS64.RED.A0T1 RZ, [UR4+0x28c00], RZ ;  /* 0x028c00ffffff99a7 */ /* 0x000fe20008200404 */
[----:B------:R-:W-:Y:S07]  /*f220*/  @!P1 ARRIVES.LDGSTSBAR.64.TRANSCNT [UR4+0x28c00] ;  /* 0x028c0000ff0099b0 */ /* 0x000fee0008000a84 */
[----:B------:R-:W-:Y:S05]  /*f230*/  @P0 BRA.U.ANY `(.L_x_434) ;  /* 0xfffffffd00e80947 */ /* 0x000fea000393ffff */
[----:B0-----:R-:W2:Y:S02]  /*f240*/  LDL.LU R2, [R1+0x24] ;  /* 0x0000240001027983 */ /* 0x001ea40000300800 */
[----:B--2---:R-:W-:-:S05]  /*f250*/  VIADD R2, R2, 0x1 ;  /* 0x0000000102027836 */ /* 0x004fca0000000000 */
[----:B------:R0:W-:Y:S01]  /*f260*/  STL [R1+0x24], R2 ;  /* 0x0000240201007387 */ /* 0x0001e20000100800 */
[----:B------:R-:W-:-:S04]  /*f270*/  LEA.HI R0, R2, R2, RZ, 0x1 ;  /* 0x0000000202007211 */ /* 0x000fc800078f08ff */
[----:B------:R-:W-:-:S05]  /*f280*/  LOP3.LUT R0, R0, 0xfffffffe, RZ, 0xc0, !PT ;  /* 0xfffffffe00007812 */ /* 0x000fca00078ec0ff */
[----:B------:R-:W-:-:S05]  /*f290*/  IMAD.IADD R0, R2, 0x1, -R0 ;  /* 0x0000000102007824 */ /* 0x000fca00078e0a00 */
[----:B------:R-:W-:Y:S01]  /*f2a0*/  SHF.L.U32 R0, R0, 0x1f, RZ ;  /* 0x0000001f00007819 */ /* 0x000fe200000006ff */
[----:B------:R-:W-:Y:S01]  /*f2b0*/  NOP ;  /* 0x0000000000007918 */ /* 0x000fe20000000000 */
[----:B------:R0:W-:Y:S01]  /*f2c0*/  SYNCS.ARRIVE.TRANS64.A1T0 RZ, [R17+URZ+0x28c00], RZ ;  /* 0x028c00ff11ff79a7 */ /* 0x0001e2000810003f */
[----:B------:R-:W-:Y:S01]  /*f2d0*/  BSSY B0, `(.L_x_435) ;  /* 0x0000003000007945 */ /* 0x000fe20003800000 */
[----:B------:R-:W1:Y:S03]  /*f2e0*/  SYNCS.PHASECHK.TRANS64.TRYWAIT P0, [R17+URZ+0x28c20], R0 ;  /* 0x028c2000110075a7 */ /* 0x000e66000800017f */
[----:B01----:R-:W-:Y:S05]  /*f2f0*/  @!P0 BRA `(.L_x_436) ;  /* 0x0000003800308947 */ /* 0x003fea0003800000 */
.L_x_510:
[----:B------:R-:W-:Y:S05]  /*f300*/  BSYNC B0 ;  /* 0x0000000000007941 */ /* 0x000fea0003800000 */
.L_x_435:
[----:B------:R-:W-:-:S05]  /*f310*/  IMAD.U32 R2, RZ, RZ, UR36 ;  /* 0x00000024ff027e24 */ /* 0x000fca000f8e00ff */
[----:B------:R-:W-:-:S13]  /*f320*/  ISETP.NE.AND P0, PT, R2, 0x3, PT ;  /* 0x000000030200780c */ /* 0x000fda0003f05270 */
[----:B------:R-:W-:Y:S05]  /*f330*/  @!P0 BRA `(.L_x_437) ;  /* 0x0000000000048947 */ /* 0x000fea0003800000 */
[----:B------:R-:W-:Y:S01]  /*f340*/  BPT.TRAP 0x1 ;  /* 0x000000040000795c */ /* 0x000fe20000300000 */
.L_x_437:
[----:B0-----:R-:W-:Y:S01]  /*f350*/  SHF.L.U32 R0, R22, 0x1f, RZ ;  /* 0x0000001f16007819 */ /* 0x001fe200000006ff */
[----:B------:R-:W-:Y:S03]  /*f360*/  BSSY B0, `(.L_x_438) ;  /* 0x0000003000007945 */ /* 0x000fe60003800000 */
[----:B------:R-:W0:Y:S02]  /*f370*/  SYNCS.PHASECHK.TRANS64.TRYWAIT P0, [R19+URZ+0x28c60], R0 ;  /* 0x028c6000130075a7 */ /* 0x000e24000800017f */
[----:B0-----:R-:W-:Y:S05]  /*f380*/  @!P0 BRA `(.L_x_439) ;  /* 0x0000003800208947 */ /* 0x001fea0003800000 */
.L_x_511:
[----:B------:R-:W-:Y:S05]  /*f390*/  BSYNC B0 ;  /* 0x0000000000007941 */ /* 0x000fea0003800000 */
.L_x_438:
[----:B------:R-:W0:Y:S01]  /*f3a0*/  LDL.LU R2, [R1+0x1c] ;  /* 0x00001c0001027983 */ /* 0x000e220000300800 */
[----:B------:R-:W-:Y:S01]  /*f3b0*/  ULDC.64 UR4, c[0x0][0x328] ;  /* 0x0000ca0000047ab9 */ /* 0x000fe20000000a00 */
[----:B------:R-:W-:Y:S02]  /*f3c0*/  ULDC.64 UR6, c[0x0][0x318] ;  /* 0x0000c60000067ab9 */ /* 0x000fe40000000a00 */
[----:B------:R-:W2:Y:S01]  /*f3d0*/  LDL.LU R4, [R1+0x20] ;  /* 0x0000200001047983 */ /* 0x000ea20000300800 */
[----:B------:R-:W-:Y:S02]  /*f3e0*/  IMAD R5, R18, 0x8000, R33 ;  /* 0x0000800012057824 */ /* 0x000fe400078e0221 */
[----:B0-----:R-:W-:Y:S02]  /*f3f0*/  IMAD R0, R2, UR4, RZ ;  /* 0x0000000402007c24 */ /* 0x001fe4000f8e02ff */
[----:B------:R-:W-:-:S04]  /*f400*/  IMAD.WIDE.U32 R2, R35, UR4, RZ ;  /* 0x0000000423027c25 */ /* 0x000fc8000f8e00ff */
[----:B------:R-:W-:Y:S01]  /*f410*/  IMAD R0, R35, UR5, R0 ;  /* 0x0000000523007c24 */ /* 0x000fe2000f8e0200 */
[----:B------:R-:W-:-:S03]  /*f420*/  ULDC.64 UR4, c[0x0][0x338] ;  /* 0x0000ce0000047ab9 */ /* 0x000fc60000000a00 */
[----:B------:R-:W-:Y:S02]  /*f430*/  IMAD.IADD R3, R3, 0x1, R0 ;  /* 0x0000000103037824 */ /* 0x000fe400078e0200 */
[----:B--2---:R-:W-:Y:S02]  /*f440*/  IMAD R0, R4, UR4, RZ ;  /* 0x0000000404007c24 */ /* 0x004fe4000f8e02ff */
[----:B------:R-:W-:-:S04]  /*f450*/  IMAD.WIDE.U32 R2, R34, UR4, R2 ;  /* 0x0000000422027c25 */ /* 0x000fc8000f8e0002 */
[----:B------:R-:W-:Y:S01]  /*f460*/  IMAD R0, R34, UR5, R0 ;  /* 0x0000000522007c24 */ /* 0x000fe2000f8e0200 */
[----:B------:R-:W-:-:S03]  /*f470*/  ULDC.64 UR4, c[0x0][0x330] ;  /* 0x0000cc0000047ab9 */ /* 0x000fc60000000a00 */
[----:B------:R-:W-:Y:S02]  /*f480*/  IMAD.IADD R3, R3, 0x1, R0 ;  /* 0x0000000103037824 */ /* 0x000fe400078e0200 */
[----:B------:R-:W-:Y:S01]  /*f490*/  IMAD.WIDE.U32 R2, R26, UR4, R2 ;  /* 0x000000041a027c25 */ /* 0x000fe2000f8e0002 */
[----:B------:R-:W-:-:S03]  /*f4a0*/  UMOV UR4, 0xffffffff ;  /* 0xffffffff00047882 */ /* 0x000fc60000000000 */
[----:B------:R-:W-:Y:S01]  /*f4b0*/  IMAD R6, R26, UR5, R3 ;  /* 0x000000051a067c24 */ /* 0x000fe2000f8e0203 */
[----:B------:R-:W-:-:S04]  /*f4c0*/  LEA R4, P0, R2, UR6, 0x1 ;  /* 0x0000000602047c11 */ /* 0x000fc8000f8008ff */
[----:B------:R-:W-:Y:S01]  /*f4d0*/  LEA.HI.X R6, R2, UR7, R6, 0x1, P0 ;  /* 0x0000000702067c11 */ /* 0x000fe200080f0c06 */
[----:B------:R-:W-:Y:S08]  /*f4e0*/  BRA.DIV UR4, `(.L_x_440) ;  /* 0x0000003604dc7947 */ /* 0x000ff0000b800000 */
[----:B------:R-:W2:Y:S01]  /*f4f0*/  LDL R3, [R1] ;  /* 0x0000000001037983 */ /* 0x000ea20000100800 */
[----:B------:R-:W-:Y:S01]  /*f500*/  IMAD R5, R5, 0x2, R17 ;  /* 0x0000000205057824 */ /* 0x000fe200078e0211 */
[C---:B------:R-:W-:Y:S01]  /*f510*/  LOP3.LUT P5, RZ, R29.reuse, 0x2, RZ, 0xc0, !PT ;  /* 0x000000021dff7812 */ /* 0x040fe200078ac0ff */
[----:B------:R-:W0:Y:S01]  /*f520*/  S2R R7, SR_TID.X ;  /* 0x0000000000077919 */ /* 0x000e220000002100 */
[C---:B------:R-:W-:Y:S02]  /*f530*/  LOP3.LUT P4, RZ, R29.reuse, 0x4, RZ, 0xc0, !PT ;  /* 0x000000041dff7812 */ /* 0x040fe4000788c0ff */
[C---:B------:R-:W-:Y:S01]  /*f540*/  LOP3.LUT P3, RZ, R29.reuse, 0x8, RZ, 0xc0, !PT ;  /* 0x000000081dff7812 */ /* 0x040fe2000786c0ff */
[----:B------:R-:W1:Y:S01]  /*f550*/  SHFL.IDX PT, R2, R4, RZ, 0x181f ;  /* 0x00181fff04027589 */ /* 0x000e6200000e0000 */
[----:B------:R-:W-:Y:S02]  /*f560*/  LOP3.LUT R16, R16, 0xfffffeff, RZ, 0xc0, !PT ;  /* 0xfffffeff10107812 */ /* 0x000fe400078ec0ff */
[----:B------:R-:W-:Y:S01]  /*f570*/  LOP3.LUT P2, RZ, R29, 0x10, RZ, 0xc0, !PT ;  /* 0x000000101dff7812 */ /* 0x000fe2000784c0ff */
[----:B0-----:R-:W-:-:S05]  /*f580*/  IMAD.SHL.U32 R7, R7, 0x8, RZ ;  /* 0x0000000807077824 */ /* 0x001fca00078e00ff */
[----:B------:R-:W-:-:S05]  /*f590*/  LOP3.LUT R7, R7, 0x38, RZ, 0xc0, !PT ;  /* 0x0000003807077812 */ /* 0x000fca00078ec0ff */
[----:B------:R-:W-:Y:S01]  /*f5a0*/  IMAD.SHL.U32 R0, R7, 0x2, RZ ;  /* 0x0000000207007824 */ /* 0x000fe200078e00ff */
[----:B------:R-:W-:-:S04]  /*f5b0*/  LOP3.LUT R7, R29, 0x1, RZ, 0xc0, !PT ;  /* 0x000000011d077812 */ /* 0x000fc800078ec0ff */
[----:B-1----:R-:W-:Y:S02]  /*f5c0*/  IADD3 R2, P0, R2, R0, RZ ;  /* 0x0000000002027210 */ /* 0x002fe40007f1e0ff */
[----:B------:R-:W-:-:S13]  /*f5d0*/  ISETP.NE.U32.AND P1, PT, R7, 0x1, PT ;  /* 0x000000010700780c */ /* 0x000fda0003f25070 */
[----:B------:R-:W-:-:S04]  /*f5e0*/  @P1 LOP3.LUT R16, R16, 0x100, RZ, 0xfc, !PT ;  /* 0x0000010010101812 */ /* 0x000fc800078efcff */
[----:B------:R-:W-:Y:S01]  /*f5f0*/  LOP3.LUT R16, R16, 0xfffffdff, RZ, 0xc0, !PT ;  /* 0xfffffdff10107812 */ /* 0x000fe200078ec0ff */
[----:B--2---:R-:W-:Y:S02]  /*f600*/  IMAD.MOV.U32 R8, RZ, RZ, R3 ;  /* 0x000000ffff087224 */ /* 0x004fe400078e0003 */
[----:B------:R-:W0:Y:S03]  /*f610*/  SHFL.IDX PT, R3, R6, RZ, 0x181f ;  /* 0x00181fff06037589 */ /* 0x000e2600000e0000 */
[----:B------:R-:W-:Y:S01]  /*f620*/  PRMT R7, R8, 0x8880, RZ ;  /* 0x0000888008077816 */ /* 0x000fe200000000ff */
[----:B0-----:R-:W-:Y:S01]  /*f630*/  IMAD.X R3, RZ, RZ, R3, P0 ;  /* 0x000000ffff037224 */ /* 0x001fe200000e0603 */
[----:B------:R-:W-:Y:S02]  /*f640*/  ISETP.LT.OR P0, PT, R28, 0x1, P1 ;  /* 0x000000011c00780c */ /* 0x000fe40000f01670 */
[----:B------:R-:W-:-:S04]  /*f650*/  LOP3.LUT P1, RZ, R29, 0x20, RZ, 0xc0, !PT ;  /* 0x000000201dff7812 */ /* 0x000fc8000782c0ff */
[----:B------:R-:W-:-:S07]  /*f660*/  ISETP.LT.OR P6, PT, R28, 0x1, !P1 ;  /* 0x000000011c00780c */ /* 0x000fce0004fc1670 */
[----:B------:R-:W-:Y:S01]  /*f670*/  @!PT LDS RZ, [RZ] ;  /* 0x00000000fffff984 */ /* 0x000fe20000000800 */
        /* <DEDUP_REMOVED lines=9> */
[----:B------:R-:W-:-:S03]  /*f710*/  LOP3.LUT P0, RZ, R29, 0x40, RZ, 0xc0, !PT ;  /* 0x000000401dff7812 */ /* 0x000fc6000780c0ff */
[----:B------:R-:W-:Y:S01]  /*f720*/  LDGSTS.E.BYPASS.LTC128B.128 [R5+0xa400], desc[UR50][R2.64+0x280], !P6 ;  /* 0x0a40028002057fae */ /* 0x000fe2000f101d72 */
[----:B------:R-:W-:-:S13]  /*f730*/  ISETP.LT.OR P6, PT, R28, 0x1, !P0 ;  /* 0x000000011c00780c */ /* 0x000fda00047c1670 */
[----:B------:R-:W-:Y:S01]  /*f740*/  LDGSTS.E.BYPASS.LTC128B.128 [R5+0xc400], desc[UR50][R2.64+0x300], !P6 ;  /* 0x0c40030002057fae */ /* 0x000fe2000f101d72 */
[----:B------:R-:W-:-:S03]  /*f750*/  ISETP.GT.AND P6, PT, R7, -0x1, PT ;  /* 0xffffffff0700780c */ /* 0x000fc60003fc4270 */
[----:B------:R-:W-:Y:S10]  /*f760*/  SHFL.IDX PT, R7, R6, 0x2, 0x181f ;  /* 0x00581f0006077f89 */ /* 0x000ff400000e0000 */
[----:B------:R-:W-:-:S02]  /*f770*/  @P6 LOP3.LUT R16, R16, 0x200, RZ, 0xfc, !PT ;  /* 0x0000020010106812 */ /* 0x000fc400078efcff */
[----:B------:R-:W-:-:S13]  /*f780*/  ISETP.LT.OR P6, PT, R28, 0x1, P6 ;  /* 0x000000011c00780c */ /* 0x000fda00037c1670 */
[----:B------:R0:W-:Y:S04]  /*f790*/  LDGSTS.E.BYPASS.LTC128B.128 [R5+0xe400], desc[UR50][R2.64+0x380], !P6 ;  /* 0x0e40038002057fae */ /* 0x0001e8000f101d72 */
[----:B0-----:R-:W0:Y:S04]  /*f7a0*/  SHFL.IDX PT, R2, R4, 0x1, 0x181f ;  /* 0x00381f0004027f89 */ /* 0x001e2800000e0000 */
[----:B------:R-:W1:Y:S04]  /*f7b0*/  SHFL.IDX PT, R3, R6, 0x1, 0x181f ;  /* 0x00381f0006037f89 */ /* 0x000e6800000e0000 */
[----:B------:R-:W-:Y:S01]  /*f7c0*/  SHFL.IDX PT, R6, R6, 0x3, 0x181f ;  /* 0x00781f0006067f89 */ /* 0x000fe200000e0000 */
[----:B0-----:R-:W-:-:S05]  /*f7d0*/  IADD3 R2, P6, R2, R0, RZ ;  /* 0x0000000002027210 */ /* 0x001fca0007fde0ff */
[----:B-1----:R-:W-:Y:S01]  /*f7e0*/  IMAD.X R3, RZ, RZ, R3, P6 ;  /* 0x000000ffff037224 */ /* 0x002fe200030e0603 */
        /* <DEDUP_REMOVED lines=17> */
[----:B------:R0:W-:Y:S04]  /*f900*/  LDGSTS.E.BYPASS.LTC128B.128 [R5+0xec00], desc[UR50][R2.64+0x380], !P6 ;  /* 0x0ec0038002057fae */ /* 0x0001e8000f101d72 */
[----:B0-----:R-:W0:Y:S02]  /*f910*/  SHFL.IDX PT, R2, R4, 0x2, 0x181f ;  /* 0x00581f0004027f89 */ /* 0x001e2400000e0000 */
[----:B0-----:R-:W-:-:S05]  /*f920*/  IADD3 R2, P6, R2, R0, RZ ;  /* 0x0000000002027210 */ /* 0x001fca0007fde0ff */
        /* <DEDUP_REMOVED lines=19> */
[----:B0-----:R0:W1:Y:S02]  /*fa60*/  SHFL.IDX PT, R2, R4, 0x3, 0x181f ;  /* 0x00781f0004027f89 */ /* 0x00106400000e0000 */
.L_x_521:
[C---:B------:R-:W-:Y:S02]  /*fa70*/  LOP3.LUT P6, RZ, R16.reuse, 0x100, RZ, 0xc0, !PT ;  /* 0x0000010010ff7812 */ /* 0x040fe400078cc0ff */
[----:B------:R-:W-:Y:S02]  /*fa80*/  LOP3.LUT R16, R16, 0xffffefff, RZ, 0xc0, !PT ;  /* 0xffffefff10107812 */ /* 0x000fe400078ec0ff */
[C---:B------:R-:W-:Y:S02]  /*fa90*/  ISETP.LT.OR P6, PT, R28.reuse, 0x31, P6 ;  /* 0x000000311c00780c */ /* 0x040fe400037c1670 */
[----:B------:R-:W-:-:S11]  /*faa0*/  ISETP.LT.OR P5, PT, R28, 0x31, !P5 ;  /* 0x000000311c00780c */ /* 0x000fd60006fa1670 */
[----:B------:R-:W-:Y:S02]  /*fab0*/  @P6 LOP3.LUT R16, R16, 0x1000, RZ, 0xfc, !PT ;  /* 0x0000100010106812 */ /* 0x000fe400078efcff */
[----:B------:R-:W-:Y:S02]  /*fac0*/  ISETP.LT.OR P6, PT, R28, 0x31, !P4 ;  /* 0x000000311c00780c */ /* 0x000fe400067c1670 */
[----:B------:R-:W-:Y:S02]  /*fad0*/  LOP3.LUT R16, R16, 0xffffbfff, RZ, 0xc0, !PT ;  /* 0xffffbfff10107812 */ /* 0x000fe400078ec0ff */
[----:B------:R-:W-:Y:S02]  /*fae0*/  ISETP.LT.OR P4, PT, R28, 0x31, !P2 ;  /* 0x000000311c00780c */ /* 0x000fe40005781670 */
[----:B------:R-:W-:Y:S02]  /*faf0*/  LOP3.LUT R16, R16, 0xfffffeff, RZ, 0xc0, !PT ;  /* 0xfffffeff10107812 */ /* 0x000fe400078ec0ff */
[----:B------:R-:W-:-:S02]  /*fb00*/  ISETP.LT.OR P2, PT, R28, 0x31, !P0 ;  /* 0x000000311c00780c */ /* 0x000fc40004741670 */
[----:B------:R-:W-:Y:S02]  /*fb10*/  @P5 LOP3.LUT R16, R16, 0x100, RZ, 0xfc, !PT ;  /* 0x0000010010105812 */ /* 0x000fe400078efcff */
[----:B-1----:R-:W-:Y:S02]  /*fb20*/  IADD3 R2, P0, R2, R0, RZ ;  /* 0x0000000002027210 */ /* 0x002fe40007f1e0ff */
[----:B------:R-:W-:Y:S02]  /*fb30*/  @P6 LOP3.LUT R16, R16, 0x4000, RZ, 0xfc, !PT ;  /* 0x0000400010106812 */ /* 0x000fe400078efcff */
[----:B------:R-:W-:Y:S01]  /*fb40*/  ISETP.LT.OR P5, PT, R28, 0x31, !P3 ;  /* 0x000000311c00780c */ /* 0x000fe20005fa1670 */
[----:B------:R-:W-:Y:S01]  /*fb50*/  IMAD.X R3, RZ, RZ, R6, P0 ;  /* 0x000000ffff037224 */ /* 0x000fe200000e0606 */
[C---:B------:R-:W-:Y:S02]  /*fb60*/  LOP3.LUT P6, RZ, R16.reuse, 0x1000, RZ, 0xc0, !PT ;  /* 0x0000100010ff7812 */ /* 0x040fe400078cc0ff */
[----:B------:R-:W-:-:S02]  /*fb70*/  LOP3.LUT P0, RZ, R16, 0x100, RZ, 0xc0, !PT ;  /* 0x0000010010ff7812 */ /* 0x000fc4000780c0ff */
[----:B------:R-:W-:Y:S02]  /*fb80*/  ISETP.LT.OR P3, PT, R28, 0x31, !P1 ;  /* 0x000000311c00780c */ /* 0x000fe40004f61670 */
[----:B------:R-:W-:-:S04]  /*fb90*/  LOP3.LUT P1, RZ, R16, 0x200, RZ, 0xc0, !PT ;  /* 0x0000020010ff7812 */ /* 0x000fc8000782c0ff */
[----:B------:R-:W-:-:S03]  /*fba0*/  ISETP.LT.OR P1, PT, R28, 0x31, P1 ;  /* 0x000000311c00780c */ /* 0x000fc60000f21670 */
[----:B------:R-:W-:Y:S01]  /*fbb0*/  @!PT LDS RZ, [RZ] ;  /* 0x00000000fffff984 */ /* 0x000fe20000000800 */
[----:B------:R-:W-:Y:S01]  /*fbc0*/  @!PT LDS RZ, [RZ] ;  /* 0x00000000fffff984 */ /* 0x000fe20000000800 */
[----:B------:R-:W-:Y:S01]  /*fbd0*/  @!PT LDS RZ, [RZ] ;  /* 0x00000000fffff984 */ /* 0x000fe20000000800 */
[----:B------:R1:W-:Y:S01]  /*fbe0*/  LDGSTS.E.BYPASS.LTC128B.128 [R5+0x1c00], desc[UR50][R2.64], !P6 ;  /* 0x01c0000002057fae */ /* 0x0003e2000f101d72 */
[----:B------:R-:W-:-:S03]  /*fbf0*/  LOP3.LUT P6, RZ, R16, 0x4000, RZ, 0xc0, !PT ;  /* 0x0000400010ff7812 */ /* 0x000fc600078cc0ff */
[----:B------:R1:W-:Y:S01]  /*fc00*/  LDGSTS.E.BYPASS.LTC128B.128 [R5+0x3c00], desc[UR50][R2.64+0x80], !P0 ;  /* 0x03c0008002057fae */ /* 0x0003e2000c101d72 */
[----:B------:R-:W-:-:S09]  /*fc10*/  PLOP3.LUT P0, PT, PT, PT, PT, 0x80, 0x0 ;  /* 0x000000000000781c */ /* 0x000fd20003f0f070 */
[----:B------:R1:W-:Y:S04]  /*fc20*/  LDGSTS.E.BYPASS.LTC128B.128 [R5+0x5c00], desc[UR50][R2.64+0x100], !P6 ;  /* 0x05c0010002057fae */ /* 0x0003e8000f101d72 */
[----:B------:R1:W-:Y:S04]  /*fc30*/  LDGSTS.E.BYPASS.LTC128B.128 [R5+0x7c00], desc[UR50][R2.64+0x180], !P5 ;  /* 0x07c0018002057fae */ /* 0x0003e8000e901d72 */
[----:B------:R1:W-:Y:S04]  /*fc40*/  LDGSTS.E.BYPASS.LTC128B.128 [R5+0x9c00], desc[UR50][R2.64+0x200], !P4 ;  /* 0x09c0020002057fae */ /* 0x0003e8000e101d72 */
[----:B------:R1:W-:Y:S04]  /*fc50*/  LDGSTS.E.BYPASS.LTC128B.128 [R5+0xbc00], desc[UR50][R2.64+0x280], !P3 ;  /* 0x0bc0028002057fae */ /* 0x0003e8000d901d72 */
[----:B------:R1:W-:Y:S04]  /*fc60*/  LDGSTS.E.BYPASS.LTC128B.128 [R5+0xdc00], desc[UR50][R2.64+0x300], !P2 ;  /* 0x0dc0030002057fae */ /* 0x0003e8000d101d72 */
[----:B------:R1:W-:Y:S01]  /*fc70*/  LDGSTS.E.BYPASS.LTC128B.128 [R5+0xfc00], desc[UR50][R2.64+0x380], !P1 ;  /* 0x0fc0038002057fae */ /* 0x0003e2000c901d72 */
[----:B------:R-:W-:Y:S01]  /*fc80*/  NOP ;  /* 0x0000000000007918 */ /* 0x000fe20000000000 */
.L_x_441:
[----:B------:R-:W-:Y:S02]  /*fc90*/  PLOP3.LUT P1, PT, P1, P0, PT, 0xa2, 0x0 ;  /* 0x000000000000781c */ /* 0x000fe40000f21472 */
[----:B------:R-:W-:-:S08]  /*fca0*/  @P0 R2UR P1, UR4, R19 ;  /* 0x00000000130402ca */ /* 0x000fd00000020000 */
[----:B------:R-:W-:-:S05]  /*fcb0*/  @P0 PLOP3.LUT P0, PT, P1, PT, PT, 0x80, 0x0 ;  /* 0x000000000000081c */ /* 0x000fca0000f0f070 */
[----:B------:R-:W-:Y:S01]  /*fcc0*/  @!P1 SYNCS.ARRIVE.TRANS64.RED.A0T1 RZ, [UR4+0x28c50], RZ ;  /* 0x028c50ffffff99a7 */ /* 0x000fe20008200404 */
[----:B------:R-:W-:Y:S07]  /*fcd0*/  @!P1 ARRIVES.LDGSTSBAR.64.TRANSCNT [UR4+0x28c50] ;  /* 0x028c5000ff0099b0 */ /* 0x000fee0008000a84 */
[----:B------:R-:W-:Y:S05]  /*fce0*/  @P0 BRA.U.ANY `(.L_x_441) ;  /* 0xfffffffd00e80947 */ /* 0x000fea000393ffff */
[----:B------:R-:W-:Y:S01]  /*fcf0*/  NOP ;  /* 0x0000000000007918 */ /* 0x000fe20000000000 */
[----:B-1----:R-:W-:-:S05]  /*fd00*/  IMAD.U32 R2, RZ, RZ, UR36 ;  /* 0x00000024ff027e24 */ /* 0x002fca000f8e00ff */
[----:B------:R-:W-:-:S13]  /*fd10*/  ISETP.NE.AND P2, PT, R2, 0x3, PT ;  /* 0x000000030200780c */ /* 0x000fda0003f45270 */
[----:B------:R-:W-:Y:S05]  /*fd20*/  @!P2 BRA `(.L_x_442) ;  /* 0x000000000004a947 */ /* 0x000fea0003800000 */
[----:B------:R-:W-:Y:S01]  /*fd30*/  BPT.TRAP 0x1 ;  /* 0x000000040000795c */ /* 0x000fe20000300000 */
.L_x_442:
[----:B------:R-:W2:Y:S01]  /*fd40*/  LDL.LU R2, [R1+0xc] ;  /* 0x00000c0001027983 */ /* 0x000ea20000300800 */
[----:B------:R1:W-:Y:S01]  /*fd50*/  SYNCS.ARRIVE.TRANS64.A1T0 RZ, [R19+URZ+0x28c50], RZ ;  /* 0x028c50ff13ff79a7 */ /* 0x0003e2000810003f */
[----:B------:R-:W-:Y:S01]  /*fd60*/  BSSY B0, `(.L_x_443) ;  /* 0x00000f1000007945 */ /* 0x000fe20003800000 */
[----:B--2---:R-:W-:-:S05]  /*fd70*/  VIADD R7, R2, 0xfffffffe ;  /* 0xfffffffe02077836 */ /* 0x004fca0000000000 */
[----:B------:R-:W-:-:S13]  /*fd80*/  ISETP.GE.AND P0, PT, R7, R30, PT ;  /* 0x0000001e0700720c */ /* 0x000fda0003f06270 */
[----:B-1----:R-:W-:Y:S05]  /*fd90*/  @!P0 BRA `(.L_x_444) ;  /* 0x0000000c00b48947 */ /* 0x002fea0003800000 */
[----:B------:R-:W2:Y:S04]  /*fda0*/  LDL.LU R3, [R1+0x28] ;  /* 0x0000280001037983 */ /* 0x000ea80000300800 */
[----:B------:R-:W3:Y:S01]  /*fdb0*/  LDL.LU R2, [R1] ;  /* 0x0000000001027983 */ /* 0x000ee20000300800 */
[----:B--2---:R-:W-:Y:S02]  /*fdc0*/  LOP3.LUT R29, R3, 0x40, RZ, 0xc0, !PT ;  /* 0x00000040031d7812 */ /* 0x004fe400078ec0ff */
[----:B---3--:R-:W-:Y:S02]  /*fdd0*/  LOP3.LUT R28, R2, 0x80, RZ, 0xc0, !PT ;  /* 0x00000080021c7812 */ /* 0x008fe400078ec0ff */
[----:B------:R-:W-:Y:S02]  /*fde0*/  SHF.R.U32.HI R29, RZ, 0x2, R29 ;  /* 0x00000002ff1d7819 */ /* 0x000fe4000001161d */
[----:B------:R-:W-:-:S07]  /*fdf0*/  SHF.R.U32.HI R28, RZ, 0x3, R28 ;  /* 0x00000003ff1c7819 */ /* 0x000fce000001161c */
.L_x_457:
[----:B0-----:R-:W0:Y:S01]  /*fe00*/  S2R R4, SR_TID.X ;  /* 0x0000000000047919 */ /* 0x001e220000002100 */
[----:B-1----:R-:W1:Y:S01]  /*fe10*/  LDC R2, c[0x0][0x430] ;  /* 0x00010c00ff027b82 */ /* 0x002e620000000800 */
[----:B--23--:R-:W-:Y:S01]  /*fe20*/  IMAD R6, R7, 0x40, R31 ;  /* 0x0000004007067824 */ /* 0x00cfe200078e021f */
[----:B------:R-:W-:Y:S05]  /*fe30*/  YIELD ;  /* 0x0000000000007946 */ /* 0x000fea0003800000 */
[----:B------:R-:W-:Y:S01]  /*fe40*/  IMAD.U32 R11, RZ, RZ, UR36 ;  /* 0x00000024ff0b7e24 */ /* 0x000fe2000f8e00ff */
[----:B------:R-:W-:Y:S01]  /*fe50*/  ULDC UR4, c[0x0][0x430] ;  /* 0x00010c0000047ab9 */ /* 0x000fe20000000800 */
[----:B------:R-:W-:Y:S01]  /*fe60*/  VIADD R18, R18, 0x1 ;  /* 0x0000000112127836 */ /* 0x000fe20000000000 */
[----:B-1----:R-:W-:Y:S01]  /*fe70*/  ISETP.NE.AND P0, PT, R2, 0x1, PT ;  /* 0x000000010200780c */ /* 0x002fe20003f05270 */
[----:B0-----:R-:W-:-:S05]  /*fe80*/  IMAD.SHL.U32 R4, R4, 0x10, RZ ;  /* 0x0000001004047824 */ /* 0x001fca00078e00ff */
[----:B------:R-:W-:-:S07]  /*fe90*/  LOP3.LUT R4, R36, 0x70, R4, 0xf8, !PT ;  /* 0x0000007024047812 */ /* 0x000fce00078ef804 */
[----:B------:R-:W0:Y:S01]  /*fea0*/  @P0 LDC R3, c[0x0][0x434] ;  /* 0x00010d00ff030b82 */ /* 0x000e220000000800 */
[C---:B------:R-:W-:Y:S01]  /*feb0*/  ISETP.GT.U32.AND P1, PT, R4.reuse, 0x3f, PT ;  /* 0x0000003f0400780c */ /* 0x040fe20003f24070 */
[----:B------:R-:W-:-:S06]  /*fec0*/  IMAD.IADD R6, R4, 0x1, R6 ;  /* 0x0000000104067824 */ /* 0x000fcc00078e0206 */
[----:B------:R-:W1:Y:S01]  /*fed0*/  @P0 LDC R2, c[0x0][0x438] ;  /* 0x00010e00ff020b82 */ /* 0x000e620000000800 */
[----:B------:R-:W-:-:S07]  /*fee0*/  IMAD.MOV.U32 R10, RZ, RZ, R6 ;  /* 0x000000ffff0a7224 */ /* 0x000fce00078e0006 */
[----:B------:R-:W2:Y:S01]  /*fef0*/  @!P1 LDC.64 R4, c[0x0][0x428] ;  /* 0x00010a00ff049b82 */ /* 0x000ea20000000a00 */
[----:B0-----:R-:W-:-:S07]  /*ff00*/  @P0 IMAD.HI.U32 R3, R6, R3, RZ ;  /* 0x0000000306030227 */ /* 0x001fce00078e00ff */
[----:B------:R-:W0:Y:S01]  /*ff10*/  @!P1 LDC.64 R8, c[0x0][0x418] ;  /* 0x00010600ff089b82 */ /* 0x000e220000000a00 */
[----:B-1----:R-:W-:-:S04]  /*ff20*/  @P0 SHF.R.U32.HI R10, RZ, R2, R3 ;  /* 0x00000002ff0a0219 */ /* 0x002fc80000011603 */
[--C-:B------:R-:W-:Y:S01]  /*ff30*/  @!P1 SHF.R.S32.HI R3, RZ, 0x1f, R10.reuse ;  /* 0x0000001fff039819 */ /* 0x100fe2000001140a */
[----:B------:R-:W-:-:S04]  /*ff40*/  @!P1 IMAD.MOV.U32 R2, RZ, RZ, R10 ;  /* 0x000000ffff029224 */ /* 0x000fc800078e000a */
[----:B--2---:R-:W-:-:S04]  /*ff50*/  @!P1 IMAD.WIDE.U32 R2, R23, R4, R2 ;  /* 0x0000000417029225 */ /* 0x004fc800078e0002 */
[----:B------:R-:W-:-:S04]  /*ff60*/  @!P1 IMAD R4, R32, R4, RZ ;  /* 0x0000000420049224 */ /* 0x000fc800078e02ff */
[----:B------:R-:W-:Y:S01]  /*ff70*/  @!P1 IMAD R5, R23, R5, R4 ;  /* 0x0000000517059224 */ /* 0x000fe200078e0204 */
[----:B0-----:R-:W-:Y:S01]  /*ff80*/  @!P1 LEA R8, P0, R2, R8, 0x2 ;  /* 0x0000000802089211 */ /* 0x001fe200078010ff */
[----:B------:R-:W-:Y:S02]  /*ff90*/  IMAD.MOV.U32 R4, RZ, RZ, RZ ;  /* 0x000000ffff047224 */ /* 0x000fe400078e00ff */
[----:B------:R-:W-:Y:S02]  /*ffa0*/  @!P1 IMAD.IADD R3, R5, 0x1, R3 ;  /* 0x0000000105039824 */ /* 0x000fe400078e0203 */
[----:B------:R-:W-:-:S03]  /*ffb0*/  IMAD.MOV R5, RZ, RZ, -R10 ;  /* 0x000000ffff057224 */ /* 0x000fc600078e0a0a */
[----:B------:R-:W-:Y:S01]  /*ffc0*/  @!P1 LEA.HI.X R9, R2, R9, R3, 0x2, P0 ;  /* 0x0000000902099211 */ /* 0x000fe200000f1403 */
[----:B------:R-:W-:Y:S01]  /*ffd0*/  IMAD R5, R5, UR4, R6 ;  /* 0x0000000405057c24 */ /* 0x000fe2000f8e0206 */
[----:B------:R-:W-:-:S03]  /*ffe0*/  ISETP.NE.AND P0, PT, R18, 0x2, PT ;  /* 0x000000021200780c */ /* 0x000fc60003f05270 */
[----:B------:R0:W5:Y:S01]  /*fff0*/  @!P1 LDG.E R4, desc[UR50][R8.64] ;  /* 0x0000003208049981 */ /* 0x000162000c1e1900 */
[----:B------:R-:W-:Y:S01]  /*10000*/  ISETP.NE.AND P1, PT, R11, 0x3, PT ;  /* 0x000000030b00780c */ /* 0x000fe20003f25270 */
[----:B------:R-:W-:Y:S01]  /*10010*/  IMAD.MOV.U32 R3, RZ, RZ, R7 ;  /* 0x000000ffff037224 */ /* 0x000fe200078e0007 */
[----:B------:R-:W-:Y:S01]  /*10020*/  SEL R2, RZ, 0x1, P0 ;  /* 0x00000001ff027807 */ /* 0x000fe20000000000 */
[----:B------:R-:W-:Y:S01]  /*10030*/  VIADD R7, R7, 0xffffffff ;  /* 0xffffffff07077836 */ /* 0x000fe20000000000 */
[----:B------:R-:W-:Y:S02]  /*10040*/  SEL R18, R18, RZ, P0 ;  /* 0x000000ff12127207 */ /* 0x000fe40000000000 */
[----:B------:R-:W-:Y:S02]  /*10050*/  LOP3.LUT R22, R22, R2, RZ, 0x3c, !PT ;  /* 0x0000000216167212 */ /* 0x000fe400078e3cff */
[----:B------:R-:W-:-:S05]  /*10060*/  ISETP.GT.AND P3, PT, R3, R30, PT ;  /* 0x0000001e0300720c */ /* 0x000fca0003f64270 */
[----:B0-----:R-:W-:Y:S08]  /*10070*/  @!P1 BRA `(.L_x_445) ;  /* 0x0000000000049947 */ /* 0x001ff00003800000 */
[----:B------:R-:W-:Y:S01]  /*10080*/  BPT.TRAP 0x1 ;  /* 0x000000040000795c */ /* 0x000fe20000300000 */
.L_x_445:
[----:B------:R-:W-:Y:S01]  /*10090*/  IMAD R6, R18, 0x8, R17 ;  /* 0x0000000812067824 */ /* 0x000fe200078e0211 */
[----:B------:R-:W-:Y:S01]  /*100a0*/  SHF.L.U32 R19, R22, 0x1f, RZ ;  /* 0x0000001f16137819 */ /* 0x000fe200000006ff */
[----:B------:R-:W-:Y:S01]  /*100b0*/  BSSY B1, `(.L_x_446) ;  /* 0x0000004000017945 */ /* 0x000fe20003800000 */
[----:B------:R-:W-:Y:S02]  /*100c0*/  SHF.R.S32.HI R9, RZ, 0x1f, R5 ;  /* 0x0000001fff097819 */ /* 0x000fe40000011405 */
[----:B------:R-:W0:Y:S02]  /*100d0*/  SYNCS.PHASECHK.TRANS64.TRYWAIT P0, [R6+URZ+0x28c40], R19 ;  /* 0x028c4013060075a7 */ /* 0x000e24000800017f */
[----:B0-----:R-:W-:Y:S05]  /*100e0*/  @!P0 BRA `(.L_x_447) ;  /* 0x0000003400088947 */ /* 0x001fea0003800000 */
.L_x_522:
[----:B------:R-:W-:Y:S05]  /*100f0*/  BSYNC B1 ;  /* 0x0000000000017941 */ /* 0x000fea0003800000 */
.L_x_446:
[----:B------:R-:W-:Y:S01]  /*10100*/  ULDC.64 UR4, c[0x0][0x300] ;  /* 0x0000c00000047ab9 */ /* 0x000fe20000000a00 */
[----:B-----5:R-:W-:Y:S01]  /*10110*/  SHF.R.S32.HI R10, RZ, 0x1f, R4 ;  /* 0x0000001fff0a7819 */ /* 0x020fe20000011404 */
[----:B------:R-:W-:Y:S01]  /*10120*/  IMAD R8, R9, UR4, RZ ;  /* 0x0000000409087c24 */ /* 0x000fe2000f8e02ff */
[----:B------:R-:W-:Y:S01]  /*10130*/  ULDC.64 UR6, c[0x0][0x2e8] ;  /* 0x0000ba0000067ab9 */ /* 0x000fe20000000a00 */
[----:B------:R-:W-:Y:S01]  /*10140*/  IMAD.WIDE.U32 R2, R5, UR4, RZ ;  /* 0x0000000405027c25 */ /* 0x000fe2000f8e00ff */
[----:B------:R-:W-:-:S03]  /*10150*/  LOP3.LUT P1, RZ, R16, 0x2, RZ, 0xc0, !PT ;  /* 0x0000000210ff7812 */ /* 0x000fc6000782c0ff */
        /* <DEDUP_REMOVED lines=8> */
[----:B------:R-:W-:Y:S02]  /*101e0*/  IMAD R8, R18, 0x1000, R33 ;  /* 0x0000100012087824 */ /* 0x000fe400078e0221 */
[----:B------:R-:W-:Y:S01]  /*101f0*/  IMAD.WIDE.U32 R2, R26, UR4, R2 ;  /* 0x000000041a027c25 */ /* 0x000fe2000f8e0002 */
[----:B------:R-:W-:-:S03]  /*10200*/  UMOV UR4, 0xffffffff ;  /* 0xffffffff00047882 */ /* 0x000fc60000000000 */
[----:B------:R-:W-:Y:S01]  /*10210*/  IMAD R25, R26, UR5, R3 ;  /* 0x000000051a197c24 */ /* 0x000fe2000f8e0203 */
[----:B------:R-:W-:-:S04]  /*10220*/  LEA R20, P0, R2, UR6, 0x1 ;  /* 0x0000000602147c11 */ /* 0x000fc8000f8008ff */
[----:B------:R-:W-:Y:S01]  /*10230*/  LEA.HI.X R25, R2, UR7, R25, 0x1, P0 ;  /* 0x0000000702197c11 */ /* 0x000fe200080f0c19 */
[----:B------:R-:W-:Y:S08]  /*10240*/  BRA.DIV UR4, `(.L_x_448) ;  /* 0x0000003204c47947 */ /* 0x000ff0000b800000 */
[----:B------:R-:W1:Y:S01]  /*10250*/  SHFL.IDX PT, R2, R20, RZ, 0x181f ;  /* 0x00181fff14027589 */ /* 0x000e6200000e0000 */
[----:B------:R-:W-:-:S03]  /*10260*/  IMAD R21, R8, 0x2, R17 ;  /* 0x0000000208157824 */ /* 0x000fc600078e0211 */
[----:B------:R-:W2:Y:S01]  /*10270*/  SHFL.IDX PT, R3, R25, RZ, 0x181f ;  /* 0x00181fff19037589 */ /* 0x000ea200000e0000 */
[----:B-1----:R-:W-:-:S05]  /*10280*/  IADD3 R2, P0, R2, R0, RZ ;  /* 0x0000000002027210 */ /* 0x002fca0007f1e0ff */
[----:B--2---:R-:W-:-:S05]  /*10290*/  IMAD.X R3, RZ, RZ, R3, P0 ;  /* 0x000000ffff037224 */ /* 0x004fca00000e0603 */
[----:B------:R-:W-:Y:S01]  /*102a0*/  @!PT LDS RZ, [RZ] ;  /* 0x00000000fffff984 */ /* 0x000fe20000000800 */
[----:B------:R1:W-:Y:S04]  /*102b0*/  LDGSTS.E.BYPASS.LTC128B.128 [R21+0x22400], desc[UR50][R2.64], !P1 ;  /* 0x2240000002157fae */ /* 0x0003e8000c901d72 */
[----:B-1----:R-:W1:Y:S04]  /*102c0*/  SHFL.IDX PT, R2, R20, 0x1, 0x181f ;  /* 0x00381f0014027f89 */ /* 0x002e6800000e0000 */
[----:B------:R-:W2:Y:S01]  /*102d0*/  SHFL.IDX PT, R3, R25, 0x1, 0x181f ;  /* 0x00381f0019037f89 */ /* 0x000ea200000e0000 */
[----:B-1----:R-:W-:-:S05]  /*102e0*/  IADD3 R2, P0, R2, R0, RZ ;  /* 0x0000000002027210 */ /* 0x002fca0007f1e0ff */
[----:B--2---:R-:W-:-:S05]  /*102f0*/  IMAD.X R3, RZ, RZ, R3, P0 ;  /* 0x000000ffff037224 */ /* 0x004fca00000e0603 */
[----:B------:R1:W-:Y:S04]  /*10300*/  LDGSTS.E.BYPASS.LTC128B.128 [R21+0x22c00], desc[UR50][R2.64], !P1 ;  /* 0x22c0000002157fae */ /* 0x0003e8000c901d72 */
[----:B-1----:R-:W1:Y:S04]  /*10310*/  SHFL.IDX PT, R2, R20, 0x2, 0x181f ;  /* 0x00581f0014027f89 */ /* 0x002e6800000e0000 */
[----:B------:R-:W2:Y:S04]  /*10320*/  SHFL.IDX PT, R3, R25, 0x2, 0x181f ;  /* 0x00581f0019037f89 */ /* 0x000ea800000e0000 */
[----:B------:R-:W3:Y:S01]  /*10330*/  SHFL.IDX PT, R25, R25, 0x3, 0x181f ;  /* 0x00781f0019197f89 */ /* 0x000ee200000e0000 */
[----:B-1----:R-:W-:-:S05]  /*10340*/  IADD3 R2, P0, R2, R0, RZ ;  /* 0x0000000002027210 */ /* 0x002fca0007f1e0ff */
[----:B--2---:R-:W-:-:S05]  /*10350*/  IMAD.X R3, RZ, RZ, R3, P0 ;  /* 0x000000ffff037224 */ /* 0x004fca00000e0603 */
[----:B------:R1:W-:Y:S04]  /*10360*/  LDGSTS.E.BYPASS.LTC128B.128 [R21+0x23400], desc[UR50][R2.64], !P1 ;  /* 0x2340000002157fae */ /* 0x0003e8000c901d72 */
[----:B-1-3--:R1:W2:Y:S02]  /*10370*/  SHFL.IDX PT, R2, R20, 0x3, 0x181f ;  /* 0x00781f0014027f89 */ /* 0x00a2a400000e0000 */
.L_x_532:
[----:B--2---:R-:W-:-:S05]  /*10380*/  IADD3 R2, P0, R2, R0, RZ ;  /* 0x0000000002027210 */ /* 0x004fca0007f1e0ff */
[----:B------:R-:W-:Y:S01]  /*10390*/  IMAD.X R3, RZ, RZ, R25, P0 ;  /* 0x000000ffff037224 */ /* 0x000fe200000e0619 */
[----:B------:R-:W-:-:S04]  /*103a0*/  PLOP3.LUT P0, PT, PT, PT, PT, 0x80, 0x0 ;  /* 0x000000000000781c */ /* 0x000fc80003f0f070 */
[----:B------:R-:W-:Y:S01]  /*103b0*/  @!PT LDS RZ, [RZ] ;  /* 0x00000000fffff984 */ /* 0x000fe20000000800 */
[----:B------:R-:W-:Y:S01]  /*103c0*/  @!PT LDS RZ, [RZ] ;  /* 0x00000000fffff984 */ /* 0x000fe20000000800 */
[----:B------:R-:W-:Y:S01]  /*103d0*/  @!PT LDS RZ, [RZ] ;  /* 0x00000000fffff984 */ /* 0x000fe20000000800 */
[----:B------:R2:W-:Y:S01]  /*103e0*/  LDGSTS.E.BYPASS.LTC128B.128 [R21+0x23c00], desc[UR50][R2.64], !P1 ;  /* 0x23c0000002157fae */ /* 0x0005e2000c901d72 */
[----:B------:R-:W-:-:S08]  /*103f0*/  NOP ;  /* 0x0000000000007918 */ /* 0x000fd00000000000 */
.L_x_449:
[----:B------:R-:W-:Y:S02]  /*10400*/  PLOP3.LUT P1, PT, P1, P0, PT, 0xa2, 0x0 ;  /* 0x000000000000781c */ /* 0x000fe40000f21472 */
[----:B------:R-:W-:-:S08]  /*10410*/  @P0 R2UR P1, UR4, R6 ;  /* 0x00000000060402ca */ /* 0x000fd00000020000 */
[----:B------:R-:W-:-:S05]  /*10420*/  @P0 PLOP3.LUT P0, PT, P1, PT, PT, 0x80, 0x0 ;  /* 0x000000000000081c */ /* 0x000fca0000f0f070 */
[----:B------:R-:W-:Y:S01]  /*10430*/  @!P1 SYNCS.ARRIVE.TRANS64.RED.A0T1 RZ, [UR4+0x28c30], RZ ;  /* 0x028c30ffffff99a7 */ /* 0x000fe20008200404 */
[----:B------:R-:W-:Y:S07]  /*10440*/  @!P1 ARRIVES.LDGSTSBAR.64.TRANSCNT [UR4+0x28c30] ;  /* 0x028c3000ff0099b0 */ /* 0x000fee0008000a84 */
[----:B------:R-:W-:Y:S05]  /*10450*/  @P0 BRA.U.ANY `(.L_x_449) ;  /* 0xfffffffd00e80947 */ /* 0x000fea000393ffff */
[----:B------:R-:W-:Y:S01]  /*10460*/  NOP ;  /* 0x0000000000007918 */ /* 0x000fe20000000000 */
[----:B--2---:R-:W-:-:S05]  /*10470*/  IMAD.U32 R2, RZ, RZ, UR36 ;  /* 0x00000024ff027e24 */ /* 0x004fca000f8e00ff */
[----:B------:R-:W-:-:S13]  /*10480*/  ISETP.NE.AND P2, PT, R2, 0x3, PT ;  /* 0x000000030200780c */ /* 0x000fda0003f45270 */
[----:B------:R-:W-:Y:S05]  /*10490*/  @!P2 BRA `(.L_x_450) ;  /* 0x000000000004a947 */ /* 0x000fea0003800000 */
[----:B------:R-:W-:Y:S01]  /*104a0*/  BPT.TRAP 0x1 ;  /* 0x000000040000795c */ /* 0x000fe20000300000 */
.L_x_450:
[----:B------:R2:W-:Y:S01]  /*104b0*/  SYNCS.ARRIVE.TRANS64.A1T0 RZ, [R6+URZ+0x28c30], RZ ;  /* 0x028c30ff06ff79a7 */ /* 0x0005e2000810003f */
[----:B------:R-:W-:Y:S05]  /*104c0*/  @!P2 BRA `(.L_x_451) ;  /* 0x000000000004a947 */ /* 0x000fea0003800000 */
[----:B------:R-:W-:Y:S01]  /*104d0*/  BPT.TRAP 0x1 ;  /* 0x000000040000795c */ /* 0x000fe20000300000 */
.L_x_451:
[----:B------:R-:W3:Y:S01]  /*104e0*/  SYNCS.PHASECHK.TRANS64.TRYWAIT P0, [R6+URZ+0x28c60], R19 ;  /* 0x028c6013060075a7 */ /* 0x000ee2000800017f */
[----:B------:R-:W-:Y:S04]  /*104f0*/  BSSY B1, `(.L_x_452) ;  /* 0x0000002000017945 */ /* 0x000fe80003800000 */
[----:B---3--:R-:W-:Y:S05]  /*10500*/  @!P0 BRA `(.L_x_453) ;  /* 0x0000003400308947 */ /* 0x008fea0003800000 */
.L_x_533:
[----:B------:R-:W-:Y:S05]  /*10510*/  BSYNC B1 ;  /* 0x0000000000017941 */ /* 0x000fea0003800000 */
.L_x_452:
[----:B------:R-:W-:Y:S01]  /*10520*/  ULDC.64 UR4, c[0x0][0x328] ;  /* 0x0000ca0000047ab9 */ /* 0x000fe20000000a00 */
[----:B------:R-:W-:Y:S01]  /*10530*/  ULDC.64 UR6, c[0x0][0x318] ;  /* 0x0000c60000067ab9 */ /* 0x000fe20000000a00 */
[----:B------:R-:W-:Y:S01]  /*10540*/  IMAD R9, R9, UR4, RZ ;  /* 0x0000000409097c24 */ /* 0x000fe2000f8e02ff */
[C---:B------:R-:W-:Y:S01]  /*10550*/  LOP3.LUT P5, RZ, R16.reuse, 0x8, RZ, 0xc0, !PT ;  /* 0x0000000810ff7812 */ /* 0x040fe200078ac0ff */
[----:B------:R-:W-:Y:S01]  /*10560*/  IMAD.WIDE.U32 R2, R5, UR4, RZ ;  /* 0x0000000405027c25 */ /* 0x000fe2000f8e00ff */
[----:B------:R-:W-:-:S03]  /*10570*/  LOP3.LUT P4, RZ, R16, 0x4, RZ, 0xc0, !PT ;  /* 0x0000000410ff7812 */ /* 0x000fc6000788c0ff */
[----:B------:R-:W-:Y:S01]  /*10580*/  IMAD R9, R5, UR5, R9 ;  /* 0x0000000505097c24 */ /* 0x000fe2000f8e0209 */
[----:B------:R-:W-:Y:S01]  /*10590*/  ULDC.64 UR4, c[0x0][0x338] ;  /* 0x0000ce0000047ab9 */ /* 0x000fe20000000a00 */
[----:B0--3--:R-:W-:Y:S02]  /*105a0*/  IMAD R19, R18, 0x7000, R8 ;  /* 0x0000700012137824 */ /* 0x009fe400078e0208 */
[----:B------:R-:W-:Y:S02]  /*105b0*/  IMAD.IADD R3, R3, 0x1, R9 ;  /* 0x0000000103037824 */ /* 0x000fe400078e0209 */
[----:B------:R-:W-:Y:S02]  /*105c0*/  IMAD R10, R10, UR4, RZ ;  /* 0x000000040a0a7c24 */ /* 0x000fe4000f8e02ff */
        /* <DEDUP_REMOVED lines=10> */
[----:B------:R-:W0:Y:S01]  /*10670*/  SHFL.IDX PT, R2, R9, RZ, 0x181f ;  /* 0x00181fff09027589 */ /* 0x000e2200000e0000 */
[C---:B------:R-:W-:Y:S01]  /*10680*/  LOP3.LUT P1, RZ, R16.reuse, 0x80, RZ, 0xc0, !PT ;  /* 0x0000008010ff7812 */ /* 0x040fe2000782c0ff */
[----:B------:R-:W-:Y:S01]  /*10690*/  IMAD R19, R19, 0x2, R17 ;  /* 0x0000000213137824 */ /* 0x000fe200078e0211 */
[C---:B------:R-:W-:Y:S01]  /*106a0*/  LOP3.LUT P2, RZ, R16.reuse, 0x40, RZ, 0xc0, !PT ;  /* 0x0000004010ff7812 */ /* 0x040fe2000784c0ff */
[----:B------:R-:W3:Y:S01]  /*106b0*/  SHFL.IDX PT, R3, R10, RZ, 0x181f ;  /* 0x00181fff0a037589 */ /* 0x000ee200000e0000 */
[----:B------:R-:W-:-:S03]  /*106c0*/  LOP3.LUT R16, R16, 0xffffbfff, RZ, 0xc0, !PT ;  /* 0xffffbfff10107812 */ /* 0x000fc600078ec0ff */
[----:B------:R-:W4:Y:S01]  /*106d0*/  SHFL.IDX PT, R14, R9, 0x1, 0x181f ;  /* 0x00381f00090e7f89 */ /* 0x000f2200000e0000 */
[----:B------:R-:W-:-:S03]  /*106e0*/  @P3 LOP3.LUT R16, R16, 0x4000, RZ, 0xfc, !PT ;  /* 0x0000400010103812 */ /* 0x000fc600078efcff */
[----:B------:R-:W5:Y:S01]  /*106f0*/  SHFL.IDX PT, R5, R10, 0x1, 0x181f ;  /* 0x00381f000a057f89 */ /* 0x000f6200000e0000 */
[C---:B------:R-:W-:Y:S02]  /*10700*/  LOP3.LUT P3, RZ, R16.reuse, 0x20, RZ, 0xc0, !PT ;  /* 0x0000002010ff7812 */ /* 0x040fe4000786c0ff */
[C---:B------:R-:W-:Y:S01]  /*10710*/  LOP3.LUT P6, RZ, R16.reuse, 0x10, RZ, 0xc0, !PT ;  /* 0x0000001010ff7812 */ /* 0x040fe200078cc0ff */
[----:B------:R-:W-:Y:S01]  /*10720*/  SHFL.IDX PT, R8, R10, 0x2, 0x181f ;  /* 0x00581f000a087f89 */ /* 0x000fe200000e0000 */
[----:B------:R-:W-:-:S03]  /*10730*/  LOP3.LUT R16, R16, 0xfffeffff, RZ, 0xc0, !PT ;  /* 0xfffeffff10107812 */ /* 0x000fc600078ec0ff */
[----:B------:R-:W-:Y:S01]  /*10740*/  SHFL.IDX PT, R10, R10, 0x3, 0x181f ;  /* 0x00781f000a0a7f89 */ /* 0x000fe200000e0000 */
[----:B0-----:R-:W-:-:S05]  /*10750*/  IADD3 R2, P0, R2, R0, RZ ;  /* 0x0000000002027210 */ /* 0x001fca0007f1e0ff */
[----:B------:R-:W-:Y:S01]  /*10760*/  @P3 LOP3.LUT R16, R16, 0x10000, RZ, 0xfc, !PT ;  /* 0x0001000010103812 */ /* 0x000fe200078efcff */
[----:B---3--:R-:W-:Y:S01]  /*10770*/  IMAD.X R3, RZ, RZ, R3, P0 ;  /* 0x000000ffff037224 */ /* 0x008fe200000e0603 */
[----:B------:R-:W-:-:S04]  /*10780*/  ISETP.NE.U32.AND P0, PT, R29, RZ, PT ;  /* 0x000000ff1d00720c */ /* 0x000fc80003f05070 */
[----:B------:R-:W-:Y:S01]  /*10790*/  LDGSTS.E.BYPASS.LTC128B.128 [R19+0x400], desc[UR50][R2.64], !P1 ;  /* 0x0040000002137fae */ /* 0x000fe2000c901d72 */
[----:B------:R-:W-:-:S03]  /*107a0*/  ISETP.NE.U32.AND P1, PT, R28, RZ, PT ;  /* 0x000000ff1c00720c */ /* 0x000fc60003f25070 */
[----:B------:R-:W-:Y:S01]  /*107b0*/  LDGSTS.E.BYPASS.LTC128B.128 [R19+0x2400], desc[UR50][R2.64+0x80], !P2 ;  /* 0x0240008002137fae */ /* 0x000fe2000d101d72 */
[----:B----4-:R-:W-:-:S03]  /*107c0*/  IADD3 R4, P2, R14, R0, RZ ;  /* 0x000000000e047210 */ /* 0x010fc60007f5e0ff */
[----:B------:R-:W-:Y:S01]  /*107d0*/  LDGSTS.E.BYPASS.LTC128B.128 [R19+0x4400], desc[UR50][R2.64+0x100], !P3 ;  /* 0x0440010002137fae */ /* 0x000fe2000d901d72 */
[C---:B------:R-:W-:Y:S01]  /*107e0*/  LOP3.LUT P3, RZ, R16.reuse, 0x80, RZ, 0xc0, !PT ;  /* 0x0000008010ff7812 */ /* 0x040fe2000786c0ff */
[----:B-----5:R-:W-:Y:S01]  /*107f0*/  IMAD.X R5, RZ, RZ, R5, P2 ;  /* 0x000000ffff057224 */ /* 0x020fe200010e0605 */
[C---:B------:R-:W-:Y:S01]  /*10800*/  LOP3.LUT P2, RZ, R16.reuse, 0x40, RZ, 0xc0, !PT ;  /* 0x0000004010ff7812 */ /* 0x040fe2000784c0ff */
[----:B------:R-:W-:Y:S04]  /*10810*/  LDGSTS.E.BYPASS.LTC128B.128 [R19+0x6400], desc[UR50][R2.64+0x180], !P6 ;  /* 0x0640018002137fae */ /* 0x000fe8000f101d72 */
[----:B------:R-:W-:Y:S04]  /*10820*/  LDGSTS.E.BYPASS.LTC128B.128 [R19+0x8400], desc[UR50][R2.64+0x200], !P5 ;  /* 0x0840020002137fae */ /* 0x000fe8000e901d72 */
[----:B------:R-:W-:Y:S04]  /*10830*/  LDGSTS.E.BYPASS.LTC128B.128 [R19+0xa400], desc[UR50][R2.64+0x280], !P4 ;  /* 0x0a40028002137fae */ /* 0x000fe8000e101d72 */
[----:B------:R-:W0:Y:S04]  /*10840*/  SHFL.IDX PT, R14, R9, 0x2, 0x181f ;  /* 0x00581f00090e7f89 */ /* 0x000e2800000e0000 */
[----:B------:R-:W-:Y:S04]  /*10850*/  LDGSTS.E.BYPASS.LTC128B.128 [R19+0xc400], desc[UR50][R2.64+0x300], P0 ;  /* 0x0c40030002137fae */ /* 0x000fe80008101d72 */
[----:B------:R0:W-:Y:S04]  /*10860*/  LDGSTS.E.BYPASS.LTC128B.128 [R19+0xe400], desc[UR50][R2.64+0x380], P1 ;  /* 0x0e40038002137fae */ /* 0x0001e80008901d72 */
[----:B------:R3:W-:Y:S01]  /*10870*/  LDGSTS.E.BYPASS.LTC128B.128 [R19+0xc00], desc[UR50][R4.64], !P3 ;  /* 0x00c0000004137fae */ /* 0x0007e2000d901d72 */
[----:B------:R-:W-:-:S02]  /*10880*/  LOP3.LUT P3, RZ, R16, 0x10000, RZ, 0xc0, !PT ;  /* 0x0001000010ff7812 */ /* 0x000fc4000786c0ff */
[----:B------:R-:W-:Y:S01]  /*10890*/  LOP3.LUT R16, R16, 0xffff7fff, RZ, 0xc0, !PT ;  /* 0xffff7fff10107812 */ /* 0x000fe200078ec0ff */
[----:B------:R3:W-:Y:S01]  /*108a0*/  LDGSTS.E.BYPASS.LTC128B.128 [R19+0x2c00], desc[UR50][R4.64+0x80], !P2 ;  /* 0x02c0008004137fae */ /* 0x0007e2000d101d72 */
[----:B0-----:R-:W-:-:S09]  /*108b0*/  IADD3 R2, P2, R14, R0, RZ ;  /* 0x000000000e027210 */ /* 0x001fd20007f5e0ff */
[----:B------:R-:W-:Y:S01]  /*108c0*/  @P3 LOP3.LUT R16, R16, 0x8000, RZ, 0xfc, !PT ;  /* 0x0000800010103812 */ /* 0x000fe200078efcff */
[----:B------:R3:W-:Y:S01]  /*108d0*/  LDGSTS.E.BYPASS.LTC128B.128 [R19+0x4c00], desc[UR50][R4.64+0x100], !P3 ;  /* 0x04c0010004137fae */ /* 0x0007e2000d901d72 */
[----:B------:R-:W-:Y:S02]  /*108e0*/  IMAD.X R3, RZ, RZ, R8, P2 ;  /* 0x000000ffff037224 */ /* 0x000fe400010e0608 */
[C---:B------:R-:W-:Y:S01]  /*108f0*/  LOP3.LUT P3, RZ, R16.reuse, 0x80, RZ, 0xc0, !PT ;  /* 0x0000008010ff7812 */ /* 0x040fe2000786c0ff */
[----:B------:R3:W-:Y:S01]  /*10900*/  LDGSTS.E.BYPASS.LTC128B.128 [R19+0x6c00], desc[UR50][R4.64+0x180], !P6 ;  /* 0x06c0018004137fae */ /* 0x0007e2000f101d72 */
[----:B------:R-:W-:-:S03]  /*10910*/  LOP3.LUT P2, RZ, R16, 0x40, RZ, 0xc0, !PT ;  /* 0x0000004010ff7812 */ /* 0x000fc6000784c0ff */
[----:B------:R3:W-:Y:S04]  /*10920*/  LDGSTS.E.BYPASS.LTC128B.128 [R19+0x8c00], desc[UR50][R4.64+0x200], !P5 ;  /* 0x08c0020004137fae */ /* 0x0007e8000e901d72 */
[----:B------:R3:W-:Y:S04]  /*10930*/  LDGSTS.E.BYPASS.LTC128B.128 [R19+0xac00], desc[UR50][R4.64+0x280], !P4 ;  /* 0x0ac0028004137fae */ /* 0x0007e8000e101d72 */
[----:B------:R3:W-:Y:S04]  /*10940*/  LDGSTS.E.BYPASS.LTC128B.128 [R19+0xcc00], desc[UR50][R4.64+0x300], P0 ;  /* 0x0cc0030004137fae */ /* 0x0007e80008101d72 */
[----:B------:R3:W-:Y:S04]  /*10950*/  LDGSTS.E.BYPASS.LTC128B.128 [R19+0xec00], desc[UR50][R4.64+0x380], P1 ;  /* 0x0ec0038004137fae */ /* 0x0007e80008901d72 */
[----:B------:R3:W-:Y:S01]  /*10960*/  LDGSTS.E.BYPASS.LTC128B.128 [R19+0x1400], desc[UR50][R2.64], !P3 ;  /* 0x0140000002137fae */ /* 0x0007e2000d901d72 */
[----:B------:R-:W-:-:S03]  /*10970*/  LOP3.LUT P3, RZ, R16, 0x8000, RZ, 0xc0, !PT ;  /* 0x0000800010ff7812 */ /* 0x000fc6000786c0ff */
[----:B------:R3:W-:Y:S04]  /*10980*/  LDGSTS.E.BYPASS.LTC128B.128 [R19+0x3400], desc[UR50][R2.64+0x80], !P2 ;  /* 0x0340008002137fae */ /* 0x0007e8000d101d72 */
[----:B------:R3:W0:Y:S06]  /*10990*/  SHFL.IDX PT, R14, R9, 0x3, 0x181f ;  /* 0x00781f00090e7f89 */ /* 0x00062c00000e0000 */
[----:B------:R3:W-:Y:S01]  /*109a0*/  LDGSTS.E.BYPASS.LTC128B.128 [R19+0x5400], desc[UR50][R2.64+0x100], !P3 ;  /* 0x0540010002137fae */ /* 0x0007e2000d901d72 */
[----:B------:R-:W-:-:S03]  /*109b0*/  LOP3.LUT P3, RZ, R16, 0x4000, RZ, 0xc0, !PT ;  /* 0x0000400010ff7812 */ /* 0x000fc6000786c0ff */
[----:B------:R3:W-:Y:S04]  /*109c0*/  LDGSTS.E.BYPASS.LTC128B.128 [R19+0x7400], desc[UR50][R2.64+0x180], !P6 ;  /* 0x0740018002137fae */ /* 0x0007e8000f101d72 */
[----:B------:R3:W-:Y:S04]  /*109d0*/  LDGSTS.E.BYPASS.LTC128B.128 [R19+0x9400], desc[UR50][R2.64+0x200], !P5 ;  /* 0x0940020002137fae */ /* 0x0007e8000e901d72 */
[----:B------:R3:W-:Y:S04]  /*109e0*/  LDGSTS.E.BYPASS.LTC128B.128 [R19+0xb400], desc[UR50][R2.64+0x280], !P4 ;  /* 0x0b40028002137fae */ /* 0x0007e8000e101d72 */
[----:B------:R3:W-:Y:S04]  /*109f0*/  LDGSTS.E.BYPASS.LTC128B.128 [R19+0xd400], desc[UR50][R2.64+0x300], P0 ;  /* 0x0d40030002137fae */ /* 0x0007e80008101d72 */
[----:B0-----:R3:W-:Y:S02]  /*10a00*/  LDGSTS.E.BYPASS.LTC128B.128 [R19+0xf400], desc[UR50][R2.64+0x380], P1 ;  /* 0x0f40038002137fae */ /* 0x0017e40008901d72 */
.L_x_543:
[----:B------:R-:W-:Y:S02]  /*10a10*/  LOP3.LUT R16, R16, 0xffff7fff, RZ, 0xc0, !PT ;  /* 0xffff7fff10107812 */ /* 0x000fe400078ec0ff */
[----:B---3--:R-:W-:Y:S02]  /*10a20*/  IADD3 R2, P2, R14, R0, RZ ;  /* 0x000000000e027210 */ /* 0x008fe40007f5e0ff */
[----:B------:R-:W-:-:S03]  /*10a30*/  @P1 LOP3.LUT R16, R16, 0x8000, RZ, 0xfc, !PT ;  /* 0x0000800010101812 */ /* 0x000fc600078efcff */
[----:B------:R-:W-:Y:S01]  /*10a40*/  IMAD.X R3, RZ, RZ, R10, P2 ;  /* 0x000000ffff037224 */ /* 0x000fe200010e060a */
[C---:B------:R-:W-:Y:S02]  /*10a50*/  LOP3.LUT P1, RZ, R16.reuse, 0x80, RZ, 0xc0, !PT ;  /* 0x0000008010ff7812 */ /* 0x040fe4000782c0ff */
[----:B------:R-:W-:-:S04]  /*10a60*/  LOP3.LUT R16, R16, 0xffffbfff, RZ, 0xc0, !PT ;  /* 0xffffbfff10107812 */ /* 0x000fc800078ec0ff */
[----:B------:R-:W-:-:S04]  /*10a70*/  @P3 LOP3.LUT R16, R16, 0x4000, RZ, 0xfc, !PT ;  /* 0x0000400010103812 */ /* 0x000fc800078efcff */
[C---:B------:R-:W-:Y:S02]  /*10a80*/  LOP3.LUT P3, RZ, R16.reuse, 0x40, RZ, 0xc0, !PT ;  /* 0x0000004010ff7812 */ /* 0x040fe4000786c0ff */
[C---:B------:R-:W-:Y:S01]  /*10a90*/  LOP3.LUT P2, RZ, R16.reuse, 0x20, RZ, 0xc0, !PT ;  /* 0x0000002010ff7812 */ /* 0x040fe2000784c0ff */
[----:B------:R-:W-:Y:S01]  /*10aa0*/  @!PT LDS RZ, [RZ] ;  /* 0x00000000fffff984 */ /* 0x000fe20000000800 */
[----:B------:R-:W-:Y:S01]  /*10ab0*/  @!PT LDS RZ, [RZ] ;  /* 0x00000000fffff984 */ /* 0x000fe20000000800 */
[----:B------:R-:W-:Y:S01]  /*10ac0*/  @!PT LDS RZ, [RZ] ;  /* 0x00000000fffff984 */ /* 0x000fe20000000800 */
[----:B------:R0:W-:Y:S01]  /*10ad0*/  LDGSTS.E.BYPASS.LTC128B.128 [R19+0x1c00], desc[UR50][R2.64], !P1 ;  /* 0x01c0000002137fae */ /* 0x0001e2000c901d72 */
[C---:B------:R-:W-:Y:S02]  /*10ae0*/  LOP3.LUT P6, RZ, R16.reuse, 0x10, RZ, 0xc0, !PT ;  /* 0x0000001010ff7812 */ /* 0x040fe400078cc0ff */
[----:B------:R-:W-:-:S07]  /*10af0*/  LOP3.LUT P1, RZ, R16, 0x8000, RZ, 0xc0, !PT ;  /* 0x0000800010ff7812 */ /* 0x000fce000782c0ff */
[----:B------:R0:W-:Y:S01]  /*10b00*/  LDGSTS.E.BYPASS.LTC128B.128 [R19+0x3c00], desc[UR50][R2.64+0x80], !P3 ;  /* 0x03c0008002137fae */ /* 0x0001e2000d901d72 */
[----:B------:R-:W-:-:S03]  /*10b10*/  LOP3.LUT P3, RZ, R16, 0x4000, RZ, 0xc0, !PT ;  /* 0x0000400010ff7812 */ /* 0x000fc6000786c0ff */
        /* <DEDUP_REMOVED lines=8> */
.L_x_455:
[----:B------:R-:W-:Y:S02]  /*10ba0*/  PLOP3.LUT P1, PT, P1, P0, PT, 0xa2, 0x0 ;  /* 0x000000000000781c */ /* 0x000fe40000f21472 */
[----:B------:R-:W-:-:S08]  /*10bb0*/  @P0 R2UR P1, UR4, R6 ;  /* 0x00000000060402ca */ /* 0x000fd00000020000 */
[----:B------:R-:W-:-:S05]  /*10bc0*/  @P0 PLOP3.LUT P0, PT, P1, PT, PT, 0x80, 0x0 ;  /* 0x000000000000081c */ /* 0x000fca0000f0f070 */
[----:B------:R-:W-:Y:S01]  /*10bd0*/  @!P1 SYNCS.ARRIVE.TRANS64.RED.A0T1 RZ, [UR4+0x28c50], RZ ;  /* 0x028c50ffffff99a7 */ /* 0x000fe20008200404 */
[----:B------:R-:W-:Y:S07]  /*10be0*/  @!P1 ARRIVES.LDGSTSBAR.64.TRANSCNT [UR4+0x28c50] ;  /* 0x028c5000ff0099b0 */ /* 0x000fee0008000a84 */
[----:B------:R-:W-:Y:S05]  /*10bf0*/  @P0 BRA.U.ANY `(.L_x_455) ;  /* 0xfffffffd00e80947 */ /* 0x000fea000393ffff */
[----:B------:R-:W-:Y:S01]  /*10c00*/  NOP ;  /* 0x0000000000007918 */ /* 0x000fe20000000000 */
[----:B0-----:R-:W-:-:S05]  /*10c10*/  IMAD.U32 R2, RZ, RZ, UR36 ;  /* 0x00000024ff027e24 */ /* 0x001fca000f8e00ff */
[----:B------:R-:W-:-:S13]  /*10c20*/  ISETP.NE.AND P2, PT, R2, 0x3, PT ;  /* 0x000000030200780c */ /* 0x000fda0003f45270 */
[----:B------:R-:W-:Y:S05]  /*10c30*/  @!P2 BRA `(.L_x_456) ;  /* 0x000000000004a947 */ /* 0x000fea0003800000 */
[----:B------:R-:W-:Y:S01]  /*10c40*/  BPT.TRAP 0x1 ;  /* 0x000000040000795c */ /* 0x000fe20000300000 */
.L_x_456:
[----:B------:R3:W-:Y:S01]  /*10c50*/  SYNCS.ARRIVE.TRANS64.A1T0 RZ, [R6+URZ+0x28c50], RZ ;  /* 0x028c50ff06ff79a7 */ /* 0x0007e2000810003f */
[----:B------:R-:W-:Y:S05]  /*10c60*/  @P3 BRA `(.L_x_457) ;  /* 0xfffffff000643947 */ /* 0x000fea000383ffff */
.L_x_444:
[----:B------:R-:W-:Y:S05]  /*10c70*/  BSYNC B0 ;  /* 0x0000000000007941 */ /* 0x000fea0003800000 */
.L_x_443:
[----:B------:R-:W4:Y:S01]  /*10c80*/  S2R R2, SR_TID.X ;  /* 0x0000000000027919 */ /* 0x000f220000002100 */
[----:B------:R-:W-:Y:S01]  /*10c90*/  VIADD R18, R18, 0x1 ;  /* 0x0000000112127836 */ /* 0x000fe20000000000 */
[----:B------:R-:W-:Y:S04]  /*10ca0*/  BSSY B0, `(.L_x_458) ;  /* 0x0000013000007945 */ /* 0x000fe80003800000 */
[----:B------:R-:W-:-:S04]  /*10cb0*/  ISETP.NE.AND P0, PT, R18, 0x2, PT ;  /* 0x000000021200780c */ /* 0x000fc80003f05270 */
[----:B------:R-:W-:-:S04]  /*10cc0*/  SEL R3, RZ, 0x1, P0 ;  /* 0x00000001ff037807 */ /* 0x000fc80000000000 */
[----:B------:R-:W-:Y:S02]  /*10cd0*/  LOP3.LUT R22, R22, R3, RZ, 0x3c, !PT ;  /* 0x0000000316167212 */ /* 0x000fe400078e3cff */
[----:B----4-:R-:W-:-:S04]  /*10ce0*/  LOP3.LUT R2, R2, 0x7f, RZ, 0xc0, !PT ;  /* 0x0000007f02027812 */ /* 0x010fc800078ec0ff */
[----:B------:R-:W-:-:S13]  /*10cf0*/  ISETP.NE.AND P1, PT, R2, RZ, PT ;  /* 0x000000ff0200720c */ /* 0x000fda0003f25270 */
[----:B------:R-:W-:Y:S05]  /*10d00*/  @P1 BRA `(.L_x_459) ;  /* 0x0000000000301947 */ /* 0x000fea0003800000 */
[----:B------:R-:W4:Y:S01]  /*10d10*/  S2R R5, SR_LANEID ;  /* 0x0000000000057919 */ /* 0x000f220000000000 */
[----:B------:R-:W-:Y:S01]  /*10d20*/  VOTEU.ANY UR4, UPT, PT ;  /* 0x0000000000047886 */ /* 0x000fe200038e0100 */
[----:B------:R-:W5:Y:S01]  /*10d30*/  LDC.64 R2, c[0x0][0xc60] ;  /* 0x00031800ff027b82 */ /* 0x000f620000000a00 */
[----:B------:R-:W4:Y:S02]  /*10d40*/  FLO.U32 R0, UR4 ;  /* 0x0000000400007d00 */ /* 0x000f2400080e0000 */
[----:B----4-:R-:W-:-:S06]  /*10d50*/  ISETP.EQ.U32.AND P1, PT, R0, R5, PT ;  /* 0x000000050000720c */ /* 0x010fcc0003f22070 */
[----:B------:R-:W5:Y:S07]  /*10d60*/  POPC R5, UR4 ;  /* 0x0000000400057d09 */ /* 0x000f6e0008000000 */
[----:B-----5:R-:W4:Y:S01]  /*10d70*/  @P1 ATOMG.E.ADD.STRONG.GPU PT, R3, desc[UR50][R2.64], R5 ;  /* 0x00000005020319a8 */ /* 0x020f2200081ee1f2 */
[----:B0-----:R-:W0:Y:S02]  /*10d80*/  S2R R4, SR_LTMASK ;  /* 0x0000000000047919 */ /* 0x001e240000003900 */
[----:B0-----:R-:W-:-:S04]  /*10d90*/  LOP3.LUT R4, R4, UR4, RZ, 0xc0, !PT ;  /* 0x0000000404047c12 */ /* 0x001fc8000f8ec0ff */
[----:B------:R-:W0:Y:S01]  /*10da0*/  POPC R7, R4 ;  /* 0x0000000400077309 */ /* 0x000e220000000000 */
[----:B----4-:R-:W0:Y:S02]  /*10db0*/  SHFL.IDX PT, R0, R3, R0, 0x1f ;  /* 0x00001f0003007589 */ /* 0x010e2400000e0000 */
[----:B0-----:R-:W-:-:S07]  /*10dc0*/  IADD3 R24, R0, UR38, R7 ;  /* 0x0000002600187c10 */ /* 0x001fce000fffe007 */
.L_x_459:
[----:B------:R-:W-:Y:S05]  /*10dd0*/  BSYNC B0 ;  /* 0x0000000000007941 */ /* 0x000fea0003800000 */
.L_x_458:
[----:B------:R-:W-:-:S07]  /*10de0*/  SEL R18, R18, RZ, P0 ;  /* 0x000000ff12127207 */ /* 0x000fce0000000000 */
.L_x_418:
[----:B------:R-:W-:Y:S05]  /*10df0*/  BSYNC B7 ;  /* 0x0000000000077941 */ /* 0x000fea0003800000 */
.L_x_416:
[----:B------:R-:W-:-:S13]  /*10e00*/  LOP3.LUT P0, RZ, R16, 0x2000, RZ, 0xc0, !PT ;  /* 0x0000200010ff7812 */ /* 0x000fda000780c0ff */
[----:B------:R-:W-:Y:S05]  /*10e10*/  @!P0 BRA `(.L_x_460) ;  /* 0x0000000000248947 */ /* 0x000fea0003800000 */
[----:B------:R-:W-:Y:S05]  /*10e20*/  WARPSYNC.ALL ;  /* 0x0000000000007948 */ /* 0x000fea0003800000 */
[----:B------:R-:W4:Y:S08]  /*10e30*/  S2UR UR5, SR_CgaCtaId ;  /* 0x00000000000579c3 */ /* 0x000f300000008800 */
[----:B------:R-:W-:Y:S06]  /*10e40*/  BAR.SYNC.DEFER_BLOCKING 0x5, 0x180 ;  /* 0x0146000000007b1d */ /* 0x000fec0000010000 */
[----:B------:R-:W-:-:S02]  /*10e50*/  UMOV UR4, 0x400 ;  /* 0x0000040000047882 */ /* 0x000fc40000000000 */
[----:B----4-:R-:W-:-:S06]  /*10e60*/  ULEA UR4, UR5, UR4, 0x18 ;  /* 0x0000000405047291 */ /* 0x010fcc000f8ec03f */
[----:B------:R-:W-:-:S05]  /*10e70*/  IMAD.U32 R17, RZ, RZ, UR4 ;  /* 0x00000004ff117e24 */ /* 0x000fca000f8e00ff */
[----:B------:R4:W0:Y:S01]  /*10e80*/  LDS.128 R24, [R17+0x28cd0] ;  /* 0x028cd00011187984 */ /* 0x0008220000000c00 */
[----:B------:R-:W-:Y:S06]  /*10e90*/  BAR.ARV 0x4, 0x180 ;  /* 0x0106000000007b1d */ /* 0x000fec0000002000 */
[----:B------:R-:W-:Y:S05]  /*10ea0*/  BRA `(.L_x_461) ;  /* 0x0000000800d07947 */ /* 0x000fea0003800000 */
.L_x_460:
[----:B------:R-:W4:Y:S01]  /*10eb0*/  S2R R9, SR_TID.X ;  /* 0x0000000000097919 */ /* 0x000f220000002100 */
[----:B------:R-:W-:Y:S01]  /*10ec0*/  UMOV UR4, 0xffffffff ;  /* 0xffffffff00047882 */ /* 0x000fe20000000000 */
[----:B----4-:R-:W-:-:S04]  /*10ed0*/  LOP3.LUT R9, R9, 0x1f, RZ, 0xc0, !PT ;  /* 0x0000001f09097812 */ /* 0x010fc800078ec0ff */
[----:B------:R-:W-:Y:S01]  /*10ee0*/  ISETP.NE.AND P0, PT, R9, 0x1f, PT ;  /* 0x0000001f0900780c */ /* 0x000fe20003f05270 */
[----:B------:R-:W-:-:S12]  /*10ef0*/  BRA.DIV UR4, `(.L_x_462) ;  /* 0x0000003204a47947 */ /* 0x000fd8000b800000 */
[----:B------:R-:W-:Y:S01]  /*10f00*/  IMAD.IADD R7, R27, 0x1, R9 ;  /* 0x000000011b077824 */ /* 0x000fe200078e0209 */
[----:B------:R-:W-:-:S04]  /*10f10*/  ULDC UR4, c[0x0][0xc3c] ;  /* 0x00030f0000047ab9 */ /* 0x000fc80000000800 */
[----:B------:R-:W-:-:S13]  /*10f20*/  ISETP.GE.OR P1, PT, R7, UR4, !P0 ;  /* 0x0000000407007c0c */ /* 0x000fda000c726670 */
[----:B------:R-:W4:Y:S08]  /*10f30*/  @!P1 LDC.64 R2, c[0x0][0xc80] ;  /* 0x00032000ff029b82 */ /* 0x000f300000000a00 */
[----:B0-----:R-:W0:Y:S01]  /*10f40*/  @!P1 LDC.64 R4, c[0x0][0xc78] ;  /* 0x00031e00ff049b82 */ /* 0x001e220000000a00 */
[----:B----4-:R-:W-:-:S05]  /*10f50*/  @!P1 IMAD.WIDE R2, R7, 0x4, R2 ;  /* 0x0000000407029825 */ /* 0x010fca00078e0202 */
[----:B------:R0:W4:Y:S02]  /*10f60*/  @!P1 LDG.E R8, desc[UR50][R2.64] ;  /* 0x0000003202089981 */ /* 0x000124000c1e1900 */
[----:B0-----:R-:W-:-:S05]  /*10f70*/  @!P1 IMAD.WIDE R2, R7, 0x4, R4 ;  /* 0x0000000407029825 */ /* 0x001fca00078e0204 */
[----:B------:R-:W5:Y:S01]  /*10f80*/  @!P1 LDG.E R5, desc[UR50][R2.64] ;  /* 0x0000003202059981 */ /* 0x000f62000c1e1900 */
[----:B------:R-:W-:Y:S01]  /*10f90*/  IMAD.MOV.U32 R7, RZ, RZ, RZ ;  /* 0x000000ffff077224 */ /* 0x000fe200078e00ff */
[C---:B------:R-:W-:Y:S01]  /*10fa0*/  ISETP.GE.U32.AND P2, PT, R9.reuse, 0x2, PT ;  /* 0x000000020900780c */ /* 0x040fe20003f46070 */
[----:B------:R-:W-:Y:S01]  /*10fb0*/  IMAD.MOV.U32 R4, RZ, RZ, RZ ;  /* 0x000000ffff047224 */ /* 0x000fe200078e00ff */
[C---:B------:R-:W-:Y:S01]  /*10fc0*/  ISETP.GE.U32.AND P3, PT, R9.reuse, 0x4, PT ;  /* 0x000000040900780c */ /* 0x040fe20003f66070 */
[----:B------:R-:W-:Y:S01]  /*10fd0*/  SHFL.IDX PT, R0, R24, RZ, 0x1f ;  /* 0x00001fff18007589 */ /* 0x000fe200000e0000 */
[C---:B------:R-:W-:Y:S02]  /*10fe0*/  ISETP.GE.U32.AND P4, PT, R9.reuse, 0x8, PT ;  /* 0x000000080900780c */ /* 0x040fe40003f86070 */
[----:B------:R-:W-:Y:S01]  /*10ff0*/  ISETP.GE.U32.AND P5, PT, R9, 0x10, PT ;  /* 0x000000100900780c */ /* 0x000fe20003fa6070 */
[----:B--23--:R0:W-:Y:S02]  /*11000*/  SHFL.IDX PT, R6, R24, 0x1, 0x1f ;  /* 0x00201f0018067f89 */ /* 0x00c1e400000e0000 */
[----:B0-----:R-:W-:-:S02]  /*11010*/  IMAD.MOV.U32 R24, RZ, RZ, RZ ;  /* 0x000000ffff187224 */ /* 0x001fc400078e00ff */
[----:B----4-:R-:W-:Y:S02]  /*11020*/  @!P1 IMAD.MOV.U32 R7, RZ, RZ, R8 ;  /* 0x000000ffff079224 */ /* 0x010fe400078e0008 */
[----:B-----5:R-:W-:Y:S01]  /*11030*/  @!P1 IMAD.MOV.U32 R4, RZ, RZ, R5 ;  /* 0x000000ffff049224 */ /* 0x020fe200078e0005 */
[----:B------:R-:W-:-:S03]  /*11040*/  ISETP.NE.AND P1, PT, R9, RZ, PT ;  /* 0x000000ff0900720c */ /* 0x000fc60003f25270 */
[----:B------:R-:W-:-:S05]  /*11050*/  IMAD R13, R4, R7, RZ ;  /* 0x00000007040d7224 */ /* 0x000fca00078e02ff */
        /* <DEDUP_REMOVED lines=15> */
[----:B------:R0:W2:Y:S02]  /*11150*/  SHFL.IDX PT, R14, R3, 0x1f, 0x1f ;  /* 0x03e01f00030e7f89 */ /* 0x0000a400000e0000 */
.L_x_553:
[----:B------:R-:W-:Y:S02]  /*11160*/  ULDC UR4, c[0x0][0xc38] ;  /* 0x00030e0000047ab9 */ /* 0x000fe40000000800 */
[----:B------:R-:W-:-:S04]  /*11170*/  IMAD.U32 R5, RZ, RZ, UR4 ;  /* 0x00000004ff057e24 */ /* 0x000fc8000f8e00ff */
[----:B--2---:R-:W-:-:S04]  /*11180*/  IMAD R9, R14, R5, RZ ;  /* 0x000000050e097224 */ /* 0x004fc800078e02ff */
[----:B------:R-:W-:-:S05]  /*11190*/  IMAD.IADD R6, R6, 0x1, R9 ;  /* 0x0000000106067824 */ /* 0x000fca00078e0209 */
[----:B------:R-:W-:-:S13]  /*111a0*/  ISETP.GT.AND P6, PT, R6, R0, PT ;  /* 0x000000000600720c */ /* 0x000fda0003fc4270 */
[----:B------:R-:W-:Y:S05]  /*111b0*/  @P6 BRA `(.L_x_463) ;  /* 0x0000000000a46947 */ /* 0x000fea0003800000 */
.L_x_466:
[----:B------:R-:W2:Y:S01]  /*111c0*/  LDC R2, c[0x0][0xc3c] ;  /* 0x00030f00ff027b82 */ /* 0x000ea20000000800 */
[----:B------:R-:W-:-:S05]  /*111d0*/  VIADD R27, R27, 0x1f ;  /* 0x0000001f1b1b7836 */ /* 0x000fca0000000000 */
[----:B--2---:R-:W-:-:S13]  /*111e0*/  ISETP.GE.AND P6, PT, R27, R2, PT ;  /* 0x000000021b00720c */ /* 0x004fda0003fc6270 */
[----:B------:R-:W-:Y:S05]  /*111f0*/  @P6 BRA `(.L_x_464) ;  /* 0x0000000400b86947 */ /* 0x000fea0003800000 */
[----:B0-----:R-:W0:Y:S01]  /*11200*/  S2R R3, SR_TID.X ;  /* 0x0000000000037919 */ /* 0x001e220000002100 */
[----:B------:R-:W-:Y:S01]  /*11210*/  IMAD.MOV.U32 R7, RZ, RZ, RZ ;  /* 0x000000ffff077224 */ /* 0x000fe200078e00ff */
[----:B0-----:R-:W-:-:S05]  /*11220*/  LOP3.LUT R3, R3, 0x1f, RZ, 0xc0, !PT ;  /* 0x0000001f03037812 */ /* 0x001fca00078ec0ff */
[----:B------:R-:W-:-:S05]  /*11230*/  IMAD.IADD R9, R27, 0x1, R3 ;  /* 0x000000011b097824 */ /* 0x000fca00078e0203 */
[----:B------:R-:W-:-:S13]  /*11240*/  ISETP.GE.OR P6, PT, R9, R2, !P0 ;  /* 0x000000020900720c */ /* 0x000fda00047c6670 */
[----:B------:R-:W0:Y:S08]  /*11250*/  @!P6 LDC.64 R2, c[0x0][0xc80] ;  /* 0x00032000ff02eb82 */ /* 0x000e300000000a00 */
[----:B------:R-:W2:Y:S01]  /*11260*/  @!P6 LDC.64 R4, c[0x0][0xc78] ;  /* 0x00031e00ff04eb82 */ /* 0x000ea20000000a00 */
[----:B0-----:R-:W-:-:S05]  /*11270*/  @!P6 IMAD.WIDE R2, R9, 0x4, R2 ;  /* 0x000000040902e825 */ /* 0x001fca00078e0202 */
[----:B------:R2:W3:Y:S02]  /*11280*/  @!P6 LDG.E R7, desc[UR50][R2.64] ;  /* 0x000000320207e981 */ /* 0x0004e4000c1e1900 */
[----:B--2---:R-:W-:-:S04]  /*11290*/  @!P6 IMAD.WIDE R2, R9, 0x4, R4 ;  /* 0x000000040902e825 */ /* 0x004fc800078e0204 */
[----:B------:R-:W-:-:S06]  /*112a0*/  IMAD.MOV.U32 R4, RZ, RZ, RZ ;  /* 0x000000ffff047224 */ /* 0x000fcc00078e00ff */
[----:B------:R-:W3:Y:S01]  /*112b0*/  @!P6 LDG.E R4, desc[UR50][R2.64] ;  /* 0x000000320204e981 */ /* 0x000ee2000c1e1900 */
[----:B------:R-:W-:Y:S01]  /*112c0*/  UMOV UR4, 0xffffffff ;  /* 0xffffffff00047882 */ /* 0x000fe20000000000 */
[----:B---3--:R-:W-:Y:S02]  /*112d0*/  IMAD R13, R4, R7, RZ ;  /* 0x00000007040d7224 */ /* 0x008fe400078e02ff */
[----:B------:R-:W-:Y:S05]  /*112e0*/  BRA.DIV UR4, `(.L_x_465) ;  /* 0x0000003204e47947 */ /* 0x000fea000b800000 */
        /* <DEDUP_REMOVED lines=16> */
.L_x_561:
[----:B------:R-:W-:Y:S02]  /*113f0*/  ULDC UR4, c[0x0][0xc38] ;  /* 0x00030e0000047ab9 */ /* 0x000fe40000000800 */
[----:B------:R-:W-:-:S04]  /*11400*/  IMAD.U32 R5, RZ, RZ, UR4 ;  /* 0x00000004ff057e24 */ /* 0x000fc8000f8e00ff */
[----:B--2---:R-:W-:-:S04]  /*11410*/  IMAD R9, R14, R5, RZ ;  /* 0x000000050e097224 */ /* 0x004fc800078e02ff */
[----:B------:R-:W-:-:S05]  /*11420*/  IMAD.IADD R6, R9, 0x1, R6 ;  /* 0x0000000109067824 */ /* 0x000fca00078e0206 */
[----:B------:R-:W-:-:S13]  /*11430*/  ISETP.GT.AND P6, PT, R6, R0, PT ;  /* 0x000000000600720c */ /* 0x000fda0003fc4270 */
[----:B------:R-:W-:Y:S05]  /*11440*/  @!P6 BRA `(.L_x_466) ;  /* 0xfffffffc005ce947 */ /* 0x000fea000383ffff */
.L_x_463:
[----:B------:R-:W-:Y:S01]  /*11450*/  IMAD.IADD R2, R6, 0x1, -R9 ;  /* 0x0000000106027824 */ /* 0x000fe200078e0a09 */
[----:B------:R-:W-:-:S03]  /*11460*/  UMOV UR4, 0xffffffff ;  /* 0xffffffff00047882 */ /* 0x000fc60000000000 */
[----:B------:R-:W-:-:S05]  /*11470*/  IMAD R9, R3, R5, R2 ;  /* 0x0000000503097224 */ /* 0x000fca00078e0202 */
[----:B------:R-:W-:Y:S01]  /*11480*/  ISETP.GT.AND P6, PT, R9, R0, PT ;  /* 0x000000000900720c */ /* 0x000fe20003fc4270 */
[----:B------:R-:W-:-:S12]  /*11490*/  BRA.DIV UR4, `(.L_x_467) ;  /* 0x0000003604307947 */ /* 0x000fd8000b800000 */
[----:B------:R-:W-:-:S04]  /*114a0*/  VOTE.ANY R8, PT, !P6 ;  /* 0x0000000000087806 */ /* 0x000fc800070e0100 */
[----:B------:R-:W2:Y:S02]  /*114b0*/  POPC R6, R8 ;  /* 0x0000000800067309 */ /* 0x000ea40000000000 */
[----:B--2---:R2:W3:Y:S04]  /*114c0*/  SHFL.IDX PT, R7, R7, R6, 0x1f ;  /* 0x00001f0607077589 */ /* 0x0044e800000e0000 */
[----:B------:R2:W4:Y:S02]  /*114d0*/  SHFL.IDX PT, R4, R4, R6, 0x1f ;  /* 0x00001f0604047589 */ /* 0x00052400000e0000 */
.L_x_566:
[----:B------:R-:W-:-:S13]  /*114e0*/  ISETP.NE.AND P0, PT, R8, RZ, PT ;  /* 0x000000ff0800720c */ /* 0x000fda0003f05270 */
[----:B------:R-:W-:Y:S05]  /*114f0*/  @!P0 BRA `(.L_x_468) ;  /* 0x0000000000108947 */ /* 0x000fea0003800000 */
[----:B------:R-:W-:Y:S01]  /*11500*/  UMOV UR4, 0xffffffff ;  /* 0xffffffff00047882 */ /* 0x000fe20000000000 */
[----:B------:R-:W-:Y:S02]  /*11510*/  VIADD R12, R6, 0xffffffff ;  /* 0xffffffff060c7836 */ /* 0x000fe40000000000 */
[----:B------:R-:W-:Y:S05]  /*11520*/  BRA.DIV UR4, `(.L_x_469) ;  /* 0x0000003604687947 */ /* 0x000fea000b800000 */
[----:B------:R0:W0:Y:S02]  /*11530*/  SHFL.IDX PT, R24, R3, R12, 0x1f ;  /* 0x00001f0c03187589 */ /* 0x00002400000e0000 */
.L_x_468:
[----:B---3--:R-:W-:Y:S01]  /*11540*/  IABS R8, R7 ;  /* 0x0000000700087213 */ /* 0x008fe20000000000 */
[----:B0-----:R-:W-:Y:S01]  /*11550*/  IMAD R24, R24, R5, R2 ;  /* 0x0000000518187224 */ /* 0x001fe200078e0202 */
[----:B----4-:R-:W-:Y:S01]  /*11560*/  IABS R5, R4 ;  /* 0x0000000400057213 */ /* 0x010fe20000000000 */
[----:B------:R-:W-:Y:S01]  /*11570*/  IMAD.MOV.U32 R2, RZ, RZ, RZ ;  /* 0x000000ffff027224 */ /* 0x000fe200078e00ff */
[----:B------:R-:W0:Y:S01]  /*11580*/  I2F.RP R9, R8 ;  /* 0x0000000800097306 */ /* 0x000e220000209400 */
[----:B------:R-:W-:Y:S02]  /*11590*/  IMAD.IADD R0, R0, 0x1, -R24 ;  /* 0x0000000100007824 */ /* 0x000fe400078e0a18 */
[----:B------:R-:W-:-:S05]  /*115a0*/  IMAD.IADD R27, R6, 0x1, R27 ;  /* 0x00000001061b7824 */ /* 0x000fca00078e021b */
[----:B------:R-:W3:Y:S08]  /*115b0*/  I2F.RP R10, R5 ;  /* 0x00000005000a7306 */ /* 0x000ef00000209400 */
[----:B0-----:R-:W0:Y:S08]  /*115c0*/  MUFU.RCP R9, R9 ;  /* 0x0000000900097308 */ /* 0x001e300000001000 */
[----:B---3--:R-:W-:Y:S01]  /*115d0*/  MUFU.RCP R10, R10 ;  /* 0x0000000a000a7308 */ /* 0x008fe20000001000 */
[----:B0-----:R-:W-:-:S07]  /*115e0*/  VIADD R3, R9, 0xffffffe ;  /* 0x0ffffffe09037836 */ /* 0x001fce0000000000 */
[----:B------:R-:W0:Y:S02]  /*115f0*/  F2I.FTZ.U32.TRUNC.NTZ R3, R3 ;  /* 0x0000000300037305 */ /* 0x000e24000021f000 */
[----:B0-----:R-:W-:-:S04]  /*11600*/  IMAD.MOV R11, RZ, RZ, -R3 ;  /* 0x000000ffff0b7224 */ /* 0x001fc800078e0a03 */
[----:B------:R-:W-:-:S04]  /*11610*/  IMAD R11, R11, R8, RZ ;  /* 0x000000080b0b7224 */ /* 0x000fc800078e02ff */
[----:B------:R-:W-:Y:S01]  /*11620*/  IMAD.HI.U32 R2, R3, R11, R2 ;  /* 0x0000000b03027227 */ /* 0x000fe200078e0002 */
[----:B------:R-:W-:Y:S02]  /*11630*/  IABS R3, R7 ;  /* 0x0000000700037213 */ /* 0x000fe40000000000 */
[----:B------:R-:W-:-:S03]  /*11640*/  IABS R11, R0 ;  /* 0x00000000000b7213 */ /* 0x000fc60000000000 */
[----:B------:R-:W-:Y:S02]  /*11650*/  IMAD.MOV R12, RZ, RZ, -R3 ;  /* 0x000000ffff0c7224 */ /* 0x000fe400078e0a03 */
[----:B------:R-:W-:-:S04]  /*11660*/  IMAD.HI.U32 R9, R2, R11, RZ ;  /* 0x0000000b02097227 */ /* 0x000fc800078e00ff */
[----:B------:R-:W-:Y:S02]  /*11670*/  VIADD R3, R10, 0xffffffe ;  /* 0x0ffffffe0a037836 */ /* 0x000fe40000000000 */
[----:B------:R-:W-:-:S04]  /*11680*/  IMAD R11, R9, R12, R11 ;  /* 0x0000000c090b7224 */ /* 0x000fc800078e020b */
[----:B------:R-:W0:Y:S01]  /*11690*/  F2I.FTZ.U32.TRUNC.NTZ R3, R3 ;  /* 0x0000000300037305 */ /* 0x000e22000021f000 */
[----:B------:R-:W-:-:S13]  /*116a0*/  ISETP.GT.U32.AND P1, PT, R8, R11, PT ;  /* 0x0000000b0800720c */ /* 0x000fda0003f24070 */
[----:B------:R-:W-:Y:S02]  /*116b0*/  @!P1 IMAD.IADD R11, R11, 0x1, -R8 ;  /* 0x000000010b0b9824 */ /* 0x000fe400078e0a08 */
[----:B0-----:R-:W-:Y:S02]  /*116c0*/  IMAD.MOV R2, RZ, RZ, -R3 ;  /* 0x000000ffff027224 */ /* 0x001fe400078e0a03 */
[----:B------:R-:W-:Y:S01]  /*116d0*/  @!P1 VIADD R9, R9, 0x1 ;  /* 0x0000000109099836 */ /* 0x000fe20000000000 */
[----:B------:R-:W-:Y:S01]  /*116e0*/  ISETP.GE.U32.AND P0, PT, R11, R8, PT ;  /* 0x000000080b00720c */ /* 0x000fe20003f06070 */
[----:B------:R-:W-:Y:S01]  /*116f0*/  IMAD R11, R2, R5, RZ ;  /* 0x00000005020b7224 */ /* 0x000fe200078e02ff */
[----:B------:R-:W-:Y:S01]  /*11700*/  ISETP.NE.AND P1, PT, R7, RZ, PT ;  /* 0x000000ff0700720c */ /* 0x000fe20003f25270 */
[----:B------:R-:W-:-:S04]  /*11710*/  IMAD.MOV.U32 R2, RZ, RZ, RZ ;  /* 0x000000ffff027224 */ /* 0x000fc800078e00ff */
[----:B------:R-:W-:Y:S01]  /*11720*/  IMAD.HI.U32 R8, R3, R11, R2 ;  /* 0x0000000b03087227 */ /* 0x000fe200078e0002 */
[----:B------:R-:W-:-:S04]  /*11730*/  LOP3.LUT R2, R0, R7, RZ, 0x3c, !PT ;  /* 0x0000000700027212 */ /* 0x000fc800078e3cff */
[----:B------:R-:W-:Y:S01]  /*11740*/  ISETP.GE.AND P2, PT, R2, RZ, PT ;  /* 0x000000ff0200720c */ /* 0x000fe20003f46270 */
[----:B------:R-:W-:Y:S01]  /*11750*/  @P0 VIADD R9, R9, 0x1 ;  /* 0x0000000109090836 */ /* 0x000fe20000000000 */
[----:B------:R-:W-:-:S05]  /*11760*/  IABS R2, R4 ;  /* 0x0000000400027213 */ /* 0x000fca0000000000 */
[----:B------:R-:W-:-:S06]  /*11770*/  IMAD.MOV R2, RZ, RZ, -R2 ;  /* 0x000000ffff027224 */ /* 0x000fcc00078e0a02 */
[----:B------:R-:W-:Y:S01]  /*11780*/  @!P2 IMAD.MOV R9, RZ, RZ, -R9 ;  /* 0x000000ffff09a224 */ /* 0x000fe200078e0a09 */
[----:B------:R-:W-:-:S04]  /*11790*/  @!P1 LOP3.LUT R9, RZ, R7, RZ, 0x33, !PT ;  /* 0x00000007ff099212 */ /* 0x000fc800078e33ff */
[-C--:B------:R-:W-:Y:S01]  /*117a0*/  IABS R3, R9.reuse ;  /* 0x0000000900037213 */ /* 0x080fe20000000000 */
[----:B------:R-:W-:-:S04]  /*117b0*/  IMAD R7, R7, R9, RZ ;  /* 0x0000000907077224 */ /* 0x000fc800078e02ff */
        /* <DEDUP_REMOVED lines=18> */
.L_x_464:
[----:B------:R-:W-:Y:S01]  /*118e0*/  UMOV UR4, URZ ;  /* 0x0000003f00047c82 */ /* 0x000fe20008000000 */
[----:B------:R-:W-:Y:S01]  /*118f0*/  UMOV UR5, URZ ;  /* 0x0000003f00057c82 */ /* 0x000fe20008000000 */
[----:B------:R-:W-:Y:S01]  /*11900*/  ULDC UR6, c[0x0][0xc3c] ;  /* 0x00030f0000067ab9 */ /* 0x000fe20000000800 */
[----:B------:R-:W-:Y:S02]  /*11910*/  IMAD.MOV.U32 R24, RZ, RZ, R0 ;  /* 0x000000ffff187224 */ /* 0x000fe400078e0000 */
[----:B------:R-:W-:Y:S02]  /*11920*/  IMAD.U32 R25, RZ, RZ, UR4 ;  /* 0x00000004ff197e24 */ /* 0x000fe4000f8e00ff */
[----:B------:R-:W-:Y:S02]  /*11930*/  IMAD.U32 R26, RZ, RZ, UR5 ;  /* 0x00000005ff1a7e24 */ /* 0x000fe4000f8e00ff */
[----:B------:R-:W-:-:S07]  /*11940*/  IMAD.U32 R27, RZ, RZ, UR6 ;  /* 0x00000006ff1b7e24 */ /* 0x000fce000f8e00ff */
.L_x_470:
[----:B------:R-:W3:Y:S01]  /*11950*/  S2R R0, SR_TID.X ;  /* 0x0000000000007919 */ /* 0x000ee20000002100 */
[----:B------:R-:W-:Y:S05]  /*11960*/  WARPSYNC.ALL ;  /* 0x0000000000007948 */ /* 0x000fea0003800000 */
[----:B------:R-:W-:Y:S01]  /*11970*/  BAR.SYNC.DEFER_BLOCKING 0x4, 0x180 ;  /* 0x0106000000007b1d */ /* 0x000fe20000010000 */
[----:B---3--:R-:W-:-:S04]  /*11980*/  LOP3.LUT R0, R0, 0x1f, RZ, 0xc0, !PT ;  /* 0x0000001f00007812 */ /* 0x008fc800078ec0ff */
[----:B------:R-:W-:-:S13]  /*11990*/  ISETP.NE.AND P0, PT, R0, RZ, PT ;  /* 0x000000ff0000720c */ /* 0x000fda0003f05270 */
[----:B0-----:R-:W0:Y:S01]  /*119a0*/  @!P0 S2R R3, SR_CgaCtaId ;  /* 0x0000000000038919 */ /* 0x001e220000008800 */
[----:B------:R-:W-:-:S04]  /*119b0*/  @!P0 MOV R0, 0x400 ;  /* 0x0000040000008802 */ /* 0x000fc80000000f00 */
[----:B0-----:R-:W-:-:S05]  /*119c0*/  @!P0 LEA R17, R3, R0, 0x18 ;  /* 0x0000000003118211 */ /* 0x001fca00078ec0ff */
[----:B------:R0:W-:Y:S01]  /*119d0*/  @!P0 STS.128 [R17+0x28cd0], R24 ;  /* 0x028cd01811008388 */ /* 0x0001e20000000c00 */
[----:B------:R-:W-:Y:S06]  /*119e0*/  BAR.ARV 0x5, 0x180 ;  /* 0x0146000000007b1d */ /* 0x000fec0000002000 */
.L_x_461:
[----:B------:R-:W-:Y:S02]  /*119f0*/  ULDC UR4, c[0x0][0xc3c] ;  /* 0x00030f0000047ab9 */ /* 0x000fe40000000800 */
[----:B0-----:R-:W-:-:S13]  /*11a00*/  ISETP.GE.AND P0, PT, R27, UR4, PT ;  /* 0x000000041b007c0c */ /* 0x001fda000bf06270 */
[----:B------:R-:W-:Y:S05]  /*11a10*/  @!P0 BRA `(.L_x_471) ;  /* 0xffffffb400bc8947 */ /* 0x000fea000383ffff */
[----:B------:R-:W-:Y:S05]  /*11a20*/  BSYNC B8 ;  /* 0x0000000000087941 */ /* 0x000fea0003800000 */
.L_x_410:
[----:B------:R-:W5:Y:S01]  /*11a30*/  LDL.LU R0, [R1+0x24] ;  /* 0x0000240001007983 */ /* 0x000f620000300800 */
[----:B------:R-:W-:Y:S01]  /*11a40*/  BSSY B0, `(.L_x_472) ;  /* 0x000000b000007945 */ /* 0x000fe20003800000 */
[----:B------:R-:W0:Y:S01]  /*11a50*/  S2R R5, SR_CgaCtaId ;  /* 0x0000000000057919 */ /* 0x000e220000008800 */
[----:B-----5:R-:W-:-:S05]  /*11a60*/  VIADD R0, R0, 0x1 ;  /* 0x0000000100007836 */ /* 0x020fca0000000000 */
[----:B-1----:R-:W-:-:S04]  /*11a70*/  LEA.HI R2, R0, R0, RZ, 0x1 ;  /* 0x0000000000027211 */ /* 0x002fc800078f08ff */
[----:B------:R-:W-:Y:S02]  /*11a80*/  LOP3.LUT R3, R2, 0xfffffffe, RZ, 0xc0, !PT ;  /* 0xfffffffe02037812 */ /* 0x000fe400078ec0ff */
[----:B------:R-:W-:-:S03]  /*11a90*/  MOV R2, 0x400 ;  /* 0x0000040000027802 */ /* 0x000fc60000000f00 */
[----:B------:R-:W-:Y:S01]  /*11aa0*/  IMAD.IADD R0, R0, 0x1, -R3 ;  /* 0x0000000100007824 */ /* 0x000fe200078e0a03 */
[----:B0-----:R-:W-:-:S04]  /*11ab0*/  LEA R7, R5, R2, 0x18 ;  /* 0x0000000205077211 */ /* 0x001fc800078ec0ff */
[----:B------:R-:W-:-:S04]  /*11ac0*/  SHF.L.U32 R0, R0, 0x1f, RZ ;  /* 0x0000001f00007819 */ /* 0x000fc800000006ff */
[----:B------:R-:W0:Y:S02]  /*11ad0*/  SYNCS.PHASECHK.TRANS64.TRYWAIT P0, [R7+URZ+0x28c20], R0 ;  /* 0x028c2000070075a7 */ /* 0x000e24000800017f */
[----:B0-----:R-:W-:Y:S05]  /*11ae0*/  @!P0 BRA `(.L_x_473) ;  /* 0x0000003000208947 */ /* 0x001fea0003800000 */
.L_x_569:
[----:B------:R-:W-:Y:S05]  /*11af0*/  BSYNC B0 ;  /* 0x0000000000007941 */ /* 0x000fea0003800000 */
.L_x_472:
[----:B------:R-:W-:-:S03]  /*11b00*/  UMOV UR4, 0xffffffff ;  /* 0xffffffff00047882 */ /* 0x000fc60000000000 */
[----:B------:R-:W-:Y:S05]  /*11b10*/  BRA.DIV UR4, `(.L_x_474) ;  /* 0x0000003204287947 */ /* 0x000fea000b800000 */
[----:B0-----:R-:W0:Y:S02]  /*11b20*/  S2R R0, SR_TID.X ;  /* 0x0000000000007919 */ /* 0x001e240000002100 */
[----:B0-----:R-:W-:-:S04]  /*11b30*/  SHF.R.U32.HI R0, RZ, 0x5, R0 ;  /* 0x00000005ff007819 */ /* 0x001fc80000011600 */
[----:B------:R-:W-:-:S05]  /*11b40*/  LOP3.LUT R0, R0, 0x3, RZ, 0xc0, !PT ;  /* 0x0000000300007812 */ /* 0x000fca00078ec0ff */
[----:B------:R0:W1:Y:S02]  /*11b50*/  SHFL.IDX PT, R14, R0, RZ, 0x1f ;  /* 0x00001fff000e7589 */ /* 0x00006400000e0000 */
.L_x_572:
[----:B-1----:R-:W-:Y:S01]  /*11b60*/  ISETP.NE.AND P0, PT, R14, RZ, PT ;  /* 0x000000ff0e00720c */ /* 0x002fe20003f05270 */
[----:B------:R-:W-:-:S12]  /*11b70*/  BSSY B0, `(.L_x_475) ;  /* 0x0000024000007945 */ /* 0x000fd80003800000 */
[----:B------:R-:W-:Y:S05]  /*11b80*/  @P0 BRA `(.L_x_476) ;  /* 0x0000000000880947 */ /* 0x000fea0003800000 */
[----:B------:R-:W-:-:S03]  /*11b90*/  UMOV UR4, 0xffffffff ;  /* 0xffffffff00047882 */ /* 0x000fc60000000000 */
[----:B------:R-:W-:Y:S05]  /*11ba0*/  BRA.DIV UR4, `(.L_x_477) ;  /* 0x0000003204387947 */ /* 0x000fea000b800000 */
[----:B------:R-:W-:-:S13]  /*11bb0*/  ELECT P6, URZ, PT ;  /* 0x00000000003f782f */ /* 0x000fda00038c0000 */
.L_x_575:
[----:B------:R-:W-:Y:S05]  /*11bc0*/  @!P6 BRA `(.L_x_476) ;  /* 0x000000000078e947 */ /* 0x000fea0003800000 */
[----:B------:R-:W-:-:S06]  /*11bd0*/  ULOP3.LUT UR4, UR37, 0x2, URZ, 0xfc, !UPT ;  /* 0x0000000225047892 */ /* 0x000fcc000f8efc3f */
[----:B0-----:R-:W-:-:S05]  /*11be0*/  IMAD.U32 R0, RZ, RZ, UR4 ;  /* 0x00000004ff007e24 */ /* 0x001fca000f8e00ff */
[----:B------:R-:W-:-:S13]  /*11bf0*/  ISETP.NE.AND P0, PT, R0, 0x3, PT ;  /* 0x000000030000780c */ /* 0x000fda0003f05270 */
[----:B------:R-:W-:Y:S05]  /*11c00*/  @!P0 BRA `(.L_x_478) ;  /* 0x0000000000048947 */ /* 0x000fea0003800000 */
[----:B------:R-:W-:Y:S01]  /*11c10*/  BPT.TRAP 0x1 ;  /* 0x000000040000795c */ /* 0x000fe20000300000 */
.L_x_478:
[----:B------:R-:W-:Y:S01]  /*11c20*/  IMAD R5, R18, 0x8, R7 ;  /* 0x0000000812057824 */ /* 0x000fe200078e0207 */
[----:B------:R-:W-:Y:S01]  /*11c30*/  SHF.L.U32 R0, R22, 0x1f, RZ ;  /* 0x0000001f16007819 */ /* 0x000fe200000006ff */
[----:B------:R-:W-:-:S03]  /*11c40*/  VIADD R18, R18, 0x1 ;  /* 0x0000000112127836 */ /* 0x000fc60000000000 */
[----:B------:R-:W0:Y:S02]  /*11c50*/  SYNCS.PHASECHK.TRANS64.TRYWAIT P1, [R5+URZ+0x28c40], R0 ;  /* 0x028c4000050075a7 */ /* 0x000e24000802017f */
[----:B------:R-:W-:-:S04]  /*11c60*/  ISETP.NE.AND P2, PT, R18, 0x2, PT ;  /* 0x000000021200780c */ /* 0x000fc80003f45270 */
[----:B------:R-:W-:Y:S01]  /*11c70*/  SEL R3, RZ, 0x1, P2 ;  /* 0x00000001ff037807 */ /* 0x000fe20001000000 */
[----:B0-----:R-:W-:Y:S08]  /*11c80*/  @!P1 BRA `(.L_x_479) ;  /* 0x0000003000209947 */ /* 0x001ff00003800000 */
.L_x_576:
[----:B------:R-:W-:Y:S02]  /*11c90*/  SEL R18, R18, RZ, P2 ;  /* 0x000000ff12127207 */ /* 0x000fe40001000000 */
[----:B------:R-:W-:Y:S01]  /*11ca0*/  LOP3.LUT R2, R22, R3, RZ, 0x3c, !PT ;  /* 0x0000000316027212 */ /* 0x000fe200078e3cff */
[----:B------:R-:W-:Y:S06]  /*11cb0*/  @!P0 BRA `(.L_x_480) ;  /* 0x0000000000048947 */ /* 0x000fec0003800000 */
[----:B------:R-:W-:Y:S01]  /*11cc0*/  BPT.TRAP 0x1 ;  /* 0x000000040000795c */ /* 0x000fe20000300000 */
.L_x_480:
[----:B------:R-:W-:Y:S01]  /*11cd0*/  IMAD R3, R18, 0x8, R7 ;  /* 0x0000000812037824 */ /* 0x000fe200078e0207 */
[----:B------:R-:W-:-:S04]  /*11ce0*/  SHF.L.U32 R2, R2, 0x1f, RZ ;  /* 0x0000001f02027819 */ /* 0x000fc800000006ff */
[----:B------:R-:W1:Y:S02]  /*11cf0*/  SYNCS.PHASECHK.TRANS64.TRYWAIT P1, [R3+URZ+0x28c40], R2 ;  /* 0x028c4002030075a7 */ /* 0x000e64000802017f */
[----:B-1----:R-:W-:Y:S05]  /*11d00*/  @!P1 BRA `(.L_x_481) ;  /* 0x0000003000149947 */ /* 0x002fea0003800000 */
.L_x_577:
[----:B------:R-:W-:Y:S05]  /*11d10*/  @!P0 BRA `(.L_x_482) ;  /* 0x0000000000048947 */ /* 0x000fea0003800000 */
[----:B------:R-:W-:Y:S01]  /*11d20*/  BPT.TRAP 0x1 ;  /* 0x000000040000795c */ /* 0x000fe20000300000 */
.L_x_482:
[----:B------:R-:W5:Y:S02]  /*11d30*/  SYNCS.PHASECHK.TRANS64.TRYWAIT P1, [R5+URZ+0x28c60], R0 ;  /* 0x028c6000050075a7 */ /* 0x000f64000802017f */
[----:B-----5:R-:W-:Y:S05]  /*11d40*/  @!P1 BRA `(.L_x_483) ;  /* 0x0000003000189947 */ /* 0x020fea0003800000 */
.L_x_578:
[----:B------:R-:W-:Y:S05]  /*11d50*/  @!P0 BRA `(.L_x_484) ;  /* 0x0000000000048947 */ /* 0x000fea0003800000 */
[----:B------:R-:W-:Y:S01]  /*11d60*/  BPT.TRAP 0x1 ;  /* 0x000000040000795c */ /* 0x000fe20000300000 */
.L_x_484:
[----:B------:R0:W0:Y:S02]  /*11d70*/  SYNCS.PHASECHK.TRANS64.TRYWAIT P0, [R3+URZ+0x28c60], R2 ;  /* 0x028c6002030075a7 */ /* 0x000024000800017f */
[----:B0-----:R-:W-:Y:S05]  /*11d80*/  @!P0 NANOSLEEP.SYNCS 0x989680 ;  /* 0x009896800000895d */ /* 0x001fea0003900000 */
[----:B------:R-:W0:Y:S02]  /*11d90*/  @!P0 SYNCS.PHASECHK.TRANS64 P0, [R3+URZ+0x28c60], R2 ;  /* 0x028c6002030085a7 */ /* 0x000e24000800007f */
[----:B0-----:R-:W-:Y:S05]  /*11da0*/  @!P0 BRA `(.L_x_484) ;  /* 0xfffffffc00f08947 */ /* 0x001fea000383ffff */
.L_x_476:
[----:B------:R-:W-:Y:S05]  /*11db0*/  BSYNC B0 ;  /* 0x0000000000007941 */ /* 0x000fea0003800000 */
.L_x_475:
[----:B------:R-:W-:Y:S05]  /*11dc0*/  EXIT ;  /* 0x000000000000794d */ /* 0x000fea0003800000 */
.L_x_353:
[----:B0-----:R-:W-:-:S04]  /*11dd0*/  IMAD.U32 R3, RZ, RZ, UR17 ;  /* 0x00000011ff037e24 */ /* 0x001fc8000f8e00ff */
[----:B------:R0:W1:Y:S03]  /*11de0*/  SYNCS.PHASECHK.TRANS64.TRYWAIT P1, [R3+URZ+0x28c50], R0 ;  /* 0x028c5000030075a7 */ /* 0x000066000802017f */
[----:B-1----:R-:W-:Y:S05]  /*11df0*/  @!P1 NANOSLEEP.SYNCS 0x989680 ;  /* 0x009896800000995d */ /* 0x002fea0003900000 */
[----:B------:R-:W1:Y:S02]  /*11e00*/  @!P1 SYNCS.PHASECHK.TRANS64 P1, [R3+URZ+0x28c50], R0 ;  /* 0x028c5000030095a7 */ /* 0x000e64000802007f */
[----:B-1----:R-:W-:Y:S05]  /*11e10*/  @!P1 BRA `(.L_x_353) ;  /* 0xfffffffc00ec9947 */ /* 0x002fea000383ffff */
[----:B------:R-:W-:Y:S05]  /*11e20*/  BRA `(.L_x_485) ;  /* 0xffffff00004c7947 */ /* 0x000fea000383ffff */
.L_x_359:
[----:B-1----:R-:W-:-:S04]  /*11e30*/  IMAD.U32 R3, RZ, RZ, UR6 ;  /* 0x00000006ff037e24 */ /* 0x002fc8000f8e00ff */
[----:B------:R1:W2:Y:S03]  /*11e40*/  SYNCS.PHASECHK.TRANS64.TRYWAIT P1, [R3+URZ+0x28c50], R0 ;  /* 0x028c5000030075a7 */ /* 0x0002a6000802017f */
[----:B--2---:R-:W-:Y:S05]  /*11e50*/  @!P1 NANOSLEEP.SYNCS 0x989680 ;  /* 0x009896800000995d */ /* 0x004fea0003900000 */
[----:B------:R-:W2:Y:S02]  /*11e60*/  @!P1 SYNCS.PHASECHK.TRANS64 P1, [R3+URZ+0x28c50], R0 ;  /* 0x028c5000030095a7 */ /* 0x000ea4000802007f */
[----:B--2---:R-:W-:Y:S05]  /*11e70*/  @!P1 BRA `(.L_x_359) ;  /* 0xfffffffc00ec9947 */ /* 0x004fea000383ffff */
[----:B------:R-:W-:Y:S05]  /*11e80*/  BRA `(.L_x_358) ;  /* 0xffffff0c004c7947 */ /* 0x000fea000383ffff */
.L_x_364:
[----:B0-----:R-:W-:-:S04]  /*11e90*/  IMAD.U32 R3, RZ, RZ, UR39 ;  /* 0x00000027ff037e24 */ /* 0x001fc8000f8e00ff */
[----:B------:R0:W1:Y:S03]  /*11ea0*/  SYNCS.PHASECHK.TRANS64.TRYWAIT P1, [R3+URZ+0x28c00], R0 ;  /* 0x028c0000030075a7 */ /* 0x000066000802017f */
[----:B-1----:R-:W-:Y:S05]  /*11eb0*/  @!P1 NANOSLEEP.SYNCS 0x989680 ;  /* 0x009896800000995d */ /* 0x002fea0003900000 */
[----:B------:R-:W1:Y:S02]  /*11ec0*/  @!P1 SYNCS.PHASECHK.TRANS64 P1, [R3+URZ+0x28c00], R0 ;  /* 0x028c0000030095a7 */ /* 0x000e64000802007f */
[----:B-1----:R-:W-:Y:S05]  /*11ed0*/  @!P1 BRA `(.L_x_364) ;  /* 0xfffffffc00ec9947 */ /* 0x002fea000383ffff */
[----:B------:R-:W-:Y:S05]  /*11ee0*/  BRA `(.L_x_486) ;  /* 0xffffff20006c7947 */ /* 0x000fea000383ffff */
.L_x_368:
[----:B--2---:R2:W3:Y:S02]  /*11ef0*/  SYNCS.PHASECHK.TRANS64.TRYWAIT P1, [R7+URZ+0x28c30], R8 ;  /* 0x028c3008070075a7 */ /* 0x0044e4000802017f */
[----:B---3--:R-:W-:Y:S05]  /*11f00*/  @!P1 NANOSLEEP.SYNCS 0x989680 ;  /* 0x009896800000995d */ /* 0x008fea0003900000 */
[----:B------:R-:W3:Y:S02]  /*11f10*/  @!P1 SYNCS.PHASECHK.TRANS64 P1, [R7+URZ+0x28c30], R8 ;  /* 0x028c3008070095a7 */ /* 0x000ee4000802007f */
[----:B---3--:R-:W-:Y:S05]  /*11f20*/  @!P1 BRA `(.L_x_368) ;  /* 0xfffffffc00f09947 */ /* 0x008fea000383ffff */
[----:B------:R-:W-:Y:S05]  /*11f30*/  BRA `(.L_x_367) ;  /* 0xffffff2000887947 */ /* 0x000fea000383ffff */
.L_x_373:
[----:B----4-:R4:W0:Y:S02]  /*11f40*/  SYNCS.PHASECHK.TRANS64.TRYWAIT P1, [R7+URZ+0x28c50], R8 ;  /* 0x028c5008070075a7 */ /* 0x010824000802017f */
[----:B0-----:R-:W-:Y:S05]  /*11f50*/  @!P1 NANOSLEEP.SYNCS 0x989680 ;  /* 0x009896800000995d */ /* 0x001fea0003900000 */
[----:B------:R-:W0:Y:S02]  /*11f60*/  @!P1 SYNCS.PHASECHK.TRANS64 P1, [R7+URZ+0x28c50], R8 ;  /* 0x028c5008070095a7 */ /* 0x000e24000802007f */
[----:B0-----:R-:W-:Y:S05]  /*11f70*/  @!P1 BRA `(.L_x_373) ;  /* 0xfffffffc00f09947 */ /* 0x001fea000383ffff */
[----:B------:R-:W-:Y:S05]  /*11f80*/  BRA `(.L_x_372) ;  /* 0xffffff30009c7947 */ /* 0x000fea000383ffff */
.L_x_379:
[----:B--2---:R-:W-:-:S04]  /*11f90*/  IMAD.U32 R0, RZ, RZ, UR22 ;  /* 0x00000016ff007e24 */ /* 0x004fc8000f8e00ff */
[----:B------:R2:W3:Y:S03]  /*11fa0*/  SYNCS.PHASECHK.TRANS64.TRYWAIT P1, [R0+URZ+0x28c30], R7 ;  /* 0x028c3007000075a7 */ /* 0x0004e6000802017f */
[----:B---3--:R-:W-:Y:S05]  /*11fb0*/  @!P1 NANOSLEEP.SYNCS 0x989680 ;  /* 0x009896800000995d */ /* 0x008fea0003900000 */
[----:B------:R-:W3:Y:S02]  /*11fc0*/  @!P1 SYNCS.PHASECHK.TRANS64 P1, [R0+URZ+0x28c30], R7 ;  /* 0x028c3007000095a7 */ /* 0x000ee4000802007f */
[----:B---3--:R-:W-:Y:S05]  /*11fd0*/  @!P1 BRA `(.L_x_379) ;  /* 0xfffffffc00ec9947 */ /* 0x008fea000383ffff */
[----:B------:R-:W-:Y:S05]  /*11fe0*/  BRA `(.L_x_378) ;  /* 0xffffff3400887947 */ /* 0x000fea000383ffff */
.L_x_384:
[----:B---3--:R-:W-:-:S04]  /*11ff0*/  IMAD.U32 R8, RZ, RZ, UR22 ;  /* 0x00000016ff087e24 */ /* 0x008fc8000f8e00ff */
[----:B------:R3:W4:Y:S03]  /*12000*/  SYNCS.PHASECHK.TRANS64.TRYWAIT P1, [R8+URZ+0x28c50], R7 ;  /* 0x028c5007080075a7 */ /* 0x000726000802017f */
[----:B----4-:R-:W-:Y:S05]  /*12010*/  @!P1 NANOSLEEP.SYNCS 0x989680 ;  /* 0x009896800000995d */ /* 0x010fea0003900000 */
[----:B------:R-:W4:Y:S02]  /*12020*/  @!P1 SYNCS.PHASECHK.TRANS64 P1, [R8+URZ+0x28c50], R7 ;  /* 0x028c5007080095a7 */ /* 0x000f24000802007f */
[----:B----4-:R-:W-:Y:S05]  /*12030*/  @!P1 BRA `(.L_x_384) ;  /* 0xfffffffc00ec9947 */ /* 0x010fea000383ffff */
[----:B------:R-:W-:Y:S05]  /*12040*/  BRA `(.L_x_383) ;  /* 0xffffff4800bc7947 */ /* 0x000fea000383ffff */
.L_x_424:
[----:B------:R-:W0:Y:S01]  /*12050*/  S2R R21, SR_TID.X ;  /* 0x0000000000157919 */ /* 0x000e220000002100 */
[----:B------:R-:W-:Y:S01]  /*12060*/  BSSY B0, `(.L_x_487) ;  /* 0x000000a000007945 */ /* 0x000fe20003800000 */
[----:B------:R-:W-:Y:S02]  /*12070*/  IMAD.MOV.U32 R12, RZ, RZ, RZ ;  /* 0x000000ffff0c7224 */ /* 0x000fe400078e00ff */
[----:B------:R-:W-:Y:S02]  /*12080*/  IMAD.MOV.U32 R11, RZ, RZ, 0x1f ;  /* 0x0000001fff0b7424 */ /* 0x000fe400078e00ff */
[----:B------:R-:W-:Y:S01]  /*12090*/  IMAD.MOV.U32 R15, RZ, RZ, -0x1 ;  /* 0xffffffffff0f7424 */ /* 0x000fe200078e00ff */
[----:B0-----:R-:W-:-:S04]  /*120a0*/  SHF.R.U32.HI R21, RZ, 0x5, R21 ;  /* 0x00000005ff157819 */ /* 0x001fc80000011615 */
[----:B------:R-:W-:-:S05]  /*120b0*/  LOP3.LUT R21, R21, 0x3, RZ, 0xc0, !PT ;  /* 0x0000000315157812 */ /* 0x000fca00078ec0ff */
[----:B------:R-:W-:-:S07]  /*120c0*/  IMAD.MOV.U32 R13, RZ, RZ, R21 ;  /* 0x000000ffff0d7224 */ /* 0x000fce00078e0015 */
[----:B-----5:R-:W-:Y:S05]  /*120d0*/  WARPSYNC.COLLECTIVE R15, `(.L_x_488) ;  /* 0x000000000f087348 */ /* 0x020fea0003c00000 */
[----:B------:R0:W1:Y:S02]  /*120e0*/  SHFL.IDX P6, R14, R13, R12, R11 ;  /* 0x0000000c0d0e7389 */ /* 0x00006400000c000b */
[----:B01---5:R-:W-:Y:S01]  /*120f0*/  ENDCOLLECTIVE ;  /* 0x000000000000791b */ /* 0x023fe20003800000 */
.L_x_488:
[----:B------:R-:W-:Y:S05]  /*12100*/  BSYNC B0 ;  /* 0x0000000000007941 */ /* 0x000fea0003800000 */
.L_x_487:
[----:B------:R-:W-:Y:S05]  /*12110*/  BRA `(.L_x_489) ;  /* 0xffffffbc00d07947 */ /* 0x000fea000383ffff */
.L_x_427:
[----:B0-----:R0:W1:Y:S02]  /*12120*/  SYNCS.PHASECHK.TRANS64.TRYWAIT P0, [R19+URZ+0x28c40], R0 ;  /* 0x028c4000130075a7 */ /* 0x001064000800017f */
[----:B-1----:R-:W-:Y:S05]  /*12130*/  @!P0 NANOSLEEP.SYNCS 0x989680 ;  /* 0x009896800000895d */ /* 0x002fea0003900000 */
[----:B------:R-:W1:Y:S02]  /*12140*/  @!P0 SYNCS.PHASECHK.TRANS64 P0, [R19+URZ+0x28c40], R0 ;  /* 0x028c4000130085a7 */ /* 0x000e64000800007f */
[----:B-1----:R-:W-:Y:S05]  /*12150*/  @!P0 BRA `(.L_x_427) ;  /* 0xfffffffc00f08947 */ /* 0x002fea000383ffff */
[----:B------:R-:W-:Y:S05]  /*12160*/  BRA `(.L_x_490) ;  /* 0xffffffc000b47947 */ /* 0x000fea000383ffff */
.L_x_428:
        /* <DEDUP_REMOVED lines=8> */
.L_x_492:
[----:B------:R-:W-:Y:S05]  /*121f0*/  BSYNC B0 ;  /* 0x0000000000007941 */ /* 0x000fea0003800000 */
.L_x_491:
[----:B------:R-:W-:Y:S02]  /*12200*/  IMAD.MOV.U32 R13, RZ, RZ, R0 ;  /* 0x000000ffff0d7224 */ /* 0x000fe400078e0000 */
[----:B------:R-:W-:Y:S02]  /*12210*/  IMAD.MOV.U32 R12, RZ, RZ, RZ ;  /* 0x000000ffff0c7224 */ /* 0x000fe400078e00ff */
[----:B------:R-:W-:Y:S02]  /*12220*/  IMAD.MOV.U32 R11, RZ, RZ, 0x181f ;  /* 0x0000181fff0b7424 */ /* 0x000fe400078e00ff */
[----:B------:R-:W-:Y:S02]  /*12230*/  IMAD.MOV.U32 R15, RZ, RZ, -0x1 ;  /* 0xffffffffff0f7424 */ /* 0x000fe400078e00ff */
[----:B------:R-:W-:Y:S02]  /*12240*/  IMAD.MOV.U32 R2, RZ, RZ, R14 ;  /* 0x000000ffff027224 */ /* 0x000fe400078e000e */
[----:B------:R-:W-:-:S07]  /*12250*/  @P0 IMAD R6, R4, 0x2, R17 ;  /* 0x0000000204060824 */ /* 0x000fce00078e0211 */
[----:B------:R-:W-:Y:S05]  /*12260*/  WARPSYNC.COLLECTIVE R15, `(.L_x_493) ;  /* 0x000000000f087348 */ /* 0x000fea0003c00000 */
[----:B------:R0:W1:Y:S02]  /*12270*/  SHFL.IDX P6, R14, R13, R12, R11 ;  /* 0x0000000c0d0e7389 */ /* 0x00006400000c000b */
[----:B01----:R-:W-:Y:S01]  /*12280*/  ENDCOLLECTIVE ;  /* 0x000000000000791b */ /* 0x003fe20003800000 */
.L_x_493:
[----:B------:R-:W-:Y:S02]  /*12290*/  IMAD.MOV.U32 R13, RZ, RZ, R5 ;  /* 0x000000ffff0d7224 */ /* 0x000fe400078e0005 */
[----:B------:R-:W-:Y:S02]  /*122a0*/  IMAD.MOV.U32 R12, RZ, RZ, 0x1 ;  /* 0x00000001ff0c7424 */ /* 0x000fe400078e00ff */
[----:B------:R-:W-:-:S07]  /*122b0*/  IMAD.MOV.U32 R3, RZ, RZ, R14 ;  /* 0x000000ffff037224 */ /* 0x000fce00078e000e */
[----:B------:R-:W-:Y:S05]  /*122c0*/  WARPSYNC.COLLECTIVE R15, `(.L_x_494) ;  /* 0x000000000f087348 */ /* 0x000fea0003c00000 */
[----:B------:R0:W1:Y:S02]  /*122d0*/  SHFL.IDX P6, R14, R13, R12, R11 ;  /* 0x0000000c0d0e7389 */ /* 0x00006400000c000b */
[----:B01----:R-:W-:Y:S01]  /*122e0*/  ENDCOLLECTIVE ;  /* 0x000000000000791b */ /* 0x003fe20003800000 */
.L_x_494:
[----:B------:R-:W-:-:S05]  /*122f0*/  @P0 LEA R3, P1, R7, R3, 0x1 ;  /* 0x0000000307030211 */ /* 0x000fca00078208ff */
[----:B------:R-:W-:-:S05]  /*12300*/  @P0 IMAD.X R2, RZ, RZ, R2, P1 ;  /* 0x000000ffff020224 */ /* 0x000fca00008e0602 */
[----:B------:R-:W-:Y:S01]  /*12310*/  @P0 LOP3.LUT R3, R3, R2, RZ, 0x3c, !PT ;  /* 0x0000000203030212 */ /* 0x000fe200078e3cff */
[----:B------:R-:W-:-:S03]  /*12320*/  IMAD.MOV.U32 R13, RZ, RZ, R0 ;  /* 0x000000ffff0d7224 */ /* 0x000fc600078e0000 */
[----:B------:R-:W-:-:S04]  /*12330*/  @P0 LOP3.LUT R2, R3, R2, RZ, 0x3c, !PT ;  /* 0x0000000203020212 */ /* 0x000fc800078e3cff */
[----:B------:R-:W-:-:S05]  /*12340*/  @P0 LOP3.LUT R3, R3, R2, RZ, 0x3c, !PT ;  /* 0x0000000203030212 */ /* 0x000fca00078e3cff */
[----:B------:R-:W-:Y:S01]  /*12350*/  @!PT LDS RZ, [RZ] ;  /* 0x00000000fffff984 */ /* 0x000fe20000000800 */
[----:B------:R-:W-:Y:S01]  /*12360*/  @!PT LDS RZ, [RZ] ;  /* 0x00000000fffff984 */ /* 0x000fe20000000800 */
[----:B------:R-:W-:Y:S01]  /*12370*/  @!PT LDS RZ, [RZ] ;  /* 0x00000000fffff984 */ /* 0x000fe20000000800 */
[----:B------:R0:W-:Y:S01]  /*12380*/  @P0 LDGSTS.E.BYPASS.LTC128B.128 [R6+0x22400], desc[UR50][R2.64], !P2 ;  /* 0x2240000002060fae */ /* 0x0001e2000d101d72 */
[----:B------:R-:W-:Y:S01]  /*12390*/  ISETP.GE.AND P0, PT, R28, 0x11, PT ;  /* 0x000000111c00780c */ /* 0x000fe20003f06270 */
[----:B0-----:R-:W-:-:S12]  /*123a0*/  IMAD.MOV.U32 R2, RZ, RZ, R14 ;  /* 0x000000ffff027224 */ /* 0x001fd800078e000e */
[----:B------:R-:W-:Y:S05]  /*123b0*/  WARPSYNC.COLLECTIVE R15, `(.L_x_495) ;  /* 0x000000000f087348 */ /* 0x000fea0003c00000 */
[----:B------:R0:W1:Y:S02]  /*123c0*/  SHFL.IDX P6, R14, R13, R12, R11 ;  /* 0x0000000c0d0e7389 */ /* 0x00006400000c000b */
[----:B01----:R-:W-:Y:S01]  /*123d0*/  ENDCOLLECTIVE ;  /* 0x000000000000791b */ /* 0x003fe20003800000 */
.L_x_495:
[----:B------:R-:W-:Y:S02]  /*123e0*/  @P0 IMAD R6, R4, 0x2, R17 ;  /* 0x0000000204060824 */ /* 0x000fe400078e0211 */
[----:B------:R-:W-:Y:S02]  /*123f0*/  IMAD.MOV.U32 R13, RZ, RZ, R5 ;  /* 0x000000ffff0d7224 */ /* 0x000fe400078e0005 */
[----:B------:R-:W-:Y:S02]  /*12400*/  IMAD.MOV.U32 R12, RZ, RZ, 0x2 ;  /* 0x00000002ff0c7424 */ /* 0x000fe400078e00ff */
[----:B------:R-:W-:-:S07]  /*12410*/  IMAD.MOV.U32 R3, RZ, RZ, R14 ;  /* 0x000000ffff037224 */ /* 0x000fce00078e000e */
[----:B------:R-:W-:Y:S05]  /*12420*/  WARPSYNC.COLLECTIVE R15, `(.L_x_496) ;  /* 0x000000000f087348 */ /* 0x000fea0003c00000 */
[----:B------:R0:W1:Y:S02]  /*12430*/  SHFL.IDX P6, R14, R13, R12, R11 ;  /* 0x0000000c0d0e7389 */ /* 0x00006400000c000b */
[----:B01----:R-:W-:Y:S01]  /*12440*/  ENDCOLLECTIVE ;  /* 0x000000000000791b */ /* 0x003fe20003800000 */
.L_x_496:
        /* <DEDUP_REMOVED lines=15> */
.L_x_497:
[----:B------:R-:W-:Y:S02]  /*12540*/  @P0 IMAD R6, R4, 0x2, R17 ;  /* 0x0000000204060824 */ /* 0x000fe400078e0211 */
[----:B------:R-:W-:Y:S02]  /*12550*/  IMAD.MOV.U32 R13, RZ, RZ, R5 ;  /* 0x000000ffff0d7224 */ /* 0x000fe400078e0005 */
[----:B------:R-:W-:Y:S02]  /*12560*/  IMAD.MOV.U32 R12, RZ, RZ, 0x3 ;  /* 0x00000003ff0c7424 */ /* 0x000fe400078e00ff */
[----:B------:R-:W-:-:S07]  /*12570*/  IMAD.MOV.U32 R3, RZ, RZ, R14 ;  /* 0x000000ffff037224 */ /* 0x000fce00078e000e */
[----:B------:R-:W-:Y:S05]  /*12580*/  WARPSYNC.COLLECTIVE R15, `(.L_x_498) ;  /* 0x000000000f087348 */ /* 0x000fea0003c00000 */
[----:B------:R0:W1:Y:S02]  /*12590*/  SHFL.IDX P6, R14, R13, R12, R11 ;  /* 0x0000000c0d0e7389 */ /* 0x00006400000c000b */
[----:B01----:R-:W-:Y:S01]  /*125a0*/  ENDCOLLECTIVE ;  /* 0x000000000000791b */ /* 0x003fe20003800000 */
.L_x_498:
[----:B------:R-:W-:-:S05]  /*125b0*/  @P0 LEA R3, P1, R7, R3, 0x1 ;  /* 0x0000000307030211 */ /* 0x000fca00078208ff */
[----:B------:R-:W-:-:S05]  /*125c0*/  @P0 IMAD.X R2, RZ, RZ, R2, P1 ;  /* 0x000000ffff020224 */ /* 0x000fca00008e0602 */
[----:B------:R-:W-:Y:S01]  /*125d0*/  @P0 LOP3.LUT R3, R3, R2, RZ, 0x3c, !PT ;  /* 0x0000000203030212 */ /* 0x000fe200078e3cff */
[----:B------:R-:W-:-:S03]  /*125e0*/  IMAD.MOV.U32 R13, RZ, RZ, R0 ;  /* 0x000000ffff0d7224 */ /* 0x000fc600078e0000 */
[----:B------:R-:W-:-:S04]  /*125f0*/  @P0 LOP3.LUT R2, R3, R2, RZ, 0x3c, !PT ;  /* 0x0000000203020212 */ /* 0x000fc800078e3cff */
[----:B------:R-:W-:Y:S01]  /*12600*/  @P0 LOP3.LUT R3, R3, R2, RZ, 0x3c, !PT ;  /* 0x0000000203030212 */ /* 0x000fe200078e3cff */
[----:B------:R-:W-:-:S07]  /*12610*/  IMAD.MOV.U32 R5, RZ, RZ, R14 ;  /* 0x000000ffff057224 */ /* 0x000fce00078e000e */
[----:B------:R-:W-:Y:S05]  /*12620*/  WARPSYNC.COLLECTIVE R15, `(.L_x_499) ;  /* 0x000000000f087348 */ /* 0x000fea0003c00000 */
[----:B------:R0:W1:Y:S02]  /*12630*/  SHFL.IDX P6, R14, R13, R12, R11 ;  /* 0x0000000c0d0e7389 */ /* 0x00006400000c000b */
[----:B01----:R-:W-:Y:S01]  /*12640*/  ENDCOLLECTIVE ;  /* 0x000000000000791b */ /* 0x003fe20003800000 */
.L_x_499:
[----:B------:R-:W-:Y:S01]  /*12650*/  @!PT LDS RZ, [RZ] ;  /* 0x00000000fffff984 */ /* 0x000fe20000000800 */
[----:B------:R-:W-:Y:S01]  /*12660*/  @!PT LDS RZ, [RZ] ;  /* 0x00000000fffff984 */ /* 0x000fe20000000800 */
[----:B------:R-:W-:Y:S01]  /*12670*/  @!PT LDS RZ, [RZ] ;  /* 0x00000000fffff984 */ /* 0x000fe20000000800 */
[----:B------:R1:W-:Y:S01]  /*12680*/  @P0 LDGSTS.E.BYPASS.LTC128B.128 [R6+0x23400], desc[UR50][R2.64], !P2 ;  /* 0x2340000002060fae */ /* 0x0003e2000d101d72 */
[----:B------:R-:W-:Y:S01]  /*12690*/  IMAD.MOV.U32 R0, RZ, RZ, R14 ;  /* 0x000000ffff007224 */ /* 0x000fe200078e000e */
[----:B------:R-:W-:Y:S06]  /*126a0*/  BRA `(.L_x_500) ;  /* 0xffffffc000647947 */ /* 0x000fec000383ffff */
.L_x_433:
[----:B------:R-:W-:Y:S02]  /*126b0*/  IMAD.MOV.U32 R13, RZ, RZ, R4 ;  /* 0x000000ffff0d7224 */ /* 0x000fe400078e0004 */
[----:B------:R-:W-:Y:S02]  /*126c0*/  IMAD.MOV.U32 R12, RZ, RZ, RZ ;  /* 0x000000ffff0c7224 */ /* 0x000fe400078e00ff */
[----:B------:R-:W-:Y:S02]  /*126d0*/  IMAD.MOV.U32 R11, RZ, RZ, 0x181f ;  /* 0x0000181fff0b7424 */ /* 0x000fe400078e00ff */
[----:B------:R-:W-:Y:S02]  /*126e0*/  IMAD.MOV.U32 R15, RZ, RZ, -0x1 ;  /* 0xffffffffff0f7424 */ /* 0x000fe400078e00ff */
[----:B-----5:R-:W-:Y:S02]  /*126f0*/  IMAD R5, R10, R7, RZ ;  /* 0x000000070a057224 */ /* 0x020fe400078e02ff */
[----:B------:R-:W-:-:S07]  /*12700*/  IMAD R25, R25, 0x40, R36 ;  /* 0x0000004019197824 */ /* 0x000fce00078e0224 */
[----:B------:R-:W-:Y:S05]  /*12710*/  WARPSYNC.COLLECTIVE R15, `(.L_x_501) ;  /* 0x000000000f087348 */ /* 0x000fea0003c00000 */
[----:B------:R0:W1:Y:S02]  /*12720*/  SHFL.IDX P6, R14, R13, R12, R11 ;  /* 0x0000000c0d0e7389 */ /* 0x00006400000c000b */
[----:B01----:R-:W-:Y:S01]  /*12730*/  ENDCOLLECTIVE ;  /* 0x000000000000791b */ /* 0x003fe20003800000 */
.L_x_501:
[C---:B------:R-:W-:Y:S01]  /*12740*/  VIADD R6, R25.reuse, 0x10 ;  /* 0x0000001019067836 */ /* 0x040fe20000000000 */
[----:B------:R-:W-:Y:S01]  /*12750*/  ISETP.GE.AND P0, PT, R25, R5, PT ;  /* 0x000000051900720c */ /* 0x000fe20003f06270 */
[----:B------:R-:W-:Y:S02]  /*12760*/  IMAD.MOV.U32 R13, RZ, RZ, R0 ;  /* 0x000000ffff0d7224 */ /* 0x000fe400078e0000 */
[----:B------:R-:W-:-:S10]  /*12770*/  IMAD.MOV.U32 R2, RZ, RZ, R14 ;  /* 0x000000ffff027224 */ /* 0x000fd400078e000e */
[----:B------:R-:W-:Y:S05]  /*12780*/  WARPSYNC.COLLECTIVE R15, `(.L_x_502) ;  /* 0x000000000f087348 */ /* 0x000fea0003c00000 */
[----:B------:R0:W1:Y:S02]  /*12790*/  SHFL.IDX P6, R14, R13, R12, R11 ;  /* 0x0000000c0d0e7389 */ /* 0x00006400000c000b */
[----:B01----:R-:W-:Y:S01]  /*127a0*/  ENDCOLLECTIVE ;  /* 0x000000000000791b */ /* 0x003fe20003800000 */
.L_x_502:
[----:B------:R-:W-:Y:S02]  /*127b0*/  IMAD.MOV.U32 R13, RZ, RZ, R4 ;  /* 0x000000ffff0d7224 */ /* 0x000fe400078e0004 */
[----:B------:R-:W-:Y:S02]  /*127c0*/  IMAD.MOV.U32 R12, RZ, RZ, 0x1 ;  /* 0x00000001ff0c7424 */ /* 0x000fe400078e00ff */
[----:B------:R-:W-:-:S07]  /*127d0*/  IMAD.MOV.U32 R3, RZ, RZ, R14 ;  /* 0x000000ffff037224 */ /* 0x000fce00078e000e */
[----:B------:R-:W-:Y:S05]  /*127e0*/  WARPSYNC.COLLECTIVE R15, `(.L_x_503) ;  /* 0x000000000f087348 */ /* 0x000fea0003c00000 */
[----:B------:R0:W1:Y:S02]  /*127f0*/  SHFL.IDX P6, R14, R13, R12, R11 ;  /* 0x0000000c0d0e7389 */ /* 0x00006400000c000b */
[----:B01----:R-:W-:Y:S01]  /*12800*/  ENDCOLLECTIVE ;  /* 0x000000000000791b */ /* 0x003fe20003800000 */
.L_x_503:
[----:B------:R-:W-:-:S05]  /*12810*/  @!P0 LEA R3, P2, R9, R3, 0x1 ;  /* 0x0000000309038211 */ /* 0x000fca00078408ff */
[----:B------:R-:W-:-:S05]  /*12820*/  @!P0 IMAD.X R2, RZ, RZ, R2, P2 ;  /* 0x000000ffff028224 */ /* 0x000fca00010e0602 */
[----:B------:R-:W-:Y:S01]  /*12830*/  @!P0 LOP3.LUT R3, R3, R2, RZ, 0x3c, !PT ;  /* 0x0000000203038212 */ /* 0x000fe200078e3cff */
[----:B------:R-:W-:-:S03]  /*12840*/  IMAD.MOV.U32 R13, RZ, RZ, R0 ;  /* 0x000000ffff0d7224 */ /* 0x000fc600078e0000 */
[----:B------:R-:W-:-:S04]  /*12850*/  @!P0 LOP3.LUT R2, R3, R2, RZ, 0x3c, !PT ;  /* 0x0000000203028212 */ /* 0x000fc800078e3cff */
[----:B------:R-:W-:-:S05]  /*12860*/  @!P0 LOP3.LUT R3, R3, R2, RZ, 0x3c, !PT ;  /* 0x0000000203038212 */ /* 0x000fca00078e3cff */
        /* <DEDUP_REMOVED lines=9> */
.L_x_504:
[----:B------:R-:W-:Y:S02]  /*12900*/  IMAD.MOV.U32 R13, RZ, RZ, R4 ;  /* 0x000000ffff0d7224 */ /* 0x000fe400078e0004 */
[----:B------:R-:W-:Y:S02]  /*12910*/  IMAD.MOV.U32 R12, RZ, RZ, 0x2 ;  /* 0x00000002ff0c7424 */ /* 0x000fe400078e00ff */
[----:B------:R-:W-:-:S07]  /*12920*/  IMAD.MOV.U32 R3, RZ, RZ, R14 ;  /* 0x000000ffff037224 */ /* 0x000fce00078e000e */
[----:B------:R-:W-:Y:S05]  /*12930*/  WARPSYNC.COLLECTIVE R15, `(.L_x_505) ;  /* 0x000000000f087348 */ /* 0x000fea0003c00000 */
[----:B------:R0:W1:Y:S02]  /*12940*/  SHFL.IDX P6, R14, R13, R12, R11 ;  /* 0x0000000c0d0e7389 */ /* 0x00006400000c000b */
[----:B01----:R-:W-:Y:S01]  /*12950*/  ENDCOLLECTIVE ;  /* 0x000000000000791b */ /* 0x003fe20003800000 */
.L_x_505:
        /* <DEDUP_REMOVED lines=9> */
[----:B------:R0:W-:Y:S02]  /*129f0*/  @!P0 LDGSTS.E.BYPASS.LTC128B.128 [R8+0x20c00], desc[UR50][R2.64], !P1 ;  /* 0x20c0000002088fae */ /* 0x0001e4000c901d72 */
[----:B0-----:R-:W-:-:S05]  /*12a00*/  VIADD R2, R25, 0x20 ;  /* 0x0000002019027836 */ /* 0x001fca0000000000 */
[----:B------:R-:W-:Y:S01]  /*12a10*/  ISETP.GE.AND P0, PT, R2, R5, PT ;  /* 0x000000050200720c */ /* 0x000fe20003f06270 */
[----:B------:R-:W-:-:S12]  /*12a20*/  IMAD.MOV.U32 R2, RZ, RZ, R14 ;  /* 0x000000ffff027224 */ /* 0x000fd800078e000e */
[----:B------:R-:W-:Y:S05]  /*12a30*/  WARPSYNC.COLLECTIVE R15, `(.L_x_506) ;  /* 0x000000000f087348 */ /* 0x000fea0003c00000 */
[----:B------:R0:W1:Y:S02]  /*12a40*/  SHFL.IDX P6, R14, R13, R12, R11 ;  /* 0x0000000c0d0e7389 */ /* 0x00006400000c000b */
[----:B01----:R-:W-:Y:S01]  /*12a50*/  ENDCOLLECTIVE ;  /* 0x000000000000791b */ /* 0x003fe20003800000 */
.L_x_506:
[----:B------:R-:W-:Y:S02]  /*12a60*/  IMAD.MOV.U32 R13, RZ, RZ, R4 ;  /* 0x000000ffff0d7224 */ /* 0x000fe400078e0004 */
[----:B------:R-:W-:Y:S02]  /*12a70*/  IMAD.MOV.U32 R12, RZ, RZ, 0x3 ;  /* 0x00000003ff0c7424 */ /* 0x000fe400078e00ff */
[----:B------:R-:W-:-:S07]  /*12a80*/  IMAD.MOV.U32 R3, RZ, RZ, R14 ;  /* 0x000000ffff037224 */ /* 0x000fce00078e000e */
[----:B------:R-:W-:Y:S05]  /*12a90*/  WARPSYNC.COLLECTIVE R15, `(.L_x_507) ;  /* 0x000000000f087348 */ /* 0x000fea0003c00000 */
[----:B------:R0:W1:Y:S02]  /*12aa0*/  SHFL.IDX P6, R14, R13, R12, R11 ;  /* 0x0000000c0d0e7389 */ /* 0x00006400000c000b */
[----:B01----:R-:W-:Y:S01]  /*12ab0*/  ENDCOLLECTIVE ;  /* 0x000000000000791b */ /* 0x003fe20003800000 */
.L_x_507:
[----:B------:R-:W-:-:S05]  /*12ac0*/  @!P0 LEA R3, P2, R9, R3, 0x1 ;  /* 0x0000000309038211 */ /* 0x000fca00078408ff */
[----:B------:R-:W-:-:S05]  /*12ad0*/  @!P0 IMAD.X R2, RZ, RZ, R2, P2 ;  /* 0x000000ffff028224 */ /* 0x000fca00010e0602 */
[----:B------:R-:W-:Y:S01]  /*12ae0*/  @!P0 LOP3.LUT R3, R3, R2, RZ, 0x3c, !PT ;  /* 0x0000000203038212 */ /* 0x000fe200078e3cff */
[----:B------:R-:W-:-:S03]  /*12af0*/  IMAD.MOV.U32 R13, RZ, RZ, R0 ;  /* 0x000000ffff0d7224 */ /* 0x000fc600078e0000 */
[----:B------:R-:W-:-:S04]  /*12b00*/  @!P0 LOP3.LUT R2, R3, R2, RZ, 0x3c, !PT ;  /* 0x0000000203028212 */ /* 0x000fc800078e3cff */
[----:B------:R-:W-:Y:S01]  /*12b10*/  @!P0 LOP3.LUT R3, R3, R2, RZ, 0x3c, !PT ;  /* 0x0000000203038212 */ /* 0x000fe200078e3cff */
[----:B------:R-:W-:-:S07]  /*12b20*/  IMAD.MOV.U32 R4, RZ, RZ, R14 ;  /* 0x000000ffff047224 */ /* 0x000fce00078e000e */
[----:B------:R-:W-:Y:S05]  /*12b30*/  WARPSYNC.COLLECTIVE R15, `(.L_x_508) ;  /* 0x000000000f087348 */ /* 0x000fea0003c00000 */
[----:B------:R0:W1:Y:S02]  /*12b40*/  SHFL.IDX P6, R14, R13, R12, R11 ;  /* 0x0000000c0d0e7389 */ /* 0x00006400000c000b */
[----:B01----:R-:W-:Y:S01]  /*12b50*/  ENDCOLLECTIVE ;  /* 0x000000000000791b */ /* 0x003fe20003800000 */
.L_x_508:
[----:B------:R-:W-:Y:S01]  /*12b60*/  @!PT LDS RZ, [RZ] ;  /* 0x00000000fffff984 */ /* 0x000fe20000000800 */
[----:B------:R-:W-:Y:S01]  /*12b70*/  @!PT LDS RZ, [RZ] ;  /* 0x00000000fffff984 */ /* 0x000fe20000000800 */
[----:B------:R-:W-:Y:S01]  /*12b80*/  @!PT LDS RZ, [RZ] ;  /* 0x00000000fffff984 */ /* 0x000fe20000000800 */
[----:B------:R0:W-:Y:S01]  /*12b90*/  @!P0 LDGSTS.E.BYPASS.LTC128B.128 [R8+0x21400], desc[UR50][R2.64], !P1 ;  /* 0x2140000002088fae */ /* 0x0001e2000c901d72 */
[----:B------:R-:W-:Y:S01]  /*12ba0*/  IMAD.MOV.U32 R0, RZ, RZ, R14 ;  /* 0x000000ffff007224 */ /* 0x000fe200078e000e */
[----:B------:R-:W-:Y:S06]  /*12bb0*/  BRA `(.L_x_509) ;  /* 0xffffffc400607947 */ /* 0x000fec000383ffff */
.L_x_436:
[----:B0-----:R0:W1:Y:S02]  /*12bc0*/  SYNCS.PHASECHK.TRANS64.TRYWAIT P0, [R17+URZ+0x28c20], R0 ;  /* 0x028c2000110075a7 */ /* 0x001064000800017f */
[----:B-1----:R-:W-:Y:S05]  /*12bd0*/  @!P0 NANOSLEEP.SYNCS 0x989680 ;  /* 0x009896800000895d */ /* 0x002fea0003900000 */
[----:B------:R-:W1:Y:S02]  /*12be0*/  @!P0 SYNCS.PHASECHK.TRANS64 P0, [R17+URZ+0x28c20], R0 ;  /* 0x028c2000110085a7 */ /* 0x000e64000800007f */
[----:B-1----:R-:W-:Y:S05]  /*12bf0*/  @!P0 BRA `(.L_x_436) ;  /* 0xfffffffc00f08947 */ /* 0x002fea000383ffff */
[----:B------:R-:W-:Y:S05]  /*12c00*/  BRA `(.L_x_510) ;  /* 0xffffffc400bc7947 */ /* 0x000fea000383ffff */
.L_x_439:
[----:B0-----:R0:W1:Y:S02]  /*12c10*/  SYNCS.PHASECHK.TRANS64.TRYWAIT P0, [R19+URZ+0x28c60], R0 ;  /* 0x028c6000130075a7 */ /* 0x001064000800017f */
[----:B-1----:R-:W-:Y:S05]  /*12c20*/  @!P0 NANOSLEEP.SYNCS 0x989680 ;  /* 0x009896800000895d */ /* 0x002fea0003900000 */
[----:B------:R-:W1:Y:S02]  /*12c30*/  @!P0 SYNCS.PHASECHK.TRANS64 P0, [R19+URZ+0x28c60], R0 ;  /* 0x028c6000130085a7 */ /* 0x000e64000800007f */
[----:B-1----:R-:W-:Y:S05]  /*12c40*/  @!P0 BRA `(.L_x_439) ;  /* 0xfffffffc00f08947 */ /* 0x002fea000383ffff */
[----:B------:R-:W-:Y:S05]  /*12c50*/  BRA `(.L_x_511) ;  /* 0xffffffc400cc7947 */ /* 0x000fea000383ffff */
.L_x_440:
        /* <DEDUP_REMOVED lines=8> */
.L_x_513:
[----:B------:R-:W-:Y:S05]  /*12ce0*/  BSYNC B0 ;  /* 0x0000000000007941 */ /* 0x000fea0003800000 */
.L_x_512:
[----:B------:R0:W5:Y:S01]  /*12cf0*/  LDL R8, [R1] ;  /* 0x0000000001087983 */ /* 0x0001620000100800 */
[----:B------:R-:W-:Y:S01]  /*12d00*/  IMAD.MOV.U32 R13, RZ, RZ, R4 ;  /* 0x000000ffff0d7224 */ /* 0x000fe200078e0004 */
[C---:B------:R-:W-:Y:S01]  /*12d10*/  LOP3.LUT P5, RZ, R29.reuse, 0x2, RZ, 0xc0, !PT ;  /* 0x000000021dff7812 */ /* 0x040fe200078ac0ff */
[----:B------:R-:W-:Y:S01]  /*12d20*/  IMAD.MOV.U32 R12, RZ, RZ, RZ ;  /* 0x000000ffff0c7224 */ /* 0x000fe200078e00ff */
[----:B------:R-:W1:Y:S01]  /*12d30*/  S2R R7, SR_TID.X ;  /* 0x0000000000077919 */ /* 0x000e620000002100 */
[----:B------:R-:W-:Y:S01]  /*12d40*/  IMAD.MOV.U32 R11, RZ, RZ, 0x181f ;  /* 0x0000181fff0b7424 */ /* 0x000fe200078e00ff */
[C---:B------:R-:W-:Y:S01]  /*12d50*/  LOP3.LUT P4, RZ, R29.reuse, 0x4, RZ, 0xc0, !PT ;  /* 0x000000041dff7812 */ /* 0x040fe2000788c0ff */
[----:B------:R-:W-:Y:S01]  /*12d60*/  IMAD.MOV.U32 R15, RZ, RZ, -0x1 ;  /* 0xffffffffff0f7424 */ /* 0x000fe200078e00ff */
[----:B------:R-:W-:Y:S01]  /*12d70*/  LOP3.LUT P3, RZ, R29, 0x8, RZ, 0xc0, !PT ;  /* 0x000000081dff7812 */ /* 0x000fe2000786c0ff */
[----:B------:R-:W-:Y:S01]  /*12d80*/  IMAD.MOV.U32 R3, RZ, RZ, R14 ;  /* 0x000000ffff037224 */ /* 0x000fe200078e000e */
[----:B------:R-:W-:Y:S01]  /*12d90*/  LOP3.LUT R16, R16, 0xfffffeff, RZ, 0xc0, !PT ;  /* 0xfffffeff10107812 */ /* 0x000fe200078ec0ff */
[----:B0-----:R-:W-:-:S10]  /*12da0*/  IMAD R5, R5, 0x2, R17 ;  /* 0x0000000205057824 */ /* 0x001fd400078e0211 */
[----:B-1---5:R-:W-:Y:S05]  /*12db0*/  WARPSYNC.COLLECTIVE R15, `(.L_x_514) ;  /* 0x000000000f087348 */ /* 0x022fea0003c00000 */
[----:B------:R0:W2:Y:S02]  /*12dc0*/  SHFL.IDX P6, R14, R13, R12, R11 ;  /* 0x0000000c0d0e7389 */ /* 0x0000a400000c000b */
[----:B012--5:R-:W-:Y:S01]  /*12dd0*/  ENDCOLLECTIVE ;  /* 0x000000000000791b */ /* 0x027fe20003800000 */
.L_x_514:
[----:B------:R-:W-:Y:S01]  /*12de0*/  LOP3.LUT P2, RZ, R29, 0x10, RZ, 0xc0, !PT ;  /* 0x000000101dff7812 */ /* 0x000fe2000784c0ff */
[----:B------:R-:W-:Y:S02]  /*12df0*/  IMAD.MOV.U32 R13, RZ, RZ, R6 ;  /* 0x000000ffff0d7224 */ /* 0x000fe400078e0006 */
[----:B------:R-:W-:Y:S02]  /*12e00*/  IMAD.MOV.U32 R12, RZ, RZ, 0x1 ;  /* 0x00000001ff0c7424 */ /* 0x000fe400078e00ff */
[----:B------:R-:W-:Y:S02]  /*12e10*/  IMAD.SHL.U32 R7, R7, 0x8, RZ ;  /* 0x0000000807077824 */ /* 0x000fe400078e00ff */
[----:B------:R-:W-:-:S03]  /*12e20*/  IMAD.MOV.U32 R2, RZ, RZ, R14 ;  /* 0x000000ffff027224 */ /* 0x000fc600078e000e */
[----:B------:R-:W-:-:S05]  /*12e30*/  LOP3.LUT R7, R7, 0x38, RZ, 0xc0, !PT ;  /* 0x0000003807077812 */ /* 0x000fca00078ec0ff */
[----:B------:R-:W-:Y:S01]  /*12e40*/  IMAD.SHL.U32 R0, R7, 0x2, RZ ;  /* 0x0000000207007824 */ /* 0x000fe200078e00ff */
[----:B------:R-:W-:-:S04]  /*12e50*/  LOP3.LUT R7, R29, 0x1, RZ, 0xc0, !PT ;  /* 0x000000011d077812 */ /* 0x000fc800078ec0ff */
[----:B------:R-:W-:Y:S02]  /*12e60*/  IADD3 R2, P0, R2, R0, RZ ;  /* 0x0000000002027210 */ /* 0x000fe40007f1e0ff */
[----:B------:R-:W-:-:S03]  /*12e70*/  ISETP.NE.U32.AND P1, PT, R7, 0x1, PT ;  /* 0x000000010700780c */ /* 0x000fc60003f25070 */
[----:B------:R-:W-:Y:S01]  /*12e80*/  IMAD.X R3, RZ, RZ, R3, P0 ;  /* 0x000000ffff037224 */ /* 0x000fe200000e0603 */
[----:B------:R-:W-:-:S09]  /*12e90*/  ISETP.LT.OR P0, PT, R28, 0x1, P1 ;  /* 0x000000011c00780c */ /* 0x000fd20000f01670 */
[----:B------:R-:W-:Y:S02]  /*12ea0*/  @P1 LOP3.LUT R16, R16, 0x100, RZ, 0xfc, !PT ;  /* 0x0000010010101812 */ /* 0x000fe400078efcff */
[----:B------:R-:W-:Y:S02]  /*12eb0*/  LOP3.LUT P1, RZ, R29, 0x20, RZ, 0xc0, !PT ;  /* 0x000000201dff7812 */ /* 0x000fe4000782c0ff */
[----:B------:R-:W-:Y:S01]  /*12ec0*/  @!PT LDS RZ, [RZ] ;  /* 0x00000000fffff984 */ /* 0x000fe20000000800 */
[----:B------:R-:W-:Y:S01]  /*12ed0*/  @!PT LDS RZ, [RZ] ;  /* 0x00000000fffff984 */ /* 0x000fe20000000800 */
[----:B------:R-:W-:Y:S01]  /*12ee0*/  @!PT LDS RZ, [RZ] ;  /* 0x00000000fffff984 */ /* 0x000fe20000000800 */
[----:B------:R0:W-:Y:S01]  /*12ef0*/  LDGSTS.E.BYPASS.LTC128B.128 [R5+0x400], desc[UR50][R2.64], !P0 ;  /* 0x0040000002057fae */ /* 0x0001e2000c101d72 */
[C---:B------:R-:W-:Y:S02]  /*12f00*/  ISETP.LT.OR P0, PT, R28.reuse, 0x1, !P5 ;  /* 0x000000011c00780c */ /* 0x040fe40006f01670 */
[----:B------:R-:W-:Y:S02]  /*12f10*/  ISETP.LT.OR P6, PT, R28, 0x1, !P1 ;  /* 0x000000011c00780c */ /* 0x000fe40004fc1670 */
[----:B------:R-:W-:-:S09]  /*12f20*/  LOP3.LUT R16, R16, 0xfffffdff, RZ, 0xc0, !PT ;  /* 0xfffffdff10107812 */ /* 0x000fd200078ec0ff */
[----:B------:R0:W-:Y:S01]  /*12f30*/  LDGSTS.E.BYPASS.LTC128B.128 [R5+0x2400], desc[UR50][R2.64+0x80], !P0 ;  /* 0x0240008002057fae */ /* 0x0001e2000c101d72 */
[----:B------:R-:W-:-:S13]  /*12f40*/  ISETP.LT.OR P0, PT, R28, 0x1, !P4 ;  /* 0x000000011c00780c */ /* 0x000fda0006701670 */
[----:B------:R0:W-:Y:S01]  /*12f50*/  LDGSTS.E.BYPASS.LTC128B.128 [R5+0x4400], desc[UR50][R2.64+0x100], !P0 ;  /* 0x0440010002057fae */ /* 0x0001e2000c101d72 */
[----:B------:R-:W-:-:S13]  /*12f60*/  ISETP.LT.OR P0, PT, R28, 0x1, !P3 ;  /* 0x000000011c00780c */ /* 0x000fda0005f01670 */
[----:B------:R0:W-:Y:S01]  /*12f70*/  LDGSTS.E.BYPASS.LTC128B.128 [R5+0x6400], desc[UR50][R2.64+0x180], !P0 ;  /* 0x0640018002057fae */ /* 0x0001e2000c101d72 */
[----:B------:R-:W-:-:S13]  /*12f80*/  ISETP.LT.OR P0, PT, R28, 0x1, !P2 ;  /* 0x000000011c00780c */ /* 0x000fda0005701670 */
[----:B------:R0:W-:Y:S01]  /*12f90*/  LDGSTS.E.BYPASS.LTC128B.128 [R5+0x8400], desc[UR50][R2.64+0x200], !P0 ;  /* 0x0840020002057fae */ /* 0x0001e2000c101d72 */
[----:B------:R-:W-:-:S03]  /*12fa0*/  LOP3.LUT P0, RZ, R29, 0x40, RZ, 0xc0, !PT ;  /* 0x000000401dff7812 */ /* 0x000fc6000780c0ff */
[----:B------:R0:W-:Y:S01]  /*12fb0*/  LDGSTS.E.BYPASS.LTC128B.128 [R5+0xa400], desc[UR50][R2.64+0x280], !P6 ;  /* 0x0a40028002057fae */ /* 0x0001e2000f101d72 */
[----:B------:R-:W-:-:S13]  /*12fc0*/  ISETP.LT.OR P6, PT, R28, 0x1, !P0 ;  /* 0x000000011c00780c */ /* 0x000fda00047c1670 */
[----:B------:R0:W-:Y:S01]  /*12fd0*/  LDGSTS.E.BYPASS.LTC128B.128 [R5+0xc400], desc[UR50][R2.64+0x300], !P6 ;  /* 0x0c40030002057fae */ /* 0x0001e2000f101d72 */
[----:B------:R-:W-:-:S04]  /*12fe0*/  PRMT R7, R8, 0x8880, RZ ;  /* 0x0000888008077816 */ /* 0x000fc800000000ff */
[----:B------:R-:W-:-:S13]  /*12ff0*/  ISETP.GT.AND P6, PT, R7, -0x1, PT ;  /* 0xffffffff0700780c */ /* 0x000fda0003fc4270 */
[----:B------:R-:W-:Y:S02]  /*13000*/  @P6 LOP3.LUT R16, R16, 0x200, RZ, 0xfc, !PT ;  /* 0x0000020010106812 */ /* 0x000fe400078efcff */
[----:B------:R-:W-:-:S13]  /*13010*/  ISETP.LT.OR P6, PT, R28, 0x1, P6 ;  /* 0x000000011c00780c */ /* 0x000fda00037c1670 */
[----:B------:R0:W-:Y:S02]  /*13020*/  LDGSTS.E.BYPASS.LTC128B.128 [R5+0xe400], desc[UR50][R2.64+0x380], !P6 ;  /* 0x0e40038002057fae */ /* 0x0001e4000f101d72 */
[----:B0-----:R-:W-:Y:S05]  /*13030*/  WARPSYNC.COLLECTIVE R15, `(.L_x_515) ;  /* 0x000000000f087348 */ /* 0x001fea0003c00000 */
[----:B------:R1:W2:Y:S02]  /*13040*/  SHFL.IDX P6, R14, R13, R12, R11 ;  /* 0x0000000c0d0e7389 */ /* 0x0002a400000c000b */
[----:B012---:R-:W-:Y:S01]  /*13050*/  ENDCOLLECTIVE ;  /* 0x000000000000791b */ /* 0x007fe20003800000 */
.L_x_515:
[----:B------:R-:W-:Y:S02]  /*13060*/  IMAD.MOV.U32 R13, RZ, RZ, R4 ;  /* 0x000000ffff0d7224 */ /* 0x000fe400078e0004 */
[----:B------:R-:W-:-:S07]  /*13070*/  IMAD.MOV.U32 R3, RZ, RZ, R14 ;  /* 0x000000ffff037224 */ /* 0x000fce00078e000e */
[----:B------:R-:W-:Y:S05]  /*13080*/  WARPSYNC.COLLECTIVE R15, `(.L_x_516) ;  /* 0x000000000f087348 */ /* 0x000fea0003c00000 */
[----:B------:R0:W1:Y:S02]  /*13090*/  SHFL.IDX P6, R14, R13, R12, R11 ;  /* 0x0000000c0d0e7389 */ /* 0x00006400000c000b */
[----:B01----:R-:W-:Y:S01]  /*130a0*/  ENDCOLLECTIVE ;  /* 0x000000000000791b */ /* 0x003fe20003800000 */
.L_x_516:
[----:B------:R-:W-:Y:S02]  /*130b0*/  IMAD.MOV.U32 R13, RZ, RZ, R6 ;  /* 0x000000ffff0d7224 */ /* 0x000fe400078e0006 */
[----:B------:R-:W-:Y:S02]  /*130c0*/  IMAD.MOV.U32 R12, RZ, RZ, 0x2 ;  /* 0x00000002ff0c7424 */ /* 0x000fe400078e00ff */
[----:B------:R-:W-:-:S05]  /*130d0*/  IMAD.MOV.U32 R2, RZ, RZ, R14 ;  /* 0x000000ffff027224 */ /* 0x000fca00078e000e */
        /* <DEDUP_REMOVED lines=26> */
.L_x_517:
[----:B------:R-:W-:Y:S02]  /*13280*/  IMAD.MOV.U32 R13, RZ, RZ, R4 ;  /* 0x000000ffff0d7224 */ /* 0x000fe400078e0004 */
[----:B------:R-:W-:-:S07]  /*13290*/  IMAD.MOV.U32 R7, RZ, RZ, R14 ;  /* 0x000000ffff077224 */ /* 0x000fce00078e000e */
[----:B------:R-:W-:Y:S05]  /*132a0*/  WARPSYNC.COLLECTIVE R15, `(.L_x_518) ;  /* 0x000000000f087348 */ /* 0x000fea0003c00000 */
[----:B------:R0:W1:Y:S02]  /*132b0*/  SHFL.IDX P6, R14, R13, R12, R11 ;  /* 0x0000000c0d0e7389 */ /* 0x00006400000c000b */
[----:B01----:R-:W-:Y:S01]  /*132c0*/  ENDCOLLECTIVE ;  /* 0x000000000000791b */ /* 0x003fe20003800000 */
.L_x_518:
        /* <DEDUP_REMOVED lines=29> */
.L_x_519:
[----:B------:R-:W-:Y:S02]  /*134a0*/  IMAD.MOV.U32 R13, RZ, RZ, R4 ;  /* 0x000000ffff0d7224 */ /* 0x000fe400078e0004 */
[----:B------:R-:W-:-:S07]  /*134b0*/  IMAD.MOV.U32 R6, RZ, RZ, R14 ;  /* 0x000000ffff067224 */ /* 0x000fce00078e000e */
[----:B------:R-:W-:Y:S05]  /*134c0*/  WARPSYNC.COLLECTIVE R15, `(.L_x_520) ;  /* 0x000000000f087348 */ /* 0x000fea0003c00000 */
[----:B------:R0:W1:Y:S02]  /*134d0*/  SHFL.IDX P6, R14, R13, R12, R11 ;  /* 0x0000000c0d0e7389 */ /* 0x00006400000c000b */
[----:B01----:R-:W-:Y:S01]  /*134e0*/  ENDCOLLECTIVE ;  /* 0x000000000000791b */ /* 0x003fe20003800000 */
.L_x_520:
[----:B------:R-:W-:Y:S01]  /*134f0*/  IMAD.MOV.U32 R2, RZ, RZ, R14 ;  /* 0x000000ffff027224 */ /* 0x000fe200078e000e */
[----:B------:R-:W-:Y:S06]  /*13500*/  BRA `(.L_x_521) ;  /* 0xffffffc400587947 */ /* 0x000fec000383ffff */
.L_x_447:
[----:B0-----:R0:W1:Y:S02]  /*13510*/  SYNCS.PHASECHK.TRANS64.TRYWAIT P0, [R6+URZ+0x28c40], R19 ;  /* 0x028c4013060075a7 */ /* 0x001064000800017f */
[----:B-1----:R-:W-:Y:S05]  /*13520*/  @!P0 NANOSLEEP.SYNCS 0x989680 ;  /* 0x009896800000895d */ /* 0x002fea0003900000 */
[----:B------:R-:W1:Y:S02]  /*13530*/  @!P0 SYNCS.PHASECHK.TRANS64 P0, [R6+URZ+0x28c40], R19 ;  /* 0x028c4013060085a7 */ /* 0x000e64000800007f */
[----:B-1----:R-:W-:Y:S05]  /*13540*/  @!P0 BRA `(.L_x_447) ;  /* 0xfffffffc00f08947 */ /* 0x002fea000383ffff */
[----:B------:R-:W-:Y:S05]  /*13550*/  BRA `(.L_x_522) ;  /* 0xffffffc800e47947 */ /* 0x000fea000383ffff */
.L_x_448:
[----:B------:R-:W-:Y:S01]  /*13560*/  BSSY B1, `(.L_x_523) ;  /* 0x0000008000017945 */ /* 0x000fe20003800000 */
[----:B------:R-:W-:Y:S02]  /*13570*/  IMAD.MOV.U32 R13, RZ, RZ, R25 ;  /* 0x000000ffff0d7224 */ /* 0x000fe400078e0019 */
[----:B------:R-:W-:Y:S02]  /*13580*/  IMAD.MOV.U32 R12, RZ, RZ, RZ ;  /* 0x000000ffff0c7224 */ /* 0x000fe400078e00ff */
[----:B------:R-:W-:Y:S02]  /*13590*/  IMAD.MOV.U32 R11, RZ, RZ, 0x181f ;  /* 0x0000181fff0b7424 */ /* 0x000fe400078e00ff */
[----:B------:R-:W-:-:S07]  /*135a0*/  IMAD.MOV.U32 R15, RZ, RZ, -0x1 ;  /* 0xffffffffff0f7424 */ /* 0x000fce00078e00ff */
[----:B0-----:R-:W-:Y:S05]  /*135b0*/  WARPSYNC.COLLECTIVE R15, `(.L_x_524) ;  /* 0x000000000f087348 */ /* 0x001fea0003c00000 */
[----:B------:R1:W2:Y:S02]  /*135c0*/  SHFL.IDX P6, R14, R13, R12, R11 ;  /* 0x0000000c0d0e7389 */ /* 0x0002a400000c000b */
[----:B012---:R-:W-:Y:S01]  /*135d0*/  ENDCOLLECTIVE ;  /* 0x000000000000791b */ /* 0x007fe20003800000 */
.L_x_524:
[----:B------:R-:W-:Y:S05]  /*135e0*/  BSYNC B1 ;  /* 0x0000000000017941 */ /* 0x000fea0003800000 */
.L_x_523:
[----:B------:R-:W-:Y:S02]  /*135f0*/  IMAD.MOV.U32 R13, RZ, RZ, R20 ;  /* 0x000000ffff0d7224 */ /* 0x000fe400078e0014 */
[----:B------:R-:W-:Y:S02]  /*13600*/  IMAD.MOV.U32 R12, RZ, RZ, RZ ;  /* 0x000000ffff0c7224 */ /* 0x000fe400078e00ff */
[----:B------:R-:W-:Y:S02]  /*13610*/  IMAD.MOV.U32 R11, RZ, RZ, 0x181f ;  /* 0x0000181fff0b7424 */ /* 0x000fe400078e00ff */
[----:B------:R-:W-:Y:S02]  /*13620*/  IMAD.MOV.U32 R15, RZ, RZ, -0x1 ;  /* 0xffffffffff0f7424 */ /* 0x000fe400078e00ff */
[----:B------:R-:W-:Y:S02]  /*13630*/  IMAD.MOV.U32 R3, RZ, RZ, R14 ;  /* 0x000000ffff037224 */ /* 0x000fe400078e000e */
[----:B------:R-:W-:-:S07]  /*13640*/  IMAD R21, R8, 0x2, R17 ;  /* 0x0000000208157824 */ /* 0x000fce00078e0211 */
[----:B------:R-:W-:Y:S05]  /*13650*/  WARPSYNC.COLLECTIVE R15, `(.L_x_525) ;  /* 0x000000000f087348 */ /* 0x000fea0003c00000 */
[----:B------:R0:W1:Y:S02]  /*13660*/  SHFL.IDX P6, R14, R13, R12, R11 ;  /* 0x0000000c0d0e7389 */ /* 0x00006400000c000b */
[----:B01----:R-:W-:Y:S01]  /*13670*/  ENDCOLLECTIVE ;  /* 0x000000000000791b */ /* 0x003fe20003800000 */
.L_x_525:
[----:B------:R-:W-:Y:S02]  /*13680*/  IMAD.MOV.U32 R13, RZ, RZ, R25 ;  /* 0x000000ffff0d7224 */ /* 0x000fe400078e0019 */
[----:B------:R-:W-:Y:S02]  /*13690*/  IMAD.MOV.U32 R12, RZ, RZ, 0x1 ;  /* 0x00000001ff0c7424 */ /* 0x000fe400078e00ff */
[----:B------:R-:W-:-:S07]  /*136a0*/  IMAD.MOV.U32 R2, RZ, RZ, R14 ;  /* 0x000000ffff027224 */ /* 0x000fce00078e000e */
[----:B------:R-:W-:Y:S05]  /*136b0*/  WARPSYNC.COLLECTIVE R15, `(.L_x_526) ;  /* 0x000000000f087348 */ /* 0x000fea0003c00000 */
[----:B------:R0:W1:Y:S02]  /*136c0*/  SHFL.IDX P6, R14, R13, R12, R11 ;  /* 0x0000000c0d0e7389 */ /* 0x00006400000c000b */
[----:B01----:R-:W-:Y:S01]  /*136d0*/  ENDCOLLECTIVE ;  /* 0x000000000000791b */ /* 0x003fe20003800000 */
.L_x_526:
[----:B------:R-:W-:-:S05]  /*136e0*/  IADD3 R2, P0, R2, R0, RZ ;  /* 0x0000000002027210 */ /* 0x000fca0007f1e0ff */
        /* <DEDUP_REMOVED lines=10> */
.L_x_527:
[----:B------:R-:W-:Y:S02]  /*13790*/  IMAD.MOV.U32 R13, RZ, RZ, R25 ;  /* 0x000000ffff0d7224 */ /* 0x000fe400078e0019 */
[----:B------:R-:W-:Y:S02]  /*137a0*/  IMAD.MOV.U32 R12, RZ, RZ, 0x2 ;  /* 0x00000002ff0c7424 */ /* 0x000fe400078e00ff */
[----:B------:R-:W-:-:S07]  /*137b0*/  IMAD.MOV.U32 R2, RZ, RZ, R14 ;  /* 0x000000ffff027224 */ /* 0x000fce00078e000e */
[----:B------:R-:W-:Y:S05]  /*137c0*/  WARPSYNC.COLLECTIVE R15, `(.L_x_528) ;  /* 0x000000000f087348 */ /* 0x000fea0003c00000 */
[----:B------:R0:W1:Y:S02]  /*137d0*/  SHFL.IDX P6, R14, R13, R12, R11 ;  /* 0x0000000c0d0e7389 */ /* 0x00006400000c000b */
[----:B01----:R-:W-:Y:S01]  /*137e0*/  ENDCOLLECTIVE ;  /* 0x000000000000791b */ /* 0x003fe20003800000 */
.L_x_528:
        /* <DEDUP_REMOVED lines=11> */
.L_x_529:
[----:B------:R-:W-:Y:S02]  /*138a0*/  IMAD.MOV.U32 R13, RZ, RZ, R25 ;  /* 0x000000ffff0d7224 */ /* 0x000fe400078e0019 */
[----:B------:R-:W-:Y:S02]  /*138b0*/  IMAD.MOV.U32 R12, RZ, RZ, 0x3 ;  /* 0x00000003ff0c7424 */ /* 0x000fe400078e00ff */
[----:B------:R-:W-:-:S07]  /*138c0*/  IMAD.MOV.U32 R2, RZ, RZ, R14 ;  /* 0x000000ffff027224 */ /* 0x000fce00078e000e */
[----:B------:R-:W-:Y:S05]  /*138d0*/  WARPSYNC.COLLECTIVE R15, `(.L_x_530) ;  /* 0x000000000f087348 */ /* 0x000fea0003c00000 */
[----:B------:R0:W1:Y:S02]  /*138e0*/  SHFL.IDX P6, R14, R13, R12, R11 ;  /* 0x0000000c0d0e7389 */ /* 0x00006400000c000b */
[----:B01----:R-:W-:Y:S01]  /*138f0*/  ENDCOLLECTIVE ;  /* 0x000000000000791b */ /* 0x003fe20003800000 */
.L_x_530:
[----:B------:R-:W-:-:S05]  /*13900*/  IADD3 R2, P0, R2, R0, RZ ;  /* 0x0000000002027210 */ /* 0x000fca0007f1e0ff */
        /* <DEDUP_REMOVED lines=10> */
.L_x_531:
[----:B------:R-:W-:Y:S01]  /*139b0*/  IMAD.MOV.U32 R2, RZ, RZ, R14 ;  /* 0x000000ffff027224 */ /* 0x000fe200078e000e */
[----:B------:R-:W-:Y:S06]  /*139c0*/  BRA `(.L_x_532) ;  /* 0xffffffc8006c7947 */ /* 0x000fec000383ffff */
.L_x_453:
[----:B---3--:R3:W4:Y:S02]  /*139d0*/  SYNCS.PHASECHK.TRANS64.TRYWAIT P0, [R6+URZ+0x28c60], R19 ;  /* 0x028c6013060075a7 */ /* 0x008724000800017f */
[----:B----4-:R-:W-:Y:S05]  /*139e0*/  @!P0 NANOSLEEP.SYNCS 0x989680 ;  /* 0x009896800000895d */ /* 0x010fea0003900000 */
[----:B------:R-:W4:Y:S02]  /*139f0*/  @!P0 SYNCS.PHASECHK.TRANS64 P0, [R6+URZ+0x28c60], R19 ;  /* 0x028c6013060085a7 */ /* 0x000f24000800007f */
[----:B----4-:R-:W-:Y:S05]  /*13a00*/  @!P0 BRA `(.L_x_453) ;  /* 0xfffffffc00f08947 */ /* 0x010fea000383ffff */
[----:B------:R-:W-:Y:S05]  /*13a10*/  BRA `(.L_x_533) ;  /* 0xffffffc800bc7947 */ /* 0x000fea000383ffff */
.L_x_454:
[----:B------:R-:W-:Y:S01]  /*13a20*/  BSSY B1, `(.L_x_534) ;  /* 0x0000008000017945 */ /* 0x000fe20003800000 */
[----:B------:R-:W-:Y:S02]  /*13a30*/  IMAD.MOV.U32 R13, RZ, RZ, R10 ;  /* 0x000000ffff0d7224 */ /* 0x000fe400078e000a */
[----:B------:R-:W-:Y:S02]  /*13a40*/  IMAD.MOV.U32 R12, RZ, RZ, RZ ;  /* 0x000000ffff0c7224 */ /* 0x000fe400078e00ff */
[----:B------:R-:W-:Y:S02]  /*13a50*/  IMAD.MOV.U32 R11, RZ, RZ, 0x181f ;  /* 0x0000181fff0b7424 */ /* 0x000fe400078e00ff */
[----:B------:R-:W-:-:S07]  /*13a60*/  IMAD.MOV.U32 R15, RZ, RZ, -0x1 ;  /* 0xffffffffff0f7424 */ /* 0x000fce00078e00ff */
[----:B-12---:R-:W-:Y:S05]  /*13a70*/  WARPSYNC.COLLECTIVE R15, `(.L_x_535) ;  /* 0x000000000f087348 */ /* 0x006fea0003c00000 */
[----:B------:R0:W3:Y:S02]  /*13a80*/  SHFL.IDX P6, R14, R13, R12, R11 ;  /* 0x0000000c0d0e7389 */ /* 0x0000e400000c000b */
[----:B0123--:R-:W-:Y:S01]  /*13a90*/  ENDCOLLECTIVE ;  /* 0x000000000000791b */ /* 0x00ffe20003800000 */
.L_x_535:
[----:B------:R-:W-:Y:S05]  /*13aa0*/  BSYNC B1 ;  /* 0x0000000000017941 */ /* 0x000fea0003800000 */
.L_x_534:
[----:B------:R-:W-:Y:S01]  /*13ab0*/  IMAD.MOV.U32 R13, RZ, RZ, R9 ;  /* 0x000000ffff0d7224 */ /* 0x000fe200078e0009 */
[C---:B------:R-:W-:Y:S01]  /*13ac0*/  LOP3.LUT P2, RZ, R16.reuse, 0x40, RZ, 0xc0, !PT ;  /* 0x0000004010ff7812 */ /* 0x040fe2000784c0ff */
[----:B------:R-:W-:Y:S01]  /*13ad0*/  IMAD.MOV.U32 R12, RZ, RZ, RZ ;  /* 0x000000ffff0c7224 */ /* 0x000fe200078e00ff */
[C---:B------:R-:W-:Y:S01]  /*13ae0*/  LOP3.LUT P1, RZ, R16.reuse, 0x20, RZ, 0xc0, !PT ;  /* 0x0000002010ff7812 */ /* 0x040fe2000782c0ff */
[----:B------:R-:W-:Y:S01]  /*13af0*/  IMAD.MOV.U32 R11, RZ, RZ, 0x181f ;  /* 0x0000181fff0b7424 */ /* 0x000fe200078e00ff */
[----:B------:R-:W-:Y:S01]  /*13b00*/  LOP3.LUT R16, R16, 0xffffbfff, RZ, 0xc0, !PT ;  /* 0xffffbfff10107812 */ /* 0x000fe200078ec0ff */
[----:B------:R-:W-:Y:S02]  /*13b10*/  IMAD.MOV.U32 R15, RZ, RZ, -0x1 ;  /* 0xffffffffff0f7424 */ /* 0x000fe400078e00ff */
[----:B------:R-:W-:Y:S01]  /*13b20*/  IMAD.MOV.U32 R3, RZ, RZ, R14 ;  /* 0x000000ffff037224 */ /* 0x000fe200078e000e */
[----:B------:R-:W-:Y:S01]  /*13b30*/  @P3 LOP3.LUT R16, R16, 0x4000, RZ, 0xfc, !PT ;  /* 0x0000400010103812 */ /* 0x000fe200078efcff */
[----:B------:R-:W-:-:S07]  /*13b40*/  IMAD R19, R19, 0x2, R17 ;  /* 0x0000000213137824 */ /* 0x000fce00078e0211 */
[----:B------:R-:W-:Y:S05]  /*13b50*/  WARPSYNC.COLLECTIVE R15, `(.L_x_536) ;  /* 0x000000000f087348 */ /* 0x000fea0003c00000 */
[----:B------:R0:W1:Y:S02]  /*13b60*/  SHFL.IDX P6, R14, R13, R12, R11 ;  /* 0x0000000c0d0e7389 */ /* 0x00006400000c000b */
[----:B01----:R-:W-:Y:S01]  /*13b70*/  ENDCOLLECTIVE ;  /* 0x000000000000791b */ /* 0x003fe20003800000 */
.L_x_536:
[C---:B------:R-:W-:Y:S01]  /*13b80*/  LOP3.LUT P3, RZ, R16.reuse, 0x10, RZ, 0xc0, !PT ;  /* 0x0000001010ff7812 */ /* 0x040fe2000786c0ff */
[----:B------:R-:W-:Y:S02]  /*13b90*/  IMAD.MOV.U32 R13, RZ, RZ, R10 ;  /* 0x000000ffff0d7224 */ /* 0x000fe400078e000a */
[----:B------:R-:W-:Y:S02]  /*13ba0*/  IMAD.MOV.U32 R12, RZ, RZ, 0x1 ;  /* 0x00000001ff0c7424 */ /* 0x000fe400078e00ff */
[----:B------:R-:W-:Y:S01]  /*13bb0*/  IMAD.MOV.U32 R2, RZ, RZ, R14 ;  /* 0x000000ffff027224 */ /* 0x000fe200078e000e */
[C---:B------:R-:W-:Y:S02]  /*13bc0*/  LOP3.LUT P6, RZ, R16.reuse, 0x80, RZ, 0xc0, !PT ;  /* 0x0000008010ff7812 */ /* 0x040fe400078cc0ff */
[----:B------:R-:W-:Y:S02]  /*13bd0*/  LOP3.LUT R16, R16, 0xfffeffff, RZ, 0xc0, !PT ;  /* 0xfffeffff10107812 */ /* 0x000fe400078ec0ff */
[----:B------:R-:W-:-:S03]  /*13be0*/  IADD3 R2, P0, R2, R0, RZ ;  /* 0x0000000002027210 */ /* 0x000fc60007f1e0ff */
[----:B------:R-:W-:Y:S02]  /*13bf0*/  @P3 LOP3.LUT R16, R16, 0x10000, RZ, 0xfc, !PT ;  /* 0x0001000010103812 */ /* 0x000fe400078efcff */
[----:B------:R-:W-:Y:S01]  /*13c00*/  IMAD.X R3, RZ, RZ, R3, P0 ;  /* 0x000000ffff037224 */ /* 0x000fe200000e0603 */
[----:B------:R-:W-:-:S04]  /*13c10*/  ISETP.NE.U32.AND P0, PT, R29, RZ, PT ;  /* 0x000000ff1d00720c */ /* 0x000fc80003f05070 */
[----:B------:R-:W-:Y:S01]  /*13c20*/  @!PT LDS RZ, [RZ] ;  /* 0x00000000fffff984 */ /* 0x000fe20000000800 */
[----:B------:R-:W-:Y:S01]  /*13c30*/  @!PT LDS RZ, [RZ] ;  /* 0x00000000fffff984 */ /* 0x000fe20000000800 */
[----:B------:R-:W-:Y:S01]  /*13c40*/  @!PT LDS RZ, [RZ] ;  /* 0x00000000fffff984 */ /* 0x000fe20000000800 */
[----:B------:R0:W-:Y:S09]  /*13c50*/  LDGSTS.E.BYPASS.LTC128B.128 [R19+0x400], desc[UR50][R2.64], !P6 ;  /* 0x0040000002137fae */ /* 0x0001f2000f101d72 */
[----:B0-----:R-:W-:Y:S05]  /*13c60*/  WARPSYNC.COLLECTIVE R15, `(.L_x_537) ;  /* 0x000000000f087348 */ /* 0x001fea0003c00000 */
[----:B------:R1:W2:Y:S02]  /*13c70*/  SHFL.IDX P6, R14, R13, R12, R11 ;  /* 0x0000000c0d0e7389 */ /* 0x0002a400000c000b */
[----:B012---:R-:W-:Y:S01]  /*13c80*/  ENDCOLLECTIVE ;  /* 0x000000000000791b */ /* 0x007fe20003800000 */
.L_x_537:
        /* <DEDUP_REMOVED lines=16> */
.L_x_538:
[----:B------:R-:W-:Y:S01]  /*13d90*/  @!PT LDS RZ, [RZ] ;  /* 0x00000000fffff984 */ /* 0x000fe20000000800 */
[----:B------:R-:W-:Y:S01]  /*13da0*/  @!PT LDS RZ, [RZ] ;  /* 0x00000000fffff984 */ /* 0x000fe20000000800 */
[----:B------:R-:W-:Y:S01]  /*13db0*/  @!PT LDS RZ, [RZ] ;  /* 0x00000000fffff984 */ /* 0x000fe20000000800 */
[----:B------:R0:W-:Y:S01]  /*13dc0*/  LDGSTS.E.BYPASS.LTC128B.128 [R19+0xe400], desc[UR50][R2.64+0x380], P1 ;  /* 0x0e40038002137fae */ /* 0x0001e20008901d72 */
[----:B------:R-:W-:Y:S02]  /*13dd0*/  IMAD.MOV.U32 R13, RZ, RZ, R10 ;  /* 0x000000ffff0d7224 */ /* 0x000fe400078e000a */
[----:B------:R-:W-:Y:S01]  /*13de0*/  IMAD.MOV.U32 R12, RZ, RZ, 0x2 ;  /* 0x00000002ff0c7424 */ /* 0x000fe200078e00ff */
[----:B0-----:R-:W-:Y:S02]  /*13df0*/  IADD3 R2, P2, R14, R0, RZ ;  /* 0x000000000e027210 */ /* 0x001fe40007f5e0ff */
[----:B------:R-:W-:-:S03]  /*13e00*/  LOP3.LUT P6, RZ, R16, 0x20, RZ, 0xc0, !PT ;  /* 0x0000002010ff7812 */ /* 0x000fc600078cc0ff */
[----:B------:R-:W-:Y:S01]  /*13e10*/  IMAD.X R3, RZ, RZ, R5, P2 ;  /* 0x000000ffff037224 */ /* 0x000fe200010e0605 */
[----:B------:R-:W-:-:S04]  /*13e20*/  LOP3.LUT P2, RZ, R16, 0x40, RZ, 0xc0, !PT ;  /* 0x0000004010ff7812 */ /* 0x000fc8000784c0ff */
[----:B------:R0:W-:Y:S01]  /*13e30*/  LDGSTS.E.BYPASS.LTC128B.128 [R19+0xc00], desc[UR50][R2.64], !P3 ;  /* 0x00c0000002137fae */ /* 0x0001e2000d901d72 */
[C---:B------:R-:W-:Y:S02]  /*13e40*/  LOP3.LUT P3, RZ, R16.reuse, 0x10000, RZ, 0xc0, !PT ;  /* 0x0001000010ff7812 */ /* 0x040fe4000786c0ff */
[----:B------:R-:W-:-:S06]  /*13e50*/  LOP3.LUT R16, R16, 0xffff7fff, RZ, 0xc0, !PT ;  /* 0xffff7fff10107812 */ /* 0x000fcc00078ec0ff */
[----:B------:R0:W-:Y:S04]  /*13e60*/  LDGSTS.E.BYPASS.LTC128B.128 [R19+0x2c00], desc[UR50][R2.64+0x80], !P2 ;  /* 0x02c0008002137fae */ /* 0x0001e8000d101d72 */
[----:B------:R0:W-:Y:S01]  /*13e70*/  LDGSTS.E.BYPASS.LTC128B.128 [R19+0x4c00], desc[UR50][R2.64+0x100], !P6 ;  /* 0x04c0010002137fae */ /* 0x0001e2000f101d72 */
[----:B------:R-:W-:-:S07]  /*13e80*/  @P3 LOP3.LUT R16, R16, 0x8000, RZ, 0xfc, !PT ;  /* 0x0000800010103812 */ /* 0x000fce00078efcff */
[----:B0-----:R-:W-:Y:S05]  /*13e90*/  WARPSYNC.COLLECTIVE R15, `(.L_x_539) ;  /* 0x000000000f087348 */ /* 0x001fea0003c00000 */
[----:B------:R1:W2:Y:S02]  /*13ea0*/  SHFL.IDX P6, R14, R13, R12, R11 ;  /* 0x0000000c0d0e7389 */ /* 0x0002a400000c000b */
[----:B012---:R-:W-:Y:S01]  /*13eb0*/  ENDCOLLECTIVE ;  /* 0x000000000000791b */ /* 0x007fe20003800000 */
.L_x_539:
        /* <DEDUP_REMOVED lines=14> */
.L_x_540:
        /* <DEDUP_REMOVED lines=10> */
[----:B------:R-:W-:-:S08]  /*14040*/  LOP3.LUT P3, RZ, R16, 0x8000, RZ, 0xc0, !PT ;  /* 0x0000800010ff7812 */ /* 0x000fd0000786c0ff */
[----:B------:R0:W-:Y:S04]  /*14050*/  LDGSTS.E.BYPASS.LTC128B.128 [R19+0x3400], desc[UR50][R2.64+0x80], !P2 ;  /* 0x0340008002137fae */ /* 0x0001e8000d101d72 */
[----:B------:R0:W-:Y:S02]  /*14060*/  LDGSTS.E.BYPASS.LTC128B.128 [R19+0x5400], desc[UR50][R2.64+0x100], !P6 ;  /* 0x0540010002137fae */ /* 0x0001e4000f101d72 */
[----:B0-----:R-:W-:Y:S05]  /*14070*/  WARPSYNC.COLLECTIVE R15, `(.L_x_541) ;  /* 0x000000000f087348 */ /* 0x001fea0003c00000 */
[----:B------:R1:W2:Y:S02]  /*14080*/  SHFL.IDX P6, R14, R13, R12, R11 ;  /* 0x0000000c0d0e7389 */ /* 0x0002a400000c000b */
[----:B012---:R-:W-:Y:S01]  /*14090*/  ENDCOLLECTIVE ;  /* 0x000000000000791b */ /* 0x007fe20003800000 */
.L_x_541:
        /* <DEDUP_REMOVED lines=14> */
.L_x_542:
[----:B------:R-:W-:Y:S05]  /*14180*/  BRA `(.L_x_543) ;  /* 0xffffffc800207947 */ /* 0x000fea000383ffff */
.L_x_462:
[----:B------:R-:W-:Y:S01]  /*14190*/  BSSY B0, `(.L_x_544) ;  /* 0x0000008000007945 */ /* 0x000fe20003800000 */
[----:B------:R-:W-:Y:S02]  /*141a0*/  IMAD.MOV.U32 R13, RZ, RZ, R24 ;  /* 0x000000ffff0d7224 */ /* 0x000fe400078e0018 */
[----:B------:R-:W-:Y:S02]  /*141b0*/  IMAD.MOV.U32 R12, RZ, RZ, RZ ;  /* 0x000000ffff0c7224 */ /* 0x000fe400078e00ff */
[----:B------:R-:W-:Y:S02]  /*141c0*/  IMAD.MOV.U32 R11, RZ, RZ, 0x1f ;  /* 0x0000001fff0b7424 */ /* 0x000fe400078e00ff */
[----:B------:R-:W-:-:S07]  /*141d0*/  IMAD.MOV.U32 R15, RZ, RZ, -0x1 ;  /* 0xffffffffff0f7424 */ /* 0x000fce00078e00ff */
[----:B0123--:R-:W-:Y:S05]  /*141e0*/  WARPSYNC.COLLECTIVE R15, `(.L_x_545) ;  /* 0x000000000f087348 */ /* 0x00ffea0003c00000 */
[----:B------:R4:W0:Y:S02]  /*141f0*/  SHFL.IDX P6, R14, R13, R12, R11 ;  /* 0x0000000c0d0e7389 */ /* 0x00082400000c000b */
[----:B01234-:R-:W-:Y:S01]  /*14200*/  ENDCOLLECTIVE ;  /* 0x000000000000791b */ /* 0x01ffe20003800000 */
.L_x_545:
[----:B------:R-:W-:Y:S05]  /*14210*/  BSYNC B0 ;  /* 0x0000000000007941 */ /* 0x000fea0003800000 */
.L_x_544:
[----:B------:R-:W-:Y:S02]  /*14220*/  IMAD.MOV.U32 R13, RZ, RZ, R24 ;  /* 0x000000ffff0d7224 */ /* 0x000fe400078e0018 */
[----:B------:R-:W-:Y:S02]  /*14230*/  IMAD.MOV.U32 R12, RZ, RZ, 0x1 ;  /* 0x00000001ff0c7424 */ /* 0x000fe400078e00ff */
[----:B------:R-:W-:Y:S02]  /*14240*/  IMAD.MOV.U32 R11, RZ, RZ, 0x1f ;  /* 0x0000001fff0b7424 */ /* 0x000fe400078e00ff */
[----:B------:R-:W-:Y:S02]  /*14250*/  IMAD.MOV.U32 R15, RZ, RZ, -0x1 ;  /* 0xffffffffff0f7424 */ /* 0x000fe400078e00ff */
[----:B------:R-:W-:Y:S02]  /*14260*/  IMAD.IADD R7, R27, 0x1, R9 ;  /* 0x000000011b077824 */ /* 0x000fe400078e0209 */
[----:B------:R-:W-:-:S07]  /*14270*/  IMAD.MOV.U32 R0, RZ, RZ, R14 ;  /* 0x000000ffff007224 */ /* 0x000fce00078e000e */
[----:B------:R-:W-:Y:S05]  /*14280*/  WARPSYNC.COLLECTIVE R15, `(.L_x_546) ;  /* 0x000000000f087348 */ /* 0x000fea0003c00000 */
[----:B------:R0:W1:Y:S02]  /*14290*/  SHFL.IDX P6, R14, R13, R12, R11 ;  /* 0x0000000c0d0e7389 */ /* 0x00006400000c000b */
[----:B01----:R-:W-:Y:S01]  /*142a0*/  ENDCOLLECTIVE ;  /* 0x000000000000791b */ /* 0x003fe20003800000 */
.L_x_546:
[----:B------:R-:W-:Y:S02]  /*142b0*/  ULDC UR4, c[0x0][0xc3c] ;  /* 0x00030f0000047ab9 */ /* 0x000fe40000000800 */
[----:B------:R-:W-:-:S13]  /*142c0*/  ISETP.GE.OR P1, PT, R7, UR4, !P0 ;  /* 0x0000000407007c0c */ /* 0x000fda000c726670 */
[----:B------:R-:W0:Y:S08]  /*142d0*/  @!P1 LDC.64 R2, c[0x0][0xc80] ;  /* 0x00032000ff029b82 */ /* 0x000e300000000a00 */
[----:B------:R-:W1:Y:S01]  /*142e0*/  @!P1 LDC.64 R4, c[0x0][0xc78] ;  /* 0x00031e00ff049b82 */ /* 0x000e620000000a00 */
[----:B------:R-:W-:Y:S02]  /*142f0*/  IMAD.MOV.U32 R11, RZ, RZ, RZ ;  /* 0x000000ffff0b7224 */ /* 0x000fe400078e00ff */
[----:B------:R-:W-:-:S02]  /*14300*/  IMAD.MOV.U32 R6, RZ, RZ, R14 ;  /* 0x000000ffff067224 */ /* 0x000fc400078e000e */
[----:B0-----:R-:W-:-:S05]  /*14310*/  @!P1 IMAD.WIDE R2, R7, 0x4, R2 ;  /* 0x0000000407029825 */ /* 0x001fca00078e0202 */
[----:B------:R1:W2:Y:S02]  /*14320*/  @!P1 LDG.E R8, desc[UR50][R2.64] ;  /* 0x0000003202089981 */ /* 0x0002a4000c1e1900 */
[----:B-1----:R-:W-:-:S05]  /*14330*/  @!P1 IMAD.WIDE R2, R7, 0x4, R4 ;  /* 0x0000000407029825 */ /* 0x002fca00078e0204 */
[----:B------:R-:W3:Y:S01]  /*14340*/  @!P1 LDG.E R5, desc[UR50][R2.64] ;  /* 0x0000003202059981 */ /* 0x000ee2000c1e1900 */
[----:B------:R-:W-:Y:S01]  /*14350*/  IMAD.MOV.U32 R7, RZ, RZ, RZ ;  /* 0x000000ffff077224 */ /* 0x000fe200078e00ff */
[C---:B------:R-:W-:Y:S01]  /*14360*/  ISETP.GE.U32.AND P2, PT, R9.reuse, 0x2, PT ;  /* 0x000000020900780c */ /* 0x040fe20003f46070 */
[----:B------:R-:W-:Y:S01]  /*14370*/  IMAD.MOV.U32 R4, RZ, RZ, RZ ;  /* 0x000000ffff047224 */ /* 0x000fe200078e00ff */
[C---:B------:R-:W-:Y:S01]  /*14380*/  ISETP.GE.U32.AND P3, PT, R9.reuse, 0x4, PT ;  /* 0x000000040900780c */ /* 0x040fe20003f66070 */
[----:B------:R-:W-:Y:S01]  /*14390*/  IMAD.MOV.U32 R24, RZ, RZ, RZ ;  /* 0x000000ffff187224 */ /* 0x000fe200078e00ff */
[C---:B------:R-:W-:Y:S02]  /*143a0*/  ISETP.GE.U32.AND P4, PT, R9.reuse, 0x8, PT ;  /* 0x000000080900780c */ /* 0x040fe40003f86070 */
[C---:B------:R-:W-:Y:S01]  /*143b0*/  ISETP.GE.U32.AND P5, PT, R9.reuse, 0x10, PT ;  /* 0x000000100900780c */ /* 0x040fe20003fa6070 */
[----:B--2---:R-:W-:Y:S02]  /*143c0*/  @!P1 IMAD.MOV.U32 R7, RZ, RZ, R8 ;  /* 0x000000ffff079224 */ /* 0x004fe400078e0008 */
[----:B---3--:R-:W-:Y:S01]  /*143d0*/  @!P1 IMAD.MOV.U32 R4, RZ, RZ, R5 ;  /* 0x000000ffff049224 */ /* 0x008fe200078e0005 */
[----:B------:R-:W-:-:S03]  /*143e0*/  ISETP.NE.AND P1, PT, R9, RZ, PT ;  /* 0x000000ff0900720c */ /* 0x000fc60003f25270 */
[----:B------:R-:W-:-:S10]  /*143f0*/  IMAD R13, R4, R7, RZ ;  /* 0x00000007040d7224 */ /* 0x000fd400078e02ff */
[----:B------:R-:W-:Y:S05]  /*14400*/  WARPSYNC.COLLECTIVE R15, `(.L_x_547) ;  /* 0x000000000f087348 */ /* 0x000fea0003c00000 */
[----:B------:R0:W1:Y:S02]  /*14410*/  SHFL.UP P6, R14, R13, R12, R11 ;  /* 0x0400000c0d0e7389 */ /* 0x00006400000c000b */
[----:B01----:R-:W-:Y:S01]  /*14420*/  ENDCOLLECTIVE ;  /* 0x000000000000791b */ /* 0x003fe20003800000 */
.L_x_547:
[----:B------:R-:W-:Y:S01]  /*14430*/  IMAD.MOV.U32 R12, RZ, RZ, 0x2 ;  /* 0x00000002ff0c7424 */ /* 0x000fe200078e00ff */
[----:B------:R-:W-:-:S05]  /*14440*/  SEL R14, R14, RZ, P1 ;  /* 0x000000ff0e0e7207 */ /* 0x000fca0000800000 */
[----:B------:R-:W-:-:S04]  /*14450*/  IMAD.IADD R5, R13, 0x1, R14 ;  /* 0x000000010d057824 */ /* 0x000fc800078e020e */
[----:B------:R-:W-:-:S07]  /*14460*/  IMAD.MOV.U32 R13, RZ, RZ, R5 ;  /* 0x000000ffff0d7224 */ /* 0x000fce00078e0005 */
[----:B------:R-:W-:Y:S05]  /*14470*/  WARPSYNC.COLLECTIVE R15, `(.L_x_548) ;  /* 0x000000000f087348 */ /* 0x000fea0003c00000 */
[----:B------:R0:W1:Y:S02]  /*14480*/  SHFL.UP P6, R14, R13, R12, R11 ;  /* 0x0400000c0d0e7389 */ /* 0x00006400000c000b */
[----:B01----:R-:W-:Y:S01]  /*14490*/  ENDCOLLECTIVE ;  /* 0x000000000000791b */ /* 0x003fe20003800000 */
.L_x_548:
[----:B------:R-:W-:Y:S01]  /*144a0*/  IMAD.MOV.U32 R12, RZ, RZ, 0x4 ;  /* 0x00000004ff0c7424 */ /* 0x000fe200078e00ff */
[----:B------:R-:W-:-:S05]  /*144b0*/  SEL R2, R14, RZ, P2 ;  /* 0x000000ff0e027207 */ /* 0x000fca0001000000 */
[----:B------:R-:W-:-:S04]  /*144c0*/  IMAD.IADD R2, R5, 0x1, R2 ;  /* 0x0000000105027824 */ /* 0x000fc800078e0202 */
[----:B------:R-:W-:-:S07]  /*144d0*/  IMAD.MOV.U32 R13, RZ, RZ, R2 ;  /* 0x000000ffff0d7224 */ /* 0x000fce00078e0002 */
[----:B------:R-:W-:Y:S05]  /*144e0*/  WARPSYNC.COLLECTIVE R15, `(.L_x_549) ;  /* 0x000000000f087348 */ /* 0x000fea0003c00000 */
[----:B------:R0:W1:Y:S02]  /*144f0*/  SHFL.UP P6, R14, R13, R12, R11 ;  /* 0x0400000c0d0e7389 */ /* 0x00006400000c000b */
[----:B01----:R-:W-:Y:S01]  /*14500*/  ENDCOLLECTIVE ;  /* 0x000000000000791b */ /* 0x003fe20003800000 */
.L_x_549:
[----:B------:R-:W-:Y:S01]  /*14510*/  IMAD.MOV.U32 R12, RZ, RZ, 0x8 ;  /* 0x00000008ff0c7424 */ /* 0x000fe200078e00ff */
[----:B------:R-:W-:-:S05]  /*14520*/  SEL R3, R14, RZ, P3 ;  /* 0x000000ff0e037207 */ /* 0x000fca0001800000 */
[----:B------:R-:W-:-:S04]  /*14530*/  IMAD.IADD R3, R2, 0x1, R3 ;  /* 0x0000000102037824 */ /* 0x000fc800078e0203 */
[----:B------:R-:W-:-:S07]  /*14540*/  IMAD.MOV.U32 R13, RZ, RZ, R3 ;  /* 0x000000ffff0d7224 */ /* 0x000fce00078e0003 */
[----:B------:R-:W-:Y:S05]  /*14550*/  WARPSYNC.COLLECTIVE R15, `(.L_x_550) ;  /* 0x000000000f087348 */ /* 0x000fea0003c00000 */
[----:B------:R0:W1:Y:S02]  /*14560*/  SHFL.UP P6, R14, R13, R12, R11 ;  /* 0x0400000c0d0e7389 */ /* 0x00006400000c000b */
[----:B01----:R-:W-:Y:S01]  /*14570*/  ENDCOLLECTIVE ;  /* 0x000000000000791b */ /* 0x003fe20003800000 */
.L_x_550:
[----:B------:R-:W-:Y:S01]  /*14580*/  IMAD.MOV.U32 R12, RZ, RZ, 0x10 ;  /* 0x00000010ff0c7424 */ /* 0x000fe200078e00ff */
[----:B------:R-:W-:-:S05]  /*14590*/  SEL R14, R14, RZ, P4 ;  /* 0x000000ff0e0e7207 */ /* 0x000fca0002000000 */
[----:B------:R-:W-:-:S04]  /*145a0*/  IMAD.IADD R5, R3, 0x1, R14 ;  /* 0x0000000103057824 */ /* 0x000fc800078e020e */
[----:B------:R-:W-:-:S07]  /*145b0*/  IMAD.MOV.U32 R13, RZ, RZ, R5 ;  /* 0x000000ffff0d7224 */ /* 0x000fce00078e0005 */
[----:B------:R-:W-:Y:S05]  /*145c0*/  WARPSYNC.COLLECTIVE R15, `(.L_x_551) ;  /* 0x000000000f087348 */ /* 0x000fea0003c00000 */
[----:B------:R0:W1:Y:S02]  /*145d0*/  SHFL.UP P6, R14, R13, R12, R11 ;  /* 0x0400000c0d0e7389 */ /* 0x00006400000c000b */
[----:B01----:R-:W-:Y:S01]  /*145e0*/  ENDCOLLECTIVE ;  /* 0x000000000000791b */ /* 0x003fe20003800000 */
.L_x_551:
[----:B------:R-:W-:Y:S02]  /*145f0*/  IMAD.MOV.U32 R12, RZ, RZ, 0x1f ;  /* 0x0000001fff0c7424 */ /* 0x000fe400078e00ff */
[----:B------:R-:W-:Y:S01]  /*14600*/  IMAD.MOV.U32 R11, RZ, RZ, 0x1f ;  /* 0x0000001fff0b7424 */ /* 0x000fe200078e00ff */
[----:B------:R-:W-:-:S05]  /*14610*/  SEL R14, R14, RZ, P5 ;  /* 0x000000ff0e0e7207 */ /* 0x000fca0002800000 */
[----:B------:R-:W-:-:S04]  /*14620*/  IMAD.IADD R3, R5, 0x1, R14 ;  /* 0x0000000105037824 */ /* 0x000fc800078e020e */
[----:B------:R-:W-:-:S07]  /*14630*/  IMAD.MOV.U32 R13, RZ, RZ, R3 ;  /* 0x000000ffff0d7224 */ /* 0x000fce00078e0003 */
[----:B------:R-:W-:Y:S05]  /*14640*/  WARPSYNC.COLLECTIVE R15, `(.L_x_552) ;  /* 0x000000000f087348 */ /* 0x000fea0003c00000 */
[----:B------:R0:W1:Y:S02]  /*14650*/  SHFL.IDX P6, R14, R13, R12, R11 ;  /* 0x0000000c0d0e7389 */ /* 0x00006400000c000b */
[----:B01----:R-:W-:Y:S01]  /*14660*/  ENDCOLLECTIVE ;  /* 0x000000000000791b */ /* 0x003fe20003800000 */
.L_x_552:
[----:B------:R-:W-:Y:S05]  /*14670*/  BRA `(.L_x_553) ;  /* 0xffffffc800b87947 */ /* 0x000fea000383ffff */
.L_x_465:
[----:B------:R-:W-:Y:S01]  /*14680*/  BSSY B0, `(.L_x_554) ;  /* 0x0000007000007945 */ /* 0x000fe20003800000 */
[----:B------:R-:W-:Y:S02]  /*14690*/  IMAD.MOV.U32 R12, RZ, RZ, 0x1 ;  /* 0x00000001ff0c7424 */ /* 0x000fe400078e00ff */
[----:B------:R-:W-:Y:S02]  /*146a0*/  IMAD.MOV.U32 R11, RZ, RZ, RZ ;  /* 0x000000ffff0b7224 */ /* 0x000fe400078e00ff */
[----:B------:R-:W-:-:S07]  /*146b0*/  IMAD.MOV.U32 R15, RZ, RZ, -0x1 ;  /* 0xffffffffff0f7424 */ /* 0x000fce00078e00ff */
[----:B-1----:R-:W-:Y:S05]  /*146c0*/  WARPSYNC.COLLECTIVE R15, `(.L_x_555) ;  /* 0x000000000f087348 */ /* 0x002fea0003c00000 */
[----:B------:R0:W2:Y:S02]  /*146d0*/  SHFL.UP P6, R14, R13, R12, R11 ;  /* 0x0400000c0d0e7389 */ /* 0x0000a400000c000b */
[----:B012---:R-:W-:Y:S01]  /*146e0*/  ENDCOLLECTIVE ;  /* 0x000000000000791b */ /* 0x007fe20003800000 */
.L_x_555:
[----:B------:R-:W-:Y:S05]  /*146f0*/  BSYNC B0 ;  /* 0x0000000000007941 */ /* 0x000fea0003800000 */
.L_x_554:
[----:B------:R-:W-:Y:S01]  /*14700*/  SEL R14, R14, RZ, P1 ;  /* 0x000000ff0e0e7207 */ /* 0x000fe20000800000 */
[----:B------:R-:W-:Y:S02]  /*14710*/  IMAD.MOV.U32 R12, RZ, RZ, 0x2 ;  /* 0x00000002ff0c7424 */ /* 0x000fe400078e00ff */
[----:B------:R-:W-:Y:S02]  /*14720*/  IMAD.MOV.U32 R11, RZ, RZ, RZ ;  /* 0x000000ffff0b7224 */ /* 0x000fe400078e00ff */
[----:B------:R-:W-:Y:S02]  /*14730*/  IMAD.IADD R13, R13, 0x1, R14 ;  /* 0x000000010d0d7824 */ /* 0x000fe400078e020e */
[----:B------:R-:W-:-:S07]  /*14740*/  IMAD.MOV.U32 R15, RZ, RZ, -0x1 ;  /* 0xffffffffff0f7424 */ /* 0x000fce00078e00ff */
[----:B------:R-:W-:Y:S05]  /*14750*/  WARPSYNC.COLLECTIVE R15, `(.L_x_556) ;  /* 0x000000000f087348 */ /* 0x000fea0003c00000 */
[----:B------:R0:W1:Y:S02]  /*14760*/  SHFL.UP P6, R14, R13, R12, R11 ;  /* 0x0400000c0d0e7389 */ /* 0x00006400000c000b */
[----:B01----:R-:W-:Y:S01]  /*14770*/  ENDCOLLECTIVE ;  /* 0x000000000000791b */ /* 0x003fe20003800000 */
.L_x_556:
[----:B------:R-:W-:Y:S01]  /*14780*/  IMAD.MOV.U32 R12, RZ, RZ, 0x4 ;  /* 0x00000004ff0c7424 */ /* 0x000fe200078e00ff */
[----:B------:R-:W-:-:S05]  /*14790*/  SEL R2, R14, RZ, P2 ;  /* 0x000000ff0e027207 */ /* 0x000fca0001000000 */
[----:B------:R-:W-:-:S04]  /*147a0*/  IMAD.IADD R2, R13, 0x1, R2 ;  /* 0x000000010d027824 */ /* 0x000fc800078e0202 */
[----:B------:R-:W-:-:S07]  /*147b0*/  IMAD.MOV.U32 R13, RZ, RZ, R2 ;  /* 0x000000ffff0d7224 */ /* 0x000fce00078e0002 */
[----:B------:R-:W-:Y:S05]  /*147c0*/  WARPSYNC.COLLECTIVE R15, `(.L_x_557) ;  /* 0x000000000f087348 */ /* 0x000fea0003c00000 */
[----:B------:R0:W1:Y:S02]  /*147d0*/  SHFL.UP P6, R14, R13, R12, R11 ;  /* 0x0400000c0d0e7389 */ /* 0x00006400000c000b */
[----:B01----:R-:W-:Y:S01]  /*147e0*/  ENDCOLLECTIVE ;  /* 0x000000000000791b */ /* 0x003fe20003800000 */
.L_x_557:
[----:B------:R-:W-:Y:S01]  /*147f0*/  IMAD.MOV.U32 R12, RZ, RZ, 0x8 ;  /* 0x00000008ff0c7424 */ /* 0x000fe200078e00ff */
[----:B------:R-:W-:-:S05]  /*14800*/  SEL R3, R14, RZ, P3 ;  /* 0x000000ff0e037207 */ /* 0x000fca0001800000 */
[----:B------:R-:W-:-:S04]  /*14810*/  IMAD.IADD R3, R2, 0x1, R3 ;  /* 0x0000000102037824 */ /* 0x000fc800078e0203 */
[----:B------:R-:W-:-:S07]  /*14820*/  IMAD.MOV.U32 R13, RZ, RZ, R3 ;  /* 0x000000ffff0d7224 */ /* 0x000fce00078e0003 */
[----:B------:R-:W-:Y:S05]  /*14830*/  WARPSYNC.COLLECTIVE R15, `(.L_x_558) ;  /* 0x000000000f087348 */ /* 0x000fea0003c00000 */
[----:B------:R0:W1:Y:S02]  /*14840*/  SHFL.UP P6, R14, R13, R12, R11 ;  /* 0x0400000c0d0e7389 */ /* 0x00006400000c000b */
[----:B01----:R-:W-:Y:S01]  /*14850*/  ENDCOLLECTIVE ;  /* 0x000000000000791b */ /* 0x003fe20003800000 */
.L_x_558:
[----:B------:R-:W-:Y:S01]  /*14860*/  IMAD.MOV.U32 R12, RZ, RZ, 0x10 ;  /* 0x00000010ff0c7424 */ /* 0x000fe200078e00ff */
[----:B------:R-:W-:-:S05]  /*14870*/  SEL R14, R14, RZ, P4 ;  /* 0x000000ff0e0e7207 */ /* 0x000fca0002000000 */
[----:B------:R-:W-:-:S04]  /*14880*/  IMAD.IADD R5, R3, 0x1, R14 ;  /* 0x0000000103057824 */ /* 0x000fc800078e020e */
[----:B------:R-:W-:-:S07]  /*14890*/  IMAD.MOV.U32 R13, RZ, RZ, R5 ;  /* 0x000000ffff0d7224 */ /* 0x000fce00078e0005 */
[----:B------:R-:W-:Y:S05]  /*148a0*/  WARPSYNC.COLLECTIVE R15, `(.L_x_559) ;  /* 0x000000000f087348 */ /* 0x000fea0003c00000 */
[----:B------:R0:W1:Y:S02]  /*148b0*/  SHFL.UP P6, R14, R13, R12, R11 ;  /* 0x0400000c0d0e7389 */ /* 0x00006400000c000b */
[----:B01----:R-:W-:Y:S01]  /*148c0*/  ENDCOLLECTIVE ;  /* 0x000000000000791b */ /* 0x003fe20003800000 */
.L_x_559:
        /* <DEDUP_REMOVED lines=8> */
.L_x_560:
[----:B------:R-:W-:Y:S05]  /*14950*/  BRA `(.L_x_561) ;  /* 0xffffffc800a47947 */ /* 0x000fea000383ffff */
.L_x_467:
[----:B------:R-:W-:Y:S01]  /*14960*/  BSSY B0, `(.L_x_562) ;  /* 0x0000006000007945 */ /* 0x000fe20003800000 */
[----:B------:R-:W-:Y:S01]  /*14970*/  PLOP3.LUT P6, PT, P6, PT, PT, 0x8, 0x0 ;  /* 0x000000000000781c */ /* 0x000fe200037ce170 */
[----:B------:R-:W-:-:S12]  /*14980*/  IMAD.MOV.U32 R15, RZ, RZ, -0x1 ;  /* 0xffffffffff0f7424 */ /* 0x000fd800078e00ff */
[----:B01----:R-:W-:Y:S05]  /*14990*/  WARPSYNC.COLLECTIVE R15, `(.L_x_563) ;  /* 0x000000000f087348 */ /* 0x003fea0003c00000 */
[----:B------:R-:W-:Y:S01]  /*149a0*/  VOTE.ANY R14, PT, P6 ;  /* 0x00000000000e7806 */ /* 0x000fe200030e0100 */
[----:B01----:R-:W-:Y:S06]  /*149b0*/  ENDCOLLECTIVE ;  /* 0x000000000000791b */ /* 0x003fec0003800000 */
.L_x_563:
[----:B------:R-:W-:Y:S05]  /*149c0*/  BSYNC B0 ;  /* 0x0000000000007941 */ /* 0x000fea0003800000 */
.L_x_562:
[----:B------:R-:W-:Y:S02]  /*149d0*/  IMAD.MOV.U32 R8, RZ, RZ, R14 ;  /* 0x000000ffff087224 */ /* 0x000fe400078e000e */
[----:B------:R-:W-:Y:S02]  /*149e0*/  IMAD.MOV.U32 R13, RZ, RZ, R7 ;  /* 0x000000ffff0d7224 */ /* 0x000fe400078e0007 */
[----:B------:R-:W0:Y:S01]  /*149f0*/  POPC R6, R8 ;  /* 0x0000000800067309 */ /* 0x000e220000000000 */
[----:B------:R-:W-:Y:S02]  /*14a00*/  IMAD.MOV.U32 R11, RZ, RZ, 0x1f ;  /* 0x0000001fff0b7424 */ /* 0x000fe400078e00ff */
[----:B------:R-:W-:Y:S02]  /*14a10*/  IMAD.MOV.U32 R15, RZ, RZ, -0x1 ;  /* 0xffffffffff0f7424 */ /* 0x000fe400078e00ff */
[----:B0-----:R-:W-:-:S07]  /*14a20*/  IMAD.MOV.U32 R12, RZ, RZ, R6 ;  /* 0x000000ffff0c7224 */ /* 0x001fce00078e0006 */
[----:B------:R-:W-:Y:S05]  /*14a30*/  WARPSYNC.COLLECTIVE R15, `(.L_x_564) ;  /* 0x000000000f087348 */ /* 0x000fea0003c00000 */
[----:B------:R0:W1:Y:S02]  /*14a40*/  SHFL.IDX P6, R14, R13, R12, R11 ;  /* 0x0000000c0d0e7389 */ /* 0x00006400000c000b */
[----:B01----:R-:W-:Y:S01]  /*14a50*/  ENDCOLLECTIVE ;  /* 0x000000000000791b */ /* 0x003fe20003800000 */
.L_x_564:
[----:B------:R-:W-:Y:S02]  /*14a60*/  IMAD.MOV.U32 R13, RZ, RZ, R4 ;  /* 0x000000ffff0d7224 */ /* 0x000fe400078e0004 */
[----:B------:R-:W-:-:S07]  /*14a70*/  IMAD.MOV.U32 R7, RZ, RZ, R14 ;  /* 0x000000ffff077224 */ /* 0x000fce00078e000e */
[----:B------:R-:W-:Y:S05]  /*14a80*/  WARPSYNC.COLLECTIVE R15, `(.L_x_565) ;  /* 0x000000000f087348 */ /* 0x000fea0003c00000 */
[----:B------:R0:W1:Y:S02]  /*14a90*/  SHFL.IDX P6, R14, R13, R12, R11 ;  /* 0x0000000c0d0e7389 */ /* 0x00006400000c000b */
[----:B01----:R-:W-:Y:S01]  /*14aa0*/  ENDCOLLECTIVE ;  /* 0x000000000000791b */ /* 0x003fe20003800000 */
.L_x_565:
[----:B------:R-:W-:Y:S01]  /*14ab0*/  IMAD.MOV.U32 R4, RZ, RZ, R14 ;  /* 0x000000ffff047224 */ /* 0x000fe200078e000e */
[----:B------:R-:W-:Y:S06]  /*14ac0*/  BRA `(.L_x_566) ;  /* 0xffffffc800847947 */ /* 0x000fec000383ffff */
.L_x_469:
[----:B------:R-:W-:Y:S01]  /*14ad0*/  BSSY B0, `(.L_x_567) ;  /* 0x0000007000007945 */ /* 0x000fe20003800000 */
[----:B------:R-:W-:Y:S02]  /*14ae0*/  IMAD.MOV.U32 R13, RZ, RZ, R3 ;  /* 0x000000ffff0d7224 */ /* 0x000fe400078e0003 */
[----:B------:R-:W-:Y:S02]  /*14af0*/  IMAD.MOV.U32 R11, RZ, RZ, 0x1f ;  /* 0x0000001fff0b7424 */ /* 0x000fe400078e00ff */
[----:B------:R-:W-:-:S07]  /*14b00*/  IMAD.MOV.U32 R15, RZ, RZ, -0x1 ;  /* 0xffffffffff0f7424 */ /* 0x000fce00078e00ff */
[----:B01234-:R-:W-:Y:S05]  /*14b10*/  WARPSYNC.COLLECTIVE R15, `(.L_x_568) ;  /* 0x000000000f087348 */ /* 0x01ffea0003c00000 */
[----:B------:R0:W0:Y:S02]  /*14b20*/  SHFL.IDX P6, R14, R13, R12, R11 ;  /* 0x0000000c0d0e7389 */ /* 0x00002400000c000b */
[----:B01234-:R-:W-:Y:S01]  /*14b30*/  ENDCOLLECTIVE ;  /* 0x000000000000791b */ /* 0x01ffe20003800000 */
.L_x_568:
[----:B------:R-:W-:Y:S05]  /*14b40*/  BSYNC B0 ;  /* 0x0000000000007941 */ /* 0x000fea0003800000 */
.L_x_567:
[----:B------:R-:W-:Y:S01]  /*14b50*/  IMAD.MOV.U32 R24, RZ, RZ, R14 ;  /* 0x000000ffff187224 */ /* 0x000fe200078e000e */
[----:B------:R-:W-:Y:S06]  /*14b60*/  BRA `(.L_x_468) ;  /* 0xffffffc800747947 */ /* 0x000fec000383ffff */
.L_x_473:
[----:B0-----:R0:W1:Y:S02]  /*14b70*/  SYNCS.PHASECHK.TRANS64.TRYWAIT P0, [R7+URZ+0x28c20], R0 ;  /* 0x028c2000070075a7 */ /* 0x001064000800017f */
[----:B-1----:R-:W-:Y:S05]  /*14b80*/  @!P0 NANOSLEEP.SYNCS 0x989680 ;  /* 0x009896800000895d */ /* 0x002fea0003900000 */
[----:B------:R-:W1:Y:S02]  /*14b90*/  @!P0 SYNCS.PHASECHK.TRANS64 P0, [R7+URZ+0x28c20], R0 ;  /* 0x028c2000070085a7 */ /* 0x000e64000800007f */
[----:B-1----:R-:W-:Y:S05]  /*14ba0*/  @!P0 BRA `(.L_x_473) ;  /* 0xfffffffc00f08947 */ /* 0x002fea000383ffff */
[----:B------:R-:W-:Y:S05]  /*14bb0*/  BRA `(.L_x_569) ;  /* 0xffffffcc00cc7947 */ /* 0x000fea000383ffff */
.L_x_474:
        /* <DEDUP_REMOVED lines=8> */
[----:B0-234-:R-:W-:Y:S05]  /*14c40*/  WARPSYNC.COLLECTIVE R15, `(.L_x_571) ;  /* 0x000000000f087348 */ /* 0x01dfea0003c00000 */
[----:B------:R1:W0:Y:S02]  /*14c50*/  SHFL.IDX P6, R14, R13, R12, R11 ;  /* 0x0000000c0d0e7389 */ /* 0x00022400000c000b */
[----:B01234-:R-:W-:Y:S01]  /*14c60*/  ENDCOLLECTIVE ;  /* 0x000000000000791b */ /* 0x01ffe20003800000 */
.L_x_571:
[----:B------:R-:W-:Y:S05]  /*14c70*/  BSYNC B0 ;  /* 0x0000000000007941 */ /* 0x000fea0003800000 */
.L_x_570:
[----:B------:R-:W-:Y:S05]  /*14c80*/  BRA `(.L_x_572) ;  /* 0xffffffcc00b47947 */ /* 0x000fea000383ffff */
.L_x_477:
[----:B------:R-:W-:Y:S01]  /*14c90*/  BSSY B1, `(.L_x_573) ;  /* 0x0000006000017945 */ /* 0x000fe20003800000 */
[----:B------:R-:W-:-:S07]  /*14ca0*/  IMAD.MOV.U32 R15, RZ, RZ, -0x1 ;  /* 0xffffffffff0f7424 */ /* 0x000fce00078e00ff */
[----:B0-234-:R-:W-:Y:S05]  /*14cb0*/  WARPSYNC.COLLECTIVE R15, `(.L_x_574) ;  /* 0x000000000f0c7348 */ /* 0x01dfea0003c00000 */
[----:B------:R-:W-:Y:S02]  /*14cc0*/  ELECT P6, UR62, PT ;  /* 0x00000000003e782f */ /* 0x000fe400038c0000 */
[----:B------:R-:W-:Y:S01]  /*14cd0*/  MOV R14, UR62 ;  /* 0x0000003e000e7c02 */ /* 0x000fe20008000f00 */
[----:B0-234-:R-:W-:Y:S10]  /*14ce0*/  ENDCOLLECTIVE ;  /* 0x000000000000791b */ /* 0x01dff40003800000 */
.L_x_574:
[----:B------:R-:W-:Y:S05]  /*14cf0*/  BSYNC B1 ;  /* 0x0000000000017941 */ /* 0x000fea0003800000 */
.L_x_573:
[----:B------:R-:W-:Y:S05]  /*14d00*/  BRA `(.L_x_575) ;  /* 0xffffffcc00ac7947 */ /* 0x000fea000383ffff */
.L_x_479:
[----:B0-----:R0:W1:Y:S02]  /*14d10*/  SYNCS.PHASECHK.TRANS64.TRYWAIT P1, [R5+URZ+0x28c40], R0 ;  /* 0x028c4000050075a7 */ /* 0x001064000802017f */
[----:B-1----:R-:W-:Y:S05]  /*14d20*/  @!P1 NANOSLEEP.SYNCS 0x989680 ;  /* 0x009896800000995d */ /* 0x002fea0003900000 */
[----:B------:R-:W1:Y:S02]  /*14d30*/  @!P1 SYNCS.PHASECHK.TRANS64 P1, [R5+URZ+0x28c40], R0 ;  /* 0x028c4000050095a7 */ /* 0x000e64000802007f */
[----:B-1----:R-:W-:Y:S05]  /*14d40*/  @!P1 BRA `(.L_x_479) ;  /* 0xfffffffc00f09947 */ /* 0x002fea000383ffff */
[----:B------:R-:W-:Y:S05]  /*14d50*/  BRA `(.L_x_576) ;  /* 0xffffffcc00cc7947 */ /* 0x000fea000383ffff */
.L_x_481:
[----:B-1----:R1:W0:Y:S02]  /*14d60*/  SYNCS.PHASECHK.TRANS64.TRYWAIT P1, [R3+URZ+0x28c40], R2 ;  /* 0x028c4002030075a7 */ /* 0x002224000802017f */
[----:B0-----:R-:W-:Y:S05]  /*14d70*/  @!P1 NANOSLEEP.SYNCS 0x989680 ;  /* 0x009896800000995d */ /* 0x001fea0003900000 */
[----:B------:R-:W0:Y:S02]  /*14d80*/  @!P1 SYNCS.PHASECHK.TRANS64 P1, [R3+URZ+0x28c40], R2 ;  /* 0x028c4002030095a7 */ /* 0x000e24000802007f */
[----:B0-----:R-:W-:Y:S05]  /*14d90*/  @!P1 BRA `(.L_x_481) ;  /* 0xfffffffc00f09947 */ /* 0x001fea000383ffff */
[----:B------:R-:W-:Y:S05]  /*14da0*/  BRA `(.L_x_577) ;  /* 0xffffffcc00d87947 */ /* 0x000fea000383ffff */
.L_x_483:
[----:B------:R0:W0:Y:S02]  /*14db0*/  SYNCS.PHASECHK.TRANS64.TRYWAIT P1, [R5+URZ+0x28c60], R0 ;  /* 0x028c6000050075a7 */ /* 0x000024000802017f */
[----:B0-----:R-:W-:Y:S05]  /*14dc0*/  @!P1 NANOSLEEP.SYNCS 0x989680 ;  /* 0x009896800000995d */ /* 0x001fea0003900000 */
[----:B------:R-:W0:Y:S02]  /*14dd0*/  @!P1 SYNCS.PHASECHK.TRANS64 P1, [R5+URZ+0x28c60], R0 ;  /* 0x028c6000050095a7 */ /* 0x000e24000802007f */
[----:B0-----:R-:W-:Y:S05]  /*14de0*/  @!P1 BRA `(.L_x_483) ;  /* 0xfffffffc00f09947 */ /* 0x001fea000383ffff */
[----:B------:R-:W-:Y:S05]  /*14df0*/  BRA `(.L_x_578) ;  /* 0xffffffcc00d47947 */ /* 0x000fea000383ffff */
.L_x_579:
        /* <DEDUP_REMOVED lines=16> */
.L_x_5649:


//--------------------- .text._ZN7cutlass13device_kernelIN5flash11enable_sm90INS1_16FlashAttnFwdSm90INS1_25CollectiveMainloopFwdSm90ILi2EN4cute5tupleIJNS5_1CILi1EEES8_S8_EEENS6_IJNS7_ILi64EEESA_SA_EEELi512ENS_10bfloat16_tEfNS_4arch4Sm90ELb0ELb0ELb0ELb1ELb1ELb1ELb0ELb0ELb0ELb1ELb1ELb0EEENS1_21CollectiveEpilogueFwdINS6_IJSA_NS7_ILi512EEESA_EEES9_SC_SE_Li256ELb1ELb1ELb1ELb0EEENS1_36VarlenDynamicPersistentTileSchedulerILi64ELi64ELi256ELi128ELb1ELb1ELb1ELb0ELb1ELb1EEEEEEEEEvNT_6ParamsE --------------------------
	.section	.text._ZN7cutlass13device_kernelIN5flash11enable_sm90INS1_16FlashAttnFwdSm90INS1_25CollectiveMainloopFwdSm90ILi2EN4cute5tupleIJNS5_1CILi1EEES8_S8_EEENS6_IJNS7_ILi64EEESA_SA_EEELi512ENS_10bfloat16_tEfNS_4arch4Sm90ELb0ELb0ELb0ELb1ELb1ELb1ELb0ELb0ELb0ELb1ELb1ELb0EEENS1_21CollectiveEpilogueFwdINS6_IJSA_NS7_ILi512EEESA_EEES9_SC_SE_Li256ELb1ELb1ELb1ELb0EEENS1_36VarlenDynamicPersistentTileSchedulerILi64ELi64ELi256ELi128ELb1ELb1ELb1ELb0ELb1ELb1EEEEEEEEEvNT_6ParamsE,"ax",@progbits
	.align	128
.text._ZN7cutlass13device_kernelIN5flash11enable_sm90INS1_16FlashAttnFwdSm90INS1_25CollectiveMainloopFwdSm90ILi2EN4cute5tupleIJNS5_1CILi1EEES8_S8_EEENS6_IJNS7_ILi64EEESA_SA_EEELi512ENS_10bfloat16_tEfNS_4arch4Sm90ELb0ELb0ELb0ELb1ELb1ELb1ELb0ELb0ELb0ELb1ELb1ELb0EEENS1_21CollectiveEpilogueFwdINS6_IJSA_NS7_ILi512EEESA_EEES9_SC_SE_Li256ELb1ELb1ELb1ELb0EEENS1_36VarlenDynamicPersistentTileSchedulerILi64ELi64ELi256ELi128ELb1ELb1ELb1ELb0ELb1ELb1EEEEEEEEEvNT_6ParamsE:
        .type           _ZN7cutlass13device_kernelIN5flash11enable_sm90INS1_16FlashAttnFwdSm90INS1_25CollectiveMainloopFwdSm90ILi2EN4cute5tupleIJNS5_1CILi1EEES8_S8_EEENS6_IJNS7_ILi64EEESA_SA_EEELi512ENS_10bfloat16_tEfNS_4arch4Sm90ELb0ELb0ELb0ELb1ELb1ELb1ELb0ELb0ELb0ELb1ELb1ELb0EEENS1_21CollectiveEpilogueFwdINS6_IJSA_NS7_ILi512EEESA_EEES9_SC_SE_Li256ELb1ELb1ELb1ELb0EEENS1_36VarlenDynamicPersistentTileSchedulerILi64ELi64ELi256ELi128ELb1ELb1ELb1ELb0ELb1ELb1EEEEEEEEEvNT_6ParamsE,@function
        .size           _ZN7cutlass13device_kernelIN5flash11enable_sm90INS1_16FlashAttnFwdSm90INS1_25CollectiveMainloopFwdSm90ILi2EN4cute5tupleIJNS5_1CILi1EEES8_S8_EEENS6_IJNS7_ILi64EEESA_SA_EEELi512ENS_10bfloat16_tEfNS_4arch4Sm90ELb0ELb0ELb0ELb1ELb1ELb1ELb0ELb0ELb0ELb1ELb1ELb0EEENS1_21CollectiveEpilogueFwdINS6_IJSA_NS7_ILi512EEESA_EEES9_SC_SE_Li256ELb1ELb1ELb1ELb0EEENS1_36VarlenDynamicPersistentTileSchedulerILi64ELi64ELi256ELi128ELb1ELb1ELb1ELb0ELb1ELb1EEEEEEEEEvNT_6ParamsE,(.L_x_5650 - _ZN7cutlass13device_kernelIN5flash11enable_sm90INS1_16FlashAttnFwdSm90INS1_25CollectiveMainloopFwdSm90ILi2EN4cute5tupleIJNS5_1CILi1EEES8_S8_EEENS6_IJNS7_ILi64EEESA_SA_EEELi512ENS_10bfloat16_tEfNS_4arch4Sm90ELb0ELb0ELb0ELb1ELb1ELb1ELb0ELb0ELb0ELb1ELb1ELb0EEENS1_21CollectiveEpilogueFwdINS6_IJSA_NS7_ILi512EEESA_EEES9_SC_SE_Li256ELb1ELb1ELb1ELb0EEENS1_36VarlenDynamicPersistentTileSchedulerILi64ELi64ELi256ELi128ELb1ELb1ELb1ELb0ELb1ELb1EEEEEEEEEvNT_6ParamsE)
        .other          _ZN7cutlass13device_kernelIN5flash11enable_sm90INS1_16FlashAttnFwdSm90INS1_25CollectiveMainloopFwdSm90ILi2EN4cute5tupleIJNS5_1CILi1EEES8_S8_EEENS6_IJNS7_ILi64EEESA_SA_EEELi512ENS_10bfloat16_tEfNS_4arch4Sm90ELb0ELb0ELb0ELb1ELb1ELb1ELb0ELb0ELb0ELb1ELb1ELb0EEENS1_21CollectiveEpilogueFwdINS6_IJSA_NS7_ILi512EEESA_EEES9_SC_SE_Li256ELb1ELb1ELb1ELb0EEENS1_36VarlenDynamicPersistentTileSchedulerILi64ELi64ELi256ELi128ELb1ELb1ELb1ELb0ELb1ELb1EEEEEEEEEvNT_6ParamsE,@"STO_CUDA_ENTRY STV_DEFAULT"
_ZN7cutlass13device_kernelIN5flash11enable_sm90INS1_16FlashAttnFwdSm90INS1_25CollectiveMainloopFwdSm90ILi2EN4cute5tupleIJNS5_1CILi1EEES8_S8_EEENS6_IJNS7_ILi64EEESA_SA_EEELi512ENS_10bfloat16_tEfNS_4arch4Sm90ELb0ELb0ELb0ELb1ELb1ELb1ELb0ELb0ELb0ELb1ELb1ELb0EEENS1_21CollectiveEpilogueFwdINS6_IJSA_NS7_ILi512EEESA_EEES9_SC_SE_Li256ELb1ELb1ELb1ELb0EEENS1_36VarlenDynamicPersistentTileSchedulerILi64ELi64ELi256ELi128ELb1ELb1ELb1ELb0ELb1ELb1EEEEEEEEEvNT_6ParamsE:
[----:B------:R-:W0:Y:S02]  /*0000*/  LDC R1, c[0x0][0x28] ;  /* 0x00000a00ff017b82 */ /* 0x000e240000000800 */
[----:B0-----:R-:W-:Y:S01]  /*0010*/  VIADD R1, R1, 0xffffffa0 ;  /* 0xffffffa001017836 */ /* 0x001fe20000000000 */
[----:B------:R-:W0:Y:S01]  /*0020*/  S2R R0, SR_TID.X ;  /* 0x0000000000007919 */ /* 0x000e220000002100 */
[----:B------:R-:W-:Y:S01]  /*0030*/  ELECT P0, URZ, PT ;  /* 0x00000000003f782f */ /* 0x000fe20003800000 */
[----:B------:R-:W-:Y:S01]  /*0040*/  BSSY B0, `(.L_x_580) ;  /* 0x000000e000007945 */ /* 0x000fe20003800000 */
[----:B0-----:R-:W-:-:S05]  /*0050*/  SHF.R.U32.HI R2, RZ, 0x5, R0 ;  /* 0x00000005ff027819 */ /* 0x001fca0000011600 */
[----:B------:R-:W0:Y:S02]  /*0060*/  SHFL.IDX PT, R3, R2, RZ, 0x1f ;  /* 0x00001fff02037589 */ /* 0x000e2400000e0000 */
[----:B0-----:R-:W-:Y:S02]  /*0070*/  ISETP.EQ.AND P0, PT, R3, RZ, P0 ;  /* 0x000000ff0300720c */ /* 0x001fe40000702270 */
[----:B------:R-:W-:-:S11]  /*0080*/  SHF.R.U32.HI R3, RZ, 0x7, R0 ;  /* 0x00000007ff037819 */ /* 0x000fd60000011600 */
[----:B------:R-:W-:Y:S05]  /*0090*/  @!P0 BRA `(.L_x_581) ;  /* 0x0000000000208947 */ /* 0x000fea0003800000 */
[----:B------:R-:W-:Y:S02]  /*00a0*/  ULDC.64 UR4, c[0x0][0x198] ;  /* 0x0000660000047ab9 */ /* 0x000fe40000000a00 */
[----:B------:R-:W-:Y:S02]  /*00b0*/  UIADD3 UR6, UP0, UR4, 0x570, URZ ;  /* 0x0000057004067890 */ /* 0x000fe4000ff1e03f */
[----:B------:R-:W-:Y:S02]  /*00c0*/  UIADD3 UR4, UP1, UR4, 0x670, URZ ;  /* 0x0000067004047890 */ /* 0x000fe4000ff3e03f */
[----:B------:R-:W-:Y:S02]  /*00d0*/  UIADD3.X UR7, URZ, UR5, URZ, UP0, !UPT ;  /* 0x000000053f077290 */ /* 0x000fe400087fe43f */
[----:B------:R-:W-:-:S07]  /*00e0*/  UIADD3.X UR5, URZ, UR5, URZ, UP1, !UPT ;  /* 0x000000053f057290 */ /* 0x000fce0008ffe43f */
[----:B------:R0:W-:Y:S02]  /*00f0*/  UTMACCTL.PF [UR6] ;  /* 0x00000000060079b9 */ /* 0x0001e40008040000 */
[----:B------:R0:W-:Y:S02]  /*0100*/  UTMACCTL.PF [UR4] ;  /* 0x00000000040079b9 */ /* 0x0001e40008040000 */
[----:B0-----:R-:W-:Y:S01]  /*0110*/  NOP ;  /* 0x0000000000007918 */ /* 0x001fe20000000000 */
.L_x_581:
[----:B------:R-:W-:Y:S05]  /*0120*/  BSYNC B0 ;  /* 0x0000000000007941 */ /* 0x000fea0003800000 */
.L_x_580:
[----:B------:R-:W-:Y:S01]  /*0130*/  VOTEU.ANY UP0, P0 ;  /* 0x00000000003f7886 */ /* 0x000fe20000000100 */
[----:B------:R-:W0:Y:S01]  /*0140*/  SHFL.IDX PT, R5, R3, RZ, 0x1f ;  /* 0x00001fff03057589 */ /* 0x000e2200000e0000 */
[----:B------:R-:W-:Y:S01]  /*0150*/  UMOV UR4, 0x80 ;  /* 0x0000008000047882 */ /* 0x000fe20000000000 */
[----:B------:R-:W-:Y:S01]  /*0160*/  UMOV UR7, 0x100 ;  /* 0x0000010000077882 */ /* 0x000fe20000000000 */
[----:B------:R-:W-:Y:S01]  /*0170*/  VOTEU.ANY UP1, P0 ;  /* 0x00000000003f7886 */ /* 0x000fe20000020100 */
[----:B------:R-:W1:Y:S01]  /*0180*/  @UP0 S2UR UR8, SR_CgaCtaId ;  /* 0x00000000000809c3 */ /* 0x000e620000008800 */
[----:B------:R-:W2:Y:S01]  /*0190*/  SHFL.IDX PT, R4, R2, RZ, 0x1f ;  /* 0x00001fff02047589 */ /* 0x000ea200000e0000 */
[----:B------:R-:W-:Y:S01]  /*01a0*/  @UP0 UMOV UR6, 0x400 ;  /* 0x0000040000060882 */ /* 0x000fe20000000000 */
[----:B------:R-:W-:-:S04]  /*01b0*/  @UP0 UIADD3 UR4, -UR4, 0x100000, URZ ;  /* 0x0010000004040890 */ /* 0x000fc8000fffe13f */
[----:B------:R-:W-:Y:S02]  /*01c0*/  @UP0 USHF.L.U32 UR5, UR4, 0xb, URZ ;  /* 0x0000000b04050899 */ /* 0x000fe4000800063f */
[----:B------:R-:W-:Y:S01]  /*01d0*/  @UP0 USHF.L.U32 UR4, UR4, 0x1, URZ ;  /* 0x0000000104040899 */ /* 0x000fe2000800063f */
[----:B------:R-:W-:Y:S01]  /*01e0*/  VOTEU.ANY UP2, P0 ;  /* 0x00000000003f7886 */ /* 0x000fe20000040100 */
[----:B0-----:R-:W-:Y:S01]  /*01f0*/  R2UR UR39, R5 ;  /* 0x00000000052772ca */ /* 0x001fe200000e0000 */
[----:B-1----:R-:W-:Y:S01]  /*0200*/  @UP0 ULEA UR8, UR8, UR6, 0x18 ;  /* 0x0000000608080291 */ /* 0x002fe2000f8ec03f */
[----:B--2---:R-:W-:Y:S01]  /*0210*/  ISETP.NE.AND P1, PT, R4, RZ, PT ;  /* 0x000000ff0400720c */ /* 0x004fe20003f25270 */
[----:B------:R-:W-:-:S04]  /*0220*/  @UP0 UIADD3 UR6, -UR7, 0x100000, URZ ;  /* 0x0010000007060890 */ /* 0x000fc8000fffe13f */
[----:B------:R-:W-:Y:S02]  /*0230*/  @UP0 USHF.L.U32 UR7, UR6, 0xb, URZ ;  /* 0x0000000b06070899 */ /* 0x000fe4000800063f */
[----:B------:R-:W-:-:S04]  /*0240*/  @UP0 USHF.L.U32 UR6, UR6, 0x1, URZ ;  /* 0x0000000106060899 */ /* 0x000fc8000800063f */
[----:B------:R-:W-:Y:S01]  /*0250*/  UISETP.NE.AND UP0, UPT, UR39, URZ, UPT ;  /* 0x0000003f2700728c */ /* 0x000fe2000bf05270 */
[----:B------:R-:W0:Y:S02]  /*0260*/  FENCE.VIEW.ASYNC.S ;  /* 0x00000000000073c6 */ /* 0x000e240000000000 */
[----:B0-----:R0:W1:Y:S05]  /*0270*/  @UP1 SYNCS.EXCH.64 URZ, [UR8+0x28c00], UR4 ;  /* 0x028c0004083f15b2 */ /* 0x00106a0008000100 */
[----:B------:R0:W2:Y:S01]  /*0280*/  @UP2 SYNCS.EXCH.64 URZ, [UR8+0x28c20], UR6 ;  /* 0x028c2006083f25b2 */ /* 0x0000a20008000100 */
        /* <DEDUP_REMOVED lines=10> */
[----:B0-----:R3:W4:Y:S01]  /*0330*/  SYNCS.EXCH.64 URZ, [UR6+0x28c30], UR4 ;  /* 0x028c3004063f75b2 */ /* 0x0017220008000100 */
[----:B------:R3:W0:Y:S01]  /*0340*/  SYNCS.EXCH.64 URZ, [UR6+0x28c40], UR4 ;  /* 0x028c4004063f75b2 */ /* 0x0006220008000100 */
[----:B------:R3:W0:Y:S01]  /*0350*/  SYNCS.EXCH.64 URZ, [UR6+0x28c38], UR4 ;  /* 0x028c3804063f75b2 */ /* 0x0006220008000100 */
[----:B------:R3:W0:Y:S02]  /*0360*/  SYNCS.EXCH.64 URZ, [UR6+0x28c48], UR4 ;  /* 0x028c4804063f75b2 */ /* 0x0006240008000100 */
[----:B---3--:R-:W-:Y:S01]  /*0370*/  NOP ;  /* 0x0000000000007918 */ /* 0x008fe20000000000 */
.L_x_582:
[----:B------:R-:W3:Y:S01]  /*0380*/  SHFL.IDX PT, R4, R2, RZ, 0x1f ;  /* 0x00001fff02047589 */ /* 0x000ee200000e0000 */
[----:B------:R-:W-:Y:S01]  /*0390*/  NOP ;  /* 0x0000000000007918 */ /* 0x000fe20000000000 */
[----:B---3--:R-:W-:-:S13]  /*03a0*/  ISETP.NE.AND P0, PT, R4, RZ, PT ;  /* 0x000000ff0400720c */ /* 0x008fda0003f05270 */
        /* <DEDUP_REMOVED lines=17> */
[----:B------:R3:W0:Y:S02]  /*04c0*/  SYNCS.EXCH.64 URZ, [UR8+0x28c68], UR6 ;  /* 0x028c6806083f75b2 */ /* 0x0006240008000100 */
[----:B---3--:R-:W-:Y:S01]  /*04d0*/  NOP ;  /* 0x0000000000007918 */ /* 0x008fe20000000000 */
.L_x_583:
[----:B------:R-:W3:Y:S01]  /*04e0*/  SHFL.IDX PT, R4, R2, RZ, 0x1f ;  /* 0x00001fff02047589 */ /* 0x000ee200000e0000 */
[----:B------:R-:W-:Y:S01]  /*04f0*/  NOP ;  /* 0x0000000000007918 */ /* 0x000fe20000000000 */
[----:B---3--:R-:W-:-:S13]  /*0500*/  ISETP.NE.AND P0, PT, R4, RZ, PT ;  /* 0x000000ff0400720c */ /* 0x008fda0003f05270 */
        /* <DEDUP_REMOVED lines=13> */
[----:B------:R3:W0:Y:S02]  /*05e0*/  SYNCS.EXCH.64 URZ, [UR6+0x28c88], UR4 ;  /* 0x028c8804063f75b2 */ /* 0x0006240008000100 */
[----:B---3--:R-:W-:Y:S01]  /*05f0*/  NOP ;  /* 0x0000000000007918 */ /* 0x008fe20000000000 */
.L_x_584:
        /* <DEDUP_REMOVED lines=22> */
.L_x_585:
        /* <DEDUP_REMOVED lines=22> */
.L_x_586:
[----:B------:R-:W-:Y:S01]  /*08c0*/  PLOP3.LUT P0, PT, PT, PT, UP0, 0x80, 0x0 ;  /* 0x000000000000781c */ /* 0x000fe20003f0f008 */
[----:B------:R-:W-:Y:S01]  /*08d0*/  UMOV UR36, 0x1 ;  /* 0x0000000100247882 */ /* 0x000fe20000000000 */
[----:B------:R-:W-:Y:S01]  /*08e0*/  NOP ;  /* 0x0000000000007918 */ /* 0x000fe20000000000 */
[----:B------:R-:W-:Y:S01]  /*08f0*/  USEL UR36, UR36, 0x2, !UP0 ;  /* 0x0000000224247887 */ /* 0x000fe2000c000000 */
[----:B------:R-:W-:Y:S01]  /*0900*/  BSSY B9, `(.L_x_587) ;  /* 0x00019b2000097945 */ /* 0x000fe20003800000 */
[----:B------:R-:W-:Y:S01]  /*0910*/  ULDC.64 UR42, c[0x0][0x208] ;  /* 0x00008200002a7ab9 */ /* 0x000fe20000000a00 */
[----:B012-4-:R-:W-:Y:S07]  /*0920*/  BAR.SYNC.DEFER_BLOCKING 0x0 ;  /* 0x0000000000007b1d */ /* 0x017fee0000010000 */
[----:B------:R-:W-:Y:S05]  /*0930*/  @!P0 BRA `(.L_x_588) ;  /* 0x0000012000848947 */ /* 0x000fea0003800000 */
.L_x_589:
[----:B------:R-:W-:-:S08]  /*0940*/  NOP ;  /* 0x0000000000007918 */ /* 0x000fd00000000000 */
[----:B------:R-:W0:Y:S02]  /*0950*/  USETMAXREG.TRY_ALLOC.CTAPOOL UP0, 0xe8 ;  /* 0x000000e8000079c8 */ /* 0x000e240008000600 */
[----:B0-----:R-:W-:-:S13]  /*0960*/  PLOP3.LUT P0, PT, PT, PT, UP0, 0x80, 0x0 ;  /* 0x000000000000781c */ /* 0x001fda0003f0f008 */
[----:B------:R-:W-:Y:S05]  /*0970*/  @!P0 BRA `(.L_x_589) ;  /* 0xfffffffc00f08947 */ /* 0x000fea000383ffff */
[----:B------:R-:W-:Y:S01]  /*0980*/  ISETP.NE.AND P0, PT, R3, 0x1, PT ;  /* 0x000000010300780c */ /* 0x000fe20003f05270 */
[----:B------:R-:W0:Y:S01]  /*0990*/  S2UR UR4, SR_CgaCtaId ;  /* 0x00000000000479c3 */ /* 0x000e220000008800 */
[----:B------:R-:W-:-:S11]  /*09a0*/  MOV R3, 0x400 ;  /* 0x0000040000037802 */ /* 0x000fd60000000f00 */
[----:B------:R-:W-:Y:S06]  /*09b0*/  @!P0 BAR.ARV 0x8, 0x100 ;  /* 0x0204000000008b1d */ /* 0x000fec0000002000 */
[----:B------:R-:W-:Y:S01]  /*09c0*/  ISETP.GE.U32.AND P0, PT, R0, 0x100, PT ;  /* 0x000001000000780c */ /* 0x000fe20003f06070 */
[----:B0-----:R-:W-:Y:S01]  /*09d0*/  IMAD.U32 R190, RZ, RZ, UR4 ;  /* 0x00000004ffbe7e24 */ /* 0x001fe2000f8e00ff */
[----:B------:R-:W-:-:S04]  /*09e0*/  ULDC UR4, c[0x0][0xc3c] ;  /* 0x00030f0000047ab9 */ /* 0x000fc80000000800 */
[----:B------:R-:W-:-:S07]  /*09f0*/  LEA R2, R190, R3, 0x18 ;  /* 0x00000003be027211 */ /* 0x000fce00078ec0ff */
[----:B------:R-:W-:Y:S08]  /*0a00*/  @P0 BAR.ARV 0xf, 0x100 ;  /* 0x03c4000000000b1d */ /* 0x000ff00000002000 */
[----:B------:R-:W-:Y:S06]  /*0a10*/  BAR.SYNC.DEFER_BLOCKING 0x5, 0x180 ;  /* 0x0146000000007b1d */ /* 0x000fec0000010000 */
[----:B------:R-:W0:Y:S02]  /*0a20*/  LDS.128 R152, [R2+0x28cd0] ;  /* 0x028cd00002987984 */ /* 0x000e240000000c00 */
[----:B------:R-:W-:Y:S06]  /*0a30*/  BAR.ARV 0x4, 0x180 ;  /* 0x0106000000007b1d */ /* 0x000fec0000002000 */
[----:B0-----:R-:W-:-:S13]  /*0a40*/  ISETP.GE.AND P0, PT, R155, UR4, PT ;  /* 0x000000049b007c0c */ /* 0x001fda000bf06270 */
[----:B------:R-:W-:Y:S05]  /*0a50*/  @P0 BRA `(.L_x_590) ;  /* 0x0000019800700947 */ /* 0x000fea0003800000 */
[----:B------:R-:W-:Y:S01]  /*0a60*/  VIADD R0, R0, 0xffffff80 ;  /* 0xffffff8000007836 */ /* 0x000fe20000000000 */
[----:B------:R-:W-:Y:S01]  /*0a70*/  ULOP3.LUT UR37, UR36, 0x1, URZ, 0xfc, !UPT ;  /* 0x0000000124257892 */ /* 0x000fe2000f8efc3f */
[----:B------:R-:W-:Y:S02]  /*0a80*/  IMAD.MOV.U32 R201, RZ, RZ, 0x40 ;  /* 0x00000040ffc97424 */ /* 0x000fe400078e00ff */
[----:B------:R-:W-:Y:S01]  /*0a90*/  IMAD.MOV.U32 R23, RZ, RZ, RZ ;  /* 0x000000ffff177224 */ /* 0x000fe200078e00ff */
[----:B------:R-:W-:Y:S01]  /*0aa0*/  SHF.R.S32.HI R3, RZ, 0x1f, R0 ;  /* 0x0000001fff037819 */ /* 0x000fe20000011400 */
[----:B------:R-:W-:Y:S02]  /*0ab0*/  IMAD.MOV.U32 R187, RZ, RZ, RZ ;  /* 0x000000ffffbb7224 */ /* 0x000fe400078e00ff */
[----:B------:R-:W-:Y:S01]  /*0ac0*/  IMAD.MOV.U32 R185, RZ, RZ, RZ ;  /* 0x000000ffffb97224 */ /* 0x000fe200078e00ff */
[CC--:B------:R-:W-:Y:S01]  /*0ad0*/  LEA.HI R5, R3.reuse, R0.reuse, RZ, 0x4 ;  /* 0x0000000003057211 */ /* 0x0c0fe200078f20ff */
[----:B------:R-:W-:Y:S01]  /*0ae0*/  IMAD.MOV.U32 R19, RZ, RZ, RZ ;  /* 0x000000ffff137224 */ /* 0x000fe200078e00ff */
[----:B------:R-:W-:-:S02]  /*0af0*/  LEA.HI R7, R3, R0, RZ, 0x5 ;  /* 0x0000000003077211 */ /* 0x000fc400078f28ff */
[----:B------:R-:W-:Y:S02]  /*0b00*/  SHF.R.S32.HI R6, RZ, 0x4, R5 ;  /* 0x00000004ff067819 */ /* 0x000fe40000011405 */
[--C-:B------:R-:W-:Y:S02]  /*0b10*/  SHF.R.S32.HI R198, RZ, 0x5, R7.reuse ;  /* 0x00000005ffc67819 */ /* 0x100fe40000011407 */
[----:B------:R-:W-:Y:S02]  /*0b20*/  SHF.R.S32.HI R9, RZ, 0x1f, R7 ;  /* 0x0000001fff097819 */ /* 0x000fe40000011407 */
[----:B------:R-:W-:Y:S02]  /*0b30*/  LOP3.LUT R7, R5, 0xfffffff0, RZ, 0xc0, !PT ;  /* 0xfffffff005077812 */ /* 0x000fe400078ec0ff */
[CC--:B------:R-:W-:Y:S02]  /*0b40*/  LEA.HI R4, R3.reuse, R0.reuse, RZ, 0x7 ;  /* 0x0000000003047211 */ /* 0x0c0fe400078f38ff */
[----:B------:R-:W-:Y:S01]  /*0b50*/  LEA.HI R13, R3, R0, RZ, 0x2 ;  /* 0x00000000030d7211 */ /* 0x000fe200078f10ff */
[----:B------:R-:W-:Y:S01]  /*0b60*/  IMAD.IADD R8, R0, 0x1, -R7 ;  /* 0x0000000100087824 */ /* 0x000fe200078e0a07 */
[----:B------:R-:W-:-:S02]  /*0b70*/  LEA.HI R5, R5, R6, RZ, 0x1 ;  /* 0x0000000605057211 */ /* 0x000fc400078f08ff */
[----:B------:R-:W-:Y:S02]  /*0b80*/  LEA.HI R3, R3, R0, RZ, 0x3 ;  /* 0x0000000003037211 */ /* 0x000fe400078f18ff */
[----:B------:R-:W-:Y:S02]  /*0b90*/  LOP3.LUT R5, R5, 0x1ffffffe, RZ, 0xc0, !PT ;  /* 0x1ffffffe05057812 */ /* 0x000fe400078ec0ff */
[----:B------:R-:W-:Y:S02]  /*0ba0*/  LOP3.LUT R15, R3, 0xfffffff8, RZ, 0xc0, !PT ;  /* 0xfffffff8030f7812 */ /* 0x000fe400078ec0ff */
[----:B------:R-:W-:Y:S01]  /*0bb0*/  LOP3.LUT R3, R4, 0xffffff80, RZ, 0xc0, !PT ;  /* 0xffffff8004037812 */ /* 0x000fe200078ec0ff */
[----:B------:R-:W-:Y:S01]  /*0bc0*/  IMAD.IADD R10, R6, 0x1, -R5 ;  /* 0x00000001060a7824 */ /* 0x000fe200078e0a05 */
[----:B------:R-:W-:Y:S01]  /*0bd0*/  LEA.HI R9, R9, R198, RZ, 0x2 ;  /* 0x000000c609097211 */ /* 0x000fe200078f10ff */
[C---:B------:R-:W-:Y:S01]  /*0be0*/  IMAD.IADD R15, R0.reuse, 0x1, -R15 ;  /* 0x00000001000f7824 */ /* 0x040fe200078e0a0f */
[----:B------:R-:W-:Y:S01]  /*0bf0*/  LOP3.LUT R11, R13, 0xfffffffc, RZ, 0xc0, !PT ;  /* 0xfffffffc0d0b7812 */ /* 0x000fe200078ec0ff */
[----:B------:R-:W-:Y:S01]  /*0c00*/  IMAD.IADD R3, R0, 0x1, -R3 ;  /* 0x0000000100037824 */ /* 0x000fe200078e0a03 */
[----:B------:R-:W-:Y:S01]  /*0c10*/  SHF.R.S32.HI R5, RZ, 0x1f, R8 ;  /* 0x0000001fff057819 */ /* 0x000fe20000011408 */
[----:B------:R-:W-:Y:S01]  /*0c20*/  IMAD.SHL.U32 R10, R10, 0x8, RZ ;  /* 0x000000080a0a7824 */ /* 0x000fe200078e00ff */
[----:B------:R-:W-:Y:S01]  /*0c30*/  SHF.R.S32.HI R18, RZ, 0x7, R4 ;  /* 0x00000007ff127819 */ /* 0x000fe20000011404 */
[----:B------:R-:W-:Y:S01]  /*0c40*/  IMAD.IADD R188, R0, 0x1, -R11 ;  /* 0x0000000100bc7824 */ /* 0x000fe200078e0a0b */
[----:B------:R-:W-:Y:S01]  /*0c50*/  LOP3.LUT R7, R9, 0x3ffffc, RZ, 0xc0, !PT ;  /* 0x003ffffc09077812 */ /* 0x000fe200078ec0ff */
[----:B------:R-:W-:Y:S01]  /*0c60*/  IMAD.SHL.U32 R192, R15, 0x8, RZ ;  /* 0x000000080fc07824 */ /* 0x000fe200078e00ff */
[----:B------:R-:W-:Y:S01]  /*0c70*/  LEA.HI R9, R5, R8, RZ, 0x3 ;  /* 0x0000000805097211 */ /* 0x000fe200078f18ff */
[----:B------:R-:W-:Y:S01]  /*0c80*/  IMAD R17, R18, 0x100, R8 ;  /* 0x0000010012117824 */ /* 0x000fe200078e0208 */
[----:B------:R-:W-:Y:S01]  /*0c90*/  SHF.R.S32.HI R0, RZ, 0x1f, R3 ;  /* 0x0000001fff007819 */ /* 0x000fe20000011403 */
[----:B------:R-:W-:Y:S01]  /*0ca0*/  IMAD.IADD R12, R198, 0x1, -R7 ;  /* 0x00000001c60c7824 */ /* 0x000fe200078e0a07 */
[----:B------:R-:W-:Y:S01]  /*0cb0*/  SHF.R.S32.HI R186, RZ, 0x2, R13 ;  /* 0x00000002ffba7819 */ /* 0x000fe2000001140d */
[----:B------:R-:W-:Y:S01]  /*0cc0*/  IMAD.SHL.U32 R16, R188, 0x8, RZ ;  /* 0x00000008bc107824 */ /* 0x000fe200078e00ff */
[----:B------:R-:W-:Y:S01]  /*0cd0*/  LOP3.LUT R11, R9, 0xfffffff8, RZ, 0xc0, !PT ;  /* 0xfffffff8090b7812 */ /* 0x000fe200078ec0ff */
[----:B------:R-:W-:Y:S01]  /*0ce0*/  IMAD R17, R12, 0x10, R17 ;  /* 0x000000100c117824 */ /* 0x000fe200078e0211 */
[-C--:B------:R-:W-:Y:S01]  /*0cf0*/  LEA.HI R5, R0, R3.reuse, RZ, 0x2 ;  /* 0x0000000300057211 */ /* 0x080fe200078f10ff */
[----:B------:R-:W-:Y:S01]  /*0d00*/  VIADD R12, R186, 0x20 ;  /* 0x00000020ba0c7836 */ /* 0x000fe20000000000 */
[----:B------:R-:W-:Y:S01]  /*0d10*/  LEA.HI R0, R0, R3, RZ, 0x5 ;  /* 0x0000000300007211 */ /* 0x000fe200078f28ff */
[----:B------:R-:W-:Y:S01]  /*0d20*/  IMAD.IADD R11, R8, 0x1, -R11 ;  /* 0x00000001080b7824 */ /* 0x000fe200078e0a0b */
[----:B------:R-:W-:Y:S01]  /*0d30*/  LOP3.LUT R8, R5, 0x7ffffffc, RZ, 0xc0, !PT ;  /* 0x7ffffffc05087812 */ /* 0x000fe200078ec0ff */
[----:B------:R-:W-:Y:S01]  /*0d40*/  IMAD.SHL.U32 R9, R9, 0x40, RZ ;  /* 0x0000004009097824 */ /* 0x000fe200078e00ff */
[--C-:B------:R-:W-:Y:S01]  /*0d50*/  SHF.R.S32.HI R6, RZ, 0x2, R5.reuse ;  /* 0x00000002ff067819 */ /* 0x100fe20000011405 */
[C---:B------:R-:W-:Y:S01]  /*0d60*/  VIADD R215, R16.reuse, 0x80 ;  /* 0x0000008010d77836 */ /* 0x040fe20000000000 */
[----:B------:R-:W-:Y:S01]  /*0d70*/  SHF.R.S32.HI R7, RZ, 0x1f, R5 ;  /* 0x0000001fff077819 */ /* 0x000fe20000011405 */
[----:B------:R-:W-:Y:S01]  /*0d80*/  IMAD.IADD R8, R3, 0x1, -R8 ;  /* 0x0000000103087824 */ /* 0x000fe200078e0a08 */
[----:B------:R-:W-:Y:S01]  /*0d90*/  SHF.R.S32.HI R5, RZ, 0x1f, R12 ;  /* 0x0000001fff057819 */ /* 0x000fe2000001140c */
[----:B------:R-:W-:Y:S01]  /*0da0*/  IMAD.SHL.U32 R3, R11, 0x40, RZ ;  /* 0x000000400b037824 */ /* 0x000fe200078e00ff */
[----:B------:R-:W-:Y:S01]  /*0db0*/  LEA.HI R7, R7, R6, RZ, 0x3 ;  /* 0x0000000607077211 */ /* 0x000fe200078f18ff */
[----:B------:R-:W-:Y:S01]  /*0dc0*/  VIADD R207, R16, 0x160 ;  /* 0x0000016010cf7836 */ /* 0x000fe20000000000 */
[----:B------:R-:W-:Y:S01]  /*0dd0*/  LEA.HI R14, R5, R12, RZ, 0x3 ;  /* 0x0000000c050e7211 */ /* 0x000fe200078f18ff */
[----:B------:R-:W-:Y:S01]  /*0de0*/  IMAD.SHL.U32 R12, R12, 0x40, RZ ;  /* 0x000000400c0c7824 */ /* 0x000fe200078e00ff */
[----:B------:R-:W-:Y:S01]  /*0df0*/  LOP3.LUT R7, R7, 0xfffffff8, RZ, 0xc0, !PT ;  /* 0xfffffff807077812 */ /* 0x000fe200078ec0ff */
[----:B------:R-:W-:Y:S01]  /*0e00*/  VIADD R212, R16, 0xe0 ;  /* 0x000000e010d47836 */ /* 0x000fe20000000000 */
[----:B------:R-:W-:Y:S01]  /*0e10*/  LOP3.LUT R3, R3, 0x1c0, RZ, 0xc0, !PT ;  /* 0x000001c003037812 */ /* 0x000fe200078ec0ff */
[----:B------:R-:W-:Y:S01]  /*0e20*/  IMAD.SHL.U32 R14, R14, 0x40, RZ ;  /* 0x000000400e0e7824 */ /* 0x000fe200078e00ff */
[----:B------:R-:W-:Y:S01]  /*0e30*/  LEA.HI R4, R4, R18, RZ, 0x1 ;  /* 0x0000001204047211 */ /* 0x000fe200078f08ff */
[----:B------:R-:W-:Y:S01]  /*0e40*/  IMAD.IADD R7, R6, 0x1, -R7 ;  /* 0x0000000106077824 */ /* 0x000fe200078e0a07 */
[----:B------:R-:W-:Y:S01]  /*0e50*/  LOP3.LUT R5, R12, 0x1c0, RZ, 0xc0, !PT ;  /* 0x000001c00c057812 */ /* 0x000fe200078ec0ff */
[----:B------:R-:W-:Y:S01]  /*0e60*/  IMAD.U32 R12, R17, 0x40, R10 ;  /* 0x00000040110c7824 */ /* 0x000fe200078e000a */
[----:B------:R-:W-:Y:S01]  /*0e70*/  SHF.R.S32.HI R0, RZ, 0x5, R0 ;  /* 0x00000005ff007819 */ /* 0x000fe20000011400 */
[C---:B------:R-:W-:Y:S01]  /*0e80*/  VIADD R214, R16.reuse, 0xa0 ;  /* 0x000000a010d67836 */ /* 0x040fe20000000000 */
[----:B------:R-:W-:Y:S01]  /*0e90*/  LOP3.LUT R10, R3, 0x8, R10, 0xf8, !PT ;  /* 0x00000008030a7812 */ /* 0x000fe200078ef80a */
[----:B------:R-:W-:Y:S01]  /*0ea0*/  VIADD R206, R16, 0x180 ;  /* 0x0000018010ce7836 */ /* 0x000fe20000000000 */
[----:B------:R-:W-:Y:S01]  /*0eb0*/  LOP3.LUT R4, R4, 0xfffffe, RZ, 0xc0, !PT ;  /* 0x00fffffe04047812 */ /* 0x000fe200078ec0ff */
[----:B------:R-:W-:Y:S01]  /*0ec0*/  IMAD R195, R0, 0x10, R7 ;  /* 0x0000001000c37824 */ /* 0x000fe200078e0207 */
[----:B------:R-:W-:Y:S01]  /*0ed0*/  SHF.R.U32.HI R3, RZ, 0x3, R3 ;  /* 0x00000003ff037819 */ /* 0x000fe20000011603 */
[----:B------:R-:W-:Y:S01]  /*0ee0*/  VIADD R213, R16, 0xc0 ;  /* 0x000000c010d57836 */ /* 0x000fe20000000000 */
[----:B------:R-:W-:Y:S01]  /*0ef0*/  LOP3.LUT R9, R9, 0x7ffffe00, RZ, 0xc0, !PT ;  /* 0x7ffffe0009097812 */ /* 0x000fe200078ec0ff */
[----:B------:R-:W-:Y:S01]  /*0f00*/  IMAD.IADD R4, R18, 0x1, -R4 ;  /* 0x0000000112047824 */ /* 0x000fe200078e0a04 */
[----:B------:R-:W-:Y:S01]  /*0f10*/  SHF.R.S32.HI R13, RZ, 0x1f, R13 ;  /* 0x0000001fff0d7819 */ /* 0x000fe2000001140d */
[----:B------:R-:W-:Y:S01]  /*0f20*/  VIADD R205, R16, 0x1a0 ;  /* 0x000001a010cd7836 */ /* 0x000fe20000000000 */
[----:B------:R-:W-:Y:S01]  /*0f30*/  LEA.HI R0, R188, R188, RZ, 0x1 ;  /* 0x000000bcbc007211 */ /* 0x000fe200078f08ff */
[----:B------:R-:W-:Y:S01]  /*0f40*/  IMAD R9, R198, 0x400, R9 ;  /* 0x00000400c6097824 */ /* 0x000fe200078e0209 */
[----:B------:R-:W-:Y:S01]  /*0f50*/  LOP3.LUT R10, R10, R3, RZ, 0x3c, !PT ;  /* 0x000000030a0a7212 */ /* 0x000fe200078e3cff */
[----:B------:R-:W-:Y:S01]  /*0f60*/  IMAD.SHL.U32 R15, R4, 0x100, RZ ;  /* 0x00000100040f7824 */ /* 0x000fe200078e00ff */
[----:B------:R-:W-:Y:S01]  /*0f70*/  LEA.HI R13, R13, R186, RZ, 0x3 ;  /* 0x000000ba0d0d7211 */ /* 0x000fe200078f18ff */
[----:B------:R-:W-:Y:S01]  /*0f80*/  VIADD R204, R16, 0x1c0 ;  /* 0x000001c010cc7836 */ /* 0x000fe20000000000 */
[----:B------:R-:W-:Y:S01]  /*0f90*/  LOP3.LUT R3, R0, 0x1ffffffe, RZ, 0xc0, !PT ;  /* 0x1ffffffe00037812 */ /* 0x000fe200078ec0ff */
[----:B------:R-:W-:Y:S01]  /*0fa0*/  IMAD.IADD R9, R9, 0x1, R10 ;  /* 0x0000000109097824 */ /* 0x000fe200078e020a */
[----:B------:R-:W-:Y:S01]  /*0fb0*/  SHF.R.U32.HI R6, RZ, 0x3, R5 ;  /* 0x00000003ff067819 */ /* 0x000fe20000011605 */
[----:B------:R-:W-:Y:S01]  /*0fc0*/  STL [R1+0x44], R18 ;  /* 0x0000441201007387 */ /* 0x000fe20000100800 */
[----:B------:R-:W-:Y:S01]  /*0fd0*/  LOP3.LUT R5, R5, 0x38, R16, 0xf8, !PT ;  /* 0x0000003805057812 */ /* 0x000fe200078ef810 */
[----:B------:R-:W-:Y:S01]  /*0fe0*/  IMAD.IADD R0, R188, 0x1, -R3 ;  /* 0x00000001bc007824 */ /* 0x000fe200078e0a03 */
[----:B------:R-:W-:Y:S01]  /*0ff0*/  LOP3.LUT R14, R14, 0xfffffe00, RZ, 0xc0, !PT ;  /* 0xfffffe000e0e7812 */ /* 0x000fe200078ec0ff */
[----:B------:R0:W-:Y:S01]  /*1000*/  STL [R1+0x58], R12 ;  /* 0x0000580c01007387 */ /* 0x0001e20000100800 */
[----:B------:R-:W-:Y:S01]  /*1010*/  SHF.R.S32.HI R4, RZ, 0x1f, R215 ;  /* 0x0000001fff047819 */ /* 0x000fe200000114d7 */
[----:B------:R-:W-:Y:S01]  /*1020*/  VIADD R203, R16, 0x1e0 ;  /* 0x000001e010cb7836 */ /* 0x000fe20000000000 */
[----:B------:R-:W-:Y:S01]  /*1030*/  LOP3.LUT R13, R13, 0xfffffff8, RZ, 0xc0, !PT ;  /* 0xfffffff80d0d7812 */ /* 0x000fe200078ec0ff */
[----:B------:R-:W-:Y:S01]  /*1040*/  STL [R1+0x3c], RZ ;  /* 0x00003cff01007387 */ /* 0x000fe20000100800 */
[----:B------:R-:W-:Y:S01]  /*1050*/  SHF.R.S32.HI R10, RZ, 0x1f, R207 ;  /* 0x0000001fff0a7819 */ /* 0x000fe200000114cf */
[----:B------:R-:W-:Y:S01]  /*1060*/  VIADD R26, R192, 0x80 ;  /* 0x00000080c01a7836 */ /* 0x000fe20000000000 */
[----:B------:R-:W-:Y:S01]  /*1070*/  R2P PR, R11, 0x6 ;  /* 0x000000060b007804 */ /* 0x000fe20000000000 */
[----:B------:R-:W-:Y:S01]  /*1080*/  IMAD.IADD R191, R186, 0x1, -R13 ;  /* 0x00000001babf7824 */ /* 0x000fe200078e0a0d */
[----:B------:R-:W-:Y:S01]  /*1090*/  SHF.R.S32.HI R7, RZ, 0x1f, R212 ;  /* 0x0000001fff077819 */ /* 0x000fe200000114d4 */
[----:B------:R-:W-:Y:S01]  /*10a0*/  STL [R1+0x54], R15 ;  /* 0x0000540f01007387 */ /* 0x000fe20000100800 */
[----:B------:R-:W-:Y:S01]  /*10b0*/  LOP3.LUT R5, R14, R5, R6, 0xf6, !PT ;  /* 0x000000050e057212 */ /* 0x000fe200078ef606 */
[----:B------:R-:W-:Y:S01]  /*10c0*/  VIADD R21, R192, 0x140 ;  /* 0x00000140c0157836 */ /* 0x000fe20000000000 */
[----:B------:R-:W-:Y:S01]  /*10d0*/  SHF.R.S32.HI R3, RZ, 0x1f, R214 ;  /* 0x0000001fff037819 */ /* 0x000fe200000114d6 */
[----:B------:R-:W-:Y:S01]  /*10e0*/  IMAD R0, R0, 0x8, R195 ;  /* 0x0000000800007824 */ /* 0x000fe200078e02c3 */
[----:B------:R-:W-:Y:S01]  /*10f0*/  SHF.R.S32.HI R11, RZ, 0x1f, R206 ;  /* 0x0000001fff0b7819 */ /* 0x000fe200000114ce */
[----:B------:R-:W-:Y:S01]  /*1100*/  IMAD R199, R9, 0x2, R2 ;  /* 0x0000000209c77824 */ /* 0x000fe200078e0202 */
[----:B------:R-:W-:Y:S01]  /*1110*/  SHF.L.U64.HI R223, R215, 0x1, R4 ;  /* 0x00000001d7df7819 */ /* 0x000fe20000010204 */
[C---:B------:R-:W-:Y:S01]  /*1120*/  VIADD R27, R192.reuse, 0x40 ;  /* 0x00000040c01b7836 */ /* 0x040fe20000000000 */
[----:B------:R-:W-:Y:S01]  /*1130*/  SHF.R.S32.HI R6, RZ, 0x1f, R213 ;  /* 0x0000001fff067819 */ /* 0x000fe200000114d5 */
[C---:B------:R-:W-:Y:S01]  /*1140*/  VIADD R25, R192.reuse, 0xc0 ;  /* 0x000000c0c0197836 */ /* 0x040fe20000000000 */
[----:B------:R-:W-:Y:S01]  /*1150*/  SHF.L.U64.HI R4, R207, 0x1, R10 ;  /* 0x00000001cf047819 */ /* 0x000fe2000001020a */
[C---:B------:R-:W-:Y:S01]  /*1160*/  VIADD R24, R192.reuse, 0x100 ;  /* 0x00000100c0187836 */ /* 0x040fe20000000000 */
[----:B0-----:R-:W-:Y:S01]  /*1170*/  SHF.R.S32.HI R12, RZ, 0x1f, R205 ;  /* 0x0000001fff0c7819 */ /* 0x001fe200000114cd */
[----:B------:R-:W-:Y:S01]  /*1180*/  VIADD R20, R192, 0x180 ;  /* 0x00000180c0147836 */ /* 0x000fe20000000000 */
[----:B------:R-:W-:Y:S01]  /*1190*/  SHF.R.S32.HI R13, RZ, 0x1f, R204 ;  /* 0x0000001fff0d7819 */ /* 0x000fe200000114cc */
[----:B------:R0:W-:Y:S01]  /*11a0*/  STL [R1], R4 ;  /* 0x0000000401007387 */ /* 0x0001e20000100800 */
[----:B------:R-:W-:Y:S01]  /*11b0*/  SHF.L.U64.HI R226, R212, 0x1, R7 ;  /* 0x00000001d4e27819 */ /* 0x000fe20000010207 */
[----:B------:R-:W-:Y:S01]  /*11c0*/  VIADD R18, R192, 0x1c0 ;  /* 0x000001c0c0127836 */ /* 0x000fe20000000000 */
[----:B------:R-:W-:Y:S01]  /*11d0*/  SHF.L.U64.HI R224, R214, 0x1, R3 ;  /* 0x00000001d6e07819 */ /* 0x000fe20000010203 */
[----:B------:R-:W-:Y:S01]  /*11e0*/  IMAD.SHL.U32 R3, R8, 0x2, RZ ;  /* 0x0000000208037824 */ /* 0x000fe200078e00ff */
[----:B------:R-:W-:Y:S01]  /*11f0*/  SHF.L.U64.HI R7, R206, 0x1, R11 ;  /* 0x00000001ce077819 */ /* 0x000fe2000001020b */
[----:B------:R-:W-:Y:S01]  /*1200*/  VIADD R217, R16, 0x40 ;  /* 0x0000004010d97836 */ /* 0x000fe20000000000 */
[----:B------:R-:W-:Y:S01]  /*1210*/  SHF.L.U64.HI R225, R213, 0x1, R6 ;  /* 0x00000001d5e17819 */ /* 0x000fe20000010206 */
[----:B------:R-:W-:Y:S01]  /*1220*/  IMAD.IADD R197, R3, 0x1, R15 ;  /* 0x0000000103c57824 */ /* 0x000fe200078e020f */
[----:B------:R-:W-:Y:S01]  /*1230*/  SHF.L.U64.HI R6, R205, 0x1, R12 ;  /* 0x00000001cd067819 */ /* 0x000fe2000001020c */
[----:B------:R-:W-:Y:S01]  /*1240*/  STL [R1+0x4], R7 ;  /* 0x0000040701007387 */ /* 0x000fe20000100800 */
[----:B0-----:R-:W-:Y:S01]  /*1250*/  SHF.L.U64.HI R4, R204, 0x1, R13 ;  /* 0x00000001cc047819 */ /* 0x001fe2000001020d */
[C---:B------:R-:W-:Y:S01]  /*1260*/  VIADD R38, R197.reuse, 0x10 ;  /* 0x00000010c5267836 */ /* 0x040fe20000000000 */
[----:B------:R-:W-:Y:S01]  /*1270*/  SHF.R.S32.HI R14, RZ, 0x1f, R203 ;  /* 0x0000001fff0e7819 */ /* 0x000fe200000114cb */
[----:B------:R0:W-:Y:S01]  /*1280*/  STL [R1+0x48], R3 ;  /* 0x0000480301007387 */ /* 0x0001e20000100800 */
[C---:B------:R-:W-:Y:S01]  /*1290*/  VIADD R35, R197.reuse, 0x28 ;  /* 0x00000028c5237836 */ /* 0x040fe20000000000 */
[----:B------:R-:W-:Y:S01]  /*12a0*/  SHF.R.S32.HI R26, RZ, 0x1f, R26 ;  /* 0x0000001fff1a7819 */ /* 0x000fe2000001141a */
[C---:B------:R-:W-:Y:S01]  /*12b0*/  VIADD R32, R197.reuse, 0x40 ;  /* 0x00000040c5207836 */ /* 0x040fe20000000000 */
[----:B------:R-:W-:Y:S01]  /*12c0*/  STL [R1+0x8], R6 ;  /* 0x0000080601007387 */ /* 0x000fe20000100800 */
[C---:B------:R-:W-:Y:S01]  /*12d0*/  VIADD R29, R197.reuse, 0x58 ;  /* 0x00000058c51d7836 */ /* 0x040fe20000000000 */
[----:B------:R-:W-:Y:S01]  /*12e0*/  SHF.R.S32.HI R21, RZ, 0x1f, R21 ;  /* 0x0000001fff157819 */ /* 0x000fe20000011415 */
[C---:B------:R-:W-:Y:S01]  /*12f0*/  VIADD R26, R197.reuse, 0x70 ;  /* 0x00000070c51a7836 */ /* 0x040fe20000000000 */
[----:B------:R1:W-:Y:S01]  /*1300*/  STL [R1+0xc], R4 ;  /* 0x00000c0401007387 */ /* 0x0003e20000100800 */
[----:B------:R-:W-:Y:S01]  /*1310*/  VIADD R21, R197, 0x88 ;  /* 0x00000088c5157836 */ /* 0x000fe20000000000 */
[----:B0-----:R-:W-:Y:S01]  /*1320*/  SHF.L.U64.HI R3, R203, 0x1, R14 ;  /* 0x00000001cb037819 */ /* 0x001fe2000001020e */
[C---:B------:R-:W-:Y:S01]  /*1330*/  VIADD R216, R16.reuse, 0x60 ;  /* 0x0000006010d87836 */ /* 0x040fe20000000000 */
[----:B------:R-:W-:Y:S01]  /*1340*/  SHF.R.S32.HI R27, RZ, 0x1f, R27 ;  /* 0x0000001fff1b7819 */ /* 0x000fe2000001141b */
[C---:B------:R-:W-:Y:S01]  /*1350*/  VIADD R210, R16.reuse, 0x100 ;  /* 0x0000010010d27836 */ /* 0x040fe20000000000 */
[----:B------:R-:W-:Y:S01]  /*1360*/  SHF.R.S32.HI R25, RZ, 0x1f, R25 ;  /* 0x0000001fff197819 */ /* 0x000fe20000011419 */
[----:B------:R0:W-:Y:S01]  /*1370*/  STL [R1+0x10], R3 ;  /* 0x0000100301007387 */ /* 0x0001e20000100800 */
[C---:B------:R-:W-:Y:S01]  /*1380*/  VIADD R209, R16.reuse, 0x120 ;  /* 0x0000012010d17836 */ /* 0x040fe20000000000 */
[----:B------:R-:W-:Y:S01]  /*1390*/  SHF.R.S32.HI R24, RZ, 0x1f, R24 ;  /* 0x0000001fff187819 */ /* 0x000fe20000011418 */
[----:B-1----:R-:W-:Y:S01]  /*13a0*/  IMAD R4, R5, 0x2, R2 ;  /* 0x0000000205047824 */ /* 0x002fe200078e0202 */
[----:B------:R-:W-:Y:S01]  /*13b0*/  SHF.R.S32.HI R20, RZ, 0x1f, R20 ;  /* 0x0000001fff147819 */ /* 0x000fe20000011414 */
[C---:B------:R-:W-:Y:S01]  /*13c0*/  VIADD R208, R16.reuse, 0x140 ;  /* 0x0000014010d07836 */ /* 0x040fe20000000000 */
[----:B------:R-:W-:Y:S01]  /*13d0*/  SHF.R.S32.HI R18, RZ, 0x1f, R18 ;  /* 0x0000001fff127819 */ /* 0x000fe20000011412 */
[C---:B------:R-:W-:Y:S01]  /*13e0*/  VIADD R15, R197.reuse, 0xa0 ;  /* 0x000000a0c50f7836 */ /* 0x040fe20000000000 */
[----:B------:R-:W-:Y:S01]  /*13f0*/  STL [R1+0x4c], R4 ;  /* 0x00004c0401007387 */ /* 0x000fe20000100800 */
[----:B------:R-:W-:Y:S01]  /*1400*/  VIADD R12, R197, 0xb8 ;  /* 0x000000b8c50c7836 */ /* 0x000fe20000000000 */
[----:B------:R-:W-:Y:S01]  /*1410*/  SEL R201, R201, 0xffffffc0, !P2 ;  /* 0xffffffc0c9c97807 */ /* 0x000fe20005000000 */
[----:B------:R-:W-:Y:S01]  /*1420*/  VIADD R202, R199, 0x26800 ;  /* 0x00026800c7ca7836 */ /* 0x000fe20000000000 */
[----:B------:R1:W-:Y:S01]  /*1430*/  STL [R1+0x50], R0 ;  /* 0x0000500001007387 */ /* 0x0003e20000100800 */
[C---:B------:R-:W-:Y:S01]  /*1440*/  VIADD R8, R197.reuse, 0xd0 ;  /* 0x000000d0c5087836 */ /* 0x040fe20000000000 */
[----:B0-----:R-:W-:Y:S01]  /*1450*/  SHF.R.S32.HI R3, RZ, 0x1f, R197 ;  /* 0x0000001fff037819 */ /* 0x001fe200000114c5 */
[C---:B------:R-:W-:Y:S01]  /*1460*/  VIADD R5, R197.reuse, 0xe8 ;  /* 0x000000e8c5057836 */ /* 0x040fe20000000000 */
[----:B------:R-:W-:Y:S01]  /*1470*/  SHF.R.S32.HI R220, RZ, 0x1f, R217 ;  /* 0x0000001fffdc7819 */ /* 0x000fe200000114d9 */
[----:B------:R-:W-:Y:S01]  /*1480*/  VIADD R22, R16, 0x20 ;  /* 0x0000002010167836 */ /* 0x000fe20000000000 */
[----:B------:R-:W-:Y:S01]  /*1490*/  SHF.R.S32.HI R221, RZ, 0x1f, R216 ;  /* 0x0000001fffdd7819 */ /* 0x000fe200000114d8 */
[C---:B------:R-:W-:Y:S01]  /*14a0*/  VIADD R39, R197.reuse, 0x8 ;  /* 0x00000008c5277836 */ /* 0x040fe20000000000 */
[----:B------:R-:W-:Y:S01]  /*14b0*/  SHF.R.S32.HI R227, RZ, 0x1f, R210 ;  /* 0x0000001fffe37819 */ /* 0x000fe200000114d2 */
[C---:B------:R-:W-:Y:S01]  /*14c0*/  VIADD R37, R197.reuse, 0x18 ;  /* 0x00000018c5257836 */ /* 0x040fe20000000000 */
[----:B-1----:R-:W-:Y:S01]  /*14d0*/  SHF.R.S32.HI R0, RZ, 0x1f, R38 ;  /* 0x0000001fff007819 */ /* 0x002fe20000011426 */
        /* <DEDUP_REMOVED lines=27> */
[----:B------:R-:W-:Y:S01]  /*1690*/  SHF.L.U64.HI R220, R217, 0x1, R220 ;  /* 0x00000001d9dc7819 */ /* 0x000fe200000102dc */
[C---:B------:R-:W-:Y:S01]  /*16a0*/  VIADD R10, R197.reuse, 0xc8 ;  /* 0x000000c8c50a7836 */ /* 0x040fe20000000000 */
[----:B------:R-:W-:Y:S01]  /*16b0*/  SHF.L.U64.HI R221, R216, 0x1, R221 ;  /* 0x00000001d8dd7819 */ /* 0x000fe200000102dd */
[C---:B------:R-:W-:Y:S01]  /*16c0*/  VIADD R7, R197.reuse, 0xd8 ;  /* 0x000000d8c5077836 */ /* 0x040fe20000000000 */
[----:B------:R-:W-:Y:S01]  /*16d0*/  SHF.L.U64.HI R227, R210, 0x1, R227 ;  /* 0x00000001d2e37819 */ /* 0x000fe200000102e3 */
[----:B------:R-:W-:Y:S01]  /*16e0*/  VIADD R6, R197, 0xe0 ;  /* 0x000000e0c5067836 */ /* 0x000fe20000000000 */
[----:B------:R-:W-:Y:S01]  /*16f0*/  SHF.L.U64.HI R228, R209, 0x1, R228 ;  /* 0x00000001d1e47819 */ /* 0x000fe200000102e4 */
[C---:B------:R-:W-:Y:S01]  /*1700*/  VIADD R4, R197.reuse, 0xf0 ;  /* 0x000000f0c5047836 */ /* 0x040fe20000000000 */
[----:B------:R-:W-:Y:S01]  /*1710*/  SHF.L.U64.HI R229, R208, 0x1, R229 ;  /* 0x00000001d0e57819 */ /* 0x000fe200000102e5 */
[----:B------:R-:W-:Y:S01]  /*1720*/  VIADD R3, R197, 0xf8 ;  /* 0x000000f8c5037836 */ /* 0x000fe20000000000 */
[----:B------:R-:W-:Y:S01]  /*1730*/  SHF.R.S32.HI R39, RZ, 0x1f, R39 ;  /* 0x0000001fff277819 */ /* 0x000fe20000011427 */
[----:B------:R-:W-:Y:S01]  /*1740*/  VIADD R200, R199, 0x26820 ;  /* 0x00026820c7c87836 */ /* 0x000fe20000000000 */
[----:B------:R-:W-:Y:S01]  /*1750*/  SHF.R.S32.HI R37, RZ, 0x1f, R37 ;  /* 0x0000001fff257819 */ /* 0x000fe20000011425 */
[----:B------:R-:W-:Y:S01]  /*1760*/  IMAD.SHL.U32 R188, R188, 0x4, RZ ;  /* 0x00000004bcbc7824 */ /* 0x000fe200078e00ff */
[----:B------:R-:W-:Y:S01]  /*1770*/  SHF.R.S32.HI R36, RZ, 0x1f, R36 ;  /* 0x0000001fff247819 */ /* 0x000fe20000011424 */
[C---:B------:R-:W-:Y:S01]  /*1780*/  @P1 VIADD R200, R202.reuse, 0xffffffe0 ;  /* 0xffffffe0cac81836 */ /* 0x040fe20000000000 */
[----:B------:R-:W-:Y:S01]  /*1790*/  SHF.R.S32.HI R34, RZ, 0x1f, R34 ;  /* 0x0000001fff227819 */ /* 0x000fe20000011422 */
[----:B------:R-:W-:Y:S01]  /*17a0*/  IMAD.IADD R202, R202, 0x1, R201 ;  /* 0x00000001caca7824 */ /* 0x000fe200078e02c9 */
[----:B------:R-:W-:Y:S01]  /*17b0*/  SHF.R.S32.HI R33, RZ, 0x1f, R33 ;  /* 0x0000001fff217819 */ /* 0x000fe20000011421 */
[----:B------:R-:W-:Y:S01]  /*17c0*/  VIADD R194, R188, 0x10 ;  /* 0x00000010bcc27836 */ /* 0x000fe20000000000 */
[----:B------:R-:W-:Y:S01]  /*17d0*/  SHF.R.S32.HI R31, RZ, 0x1f, R31 ;  /* 0x0000001fff1f7819 */ /* 0x000fe2000001141f */
[----:B------:R-:W-:Y:S01]  /*17e0*/  IMAD.IADD R201, R201, 0x1, R200 ;  /* 0x00000001c9c97824 */ /* 0x000fe200078e02c8 */
        /* <DEDUP_REMOVED lines=14> */
[----:B------:R-:W-:-:S07]  /*18d0*/  SHF.R.S32.HI R0, RZ, 0x1f, R3 ;  /* 0x0000001fff007819 */ /* 0x000fce0000011403 */
.L_x_727:
[----:B012-4-:R-:W0:Y:S01]  /*18e0*/  LDC.64 R4, c[0x0][0xc88] ;  /* 0x00032200ff047b82 */ /* 0x017e220000000a00 */
[----:B------:R-:W-:Y:S01]  /*18f0*/  ULDC.64 UR4, c[0x0][0xa28] ;  /* 0x00028a0000047ab9 */ /* 0x000fe20000000a00 */
[----:B------:R-:W-:Y:S01]  /*1900*/  ULDC.64 UR8, c[0x0][0xa18] ;  /* 0x0002860000087ab9 */ /* 0x000fe20000000a00 */
[----:B------:R-:W-:Y:S01]  /*1910*/  ULDC.64 UR6, c[0x0][0xa08] ;  /* 0x0002820000067ab9 */ /* 0x000fe20000000a00 */
[----:B0-----:R-:W-:-:S05]  /*1920*/  IMAD.WIDE R4, R155, 0x4, R4 ;  /* 0x000000049b047825 */ /* 0x001fca00078e0204 */
[----:B-----5:R-:W2:Y:S01]  /*1930*/  LDG.E R26, desc[UR42][R4.64] ;  /* 0x0000002a041a7981 */ /* 0x020ea2000c1e1900 */
[----:B------:R-:W-:Y:S01]  /*1940*/  ISETP.NE.U32.AND P2, PT, RZ, UR4, PT ;  /* 0x00000004ff007c0c */ /* 0x000fe2000bf45070 */
[----:B---3--:R-:W-:Y:S01]  /*1950*/  IMAD.MOV.U32 R8, RZ, RZ, RZ ;  /* 0x000000ffff087224 */ /* 0x008fe200078e00ff */
[----:B------:R-:W-:Y:S01]  /*1960*/  ISETP.NE.U32.AND P1, PT, RZ, UR8, PT ;  /* 0x00000008ff007c0c */ /* 0x000fe2000bf25070 */
[----:B------:R-:W-:Y:S01]  /*1970*/  IMAD.MOV.U32 R24, RZ, RZ, RZ ;  /* 0x000000ffff187224 */ /* 0x000fe200078e00ff */
[----:B------:R-:W-:Y:S02]  /*1980*/  ISETP.NE.AND.EX P2, PT, RZ, UR5, PT, P2 ;  /* 0x00000005ff007c0c */ /* 0x000fe4000bf45320 */
[----:B------:R-:W-:Y:S02]  /*1990*/  ISETP.NE.AND.EX P1, PT, RZ, UR9, PT, P1 ;  /* 0x00000009ff007c0c */ /* 0x000fe4000bf25310 */
[----:B------:R-:W-:-:S04]  /*19a0*/  ISETP.NE.U32.AND P0, PT, RZ, UR6, PT ;  /* 0x00000006ff007c0c */ /* 0x000fc8000bf05070 */
[----:B------:R-:W-:Y:S02]  /*19b0*/  ISETP.NE.AND.EX P0, PT, RZ, UR7, PT, P0 ;  /* 0x00000007ff007c0c */ /* 0x000fe4000bf05300 */
[----:B--2---:R-:W-:Y:S01]  /*19c0*/  SHF.R.S32.HI R0, RZ, 0x1f, R26 ;  /* 0x0000001fff007819 */ /* 0x004fe2000001141a */
[C---:B------:R-:W-:Y:S02]  /*19d0*/  IMAD.SHL.U32 R28, R26.reuse, 0x4, RZ ;  /* 0x000000041a1c7824 */ /* 0x040fe400078e00ff */
[C---:B------:R-:W-:Y:S01]  /*19e0*/  @P2 LEA R6, P3, R26.reuse, UR4, 0x2 ;  /* 0x000000041a062c11 */ /* 0x040fe2000f8610ff */
[----:B------:R-:W-:Y:S01]  /*19f0*/  STL [R1+0x14], R26 ;  /* 0x0000141a01007387 */ /* 0x000fe20000100800 */
[C-C-:B------:R-:W-:Y:S02]  /*1a00*/  SHF.L.U64.HI R27, R26.reuse, 0x2, R0.reuse ;  /* 0x000000021a1b7819 */ /* 0x140fe40000010200 */
[----:B------:R-:W-:Y:S01]  /*1a10*/  @P2 LEA.HI.X R7, R26, UR5, R0, 0x2, P3 ;  /* 0x000000051a072c11 */ /* 0x000fe200098f1400 */
[----:B------:R-:W-:Y:S01]  /*1a20*/  ULDC UR4, c[0x0][0x288] ;  /* 0x0000a20000047ab9 */ /* 0x000fe20000000800 */
[C---:B------:R-:W-:Y:S01]  /*1a30*/  IADD3 R4, P4, R28.reuse, UR6, RZ ;  /* 0x000000061c047c10 */ /* 0x040fe2000ff9e0ff */
[----:B------:R0:W-:Y:S04]  /*1a40*/  STL [R1+0x40], R0 ;  /* 0x0000400001007387 */ /* 0x0001e80000100800 */
[----:B------:R1:W5:Y:S01]  /*1a50*/  @P2 LDG.E R8, desc[UR42][R6.64] ;  /* 0x0000002a06082981 */ /* 0x000362000c1e1900 */
[----:B------:R-:W-:Y:S01]  /*1a60*/  IMAD.U32 R152, RZ, RZ, UR4 ;  /* 0x00000004ff987e24 */ /* 0x000fe2000f8e00ff */
[----:B------:R-:W-:Y:S01]  /*1a70*/  IADD3.X R5, R27, UR7, RZ, P4, !PT ;  /* 0x000000071b057c10 */ /* 0x000fe2000a7fe4ff */
[----:B------:R-:W-:Y:S01]  /*1a80*/  ULDC.64 UR4, c[0x0][0x418] ;  /* 0x0001060000047ab9 */ /* 0x000fe20000000a00 */
[----:B------:R2:W-:Y:S04]  /*1a90*/  STL [R1+0x1c], R28 ;  /* 0x00001c1c01007387 */ /* 0x0005e80000100800 */
[----:B------:R2:W5:Y:S01]  /*1aa0*/  @P0 LDG.E R24, desc[UR42][R4.64] ;  /* 0x0000002a04180981 */ /* 0x000562000c1e1900 */
[----:B-1----:R-:W-:-:S03]  /*1ab0*/  @P1 IADD3 R6, P2, R28, UR8, RZ ;  /* 0x000000081c061c10 */ /* 0x002fc6000ff5e0ff */
[----:B------:R2:W-:Y:S01]  /*1ac0*/  STL [R1+0x20], R27 ;  /* 0x0000201b01007387 */ /* 0x0005e20000100800 */
[----:B------:R-:W-:Y:S01]  /*1ad0*/  @P1 IADD3.X R7, R27, UR9, RZ, P2, !PT ;  /* 0x000000091b071c10 */ /* 0x000fe200097fe4ff */
[----:B------:R-:W-:Y:S02]  /*1ae0*/  UISETP.NE.U32.AND UP0, UPT, UR4, URZ, UPT ;  /* 0x0000003f0400728c */ /* 0x000fe4000bf05070 */
[----:B------:R2:W-:Y:S01]  /*1af0*/  STL [R1+0x24], R153 ;  /* 0x0000249901007387 */ /* 0x0005e20000100800 */
[----:B------:R-:W-:Y:S01]  /*1b00*/  ULDC.64 UR8, c[0x0][0xa20] ;  /* 0x0002880000087ab9 */ /* 0x000fe20000000a00 */
[----:B------:R-:W-:Y:S02]  /*1b10*/  ULDC UR4, c[0x0][0x424] ;  /* 0x0001090000047ab9 */ /* 0x000fe40000000800 */
[----:B------:R2:W5:Y:S01]  /*1b20*/  @P1 LDG.E R152, desc[UR42][R6.64] ;  /* 0x0000002a06981981 */ /* 0x000562000c1e1900 */
[----:B------:R-:W-:Y:S01]  /*1b30*/  UISETP.NE.AND.EX UP0, UPT, UR5, URZ, UPT, UP0 ;  /* 0x0000003f0500728c */ /* 0x000fe2000bf05300 */
[----:B------:R-:W-:-:S02]  /*1b40*/  LOP3.LUT R3, R154, 0xff000000, RZ, 0xc0, !PT ;  /* 0xff0000009a037812 */ /* 0x000fc400078ec0ff */
[----:B------:R-:W-:Y:S01]  /*1b50*/  ISETP.NE.U32.AND P2, PT, RZ, UR8, PT ;  /* 0x00000008ff007c0c */ /* 0x000fe2000bf45070 */
[----:B------:R-:W-:Y:S01]  /*1b60*/  USEL UR4, UR4, 0x1, UP0 ;  /* 0x0000000104047887 */ /* 0x000fe20008000000 */
[----:B------:R-:W-:Y:S01]  /*1b70*/  ULDC UR5, c[0x0][0x2f0] ;  /* 0x0000bc0000057ab9 */ /* 0x000fe20000000800 */
[----:B0-----:R-:W-:Y:S02]  /*1b80*/  LOP3.LUT R0, R154, 0xff0000, RZ, 0xc0, !PT ;  /* 0x00ff00009a007812 */ /* 0x001fe400078ec0ff */
[----:B------:R-:W-:Y:S01]  /*1b90*/  UIMAD UR4, UR4, UR5, URZ ;  /* 0x00000005040472a4 */ /* 0x000fe2000f8e023f */
[----:B------:R-:W-:Y:S02]  /*1ba0*/  SHF.R.U32.HI R3, RZ, 0x8, R3 ;  /* 0x00000008ff037819 */ /* 0x000fe40000011603 */
[----:B------:R-:W-:Y:S01]  /*1bb0*/  ISETP.NE.AND.EX P2, PT, RZ, UR9, PT, P2 ;  /* 0x00000009ff007c0c */ /* 0x000fe2000bf45320 */
[----:B------:R-:W-:Y:S01]  /*1bc0*/  ULDC UR5, c[0x0][0x348] ;  /* 0x0000d20000057ab9 */ /* 0x000fe20000000800 */
[----:B------:R-:W-:-:S02]  /*1bd0*/  LEA.HI R9, R0, R3, RZ, 0x10 ;  /* 0x0000000300097211 */ /* 0x000fc400078f80ff */
[----:B------:R-:W-:Y:S01]  /*1be0*/  LOP3.LUT R184, R154, 0xffff, RZ, 0xc0, !PT ;  /* 0x0000ffff9ab87812 */ /* 0x000fe200078ec0ff */
[----:B--2---:R-:W-:Y:S08]  /*1bf0*/  @P1 BRA `(.L_x_591) ;  /* 0x0000000000241947 */ /* 0x004ff00003800000 */
[----:B------:R-:W-:Y:S02]  /*1c00*/  ULDC.64 UR6, c[0x0][0xa00] ;  /* 0x0002800000067ab9 */ /* 0x000fe40000000a00 */
[----:B------:R-:W-:-:S04]  /*1c10*/  ISETP.NE.U32.AND P1, PT, RZ, UR6, PT ;  /* 0x00000006ff007c0c */ /* 0x000fc8000bf25070 */
[----:B------:R-:W-:-:S13]  /*1c20*/  ISETP.NE.AND.EX P1, PT, RZ, UR7, PT, P1 ;  /* 0x00000007ff007c0c */ /* 0x000fda000bf25310 */
[----:B------:R-:W-:Y:S05]  /*1c30*/  @!P1 BRA `(.L_x_591) ;  /* 0x0000000000149947 */ /* 0x000fea0003800000 */
[----:B------:R-:W0:Y:S02]  /*1c40*/  LDC.64 R6, c[0x0][0xa00] ;  /* 0x00028000ff067b82 */ /* 0x000e240000000a00 */
[----:B0-----:R-:W-:-:S05]  /*1c50*/  IMAD.WIDE R6, R26, 0x4, R6 ;  /* 0x000000041a067825 */ /* 0x001fca00078e0206 */
[----:B-----5:R-:W2:Y:S04]  /*1c60*/  LDG.E R152, desc[UR42][R6.64] ;  /* 0x0000002a06987981 */ /* 0x020ea8000c1e1900 */
[----:B------:R-:W2:Y:S02]  /*1c70*/  LDG.E R3, desc[UR42][R6.64+0x4] ;  /* 0x0000042a06037981 */ /* 0x000ea4000c1e1900 */
[----:B--2---:R-:W-:-:S07]  /*1c80*/  IMAD.IADD R152, R3, 0x1, -R152 ;  /* 0x0000000103987824 */ /* 0x004fce00078e0a98 */
.L_x_591:
[----:B------:R-:W-:Y:S02]  /*1c90*/  IMAD.U32 R36, RZ, RZ, UR5 ;  /* 0x00000005ff247e24 */ /* 0x000fe4000f8e00ff */
[----:B------:R-:W-:Y:S01]  /*1ca0*/  IMAD.U32 R25, RZ, RZ, UR4 ;  /* 0x00000004ff197e24 */ /* 0x000fe2000f8e00ff */
[----:B------:R-:W-:Y:S06]  /*1cb0*/  @!P2 BRA `(.L_x_592) ;  /* 0x000000000010a947 */ /* 0x000fec0003800000 */
[----:B------:R-:W-:-:S04]  /*1cc0*/  IADD3 R4, P0, R28, UR8, RZ ;  /* 0x000000081c047c10 */ /* 0x000fc8000ff1e0ff */
[----:B------:R-:W-:-:S05]  /*1cd0*/  IADD3.X R5, R27, UR9, RZ, P0, !PT ;  /* 0x000000091b057c10 */ /* 0x000fca00087fe4ff */
[----:B------:R0:W5:Y:S01]  /*1ce0*/  LDG.E R25, desc[UR42][R4.64] ;  /* 0x0000002a04197981 */ /* 0x000162000c1e1900 */
[----:B------:R-:W-:Y:S05]  /*1cf0*/  BRA `(.L_x_593) ;  /* 0x0000000000107947 */ /* 0x000fea0003800000 */
.L_x_592:
[----:B------:R-:W-:Y:S05]  /*1d00*/  @!P0 BRA `(.L_x_593) ;  /* 0x00000000000c8947 */ /* 0x000fea0003800000 */
[----:B------:R-:W2:Y:S04]  /*1d10*/  LDG.E R0, desc[UR42][R4.64] ;  /* 0x0000002a04007981 */ /* 0x000ea8000c1e1900 */
[----:B------:R-:W2:Y:S02]  /*1d20*/  LDG.E R25, desc[UR42][R4.64+0x4] ;  /* 0x0000042a04197981 */ /* 0x000ea4000c1e1900 */
[----:B--2---:R-:W-:-:S07]  /*1d30*/  IMAD.IADD R25, R25, 0x1, -R0 ;  /* 0x0000000119197824 */ /* 0x004fce00078e0a00 */
.L_x_593:
[----:B------:R-:W-:Y:S02]  /*1d40*/  ULDC.64 UR4, c[0x0][0xa10] ;  /* 0x0002840000047ab9 */ /* 0x000fe40000000a00 */
[----:B------:R-:W-:-:S04]  /*1d50*/  ISETP.NE.U32.AND P0, PT, RZ, UR4, PT ;  /* 0x00000004ff007c0c */ /* 0x000fc8000bf05070 */
[----:B------:R-:W-:Y:S01]  /*1d60*/  ISETP.NE.AND.EX P0, PT, RZ, UR5, PT, P0 ;  /* 0x00000005ff007c0c */ /* 0x000fe2000bf05300 */
[----:B------:R-:W-:Y:S02]  /*1d70*/  ULDC.64 UR4, c[0x0][0xa30] ;  /* 0x00028c0000047ab9 */ /* 0x000fe40000000a00 */
[----:B------:R-:W-:-:S10]  /*1d80*/  ISETP.NE.U32.AND P1, PT, RZ, UR4, PT ;  /* 0x00000004ff007c0c */ /* 0x000fd4000bf25070 */
[----:B0-----:R-:W0:Y:S01]  /*1d90*/  @P0 LDC.64 R4, c[0x0][0xa10] ;  /* 0x00028400ff040b82 */ /* 0x001e220000000a00 */
[----:B------:R-:W-:Y:S01]  /*1da0*/  ISETP.NE.AND.EX P1, PT, RZ, UR5, PT, P1 ;  /* 0x00000005ff007c0c */ /* 0x000fe2000bf25310 */
[----:B0-----:R-:W-:-:S05]  /*1db0*/  @P0 IMAD.WIDE R4, R26, 0x4, R4 ;  /* 0x000000041a040825 */ /* 0x001fca00078e0204 */
[----:B------:R-:W2:Y:S04]  /*1dc0*/  @P0 LDG.E R0, desc[UR42][R4.64] ;  /* 0x0000002a04000981 */ /* 0x000ea8000c1e1900 */
[----:B------:R0:W2:Y:S01]  /*1dd0*/  @P0 LDG.E R3, desc[UR42][R4.64+0x4] ;  /* 0x0000042a04030981 */ /* 0x0000a2000c1e1900 */
[----:B-----5:R-:W-:Y:S02]  /*1de0*/  IMAD.MOV.U32 R154, RZ, RZ, R25 ;  /* 0x000000ffff9a7224 */ /* 0x020fe400078e0019 */
[----:B0-----:R-:W-:-:S04]  /*1df0*/  @P1 IADD3 R4, P2, R28, UR4, RZ ;  /* 0x000000041c041c10 */ /* 0x001fc8000ff5e0ff */
[----:B------:R-:W-:-:S05]  /*1e00*/  @P1 IADD3.X R5, R27, UR5, RZ, P2, !PT ;  /* 0x000000051b051c10 */ /* 0x000fca00097fe4ff */
[----:B------:R0:W5:Y:S01]  /*1e10*/  @P1 LDG.E R154, desc[UR42][R4.64] ;  /* 0x0000002a049a1981 */ /* 0x000162000c1e1900 */
[----:B------:R-:W-:Y:S01]  /*1e20*/  LOP3.LUT R12, R9, 0xff, RZ, 0xc0, !PT ;  /* 0x000000ff090c7812 */ /* 0x000fe200078ec0ff */
[----:B------:R-:W-:Y:S01]  /*1e30*/  IMAD.IADD R11, R25, 0x1, -R8 ;  /* 0x00000001190b7824 */ /* 0x000fe200078e0a08 */
[----:B------:R-:W-:Y:S01]  /*1e40*/  SHF.R.U32.HI R6, RZ, 0x10, R9 ;  /* 0x00000010ff067819 */ /* 0x000fe20000011609 */
[----:B------:R-:W-:Y:S01]  /*1e50*/  BSSY B0, `(.L_x_594) ;  /* 0x000002b000007945 */ /* 0x000fe20003800000 */
[----:B------:R-:W-:Y:S01]  /*1e60*/  LOP3.LUT R18, R18, 0xfffffffb, RZ, 0xc0, !PT ;  /* 0xfffffffb12127812 */ /* 0x000fe200078ec0ff */
[----:B------:R0:W-:Y:S01]  /*1e70*/  STL [R1+0x38], R12 ;  /* 0x0000380c01007387 */ /* 0x0001e20000100800 */
[----:B------:R-:W-:-:S03]  /*1e80*/  IMAD.MOV.U32 R7, RZ, RZ, RZ ;  /* 0x000000ffff077224 */ /* 0x000fc600078e00ff */
[----:B------:R0:W-:Y:S01]  /*1e90*/  STL [R1+0x18], R6 ;  /* 0x0000180601007387 */ /* 0x0001e20000100800 */
[----:B--2---:R-:W-:-:S04]  /*1ea0*/  @P0 IMAD.IADD R36, R3, 0x1, -R0 ;  /* 0x0000000103240824 */ /* 0x004fc800078e0a00 */
[----:B------:R-:W-:-:S04]  /*1eb0*/  IMAD.IADD R155, R11, 0x1, R36 ;  /* 0x000000010b9b7824 */ /* 0x000fc800078e0224 */
[C---:B------:R-:W-:Y:S01]  /*1ec0*/  VIADD R0, R155.reuse, 0x3f ;  /* 0x0000003f9b007836 */ /* 0x040fe20000000000 */
[----:B------:R-:W-:-:S04]  /*1ed0*/  ISETP.GE.AND P3, PT, R155, 0x1, PT ;  /* 0x000000019b00780c */ /* 0x000fc80003f66270 */
[----:B------:R-:W-:-:S04]  /*1ee0*/  SHF.R.S32.HI R3, RZ, 0x1f, R0 ;  /* 0x0000001fff037819 */ /* 0x000fc80000011400 */
[----:B------:R-:W-:-:S04]  /*1ef0*/  LEA.HI R3, R3, R0, RZ, 0x6 ;  /* 0x0000000003037211 */ /* 0x000fc800078f30ff */
[----:B------:R-:W-:Y:S02]  /*1f00*/  SHF.R.S32.HI R168, RZ, 0x6, R3 ;  /* 0x00000006ffa87819 */ /* 0x000fe40000011403 */
[----:B------:R-:W-:Y:S01]  /*1f10*/  @P3 LOP3.LUT R18, R18, 0x4, RZ, 0xfc, !PT ;  /* 0x0000000412123812 */ /* 0x000fe200078efcff */
[----:B0-----:R-:W-:Y:S06]  /*1f20*/  @!P3 BRA `(.L_x_595) ;  /* 0x000000000074b947 */ /* 0x001fec0003800000 */
[----:B------:R-:W-:Y:S01]  /*1f30*/  ISETP.NE.AND P0, PT, R6, RZ, PT ;  /* 0x000000ff0600720c */ /* 0x000fe20003f05270 */
[----:B------:R-:W-:-:S03]  /*1f40*/  ULDC UR4, c[0x0][0x9f0] ;  /* 0x00027c0000047ab9 */ /* 0x000fc60000000800 */
[----:B------:R-:W-:-:S04]  /*1f50*/  SEL R9, R6, UR4, P0 ;  /* 0x0000000406097c07 */ /* 0x000fc80008000000 */
[-C--:B------:R-:W-:Y:S02]  /*1f60*/  IABS R6, R9.reuse ;  /* 0x0000000900067213 */ /* 0x080fe40000000000 */
[----:B------:R-:W-:Y:S02]  /*1f70*/  IADD3 R0, R168, -0x1, R9 ;  /* 0xffffffffa8007810 */ /* 0x000fe40007ffe009 */
[----:B------:R-:W0:Y:S01]  /*1f80*/  I2F.RP R3, R6 ;  /* 0x0000000600037306 */ /* 0x000e220000209400 */
[-C--:B------:R-:W-:Y:S02]  /*1f90*/  IABS R10, R9.reuse ;  /* 0x00000009000a7213 */ /* 0x080fe40000000000 */
[----:B------:R-:W-:Y:S02]  /*1fa0*/  IABS R8, R0 ;  /* 0x0000000000087213 */ /* 0x000fe40000000000 */
[----:B------:R-:W-:-:S04]  /*1fb0*/  LOP3.LUT R0, R0, R9, RZ, 0x3c, !PT ;  /* 0x0000000900007212 */ /* 0x000fc800078e3cff */
[----:B------:R-:W-:Y:S01]  /*1fc0*/  ISETP.GE.AND P2, PT, R0, RZ, PT ;  /* 0x000000ff0000720c */ /* 0x000fe20003f46270 */
[----:B0-----:R-:W0:Y:S02]  /*1fd0*/  MUFU.RCP R3, R3 ;  /* 0x0000000300037308 */ /* 0x001e240000001000 */
[----:B0-----:R-:W-:Y:S02]  /*1fe0*/  VIADD R4, R3, 0xffffffe ;  /* 0x0ffffffe03047836 */ /* 0x001fe40000000000 */
[----:B------:R-:W-:-:S04]  /*1ff0*/  IMAD.MOV R3, RZ, RZ, -R10 ;  /* 0x000000ffff037224 */ /* 0x000fc800078e0a0a */
[----:B------:R0:W1:Y:S02]  /*2000*/  F2I.FTZ.U32.TRUNC.NTZ R5, R4 ;  /* 0x0000000400057305 */ /* 0x000064000021f000 */
[----:B0-----:R-:W-:Y:S02]  /*2010*/  IMAD.MOV.U32 R4, RZ, RZ, RZ ;  /* 0x000000ffff047224 */ /* 0x001fe400078e00ff */
[----:B-1----:R-:W-:-:S04]  /*2020*/  IMAD.MOV R7, RZ, RZ, -R5 ;  /* 0x000000ffff077224 */ /* 0x002fc800078e0a05 */
[----:B------:R-:W-:-:S04]  /*2030*/  IMAD R7, R7, R6, RZ ;  /* 0x0000000607077224 */ /* 0x000fc800078e02ff */
[----:B------:R-:W-:-:S06]  /*2040*/  IMAD.HI.U32 R5, R5, R7, R4 ;  /* 0x0000000705057227 */ /* 0x000fcc00078e0004 */
[----:B------:R-:W-:-:S04]  /*2050*/  IMAD.HI.U32 R5, R5, R8, RZ ;  /* 0x0000000805057227 */ /* 0x000fc800078e00ff */
[----:B------:R-:W-:-:S05]  /*2060*/  IMAD R3, R5, R3, R8 ;  /* 0x0000000305037224 */ /* 0x000fca00078e0208 */
[----:B------:R-:W-:-:S13]  /*2070*/  ISETP.GT.U32.AND P1, PT, R6, R3, PT ;  /* 0x000000030600720c */ /* 0x000fda0003f24070 */
[----:B------:R-:W-:Y:S02]  /*2080*/  @!P1 IMAD.IADD R3, R3, 0x1, -R6 ;  /* 0x0000000103039824 */ /* 0x000fe400078e0a06 */
[----:B------:R-:W-:Y:S01]  /*2090*/  @!P1 VIADD R5, R5, 0x1 ;  /* 0x0000000105059836 */ /* 0x000fe20000000000 */
[----:B------:R-:W-:Y:S02]  /*20a0*/  ISETP.NE.AND P1, PT, R9, RZ, PT ;  /* 0x000000ff0900720c */ /* 0x000fe40003f25270 */
[----:B------:R-:W-:-:S13]  /*20b0*/  ISETP.GE.U32.AND P0, PT, R3, R6, PT ;  /* 0x000000060300720c */ /* 0x000fda0003f06070 */
[----:B------:R-:W-:-:S04]  /*20c0*/  @P0 VIADD R5, R5, 0x1 ;  /* 0x0000000105050836 */ /* 0x000fc80000000000 */
[----:B------:R-:W-:Y:S01]  /*20d0*/  @!P2 IMAD.MOV R5, RZ, RZ, -R5 ;  /* 0x000000ffff05a224 */ /* 0x000fe200078e0a05 */
[----:B------:R-:W-:-:S05]  /*20e0*/  @!P1 LOP3.LUT R5, RZ, R9, RZ, 0x33, !PT ;  /* 0x00000009ff059212 */ /* 0x000fca00078e33ff */
[----:B------:R-:W-:-:S07]  /*20f0*/  IMAD.MOV.U32 R7, RZ, RZ, R5 ;  /* 0x000000ffff077224 */ /* 0x000fce00078e0005 */
.L_x_595:
[----:B------:R-:W-:Y:S05]  /*2100*/  BSYNC B0 ;  /* 0x0000000000007941 */ /* 0x000fea0003800000 */
.L_x_594:
[----:B------:R-:W-:Y:S01]  /*2110*/  IMAD R0, R12, R7, RZ ;  /* 0x000000070c007224 */ /* 0x000fe200078e02ff */
[----:B------:R-:W-:-:S04]  /*2120*/  PLOP3.LUT P2, PT, PT, PT, PT, 0x80, 0x0 ;  /* 0x000000000000781c */ /* 0x000fc80003f4f070 */
[C---:B------:R-:W-:Y:S01]  /*2130*/  VIADDMNMX R7, R0.reuse, R7, R168, PT ;  /* 0x0000000700077246 */ /* 0x040fe200038001a8 */
[----:B------:R-:W-:-:S04]  /*2140*/  IMAD R0, R0, 0x40, -R11 ;  /* 0x0000004000007824 */ /* 0x000fc800078e0a0b */
[----:B------:R-:W-:Y:S01]  /*2150*/  IMAD R7, R7, 0x40, -R11 ;  /* 0x0000004007077824 */ /* 0x000fe200078e0a0b */
[----:B------:R-:W-:-:S04]  /*2160*/  VIMNMX R0, RZ, R0, !PT ;  /* 0x00000000ff007248 */ /* 0x000fc80007fe0100 */
[----:B------:R-:W-:Y:S02]  /*2170*/  VIMNMX R7, R7, R36, PT ;  /* 0x0000002407077248 */ /* 0x000fe40003fe0100 */
[----:B------:R-:W-:Y:S02]  /*2180*/  SHF.R.U32.HI R35, RZ, 0x6, R0 ;  /* 0x00000006ff237819 */ /* 0x000fe40000011600 */
[----:B------:R-:W-:-:S03]  /*2190*/  ISETP.GT.AND P0, PT, R7, R0, PT ;  /* 0x000000000700720c */ /* 0x000fc60003f04270 */
[----:B------:R-:W-:-:S10]  /*21a0*/  IMAD.MOV.U32 R34, RZ, RZ, R35 ;  /* 0x000000ffff227224 */ /* 0x000fd400078e0023 */
[----:B------:R-:W-:-:S05]  /*21b0*/  @P0 VIADD R3, R7, 0x3f ;  /* 0x0000003f07030836 */ /* 0x000fca0000000000 */
[----:B------:R-:W-:-:S04]  /*21c0*/  @P0 SHF.R.S32.HI R0, RZ, 0x1f, R3 ;  /* 0x0000001fff000819 */ /* 0x000fc80000011403 */
[----:B------:R-:W-:-:S04]  /*21d0*/  @P0 LEA.HI R0, R0, R3, RZ, 0x6 ;  /* 0x0000000300000211 */ /* 0x000fc800078f30ff */
[----:B------:R-:W-:-:S04]  /*21e0*/  @P0 SHF.R.S32.HI R34, RZ, 0x6, R0 ;  /* 0x00000006ff220819 */ /* 0x000fc80000011400 */
[----:B------:R-:W-:-:S13]  /*21f0*/  ISETP.GT.AND P0, PT, R34, R35, PT ;  /* 0x000000232200720c */ /* 0x000fda0003f04270 */
[----:B------:R-:W-:Y:S05]  /*2200*/  @!P0 BRA `(.L_x_596) ;  /* 0x0000002c00d08947 */ /* 0x000fea0003800000 */
[----:B------:R-:W-:Y:S01]  /*2210*/  VIADD R0, R2, 0x22400 ;  /* 0x0002240002007836 */ /* 0x000fe20000000000 */
[----:B------:R-:W-:Y:S04]  /*2220*/  BSSY B6, `(.L_x_597) ;  /* 0x0000013000067945 */ /* 0x000fe80003800000 */
[----:B------:R-:W-:-:S13]  /*2230*/  LOP3.LUT P0, RZ, R0, 0x3ff, RZ, 0xc0, !PT ;  /* 0x000003ff00ff7812 */ /* 0x000fda000780c0ff */
[----:B------:R-:W-:Y:S05]  /*2240*/  @!P0 BRA `(.L_x_598) ;  /* 0x0000000000408947 */ /* 0x000fea0003800000 */
[----:B------:R-:W-:Y:S01]  /*2250*/  MOV R14, 0x0 ;  /* 0x00000000000e7802 */ /* 0x000fe20000000f00 */
[----:B------:R-:W-:Y:S01]  /*2260*/  ULDC.64 UR4, c[0x4][0x90] ;  /* 0x0100240000047ab9 */ /* 0x000fe20000000a00 */
[----:B------:R-:W-:Y:S01]  /*2270*/  ULDC.64 UR6, c[0x4][0x30] ;  /* 0x01000c0000067ab9 */ /* 0x000fe20000000a00 */
[----:B------:R-:W-:Y:S02]  /*2280*/  IMAD.U32 R4, RZ, RZ, UR4 ;  /* 0x00000004ff047e24 */ /* 0x000fe4000f8e00ff */
        /* <DEDUP_REMOVED lines=11> */
[----:B0----5:R-:W-:Y:S05]  /*2340*/  CALL.ABS.NOINC R14 ;  /* 0x000000000e007343 */ /* 0x021fea0003c00000 */
.L_x_598:
[----:B------:R-:W-:Y:S05]  /*2350*/  BSYNC B6 ;  /* 0x0000000000067941 */ /* 0x000fea0003800000 */
.L_x_597:
        /* <DEDUP_REMOVED lines=20> */
.L_x_600:
[----:B------:R-:W-:Y:S05]  /*24a0*/  BSYNC B6 ;  /* 0x0000000000067941 */ /* 0x000fea0003800000 */
.L_x_599:
[----:B------:R-:W-:Y:S01]  /*24b0*/  ULDC.64 UR4, c[0x0][0x9f8] ;  /* 0x00027e0000047ab9 */ /* 0x000fe20000000a00 */
[----:B------:R-:W-:Y:S01]  /*24c0*/  IMAD.MOV.U32 R0, RZ, RZ, R26 ;  /* 0x000000ffff007224 */ /* 0x000fe200078e001a */
[----:B------:R-:W-:Y:S01]  /*24d0*/  ISETP.NE.U32.AND P0, PT, RZ, UR4, PT ;  /* 0x00000004ff007c0c */ /* 0x000fe2000bf05070 */
[----:B------:R-:W0:Y:S01]  /*24e0*/  S2R R3, SR_TID.X ;  /* 0x0000000000037919 */ /* 0x000e220000002100 */
[----:B------:R-:W1:Y:S02]  /*24f0*/  LDC.64 R6, c[0x0][0x3f8] ;  /* 0x0000fe00ff067b82 */ /* 0x000e640000000a00 */
[----:B------:R-:W-:-:S06]  /*2500*/  ISETP.NE.AND.EX P0, PT, RZ, UR5, PT, P0 ;  /* 0x00000005ff007c0c */ /* 0x000fcc000bf05300 */
[----:B------:R-:W2:Y:S07]  /*2510*/  LDC R45, c[0x0][0x3f4] ;  /* 0x0000fd00ff2d7b82 */ /* 0x000eae0000000800 */
[----:B------:R-:W-:Y:S02]  /*2520*/  @P0 IADD3 R4, P1, R28, UR4, RZ ;  /* 0x000000041c040c10 */ /* 0x000fe4000ff3e0ff */
[----:B------:R-:W-:Y:S02]  /*2530*/  SHF.R.S32.HI R9, RZ, 0x1f, R186 ;  /* 0x0000001fff097819 */ /* 0x000fe400000114ba */
[----:B------:R-:W-:Y:S01]  /*2540*/  SHF.R.S32.HI R189, RZ, 0x1f, R188 ;  /* 0x0000001fffbd7819 */ /* 0x000fe200000114bc */
[----:B------:R-:W3:Y:S01]  /*2550*/  S2R R44, SR_TID.X ;  /* 0x00000000002c7919 */ /* 0x000ee20000002100 */
[----:B------:R-:W-:Y:S01]  /*2560*/  @P0 IADD3.X R5, R27, UR5, RZ, P1, !PT ;  /* 0x000000051b050c10 */ /* 0x000fe20008ffe4ff */
[----:B------:R-:W-:Y:S01]  /*2570*/  IMAD.SHL.U32 R40, R191, 0x40, RZ ;  /* 0x00000040bf287824 */ /* 0x000fe200078e00ff */
[----:B------:R-:W-:-:S03]  /*2580*/  ULDC UR4, c[0x0][0x2f4] ;  /* 0x0000bd0000047ab9 */ /* 0x000fc60000000800 */
[----:B------:R4:W3:Y:S01]  /*2590*/  @P0 LDG.E R0, desc[UR42][R4.64] ;  /* 0x0000002a04000981 */ /* 0x0008e2000c1e1900 */
[-C--:B-1----:R-:W-:Y:S01]  /*25a0*/  IMAD.WIDE.U32 R20, R186, R6.reuse, R188 ;  /* 0x00000006ba147225 */ /* 0x082fe200078e00bc */
[----:B------:R-:W-:Y:S02]  /*25b0*/  LOP3.LUT R40, R40, 0x1c0, RZ, 0xc0, !PT ;  /* 0x000001c028287812 */ /* 0x000fe400078ec0ff */
[----:B------:R-:W-:Y:S01]  /*25c0*/  ISETP.GE.AND P1, PT, R22, UR4, PT ;  /* 0x0000000416007c0c */ /* 0x000fe2000bf26270 */
[----:B0-----:R-:W-:Y:S01]  /*25d0*/  VIADD R8, R3, 0xffffff80 ;  /* 0xffffff8003087836 */ /* 0x001fe20000000000 */
[----:B--2---:R-:W-:Y:S01]  /*25e0*/  ISETP.GE.AND P2, PT, R16, R45, PT ;  /* 0x0000002d1000720c */ /* 0x004fe20003f46270 */
[-C--:B------:R-:W-:Y:S01]  /*25f0*/  IMAD R3, R9, R6.reuse, RZ ;  /* 0x0000000609037224 */ /* 0x080fe200078e02ff */
[----:B------:R-:W-:Y:S01]  /*2600*/  SHF.R.U32.HI R42, RZ, 0x3, R40 ;  /* 0x00000003ff2a7819 */ /* 0x000fe20000011628 */
[----:B------:R-:W-:Y:S01]  /*2610*/  IMAD.WIDE.U32 R28, R186, R6, R16 ;  /* 0x00000006ba1c7225 */ /* 0x000fe200078e0010 */
[----:B----4-:R-:W0:Y:S01]  /*2620*/  LDC.64 R4, c[0x0][0x408] ;  /* 0x00010200ff047b82 */ /* 0x010e220000000a00 */
[----:B------:R-:W-:-:S02]  /*2630*/  SHF.R.S32.HI R13, RZ, 0x1f, R8 ;  /* 0x0000001fff0d7819 */ /* 0x000fc40000011408 */
[----:B------:R-:W-:Y:S01]  /*2640*/  IMAD R11, R186, R7, R3 ;  /* 0x00000007ba0b7224 */ /* 0x000fe200078e0203 */
[----:B------:R-:W-:Y:S01]  /*2650*/  LOP3.LUT R18, R18, 0xfffffffe, RZ, 0xc0, !PT ;  /* 0xfffffffe12127812 */ /* 0x000fe200078ec0ff */
[----:B------:R-:W-:Y:S01]  /*2660*/  IMAD.IADD R3, R24, 0x1, R25 ;  /* 0x0000000118037824 */ /* 0x000fe200078e0219 */
[----:B------:R-:W-:Y:S01]  /*2670*/  LEA.HI R13, R13, R8, RZ, 0x2 ;  /* 0x000000080d0d7211 */ /* 0x000fe200078f10ff */
[----:B------:R-:W-:Y:S01]  /*2680*/  IMAD.IADD R21, R21, 0x1, R11 ;  /* 0x0000000115157824 */ /* 0x000fe200078e020b */
[----:B------:R-:W-:Y:S01]  /*2690*/  SHF.L.U64.HI R38, R6, 0x6, R7 ;  /* 0x0000000606267819 */ /* 0x000fe20000010207 */
[----:B------:R-:W-:Y:S01]  /*26a0*/  IMAD.IADD R29, R11, 0x1, R29 ;  /* 0x000000010b1d7824 */ /* 0x000fe200078e021d */
[----:B------:R-:W-:Y:S01]  /*26b0*/  LOP3.LUT R13, R13, 0xfffffffc, RZ, 0xc0, !PT ;  /* 0xfffffffc0d0d7812 */ /* 0x000fe200078ec0ff */
[-C--:B-----5:R-:W-:Y:S01]  /*26c0*/  IMAD.WIDE.U32 R20, R154, R6.reuse, R20 ;  /* 0x000000069a147225 */ /* 0x0a0fe200078e0014 */
[----:B------:R-:W-:Y:S02]  /*26d0*/  SHF.R.S32.HI R11, RZ, 0x1f, R154 ;  /* 0x0000001fff0b7819 */ /* 0x000fe4000001149a */
[----:B------:R-:W-:Y:S01]  /*26e0*/  @P2 LOP3.LUT R18, R18, 0x1, RZ, 0xfc, !PT ;  /* 0x0000000112122812 */ /* 0x000fe200078efcff */
[----:B------:R-:W-:Y:S01]  /*26f0*/  IMAD.IADD R47, R8, 0x1, -R13 ;  /* 0x00000001082f7824 */ /* 0x000fe200078e0a0d */
[----:B------:R-:W-:Y:S01]  /*2700*/  ISETP.GE.AND P0, PT, R16, UR4, PT ;  /* 0x0000000410007c0c */ /* 0x000fe2000bf06270 */
[-C--:B------:R-:W-:Y:S01]  /*2710*/  IMAD R10, R11, R6.reuse, RZ ;  /* 0x000000060b0a7224 */ /* 0x080fe200078e02ff */
[----:B------:R-:W-:Y:S01]  /*2720*/  LOP3.LUT R18, R18, 0xfffffffd, RZ, 0xc0, !PT ;  /* 0xfffffffd12127812 */ /* 0x000fe200078ec0ff */
[----:B------:R-:W-:Y:S01]  /*2730*/  IMAD.WIDE.U32 R28, R154, R6, R28 ;  /* 0x000000069a1c7225 */ /* 0x000fe200078e001c */
[----:B---3--:R-:W-:-:S02]  /*2740*/  LEA.HI R44, R44, 0x8, RZ, 0x19 ;  /* 0x000000082c2c7811 */ /* 0x008fc400078fc8ff */
[----:B------:R-:W-:Y:S01]  /*2750*/  @P1 LOP3.LUT R18, R18, 0x2, RZ, 0xfc, !PT ;  /* 0x0000000212121812 */ /* 0x000fe200078efcff */
[----:B------:R-:W-:Y:S01]  /*2760*/  IMAD R49, R154, R7, R10 ;  /* 0x000000079a317224 */ /* 0x000fe200078e020a */
[----:B0-----:R-:W-:Y:S01]  /*2770*/  SHF.L.U64.HI R41, R4, 0x6, R5 ;  /* 0x0000000604297819 */ /* 0x001fe20000010205 */
[-C--:B------:R-:W-:Y:S02]  /*2780*/  IMAD R9, R9, R4.reuse, RZ ;  /* 0x0000000409097224 */ /* 0x080fe400078e02ff */
[-C--:B------:R-:W-:Y:S02]  /*2790*/  IMAD R11, R11, R4.reuse, RZ ;  /* 0x000000040b0b7224 */ /* 0x080fe400078e02ff */
[-C--:B------:R-:W-:Y:S01]  /*27a0*/  IMAD R13, R186, R5.reuse, R9 ;  /* 0x00000005ba0d7224 */ /* 0x080fe200078e0209 */
[----:B------:R-:W-:Y:S01]  /*27b0*/  SEL R9, R45, RZ, P2 ;  /* 0x000000ff2d097207 */ /* 0x000fe20001000000 */
[----:B------:R-:W-:Y:S01]  /*27c0*/  IMAD R11, R154, R5, R11 ;  /* 0x000000059a0b7224 */ /* 0x000fe200078e020b */
[----:B------:R-:W-:Y:S01]  /*27d0*/  LOP3.LUT R5, R40, 0x18, R16, 0xf8, !PT ;  /* 0x0000001828057812 */ /* 0x000fe200078ef810 */
[----:B------:R-:W-:-:S03]  /*27e0*/  IMAD.WIDE.U32 R30, R186, R4, R188 ;  /* 0x00000004ba1e7225 */ /* 0x000fc600078e00bc */
[----:B------:R-:W-:Y:S01]  /*27f0*/  LOP3.LUT R5, R5, R42, RZ, 0x3c, !PT ;  /* 0x0000002a05057212 */ /* 0x000fe200078e3cff */
[----:B------:R-:W-:Y:S02]  /*2800*/  IMAD.IADD R9, R16, 0x1, R9 ;  /* 0x0000000110097824 */ /* 0x000fe400078e0209 */
[----:B------:R-:W-:-:S03]  /*2810*/  IMAD.WIDE.U32 R32, R186, R4, R16 ;  /* 0x00000004ba207225 */ /* 0x000fc600078e0010 */
[----:B------:R-:W-:Y:S01]  /*2820*/  SHF.R.S32.HI R8, RZ, 0x1f, R9 ;  /* 0x0000001fff087819 */ /* 0x000fe20000011409 */
[----:B------:R-:W-:Y:S02]  /*2830*/  IMAD R46, R198, 0x200, R5 ;  /* 0x00000200c62e7824 */ /* 0x000fe400078e0205 */
[----:B------:R-:W-:Y:S01]  /*2840*/  IMAD.IADD R31, R31, 0x1, R13 ;  /* 0x000000011f1f7824 */ /* 0x000fe200078e020d */
[----:B------:R-:W-:Y:S01]  /*2850*/  LEA.HI R37, R8, R9, RZ, 0x3 ;  /* 0x0000000908257211 */ /* 0x000fe200078f18ff */
[----:B------:R-:W-:Y:S02]  /*2860*/  IMAD.IADD R33, R13, 0x1, R33 ;  /* 0x000000010d217824 */ /* 0x000fe400078e0221 */
[-C--:B------:R-:W-:Y:S01]  /*2870*/  IMAD.WIDE.U32 R30, R154, R4.reuse, R30 ;  /* 0x000000049a1e7225 */ /* 0x080fe200078e001e */
[----:B------:R-:W-:Y:S02]  /*2880*/  LOP3.LUT R5, R40, 0x38, R37, 0xf8, !PT ;  /* 0x0000003828057812 */ /* 0x000fe400078ef825 */
[----:B------:R-:W-:Y:S01]  /*2890*/  LOP3.LUT R51, R37, 0xfffffff8, RZ, 0xc0, !PT ;  /* 0xfffffff825337812 */ /* 0x000fe200078ec0ff */
[----:B------:R-:W-:Y:S01]  /*28a0*/  IMAD.WIDE.U32 R32, R154, R4, R32 ;  /* 0x000000049a207225 */ /* 0x000fe200078e0020 */
[----:B------:R-:W-:-:S02]  /*28b0*/  LOP3.LUT R5, R5, R42, RZ, 0x3c, !PT ;  /* 0x0000002a05057212 */ /* 0x000fc400078e3cff */
[----:B------:R-:W-:Y:S01]  /*28c0*/  SHF.R.S32.HI R54, RZ, 0x1f, R51 ;  /* 0x0000001fff367819 */ /* 0x000fe20000011433 */
[----:B------:R-:W-:Y:S02]  /*28d0*/  IMAD.IADD R48, R21, 0x1, R49 ;  /* 0x0000000115307824 */ /* 0x000fe400078e0231 */
[----:B------:R-:W-:Y:S02]  /*28e0*/  IMAD.SHL.U32 R39, R6, 0x40, RZ ;  /* 0x0000004006277824 */ /* 0x000fe400078e00ff */
[----:B------:R-:W-:Y:S02]  /*28f0*/  IMAD.SHL.U32 R43, R4, 0x40, RZ ;  /* 0x00000040042b7824 */ /* 0x000fe400078e00ff */
[----:B------:R-:W-:Y:S02]  /*2900*/  IMAD.SHL.U32 R45, R45, 0x2, RZ ;  /* 0x000000022d2d7824 */ /* 0x000fe400078e00ff */
[----:B------:R-:W-:Y:S02]  /*2910*/  IMAD R47, R47, 0x40, R186 ;  /* 0x000000402f2f7824 */ /* 0x000fe400078e02ba */
[----:B------:R-:W-:-:S02]  /*2920*/  IMAD.IADD R49, R49, 0x1, R29 ;  /* 0x0000000131317824 */ /* 0x000fc400078e021d */
[----:B------:R-:W-:Y:S02]  /*2930*/  IMAD.IADD R50, R31, 0x1, R11 ;  /* 0x000000011f327824 */ /* 0x000fe400078e020b */
[----:B------:R-:W-:Y:S02]  /*2940*/  IMAD.IADD R52, R11, 0x1, R33 ;  /* 0x000000010b347824 */ /* 0x000fe400078e0221 */
[----:B------:R-:W-:Y:S01]  /*2950*/  IMAD R55, R198, 0x200, R5 ;  /* 0x00000200c6377824 */ /* 0x000fe200078e0205 */
[----:B------:R-:W-:-:S07]  /*2960*/  SHF.R.S32.HI R53, RZ, 0x1f, R0 ;  /* 0x0000001fff357819 */ /* 0x000fce0000011400 */
.L_x_633:
[----:B0-----:R-:W0:Y:S01]  /*2970*/  LDC R60, c[0x0][0x430] ;  /* 0x00010c00ff3c7b82 */ /* 0x001e220000000800 */
[----:B------:R-:W-:Y:S02]  /*2980*/  VIADD R34, R34, 0xffffffff ;  /* 0xffffffff22227836 */ /* 0x000fe40000000000 */
[----:B------:R-:W-:Y:S02]  /*2990*/  IMAD.MOV.U32 R59, RZ, RZ, RZ ;  /* 0x000000ffff3b7224 */ /* 0x000fe400078e00ff */
[----:B------:R-:W-:-:S03]  /*29a0*/  IMAD R4, R34, 0x40, R47 ;  /* 0x0000004022047824 */ /* 0x000fc600078e022f */
[----:B-1----:R-:W1:Y:S01]  /*29b0*/  LDC R68, c[0x0][0x3f4] ;  /* 0x0000fd00ff447b82 */ /* 0x002e620000000800 */
[----:B------:R-:W-:Y:S01]  /*29c0*/  IMAD.IADD R12, R3, 0x1, R4 ;  /* 0x00000001030c7824 */ /* 0x000fe200078e0204 */
[----:B------:R-:W-:-:S03]  /*29d0*/  ISETP.GE.AND P1, PT, R4, R36, PT ;  /* 0x000000240400720c */ /* 0x000fc60003f26270 */
[----:B------:R-:W-:Y:S01]  /*29e0*/  IMAD.MOV.U32 R8, RZ, RZ, R12 ;  /* 0x000000ffff087224 */ /* 0x000fe200078e000c */
[----:B------:R-:W-:Y:S02]  /*29f0*/  ISETP.GT.OR P1, PT, R47, 0x3f, P1 ;  /* 0x0000003f2f00780c */ /* 0x000fe40000f24670 */
[----:B0-----:R-:W-:-:S11]  /*2a00*/  ISETP.NE.AND P2, PT, R60, 0x1, PT ;  /* 0x000000013c00780c */ /* 0x001fd60003f45270 */
[----:B------:R-:W0:Y:S08]  /*2a10*/  @!P1 LDC.64 R6, c[0x0][0x428] ;  /* 0x00010a00ff069b82 */ /* 0x000e300000000a00 */
[----:B--2---:R-:W2:Y:S08]  /*2a20*/  @!P1 LDC.64 R4, c[0x0][0x418] ;  /* 0x00010600ff049b82 */ /* 0x004eb00000000a00 */
[----:B---3--:R-:W3:Y:S08]  /*2a30*/  @P2 LDC R9, c[0x0][0x434] ;  /* 0x00010d00ff092b82 */ /* 0x008ef00000000800 */
[----:B------:R-:W4:Y:S01]  /*2a40*/  @P2 LDC R10, c[0x0][0x438] ;  /* 0x00010e00ff0a2b82 */ /* 0x000f220000000800 */
[----:B---3--:R-:W-:-:S05]  /*2a50*/  @P2 IMAD.HI.U32 R9, R12, R9, RZ ;  /* 0x000000090c092227 */ /* 0x008fca00078e00ff */
[----:B----4-:R-:W-:Y:S01]  /*2a60*/  @P2 SHF.R.U32.HI R8, RZ, R10, R9 ;  /* 0x0000000aff082219 */ /* 0x010fe20000011609 */
[----:B0-----:R-:W-:-:S03]  /*2a70*/  @!P1 IMAD R10, R53, R6, RZ ;  /* 0x00000006350a9224 */ /* 0x001fc600078e02ff */
[----:B------:R-:W-:Y:S01]  /*2a80*/  @!P1 SHF.R.S32.HI R9, RZ, 0x1f, R8 ;  /* 0x0000001fff099819 */ /* 0x000fe20000011408 */
[C---:B------:R-:W-:Y:S02]  /*2a90*/  @!P1 IMAD R11, R0.reuse, R7, R10 ;  /* 0x00000007000b9224 */ /* 0x040fe400078e020a */
[----:B------:R-:W-:-:S04]  /*2aa0*/  @!P1 IMAD.WIDE.U32 R6, R0, R6, R8 ;  /* 0x0000000600069225 */ /* 0x000fc800078e0008 */
[----:B------:R-:W-:Y:S01]  /*2ab0*/  @!P1 IMAD.IADD R7, R7, 0x1, R11 ;  /* 0x0000000107079824 */ /* 0x000fe200078e020b */
[----:B--2---:R-:W-:-:S04]  /*2ac0*/  @!P1 LEA R4, P2, R6, R4, 0x2 ;  /* 0x0000000406049211 */ /* 0x004fc800078410ff */
[----:B------:R-:W-:Y:S02]  /*2ad0*/  @!P1 LEA.HI.X R5, R6, R5, R7, 0x2, P2 ;  /* 0x0000000506059211 */ /* 0x000fe400010f1407 */
[----:B-1----:R-:W-:Y:S01]  /*2ae0*/  ISETP.GE.AND P2, PT, R68, 0x1, PT ;  /* 0x000000014400780c */ /* 0x002fe20003f46270 */
[----:B------:R-:W-:Y:S02]  /*2af0*/  IMAD.MOV R7, RZ, RZ, -R8 ;  /* 0x000000ffff077224 */ /* 0x000fe400078e0a08 */
[----:B------:R-:W-:Y:S01]  /*2b00*/  IMAD.SHL.U32 R64, R23, 0x1000, RZ ;  /* 0x0000100017407824 */ /* 0x000fe200078e00ff */
[----:B------:R-:W-:Y:S05]  /*2b10*/  YIELD ;  /* 0x0000000000007946 */ /* 0x000fea0003800000 */
[----:B------:R-:W-:Y:S01]  /*2b20*/  IMAD R60, R60, R7, R12 ;  /* 0x000000073c3c7224 */ /* 0x000fe200078e020c */
[----:B------:R-:W-:Y:S01]  /*2b30*/  BSSY B0, `(.L_x_601) ;  /* 0x00001ba000007945 */ /* 0x000fe20003800000 */
[----:B------:R-:W-:Y:S01]  /*2b40*/  IMAD.IADD R7, R46, 0x1, R64 ;  /* 0x000000012e077824 */ /* 0x000fe200078e0240 */
[----:B------:R0:W5:Y:S01]  /*2b50*/  @!P1 LDG.E R59, desc[UR42][R4.64] ;  /* 0x0000002a043b9981 */ /* 0x000162000c1e1900 */
[----:B------:R-:W-:-:S02]  /*2b60*/  ISETP.GT.AND P1, PT, R34, R35, PT ;  /* 0x000000232200720c */ /* 0x000fc40003f24270 */
[----:B------:R-:W-:Y:S01]  /*2b70*/  IMAD R66, R7, 0x2, R2 ;  /* 0x0000000207427824 */ /* 0x000fe200078e0202 */
[----:B------:R-:W-:Y:S10]  /*2b80*/  @!P2 BRA `(.L_x_602) ;  /* 0x0000001400fca947 */ /* 0x000ff40003800000 */
[----:B------:R-:W-:Y:S01]  /*2b90*/  SHF.R.S32.HI R62, RZ, 0x1f, R60 ;  /* 0x0000001fff3e7819 */ /* 0x000fe2000001143c */
[----:B------:R-:W-:Y:S01]  /*2ba0*/  ULDC.64 UR4, c[0x0][0x300] ;  /* 0x0000c00000047ab9 */ /* 0x000fe20000000a00 */
[----:B-----5:R-:W-:Y:S01]  /*2bb0*/  SHF.R.S32.HI R61, RZ, 0x1f, R59 ;  /* 0x0000001fff3d7819 */ /* 0x020fe2000001143b */
[----:B0-----:R-:W-:Y:S01]  /*2bc0*/  IMAD.WIDE.U32 R4, R60, UR4, RZ ;  /* 0x000000043c047c25 */ /* 0x001fe2000f8e00ff */
[----:B------:R-:W-:Y:S01]  /*2bd0*/  ULDC.U8 UR8, c[0x0][0x410] ;  /* 0x0001040000087ab9 */ /* 0x000fe20000000000 */
[----:B------:R-:W-:Y:S01]  /*2be0*/  SHF.R.S32.HI R12, RZ, 0x1f, R34 ;  /* 0x0000001fff0c7819 */ /* 0x000fe20000011422 */
[----:B------:R-:W-:Y:S01]  /*2bf0*/  ULDC.64 UR6, c[0x0][0x2e8] ;  /* 0x0000ba0000067ab9 */ /* 0x000fe20000000a00 */
[----:B------:R-:W-:Y:S01]  /*2c00*/  IMAD R7, R62, UR4, RZ ;  /* 0x000000043e077c24 */ /* 0x000fe2000f8e02ff */
[----:B------:R-:W-:Y:S01]  /*2c10*/  ISETP.NE.AND P2, PT, RZ, UR8, PT ;  /* 0x00000008ff007c0c */ /* 0x000fe2000bf45270 */
[----:B------:R-:W-:Y:S02]  /*2c20*/  IMAD R8, R38, R34, RZ ;  /* 0x0000002226087224 */ /* 0x000fe400078e02ff */
[----:B------:R-:W-:Y:S01]  /*2c30*/  IMAD R7, R60, UR5, R7 ;  /* 0x000000053c077c24 */ /* 0x000fe2000f8e0207 */
[----:B------:R-:W-:Y:S01]  /*2c40*/  ULDC.64 UR4, c[0x0][0x310] ;  /* 0x0000c40000047ab9 */ /* 0x000fe20000000a00 */
[----:B------:R-:W-:-:S02]  /*2c50*/  IMAD R9, R12, R39, R8 ;  /* 0x000000270c097224 */ /* 0x000fc400078e0208 */
[----:B------:R-:W-:Y:S02]  /*2c60*/  IMAD R6, R61, UR4, RZ ;  /* 0x000000043d067c24 */ /* 0x000fe4000f8e02ff */
[----:B------:R-:W-:Y:S02]  /*2c70*/  IMAD.IADD R5, R5, 0x1, R7 ;  /* 0x0000000105057824 */ /* 0x000fe400078e0207 */
[C---:B------:R-:W-:Y:S02]  /*2c80*/  IMAD R7, R59.reuse, UR5, R6 ;  /* 0x000000053b077c24 */ /* 0x040fe4000f8e0206 */
[----:B------:R-:W-:Y:S01]  /*2c90*/  IMAD.WIDE.U32 R4, R59, UR4, R4 ;  /* 0x000000043b047c25 */ /* 0x000fe2000f8e0004 */
[----:B------:R-:W-:-:S03]  /*2ca0*/  ULDC.64 UR4, c[0x0][0x308] ;  /* 0x0000c20000047ab9 */ /* 0x000fc60000000a00 */
[----:B------:R-:W-:Y:S02]  /*2cb0*/  IMAD.IADD R5, R5, 0x1, R7 ;  /* 0x0000000105057824 */ /* 0x000fe400078e0207 */
[----:B------:R-:W-:-:S04]  /*2cc0*/  IMAD.WIDE.U32 R6, R184, UR4, R4 ;  /* 0x00000004b8067c25 */ /* 0x000fc8000f8e0004 */
[----:B------:R-:W-:Y:S01]  /*2cd0*/  IMAD R13, R184, UR5, R7 ;  /* 0x00000005b80d7c24 */ /* 0x000fe2000f8e0207 */
[----:B------:R-:W-:Y:S01]  /*2ce0*/  LEA R67, P3, R6, UR6, 0x1 ;  /* 0x0000000606437c11 */ /* 0x000fe2000f8608ff */
[----:B------:R-:W-:-:S03]  /*2cf0*/  IMAD.WIDE.U32 R4, R39, R34, RZ ;  /* 0x0000002227047225 */ /* 0x000fc600078e00ff */
[----:B------:R-:W-:Y:S01]  /*2d00*/  LEA.HI.X R13, R6, UR7, R13, 0x1, P3 ;  /* 0x00000007060d7c11 */ /* 0x000fe200098f0c0d */
[----:B------:R-:W-:Y:S01]  /*2d10*/  IMAD.IADD R10, R5, 0x1, R9 ;  /* 0x00000001050a7824 */ /* 0x000fe200078e0209 */
[----:B------:R-:W-:Y:S07]  /*2d20*/  @!P2 BRA `(.L_x_603) ;  /* 0x0000000800c4a947 */ /* 0x000fee0003800000 */
[----:B------:R-:W-:Y:S01]  /*2d30*/  IMAD R63, R34, -0x40, R36 ;  /* 0xffffffc0223f7824 */ /* 0x000fe200078e0224 */
[----:B------:R-:W-:Y:S01]  /*2d40*/  BSSY B1, `(.L_x_604) ;  /* 0x000001e000017945 */ /* 0x000fe20003800000 */
[----:B------:R-:W-:Y:S02]  /*2d50*/  CS2R R8, SRZ ;  /* 0x0000000000087805 */ /* 0x000fe4000001ff00 */
[----:B------:R-:W-:Y:S02]  /*2d60*/  CS2R R26, SRZ ;  /* 0x00000000001a7805 */ /* 0x000fe4000001ff00 */
[----:B------:R-:W-:Y:S02]  /*2d70*/  CS2R R24, SRZ ;  /* 0x0000000000187805 */ /* 0x000fe4000001ff00 */
[----:B------:R-:W-:Y:S02]  /*2d80*/  VIMNMX R63, R63, 0x40, PT ;  /* 0x000000403f3f7848 */ /* 0x000fe40003fe0100 */
[----:B------:R-:W-:-:S02]  /*2d90*/  CS2R R56, SRZ ;  /* 0x0000000000387805 */ /* 0x000fc4000001ff00 */
[----:B------:R-:W-:-:S13]  /*2da0*/  ISETP.GE.AND P2, PT, R186, R63, PT ;  /* 0x0000003fba00720c */ /* 0x000fda0003f46270 */
[----:B------:R-:W-:Y:S05]  /*2db0*/  @P2 BRA `(.L_x_605) ;  /* 0x0000000000582947 */ /* 0x000fea0003800000 */
[----:B------:R-:W-:Y:S01]  /*2dc0*/  IMAD R6, R41, R34, RZ ;  /* 0x0000002229067224 */ /* 0x000fe200078e02ff */
[----:B------:R-:W-:Y:S01]  /*2dd0*/  IADD3 R8, P3, R20, R4, RZ ;  /* 0x0000000414087210 */ /* 0x000fe20007f7e0ff */
[----:B------:R-:W-:Y:S01]  /*2de0*/  IMAD.MOV.U32 R4, RZ, RZ, R30 ;  /* 0x000000ffff047224 */ /* 0x000fe200078e001e */
[----:B------:R-:W-:Y:S01]  /*2df0*/  ULDC.64 UR6, c[0x0][0x400] ;  /* 0x0001000000067ab9 */ /* 0x000fe20000000a00 */
[----:B------:R-:W-:Y:S01]  /*2e00*/  IMAD.MOV.U32 R5, RZ, RZ, R50 ;  /* 0x000000ffff057224 */ /* 0x000fe200078e0032 */
[----:B------:R-:W-:Y:S01]  /*2e10*/  ULDC.64 UR4, c[0x0][0x3e8] ;  /* 0x0000fa0000047ab9 */ /* 0x000fe20000000a00 */
[-C--:B------:R-:W-:Y:S02]  /*2e20*/  IMAD R11, R12, R43.reuse, R6 ;  /* 0x0000002b0c0b7224 */ /* 0x080fe400078e0206 */
[----:B------:R-:W-:-:S04]  /*2e30*/  IMAD.WIDE.U32 R6, R34, R43, R4 ;  /* 0x0000002b22067225 */ /* 0x000fc800078e0004 */
[----:B------:R-:W-:Y:S01]  /*2e40*/  IMAD.X R9, R10, 0x1, R48, P3 ;  /* 0x000000010a097824 */ /* 0x000fe200018e0630 */
[----:B------:R-:W-:Y:S01]  /*2e50*/  LEA R4, P3, R6, UR6, 0x1 ;  /* 0x0000000606047c11 */ /* 0x000fe2000f8608ff */
[----:B------:R-:W-:-:S05]  /*2e60*/  IMAD.IADD R5, R7, 0x1, R11 ;  /* 0x0000000107057824 */ /* 0x000fca00078e020b */
[----:B------:R-:W-:Y:S02]  /*2e70*/  LEA.HI.X R5, R6, UR7, R5, 0x1, P3 ;  /* 0x0000000706057c11 */ /* 0x000fe400098f0c05 */
[----:B------:R-:W-:-:S04]  /*2e80*/  LEA R6, P3, R8, UR4, 0x1 ;  /* 0x0000000408067c11 */ /* 0x000fc8000f8608ff */
[----:B------:R-:W-:Y:S02]  /*2e90*/  LEA.HI.X R7, R8, UR5, R9, 0x1, P3 ;  /* 0x0000000508077c11 */ /* 0x000fe400098f0c09 */
[----:B------:R-:W-:Y:S02]  /*2ea0*/  ISETP.GE.AND P3, PT, R188, R68, PT ;  /* 0x00000044bc00720c */ /* 0x000fe40003f66270 */
[----:B------:R-:W-:Y:S02]  /*2eb0*/  CS2R R8, SRZ ;  /* 0x0000000000087805 */ /* 0x000fe4000001ff00 */
[----:B------:R-:W-:-:S09]  /*2ec0*/  CS2R R24, SRZ ;  /* 0x0000000000187805 */ /* 0x000fd2000001ff00 */
[----:B------:R0:W5:Y:S04]  /*2ed0*/  @!P3 LDG.E.64 R26, desc[UR42][R6.64] ;  /* 0x0000002a061ab981 */ /* 0x000168000c1e1b00 */
[----:B------:R0:W5:Y:S01]  /*2ee0*/  @!P3 LDG.E.64 R56, desc[UR42][R4.64] ;  /* 0x0000002a0438b981 */ /* 0x000162000c1e1b00 */
[----:B------:R-:W-:-:S13]  /*2ef0*/  ISETP.GE.AND P3, PT, R194, R68, PT ;  /* 0x00000044c200720c */ /* 0x000fda0003f66270 */
[----:B------:R0:W5:Y:S04]  /*2f00*/  @!P3 LDG.E.64 R8, desc[UR42][R6.64+0x20] ;  /* 0x0000202a0608b981 */ /* 0x000168000c1e1b00 */
[----:B------:R0:W5:Y:S02]  /*2f10*/  @!P3 LDG.E.64 R24, desc[UR42][R4.64+0x20] ;  /* 0x0000202a0418b981 */ /* 0x000164000c1e1b00 */
.L_x_605:
[----:B------:R-:W-:Y:S05]  /*2f20*/  BSYNC B1 ;  /* 0x0000000000017941 */ /* 0x000fea0003800000 */
.L_x_604:
[----:B------:R-:W-:Y:S01]  /*2f30*/  UISETP.NE.AND UP0, UPT, UR37, 0x3, UPT ;  /* 0x000000032500788c */ /* 0x000fe2000bf05270 */
[----:B0----5:R-:W-:Y:S02]  /*2f40*/  IMAD.MOV.U32 R4, RZ, RZ, R8 ;  /* 0x000000ffff047224 */ /* 0x021fe400078e0008 */
[----:B------:R-:W-:Y:S02]  /*2f50*/  IMAD.MOV.U32 R5, RZ, RZ, R9 ;  /* 0x000000ffff057224 */ /* 0x000fe400078e0009 */
[----:B------:R-:W-:Y:S01]  /*2f60*/  IMAD.MOV.U32 R6, RZ, RZ, R26 ;  /* 0x000000ffff067224 */ /* 0x000fe200078e001a */
[----:B------:R-:W-:Y:S01]  /*2f70*/  PLOP3.LUT P3, PT, PT, PT, UP0, 0x80, 0x0 ;  /* 0x000000000000781c */ /* 0x000fe20003f6f008 */
[----:B------:R-:W-:Y:S01]  /*2f80*/  IMAD.MOV.U32 R7, RZ, RZ, R57 ;  /* 0x000000ffff077224 */ /* 0x000fe200078e0039 */
[----:B------:R-:W-:Y:S01]  /*2f90*/  PRMT R71, R5, 0x5410, R4 ;  /* 0x0000541005477816 */ /* 0x000fe20000000004 */
[----:B------:R-:W-:Y:S02]  /*2fa0*/  IMAD.MOV.U32 R4, RZ, RZ, R27 ;  /* 0x000000ffff047224 */ /* 0x000fe400078e001b */
[----:B------:R-:W-:Y:S01]  /*2fb0*/  IMAD.MOV.U32 R5, RZ, RZ, R25 ;  /* 0x000000ffff057224 */ /* 0x000fe200078e0019 */
[----:B------:R-:W-:-:S02]  /*2fc0*/  PRMT R74, R74, 0x5410, R7 ;  /* 0x000054104a4a7816 */ /* 0x000fc40000000007 */
[----:B------:R-:W-:Y:S01]  /*2fd0*/  PRMT R70, R4, 0x5410, R6 ;  /* 0x0000541004467816 */ /* 0x000fe20000000006 */
[----:B------:R-:W-:Y:S01]  /*2fe0*/  IMAD.MOV.U32 R4, RZ, RZ, R24 ;  /* 0x000000ffff047224 */ /* 0x000fe200078e0018 */
[----:B------:R-:W-:Y:S01]  /*2ff0*/  PRMT R73, R73, 0x5410, R5 ;  /* 0x0000541049497816 */ /* 0x000fe20000000005 */
[----:B------:R-:W-:-:S05]  /*3000*/  IMAD.MOV.U32 R6, RZ, RZ, R56 ;  /* 0x000000ffff067224 */ /* 0x000fca00078e0038 */
[----:B------:R-:W-:Y:S01]  /*3010*/  PRMT R72, R6, 0x5410, R4 ;  /* 0x0000541006487816 */ /* 0x000fe20000000004 */
[----:B------:R-:W-:Y:S06]  /*3020*/  @!P3 BRA `(.L_x_606) ;  /* 0x000000000004b947 */ /* 0x000fec0003800000 */
[----:B------:R-:W-:Y:S01]  /*3030*/  BPT.TRAP 0x1 ;  /* 0x000000040000795c */ /* 0x000fe20000300000 */
.L_x_606:
[----:B------:R-:W-:Y:S01]  /*3040*/  IMAD R58, R23, 0x8, R2 ;  /* 0x00000008173a7824 */ /* 0x000fe200078e0202 */
[----:B------:R-:W-:Y:S01]  /*3050*/  SHF.L.U32 R65, R187, 0x1f, RZ ;  /* 0x0000001fbb417819 */ /* 0x000fe200000006ff */
[----:B------:R-:W-:Y:S03]  /*3060*/  BSSY B1, `(.L_x_607) ;  /* 0x0000003000017945 */ /* 0x000fe60003800000 */
[----:B------:R-:W0:Y:S02]  /*3070*/  SYNCS.PHASECHK.TRANS64.TRYWAIT P4, [R58+URZ+0x28c90], R65 ;  /* 0x028c90413a0075a7 */ /* 0x000e24000808017f */
[----:B0-----:R-:W-:Y:S05]  /*3080*/  @!P4 BRA `(.L_x_608) ;  /* 0x0000017000ecc947 */ /* 0x001fea0003800000 */
.L_x_856:
[----:B------:R-:W-:Y:S05]  /*3090*/  BSYNC B1 ;  /* 0x0000000000017941 */ /* 0x000fea0003800000 */
.L_x_607:
[----:B------:R-:W-:-:S03]  /*30a0*/  UMOV UR4, 0xffffffff ;  /* 0xffffffff00047882 */ /* 0x000fc60000000000 */
[----:B------:R-:W-:Y:S05]  /*30b0*/  BRA.DIV UR4, `(.L_x_609) ;  /* 0x0000017204f47947 */ /* 0x000fea000b800000 */
[----:B------:R1:W2:Y:S04]  /*30c0*/  SHFL.IDX PT, R69, R13, RZ, 0x1c1f ;  /* 0x001c1fff0d457589 */ /* 0x0002a800000e0000 */
[----:B------:R1:W3:Y:S02]  /*30d0*/  SHFL.IDX PT, R14, R67, RZ, 0x1c1f ;  /* 0x001c1fff430e7589 */ /* 0x0002e400000e0000 */
.L_x_860:
[----:B------:R-:W-:Y:S05]  /*30e0*/  @P2 BRA `(.L_x_610) ;  /* 0x0000001400782947 */ /* 0x000fea0003800000 */
[----:B------:R-:W-:Y:S04]  /*30f0*/  BSSY B1, `(.L_x_611) ;  /* 0x0000037000017945 */ /* 0x000fe80003800000 */
[----:B------:R-:W-:Y:S05]  /*3100*/  @P0 BRA `(.L_x_612) ;  /* 0x0000000000d40947 */ /* 0x000fea0003800000 */
[----:B------:R4:W0:Y:S01]  /*3110*/  LDS.128 R4, [R66+0x22400] ;  /* 0x0224000042047984 */ /* 0x0008220000000c00 */
[C---:B---3--:R-:W-:Y:S01]  /*3120*/  LEA R10, P2, R16.reuse, R14, 0x1 ;  /* 0x0000000e100a7211 */ /* 0x048fe200078408ff */
[----:B------:R-:W-:Y:S03]  /*3130*/  BSSY B2, `(.L_x_613) ;  /* 0x0000031000027945 */ /* 0x000fe60003800000 */
[----:B--2---:R-:W-:Y:S02]  /*3140*/  LEA.HI.X R11, R16, R69, R17, 0x1, P2 ;  /* 0x00000045100b7211 */ /* 0x004fe400010f0c11 */
[----:B------:R-:W-:-:S13]  /*3150*/  ISETP.GE.AND P2, PT, R188, R68, PT ;  /* 0x00000044bc00720c */ /* 0x000fda0003f46270 */
[----:B----4-:R-:W-:Y:S05]  /*3160*/  @P2 BRA `(.L_x_614) ;  /* 0x0000000000b42947 */ /* 0x010fea0003800000 */
[----:B-1----:R-:W-:Y:S02]  /*3170*/  SHF.R.U64 R13, R56, 0x10, R57 ;  /* 0x00000010380d7819 */ /* 0x002fe40000001239 */
[----:B------:R-:W-:Y:S01]  /*3180*/  SHF.R.U64 R12, R26, 0x10, R27 ;  /* 0x000000101a0c7819 */ /* 0x000fe2000000121b */
[----:B0-----:R-:W-:Y:S01]  /*3190*/  IMAD.U32 R26, R5, 0x10000, RZ ;  /* 0x00010000051a7824 */ /* 0x001fe200078e00ff */
[----:B------:R-:W-:Y:S02]  /*31a0*/  PRMT R13, R72, 0x5410, R13 ;  /* 0x00005410480d7816 */ /* 0x000fe4000000000d */
[----:B------:R-:W-:Y:S02]  /*31b0*/  SHF.R.U32.HI R15, RZ, 0x10, R27 ;  /* 0x00000010ff0f7819 */ /* 0x000fe4000001161b */
[----:B------:R-:W-:Y:S02]  /*31c0*/  SHF.R.U32.HI R66, RZ, 0x10, R57 ;  /* 0x00000010ff427819 */ /* 0x000fe40000011639 */
[----:B------:R-:W-:-:S02]  /*31d0*/  PRMT R12, R70, 0x5432, R12 ;  /* 0x00005432460c7816 */ /* 0x000fc4000000000c */
[----:B------:R-:W-:Y:S02]  /*31e0*/  LOP3.LUT R27, R5, 0xffff0000, RZ, 0xc0, !PT ;  /* 0xffff0000051b7812 */ /* 0x000fe400078ec0ff */
[C---:B------:R-:W-:Y:S01]  /*31f0*/  LOP3.LUT R57, R13.reuse, 0xffff0000, RZ, 0xc0, !PT ;  /* 0xffff00000d397812 */ /* 0x040fe200078ec0ff */
[----:B------:R-:W-:Y:S01]  /*3200*/  IMAD.U32 R13, R13, 0x10000, RZ ;  /* 0x000100000d0d7824 */ /* 0x000fe200078e00ff */
[C---:B------:R-:W-:Y:S01]  /*3210*/  LOP3.LUT R56, R12.reuse, 0xffff0000, RZ, 0xc0, !PT ;  /* 0xffff00000c387812 */ /* 0x040fe200078ec0ff */
[----:B------:R-:W-:Y:S01]  /*3220*/  IMAD.U32 R12, R12, 0x10000, RZ ;  /* 0x000100000c0c7824 */ /* 0x000fe200078e00ff */
[----:B------:R-:W-:Y:S01]  /*3230*/  PRMT R66, R74, 0x5432, R66 ;  /* 0x000054324a427816 */ /* 0x000fe20000000042 */
[C---:B------:R-:W-:Y:S01]  /*3240*/  FMUL.FTZ R5, R27.reuse, R57 ;  /* 0x000000391b057220 */ /* 0x040fe20000410000 */
[----:B------:R-:W-:Y:S01]  /*3250*/  PRMT R15, R70, 0x5410, R15 ;  /* 0x00005410460f7816 */ /* 0x000fe2000000000f */
[----:B------:R-:W-:Y:S01]  /*3260*/  FMUL.FTZ R70, R27, R56 ;  /* 0x000000381b467220 */ /* 0x000fe20000410000 */
[----:B------:R-:W-:-:S02]  /*3270*/  IMAD.U32 R27, R6, 0x10000, RZ ;  /* 0x00010000061b7824 */ /* 0x000fc400078e00ff */
[----:B------:R-:W-:Y:S01]  /*3280*/  FFMA.FTZ R5, R26, R56, -R5 ;  /* 0x000000381a057223 */ /* 0x000fe20000010805 */
[----:B------:R-:W-:Y:S01]  /*3290*/  LOP3.LUT R56, R6, 0xffff0000, RZ, 0xc0, !PT ;  /* 0xffff000006387812 */ /* 0x000fe200078ec0ff */
[----:B------:R-:W-:Y:S02]  /*32a0*/  IMAD.U32 R67, R66, 0x10000, RZ ;  /* 0x0001000042437824 */ /* 0x000fe400078e00ff */
[----:B------:R-:W-:Y:S01]  /*32b0*/  FFMA.FTZ R26, R26, R57, R70 ;  /* 0x000000391a1a7223 */ /* 0x000fe20000010046 */
[C---:B------:R-:W-:Y:S01]  /*32c0*/  IMAD.U32 R57, R15.reuse, 0x10000, RZ ;  /* 0x000100000f397824 */ /* 0x040fe200078e00ff */
[----:B------:R-:W-:Y:S01]  /*32d0*/  LOP3.LUT R66, R66, 0xffff0000, RZ, 0xc0, !PT ;  /* 0xffff000042427812 */ /* 0x000fe200078ec0ff */
[C---:B------:R-:W-:Y:S01]  /*32e0*/  FMUL.FTZ R6, R56.reuse, R67 ;  /* 0x0000004338067220 */ /* 0x040fe20000410000 */
[----:B------:R-:W-:Y:S01]  /*32f0*/  LOP3.LUT R15, R15, 0xffff0000, RZ, 0xc0, !PT ;  /* 0xffff00000f0f7812 */ /* 0x000fe200078ec0ff */
[----:B------:R-:W-:Y:S01]  /*3300*/  FMUL.FTZ R56, R56, R57 ;  /* 0x0000003938387220 */ /* 0x000fe20000410000 */
[----:B------:R-:W-:Y:S01]  /*3310*/  F2FP.BF16.F32.PACK_AB R5, R26, R5 ;  /* 0x000000051a05723e */ /* 0x000fe200000010ff */
[----:B------:R-:W-:Y:S01]  /*3320*/  FFMA.FTZ R6, R27, R57, -R6 ;  /* 0x000000391b067223 */ /* 0x000fe20000010806 */
[----:B------:R-:W-:Y:S01]  /*3330*/  LOP3.LUT R57, R7, 0xffff0000, RZ, 0xc0, !PT ;  /* 0xffff000007397812 */ /* 0x000fe200078ec0ff */
[----:B------:R-:W-:Y:S01]  /*3340*/  FFMA.FTZ R27, R27, R67, R56 ;  /* 0x000000431b1b7223 */ /* 0x000fe20000010038 */
[----:B------:R-:W-:-:S02]  /*3350*/  IMAD.U32 R56, R7, 0x10000, RZ ;  /* 0x0001000007387824 */ /* 0x000fc400078e00ff */
[C---:B------:R-:W-:Y:S01]  /*3360*/  IMAD.U32 R7, R4.reuse, 0x10000, RZ ;  /* 0x0001000004077824 */ /* 0x040fe200078e00ff */
[----:B------:R-:W-:Y:S01]  /*3370*/  LOP3.LUT R4, R4, 0xffff0000, RZ, 0xc0, !PT ;  /* 0xffff000004047812 */ /* 0x000fe200078ec0ff */
[C---:B------:R-:W-:Y:S01]  /*3380*/  FMUL.FTZ R67, R57.reuse, R66 ;  /* 0x0000004239437220 */ /* 0x040fe20000410000 */
[-C--:B------:R-:W-:Y:S01]  /*3390*/  FMUL.FTZ R57, R57, R15.reuse ;  /* 0x0000000f39397220 */ /* 0x080fe20000410000 */
[----:B------:R-:W-:Y:S02]  /*33a0*/  F2FP.BF16.F32.PACK_AB R6, R27, R6 ;  /* 0x000000061b06723e */ /* 0x000fe400000010ff */
[----:B------:R-:W-:Y:S01]  /*33b0*/  FFMA.FTZ R67, R56, R15, -R67 ;  /* 0x0000000f38437223 */ /* 0x000fe20000010843 */
[CC--:B------:R-:W-:Y:S01]  /*33c0*/  FMUL.FTZ R70, R4.reuse, R13.reuse ;  /* 0x0000000d04467220 */ /* 0x0c0fe20000410000 */
[----:B------:R-:W-:Y:S01]  /*33d0*/  FMUL.FTZ R4, R4, R12 ;  /* 0x0000000c04047220 */ /* 0x000fe20000410000 */
[----:B------:R-:W-:Y:S02]  /*33e0*/  FFMA.FTZ R56, R56, R66, R57 ;  /* 0x0000004238387223 */ /* 0x000fe40000010039 */
[C---:B------:R-:W-:Y:S01]  /*33f0*/  FFMA.FTZ R70, R7.reuse, R12, -R70 ;  /* 0x0000000c07467223 */ /* 0x040fe20000010846 */
[----:B------:R-:W-:-:S02]  /*3400*/  FFMA.FTZ R7, R7, R13, R4 ;  /* 0x0000000d07077223 */ /* 0x000fc40000010004 */
[----:B------:R-:W-:-:S03]  /*3410*/  F2FP.BF16.F32.PACK_AB R56, R56, R67 ;  /* 0x000000433838723e */ /* 0x000fc600000010ff */
[----:B------:R-:W-:Y:S02]  /*3420*/  F2FP.BF16.F32.PACK_AB R4, R7, R70 ;  /* 0x000000460704723e */ /* 0x000fe400000010ff */
[----:B------:R-:W-:-:S07]  /*3430*/  IMAD.MOV.U32 R7, RZ, RZ, R56 ;  /* 0x000000ffff077224 */ /* 0x000fce00078e0038 */
.L_x_614:
[----:B------:R-:W-:Y:S05]  /*3440*/  BSYNC B2 ;  /* 0x0000000000027941 */ /* 0x000fea0003800000 */
.L_x_613:
[----:B0-----:R4:W-:Y:S02]  /*3450*/  ST.E.128 desc[UR42][R10.64], R4 ;  /* 0x000000040a007985 */ /* 0x0019e4000c101d2a */
.L_x_612:
[----:B------:R-:W-:Y:S05]  /*3460*/  BSYNC B1 ;  /* 0x0000000000017941 */ /* 0x000fea0003800000 */
.L_x_611:
[----:B------:R-:W-:-:S13]  /*3470*/  LOP3.LUT P2, RZ, R18, 0x2, RZ, 0xc0, !PT ;  /* 0x0000000212ff7812 */ /* 0x000fda000784c0ff */
[----:B------:R-:W-:Y:S05]  /*3480*/  @P2 BRA `(.L_x_610) ;  /* 0x0000001000902947 */ /* 0x000fea0003800000 */
[----:B----4-:R-:W-:Y:S01]  /*3490*/  IMAD.MOV.U32 R5, RZ, RZ, 0x20 ;  /* 0x00000020ff057424 */ /* 0x010fe200078e00ff */
[----:B------:R-:W-:Y:S01]  /*34a0*/  LOP3.LUT P2, RZ, R191, 0x4, RZ, 0xc0, !PT ;  /* 0x00000004bfff7812 */ /* 0x000fe2000784c0ff */
[----:B------:R-:W-:Y:S03]  /*34b0*/  BSSY B1, `(.L_x_615) ;  /* 0x0000036000017945 */ /* 0x000fe60003800000 */
[----:B------:R-:W-:Y:S02]  /*34c0*/  SEL R5, R5, 0xffffffe0, !P2 ;  /* 0xffffffe005057807 */ /* 0x000fe40005000000 */
[C---:B---3--:R-:W-:Y:S02]  /*34d0*/  LEA R10, P2, R22.reuse, R14, 0x1 ;  /* 0x0000000e160a7211 */ /* 0x048fe400078408ff */
[----:B------:R-:W-:Y:S02]  /*34e0*/  IADD3 R5, R5, R46, R64 ;  /* 0x0000002e05057210 */ /* 0x000fe40007ffe040 */
[----:B--2---:R-:W-:-:S02]  /*34f0*/  LEA.HI.X R11, R22, R69, R193, 0x1, P2 ;  /* 0x00000045160b7211 */ /* 0x004fc400010f0cc1 */
[----:B------:R-:W-:Y:S01]  /*3500*/  ISETP.GE.AND P2, PT, R194, R68, PT ;  /* 0x00000044c200720c */ /* 0x000fe20003f46270 */
[----:B------:R-:W-:-:S06]  /*3510*/  IMAD R4, R5, 0x2, R2 ;  /* 0x0000000205047824 */ /* 0x000fcc00078e0202 */
[----:B------:R-:W2:Y:S06]  /*3520*/  LDS.128 R4, [R4+0x22400] ;  /* 0x0224000004047984 */ /* 0x000eac0000000c00 */
[----:B------:R-:W-:Y:S05]  /*3530*/  @P2 BRA `(.L_x_616) ;  /* 0x0000000000b42947 */ /* 0x000fea0003800000 */
[----:B------:R-:W-:Y:S02]  /*3540*/  SHF.R.U64 R12, R24, 0x10, R25 ;  /* 0x00000010180c7819 */ /* 0x000fe40000001219 */
[----:B------:R-:W-:Y:S02]  /*3550*/  SHF.R.U64 R14, R8, 0x10, R9 ;  /* 0x00000010080e7819 */ /* 0x000fe40000001209 */
[----:B------:R-:W-:Y:S02]  /*3560*/  SHF.R.U32.HI R56, RZ, 0x10, R25 ;  /* 0x00000010ff387819 */ /* 0x000fe40000011619 */
[----:B------:R-:W-:Y:S01]  /*3570*/  SHF.R.U32.HI R15, RZ, 0x10, R9 ;  /* 0x00000010ff0f7819 */ /* 0x000fe20000011609 */
[----:B--2---:R-:W-:Y:S01]  /*3580*/  IMAD.U32 R9, R6, 0x10000, RZ ;  /* 0x0001000006097824 */ /* 0x004fe200078e00ff */
[----:B------:R-:W-:Y:S02]  /*3590*/  PRMT R25, R72, 0x5432, R12 ;  /* 0x0000543248197816 */ /* 0x000fe4000000000c */
[----:B------:R-:W-:-:S02]  /*35a0*/  PRMT R14, R71, 0x5432, R14 ;  /* 0x00005432470e7816 */ /* 0x000fc4000000000e */
[----:B------:R-:W-:Y:S02]  /*35b0*/  PRMT R24, R71, 0x5410, R15 ;  /* 0x0000541047187816 */ /* 0x000fe4000000000f */
[----:B------:R-:W-:Y:S02]  /*35c0*/  LOP3.LUT R12, R5, 0xffff0000, RZ, 0xc0, !PT ;  /* 0xffff0000050c7812 */ /* 0x000fe400078ec0ff */
[C---:B------:R-:W-:Y:S01]  /*35d0*/  LOP3.LUT R27, R25.reuse, 0xffff0000, RZ, 0xc0, !PT ;  /* 0xffff0000191b7812 */ /* 0x040fe200078ec0ff */
[----:B------:R-:W-:Y:S01]  /*35e0*/  IMAD.U32 R26, R24, 0x10000, RZ ;  /* 0x00010000181a7824 */ /* 0x000fe200078e00ff */
[----:B------:R-:W-:Y:S01]  /*35f0*/  LOP3.LUT R15, R14, 0xffff0000, RZ, 0xc0, !PT ;  /* 0xffff00000e0f7812 */ /* 0x000fe200078ec0ff */
[----:B------:R-:W-:Y:S01]  /*3600*/  IMAD.U32 R25, R25, 0x10000, RZ ;  /* 0x0001000019197824 */ /* 0x000fe200078e00ff */
[----:B------:R-:W-:Y:S01]  /*3610*/  PRMT R56, R73, 0x5432, R56 ;  /* 0x0000543249387816 */ /* 0x000fe20000000038 */
[----:B------:R-:W-:Y:S01]  /*3620*/  FMUL.FTZ R66, R12, R27 ;  /* 0x0000001b0c427220 */ /* 0x000fe20000410000 */
[----:B-1----:R-:W-:Y:S01]  /*3630*/  LOP3.LUT R13, R6, 0xffff0000, RZ, 0xc0, !PT ;  /* 0xffff0000060d7812 */ /* 0x002fe200078ec0ff */
[C---:B------:R-:W-:Y:S01]  /*3640*/  IMAD.U32 R6, R7.reuse, 0x10000, RZ ;  /* 0x0001000007067824 */ /* 0x040fe200078e00ff */
[----:B------:R-:W-:Y:S01]  /*3650*/  LOP3.LUT R8, R7, 0xffff0000, RZ, 0xc0, !PT ;  /* 0xffff000007087812 */ /* 0x000fe200078ec0ff */
[----:B------:R-:W-:-:S02]  /*3660*/  IMAD.U32 R7, R5, 0x10000, RZ ;  /* 0x0001000005077824 */ /* 0x000fc400078e00ff */
[-C--:B------:R-:W-:Y:S01]  /*3670*/  FMUL.FTZ R12, R12, R15.reuse ;  /* 0x0000000f0c0c7220 */ /* 0x080fe20000410000 */
[----:B------:R-:W-:Y:S02]  /*3680*/  IMAD.U32 R64, R56, 0x10000, RZ ;  /* 0x0001000038407824 */ /* 0x000fe400078e00ff */
[C---:B------:R-:W-:Y:S01]  /*3690*/  FFMA.FTZ R66, R7.reuse, R15, -R66 ;  /* 0x0000000f07427223 */ /* 0x040fe20000010842 */
[----:B------:R-:W-:Y:S01]  /*36a0*/  FFMA.FTZ R27, R7, R27, R12 ;  /* 0x0000001b071b7223 */ /* 0x000fe2000001000c */
[C---:B------:R-:W-:Y:S01]  /*36b0*/  FMUL.FTZ R68, R13.reuse, R64 ;  /* 0x000000400d447220 */ /* 0x040fe20000410000 */
[-C--:B------:R-:W-:Y:S01]  /*36c0*/  FMUL.FTZ R12, R13, R26.reuse ;  /* 0x0000001a0d0c7220 */ /* 0x080fe20000410000 */
[----:B------:R-:W-:Y:S01]  /*36d0*/  IMAD.U32 R5, R4, 0x10000, RZ ;  /* 0x0001000004057824 */ /* 0x000fe200078e00ff */
[----:B------:R-:W-:Y:S01]  /*36e0*/  LOP3.LUT R13, R56, 0xffff0000, RZ, 0xc0, !PT ;  /* 0xffff0000380d7812 */ /* 0x000fe200078ec0ff */
[C---:B------:R-:W-:Y:S01]  /*36f0*/  FFMA.FTZ R68, R9.reuse, R26, -R68 ;  /* 0x0000001a09447223 */ /* 0x040fe20000010844 */
[----:B------:R-:W-:Y:S01]  /*3700*/  LOP3.LUT R7, R24, 0xffff0000, RZ, 0xc0, !PT ;  /* 0xffff000018077812 */ /* 0x000fe200078ec0ff */
[----:B------:R-:W-:Y:S01]  /*3710*/  IMAD.U32 R14, R14, 0x10000, RZ ;  /* 0x000100000e0e7824 */ /* 0x000fe200078e00ff */
[----:B------:R-:W-:Y:S01]  /*3720*/  LOP3.LUT R4, R4, 0xffff0000, RZ, 0xc0, !PT ;  /* 0xffff000004047812 */ /* 0x000fe200078ec0ff */
[----:B------:R-:W-:Y:S01]  /*3730*/  FFMA.FTZ R9, R9, R64, R12 ;  /* 0x0000004009097223 */ /* 0x000fe2000001000c */
[C---:B------:R-:W-:Y:S01]  /*3740*/  FMUL.FTZ R15, R8.reuse, R13 ;  /* 0x0000000d080f7220 */ /* 0x040fe20000410000 */
[----:B------:R-:W-:Y:S01]  /*3750*/  FMUL.FTZ R12, R8, R7 ;  /* 0x00000007080c7220 */ /* 0x000fe20000410000 */
[----:B------:R-:W-:Y:S01]  /*3760*/  F2FP.BF16.F32.PACK_AB R27, R27, R66 ;  /* 0x000000421b1b723e */ /* 0x000fe200000010ff */
[C---:B------:R-:W-:Y:S01]  /*3770*/  FMUL.FTZ R8, R4.reuse, R25 ;  /* 0x0000001904087220 */ /* 0x040fe20000410000 */
[-C--:B------:R-:W-:Y:S01]  /*3780*/  FMUL.FTZ R4, R4, R14.reuse ;  /* 0x0000000e04047220 */ /* 0x080fe20000410000 */
[C---:B------:R-:W-:Y:S01]  /*3790*/  FFMA.FTZ R15, R6.reuse, R7, -R15 ;  /* 0x00000007060f7223 */ /* 0x040fe2000001080f */
[----:B------:R-:W-:Y:S01]  /*37a0*/  FFMA.FTZ R12, R6, R13, R12 ;  /* 0x0000000d060c7223 */ /* 0x000fe2000001000c */
[C---:B------:R-:W-:Y:S01]  /*37b0*/  FFMA.FTZ R8, R5.reuse, R14, -R8 ;  /* 0x0000000e05087223 */ /* 0x040fe20000010808 */
[----:B------:R-:W-:Y:S01]  /*37c0*/  FFMA.FTZ R5, R5, R25, R4 ;  /* 0x0000001905057223 */ /* 0x000fe20000010004 */
[----:B------:R-:W-:-:S02]  /*37d0*/  F2FP.BF16.F32.PACK_AB R6, R9, R68 ;  /* 0x000000440906723e */ /* 0x000fc400000010ff */
[----:B------:R-:W-:Y:S02]  /*37e0*/  F2FP.BF16.F32.PACK_AB R7, R12, R15 ;  /* 0x0000000f0c07723e */ /* 0x000fe400000010ff */
[----:B------:R-:W-:Y:S01]  /*37f0*/  F2FP.BF16.F32.PACK_AB R4, R5, R8 ;  /* 0x000000080504723e */ /* 0x000fe200000010ff */
[----:B------:R-:W-:-:S07]  /*3800*/  IMAD.MOV.U32 R5, RZ, RZ, R27 ;  /* 0x000000ffff057224 */ /* 0x000fce00078e001b */
.L_x_616:
[----:B------:R-:W-:Y:S05]  /*3810*/  BSYNC B1 ;  /* 0x0000000000017941 */ /* 0x000fea0003800000 */
.L_x_615:
[----:B--2---:R2:W-:Y:S01]  /*3820*/  ST.E.128 desc[UR42][R10.64], R4 ;  /* 0x000000040a007985 */ /* 0x0045e2000c101d2a */
[----:B------:R-:W-:Y:S05]  /*3830*/  BRA `(.L_x_610) ;  /* 0x0000000c00a47947 */ /* 0x000fea0003800000 */
.L_x_603:
[----:B------:R-:W-:Y:S01]  /*3840*/  IMAD R63, R34, -0x40, R36 ;  /* 0xffffffc0223f7824 */ /* 0x000fe200078e0224 */
[----:B------:R-:W-:-:S04]  /*3850*/  ISETP.GE.AND P2, PT, R16, R68, PT ;  /* 0x000000441000720c */ /* 0x000fc80003f46270 */
[----:B------:R-:W-:-:S04]  /*3860*/  VIMNMX R63, R63, 0x40, PT ;  /* 0x000000403f3f7848 */ /* 0x000fc80003fe0100 */
[----:B------:R-:W-:-:S13]  /*3870*/  ISETP.GE.OR P3, PT, R186, R63, P2 ;  /* 0x0000003fba00720c */ /* 0x000fda0001766670 */
[----:B------:R-:W-:Y:S01]  /*3880*/  @!P3 IADD3 R4, P4, R28, R4, RZ ;  /* 0x000000041c04b210 */ /* 0x000fe20007f9e0ff */
[----:B------:R-:W0:Y:S04]  /*3890*/  @!P3 LDC.64 R8, c[0x0][0x400] ;  /* 0x00010000ff08bb82 */ /* 0x000e280000000a00 */
[----:B------:R-:W-:-:S04]  /*38a0*/  @!P3 IMAD.X R5, R10, 0x1, R49, P4 ;  /* 0x000000010a05b824 */ /* 0x000fc800020e0631 */
[----:B------:R-:W1:Y:S02]  /*38b0*/  @!P3 LDC.64 R10, c[0x0][0x3e8] ;  /* 0x0000fa00ff0abb82 */ /* 0x000e640000000a00 */
[----:B-1----:R-:W-:-:S04]  /*38c0*/  @!P3 LEA R10, P4, R4, R10, 0x1 ;  /* 0x0000000a040ab211 */ /* 0x002fc800078808ff */
[----:B------:R-:W-:Y:S01]  /*38d0*/  @!P3 LEA.HI.X R11, R4, R11, R5, 0x1, P4 ;  /* 0x0000000b040bb211 */ /* 0x000fe200020f0c05 */
[----:B------:R-:W-:Y:S02]  /*38e0*/  @!P3 IMAD R4, R41, R34, RZ ;  /* 0x000000222904b224 */ /* 0x000fe400078e02ff */
[----:B------:R-:W-:Y:S02]  /*38f0*/  @!P3 IMAD.MOV.U32 R5, RZ, RZ, R52 ;  /* 0x000000ffff05b224 */ /* 0x000fe400078e0034 */
[----:B------:R-:W-:Y:S02]  /*3900*/  @!P3 IMAD R7, R12, R43, R4 ;  /* 0x0000002b0c07b224 */ /* 0x000fe400078e0204 */
[----:B------:R-:W-:-:S04]  /*3910*/  @!P3 IMAD.MOV.U32 R4, RZ, RZ, R32 ;  /* 0x000000ffff04b224 */ /* 0x000fc800078e0020 */
[----:B------:R-:W-:-:S04]  /*3920*/  @!P3 IMAD.WIDE.U32 R4, R34, R43, R4 ;  /* 0x0000002b2204b225 */ /* 0x000fc800078e0004 */
[----:B------:R-:W-:Y:S01]  /*3930*/  @!P3 IMAD.IADD R5, R7, 0x1, R5 ;  /* 0x000000010705b824 */ /* 0x000fe200078e0205 */
[C---:B0-----:R-:W-:Y:S02]  /*3940*/  @!P3 LEA R8, P4, R4.reuse, R8, 0x1 ;  /* 0x000000080408b211 */ /* 0x041fe400078808ff */
[----:B------:R-:W-:Y:S02]  /*3950*/  CS2R R6, SRZ ;  /* 0x0000000000067805 */ /* 0x000fe4000001ff00 */
[----:B------:R-:W-:Y:S02]  /*3960*/  @!P3 LEA.HI.X R9, R4, R9, R5, 0x1, P4 ;  /* 0x000000090409b211 */ /* 0x000fe400020f0c05 */
[----:B------:R-:W-:Y:S02]  /*3970*/  CS2R R4, SRZ ;  /* 0x0000000000047805 */ /* 0x000fe4000001ff00 */
[----:B------:R-:W-:Y:S02]  /*3980*/  CS2R R26, SRZ ;  /* 0x00000000001a7805 */ /* 0x000fe4000001ff00 */
[----:B------:R-:W-:-:S02]  /*3990*/  CS2R R24, SRZ ;  /* 0x0000000000187805 */ /* 0x000fc4000001ff00 */
[----:B------:R-:W2:Y:S04]  /*39a0*/  @!P3 LDG.E.128 R4, desc[UR42][R10.64] ;  /* 0x0000002a0a04b981 */ /* 0x000ea8000c1e1d00 */
[----:B------:R-:W3:Y:S01]  /*39b0*/  @!P3 LDG.E.128 R24, desc[UR42][R8.64] ;  /* 0x0000002a0818b981 */ /* 0x000ee2000c1e1d00 */
[----:B------:R-:W-:-:S06]  /*39c0*/  UISETP.NE.AND UP0, UPT, UR37, 0x3, UPT ;  /* 0x000000032500788c */ /* 0x000fcc000bf05270 */
[----:B------:R-:W-:Y:S01]  /*39d0*/  PLOP3.LUT P3, PT, PT, PT, UP0, 0x80, 0x0 ;  /* 0x000000000000781c */ /* 0x000fe20003f6f008 */
[----:B--2---:R-:W-:Y:S02]  /*39e0*/  IMAD.MOV.U32 R12, RZ, RZ, R6 ;  /* 0x000000ffff0c7224 */ /* 0x004fe400078e0006 */
[----:B------:R-:W-:Y:S02]  /*39f0*/  IMAD.MOV.U32 R56, RZ, RZ, R5 ;  /* 0x000000ffff387224 */ /* 0x000fe400078e0005 */
[----:B------:R-:W-:Y:S01]  /*3a00*/  IMAD.MOV.U32 R14, RZ, RZ, R7 ;  /* 0x000000ffff0e7224 */ /* 0x000fe200078e0007 */
[----:B------:R-:W-:Y:S01]  /*3a10*/  PRMT R80, R12, 0x7610, R80 ;  /* 0x000076100c507816 */ /* 0x000fe20000000050 */
[----:B------:R-:W-:Y:S01]  /*3a20*/  IMAD.MOV.U32 R15, RZ, RZ, R4 ;  /* 0x000000ffff0f7224 */ /* 0x000fe200078e0004 */
[----:B------:R-:W-:Y:S01]  /*3a30*/  PRMT R70, R56, 0x7610, R70 ;  /* 0x0000761038467816 */ /* 0x000fe20000000046 */
[----:B---3--:R-:W-:Y:S01]  /*3a40*/  IMAD.MOV.U32 R8, RZ, RZ, R26 ;  /* 0x000000ffff087224 */ /* 0x008fe200078e001a */
[----:B------:R-:W-:Y:S01]  /*3a50*/  PRMT R79, R14, 0x7610, R79 ;  /* 0x000076100e4f7816 */ /* 0x000fe2000000004f */
[----:B------:R-:W-:Y:S01]  /*3a60*/  IMAD.MOV.U32 R9, RZ, RZ, R27 ;  /* 0x000000ffff097224 */ /* 0x000fe200078e001b */
[----:B------:R-:W-:Y:S01]  /*3a70*/  PRMT R81, R15, 0x7610, R81 ;  /* 0x000076100f517816 */ /* 0x000fe20000000051 */
[----:B------:R-:W-:Y:S01]  /*3a80*/  IMAD.MOV.U32 R10, RZ, RZ, R24 ;  /* 0x000000ffff0a7224 */ /* 0x000fe200078e0018 */
[----:B------:R-:W-:Y:S01]  /*3a90*/  PRMT R80, R80, 0x5410, R8 ;  /* 0x0000541050507816 */ /* 0x000fe20000000008 */
[----:B------:R-:W-:-:S03]  /*3aa0*/  IMAD.MOV.U32 R11, RZ, RZ, R25 ;  /* 0x000000ffff0b7224 */ /* 0x000fc600078e0019 */
[----:B------:R-:W-:Y:S02]  /*3ab0*/  PRMT R78, R10, 0x5410, R9 ;  /* 0x000054100a4e7816 */ /* 0x000fe40000000009 */
[----:B------:R-:W-:Y:S01]  /*3ac0*/  PRMT R70, R70, 0x5410, R11 ;  /* 0x0000541046467816 */ /* 0x000fe2000000000b */
[----:B------:R-:W-:Y:S06]  /*3ad0*/  @!P3 BRA `(.L_x_617) ;  /* 0x000000000004b947 */ /* 0x000fec0003800000 */
[----:B------:R-:W-:Y:S01]  /*3ae0*/  BPT.TRAP 0x1 ;  /* 0x000000040000795c */ /* 0x000fe20000300000 */
.L_x_617:
[----:B------:R-:W-:Y:S01]  /*3af0*/  IMAD R58, R23, 0x8, R2 ;  /* 0x00000008173a7824 */ /* 0x000fe200078e0202 */
[----:B------:R-:W-:Y:S01]  /*3b00*/  SHF.L.U32 R65, R187, 0x1f, RZ ;  /* 0x0000001fbb417819 */ /* 0x000fe200000006ff */
[----:B------:R-:W-:Y:S03]  /*3b10*/  BSSY B1, `(.L_x_618) ;  /* 0x0000003000017945 */ /* 0x000fe60003800000 */
[----:B------:R-:W0:Y:S02]  /*3b20*/  SYNCS.PHASECHK.TRANS64.TRYWAIT P4, [R58+URZ+0x28c90], R65 ;  /* 0x028c90413a0075a7 */ /* 0x000e24000808017f */
[----:B0-----:R-:W-:Y:S05]  /*3b30*/  @!P4 BRA `(.L_x_619) ;  /* 0x000001680098c947 */ /* 0x001fea0003800000 */
.L_x_861:
[----:B------:R-:W-:Y:S05]  /*3b40*/  BSYNC B1 ;  /* 0x0000000000017941 */ /* 0x000fea0003800000 */
.L_x_618:
[----:B------:R-:W-:-:S03]  /*3b50*/  UMOV UR4, 0xffffffff ;  /* 0xffffffff00047882 */ /* 0x000fc60000000000 */
[----:B------:R-:W-:Y:S05]  /*3b60*/  BRA.DIV UR4, `(.L_x_620) ;  /* 0x0000016a04a07947 */ /* 0x000fea000b800000 */
[----:B------:R1:W2:Y:S04]  /*3b70*/  SHFL.IDX PT, R66, R13, RZ, 0x1c1f ;  /* 0x001c1fff0d427589 */ /* 0x0002a800000e0000 */
[----:B------:R-:W3:Y:S02]  /*3b80*/  SHFL.IDX PT, R67, R67, RZ, 0x1c1f ;  /* 0x001c1fff43437589 */ /* 0x000ee400000e0000 */
.L_x_865:
[----:B------:R-:W-:-:S13]  /*3b90*/  ISETP.GE.OR P4, PT, R186, R63, P0 ;  /* 0x0000003fba00720c */ /* 0x000fda0000786670 */
[----:B------:R-:W-:Y:S05]  /*3ba0*/  @P4 BRA `(.L_x_610) ;  /* 0x0000000800c84947 */ /* 0x000fea0003800000 */
[----:B------:R-:W4:Y:S01]  /*3bb0*/  LDC R68, c[0x0][0x2f4] ;  /* 0x0000bd00ff447b82 */ /* 0x000f220000000800 */
[----:B------:R-:W-:Y:S01]  /*3bc0*/  LOP3.LUT P5, RZ, R18, 0x1, RZ, 0xc0, !PT ;  /* 0x0000000112ff7812 */ /* 0x000fe200078ac0ff */
[----:B------:R-:W-:Y:S01]  /*3bd0*/  BSSY B1, `(.L_x_621) ;  /* 0x0000072000017945 */ /* 0x000fe20003800000 */
[----:B---3--:R-:W-:-:S04]  /*3be0*/  LEA R56, P4, R51, R67, 0x1 ;  /* 0x0000004333387211 */ /* 0x008fc800078808ff */
[----:B--2---:R-:W-:Y:S01]  /*3bf0*/  LEA.HI.X R57, R51, R66, R54, 0x1, P4 ;  /* 0x0000004233397211 */ /* 0x004fe200020f0c36 */
[----:B----4-:R-:W-:-:S05]  /*3c00*/  IMAD.IADD R8, R68, 0x1, -R45 ;  /* 0x0000000144087824 */ /* 0x010fca00078e0a2d */
[----:B------:R-:W-:-:S04]  /*3c10*/  SEL R8, R45, R8, !P5 ;  /* 0x000000082d087207 */ /* 0x000fc80006800000 */
[----:B------:R-:W-:-:S04]  /*3c20*/  SHF.R.S32.HI R9, RZ, 0x1f, R8 ;  /* 0x0000001fff097819 */ /* 0x000fc80000011408 */
[----:B------:R-:W-:-:S04]  /*3c30*/  LEA.HI R9, R9, R8, RZ, 0x4 ;  /* 0x0000000809097211 */ /* 0x000fc800078f20ff */
[----:B------:R-:W-:-:S04]  /*3c40*/  SHF.R.S32.HI R8, RZ, 0x4, R9 ;  /* 0x00000004ff087819 */ /* 0x000fc80000011409 */
[----:B------:R-:W-:-:S05]  /*3c50*/  LEA.HI.SX32 R8, R37, R8, 0x1d ;  /* 0x0000000825087211 */ /* 0x000fca00078feaff */
[----:B------:R-:W-:-:S05]  /*3c60*/  IMAD.SHL.U32 R69, R8, 0x8, RZ ;  /* 0x0000000808457824 */ /* 0x000fca00078e00ff */
[----:B------:R-:W-:-:S04]  /*3c70*/  LOP3.LUT R9, R40, 0x38, R69, 0xf8, !PT ;  /* 0x0000003828097812 */ /* 0x000fc800078ef845 */
[----:B------:R-:W-:-:S05]  /*3c80*/  LOP3.LUT R9, R9, R42, RZ, 0x3c, !PT ;  /* 0x0000002a09097212 */ /* 0x000fca00078e3cff */
[----:B------:R-:W-:Y:S02]  /*3c90*/  IMAD R11, R198, 0x200, R9 ;  /* 0x00000200c60b7824 */ /* 0x000fe400078e0209 */
[----:B------:R-:W-:Y:S02]  /*3ca0*/  IMAD.IADD R9, R55, 0x1, R64 ;  /* 0x0000000137097824 */ /* 0x000fe400078e0240 */
[----:B------:R-:W-:Y:S02]  /*3cb0*/  IMAD.IADD R11, R64, 0x1, R11 ;  /* 0x00000001400b7824 */ /* 0x000fe400078e020b */
[--C-:B------:R-:W-:Y:S02]  /*3cc0*/  IMAD R9, R9, 0x2, R2.reuse ;  /* 0x0000000209097824 */ /* 0x100fe400078e0202 */
[----:B------:R-:W-:-:S04]  /*3cd0*/  IMAD R12, R11, 0x2, R2 ;  /* 0x000000020b0c7824 */ /* 0x000fc800078e0202 */
[----:B------:R-:W2:Y:S04]  /*3ce0*/  LDS.128 R8, [R9+0x22400] ;  /* 0x0224000009087984 */ /* 0x000ea80000000c00 */
[----:B-1----:R-:W1:Y:S01]  /*3cf0*/  LDS.128 R12, [R12+0x22400] ;  /* 0x022400000c0c7984 */ /* 0x002e620000000c00 */
[----:B------:R-:W-:Y:S05]  /*3d00*/  @P2 BRA `(.L_x_622) ;  /* 0x0000000400782947 */ /* 0x000fea0003800000 */
[----:B------:R-:W-:Y:S01]  /*3d10*/  SHF.R.U32.HI R74, RZ, 0x10, R25 ;  /* 0x00000010ff4a7819 */ /* 0x000fe20000011619 */
[----:B-1----:R-:W-:Y:S01]  /*3d20*/  IMAD.U32 R64, R13, 0x10000, RZ ;  /* 0x000100000d407824 */ /* 0x002fe200078e00ff */
[----:B------:R-:W-:Y:S02]  /*3d30*/  SHF.R.U32.HI R71, RZ, 0x10, R5 ;  /* 0x00000010ff477819 */ /* 0x000fe40000011605 */
[C---:B------:R-:W-:Y:S02]  /*3d40*/  PRMT R74, R70.reuse, 0x5432, R74 ;  /* 0x00005432464a7816 */ /* 0x040fe4000000004a */
[----:B------:R-:W-:Y:S01]  /*3d50*/  PRMT R71, R70, 0x5410, R71 ;  /* 0x0000541046477816 */ /* 0x000fe20000000047 */
[----:B--2---:R-:W-:Y:S01]  /*3d60*/  IMAD.U32 R70, R9, 0x10000, RZ ;  /* 0x0001000009467824 */ /* 0x004fe200078e00ff */
[----:B------:R-:W-:Y:S01]  /*3d70*/  LOP3.LUT R13, R13, 0xffff0000, RZ, 0xc0, !PT ;  /* 0xffff00000d0d7812 */ /* 0x000fe200078ec0ff */
[C---:B------:R-:W-:Y:S01]  /*3d80*/  IMAD.U32 R75, R74.reuse, 0x10000, RZ ;  /* 0x000100004a4b7824 */ /* 0x040fe200078e00ff */
[----:B------:R-:W-:Y:S01]  /*3d90*/  LOP3.LUT R74, R74, 0xffff0000, RZ, 0xc0, !PT ;  /* 0xffff00004a4a7812 */ /* 0x000fe200078ec0ff */
[----:B------:R-:W-:Y:S01]  /*3da0*/  IMAD.U32 R73, R71, 0x10000, RZ ;  /* 0x0001000047497824 */ /* 0x000fe200078e00ff */
[----:B------:R-:W-:Y:S01]  /*3db0*/  LOP3.LUT R9, R9, 0xffff0000, RZ, 0xc0, !PT ;  /* 0xffff000009097812 */ /* 0x000fe200078ec0ff */
[----:B------:R-:W-:Y:S01]  /*3dc0*/  FMUL.FTZ R77, R64, R75 ;  /* 0x0000004b404d7220 */ /* 0x000fe20000410000 */
[----:B------:R-:W-:Y:S01]  /*3dd0*/  SHF.R.U64 R25, R24, 0x10, R25 ;  /* 0x0000001018197819 */ /* 0x000fe20000001219 */
[-C--:B------:R-:W-:Y:S01]  /*3de0*/  FMUL.FTZ R64, R64, R73.reuse ;  /* 0x0000004940407220 */ /* 0x080fe20000410000 */
[----:B------:R-:W-:Y:S01]  /*3df0*/  FMUL.FTZ R76, R13, R74 ;  /* 0x0000004a0d4c7220 */ /* 0x000fe20000410000 */
[C---:B------:R-:W-:Y:S01]  /*3e00*/  FFMA.FTZ R72, R70.reuse, R73, -R77 ;  /* 0x0000004946487223 */ /* 0x040fe2000001084d */
[----:B------:R-:W-:Y:S01]  /*3e10*/  SHF.R.U32.HI R73, RZ, 0x10, R7 ;  /* 0x00000010ff497819 */ /* 0x000fe20000011607 */
[----:B------:R-:W-:Y:S01]  /*3e20*/  FFMA.FTZ R70, R70, R75, R64 ;  /* 0x0000004b46467223 */ /* 0x000fe20000010040 */
[----:B------:R-:W-:-:S02]  /*3e30*/  LOP3.LUT R64, R71, 0xffff0000, RZ, 0xc0, !PT ;  /* 0xffff000047407812 */ /* 0x000fc400078ec0ff */
[----:B------:R-:W-:Y:S02]  /*3e40*/  PRMT R73, R79, 0x5410, R73 ;  /* 0x000054104f497816 */ /* 0x000fe40000000049 */
[----:B------:R-:W-:Y:S01]  /*3e50*/  PRMT R25, R78, 0x5410, R25 ;  /* 0x000054104e197816 */ /* 0x000fe20000000019 */
[-C--:B------:R-:W-:Y:S01]  /*3e60*/  FMUL.FTZ R71, R13, R64.reuse ;  /* 0x000000400d477220 */ /* 0x080fe20000410000 */
[----:B------:R-:W-:Y:S01]  /*3e70*/  FFMA.FTZ R13, R9, R64, -R76 ;  /* 0x00000040090d7223 */ /* 0x000fe2000001084c */
[C---:B------:R-:W-:Y:S01]  /*3e80*/  IMAD.U32 R75, R73.reuse, 0x10000, RZ ;  /* 0x00010000494b7824 */ /* 0x040fe200078e00ff */
[----:B------:R-:W-:Y:S01]  /*3e90*/  LOP3.LUT R73, R73, 0xffff0000, RZ, 0xc0, !PT ;  /* 0xffff000049497812 */ /* 0x000fe200078ec0ff */
[----:B------:R-:W-:Y:S01]  /*3ea0*/  FFMA.FTZ R9, R9, R74, R71 ;  /* 0x0000004a09097223 */ /* 0x000fe20000010047 */
[--C-:B------:R-:W-:Y:S01]  /*3eb0*/  SHF.R.U32.HI R74, RZ, 0x10, R27.reuse ;  /* 0x00000010ff4a7819 */ /* 0x100fe2000001161b */
[----:B------:R-:W-:Y:S01]  /*3ec0*/  IMAD.U32 R71, R15, 0x10000, RZ ;  /* 0x000100000f477824 */ /* 0x000fe200078e00ff */
[----:B------:R-:W-:Y:S01]  /*3ed0*/  SHF.R.U64 R26, R26, 0x10, R27 ;  /* 0x000000101a1a7819 */ /* 0x000fe2000000121b */
[----:B------:R-:W-:Y:S01]  /*3ee0*/  IMAD.U32 R64, R11, 0x10000, RZ ;  /* 0x000100000b407824 */ /* 0x000fe200078e00ff */
[----:B------:R-:W-:Y:S01]  /*3ef0*/  PRMT R74, R78, 0x5432, R74 ;  /* 0x000054324e4a7816 */ /* 0x000fe2000000004a */
[----:B------:R-:W-:Y:S01]  /*3f00*/  FMUL.FTZ R79, R71, R75 ;  /* 0x0000004b474f7220 */ /* 0x000fe20000410000 */
[----:B------:R-:W-:-:S02]  /*3f10*/  PRMT R26, R80, 0x5432, R26 ;  /* 0x00005432501a7816 */ /* 0x000fc4000000001a */
[----:B------:R-:W-:Y:S01]  /*3f20*/  F2FP.BF16.F32.PACK_AB R13, R13, R72 ;  /* 0x000000480d0d723e */ /* 0x000fe200000010ff */
[C---:B------:R-:W-:Y:S01]  /*3f30*/  IMAD.U32 R76, R74.reuse, 0x10000, RZ ;  /* 0x000100004a4c7824 */ /* 0x040fe200078e00ff */
[----:B------:R-:W-:Y:S02]  /*3f40*/  LOP3.LUT R74, R74, 0xffff0000, RZ, 0xc0, !PT ;  /* 0xffff00004a4a7812 */ /* 0x000fe400078ec0ff */
[----:B------:R-:W-:Y:S01]  /*3f50*/  F2FP.BF16.F32.PACK_AB R70, R9, R70 ;  /* 0x000000460946723e */ /* 0x000fe200000010ff */
[----:B------:R-:W-:Y:S01]  /*3f60*/  FMUL.FTZ R77, R71, R76 ;  /* 0x0000004c474d7220 */ /* 0x000fe20000410000 */
[----:B------:R-:W-:-:S03]  /*3f70*/  IMAD.MOV.U32 R9, RZ, RZ, R13 ;  /* 0x000000ffff097224 */ /* 0x000fc600078e000d */
[----:B------:R-:W-:Y:S01]  /*3f80*/  FFMA.FTZ R71, R64, R75, -R77 ;  /* 0x0000004b40477223 */ /* 0x000fe2000001084d */
[----:B------:R-:W-:Y:S01]  /*3f90*/  SHF.R.U64 R75, R4, 0x10, R5 ;  /* 0x00000010044b7819 */ /* 0x000fe20000001205 */
[----:B------:R-:W-:Y:S01]  /*3fa0*/  FFMA.FTZ R64, R64, R76, R79 ;  /* 0x0000004c40407223 */ /* 0x000fe2000001004f */
[----:B------:R-:W-:Y:S01]  /*3fb0*/  LOP3.LUT R4, R15, 0xffff0000, RZ, 0xc0, !PT ;  /* 0xffff00000f047812 */ /* 0x000fe200078ec0ff */
[----:B------:R-:W-:Y:S01]  /*3fc0*/  IMAD.U32 R76, R25, 0x10000, RZ ;  /* 0x00010000194c7824 */ /* 0x000fe200078e00ff */
[----:B------:R-:W-:Y:S01]  /*3fd0*/  LOP3.LUT R5, R11, 0xffff0000, RZ, 0xc0, !PT ;  /* 0xffff00000b057812 */ /* 0x000fe200078ec0ff */
[----:B------:R-:W-:Y:S01]  /*3fe0*/  IMAD.U32 R15, R8, 0x10000, RZ ;  /* 0x00010000080f7824 */ /* 0x000fe200078e00ff */
[----:B------:R-:W-:Y:S01]  /*3ff0*/  LOP3.LUT R25, R25, 0xffff0000, RZ, 0xc0, !PT ;  /* 0xffff000019197812 */ /* 0x000fe200078ec0ff */
[C---:B------:R-:W-:Y:S01]  /*4000*/  FMUL.FTZ R24, R4.reuse, R74 ;  /* 0x0000004a04187220 */ /* 0x040fe20000410000 */
[----:B------:R-:W-:Y:S01]  /*4010*/  FMUL.FTZ R11, R4, R73 ;  /* 0x00000049040b7220 */ /* 0x000fe20000410000 */
[----:B------:R-:W-:Y:S01]  /*4020*/  LOP3.LUT R8, R8, 0xffff0000, RZ, 0xc0, !PT ;  /* 0xffff000008087812 */ /* 0x000fe200078ec0ff */
[----:B------:R-:W-:-:S02]  /*4030*/  IMAD.MOV.U32 R13, RZ, RZ, R70 ;  /* 0x000000ffff0d7224 */ /* 0x000fc400078e0046 */
[----:B------:R-:W-:Y:S01]  /*4040*/  FFMA.FTZ R4, R5, R73, -R24 ;  /* 0x0000004905047223 */ /* 0x000fe20000010818 */
[----:B------:R-:W-:Y:S01]  /*4050*/  PRMT R24, R81, 0x5410, R75 ;  /* 0x0000541051187816 */ /* 0x000fe2000000004b */
[----:B------:R-:W-:Y:S01]  /*4060*/  FFMA.FTZ R5, R5, R74, R11 ;  /* 0x0000004a05057223 */ /* 0x000fe2000001000b */
[C---:B------:R-:W-:Y:S01]  /*4070*/  IMAD.U32 R11, R12.reuse, 0x10000, RZ ;  /* 0x000100000c0b7824 */ /* 0x040fe200078e00ff */
[----:B------:R-:W-:Y:S02]  /*4080*/  LOP3.LUT R12, R12, 0xffff0000, RZ, 0xc0, !PT ;  /* 0xffff00000c0c7812 */ /* 0x000fe400078ec0ff */
[----:B------:R-:W-:Y:S02]  /*4090*/  IMAD.U32 R74, R24, 0x10000, RZ ;  /* 0x00010000184a7824 */ /* 0x000fe400078e00ff */
[C---:B------:R-:W-:Y:S01]  /*40a0*/  FMUL.FTZ R78, R11.reuse, R76 ;  /* 0x0000004c0b4e7220 */ /* 0x040fe20000410000 */
[----:B------:R-:W-:Y:S01]  /*40b0*/  F2FP.BF16.F32.PACK_AB R4, R4, R71 ;  /* 0x000000470404723e */ /* 0x000fe200000010ff */
[----:B------:R-:W-:Y:S01]  /*40c0*/  FMUL.FTZ R27, R12, R25 ;  /* 0x000000190c1b7220 */ /* 0x000fe20000410000 */
[-C--:B------:R-:W-:Y:S01]  /*40d0*/  FMUL.FTZ R73, R11, R74.reuse ;  /* 0x0000004a0b497220 */ /* 0x080fe20000410000 */
[----:B------:R-:W-:Y:S01]  /*40e0*/  FFMA.FTZ R11, R15, R74, -R78 ;  /* 0x0000004a0f0b7223 */ /* 0x000fe2000001084e */
[----:B------:R-:W-:-:S02]  /*40f0*/  F2FP.BF16.F32.PACK_AB R5, R5, R64 ;  /* 0x000000400505723e */ /* 0x000fc400000010ff */
[----:B------:R-:W-:Y:S01]  /*4100*/  FFMA.FTZ R15, R15, R76, R73 ;  /* 0x0000004c0f0f7223 */ /* 0x000fe20000010049 */
[----:B------:R-:W-:Y:S02]  /*4110*/  SHF.R.U64 R73, R6, 0x10, R7 ;  /* 0x0000001006497819 */ /* 0x000fe40000001207 */
[----:B------:R-:W-:Y:S02]  /*4120*/  LOP3.LUT R7, R24, 0xffff0000, RZ, 0xc0, !PT ;  /* 0xffff000018077812 */ /* 0x000fe400078ec0ff */
[----:B------:R-:W-:-:S03]  /*4130*/  PRMT R24, R80, 0x5410, R73 ;  /* 0x0000541050187816 */ /* 0x000fc60000000049 */
[-C--:B------:R-:W-:Y:S01]  /*4140*/  FMUL.FTZ R12, R12, R7.reuse ;  /* 0x000000070c0c7220 */ /* 0x080fe20000410000 */
[----:B------:R-:W-:Y:S01]  /*4150*/  FFMA.FTZ R6, R8, R7, -R27 ;  /* 0x0000000708067223 */ /* 0x000fe2000001081b */
[C---:B------:R-:W-:Y:S01]  /*4160*/  IMAD.U32 R7, R14.reuse, 0x10000, RZ ;  /* 0x000100000e077824 */ /* 0x040fe200078e00ff */
[----:B------:R-:W-:Y:S01]  /*4170*/  LOP3.LUT R14, R14, 0xffff0000, RZ, 0xc0, !PT ;  /* 0xffff00000e0e7812 */ /* 0x000fe200078ec0ff */
[----:B------:R-:W-:Y:S01]  /*4180*/  FFMA.FTZ R8, R8, R25, R12 ;  /* 0x0000001908087223 */ /* 0x000fe2000001000c */
[----:B------:R-:W-:Y:S01]  /*4190*/  IMAD.U32 R27, R26, 0x10000, RZ ;  /* 0x000100001a1b7824 */ /* 0x000fe200078e00ff */
[----:B------:R-:W-:Y:S01]  /*41a0*/  F2FP.BF16.F32.PACK_AB R6, R6, R11 ;  /* 0x0000000b0606723e */ /* 0x000fe200000010ff */
[----:B------:R-:W-:Y:S02]  /*41b0*/  IMAD.U32 R25, R24, 0x10000, RZ ;  /* 0x0001000018197824 */ /* 0x000fe400078e00ff */
[C---:B------:R-:W-:Y:S02]  /*41c0*/  IMAD.U32 R12, R10.reuse, 0x10000, RZ ;  /* 0x000100000a0c7824 */ /* 0x040fe400078e00ff */
[C---:B------:R-:W-:Y:S01]  /*41d0*/  FMUL.FTZ R73, R7.reuse, R27 ;  /* 0x0000001b07497220 */ /* 0x040fe20000410000 */
[----:B------:R-:W-:Y:S01]  /*41e0*/  FMUL.FTZ R74, R7, R25 ;  /* 0x00000019074a7220 */ /* 0x000fe20000410000 */
[----:B------:R-:W-:Y:S01]  /*41f0*/  LOP3.LUT R10, R10, 0xffff0000, RZ, 0xc0, !PT ;  /* 0xffff00000a0a7812 */ /* 0x000fe200078ec0ff */
[----:B------:R-:W-:-:S02]  /*4200*/  IMAD.MOV.U32 R11, RZ, RZ, R4 ;  /* 0x000000ffff0b7224 */ /* 0x000fc400078e0004 */
[C---:B------:R-:W-:Y:S01]  /*4210*/  FFMA.FTZ R7, R12.reuse, R25, -R73 ;  /* 0x000000190c077223 */ /* 0x040fe20000010849 */
[----:B------:R-:W-:Y:S01]  /*4220*/  FFMA.FTZ R12, R12, R27, R74 ;  /* 0x0000001b0c0c7223 */ /* 0x000fe2000001004a */
[----:B------:R-:W-:Y:S02]  /*4230*/  LOP3.LUT R27, R26, 0xffff0000, RZ, 0xc0, !PT ;  /* 0xffff00001a1b7812 */ /* 0x000fe400078ec0ff */
[----:B------:R-:W-:Y:S02]  /*4240*/  LOP3.LUT R25, R24, 0xffff0000, RZ, 0xc0, !PT ;  /* 0xffff000018197812 */ /* 0x000fe400078ec0ff */
[----:B------:R-:W-:Y:S01]  /*4250*/  F2FP.BF16.F32.PACK_AB R15, R8, R15 ;  /* 0x0000000f080f723e */ /* 0x000fe200000010ff */
[C---:B------:R-:W-:Y:S01]  /*4260*/  FMUL.FTZ R73, R14.reuse, R27 ;  /* 0x0000001b0e497220 */ /* 0x040fe20000410000 */
[----:B------:R-:W-:Y:S02]  /*4270*/  IMAD.MOV.U32 R8, RZ, RZ, R6 ;  /* 0x000000ffff087224 */ /* 0x000fe400078e0006 */
[-C--:B------:R-:W-:Y:S01]  /*4280*/  FMUL.FTZ R24, R14, R25.reuse ;  /* 0x000000190e187220 */ /* 0x080fe20000410000 */
[----:B------:R-:W-:-:S03]  /*4290*/  FFMA.FTZ R14, R10, R25, -R73 ;  /* 0x000000190a0e7223 */ /* 0x000fc60000010849 */
[----:B------:R-:W-:Y:S02]  /*42a0*/  FFMA.FTZ R27, R10, R27, R24 ;  /* 0x0000001b0a1b7223 */ /* 0x000fe40000010018 */
[----:B------:R-:W-:-:S03]  /*42b0*/  F2FP.BF16.F32.PACK_AB R10, R14, R7 ;  /* 0x000000070e0a723e */ /* 0x000fc600000010ff */
[----:B------:R-:W-:Y:S01]  /*42c0*/  F2FP.BF16.F32.PACK_AB R14, R27, R12 ;  /* 0x0000000c1b0e723e */ /* 0x000fe200000010ff */
[----:B------:R-:W-:Y:S02]  /*42d0*/  IMAD.MOV.U32 R12, RZ, RZ, R15 ;  /* 0x000000ffff0c7224 */ /* 0x000fe400078e000f */
[----:B------:R-:W-:-:S07]  /*42e0*/  IMAD.MOV.U32 R15, RZ, RZ, R5 ;  /* 0x000000ffff0f7224 */ /* 0x000fce00078e0005 */
.L_x_622:
[----:B------:R-:W-:Y:S05]  /*42f0*/  BSYNC B1 ;  /* 0x0000000000017941 */ /* 0x000fea0003800000 */
.L_x_621:
[----:B--2---:R2:W-:Y:S01]  /*4300*/  ST.E.128 desc[UR42][R56.64], R8 ;  /* 0x0000000838007985 */ /* 0x0045e2000c101d2a */
[----:B------:R-:W-:Y:S01]  /*4310*/  ISETP.GE.AND P2, PT, R69, R68, PT ;  /* 0x000000444500720c */ /* 0x000fe20003f46270 */
[----:B------:R-:W-:Y:S02]  /*4320*/  IMAD.MOV.U32 R4, RZ, RZ, R67 ;  /* 0x000000ffff047224 */ /* 0x000fe400078e0043 */
[----:B------:R-:W-:-:S10]  /*4330*/  IMAD.MOV.U32 R5, RZ, RZ, R66 ;  /* 0x000000ffff057224 */ /* 0x000fd400078e0042 */
[----:B------:R-:W-:Y:S05]  /*4340*/  @P2 BRA `(.L_x_610) ;  /* 0x0000000000e02947 */ /* 0x000fea0003800000 */
[----:B------:R-:W-:-:S05]  /*4350*/  IMAD.WIDE R4, R69, 0x2, R4 ;  /* 0x0000000245047825 */ /* 0x000fca00078e0204 */
[----:B-1----:R1:W-:Y:S01]  /*4360*/  ST.E.128 desc[UR42][R4.64], R12 ;  /* 0x0000000c04007985 */ /* 0x0023e2000c101d2a */
[----:B------:R-:W-:Y:S05]  /*4370*/  BRA `(.L_x_610) ;  /* 0x0000000000d47947 */ /* 0x000fea0003800000 */
.L_x_602:
[----:B------:R-:W-:-:S06]  /*4380*/  UISETP.NE.AND UP0, UPT, UR37, 0x3, UPT ;  /* 0x000000032500788c */ /* 0x000fcc000bf05270 */
[----:B------:R-:W-:-:S13]  /*4390*/  PLOP3.LUT P3, PT, PT, PT, UP0, 0x80, 0x0 ;  /* 0x000000000000781c */ /* 0x000fda0003f6f008 */
[----:B------:R-:W-:Y:S05]  /*43a0*/  @!P3 BRA `(.L_x_623) ;  /* 0x000000000004b947 */ /* 0x000fea0003800000 */
[----:B------:R-:W-:Y:S01]  /*43b0*/  BPT.TRAP 0x1 ;  /* 0x000000040000795c */ /* 0x000fe20000300000 */
.L_x_623:
[----:B------:R-:W-:Y:S01]  /*43c0*/  IMAD R58, R23, 0x8, R2 ;  /* 0x00000008173a7824 */ /* 0x000fe200078e0202 */
[----:B------:R-:W-:Y:S01]  /*43d0*/  SHF.L.U32 R65, R187, 0x1f, RZ ;  /* 0x0000001fbb417819 */ /* 0x000fe200000006ff */
[----:B------:R-:W-:Y:S01]  /*43e0*/  BSSY B1, `(.L_x_624) ;  /* 0x0000004000017945 */ /* 0x000fe20003800000 */
[----:B------:R-:W-:Y:S02]  /*43f0*/  SHF.R.S32.HI R62, RZ, 0x1f, R60 ;  /* 0x0000001fff3e7819 */ /* 0x000fe4000001143c */
[----:B------:R-:W1:Y:S02]  /*4400*/  SYNCS.PHASECHK.TRANS64.TRYWAIT P2, [R58+URZ+0x28c90], R65 ;  /* 0x028c90413a0075a7 */ /* 0x000e64000804017f */
[----:B-1----:R-:W-:Y:S05]  /*4410*/  @!P2 BRA `(.L_x_625) ;  /* 0x0000016000bca947 */ /* 0x002fea0003800000 */
.L_x_866:
[----:B------:R-:W-:Y:S05]  /*4420*/  BSYNC B1 ;  /* 0x0000000000017941 */ /* 0x000fea0003800000 */
.L_x_624:
[----:B------:R-:W-:Y:S01]  /*4430*/  ULDC.64 UR4, c[0x0][0x300] ;  /* 0x0000c00000047ab9 */ /* 0x000fe20000000a00 */
[----:B-----5:R-:W-:Y:S01]  /*4440*/  SHF.R.S32.HI R61, RZ, 0x1f, R59 ;  /* 0x0000001fff3d7819 */ /* 0x020fe2000001143b */
[----:B------:R-:W-:Y:S01]  /*4450*/  IMAD R7, R62, UR4, RZ ;  /* 0x000000043e077c24 */ /* 0x000fe2000f8e02ff */
[----:B------:R-:W-:Y:S01]  /*4460*/  ULDC.64 UR6, c[0x0][0x2e8] ;  /* 0x0000ba0000067ab9 */ /* 0x000fe20000000a00 */
[----:B0-----:R-:W-:-:S04]  /*4470*/  IMAD.WIDE.U32 R4, R60, UR4, RZ ;  /* 0x000000043c047c25 */ /* 0x001fc8000f8e00ff */
[----:B------:R-:W-:Y:S01]  /*4480*/  IMAD R7, R60, UR5, R7 ;  /* 0x000000053c077c24 */ /* 0x000fe2000f8e0207 */
[----:B------:R-:W-:Y:S01]  /*4490*/  ULDC.64 UR4, c[0x0][0x310] ;  /* 0x0000c40000047ab9 */ /* 0x000fe20000000a00 */
[----:B------:R-:W-:Y:S02]  /*44a0*/  IMAD R63, R34, -0x40, R36 ;  /* 0xffffffc0223f7824 */ /* 0x000fe400078e0224 */
[----:B------:R-:W-:Y:S02]  /*44b0*/  IMAD R6, R61, UR4, RZ ;  /* 0x000000043d067c24 */ /* 0x000fe4000f8e02ff */
[----:B------:R-:W-:Y:S01]  /*44c0*/  IMAD.IADD R5, R5, 0x1, R7 ;  /* 0x0000000105057824 */ /* 0x000fe200078e0207 */
[----:B------:R-:W-:Y:S01]  /*44d0*/  VIMNMX R63, R63, 0x40, PT ;  /* 0x000000403f3f7848 */ /* 0x000fe20003fe0100 */
[C---:B------:R-:W-:Y:S02]  /*44e0*/  IMAD R7, R59.reuse, UR5, R6 ;  /* 0x000000053b077c24 */ /* 0x040fe4000f8e0206 */
[----:B------:R-:W-:Y:S01]  /*44f0*/  IMAD.WIDE.U32 R4, R59, UR4, R4 ;  /* 0x000000043b047c25 */ /* 0x000fe2000f8e0004 */
[----:B------:R-:W-:-:S03]  /*4500*/  ULDC.64 UR4, c[0x0][0x308] ;  /* 0x0000c20000047ab9 */ /* 0x000fc60000000a00 */
[----:B------:R-:W-:Y:S02]  /*4510*/  IMAD.IADD R5, R5, 0x1, R7 ;  /* 0x0000000105057824 */ /* 0x000fe400078e0207 */
[----:B------:R-:W-:Y:S01]  /*4520*/  IMAD.WIDE.U32 R4, R184, UR4, R4 ;  /* 0x00000004b8047c25 */ /* 0x000fe2000f8e0004 */
[----:B------:R-:W-:-:S03]  /*4530*/  UMOV UR4, 0xffffffff ;  /* 0xffffffff00047882 */ /* 0x000fc60000000000 */
[----:B------:R-:W-:Y:S01]  /*4540*/  IMAD R13, R184, UR5, R5 ;  /* 0x00000005b80d7c24 */ /* 0x000fe2000f8e0205 */
[----:B------:R-:W-:-:S04]  /*4550*/  LEA R5, P2, R4, UR6, 0x1 ;  /* 0x0000000604057c11 */ /* 0x000fc8000f8408ff */
[----:B------:R-:W-:Y:S02]  /*4560*/  LEA.HI.X R13, R4, UR7, R13, 0x1, P2 ;  /* 0x00000007040d7c11 */ /* 0x000fe400090f0c0d */
[----:B------:R-:W-:Y:S01]  /*4570*/  ISETP.GT.AND P2, PT, R63, R186, PT ;  /* 0x000000ba3f00720c */ /* 0x000fe20003f44270 */
[----:B------:R-:W-:-:S12]  /*4580*/  BRA.DIV UR4, `(.L_x_626) ;  /* 0x0000016204747947 */ /* 0x000fd8000b800000 */
[----:B------:R0:W2:Y:S04]  /*4590*/  SHFL.IDX PT, R25, R13, RZ, 0x1c1f ;  /* 0x001c1fff0d197589 */ /* 0x0000a800000e0000 */
[----:B------:R0:W3:Y:S02]  /*45a0*/  SHFL.IDX PT, R14, R5, RZ, 0x1c1f ;  /* 0x001c1fff050e7589 */ /* 0x0000e400000e0000 */
.L_x_870:
[----:B------:R-:W-:Y:S05]  /*45b0*/  @!P2 BRA `(.L_x_610) ;  /* 0x000000000044a947 */ /* 0x000fea0003800000 */
[----:B------:R-:W-:Y:S02]  /*45c0*/  ULDC UR4, c[0x0][0x2f4] ;  /* 0x0000bd0000047ab9 */ /* 0x000fe40000000800 */
[----:B------:R-:W-:-:S13]  /*45d0*/  ISETP.GE.AND P2, PT, R16, UR4, PT ;  /* 0x0000000410007c0c */ /* 0x000fda000bf46270 */
[----:B0-----:R-:W0:Y:S01]  /*45e0*/  @!P2 LDS.128 R4, [R66+0x22400] ;  /* 0x022400004204a984 */ /* 0x001e220000000c00 */
[----:B---3--:R-:W-:-:S04]  /*45f0*/  @!P2 LEA R8, P4, R16, R14, 0x1 ;  /* 0x0000000e1008a211 */ /* 0x008fc800078808ff */
[----:B--2---:R-:W-:-:S05]  /*4600*/  @!P2 LEA.HI.X R9, R16, R25, R17, 0x1, P4 ;  /* 0x000000191009a211 */ /* 0x004fca00020f0c11 */
[----:B0-----:R4:W-:Y:S01]  /*4610*/  @!P2 ST.E.128 desc[UR42][R8.64], R4 ;  /* 0x000000040800a985 */ /* 0x0019e2000c101d2a */
[----:B------:R-:W-:-:S13]  /*4620*/  ISETP.GE.AND P2, PT, R22, UR4, PT ;  /* 0x0000000416007c0c */ /* 0x000fda000bf46270 */
[----:B------:R-:W-:Y:S05]  /*4630*/  @P2 BRA `(.L_x_610) ;  /* 0x0000000000242947 */ /* 0x000fea0003800000 */
[----:B------:R-:W-:Y:S01]  /*4640*/  LOP3.LUT P2, RZ, R191, 0x4, RZ, 0xc0, !PT ;  /* 0x00000004bfff7812 */ /* 0x000fe2000784c0ff */
[----:B----4-:R-:W-:-:S12]  /*4650*/  VIADD R5, R46, 0x20 ;  /* 0x000000202e057836 */ /* 0x010fd80000000000 */
[----:B------:R-:W-:Y:S01]  /*4660*/  @P2 VIADD R5, R46, 0xffffffe0 ;  /* 0xffffffe02e052836 */ /* 0x000fe20000000000 */
[----:B------:R-:W-:-:S03]  /*4670*/  LEA R8, P2, R22, R14, 0x1 ;  /* 0x0000000e16087211 */ /* 0x000fc600078408ff */
[----:B------:R-:W-:Y:S01]  /*4680*/  IMAD.IADD R5, R64, 0x1, R5 ;  /* 0x0000000140057824 */ /* 0x000fe200078e0205 */
[----:B------:R-:W-:-:S03]  /*4690*/  LEA.HI.X R9, R22, R25, R193, 0x1, P2 ;  /* 0x0000001916097211 */ /* 0x000fc600010f0cc1 */
[----:B------:R-:W-:-:S06]  /*46a0*/  IMAD R5, R5, 0x2, R2 ;  /* 0x0000000205057824 */ /* 0x000fcc00078e0202 */
[----:B------:R-:W0:Y:S04]  /*46b0*/  LDS.128 R4, [R5+0x22400] ;  /* 0x0224000005047984 */ /* 0x000e280000000c00 */
[----:B0-----:R0:W-:Y:S02]  /*46c0*/  ST.E.128 desc[UR42][R8.64], R4 ;  /* 0x0000000408007985 */ /* 0x0011e4000c101d2a */
.L_x_610:
[----:B------:R-:W-:Y:S05]  /*46d0*/  BSYNC B0 ;  /* 0x0000000000007941 */ /* 0x000fea0003800000 */
.L_x_601:
[----:B012-4-:R-:W0:Y:S01]  /*46e0*/  S2R R4, SR_TID.X ;  /* 0x0000000000047919 */ /* 0x017e220000002100 */
[----:B------:R-:W-:Y:S01]  /*46f0*/  @!PT LDS RZ, [RZ] ;  /* 0x00000000fffff984 */ /* 0x000fe20000000800 */
[----:B------:R-:W-:Y:S01]  /*4700*/  @!PT LDS RZ, [RZ] ;  /* 0x00000000fffff984 */ /* 0x000fe20000000800 */
[----:B------:R-:W-:Y:S01]  /*4710*/  @!PT LDS RZ, [RZ] ;  /* 0x00000000fffff984 */ /* 0x000fe20000000800 */
[----:B------:R-:W-:Y:S01]  /*4720*/  @!PT LDS RZ, [RZ] ;  /* 0x00000000fffff984 */ /* 0x000fe20000000800 */
[----:B------:R1:W-:Y:S06]  /*4730*/  MEMBAR.ALL.CTA ;  /* 0x0000000000007992 */ /* 0x0003ec0000008000 */
[----:B-1----:R-:W1:Y:S01]  /*4740*/  FENCE.VIEW.ASYNC.S ;  /* 0x00000000000073c6 */ /* 0x002e620000000000 */
[----:B------:R-:W-:Y:S05]  /*4750*/  WARPSYNC.ALL ;  /* 0x0000000000007948 */ /* 0x000fea0003800000 */
[----:B------:R-:W-:Y:S01]  /*4760*/  BSSY B0, `(.L_x_627) ;  /* 0x0000009000007945 */ /* 0x000fe20003800000 */
[----:B0-----:R-:W-:Y:S01]  /*4770*/  LOP3.LUT R4, R4, 0x7f, RZ, 0xc0, !PT ;  /* 0x0000007f04047812 */ /* 0x001fe200078ec0ff */
[----:B-1----:R0:W-:Y:S03]  /*4780*/  BAR.SYNC.DEFER_BLOCKING R44, 0x80 ;  /* 0x0002002c0000751d */ /* 0x0021e60000010000 */
[----:B------:R-:W-:-:S13]  /*4790*/  ISETP.NE.AND P2, PT, R4, RZ, PT ;  /* 0x000000ff0400720c */ /* 0x000fda0003f45270 */
[----:B------:R-:W-:-:S05]  /*47a0*/  @!P2 VIADD R4, R58, 0x28ca0 ;  /* 0x00028ca03a04a836 */ /* 0x000fca0000000000 */
[----:B------:R-:W-:-:S04]  /*47b0*/  @!P2 PRMT R4, RZ, 0x654, R4 ;  /* 0x00000654ff04a816 */ /* 0x000fc80000000004 */
[----:B------:R0:W-:Y:S01]  /*47c0*/  @!P2 SYNCS.ARRIVE.TRANS64.RED.A1T0 RZ, [R4+URZ], RZ ;  /* 0x000000ff04ffa9a7 */ /* 0x0001e2000810043f */
[----:B------:R-:W-:Y:S05]  /*47d0*/  @!P3 BRA `(.L_x_628) ;  /* 0x000000000004b947 */ /* 0x000fea0003800000 */
[----:B------:R-:W-:Y:S01]  /*47e0*/  BPT.TRAP 0x1 ;  /* 0x000000040000795c */ /* 0x000fe20000300000 */
.L_x_628:
[----:B------:R-:W-:Y:S05]  /*47f0*/  BSYNC B0 ;  /* 0x0000000000007941 */ /* 0x000fea0003800000 */
.L_x_627:
[----:B------:R-:W1:Y:S01]  /*4800*/  SYNCS.PHASECHK.TRANS64.TRYWAIT P3, [R58+URZ+0x28cb0], R65 ;  /* 0x028cb0413a0075a7 */ /* 0x000e62000806017f */
[----:B------:R-:W-:Y:S04]  /*4810*/  BSSY B0, `(.L_x_629) ;  /* 0x0000002000007945 */ /* 0x000fe80003800000 */
[----:B-1----:R-:W-:Y:S05]  /*4820*/  @!P3 BRA `(.L_x_630) ;  /* 0x000001600010b947 */ /* 0x002fea0003800000 */
.L_x_871:
[----:B------:R-:W-:Y:S05]  /*4830*/  BSYNC B0 ;  /* 0x0000000000007941 */ /* 0x000fea0003800000 */
.L_x_629:
[----:B------:R-:W-:Y:S01]  /*4840*/  ULDC.64 UR4, c[0x0][0x328] ;  /* 0x0000ca0000047ab9 */ /* 0x000fe20000000a00 */
[----:B------:R-:W-:Y:S01]  /*4850*/  ULDC.64 UR6, c[0x0][0x318] ;  /* 0x0000c60000067ab9 */ /* 0x000fe20000000a00 */
[----:B------:R-:W-:Y:S01]  /*4860*/  IMAD R7, R62, UR4, RZ ;  /* 0x000000043e077c24 */ /* 0x000fe2000f8e02ff */
[----:B------:R-:W-:Y:S01]  /*4870*/  BSSY B0, `(.L_x_631) ;  /* 0x000007c000007945 */ /* 0x000fe20003800000 */
[----:B0-----:R-:W-:-:S04]  /*4880*/  IMAD.WIDE.U32 R4, R60, UR4, RZ ;  /* 0x000000043c047c25 */ /* 0x001fc8000f8e00ff */
[----:B------:R-:W-:Y:S01]  /*4890*/  IMAD R7, R60, UR5, R7 ;  /* 0x000000053c077c24 */ /* 0x000fe2000f8e0207 */
[----:B------:R-:W-:Y:S02]  /*48a0*/  ULDC.64 UR4, c[0x0][0x338] ;  /* 0x0000ce0000047ab9 */ /* 0x000fe40000000a00 */
        /* <DEDUP_REMOVED lines=8> */
[----:B------:R-:W-:-:S04]  /*4930*/  LEA R25, P3, R4, UR6, 0x1 ;  /* 0x0000000604197c11 */ /* 0x000fc8000f8608ff */
[----:B------:R-:W-:Y:S02]  /*4940*/  LEA.HI.X R24, R4, UR7, R5, 0x1, P3 ;  /* 0x0000000704187c11 */ /* 0x000fe400098f0c05 */
[----:B------:R-:W-:Y:S01]  /*4950*/  ISETP.GT.AND P3, PT, R63, R186, PT ;  /* 0x000000ba3f00720c */ /* 0x000fe20003f64270 */
[----:B------:R-:W0:Y:S04]  /*4960*/  SHFL.IDX PT, R25, R25, RZ, 0x1c1f ;  /* 0x001c1fff19197589 */ /* 0x000e2800000e0000 */
[----:B------:R-:W2:Y:S08]  /*4970*/  SHFL.IDX PT, R24, R24, RZ, 0x1c1f ;  /* 0x001c1fff18187589 */ /* 0x000eb000000e0000 */
[----:B------:R-:W-:Y:S05]  /*4980*/  @!P3 BRA `(.L_x_632) ;  /* 0x0000000400a8b947 */ /* 0x000fea0003800000 */
[----:B------:R-:W-:Y:S01]  /*4990*/  LOP3.LUT P3, RZ, R191, 0x4, RZ, 0xc0, !PT ;  /* 0x00000004bfff7812 */ /* 0x000fe2000786c0ff */
[----:B------:R-:W-:Y:S01]  /*49a0*/  IMAD R5, R23, 0x8000, R46 ;  /* 0x0000800017057824 */ /* 0x000fe200078e022e */
[----:B------:R-:W-:Y:S01]  /*49b0*/  ULDC UR4, c[0x0][0x320] ;  /* 0x0000c80000047ab9 */ /* 0x000fe20000000800 */
[----:B------:R-:W4:Y:S02]  /*49c0*/  LDL R66, [R1] ;  /* 0x0000000001427983 */ /* 0x000f240000100800 */
[C---:B------:R-:W-:Y:S02]  /*49d0*/  VIADD R15, R5.reuse, 0x20 ;  /* 0x00000020050f7836 */ /* 0x040fe40000000000 */
[----:B------:R-:W5:Y:S04]  /*49e0*/  LDL R64, [R1+0x4] ;  /* 0x0000040001407983 */ /* 0x000f680000100800 */
[----:B------:R-:W5:Y:S02]  /*49f0*/  LDL R57, [R1+0x8] ;  /* 0x0000080001397983 */ /* 0x000f640000100800 */
[C---:B------:R-:W-:Y:S01]  /*4a00*/  @P3 VIADD R15, R5.reuse, 0xffffffe0 ;  /* 0xffffffe0050f3836 */ /* 0x040fe20000000000 */
[----:B------:R-:W-:Y:S01]  /*4a10*/  ISETP.GE.AND P3, PT, R16, UR4, PT ;  /* 0x0000000410007c0c */ /* 0x000fe2000bf66270 */
[--C-:B---3--:R-:W-:Y:S01]  /*4a20*/  IMAD R14, R5, 0x2, R2.reuse ;  /* 0x00000002050e7824 */ /* 0x108fe200078e0202 */
[----:B------:R-:W3:Y:S04]  /*4a30*/  LDL R56, [R1+0xc] ;  /* 0x00000c0001387983 */ /* 0x000ee80000100800 */
[----:B------:R-:W3:Y:S01]  /*4a40*/  LDL R27, [R1+0x10] ;  /* 0x00001000011b7983 */ /* 0x000ee20000100800 */
[----:B------:R-:W-:Y:S01]  /*4a50*/  ISETP.GE.AND P5, PT, R22, UR4, PT ;  /* 0x0000000416007c0c */ /* 0x000fe2000bfa6270 */
[----:B------:R-:W-:-:S02]  /*4a60*/  IMAD R15, R15, 0x2, R2 ;  /* 0x000000020f0f7824 */ /* 0x000fc400078e0202 */
[C---:B------:R-:W-:Y:S02]  /*4a70*/  VIADD R10, R16.reuse, 0x40 ;  /* 0x00000040100a7836 */ /* 0x040fe40000000000 */
[C---:B------:R-:W-:Y:S01]  /*4a80*/  VIADD R26, R16.reuse, 0x80 ;  /* 0x00000080101a7836 */ /* 0x040fe20000000000 */
[----:B------:R-:W1:Y:S01]  /*4a90*/  @!P3 LDS.128 R4, [R14+0x400] ;  /* 0x000400000e04b984 */ /* 0x000e620000000c00 */
[----:B0-----:R-:W-:-:S04]  /*4aa0*/  @!P3 LEA R8, P4, R16, R25, 0x1 ;  /* 0x000000191008b211 */ /* 0x001fc800078808ff */
[----:B--2---:R-:W-:Y:S02]  /*4ab0*/  @!P3 LEA.HI.X R9, R16, R24, R17, 0x1, P4 ;  /* 0x000000181009b211 */ /* 0x004fe400020f0c11 */
[----:B------:R-:W-:-:S04]  /*4ac0*/  @!P5 LEA R12, P4, R22, R25, 0x1 ;  /* 0x00000019160cd211 */ /* 0x000fc800078808ff */
[----:B------:R-:W-:Y:S02]  /*4ad0*/  @!P5 LEA.HI.X R13, R22, R24, R193, 0x1, P4 ;  /* 0x00000018160dd211 */ /* 0x000fe400020f0cc1 */
[----:B------:R-:W-:Y:S01]  /*4ae0*/  ISETP.GE.AND P4, PT, R10, UR4, PT ;  /* 0x000000040a007c0c */ /* 0x000fe2000bf86270 */
[----:B------:R-:W-:Y:S01]  /*4af0*/  VIADD R10, R16, 0x60 ;  /* 0x00000060100a7836 */ /* 0x000fe20000000000 */
[----:B-1----:R0:W-:Y:S04]  /*4b00*/  @!P3 ST.E.128 desc[UR42][R8.64], R4 ;  /* 0x000000040800b985 */ /* 0x0021e8000c101d2a */
[----:B------:R-:W1:Y:S07]  /*4b10*/  @!P5 LDS.128 R4, [R15+0x400] ;  /* 0x000400000f04d984 */ /* 0x000e6e0000000c00 */
[----:B0-----:R-:W-:-:S05]  /*4b20*/  @!P4 LEA R8, P3, R217, R25, 0x1 ;  /* 0x00000019d908c211 */ /* 0x001fca00078608ff */
[----:B------:R-:W-:Y:S01]  /*4b30*/  @!P4 IMAD.X R9, R24, 0x1, R220, P3 ;  /* 0x000000011809c824 */ /* 0x000fe200018e06dc */
[----:B------:R-:W-:-:S13]  /*4b40*/  ISETP.GE.AND P3, PT, R10, UR4, PT ;  /* 0x000000040a007c0c */ /* 0x000fda000bf66270 */
[----:B------:R-:W-:-:S05]  /*4b50*/  @!P3 LEA R10, P6, R216, R25, 0x1 ;  /* 0x00000019d80ab211 */ /* 0x000fca00078c08ff */
[----:B------:R-:W-:Y:S01]  /*4b60*/  @!P3 IMAD.X R11, R24, 0x1, R221, P6 ;  /* 0x00000001180bb824 */ /* 0x000fe200030e06dd */
[----:B-1----:R0:W-:Y:S01]  /*4b70*/  @!P5 ST.E.128 desc[UR42][R12.64], R4 ;  /* 0x000000040c00d985 */ /* 0x0021e2000c101d2a */
[----:B------:R-:W-:Y:S01]  /*4b80*/  ISETP.GE.AND P5, PT, R26, UR4, PT ;  /* 0x000000041a007c0c */ /* 0x000fe2000bfa6270 */
[----:B------:R-:W-:Y:S02]  /*4b90*/  VIADD R26, R16, 0xa0 ;  /* 0x000000a0101a7836 */ /* 0x000fe40000000000 */
[----:B------:R-:W1:Y:S10]  /*4ba0*/  @!P4 LDS.128 R4, [R14+0x2400] ;  /* 0x002400000e04c984 */ /* 0x000e740000000c00 */
[----:B0-----:R-:W-:-:S05]  /*4bb0*/  @!P5 LEA R12, P6, R215, R25, 0x1 ;  /* 0x00000019d70cd211 */ /* 0x001fca00078c08ff */
        /* <DEDUP_REMOVED lines=42> */
[----:B----4-:R-:W-:Y:S01]  /*4e60*/  @!P4 IMAD.X R9, R24, 0x1, R66, P6 ;  /* 0x000000011809c824 */ /* 0x010fe200030e0642 */
[----:B-1----:R0:W-:Y:S01]  /*4e70*/  @!P3 ST.E.128 desc[UR42][R10.64], R4 ;  /* 0x000000040a00b985 */ /* 0x0021e2000c101d2a */
[----:B------:R-:W-:Y:S01]  /*4e80*/  ISETP.GE.AND P3, PT, R26, UR4, PT ;  /* 0x000000041a007c0c */ /* 0x000fe2000bf66270 */
[----:B------:R-:W-:Y:S02]  /*4e90*/  VIADD R26, R16, 0x1a0 ;  /* 0x000001a0101a7836 */ /* 0x000fe40000000000 */
[----:B------:R-:W1:Y:S10]  /*4ea0*/  @!P5 LDS.128 R4, [R14+0xa400] ;  /* 0x00a400000e04d984 */ /* 0x000e740000000c00 */
[----:B0-----:R-:W-:-:S05]  /*4eb0*/  @!P3 LEA R10, P6, R206, R25, 0x1 ;  /* 0x00000019ce0ab211 */ /* 0x001fca00078c08ff */
[----:B-----5:R-:W-:Y:S01]  /*4ec0*/  @!P3 IMAD.X R11, R24, 0x1, R64, P6 ;  /* 0x00000001180bb824 */ /* 0x020fe200030e0640 */
        /* <DEDUP_REMOVED lines=11> */
[----:B---3--:R-:W-:Y:S01]  /*4f80*/  @!P4 IMAD.X R9, R24, 0x1, R56, P6 ;  /* 0x000000011809c824 */ /* 0x008fe200030e0638 */
[----:B-1----:R0:W-:Y:S01]  /*4f90*/  @!P3 ST.E.128 desc[UR42][R10.64], R4 ;  /* 0x000000040a00b985 */ /* 0x0021e2000c101d2a */
[----:B------:R-:W-:-:S03]  /*4fa0*/  ISETP.GE.AND P3, PT, R26, UR4, PT ;  /* 0x000000041a007c0c */ /* 0x000fc6000bf66270 */
[----:B------:R-:W1:Y:S10]  /*4fb0*/  @!P5 LDS.128 R4, [R15+0xc400] ;  /* 0x00c400000f04d984 */ /* 0x000e740000000c00 */
[----:B0-----:R-:W-:-:S05]  /*4fc0*/  @!P3 LEA R10, P6, R203, R25, 0x1 ;  /* 0x00000019cb0ab211 */ /* 0x001fca00078c08ff */
[----:B------:R-:W-:Y:S01]  /*4fd0*/  @!P3 IMAD.X R11, R24, 0x1, R27, P6 ;  /* 0x00000001180bb824 */ /* 0x000fe200030e061b */
[----:B-1----:R-:W-:Y:S04]  /*4fe0*/  @!P5 ST.E.128 desc[UR42][R12.64], R4 ;  /* 0x000000040c00d985 */ /* 0x002fe8000c101d2a */
[----:B------:R-:W0:Y:S04]  /*4ff0*/  @!P4 LDS.128 R4, [R14+0xe400] ;  /* 0x00e400000e04c984 */ /* 0x000e280000000c00 */
[----:B0-----:R-:W-:Y:S04]  /*5000*/  @!P4 ST.E.128 desc[UR42][R8.64], R4 ;  /* 0x000000040800c985 */ /* 0x001fe8000c101d2a */
[----:B------:R-:W0:Y:S04]  /*5010*/  @!P3 LDS.128 R4, [R15+0xe400] ;  /* 0x00e400000f04b984 */ /* 0x000e280000000c00 */
[----:B0-----:R4:W-:Y:S02]  /*5020*/  @!P3 ST.E.128 desc[UR42][R10.64], R4 ;  /* 0x000000040a00b985 */ /* 0x0019e4000c101d2a */
.L_x_632:
[----:B------:R-:W-:Y:S05]  /*5030*/  BSYNC B0 ;  /* 0x0000000000007941 */ /* 0x000fea0003800000 */
.L_x_631:
[----:B------:R-:W-:Y:S01]  /*5040*/  @!PT LDS RZ, [RZ] ;  /* 0x00000000fffff984 */ /* 0x000fe20000000800 */
[----:B------:R-:W-:Y:S01]  /*5050*/  @!PT LDS RZ, [RZ] ;  /* 0x00000000fffff984 */ /* 0x000fe20000000800 */
[----:B------:R-:W-:Y:S01]  /*5060*/  @!PT LDS RZ, [RZ] ;  /* 0x00000000fffff984 */ /* 0x000fe20000000800 */
[----:B------:R-:W-:Y:S01]  /*5070*/  @!PT LDS RZ, [RZ] ;  /* 0x00000000fffff984 */ /* 0x000fe20000000800 */
[----:B------:R5:W-:Y:S06]  /*5080*/  MEMBAR.ALL.CTA ;  /* 0x0000000000007992 */ /* 0x000bec0000008000 */
[----:B-----5:R-:W5:Y:S01]  /*5090*/  FENCE.VIEW.ASYNC.S ;  /* 0x00000000000073c6 */ /* 0x020f620000000000 */
[----:B------:R-:W-:Y:S02]  /*50a0*/  VIADD R23, R23, 0x1 ;  /* 0x0000000117177836 */ /* 0x000fe40000000000 */
[----:B-1----:R-:W-:Y:S01]  /*50b0*/  @!P2 VIADD R58, R58, 0x28cc0 ;  /* 0x00028cc03a3aa836 */ /* 0x002fe20000000000 */
[----:B-----5:R1:W-:Y:S02]  /*50c0*/  BAR.SYNC.DEFER_BLOCKING R44, 0x80 ;  /* 0x0002002c0000751d */ /* 0x0203e40000010000 */
[----:B------:R-:W-:-:S02]  /*50d0*/  ISETP.NE.AND P3, PT, R23, 0x2, PT ;  /* 0x000000021700780c */ /* 0x000fc40003f65270 */
[----:B------:R-:W-:Y:S02]  /*50e0*/  @!P2 PRMT R58, RZ, 0x654, R58 ;  /* 0x00000654ff3aa816 */ /* 0x000fe4000000003a */
[----:B----4-:R-:W-:Y:S02]  /*50f0*/  SEL R4, RZ, 0x1, P3 ;  /* 0x00000001ff047807 */ /* 0x010fe40001800000 */
[----:B------:R-:W-:Y:S02]  /*5100*/  SEL R23, R23, RZ, P3 ;  /* 0x000000ff17177207 */ /* 0x000fe40001800000 */
[----:B------:R-:W-:Y:S01]  /*5110*/  LOP3.LUT R187, R187, R4, RZ, 0x3c, !PT ;  /* 0x00000004bbbb7212 */ /* 0x000fe200078e3cff */
[----:B------:R1:W-:Y:S01]  /*5120*/  @!P2 SYNCS.ARRIVE.TRANS64.RED.A1T0 RZ, [R58+URZ], RZ ;  /* 0x000000ff3affa9a7 */ /* 0x0003e2000810043f */
[----:B------:R-:W-:Y:S01]  /*5130*/  PLOP3.LUT P2, PT, PT, PT, PT, 0x8, 0x0 ;  /* 0x000000000000781c */ /* 0x000fe20003f4e170 */
[----:B------:R-:W-:-:S12]  /*5140*/  @P1 BRA `(.L_x_633) ;  /* 0xffffffd800081947 */ /* 0x000fd8000383ffff */
.L_x_596:
[----:B------:R-:W-:Y:S04]  /*5150*/  BSSY B0, `(.L_x_634) ;  /* 0x0000004000007945 */ /* 0x000fe80003800000 */
[----:B------:R-:W-:Y:S05]  /*5160*/  @P2 BRA `(.L_x_635) ;  /* 0x0000000000082947 */ /* 0x000fea0003800000 */
[----:B------:R-:W4:Y:S02]  /*5170*/  FENCE.VIEW.ASYNC.G ;  /* 0x00000000000073c6 */ /* 0x000f240000000100 */
[----:B----4-:R-:W-:Y:S06]  /*5180*/  BAR.ARV 0xc, 0x180 ;  /* 0x0306000000007b1d */ /* 0x010fec0000002000 */
.L_x_635:
[----:B------:R-:W-:Y:S05]  /*5190*/  BSYNC B0 ;  /* 0x0000000000007941 */ /* 0x000fea0003800000 */
.L_x_634:
[----:B------:R-:W4:Y:S01]  /*51a0*/  LDL R0, [R1+0x18] ;  /* 0x0000180001007983 */ /* 0x000f220000100800 */
[----:B------:R-:W-:Y:S01]  /*51b0*/  UISETP.NE.AND UP0, UPT, UR39, 0x1, UPT ;  /* 0x000000012700788c */ /* 0x000fe2000bf05270 */
[----:B------:R-:W-:Y:S01]  /*51c0*/  BSSY B7, `(.L_x_636) ;  /* 0x0000889000077945 */ /* 0x000fe20003800000 */
[----:B------:R-:W-:-:S04]  /*51d0*/  ULDC UR4, c[0x0][0x9f0] ;  /* 0x00027c0000047ab9 */ /* 0x000fc80000000800 */
[----:B------:R-:W-:Y:S02]  /*51e0*/  PLOP3.LUT P1, PT, PT, PT, UP0, 0x80, 0x0 ;  /* 0x000000000000781c */ /* 0x000fe40003f2f008 */
[----:B----4-:R-:W-:-:S04]  /*51f0*/  ISETP.NE.AND P0, PT, R0, RZ, PT ;  /* 0x000000ff0000720c */ /* 0x010fc80003f05270 */
[----:B------:R-:W-:-:S07]  /*5200*/  SEL R9, R0, UR4, P0 ;  /* 0x0000000400097c07 */ /* 0x000fce0008000000 */
[----:B------:R-:W-:Y:S05]  /*5210*/  @!P1 BRA `(.L_x_637) ;  /* 0x0000002000449947 */ /* 0x000fea0003800000 */
[----:B------:R-:W-:Y:S01]  /*5220*/  LOP3.LUT P2, RZ, R18, 0x4, RZ, 0xc0, !PT ;  /* 0x0000000412ff7812 */ /* 0x000fe2000784c0ff */
[----:B------:R-:W-:Y:S01]  /*5230*/  BSSY B0, `(.L_x_638) ;  /* 0x000001d000007945 */ /* 0x000fe20003800000 */
[----:B------:R-:W-:-:S11]  /*5240*/  IMAD.MOV.U32 R3, RZ, RZ, RZ ;  /* 0x000000ffff037224 */ /* 0x000fd600078e00ff */
[----:B------:R-:W-:Y:S05]  /*5250*/  @!P2 BRA `(.L_x_639) ;  /* 0x000000000068a947 */ /* 0x000fea0003800000 */
[-C--:B------:R-:W-:Y:S02]  /*5260*/  IABS R6, R9.reuse ;  /* 0x0000000900067213 */ /* 0x080fe40000000000 */
[----:B------:R-:W-:Y:S02]  /*5270*/  IADD3 R0, R168, -0x1, R9 ;  /* 0xffffffffa8007810 */ /* 0x000fe40007ffe009 */
[----:B------:R-:W4:Y:S01]  /*5280*/  I2F.RP R3, R6 ;  /* 0x0000000600037306 */ /* 0x000f220000209400 */
[-C--:B------:R-:W-:Y:S02]  /*5290*/  IABS R10, R9.reuse ;  /* 0x00000009000a7213 */ /* 0x080fe40000000000 */
[----:B------:R-:W-:Y:S02]  /*52a0*/  IABS R8, R0 ;  /* 0x0000000000087213 */ /* 0x000fe40000000000 */
[----:B------:R-:W-:-:S04]  /*52b0*/  LOP3.LUT R0, R0, R9, RZ, 0x3c, !PT ;  /* 0x0000000900007212 */ /* 0x000fc800078e3cff */
[----:B------:R-:W-:Y:S01]  /*52c0*/  ISETP.GE.AND P2, PT, R0, RZ, PT ;  /* 0x000000ff0000720c */ /* 0x000fe20003f46270 */
[----:B----4-:R-:W4:Y:S02]  /*52d0*/  MUFU.RCP R3, R3 ;  /* 0x0000000300037308 */ /* 0x010f240000001000 */
[----:B----4-:R-:W-:Y:S02]  /*52e0*/  VIADD R4, R3, 0xffffffe ;  /* 0x0ffffffe03047836 */ /* 0x010fe40000000000 */
[----:B------:R-:W-:-:S04]  /*52f0*/  IMAD.MOV R3, RZ, RZ, -R10 ;  /* 0x000000ffff037224 */ /* 0x000fc800078e0a0a */
[----:B------:R4:W0:Y:S02]  /*5300*/  F2I.FTZ.U32.TRUNC.NTZ R5, R4 ;  /* 0x0000000400057305 */ /* 0x000824000021f000 */
[----:B----4-:R-:W-:Y:S02]  /*5310*/  IMAD.MOV.U32 R4, RZ, RZ, RZ ;  /* 0x000000ffff047224 */ /* 0x010fe400078e00ff */
[----:B0-----:R-:W-:-:S04]  /*5320*/  IMAD.MOV R7, RZ, RZ, -R5 ;  /* 0x000000ffff077224 */ /* 0x001fc800078e0a05 */
        /* <DEDUP_REMOVED lines=13> */
.L_x_639:
[----:B------:R-:W-:Y:S05]  /*5400*/  BSYNC B0 ;  /* 0x0000000000007941 */ /* 0x000fea0003800000 */
.L_x_638:
[----:B------:R-:W4:Y:S01]  /*5410*/  LDL R0, [R1+0x38] ;  /* 0x0000380001007983 */ /* 0x000f220000100800 */
[----:B------:R-:W-:Y:S01]  /*5420*/  PLOP3.LUT P0, PT, PT, PT, PT, 0x80, 0x0 ;  /* 0x000000000000781c */ /* 0x000fe20003f0f070 */
[----:B------:R-:W-:Y:S01]  /*5430*/  IMAD.MOV.U32 R21, RZ, RZ, RZ ;  /* 0x000000ffff157224 */ /* 0x000fe200078e00ff */
[----:B------:R-:W-:Y:S01]  /*5440*/  CS2R R150, SRZ ;  /* 0x0000000000967805 */ /* 0x000fe2000001ff00 */
[----:B------:R-:W-:Y:S01]  /*5450*/  IMAD.MOV.U32 R156, RZ, RZ, RZ ;  /* 0x000000ffff9c7224 */ /* 0x000fe200078e00ff */
        /* <DEDUP_REMOVED lines=41> */
[----:B---3--:R-:W-:Y:S02]  /*56f0*/  CS2R R66, SRZ ;  /* 0x0000000000427805 */ /* 0x008fe4000001ff00 */
[----:B------:R-:W-:Y:S02]  /*5700*/  CS2R R64, SRZ ;  /* 0x0000000000407805 */ /* 0x000fe4000001ff00 */
[----:B------:R-:W-:Y:S02]  /*5710*/  CS2R R62, SRZ ;  /* 0x00000000003e7805 */ /* 0x000fe4000001ff00 */
[----:B------:R-:W-:Y:S02]  /*5720*/  CS2R R60, SRZ ;  /* 0x00000000003c7805 */ /* 0x000fe4000001ff00 */
[----:B-1----:R-:W-:-:S02]  /*5730*/  CS2R R58, SRZ ;  /* 0x00000000003a7805 */ /* 0x002fc4000001ff00 */
        /* <DEDUP_REMOVED lines=16> */
[----:B0-2---:R-:W-:Y:S01]  /*5840*/  CS2R R24, SRZ ;  /* 0x0000000000187805 */ /* 0x005fe2000001ff00 */
[----:B----4-:R-:W-:-:S05]  /*5850*/  IMAD R0, R0, R3, RZ ;  /* 0x0000000300007224 */ /* 0x010fca00078e02ff */
[----:B------:R-:W-:-:S04]  /*5860*/  VIADDMNMX R3, R0, R3, R168, PT ;  /* 0x0000000300037246 */ /* 0x000fc800038001a8 */
[----:B------:R-:W-:-:S13]  /*5870*/  ISETP.GT.AND P1, PT, R3, R0, PT ;  /* 0x000000000300720c */ /* 0x000fda0003f24270 */
[----:B------:R-:W-:Y:S05]  /*5880*/  @!P1 BRA `(.L_x_640) ;  /* 0x0000008000709947 */ /* 0x000fea0003800000 */
[----:B------:R-:W2:Y:S04]  /*5890*/  LDL R4, [R1+0x44] ;  /* 0x0000440001047983 */ /* 0x000ea80000100800 */
[----:B--2---:R-:W0:Y:S02]  /*58a0*/  SHFL.IDX PT, R4, R4, RZ, 0x1f ;  /* 0x00001fff04047589 */ /* 0x004e2400000e0000 */
[----:B0-----:R-:W-:-:S04]  /*58b0*/  LEA.HI R5, R4, R4, RZ, 0x1 ;  /* 0x0000000404057211 */ /* 0x001fc800078f08ff */
[----:B------:R-:W-:-:S05]  /*58c0*/  LOP3.LUT R5, R5, 0x1fffe, RZ, 0xc0, !PT ;  /* 0x0001fffe05057812 */ /* 0x000fca00078ec0ff */
[----:B------:R-:W-:Y:S02]  /*58d0*/  IMAD.IADD R5, R4, 0x1, -R5 ;  /* 0x0000000104057824 */ /* 0x000fe400078e0a05 */
[----:B------:R-:W-:Y:S02]  /*58e0*/  IMAD.U32 R4, RZ, RZ, UR37 ;  /* 0x00000025ff047e24 */ /* 0x000fe4000f8e00ff */
[----:B------:R-:W-:-:S03]  /*58f0*/  IMAD R5, R5, 0x8000, R2 ;  /* 0x0000800005057824 */ /* 0x000fc600078e0202 */
[----:B------:R-:W-:Y:S01]  /*5900*/  ISETP.NE.AND P0, PT, R4, 0x3, PT ;  /* 0x000000030400780c */ /* 0x000fe20003f05270 */
[----:B------:R-:W-:-:S05]  /*5910*/  VIADD R5, R5, 0x400 ;  /* 0x0000040005057836 */ /* 0x000fca0000000000 */
[----:B------:R-:W-:-:S04]  /*5920*/  SHF.R.U32.HI R5, RZ, 0x4, R5 ;  /* 0x00000004ff057819 */ /* 0x000fc80000011605 */
[----:B------:R-:W-:-:S04]  /*5930*/  LOP3.LUT R5, R5, 0x3fff, RZ, 0xc0, !PT ;  /* 0x00003fff05057812 */ /* 0x000fc800078ec0ff */
[----:B------:R-:W-:Y:S01]  /*5940*/  LOP3.LUT R14, R5, 0x2000000, RZ, 0xfc, !PT ;  /* 0x02000000050e7812 */ /* 0x000fe200078efcff */
[----:B------:R-:W-:Y:S06]  /*5950*/  @!P0 BRA `(.L_x_641) ;  /* 0x0000000000048947 */ /* 0x000fec0003800000 */
[----:B------:R-:W-:Y:S01]  /*5960*/  BPT.TRAP 0x1 ;  /* 0x000000040000795c */ /* 0x000fe20000300000 */
.L_x_641:
[----:B------:R-:W-:Y:S01]  /*5970*/  IMAD R10, R19, 0x8, R2 ;  /* 0x00000008130a7824 */ /* 0x000fe200078e0202 */
[----:B------:R-:W-:Y:S01]  /*5980*/  SHF.L.U32 R7, R185, 0x1f, RZ ;  /* 0x0000001fb9077819 */ /* 0x000fe200000006ff */
[----:B------:R-:W-:Y:S01]  /*5990*/  VIADD R4, R2, 0x26800 ;  /* 0x0002680002047836 */ /* 0x000fe20000000000 */
[----:B------:R-:W-:Y:S02]  /*59a0*/  BSSY B0, `(.L_x_642) ;  /* 0x0000008000007945 */ /* 0x000fe40003800000 */
[----:B------:R-:W0:Y:S02]  /*59b0*/  SYNCS.PHASECHK.TRANS64.TRYWAIT P1, [R10+URZ+0x28c50], R7 ;  /* 0x028c50070a0075a7 */ /* 0x000e24000802017f */
[----:B------:R-:W-:Y:S01]  /*59c0*/  SHF.R.U32.HI R5, RZ, 0x4, R4 ;  /* 0x00000004ff057819 */ /* 0x000fe20000011604 */
[----:B------:R-:W-:-:S03]  /*59d0*/  IMAD R4, R19, 0x1000, R14 ;  /* 0x0000100013047824 */ /* 0x000fc600078e020e */
[----:B------:R-:W-:-:S04]  /*59e0*/  LOP3.LUT R5, R5, 0x3fff, RZ, 0xc0, !PT ;  /* 0x00003fff05057812 */ /* 0x000fc800078ec0ff */
[----:B------:R-:W-:Y:S01]  /*59f0*/  LOP3.LUT R11, R5, 0x10000, RZ, 0xfc, !PT ;  /* 0x00010000050b7812 */ /* 0x000fe200078efcff */
[----:B------:R-:W-:Y:S01]  /*5a00*/  IMAD.MOV.U32 R5, RZ, RZ, 0x40000040 ;  /* 0x40000040ff057424 */ /* 0x000fe200078e00ff */
[----:B0-----:R-:W-:Y:S06]  /*5a10*/  @!P1 BRA `(.L_x_643) ;  /* 0x0000014c00a89947 */ /* 0x001fec0003800000 */
.L_x_872:
[----:B------:R-:W-:Y:S05]  /*5a20*/  BSYNC B0 ;  /* 0x0000000000007941 */ /* 0x000fea0003800000 */
.L_x_642:
[----:B------:R-:W-:Y:S01]  /*5a30*/  BAR.SYNC.DEFER_BLOCKING 0xe, 0x100 ;  /* 0x0384000000007b1d */ /* 0x000fe20000010000 */
[----:B------:R-:W-:Y:S01]  /*5a40*/  IMAD.MOV.U32 R6, RZ, RZ, R11 ;  /* 0x000000ffff067224 */ /* 0x000fe200078e000b */
[C---:B------:R-:W-:Y:S01]  /*5a50*/  R2UR UR6, R4.reuse ;  /* 0x00000000040672ca */ /* 0x040fe200000e0000 */
[----:B0-----:R-:W-:Y:S01]  /*5a60*/  IMAD.MOV.U32 R7, RZ, RZ, 0x40000040 ;  /* 0x40000040ff077424 */ /* 0x001fe200078e00ff */
[----:B------:R-:W-:Y:S01]  /*5a70*/  R2UR UR7, R5 ;  /* 0x00000000050772ca */ /* 0x000fe200000e0000 */
[----:B------:R-:W-:Y:S01]  /*5a80*/  VIADD R8, R4, 0x100 ;  /* 0x0000010004087836 */ /* 0x000fe20000000000 */
[----:B------:R-:W-:Y:S01]  /*5a90*/  R2UR UR4, R6 ;  /* 0x00000000060472ca */ /* 0x000fe200000e0000 */
[----:B------:R-:W-:Y:S01]  /*5aa0*/  IMAD.MOV.U32 R9, RZ, RZ, 0x40000040 ;  /* 0x40000040ff097424 */ /* 0x000fe200078e00ff */
[----:B------:R-:W-:Y:S01]  /*5ab0*/  R2UR UR5, R7 ;  /* 0x00000000070572ca */ /* 0x000fe200000e0000 */
[----:B------:R-:W-:Y:S01]  /*5ac0*/  VIADD R6, R4, 0x80 ;  /* 0x0000008004067836 */ /* 0x000fe20000000000 */
[----:B------:R-:W-:Y:S01]  /*5ad0*/  R2UR UR14, R8 ;  /* 0x00000000080e72ca */ /* 0x000fe200000e0000 */
[----:B------:R-:W-:Y:S01]  /*5ae0*/  VIADD R8, R11, 0x2 ;  /* 0x000000020b087836 */ /* 0x000fe20000000000 */
[----:B------:R-:W-:Y:S01]  /*5af0*/  R2UR UR15, R9 ;  /* 0x00000000090f72ca */ /* 0x000fe200000e0000 */
[----:B------:R-:W-:Y:S01]  /*5b00*/  IMAD.MOV.U32 R9, RZ, RZ, 0x40000040 ;  /* 0x40000040ff097424 */ /* 0x000fe200078e00ff */
        /* <DEDUP_REMOVED lines=9> */
[----:B------:R-:W-:Y:S01]  /*5ba0*/  WARPGROUP.ARRIVE ;  /* 0x00000000000079c5 */ /* 0x000fe20000000000 */
[----:B------:R-:W-:-:S05]  /*5bb0*/  R2UR UR13, R7 ;  /* 0x00000000070d72ca */ /* 0x000fca00000e0000 */
[----:B------:R-:W-:Y:S01]  /*5bc0*/  HGMMA.64x256x16.F32.BF16 R24, gdesc[UR4].tnspB, RZ, !UPT, gsb0 ;  /* 0x43e00000041879f0 */ /* 0x000fe2000c0018ff */
[----:B------:R-:W-:Y:S01]  /*5bd0*/  R2UR UR6, R4 ;  /* 0x00000000040672ca */ /* 0x000fe200000e0000 */
[----:B------:R-:W-:Y:S01]  /*5be0*/  VIADD R4, R11, 0x6 ;  /* 0x000000060b047836 */ /* 0x000fe20000000000 */
[----:B------:R-:W-:Y:S01]  /*5bf0*/  R2UR UR7, R5 ;  /* 0x00000000050772ca */ /* 0x000fe200000e0000 */
[----:B------:R-:W-:-:S03]  /*5c00*/  IMAD.MOV.U32 R5, RZ, RZ, 0x40000040 ;  /* 0x40000040ff057424 */ /* 0x000fc600078e00ff */
[----:B------:R-:W-:Y:S02]  /*5c10*/  R2UR UR4, R4 ;  /* 0x00000000040472ca */ /* 0x000fe400000e0000 */
[----:B------:R-:W-:Y:S01]  /*5c20*/  R2UR UR5, R5 ;  /* 0x00000000050572ca */ /* 0x000fe200000e0000 */
        /* <DEDUP_REMOVED lines=16> */
.L_x_644:
[----:B------:R-:W-:Y:S01]  /*5d30*/  VIADD R3, R3, 0xfffffffe ;  /* 0xfffffffe03037836 */ /* 0x000fe20000000000 */
[----:B------:R-:W-:Y:S01]  /*5d40*/  BSSY B0, `(.L_x_645) ;  /* 0x00000cf000007945 */ /* 0x000fe20003800000 */
[----:B------:R-:W-:-:S03]  /*5d50*/  VIADD R10, R10, 0x28c60 ;  /* 0x00028c600a0a7836 */ /* 0x000fc60000000000 */
[----:B------:R-:W-:Y:S02]  /*5d60*/  ISETP.GE.AND P1, PT, R3, R0, PT ;  /* 0x000000000300720c */ /* 0x000fe40003f26270 */
[----:B------:R-:W-:-:S04]  /*5d70*/  PRMT R10, R190, 0x654, R10 ;  /* 0x00000654be0a7816 */ /* 0x000fc8000000000a */
[----:B------:R0:W-:Y:S07]  /*5d80*/  SYNCS.ARRIVE.TRANS64.RED.A1T0 RZ, [R10+URZ], RZ ;  /* 0x000000ff0aff79a7 */ /* 0x0001ee000810043f */
[----:B------:R-:W-:Y:S05]  /*5d90*/  @!P1 BRA `(.L_x_646) ;  /* 0x0000000c00249947 */ /* 0x000fea0003800000 */
.L_x_653:
[----:B------:R-:W-:Y:S01]  /*5da0*/  BAR.SYNC.DEFER_BLOCKING 0xe, 0x100 ;  /* 0x0384000000007b1d */ /* 0x000fe20000010000 */
[C---:B01----:R-:W-:Y:S02]  /*5db0*/  IMAD R10, R19.reuse, 0x40, R195 ;  /* 0x00000040130a7824 */ /* 0x043fe400078e02c3 */
[----:B------:R-:W-:Y:S02]  /*5dc0*/  VIADD R19, R19, 0x1 ;  /* 0x0000000113137836 */ /* 0x000fe40000000000 */
[----:B------:R-:W-:-:S03]  /*5dd0*/  IMAD R10, R10, 0x4, R2 ;  /* 0x000000040a0a7824 */ /* 0x000fc600078e0202 */
[----:B------:R-:W-:-:S04]  /*5de0*/  ISETP.NE.AND P1, PT, R19, 0x2, PT ;  /* 0x000000021300780c */ /* 0x000fc80003f25270 */
[----:B------:R-:W-:Y:S01]  /*5df0*/  SEL R19, R19, RZ, P1 ;  /* 0x000000ff13137207 */ /* 0x000fe20000800000 */
[----:B------:R-:W0:Y:S04]  /*5e00*/  LDS R11, [R10+0x28800] ;  /* 0x028800000a0b7984 */ /* 0x000e280000000800 */
[----:B------:R-:W1:Y:S01]  /*5e10*/  LDS R10, [R10+0x28820] ;  /* 0x028820000a0a7984 */ /* 0x000e620000000800 */
[-C--:B0-----:R-:W-:Y:S01]  /*5e20*/  FMUL.FTZ R24, R24, R11.reuse ;  /* 0x0000000b18187220 */ /* 0x081fe20000410000 */
[-C--:B------:R-:W-:Y:S01]  /*5e30*/  FMUL.FTZ R25, R25, R11.reuse ;  /* 0x0000000b19197220 */ /* 0x080fe20000410000 */
[-C--:B------:R-:W-:Y:S01]  /*5e40*/  FMUL.FTZ R28, R28, R11.reuse ;  /* 0x0000000b1c1c7220 */ /* 0x080fe20000410000 */
[-C--:B------:R-:W-:Y:S01]  /*5e50*/  FMUL.FTZ R29, R29, R11.reuse ;  /* 0x0000000b1d1d7220 */ /* 0x080fe20000410000 */
        /* <DEDUP_REMOVED lines=64> */
[----:B------:R-:W-:Y:S01]  /*6260*/  SEL R10, RZ, 0x1, P1 ;  /* 0x00000001ff0a7807 */ /* 0x000fe20000800000 */
        /* <DEDUP_REMOVED lines=60> */
[----:B------:R-:W-:Y:S01]  /*6630*/  LOP3.LUT R185, R185, R10, RZ, 0x3c, !PT ;  /* 0x0000000ab9b97212 */ /* 0x000fe200078e3cff */
[----:B------:R-:W-:Y:S06]  /*6640*/  @!P0 BRA `(.L_x_647) ;  /* 0x0000000000048947 */ /* 0x000fec0003800000 */
[----:B------:R-:W-:Y:S01]  /*6650*/  BPT.TRAP 0x1 ;  /* 0x000000040000795c */ /* 0x000fe20000300000 */
.L_x_647:
[----:B------:R-:W-:Y:S01]  /*6660*/  IMAD R10, R19, 0x8, R2 ;  /* 0x00000008130a7824 */ /* 0x000fe200078e0202 */
[----:B------:R-:W-:-:S04]  /*6670*/  SHF.L.U32 R11, R185, 0x1f, RZ ;  /* 0x0000001fb90b7819 */ /* 0x000fc800000006ff */
[----:B------:R0:W1:Y:S01]  /*6680*/  SYNCS.PHASECHK.TRANS64.TRYWAIT P1, [R10+URZ+0x28c50], R11 ;  /* 0x028c500b0a0075a7 */ /* 0x000062000802017f */
[----:B------:R-:W-:Y:S05]  /*6690*/  @!P0 BRA `(.L_x_648) ;  /* 0x0000000000048947 */ /* 0x000fea0003800000 */
[----:B------:R-:W-:Y:S01]  /*66a0*/  BPT.TRAP 0x1 ;  /* 0x000000040000795c */ /* 0x000fe20000300000 */
.L_x_648:
[----:B------:R-:W-:Y:S04]  /*66b0*/  BSSY B1, `(.L_x_649) ;  /* 0x0000004000017945 */ /* 0x000fe80003800000 */
[----:B-1----:R-:W-:Y:S05]  /*66c0*/  @P1 BRA `(.L_x_650) ;  /* 0x0000000000081947 */ /* 0x002fea0003800000 */
[----:B------:R-:W1:Y:S02]  /*66d0*/  SYNCS.PHASECHK.TRANS64.TRYWAIT P1, [R10+URZ+0x28c50], R11 ;  /* 0x028c500b0a0075a7 */ /* 0x000e64000802017f */
[----:B-1----:R-:W-:Y:S05]  /*66e0*/  @!P1 BRA `(.L_x_651) ;  /* 0x0000014000889947 */ /* 0x002fea0003800000 */
.L_x_650:
[----:B------:R-:W-:Y:S05]  /*66f0*/  BSYNC B1 ;  /* 0x0000000000017941 */ /* 0x000fea0003800000 */
.L_x_649:
[----:B01----:R-:W-:Y:S01]  /*6700*/  IMAD R10, R19, 0x1000, R14 ;  /* 0x00001000130a7824 */ /* 0x003fe200078e020e */
[----:B------:R-:W-:Y:S01]  /*6710*/  WARPGROUP.ARRIVE ;  /* 0x00000000000079c5 */ /* 0x000fe20000000000 */
[----:B------:R-:W-:Y:S01]  /*6720*/  IMAD.MOV.U32 R11, RZ, RZ, 0x40000040 ;  /* 0x40000040ff0b7424 */ /* 0x000fe200078e00ff */
[----:B------:R-:W-:Y:S01]  /*6730*/  R2UR UR8, R8 ;  /* 0x00000000080872ca */ /* 0x000fe200000e0000 */
[C---:B------:R-:W-:Y:S01]  /*6740*/  VIADD R12, R10.reuse, 0x80 ;  /* 0x000000800a0c7836 */ /* 0x040fe20000000000 */
[----:B------:R-:W-:Y:S01]  /*6750*/  R2UR UR6, R10 ;  /* 0x000000000a0672ca */ /* 0x000fe200000e0000 */
[----:B------:R-:W-:Y:S01]  /*6760*/  IMAD.MOV.U32 R13, RZ, RZ, 0x40000040 ;  /* 0x40000040ff0d7424 */ /* 0x000fe200078e00ff */
[C---:B------:R-:W-:Y:S02]  /*6770*/  R2UR UR7, R11.reuse ;  /* 0x000000000b0772ca */ /* 0x040fe400000e0000 */
[----:B------:R-:W-:Y:S01]  /*6780*/  R2UR UR10, R12 ;  /* 0x000000000c0a72ca */ /* 0x000fe200000e0000 */
[C---:B------:R-:W-:Y:S01]  /*6790*/  VIADD R12, R10.reuse, 0x100 ;  /* 0x000001000a0c7836 */ /* 0x040fe20000000000 */
[----:B------:R-:W-:Y:S01]  /*67a0*/  R2UR UR5, R11 ;  /* 0x000000000b0572ca */ /* 0x000fe200000e0000 */
[----:B------:R-:W-:Y:S01]  /*67b0*/  VIADD R10, R10, 0x180 ;  /* 0x000001800a0a7836 */ /* 0x000fe20000000000 */
[----:B------:R-:W-:-:S02]  /*67c0*/  R2UR UR11, R13 ;  /* 0x000000000d0b72ca */ /* 0x000fc400000e0000 */
[----:B------:R-:W-:Y:S02]  /*67d0*/  R2UR UR9, R9 ;  /* 0x00000000090972ca */ /* 0x000fe400000e0000 */
[----:B------:R-:W-:Y:S01]  /*67e0*/  R2UR UR18, R10 ;  /* 0x000000000a1272ca */ /* 0x000fe200000e0000 */
[----:B------:R-:W-:Y:S01]  /*67f0*/  VIADD R10, R2, 0x26800 ;  /* 0x00026800020a7836 */ /* 0x000fe20000000000 */
[----:B------:R-:W-:Y:S02]  /*6800*/  R2UR UR14, R12 ;  /* 0x000000000c0e72ca */ /* 0x000fe400000e0000 */
[----:B------:R-:W-:Y:S02]  /*6810*/  R2UR UR15, R13 ;  /* 0x000000000d0f72ca */ /* 0x000fe400000e0000 */
[----:B------:R-:W-:Y:S02]  /*6820*/  SHF.R.U32.HI R10, RZ, 0x4, R10 ;  /* 0x00000004ff0a7819 */ /* 0x000fe4000001160a */
[----:B------:R-:W-:-:S02]  /*6830*/  R2UR UR12, R6 ;  /* 0x00000000060c72ca */ /* 0x000fc400000e0000 */
[----:B------:R-:W-:Y:S02]  /*6840*/  LOP3.LUT R10, R10, 0x3fff, RZ, 0xc0, !PT ;  /* 0x00003fff0a0a7812 */ /* 0x000fe400078ec0ff */
[----:B------:R-:W-:Y:S02]  /*6850*/  R2UR UR13, R7 ;  /* 0x00000000070d72ca */ /* 0x000fe400000e0000 */
[----:B------:R-:W-:Y:S02]  /*6860*/  LOP3.LUT R10, R10, 0x10000, RZ, 0xfc, !PT ;  /* 0x000100000a0a7812 */ /* 0x000fe400078efcff */
[----:B------:R-:W-:Y:S02]  /*6870*/  R2UR UR19, R11 ;  /* 0x000000000b1372ca */ /* 0x000fe400000e0000 */
[----:B------:R-:W-:Y:S02]  /*6880*/  R2UR UR4, R10 ;  /* 0x000000000a0472ca */ /* 0x000fe400000e0000 */
[----:B------:R-:W-:-:S02]  /*6890*/  R2UR UR16, R4 ;  /* 0x00000000041072ca */ /* 0x000fc400000e0000 */
[----:B------:R-:W-:-:S09]  /*68a0*/  R2UR UR17, R5 ;  /* 0x00000000051172ca */ /* 0x000fd200000e0000 */
        /* <DEDUP_REMOVED lines=17> */
.L_x_652:
[----:B------:R-:W-:Y:S01]  /*69c0*/  IMAD R10, R19, 0x8, R2 ;  /* 0x00000008130a7824 */ /* 0x000fe200078e0202 */
[C---:B------:R-:W-:Y:S01]  /*69d0*/  ISETP.GT.AND P1, PT, R3.reuse, R0, PT ;  /* 0x000000000300720c */ /* 0x040fe20003f24270 */
[----:B------:R-:W-:Y:S02]  /*69e0*/  VIADD R3, R3, 0xffffffff ;  /* 0xffffffff03037836 */ /* 0x000fe40000000000 */
[----:B------:R-:W-:-:S05]  /*69f0*/  VIADD R10, R10, 0x28c60 ;  /* 0x00028c600a0a7836 */ /* 0x000fca0000000000 */
[----:B------:R-:W-:-:S04]  /*6a00*/  PRMT R10, R190, 0x654, R10 ;  /* 0x00000654be0a7816 */ /* 0x000fc8000000000a */
[----:B------:R1:W-:Y:S01]  /*6a10*/  SYNCS.ARRIVE.TRANS64.RED.A1T0 RZ, [R10+URZ], RZ ;  /* 0x000000ff0aff79a7 */ /* 0x0003e2000810043f */
[----:B------:R-:W-:Y:S05]  /*6a20*/  @P1 BRA `(.L_x_653) ;  /* 0xfffffff000dc1947 */ /* 0x000fea000383ffff */
.L_x_646:
[----:B------:R-:W-:Y:S05]  /*6a30*/  BSYNC B0 ;  /* 0x0000000000007941 */ /* 0x000fea0003800000 */
.L_x_645:
[----:B------:R-:W-:Y:S01]  /*6a40*/  BAR.SYNC.DEFER_BLOCKING 0xe, 0x100 ;  /* 0x0384000000007b1d */ /* 0x000fe20000010000 */
[C---:B------:R-:W-:Y:S01]  /*6a50*/  IMAD R0, R19.reuse, 0x40, R195 ;  /* 0x0000004013007824 */ /* 0x040fe200078e02c3 */
[----:B------:R-:W-:Y:S01]  /*6a60*/  PLOP3.LUT P0, PT, PT, PT, PT, 0x8, 0x0 ;  /* 0x000000000000781c */ /* 0x000fe20003f0e170 */
[----:B------:R-:W-:Y:S02]  /*6a70*/  VIADD R19, R19, 0x1 ;  /* 0x0000000113137836 */ /* 0x000fe40000000000 */
[----:B------:R-:W-:Y:S02]  /*6a80*/  IMAD R2, R0, 0x4, R2 ;  /* 0x0000000400027824 */ /* 0x000fe400078e0202 */
[----:B------:R-:W-:Y:S01]  /*6a90*/  IMAD.MOV.U32 R21, RZ, RZ, RZ ;  /* 0x000000ffff157224 */ /* 0x000fe200078e00ff */
[----:B------:R-:W-:Y:S01]  /*6aa0*/  ISETP.NE.AND P1, PT, R19, 0x2, PT ;  /* 0x000000021300780c */ /* 0x000fe20003f25270 */
[----:B------:R-:W-:-:S03]  /*6ab0*/  IMAD.MOV.U32 R156, RZ, RZ, RZ ;  /* 0x000000ffff9c7224 */ /* 0x000fc600078e00ff */
[----:B------:R-:W-:Y:S01]  /*6ac0*/  SEL R19, R19, RZ, P1 ;  /* 0x000000ff13137207 */ /* 0x000fe20000800000 */
[----:B------:R-:W2:Y:S02]  /*6ad0*/  LDS R0, [R2+0x28800] ;  /* 0x0288000002007984 */ /* 0x000ea40000000800 */
        /* <DEDUP_REMOVED lines=63> */
[----:B------:R-:W-:-:S02]  /*6ed0*/  FMUL.FTZ R149, R149, R0 ;  /* 0x0000000095957220 */ /* 0x000fc40000410000 */
        /* <DEDUP_REMOVED lines=65> */
[----:B------:R-:W-:-:S04]  /*72f0*/  SEL R0, RZ, 0x1, P1 ;  /* 0x00000001ff007807 */ /* 0x000fc80000800000 */
[----:B------:R-:W-:Y:S01]  /*7300*/  LOP3.LUT R185, R185, R0, RZ, 0x3c, !PT ;  /* 0x00000000b9b97212 */ /* 0x000fe200078e3cff */
[----:B------:R-:W-:Y:S06]  /*7310*/  BAR.ARV 0xf, 0x100 ;  /* 0x03c4000000007b1d */ /* 0x000fec0000002000 */
[----:B------:R-:W-:Y:S05]  /*7320*/  BRA `(.L_x_640) ;  /* 0x0000006400c87947 */ /* 0x000fea0003800000 */
.L_x_637:
[----:B------:R-:W-:Y:S01]  /*7330*/  LOP3.LUT P1, RZ, R18, 0x4, RZ, 0xc0, !PT ;  /* 0x0000000412ff7812 */ /* 0x000fe2000782c0ff */
[----:B------:R-:W-:Y:S01]  /*7340*/  BSSY B0, `(.L_x_654) ;  /* 0x000001e000007945 */ /* 0x000fe20003800000 */
[----:B------:R-:W-:-:S11]  /*7350*/  IMAD.MOV.U32 R3, RZ, RZ, RZ ;  /* 0x000000ffff037224 */ /* 0x000fd600078e00ff */
[----:B------:R-:W-:Y:S05]  /*7360*/  @!P1 BRA `(.L_x_655) ;  /* 0x00000000006c9947 */ /* 0x000fea0003800000 */
[-C--:B------:R-:W-:Y:S02]  /*7370*/  IABS R3, R9.reuse ;  /* 0x0000000900037213 */ /* 0x080fe40000000000 */
[----:B------:R-:W-:Y:S02]  /*7380*/  IADD3 R0, R168, -0x1, R9 ;  /* 0xffffffffa8007810 */ /* 0x000fe40007ffe009 */
[----:B------:R-:W4:Y:S01]  /*7390*/  I2F.RP R6, R3 ;  /* 0x0000000300067306 */ /* 0x000f220000209400 */
[----:B------:R-:W-:-:S05]  /*73a0*/  IABS R10, R9 ;  /* 0x00000009000a7213 */ /* 0x000fca0000000000 */
[----:B------:R-:W-:Y:S02]  /*73b0*/  IMAD.MOV R10, RZ, RZ, -R10 ;  /* 0x000000ffff0a7224 */ /* 0x000fe400078e0a0a */
[----:B----4-:R-:W4:Y:S02]  /*73c0*/  MUFU.RCP R6, R6 ;  /* 0x0000000600067308 */ /* 0x010f240000001000 */
[----:B----4-:R-:W-:Y:S01]  /*73d0*/  VIADD R4, R6, 0xffffffe ;  /* 0x0ffffffe06047836 */ /* 0x010fe20000000000 */
[----:B------:R-:W-:Y:S02]  /*73e0*/  IABS R6, R0 ;  /* 0x0000000000067213 */ /* 0x000fe40000000000 */
[----:B------:R-:W-:-:S03]  /*73f0*/  LOP3.LUT R0, R0, R9, RZ, 0x3c, !PT ;  /* 0x0000000900007212 */ /* 0x000fc600078e3cff */
[----:B------:R4:W0:Y:S01]  /*7400*/  F2I.FTZ.U32.TRUNC.NTZ R5, R4 ;  /* 0x0000000400057305 */ /* 0x000822000021f000 */
[----:B------:R-:W-:Y:S01]  /*7410*/  ISETP.GE.AND P2, PT, R0, RZ, PT ;  /* 0x000000ff0000720c */ /* 0x000fe20003f46270 */
[----:B----4-:R-:W-:Y:S02]  /*7420*/  IMAD.MOV.U32 R4, RZ, RZ, RZ ;  /* 0x000000ffff047224 */ /* 0x010fe400078e00ff */
[----:B0-----:R-:W-:-:S04]  /*7430*/  IMAD.MOV R8, RZ, RZ, -R5 ;  /* 0x000000ffff087224 */ /* 0x001fc800078e0a05 */
        /* <DEDUP_REMOVED lines=14> */
.L_x_655:
[----:B------:R-:W-:Y:S05]  /*7520*/  BSYNC B0 ;  /* 0x0000000000007941 */ /* 0x000fea0003800000 */
.L_x_654:
        /* <DEDUP_REMOVED lines=72> */
[----:B------:R-:W2:Y:S01]  /*79b0*/  LDL R0, [R1+0x44] ;  /* 0x0000440001007983 */ /* 0x000ea20000100800 */
[----:B------:R-:W-:Y:S03]  /*79c0*/  BSSY B6, `(.L_x_656) ;  /* 0x000001c000067945 */ /* 0x000fe60003800000 */
[----:B--2---:R-:W0:Y:S02]  /*79d0*/  SHFL.IDX PT, R0, R0, RZ, 0x1f ;  /* 0x00001fff00007589 */ /* 0x004e2400000e0000 */
[----:B0-----:R-:W-:-:S04]  /*79e0*/  LEA.HI R3, R0, R0, RZ, 0x1 ;  /* 0x0000000000037211 */ /* 0x001fc800078f08ff */
[----:B------:R-:W-:-:S05]  /*79f0*/  LOP3.LUT R3, R3, 0x1fffe, RZ, 0xc0, !PT ;  /* 0x0001fffe03037812 */ /* 0x000fca00078ec0ff */
        /* <DEDUP_REMOVED lines=24> */
.L_x_657:
[----:B------:R-:W-:Y:S05]  /*7b80*/  BSYNC B6 ;  /* 0x0000000000067941 */ /* 0x000fea0003800000 */
.L_x_656:
[----:B------:R-:W-:Y:S02]  /*7b90*/  ULDC UR4, c[0x0][0x3f4] ;  /* 0x0000fd0000047ab9 */ /* 0x000fe40000000800 */
[----:B------:R-:W-:-:S13]  /*7ba0*/  ISETP.LT.AND P0, PT, RZ, UR4, PT ;  /* 0x00000004ff007c0c */ /* 0x000fda000bf01270 */
[----:B------:R-:W-:Y:S05]  /*7bb0*/  @P0 BRA `(.L_x_658) ;  /* 0x0000000000400947 */ /* 0x000fea0003800000 */
[----:B------:R-:W2:Y:S02]  /*7bc0*/  LDL R20, [R1+0x3c] ;  /* 0x00003c0001147983 */ /* 0x000ea40000100800 */
[----:B--2---:R-:W-:-:S04]  /*7bd0*/  LEA.HI R0, R20, R20, RZ, 0x1 ;  /* 0x0000001414007211 */ /* 0x004fc800078f08ff */
[----:B------:R-:W-:-:S05]  /*7be0*/  LOP3.LUT R0, R0, 0xfffffffe, RZ, 0xc0, !PT ;  /* 0xfffffffe00007812 */ /* 0x000fca00078ec0ff */
[----:B------:R-:W-:-:S05]  /*7bf0*/  IMAD.IADD R0, R20, 0x1, -R0 ;  /* 0x0000000114007824 */ /* 0x000fca00078e0a00 */
[----:B------:R-:W-:-:S04]  /*7c00*/  SHF.L.U32 R3, R0, 0x1f, RZ ;  /* 0x0000001f00037819 */ /* 0x000fc800000006ff */
[----:B------:R0:W1:Y:S03]  /*7c10*/  SYNCS.PHASECHK.TRANS64.TRYWAIT P0, [R2+URZ+0x28c00], R3 ;  /* 0x028c0003020075a7 */ /* 0x000066000800017f */
[----:B-1----:R-:W-:Y:S05]  /*7c20*/  @!P0 NANOSLEEP.SYNCS 0x989680 ;  /* 0x009896800000895d */ /* 0x002fea0003900000 */
[----:B------:R-:W1:Y:S01]  /*7c30*/  @!P0 SYNCS.PHASECHK.TRANS64 P0, [R2+URZ+0x28c00], R3 ;  /* 0x028c0003020085a7 */ /* 0x000e62000800007f */
[----:B------:R-:W-:Y:S04]  /*7c40*/  BSSY B0, `(.L_x_659) ;  /* 0x0000006000007945 */ /* 0x000fe80003800000 */
[----:B-1----:R-:W-:Y:S05]  /*7c50*/  @P0 BRA `(.L_x_660) ;  /* 0x0000000000100947 */ /* 0x002fea0003800000 */
.L_x_661:
[----:B-1----:R1:W2:Y:S02]  /*7c60*/  SYNCS.PHASECHK.TRANS64.TRYWAIT P0, [R2+URZ+0x28c00], R3 ;  /* 0x028c0003020075a7 */ /* 0x0022a4000800017f */
[----:B--2---:R-:W-:Y:S05]  /*7c70*/  @!P0 NANOSLEEP.SYNCS 0x989680 ;  /* 0x009896800000895d */ /* 0x004fea0003900000 */
[----:B------:R-:W2:Y:S02]  /*7c80*/  @!P0 SYNCS.PHASECHK.TRANS64 P0, [R2+URZ+0x28c00], R3 ;  /* 0x028c0003020085a7 */ /* 0x000ea4000800007f */
[----:B--2---:R-:W-:Y:S05]  /*7c90*/  @!P0 BRA `(.L_x_661) ;  /* 0xfffffffc00f08947 */ /* 0x004fea000383ffff */
.L_x_660:
[----:B------:R-:W-:Y:S05]  /*7ca0*/  BSYNC B0 ;  /* 0x0000000000007941 */ /* 0x000fea0003800000 */
.L_x_659:
[----:B------:R-:W-:Y:S05]  /*7cb0*/  BRA `(.L_x_662) ;  /* 0x0000002000c47947 */ /* 0x000fea0003800000 */
.L_x_658:
[----:B-----5:R-:W-:Y:S01]  /*7cc0*/  SHF.R.S32.HI R0, RZ, 0x1f, R154 ;  /* 0x0000001fff007819 */ /* 0x020fe2000001149a */
[----:B------:R-:W-:Y:S01]  /*7cd0*/  VIADD R4, R2, 0x20400 ;  /* 0x0002040002047836 */ /* 0x000fe20000000000 */
[----:B------:R-:W-:Y:S01]  /*7ce0*/  ULDC.64 UR4, c[0x0][0x3f8] ;  /* 0x0000fe0000047ab9 */ /* 0x000fe20000000a00 */
[----:B------:R-:W-:Y:S01]  /*7cf0*/  ULDC.64 UR6, c[0x0][0x408] ;  /* 0x0001020000067ab9 */ /* 0x000fe20000000a00 */
[----:B------:R-:W-:Y:S01]  /*7d00*/  BSSY B6, `(.L_x_663) ;  /* 0x0000021000067945 */ /* 0x000fe20003800000 */
[----:B------:R-:W-:Y:S01]  /*7d10*/  IMAD R3, R0, UR4, RZ ;  /* 0x0000000400037c24 */ /* 0x000fe2000f8e02ff */
[----:B------:R-:W-:Y:S01]  /*7d20*/  LOP3.LUT P0, RZ, R4, 0x3ff, RZ, 0xc0, !PT ;  /* 0x000003ff04ff7812 */ /* 0x000fe2000780c0ff */
[----:B------:R-:W-:Y:S02]  /*7d30*/  IMAD R9, R0, UR6, RZ ;  /* 0x0000000600097c24 */ /* 0x000fe4000f8e02ff */
[----:B------:R-:W-:-:S04]  /*7d40*/  IMAD.WIDE.U32 R4, R154, UR4, RZ ;  /* 0x000000049a047c25 */ /* 0x000fc8000f8e00ff */
[C---:B------:R-:W-:Y:S01]  /*7d50*/  IMAD R3, R154.reuse, UR5, R3 ;  /* 0x000000059a037c24 */ /* 0x040fe2000f8e0203 */
[----:B------:R-:W-:Y:S01]  /*7d60*/  ULDC.64 UR4, c[0x0][0x3e8] ;  /* 0x0000fa0000047ab9 */ /* 0x000fe20000000a00 */
[----:B------:R-:W-:Y:S01]  /*7d70*/  IMAD.WIDE.U32 R6, R154, UR6, RZ ;  /* 0x000000069a067c25 */ /* 0x000fe2000f8e00ff */
[----:B------:R-:W-:-:S03]  /*7d80*/  LEA R25, P1, R4, UR4, 0x1 ;  /* 0x0000000404197c11 */ /* 0x000fc6000f8208ff */
[----:B------:R-:W-:Y:S01]  /*7d90*/  IMAD R9, R154, UR7, R9 ;  /* 0x000000079a097c24 */ /* 0x000fe2000f8e0209 */
[----:B------:R-:W-:Y:S01]  /*7da0*/  ULDC.64 UR6, c[0x0][0x400] ;  /* 0x0001000000067ab9 */ /* 0x000fe20000000a00 */
[----:B------:R-:W-:Y:S01]  /*7db0*/  IMAD.IADD R5, R3, 0x1, R5 ;  /* 0x0000000103057824 */ /* 0x000fe200078e0205 */
[----:B------:R-:W-:Y:S01]  /*7dc0*/  LEA R27, P2, R6, UR6, 0x1 ;  /* 0x00000006061b7c11 */ /* 0x000fe2000f8408ff */
[----:B------:R-:W-:-:S03]  /*7dd0*/  IMAD.IADD R3, R9, 0x1, R7 ;  /* 0x0000000109037824 */ /* 0x000fc600078e0207 */
[----:B------:R-:W-:Y:S02]  /*7de0*/  LEA.HI.X R26, R4, UR5, R5, 0x1, P1 ;  /* 0x00000005041a7c11 */ /* 0x000fe400088f0c05 */
[----:B------:R-:W-:Y:S01]  /*7df0*/  LEA.HI.X R24, R6, UR7, R3, 0x1, P2 ;  /* 0x0000000706187c11 */ /* 0x000fe200090f0c03 */
[----:B------:R-:W-:Y:S06]  /*7e00*/  @!P0 BRA `(.L_x_664) ;  /* 0x0000000000408947 */ /* 0x000fec0003800000 */
        /* <DEDUP_REMOVED lines=16> */
.L_x_664:
[----:B------:R-:W-:Y:S05]  /*7f10*/  BSYNC B6 ;  /* 0x0000000000067941 */ /* 0x000fea0003800000 */
.L_x_663:
[----:B------:R-:W-:Y:S01]  /*7f20*/  ULDC.U8 UR4, c[0x0][0x410] ;  /* 0x0001040000047ab9 */ /* 0x000fe20000000000 */
[----:B------:R-:W-:Y:S01]  /*7f30*/  BSSY B0, `(.L_x_665) ;  /* 0x0000201000007945 */ /* 0x000fe20003800000 */
[----:B------:R-:W-:Y:S01]  /*7f40*/  ISETP.NE.AND P0, PT, RZ, UR4, PT ;  /* 0x00000004ff007c0c */ /* 0x000fe2000bf05270 */
[----:B------:R-:W-:-:S12]  /*7f50*/  IMAD R4, R153, 0x40, R186 ;  /* 0x0000004099047824 */ /* 0x000fd800078e02ba */
[----:B------:R-:W-:Y:S05]  /*7f60*/  @!P0 BRA `(.L_x_666) ;  /* 0x0000001000108947 */ /* 0x000fea0003800000 */
[----:B------:R-:W-:-:S03]  /*7f70*/  UMOV UR4, 0xffffffff ;  /* 0xffffffff00047882 */ /* 0x000fc60000000000 */
[----:B------:R-:W-:Y:S05]  /*7f80*/  BRA.DIV UR4, `(.L_x_667) ;  /* 0x0000012a04747947 */ /* 0x000fea000b800000 */
[----:B------:R0:W1:Y:S04]  /*7f90*/  SHFL.IDX PT, R0, R26, RZ, 0x1c1f ;  /* 0x001c1fff1a007589 */ /* 0x00006800000e0000 */
[----:B------:R0:W2:Y:S04]  /*7fa0*/  SHFL.IDX PT, R3, R25, RZ, 0x1c1f ;  /* 0x001c1fff19037589 */ /* 0x0000a800000e0000 */
[----:B------:R-:W3:Y:S04]  /*7fb0*/  SHFL.IDX PT, R24, R24, RZ, 0x1c1f ;  /* 0x001c1fff18187589 */ /* 0x000ee800000e0000 */
[----:B------:R0:W4:Y:S02]  /*7fc0*/  SHFL.IDX PT, R21, R27, RZ, 0x1c1f ;  /* 0x001c1fff1b157589 */ /* 0x00012400000e0000 */
.L_x_878:
[----:B------:R-:W5:Y:S01]  /*7fd0*/  LDL R7, [R1+0x3c] ;  /* 0x00003c0001077983 */ /* 0x000f620000100800 */
[----:B------:R-:W-:Y:S01]  /*7fe0*/  ULDC UR4, c[0x0][0x448] ;  /* 0x0001120000047ab9 */ /* 0x000fe20000000800 */
[----:B------:R-:W-:Y:S01]  /*7ff0*/  IMAD.SHL.U32 R10, R191, 0x40, RZ ;  /* 0x00000040bf0a7824 */ /* 0x000fe200078e00ff */
[----:B------:R-:W-:Y:S01]  /*8000*/  BSSY B1, `(.L_x_668) ;  /* 0x0000025000017945 */ /* 0x000fe20003800000 */
[----:B------:R-:W-:Y:S01]  /*8010*/  IMAD R152, R152, UR4, RZ ;  /* 0x0000000498987c24 */ /* 0x000fe2000f8e02ff */
[----:B------:R-:W-:Y:S02]  /*8020*/  CS2R R8, SRZ ;  /* 0x0000000000087805 */ /* 0x000fe4000001ff00 */
[----:B0-----:R-:W-:Y:S02]  /*8030*/  LOP3.LUT R27, R10, 0x1c0, RZ, 0xc0, !PT ;  /* 0x000001c00a1b7812 */ /* 0x001fe400078ec0ff */
[----:B------:R-:W-:Y:S02]  /*8040*/  CS2R R10, SRZ ;  /* 0x00000000000a7805 */ /* 0x000fe4000001ff00 */
[----:B------:R-:W-:-:S02]  /*8050*/  ISETP.GE.AND P0, PT, R4, R152, PT ;  /* 0x000000980400720c */ /* 0x000fc40003f06270 */
[----:B-----5:R-:W-:-:S04]  /*8060*/  LEA.HI R5, R7, R7, RZ, 0x1 ;  /* 0x0000000707057211 */ /* 0x020fc800078f08ff */
[----:B------:R-:W-:Y:S02]  /*8070*/  LOP3.LUT R6, R5, 0xfffffffe, RZ, 0xc0, !PT ;  /* 0xfffffffe05067812 */ /* 0x000fe400078ec0ff */
[----:B------:R-:W-:-:S03]  /*8080*/  CS2R R4, SRZ ;  /* 0x0000000000047805 */ /* 0x000fc6000001ff00 */
[----:B------:R-:W-:Y:S01]  /*8090*/  IMAD.IADD R25, R7, 0x1, -R6 ;  /* 0x0000000107197824 */ /* 0x000fe200078e0a06 */
[----:B------:R-:W-:-:S04]  /*80a0*/  CS2R R6, SRZ ;  /* 0x0000000000067805 */ /* 0x000fc8000001ff00 */
[----:B------:R-:W-:Y:S01]  /*80b0*/  SHF.L.U32 R25, R25, 0x1f, RZ ;  /* 0x0000001f19197819 */ /* 0x000fe200000006ff */
[----:B------:R-:W-:Y:S06]  /*80c0*/  @P0 BRA `(.L_x_669) ;  /* 0x0000000000600947 */ /* 0x000fec0003800000 */
[----:B------:R-:W-:Y:S01]  /*80d0*/  ULDC UR4, c[0x0][0x3f4] ;  /* 0x0000fd0000047ab9 */ /* 0x000fe20000000800 */
[----:B------:R-:W-:Y:S01]  /*80e0*/  IMAD.SHL.U32 R14, R194, 0x2, RZ ;  /* 0x00000002c20e7824 */ /* 0x000fe200078e00ff */
[----:B------:R-:W-:Y:S01]  /*80f0*/  ISETP.GE.AND P2, PT, R188, UR4, PT ;  /* 0x00000004bc007c0c */ /* 0x000fe2000bf46270 */
[----:B--2---:R-:W-:Y:S01]  /*8100*/  IMAD.MOV.U32 R4, RZ, RZ, R3 ;  /* 0x000000ffff047224 */ /* 0x004fe200078e0003 */
[C---:B------:R-:W-:Y:S01]  /*8110*/  ISETP.GE.AND P3, PT, R194.reuse, UR4, PT ;  /* 0x00000004c2007c0c */ /* 0x040fe2000bf66270 */
[----:B-1----:R-:W-:Y:S01]  /*8120*/  IMAD.MOV.U32 R5, RZ, RZ, R0 ;  /* 0x000000ffff057224 */ /* 0x002fe200078e0000 */
[----:B------:R-:W-:Y:S02]  /*8130*/  SHF.R.S32.HI R7, RZ, 0x1f, R194 ;  /* 0x0000001fff077819 */ /* 0x000fe400000114c2 */
[----:B------:R-:W-:Y:S01]  /*8140*/  CS2R R8, SRZ ;  /* 0x0000000000087805 */ /* 0x000fe2000001ff00 */
[----:B----4-:R-:W-:Y:S01]  /*8150*/  IMAD.MOV.U32 R6, RZ, RZ, R21 ;  /* 0x000000ffff067224 */ /* 0x010fe200078e0015 */
[----:B------:R-:W-:Y:S01]  /*8160*/  SHF.L.U64.HI R15, R194, 0x1, R7 ;  /* 0x00000001c20f7819 */ /* 0x000fe20000010207 */
[----:B---3--:R-:W-:-:S04]  /*8170*/  IMAD.MOV.U32 R7, RZ, RZ, R24 ;  /* 0x000000ffff077224 */ /* 0x008fc800078e0018 */
[C---:B------:R-:W-:Y:S02]  /*8180*/  @!P2 IMAD.WIDE R4, R188.reuse, 0x2, R4 ;  /* 0x00000002bc04a825 */ /* 0x040fe400078e0204 */
[-C--:B------:R-:W-:Y:S02]  /*8190*/  @!P3 IADD3 R12, P0, R3, R14.reuse, RZ ;  /* 0x0000000e030cb210 */ /* 0x080fe40007f1e0ff */
[----:B------:R-:W-:Y:S01]  /*81a0*/  @!P3 IADD3 R14, P1, R21, R14, RZ ;  /* 0x0000000e150eb210 */ /* 0x000fe20007f3e0ff */
[----:B------:R0:W5:Y:S01]  /*81b0*/  @!P2 LD.E.64 R8, desc[UR42][R4.64] ;  /* 0x0000002a0408a980 */ /* 0x000162000c101b00 */
[----:B------:R-:W-:Y:S01]  /*81c0*/  @!P2 IMAD.WIDE R20, R188, 0x2, R6 ;  /* 0x00000002bc14a825 */ /* 0x000fe200078e0206 */
[----:B------:R-:W-:Y:S02]  /*81d0*/  CS2R R10, SRZ ;  /* 0x00000000000a7805 */ /* 0x000fe4000001ff00 */
[----:B------:R-:W-:Y:S01]  /*81e0*/  CS2R R6, SRZ ;  /* 0x0000000000067805 */ /* 0x000fe2000001ff00 */
[----:B------:R-:W-:-:S02]  /*81f0*/  @!P3 IMAD.X R13, R0, 0x1, R15, P0 ;  /* 0x00000001000db824 */ /* 0x000fc400000e060f */
[----:B------:R-:W-:Y:S01]  /*8200*/  @!P3 IMAD.X R15, R24, 0x1, R15, P1 ;  /* 0x00000001180fb824 */ /* 0x000fe200008e060f */
[----:B0-----:R-:W-:Y:S02]  /*8210*/  CS2R R4, SRZ ;  /* 0x0000000000047805 */ /* 0x001fe4000001ff00 */
[----:B------:R0:W5:Y:S04]  /*8220*/  @!P3 LD.E.64 R10, desc[UR42][R12.64] ;  /* 0x0000002a0c0ab980 */ /* 0x000168000c101b00 */
[----:B------:R0:W5:Y:S04]  /*8230*/  @!P3 LD.E.64 R6, desc[UR42][R14.64] ;  /* 0x0000002a0e06b980 */ /* 0x000168000c101b00 */
[----:B------:R0:W5:Y:S02]  /*8240*/  @!P2 LD.E.64 R4, desc[UR42][R20.64] ;  /* 0x0000002a1404a980 */ /* 0x000164000c101b00 */
.L_x_669:
[----:B------:R-:W-:Y:S05]  /*8250*/  BSYNC B1 ;  /* 0x0000000000017941 */ /* 0x000fea0003800000 */
.L_x_668:
[----:B------:R-:W3:Y:S01]  /*8260*/  SYNCS.PHASECHK.TRANS64.TRYWAIT P0, [R2+URZ+0x28c00], R25 ;  /* 0x028c0019020075a7 */ /* 0x000ee2000800017f */
[----:B-1----:R-:W-:Y:S01]  /*8270*/  LOP3.LUT R0, R27, 0x18, R16, 0xf8, !PT ;  /* 0x000000181b007812 */ /* 0x002fe200078ef810 */
[----:B0----5:R-:W-:Y:S01]  /*8280*/  IMAD.MOV.U32 R12, RZ, RZ, R8 ;  /* 0x000000ffff0c7224 */ /* 0x021fe200078e0008 */
[----:B------:R-:W-:Y:S01]  /*8290*/  SHF.R.U32.HI R27, RZ, 0x3, R27 ;  /* 0x00000003ff1b7819 */ /* 0x000fe2000001161b */
[----:B----4-:R-:W-:Y:S01]  /*82a0*/  IMAD R21, R153, -0x40, R152 ;  /* 0xffffffc099157824 */ /* 0x010fe200078e0298 */
[----:B------:R-:W-:Y:S01]  /*82b0*/  SHF.R.U64 R31, R8, 0x10, R9 ;  /* 0x00000010081f7819 */ /* 0x000fe20000001209 */
[--C-:B------:R-:W-:Y:S01]  /*82c0*/  IMAD.MOV.U32 R8, RZ, RZ, R11.reuse ;  /* 0x000000ffff087224 */ /* 0x100fe200078e000b */
[----:B------:R-:W-:Y:S01]  /*82d0*/  LOP3.LUT R33, R0, R27, RZ, 0x3c, !PT ;  /* 0x0000001b00217212 */ /* 0x000fe200078e3cff */
[----:B--2---:R-:W-:Y:S01]  /*82e0*/  IMAD.MOV.U32 R3, RZ, RZ, R10 ;  /* 0x000000ffff037224 */ /* 0x004fe200078e000a */
[----:B------:R-:W-:Y:S01]  /*82f0*/  SHF.R.U64 R0, R10, 0x10, R11 ;  /* 0x000000100a007819 */ /* 0x000fe2000000120b */
[----:B------:R-:W-:Y:S01]  /*8300*/  IMAD.MOV.U32 R13, RZ, RZ, R9 ;  /* 0x000000ffff0d7224 */ /* 0x000fe200078e0009 */
[----:B------:R-:W-:Y:S01]  /*8310*/  SHF.R.U32.HI R29, RZ, 0x10, R11 ;  /* 0x00000010ff1d7819 */ /* 0x000fe2000001160b */
[----:B------:R-:W-:Y:S01]  /*8320*/  IMAD R11, R198, 0x200, R33 ;  /* 0x00000200c60b7824 */ /* 0x000fe200078e0221 */
[----:B---3--:R-:W-:Y:S01]  /*8330*/  SHF.R.U32.HI R24, RZ, 0x10, R9 ;  /* 0x00000010ff187819 */ /* 0x008fe20000011609 */
[----:B------:R-:W-:Y:S01]  /*8340*/  IMAD.MOV.U32 R14, RZ, RZ, R4 ;  /* 0x000000ffff0e7224 */ /* 0x000fe200078e0004 */
[--C-:B------:R-:W-:Y:S01]  /*8350*/  SHF.R.U64 R27, R4, 0x10, R5.reuse ;  /* 0x00000010041b7819 */ /* 0x100fe20000001205 */
[----:B------:R-:W-:Y:S01]  /*8360*/  IMAD R11, R11, 0x2, R2 ;  /* 0x000000020b0b7824 */ /* 0x000fe200078e0202 */
[----:B------:R-:W-:Y:S01]  /*8370*/  VIMNMX R21, R21, 0x40, PT ;  /* 0x0000004015157848 */ /* 0x000fe20003fe0100 */
[----:B------:R-:W-:Y:S01]  /*8380*/  BSSY B1, `(.L_x_670) ;  /* 0x0000011000017945 */ /* 0x000fe20003800000 */
[--C-:B------:R-:W-:Y:S01]  /*8390*/  IMAD.MOV.U32 R15, RZ, RZ, R5.reuse ;  /* 0x000000ffff0f7224 */ /* 0x100fe200078e0005 */
[----:B------:R-:W-:Y:S01]  /*83a0*/  SHF.R.U32.HI R20, RZ, 0x10, R5 ;  /* 0x00000010ff147819 */ /* 0x000fe20000011605 */
[----:B------:R-:W-:Y:S01]  /*83b0*/  IMAD.MOV.U32 R9, RZ, RZ, R6 ;  /* 0x000000ffff097224 */ /* 0x000fe200078e0006 */
[----:B------:R-:W-:Y:S01]  /*83c0*/  PRMT R3, R3, 0x5410, R0 ;  /* 0x0000541003037816 */ /* 0x000fe20000000000 */
[--C-:B------:R-:W-:Y:S01]  /*83d0*/  IMAD.MOV.U32 R10, RZ, RZ, R7.reuse ;  /* 0x000000ffff0a7224 */ /* 0x100fe200078e0007 */
[--C-:B------:R-:W-:Y:S01]  /*83e0*/  SHF.R.U64 R6, R6, 0x10, R7.reuse ;  /* 0x0000001006067819 */ /* 0x100fe20000001207 */
[C---:B------:R-:W-:Y:S01]  /*83f0*/  VIADD R4, R11.reuse, 0x20400 ;  /* 0x000204000b047836 */ /* 0x040fe20000000000 */
[----:B------:R-:W-:Y:S01]  /*8400*/  SHF.R.U32.HI R5, RZ, 0x10, R7 ;  /* 0x00000010ff057819 */ /* 0x000fe20000011607 */
[----:B------:R-:W-:Y:S01]  /*8410*/  VIADD R0, R11, 0x20440 ;  /* 0x000204400b007836 */ /* 0x000fe20000000000 */
[----:B------:R-:W-:-:S02]  /*8420*/  PRMT R12, R12, 0x5410, R31 ;  /* 0x000054100c0c7816 */ /* 0x000fc4000000001f */
[----:B------:R-:W-:Y:S02]  /*8430*/  LOP3.LUT P2, RZ, R191, 0x4, RZ, 0xc0, !PT ;  /* 0x00000004bfff7812 */ /* 0x000fe4000784c0ff */
[----:B------:R-:W-:Y:S02]  /*8440*/  ISETP.GE.AND P1, PT, R186, R21, PT ;  /* 0x00000015ba00720c */ /* 0x000fe40003f26270 */
[----:B------:R-:W-:Y:S02]  /*8450*/  PRMT R13, R13, 0x5410, R24 ;  /* 0x000054100d0d7816 */ /* 0x000fe40000000018 */
[----:B------:R-:W-:Y:S02]  /*8460*/  PRMT R8, R8, 0x5410, R29 ;  /* 0x0000541008087816 */ /* 0x000fe4000000001d */
[----:B------:R-:W-:Y:S01]  /*8470*/  PRMT R14, R14, 0x5410, R27 ;  /* 0x000054100e0e7816 */ /* 0x000fe2000000001b */
[----:B------:R-:W-:Y:S06]  /*8480*/  @!P0 BRA `(.L_x_671) ;  /* 0x0000012400a88947 */ /* 0x000fec0003800000 */
.L_x_879:
[----:B------:R-:W-:Y:S05]  /*8490*/  BSYNC B1 ;  /* 0x0000000000017941 */ /* 0x000fea0003800000 */
.L_x_670:
[----:B------:R-:W-:Y:S01]  /*84a0*/  BSSY B1, `(.L_x_672) ;  /* 0x0000059000017945 */ /* 0x000fe20003800000 */
[----:B------:R-:W-:Y:S01]  /*84b0*/  PRMT R15, R15, 0x5410, R20 ;  /* 0x000054100f0f7816 */ /* 0x000fe20000000014 */
[----:B------:R-:W-:Y:S01]  /*84c0*/  @P2 VIADD R0, R4, 0xffffffc0 ;  /* 0xffffffc004002836 */ /* 0x000fe20000000000 */
[----:B------:R-:W-:Y:S02]  /*84d0*/  PRMT R9, R9, 0x5410, R6 ;  /* 0x0000541009097816 */ /* 0x000fe40000000006 */
[----:B------:R-:W-:Y:S01]  /*84e0*/  PRMT R10, R10, 0x5410, R5 ;  /* 0x000054100a0a7816 */ /* 0x000fe20000000005 */
[----:B------:R-:W-:Y:S06]  /*84f0*/  @P1 BRA `(.L_x_673) ;  /* 0x00000004004c1947 */ /* 0x000fec0003800000 */
[----:B------:R-:W1:Y:S01]  /*8500*/  LDC R5, c[0x0][0x3f4] ;  /* 0x0000fd00ff057b82 */ /* 0x000e620000000800 */
[----:B------:R-:W-:Y:S01]  /*8510*/  BSSY B2, `(.L_x_674) ;  /* 0x000002a000027945 */ /* 0x000fe20003800000 */
[-C--:B-1----:R-:W-:Y:S02]  /*8520*/  ISETP.GE.AND P0, PT, R188, R5.reuse, PT ;  /* 0x00000005bc00720c */ /* 0x082fe40003f06270 */
[----:B------:R-:W-:-:S11]  /*8530*/  ISETP.GE.AND P1, PT, R194, R5, PT ;  /* 0x00000005c200720c */ /* 0x000fd60003f26270 */
[----:B------:R-:W-:Y:S05]  /*8540*/  @P0 BRA `(.L_x_675) ;  /* 0x0000000000980947 */ /* 0x000fea0003800000 */
[----:B------:R-:W1:Y:S01]  /*8550*/  LDS.128 R4, [R11+0x20400] ;  /* 0x020400000b047984 */ /* 0x000e620000000c00 */
[----:B------:R-:W-:Y:S01]  /*8560*/  IMAD.U32 R29, R14, 0x10000, RZ ;  /* 0x000100000e1d7824 */ /* 0x000fe200078e00ff */
[C---:B------:R-:W-:Y:S01]  /*8570*/  LOP3.LUT R28, R12.reuse, 0xffff0000, RZ, 0xc0, !PT ;  /* 0xffff00000c1c7812 */ /* 0x040fe200078ec0ff */
[----:B------:R-:W-:Y:S01]  /*8580*/  IMAD.U32 R27, R12, 0x10000, RZ ;  /* 0x000100000c1b7824 */ /* 0x000fe200078e00ff */
[----:B------:R-:W-:Y:S01]  /*8590*/  LOP3.LUT R30, R14, 0xffff0000, RZ, 0xc0, !PT ;  /* 0xffff00000e1e7812 */ /* 0x000fe200078ec0ff */
[C---:B-1----:R-:W-:Y:S01]  /*85a0*/  IMAD.U32 R20, R4.reuse, 0x10000, RZ ;  /* 0x0001000004147824 */ /* 0x042fe200078e00ff */
[----:B------:R-:W-:Y:S01]  /*85b0*/  LOP3.LUT R4, R4, 0xffff0000, RZ, 0xc0, !PT ;  /* 0xffff000004047812 */ /* 0x000fe200078ec0ff */
[C---:B------:R-:W-:Y:S01]  /*85c0*/  IMAD.U32 R24, R5.reuse, 0x10000, RZ ;  /* 0x0001000005187824 */ /* 0x040fe200078e00ff */
[----:B------:R-:W-:Y:S01]  /*85d0*/  LOP3.LUT R5, R5, 0xffff0000, RZ, 0xc0, !PT ;  /* 0xffff000005057812 */ /* 0x000fe200078ec0ff */
[C---:B0-----:R-:W-:Y:S01]  /*85e0*/  IMAD.U32 R25, R6.reuse, 0x10000, RZ ;  /* 0x0001000006197824 */ /* 0x041fe200078e00ff */
[----:B------:R-:W-:Y:S01]  /*85f0*/  LOP3.LUT R6, R6, 0xffff0000, RZ, 0xc0, !PT ;  /* 0xffff000006067812 */ /* 0x000fe200078ec0ff */
[C---:B------:R-:W-:Y:S01]  /*8600*/  FMUL.FTZ R31, R4.reuse, R29 ;  /* 0x0000001d041f7220 */ /* 0x040fe20000410000 */
[----:B------:R-:W-:Y:S01]  /*8610*/  FMUL.FTZ R4, R4, R27 ;  /* 0x0000001b04047220 */ /* 0x000fe20000410000 */
[----:B------:R-:W-:-:S02]  /*8620*/  IMAD.U32 R26, R7, 0x10000, RZ ;  /* 0x00010000071a7824 */ /* 0x000fc400078e00ff */
[C---:B------:R-:W-:Y:S01]  /*8630*/  FMUL.FTZ R33, R5.reuse, R30 ;  /* 0x0000001e05217220 */ /* 0x040fe20000410000 */
[C---:B------:R-:W-:Y:S01]  /*8640*/  FFMA.FTZ R31, R20.reuse, R27, -R31 ;  /* 0x0000001b141f7223 */ /* 0x040fe2000001081f */
[----:B------:R-:W-:Y:S01]  /*8650*/  FFMA.FTZ R32, R20, R29, R4 ;  /* 0x0000001d14207223 */ /* 0x000fe20000010004 */
[-C--:B------:R-:W-:Y:S01]  /*8660*/  FMUL.FTZ R29, R5, R28.reuse ;  /* 0x0000001c051d7220 */ /* 0x080fe20000410000 */
[----:B------:R-:W-:Y:S01]  /*8670*/  LOP3.LUT R7, R7, 0xffff0000, RZ, 0xc0, !PT ;  /* 0xffff000007077812 */ /* 0x000fe200078ec0ff */
[C---:B------:R-:W-:Y:S01]  /*8680*/  IMAD.U32 R20, R15.reuse, 0x10000, RZ ;  /* 0x000100000f147824 */ /* 0x040fe200078e00ff */
[----:B------:R-:W-:Y:S01]  /*8690*/  LOP3.LUT R27, R15, 0xffff0000, RZ, 0xc0, !PT ;  /* 0xffff00000f1b7812 */ /* 0x000fe200078ec0ff */
[C---:B------:R-:W-:Y:S01]  /*86a0*/  IMAD.U32 R4, R13.reuse, 0x10000, RZ ;  /* 0x000100000d047824 */ /* 0x040fe200078e00ff */
[----:B------:R-:W-:Y:S01]  /*86b0*/  LOP3.LUT R5, R13, 0xffff0000, RZ, 0xc0, !PT ;  /* 0xffff00000d057812 */ /* 0x000fe200078ec0ff */
[C---:B------:R-:W-:Y:S01]  /*86c0*/  FFMA.FTZ R33, R24.reuse, R28, -R33 ;  /* 0x0000001c18217223 */ /* 0x040fe20000010821 */
[----:B------:R-:W-:Y:S01]  /*86d0*/  FFMA.FTZ R24, R24, R30, R29 ;  /* 0x0000001e18187223 */ /* 0x000fe2000001001d */
[C---:B------:R-:W-:Y:S01]  /*86e0*/  FMUL.FTZ R28, R6.reuse, R20 ;  /* 0x00000014061c7220 */ /* 0x040fe20000410000 */
[-C--:B------:R-:W-:Y:S01]  /*86f0*/  FMUL.FTZ R29, R6, R4.reuse ;  /* 0x00000004061d7220 */ /* 0x080fe20000410000 */
        /* <DEDUP_REMOVED lines=8> */
[----:B------:R-:W-:Y:S02]  /*8780*/  F2FP.BF16.F32.PACK_AB R6, R29, R6 ;  /* 0x000000061d06723e */ /* 0x000fe400000010ff */
[----:B------:R-:W-:-:S05]  /*8790*/  F2FP.BF16.F32.PACK_AB R7, R30, R7 ;  /* 0x000000071e07723e */ /* 0x000fca00000010ff */
[----:B------:R1:W-:Y:S02]  /*87a0*/  STS.128 [R11+0x20400], R4 ;  /* 0x020400040b007388 */ /* 0x0003e40000000c00 */
.L_x_675:
[----:B------:R-:W-:Y:S05]  /*87b0*/  BSYNC B2 ;  /* 0x0000000000027941 */ /* 0x000fea0003800000 */
.L_x_674:
[----:B------:R-:W-:Y:S05]  /*87c0*/  @P1 BRA `(.L_x_673) ;  /* 0x0000000000981947 */ /* 0x000fea0003800000 */
[----:B-1----:R-:W1:Y:S01]  /*87d0*/  LDS.128 R4, [R0] ;  /* 0x0000000000047984 */ /* 0x002e620000000c00 */
        /* <DEDUP_REMOVED lines=36> */
[----:B------:R2:W-:Y:S02]  /*8a20*/  STS.128 [R0], R4 ;  /* 0x0000000400007388 */ /* 0x0005e40000000c00 */
.L_x_673:
[----:B------:R-:W-:Y:S05]  /*8a30*/  BSYNC B1 ;  /* 0x0000000000017941 */ /* 0x000fea0003800000 */
.L_x_672:
[----:B-12---:R-:W-:-:S05]  /*8a40*/  VIADD R4, R186, 0x20 ;  /* 0x00000020ba047836 */ /* 0x006fca0000000000 */
[----:B------:R-:W-:-:S13]  /*8a50*/  ISETP.GE.AND P0, PT, R4, R21, PT ;  /* 0x000000150400720c */ /* 0x000fda0003f06270 */
[----:B------:R-:W-:Y:S05]  /*8a60*/  @P0 BRA `(.L_x_676) ;  /* 0x0000001400340947 */ /* 0x000fea0003800000 */
        /* <DEDUP_REMOVED lines=9> */
[----:B------:R-:W-:Y:S02]  /*8b00*/  LOP3.LUT R29, R12, 0xffff0000, RZ, 0xc0, !PT ;  /* 0xffff00000c1d7812 */ /* 0x000fe400078ec0ff */
[----:B------:R-:W-:Y:S01]  /*8b10*/  LOP3.LUT R30, R15, 0xffff0000, RZ, 0xc0, !PT ;  /* 0xffff00000f1e7812 */ /* 0x000fe200078ec0ff */
[C---:B-1----:R-:W-:Y:S01]  /*8b20*/  IMAD.U32 R20, R4.reuse, 0x10000, RZ ;  /* 0x0001000004147824 */ /* 0x042fe200078e00ff */
[----:B------:R-:W-:Y:S01]  /*8b30*/  LOP3.LUT R4, R4, 0xffff0000, RZ, 0xc0, !PT ;  /* 0xffff000004047812 */ /* 0x000fe200078ec0ff */
[C---:B------:R-:W-:Y:S01]  /*8b40*/  IMAD.U32 R21, R5.reuse, 0x10000, RZ ;  /* 0x0001000005157824 */ /* 0x040fe200078e00ff */
[----:B------:R-:W-:Y:S01]  /*8b50*/  LOP3.LUT R5, R5, 0xffff0000, RZ, 0xc0, !PT ;  /* 0xffff000005057812 */ /* 0x000fe200078ec0ff */
[C---:B------:R-:W-:Y:S01]  /*8b60*/  IMAD.U32 R14, R7.reuse, 0x10000, RZ ;  /* 0x00010000070e7824 */ /* 0x040fe200078e00ff */
[----:B------:R-:W-:Y:S01]  /*8b70*/  LOP3.LUT R7, R7, 0xffff0000, RZ, 0xc0, !PT ;  /* 0xffff000007077812 */ /* 0x000fe200078ec0ff */
[-C--:B0-----:R-:W-:Y:S01]  /*8b80*/  FMUL.FTZ R25, R28, R4.reuse ;  /* 0x000000041c197220 */ /* 0x081fe20000410000 */
[----:B------:R-:W-:Y:S01]  /*8b90*/  FMUL.FTZ R27, R26, R4 ;  /* 0x000000041a1b7220 */ /* 0x000fe20000410000 */
[----:B------:R-:W-:Y:S01]  /*8ba0*/  FMUL.FTZ R24, R31, R5 ;  /* 0x000000051f187220 */ /* 0x000fe20000410000 */
[----:B------:R-:W-:-:S02]  /*8bb0*/  IMAD.U32 R12, R6, 0x10000, RZ ;  /* 0x00010000060c7824 */ /* 0x000fc400078e00ff */
[-C--:B------:R-:W-:Y:S01]  /*8bc0*/  FFMA.FTZ R4, R26, R20.reuse, -R25 ;  /* 0x000000141a047223 */ /* 0x080fe20000010819 */
[----:B------:R-:W-:Y:S01]  /*8bd0*/  FFMA.FTZ R27, R28, R20, R27 ;  /* 0x000000141c1b7223 */ /* 0x000fe2000001001b */
[C---:B------:R-:W-:Y:S01]  /*8be0*/  FMUL.FTZ R20, R29.reuse, R5 ;  /* 0x000000051d147220 */ /* 0x040fe20000410000 */
[----:B------:R-:W-:Y:S01]  /*8bf0*/  LOP3.LUT R6, R6, 0xffff0000, RZ, 0xc0, !PT ;  /* 0xffff000006067812 */ /* 0x000fe200078ec0ff */
[-C--:B------:R-:W-:Y:S01]  /*8c00*/  FFMA.FTZ R5, R29, R21.reuse, -R24 ;  /* 0x000000151d057223 */ /* 0x080fe20000010818 */
[----:B------:R-:W-:Y:S01]  /*8c10*/  LOP3.LUT R26, R13, 0xffff0000, RZ, 0xc0, !PT ;  /* 0xffff00000d1a7812 */ /* 0x000fe200078ec0ff */
[----:B------:R-:W-:Y:S02]  /*8c20*/  IMAD.U32 R28, R15, 0x10000, RZ ;  /* 0x000100000f1c7824 */ /* 0x000fe400078e00ff */
[----:B------:R-:W-:Y:S01]  /*8c30*/  FFMA.FTZ R20, R31, R21, R20 ;  /* 0x000000151f147223 */ /* 0x000fe20000010014 */
[----:B------:R-:W-:Y:S02]  /*8c40*/  IMAD.U32 R24, R13, 0x10000, RZ ;  /* 0x000100000d187824 */ /* 0x000fe400078e00ff */
[-C--:B------:R-:W-:Y:S01]  /*8c50*/  FMUL.FTZ R21, R30, R7.reuse ;  /* 0x000000071e157220 */ /* 0x080fe20000410000 */
[-C--:B------:R-:W-:Y:S01]  /*8c60*/  FMUL.FTZ R13, R28, R6.reuse ;  /* 0x000000061c0d7220 */ /* 0x080fe20000410000 */
[----:B------:R-:W-:Y:S01]  /*8c70*/  FMUL.FTZ R25, R26, R7 ;  /* 0x000000071a197220 */ /* 0x000fe20000410000 */
[----:B------:R-:W-:Y:S01]  /*8c80*/  FMUL.FTZ R15, R24, R6 ;  /* 0x00000006180f7220 */ /* 0x000fe20000410000 */
[----:B------:R-:W-:Y:S01]  /*8c90*/  FFMA.FTZ R7, R26, R14, -R21 ;  /* 0x0000000e1a077223 */ /* 0x000fe20000010815 */
[----:B------:R-:W-:Y:S01]  /*8ca0*/  FFMA.FTZ R6, R24, R12, -R13 ;  /* 0x0000000c18067223 */ /* 0x000fe2000001080d */
[----:B------:R-:W-:Y:S01]  /*8cb0*/  FFMA.FTZ R14, R30, R14, R25 ;  /* 0x0000000e1e0e7223 */ /* 0x000fe20000010019 */
[----:B------:R-:W-:Y:S01]  /*8cc0*/  FFMA.FTZ R15, R28, R12, R15 ;  /* 0x0000000c1c0f7223 */ /* 0x000fe2000001000f */
[----:B------:R-:W-:-:S02]  /*8cd0*/  F2FP.BF16.F32.PACK_AB R4, R27, R4 ;  /* 0x000000041b04723e */ /* 0x000fc400000010ff */
[----:B------:R-:W-:Y:S02]  /*8ce0*/  F2FP.BF16.F32.PACK_AB R5, R20, R5 ;  /* 0x000000051405723e */ /* 0x000fe400000010ff */
[----:B------:R-:W-:Y:S02]  /*8cf0*/  F2FP.BF16.F32.PACK_AB R6, R15, R6 ;  /* 0x000000060f06723e */ /* 0x000fe400000010ff */
[----:B------:R-:W-:-:S05]  /*8d00*/  F2FP.BF16.F32.PACK_AB R7, R14, R7 ;  /* 0x000000070e07723e */ /* 0x000fca00000010ff */
[----:B------:R1:W-:Y:S02]  /*8d10*/  STS.128 [R11+0x21400], R4 ;  /* 0x021400040b007388 */ /* 0x0003e40000000c00 */
.L_x_678:
[----:B------:R-:W-:Y:S05]  /*8d20*/  BSYNC B1 ;  /* 0x0000000000017941 */ /* 0x000fea0003800000 */
.L_x_677:
[----:B------:R-:W-:Y:S05]  /*8d30*/  @P1 BRA `(.L_x_676) ;  /* 0x0000001000801947 */ /* 0x000fea0003800000 */
[----:B-1----:R-:W1:Y:S01]  /*8d40*/  LDS.128 R4, [R0+0x1000] ;  /* 0x0010000000047984 */ /* 0x002e620000000c00 */
[C---:B------:R-:W-:Y:S01]  /*8d50*/  IMAD.U32 R21, R9.reuse, 0x10000, RZ ;  /* 0x0001000009157824 */ /* 0x040fe200078e00ff */
[----:B------:R-:W-:Y:S01]  /*8d60*/  LOP3.LUT R26, R9, 0xffff0000, RZ, 0xc0, !PT ;  /* 0xffff0000091a7812 */ /* 0x000fe200078ec0ff */
[C---:B------:R-:W-:Y:S01]  /*8d70*/  IMAD.U32 R15, R3.reuse, 0x10000, RZ ;  /* 0x00010000030f7824 */ /* 0x040fe200078e00ff */
[----:B------:R-:W-:Y:S01]  /*8d80*/  LOP3.LUT R24, R3, 0xffff0000, RZ, 0xc0, !PT ;  /* 0xffff000003187812 */ /* 0x000fe200078ec0ff */
[C---:B0-----:R-:W-:Y:S01]  /*8d90*/  IMAD.U32 R25, R10.reuse, 0x10000, RZ ;  /* 0x000100000a197824 */ /* 0x041fe200078e00ff */
[----:B------:R-:W-:Y:S01]  /*8da0*/  LOP3.LUT R27, R10, 0xffff0000, RZ, 0xc0, !PT ;  /* 0xffff00000a1b7812 */ /* 0x000fe200078ec0ff */
[C---:B-1----:R-:W-:Y:S01]  /*8db0*/  IMAD.U32 R11, R4.reuse, 0x10000, RZ ;  /* 0x00010000040b7824 */ /* 0x042fe200078e00ff */
[----:B------:R-:W-:Y:S01]  /*8dc0*/  LOP3.LUT R4, R4, 0xffff0000, RZ, 0xc0, !PT ;  /* 0xffff000004047812 */ /* 0x000fe200078ec0ff */
[C---:B------:R-:W-:Y:S01]  /*8dd0*/  IMAD.U32 R12, R5.reuse, 0x10000, RZ ;  /* 0x00010000050c7824 */ /* 0x040fe200078e00ff */
[----:B------:R-:W-:Y:S01]  /*8de0*/  LOP3.LUT R5, R5, 0xffff0000, RZ, 0xc0, !PT ;  /* 0xffff000005057812 */ /* 0x000fe200078ec0ff */
[C---:B------:R-:W-:Y:S01]  /*8df0*/  IMAD.U32 R3, R6.reuse, 0x10000, RZ ;  /* 0x0001000006037824 */ /* 0x040fe200078e00ff */
[----:B------:R-:W-:Y:S01]  /*8e00*/  LOP3.LUT R6, R6, 0xffff0000, RZ, 0xc0, !PT ;  /* 0xffff000006067812 */ /* 0x000fe200078ec0ff */
[-C--:B------:R-:W-:Y:S01]  /*8e10*/  FMUL.FTZ R14, R21, R4.reuse ;  /* 0x00000004150e7220 */ /* 0x080fe20000410000 */
[----:B------:R-:W-:Y:S01]  /*8e20*/  FMUL.FTZ R20, R15, R4 ;  /* 0x000000040f147220 */ /* 0x000fe20000410000 */
[----:B------:R-:W-:Y:S01]  /*8e30*/  FMUL.FTZ R13, R26, R5 ;  /* 0x000000051a0d7220 */ /* 0x000fe20000410000 */
[----:B------:R-:W-:-:S02]  /*8e40*/  IMAD.U32 R9, R7, 0x10000, RZ ;  /* 0x0001000007097824 */ /* 0x000fc400078e00ff */
[-C--:B------:R-:W-:Y:S01]  /*8e50*/  FFMA.FTZ R4, R15, R11.reuse, -R14 ;  /* 0x0000000b0f047223 */ /* 0x080fe2000001080e */
[----:B------:R-:W-:Y:S01]  /*8e60*/  FFMA.FTZ R11, R21, R11, R20 ;  /* 0x0000000b150b7223 */ /* 0x000fe20000010014 */
[C---:B------:R-:W-:Y:S01]  /*8e70*/  FMUL.FTZ R15, R24.reuse, R5 ;  /* 0x00000005180f7220 */ /* 0x040fe20000410000 */
[----:B------:R-:W-:Y:S01]  /*8e80*/  LOP3.LUT R7, R7, 0xffff0000, RZ, 0xc0, !PT ;  /* 0xffff000007077812 */ /* 0x000fe200078ec0ff */
[----:B------:R-:W-:Y:S01]  /*8e90*/  FFMA.FTZ R5, R24, R12, -R13 ;  /* 0x0000000c18057223 */ /* 0x000fe2000001080d */
[C---:B------:R-:W-:Y:S01]  /*8ea0*/  LOP3.LUT R21, R8.reuse, 0xffff0000, RZ, 0xc0, !PT ;  /* 0xffff000008157812 */ /* 0x040fe200078ec0ff */
[----:B------:R-:W-:Y:S02]  /*8eb0*/  IMAD.U32 R13, R8, 0x10000, RZ ;  /* 0x00010000080d7824 */ /* 0x000fe400078e00ff */
[----:B------:R-:W-:Y:S01]  /*8ec0*/  FMUL.FTZ R8, R25, R6 ;  /* 0x0000000619087220 */ /* 0x000fe20000410000 */
[-C--:B------:R-:W-:Y:S01]  /*8ed0*/  FMUL.FTZ R14, R27, R7.reuse ;  /* 0x000000071b0e7220 */ /* 0x080fe20000410000 */
[----:B------:R-:W-:Y:S01]  /*8ee0*/  FFMA.FTZ R12, R26, R12, R15 ;  /* 0x0000000c1a0c7223 */ /* 0x000fe2000001000f */
        /* <DEDUP_REMOVED lines=10> */
[----:B------:R3:W-:Y:S01]  /*8f90*/  STS.128 [R0+0x1000], R4 ;  /* 0x0010000400007388 */ /* 0x0007e20000000c00 */
[----:B------:R-:W-:Y:S05]  /*8fa0*/  BRA `(.L_x_676) ;  /* 0x0000000c00e47947 */ /* 0x000fea0003800000 */
.L_x_666:
[----:B------:R-:W-:-:S03]  /*8fb0*/  UMOV UR4, 0xffffffff ;  /* 0xffffffff00047882 */ /* 0x000fc60000000000 */
[----:B------:R-:W-:Y:S05]  /*8fc0*/  BRA.DIV UR4, `(.L_x_679) ;  /* 0x0000011a04ec7947 */ /* 0x000fea000b800000 */
[----:B------:R0:W1:Y:S04]  /*8fd0*/  SHFL.IDX PT, R0, R26, RZ, 0x1c1f ;  /* 0x001c1fff1a007589 */ /* 0x00006800000e0000 */
[----:B------:R0:W2:Y:S04]  /*8fe0*/  SHFL.IDX PT, R3, R25, RZ, 0x1c1f ;  /* 0x001c1fff19037589 */ /* 0x0000a800000e0000 */
[----:B------:R0:W3:Y:S04]  /*8ff0*/  SHFL.IDX PT, R20, R24, RZ, 0x1c1f ;  /* 0x001c1fff18147589 */ /* 0x0000e800000e0000 */
[----:B------:R0:W4:Y:S02]  /*9000*/  SHFL.IDX PT, R14, R27, RZ, 0x1c1f ;  /* 0x001c1fff1b0e7589 */ /* 0x00012400000e0000 */
.L_x_885:
[----:B------:R-:W5:Y:S01]  /*9010*/  LDL R6, [R1+0x3c] ;  /* 0x00003c0001067983 */ /* 0x000f620000100800 */
[----:B------:R-:W-:Y:S01]  /*9020*/  ULDC UR4, c[0x0][0x448] ;  /* 0x0001120000047ab9 */ /* 0x000fe20000000800 */
[----:B------:R-:W0:Y:S01]  /*9030*/  LDC R21, c[0x0][0x3f4] ;  /* 0x0000fd00ff157b82 */ /* 0x000e220000000800 */
[----:B------:R-:W-:Y:S01]  /*9040*/  IMAD R152, R152, UR4, RZ ;  /* 0x0000000498987c24 */ /* 0x000fe2000f8e02ff */
[----:B------:R-:W-:Y:S01]  /*9050*/  BSSY B1, `(.L_x_680) ;  /* 0x0000017000017945 */ /* 0x000fe20003800000 */
[----:B------:R-:W-:Y:S02]  /*9060*/  CS2R R10, SRZ ;  /* 0x00000000000a7805 */ /* 0x000fe4000001ff00 */
[----:B------:R-:W-:Y:S02]  /*9070*/  CS2R R8, SRZ ;  /* 0x0000000000087805 */ /* 0x000fe4000001ff00 */
[----:B------:R-:W-:Y:S02]  /*9080*/  ISETP.GE.AND P0, PT, R4, R152, PT ;  /* 0x000000980400720c */ /* 0x000fe40003f06270 */
[----:B-----5:R-:W-:-:S04]  /*9090*/  LEA.HI R5, R6, R6, RZ, 0x1 ;  /* 0x0000000606057211 */ /* 0x020fc800078f08ff */
[----:B------:R-:W-:-:S05]  /*90a0*/  LOP3.LUT R5, R5, 0xfffffffe, RZ, 0xc0, !PT ;  /* 0xfffffffe05057812 */ /* 0x000fca00078ec0ff */
[----:B0-----:R-:W-:Y:S01]  /*90b0*/  IMAD.IADD R27, R6, 0x1, -R5 ;  /* 0x00000001061b7824 */ /* 0x001fe200078e0a05 */
[----:B------:R-:W-:Y:S02]  /*90c0*/  CS2R R6, SRZ ;  /* 0x0000000000067805 */ /* 0x000fe4000001ff00 */
[----:B------:R-:W-:Y:S02]  /*90d0*/  CS2R R4, SRZ ;  /* 0x0000000000047805 */ /* 0x000fe4000001ff00 */
[----:B------:R-:W-:Y:S01]  /*90e0*/  SHF.L.U32 R27, R27, 0x1f, RZ ;  /* 0x0000001f1b1b7819 */ /* 0x000fe200000006ff */
[----:B------:R-:W-:Y:S06]  /*90f0*/  @P0 BRA `(.L_x_681) ;  /* 0x0000000000300947 */ /* 0x000fec0003800000 */
[----:B------:R-:W-:Y:S01]  /*9100*/  ULDC UR4, c[0x0][0x3f4] ;  /* 0x0000fd0000047ab9 */ /* 0x000fe20000000800 */
[C---:B------:R-:W-:Y:S01]  /*9110*/  IMAD.SHL.U32 R15, R16.reuse, 0x2, RZ ;  /* 0x00000002100f7824 */ /* 0x040fe200078e00ff */
[C---:B------:R-:W-:Y:S02]  /*9120*/  ISETP.GE.AND P2, PT, R16.reuse, UR4, PT ;  /* 0x0000000410007c0c */ /* 0x040fe4000bf46270 */
[----:B------:R-:W-:Y:S02]  /*9130*/  SHF.L.U64.HI R7, R16, 0x1, R17 ;  /* 0x0000000110077819 */ /* 0x000fe40000010211 */
[-C--:B--2---:R-:W-:Y:S02]  /*9140*/  IADD3 R12, P0, R3, R15.reuse, RZ ;  /* 0x0000000f030c7210 */ /* 0x084fe40007f1e0ff */
[----:B----4-:R-:W-:-:S03]  /*9150*/  IADD3 R14, P1, R14, R15, RZ ;  /* 0x0000000f0e0e7210 */ /* 0x010fc60007f3e0ff */
[--C-:B-1----:R-:W-:Y:S02]  /*9160*/  IMAD.X R13, R0, 0x1, R7.reuse, P0 ;  /* 0x00000001000d7824 */ /* 0x102fe400000e0607 */
[----:B---3--:R-:W-:Y:S01]  /*9170*/  IMAD.X R15, R20, 0x1, R7, P1 ;  /* 0x00000001140f7824 */ /* 0x008fe200008e0607 */
[----:B------:R-:W-:Y:S01]  /*9180*/  CS2R R6, SRZ ;  /* 0x0000000000067805 */ /* 0x000fe2000001ff00 */
[----:B------:R-:W-:Y:S06]  /*9190*/  @P2 BRA `(.L_x_681) ;  /* 0x0000000000082947 */ /* 0x000fec0003800000 */
[----:B------:R0:W5:Y:S04]  /*91a0*/  LD.E.128 R8, desc[UR42][R12.64] ;  /* 0x0000002a0c087980 */ /* 0x000168000c101d00 */
[----:B------:R0:W5:Y:S02]  /*91b0*/  LD.E.128 R4, desc[UR42][R14.64] ;  /* 0x0000002a0e047980 */ /* 0x000164000c101d00 */
.L_x_681:
[----:B------:R-:W-:Y:S05]  /*91c0*/  BSYNC B1 ;  /* 0x0000000000017941 */ /* 0x000fea0003800000 */
.L_x_680:
[----:B------:R-:W3:Y:S01]  /*91d0*/  SYNCS.PHASECHK.TRANS64.TRYWAIT P1, [R2+URZ+0x28c00], R27 ;  /* 0x028c001b020075a7 */ /* 0x000ee2000802017f */
[----:B-1----:R-:W-:Y:S01]  /*91e0*/  IMAD R0, R153, -0x40, R152 ;  /* 0xffffffc099007824 */ /* 0x002fe200078e0298 */
[----:B-----5:R-:W-:Y:S01]  /*91f0*/  SHF.R.U64 R28, R8, 0x10, R9 ;  /* 0x00000010081c7819 */ /* 0x020fe20000001209 */
[----:B--2---:R-:W-:Y:S01]  /*9200*/  IMAD.MOV.U32 R3, RZ, RZ, R8 ;  /* 0x000000ffff037224 */ /* 0x004fe200078e0008 */
[--C-:B------:R-:W-:Y:S01]  /*9210*/  SHF.R.U64 R29, R10, 0x10, R11.reuse ;  /* 0x000000100a1d7819 */ /* 0x100fe2000000120b */
[--C-:B0-----:R-:W-:Y:S01]  /*9220*/  IMAD.MOV.U32 R13, RZ, RZ, R11.reuse ;  /* 0x000000ffff0d7224 */ /* 0x101fe200078e000b */
[----:B------:R-:W-:Y:S01]  /*9230*/  SHF.R.U32.HI R8, RZ, 0x10, R11 ;  /* 0x00000010ff087819 */ /* 0x000fe2000001160b */
[----:B------:R-:W-:Y:S01]  /*9240*/  IMAD.MOV.U32 R12, RZ, RZ, R10 ;  /* 0x000000ffff0c7224 */ /* 0x000fe200078e000a */
[----:B------:R-:W-:Y:S01]  /*9250*/  SHF.R.U64 R11, R4, 0x10, R5 ;  /* 0x00000010040b7819 */ /* 0x000fe20000001205 */
[----:B----4-:R-:W-:Y:S01]  /*9260*/  IMAD.MOV.U32 R14, RZ, RZ, R4 ;  /* 0x000000ffff0e7224 */ /* 0x010fe200078e0004 */
[--C-:B------:R-:W-:Y:S01]  /*9270*/  SHF.R.U32.HI R31, RZ, 0x10, R9.reuse ;  /* 0x00000010ff1f7819 */ /* 0x100fe20000011609 */
[----:B------:R-:W-:Y:S01]  /*9280*/  IMAD.MOV.U32 R26, RZ, RZ, R9 ;  /* 0x000000ffff1a7224 */ /* 0x000fe200078e0009 */
[--C-:B------:R-:W-:Y:S01]  /*9290*/  SHF.R.U32.HI R4, RZ, 0x10, R5.reuse ;  /* 0x00000010ff047819 */ /* 0x100fe20000011605 */
[----:B------:R-:W-:Y:S01]  /*92a0*/  IMAD.MOV.U32 R15, RZ, RZ, R5 ;  /* 0x000000ffff0f7224 */ /* 0x000fe200078e0005 */
[----:B------:R-:W-:Y:S01]  /*92b0*/  ISETP.GE.AND P0, PT, R16, R21, PT ;  /* 0x000000151000720c */ /* 0x000fe20003f06270 */
[----:B------:R-:W-:Y:S01]  /*92c0*/  VIADD R25, R186, 0x20 ;  /* 0x00000020ba197836 */ /* 0x000fe20000000000 */
[----:B------:R-:W-:Y:S01]  /*92d0*/  VIMNMX R10, R0, 0x40, PT ;  /* 0x00000040000a7848 */ /* 0x000fe20003fe0100 */
[----:B---3--:R-:W-:Y:S01]  /*92e0*/  IMAD.MOV.U32 R20, RZ, RZ, R6 ;  /* 0x000000ffff147224 */ /* 0x008fe200078e0006 */
[--C-:B------:R-:W-:Y:S01]  /*92f0*/  SHF.R.U64 R9, R6, 0x10, R7.reuse ;  /* 0x0000001006097819 */ /* 0x100fe20000001207 */
[--C-:B------:R-:W-:Y:S01]  /*9300*/  IMAD.MOV.U32 R24, RZ, RZ, R7.reuse ;  /* 0x000000ffff187224 */ /* 0x100fe200078e0007 */
[----:B------:R-:W-:Y:S01]  /*9310*/  SHF.R.U32.HI R5, RZ, 0x10, R7 ;  /* 0x00000010ff057819 */ /* 0x000fe20000011607 */
[----:B------:R-:W-:Y:S01]  /*9320*/  BSSY B1, `(.L_x_682) ;  /* 0x000000c000017945 */ /* 0x000fe20003800000 */
[----:B------:R-:W-:-:S02]  /*9330*/  PRMT R0, R3, 0x5410, R28 ;  /* 0x0000541003007816 */ /* 0x000fc4000000001c */
[-C--:B------:R-:W-:Y:S02]  /*9340*/  ISETP.GE.OR P2, PT, R186, R10.reuse, P0 ;  /* 0x0000000aba00720c */ /* 0x080fe40000746670 */
[----:B------:R-:W-:Y:S02]  /*9350*/  ISETP.GE.OR P0, PT, R25, R10, P0 ;  /* 0x0000000a1900720c */ /* 0x000fe40000706670 */
[----:B------:R-:W-:Y:S02]  /*9360*/  PRMT R3, R26, 0x5410, R31 ;  /* 0x000054101a037816 */ /* 0x000fe4000000001f */
[----:B------:R-:W-:Y:S02]  /*9370*/  PRMT R12, R12, 0x5410, R29 ;  /* 0x000054100c0c7816 */ /* 0x000fe4000000001d */
[----:B------:R-:W-:Y:S02]  /*9380*/  PRMT R13, R13, 0x5410, R8 ;  /* 0x000054100d0d7816 */ /* 0x000fe40000000008 */
[----:B------:R-:W-:-:S02]  /*9390*/  PRMT R14, R14, 0x5410, R11 ;  /* 0x000054100e0e7816 */ /* 0x000fc4000000000b */
[----:B------:R-:W-:Y:S02]  /*93a0*/  PRMT R15, R15, 0x5410, R4 ;  /* 0x000054100f0f7816 */ /* 0x000fe40000000004 */
[----:B------:R-:W-:Y:S02]  /*93b0*/  PRMT R20, R20, 0x5410, R9 ;  /* 0x0000541014147816 */ /* 0x000fe40000000009 */
[----:B------:R-:W-:Y:S01]  /*93c0*/  PRMT R24, R24, 0x5410, R5 ;  /* 0x0000541018187816 */ /* 0x000fe20000000005 */
[----:B------:R-:W-:Y:S06]  /*93d0*/  @!P1 BRA `(.L_x_683) ;  /* 0x0000011800589947 */ /* 0x000fec0003800000 */
.L_x_886:
[----:B------:R-:W-:Y:S05]  /*93e0*/  BSYNC B1 ;  /* 0x0000000000017941 */ /* 0x000fea0003800000 */
.L_x_682:
[----:B------:R-:W-:Y:S04]  /*93f0*/  BSSY B1, `(.L_x_684) ;  /* 0x000005a000017945 */ /* 0x000fe80003800000 */
[----:B------:R-:W-:Y:S05]  /*9400*/  @P2 BRA `(.L_x_685) ;  /* 0x0000000400602947 */ /* 0x000fea0003800000 */
[----:B------:R-:W-:Y:S01]  /*9410*/  IMAD.SHL.U32 R4, R191, 0x40, RZ ;  /* 0x00000040bf047824 */ /* 0x000fe200078e00ff */
[----:B------:R-:W-:Y:S01]  /*9420*/  LOP3.LUT R41, R14, 0xffff0000, RZ, 0xc0, !PT ;  /* 0xffff00000e297812 */ /* 0x000fe200078ec0ff */
[----:B------:R-:W-:Y:S02]  /*9430*/  IMAD.IADD R6, R16, 0x1, R21 ;  /* 0x0000000110067824 */ /* 0x000fe400078e0215 */
[----:B------:R-:W-:Y:S01]  /*9440*/  IMAD.U32 R39, R14, 0x10000, RZ ;  /* 0x000100000e277824 */ /* 0x000fe200078e00ff */
[----:B------:R-:W-:Y:S01]  /*9450*/  LOP3.LUT R7, R4, 0x1c0, RZ, 0xc0, !PT ;  /* 0x000001c004077812 */ /* 0x000fe200078ec0ff */
[----:B------:R-:W-:-:S03]  /*9460*/  IMAD.U32 R37, R0, 0x10000, RZ ;  /* 0x0001000000257824 */ /* 0x000fc600078e00ff */
[----:B------:R-:W-:Y:S02]  /*9470*/  SHF.R.U32.HI R9, RZ, 0x3, R7 ;  /* 0x00000003ff097819 */ /* 0x000fe40000011607 */
[C---:B------:R-:W-:Y:S02]  /*9480*/  LOP3.LUT R6, R7.reuse, 0x38, R6, 0xf8, !PT ;  /* 0x0000003807067812 */ /* 0x040fe400078ef806 */
[----:B------:R-:W-:Y:S02]  /*9490*/  LOP3.LUT R4, R7, 0x38, R16, 0xf8, !PT ;  /* 0x0000003807047812 */ /* 0x000fe400078ef810 */
[-C--:B------:R-:W-:Y:S02]  /*94a0*/  LOP3.LUT R7, R6, R9.reuse, RZ, 0x3c, !PT ;  /* 0x0000000906077212 */ /* 0x080fe400078e3cff */
[----:B------:R-:W-:-:S03]  /*94b0*/  LOP3.LUT R5, R4, R9, RZ, 0x3c, !PT ;  /* 0x0000000904057212 */ /* 0x000fc600078e3cff */
[C---:B0-----:R-:W-:Y:S02]  /*94c0*/  IMAD R27, R198.reuse, 0x200, R7 ;  /* 0x00000200c61b7824 */ /* 0x041fe400078e0207 */
[----:B------:R-:W-:Y:S02]  /*94d0*/  IMAD R5, R198, 0x200, R5 ;  /* 0x00000200c6057824 */ /* 0x000fe400078e0205 */
[--C-:B------:R-:W-:Y:S02]  /*94e0*/  IMAD R27, R27, 0x2, R2.reuse ;  /* 0x000000021b1b7824 */ /* 0x100fe400078e0202 */
[----:B------:R-:W-:-:S03]  /*94f0*/  IMAD R26, R5, 0x2, R2 ;  /* 0x00000002051a7824 */ /* 0x000fc600078e0202 */
[----:B------:R-:W0:Y:S04]  /*9500*/  LDS.128 R8, [R27+0x20400] ;  /* 0x020400001b087984 */ /* 0x000e280000000c00 */
[----:B------:R-:W1:Y:S01]  /*9510*/  LDS.128 R4, [R26+0x20400] ;  /* 0x020400001a047984 */ /* 0x000e620000000c00 */
[C---:B0-----:R-:W-:Y:S01]  /*9520*/  IMAD.U32 R32, R8.reuse, 0x10000, RZ ;  /* 0x0001000008207824 */ /* 0x041fe200078e00ff */
[----:B------:R-:W-:Y:S01]  /*9530*/  LOP3.LUT R8, R8, 0xffff0000, RZ, 0xc0, !PT ;  /* 0xffff000008087812 */ /* 0x000fe200078ec0ff */
[C---:B------:R-:W-:Y:S01]  /*9540*/  IMAD.U32 R34, R10.reuse, 0x10000, RZ ;  /* 0x000100000a227824 */ /* 0x040fe200078e00ff */
[----:B------:R-:W-:Y:S01]  /*9550*/  LOP3.LUT R10, R10, 0xffff0000, RZ, 0xc0, !PT ;  /* 0xffff00000a0a7812 */ /* 0x000fe200078ec0ff */
[----:B-1----:R-:W-:Y:S02]  /*9560*/  IMAD.U32 R28, R4, 0x10000, RZ ;  /* 0x00010000041c7824 */ /* 0x002fe400078e00ff */
[C---:B------:R-:W-:Y:S01]  /*9570*/  FMUL.FTZ R43, R32.reuse, R39 ;  /* 0x00000027202b7220 */ /* 0x040fe20000410000 */
[----:B------:R-:W-:Y:S01]  /*9580*/  FMUL.FTZ R45, R32, R37 ;  /* 0x00000025202d7220 */ /* 0x000fe20000410000 */
[----:B------:R-:W-:Y:S01]  /*9590*/  LOP3.LUT R4, R4, 0xffff0000, RZ, 0xc0, !PT ;  /* 0xffff000004047812 */ /* 0x000fe200078ec0ff */
[----:B------:R-:W-:Y:S01]  /*95a0*/  FMUL.FTZ R47, R8, R41 ;  /* 0x00000029082f7220 */ /* 0x000fe20000410000 */
[----:B------:R-:W-:Y:S01]  /*95b0*/  FFMA.FTZ R32, R28, R37, -R43 ;  /* 0x000000251c207223 */ /* 0x000fe2000001082b */
[----:B------:R-:W-:Y:S01]  /*95c0*/  LOP3.LUT R37, R0, 0xffff0000, RZ, 0xc0, !PT ;  /* 0xffff000000257812 */ /* 0x000fe200078ec0ff */
[----:B------:R-:W-:-:S02]  /*95d0*/  IMAD.U32 R43, R20, 0x10000, RZ ;  /* 0x00010000142b7824 */ /* 0x000fc400078e00ff */
[----:B------:R-:W-:Y:S01]  /*95e0*/  FFMA.FTZ R36, R28, R39, R45 ;  /* 0x000000271c247223 */ /* 0x000fe2000001002d */
[----:B------:R-:W-:Y:S01]  /*95f0*/  IMAD.U32 R39, R12, 0x10000, RZ ;  /* 0x000100000c277824 */ /* 0x000fe200078e00ff */
[----:B------:R-:W-:Y:S01]  /*9600*/  LOP3.LUT R45, R20, 0xffff0000, RZ, 0xc0, !PT ;  /* 0xffff0000142d7812 */ /* 0x000fe200078ec0ff */
[-C--:B------:R-:W-:Y:S01]  /*9610*/  FMUL.FTZ R49, R8, R37.reuse ;  /* 0x0000002508317220 */ /* 0x080fe20000410000 */
[----:B------:R-:W-:Y:S01]  /*9620*/  FFMA.FTZ R47, R4, R37, -R47 ;  /* 0x00000025042f7223 */ /* 0x000fe2000001082f */
[----:B------:R-:W-:Y:S02]  /*9630*/  IMAD.U32 R30, R6, 0x10000, RZ ;  /* 0x00010000061e7824 */ /* 0x000fe400078e00ff */
[C---:B------:R-:W-:Y:S01]  /*9640*/  FMUL.FTZ R37, R34.reuse, R43 ;  /* 0x0000002b22257220 */ /* 0x040fe20000410000 */
[----:B------:R-:W-:Y:S01]  /*9650*/  FMUL.FTZ R34, R34, R39 ;  /* 0x0000002722227220 */ /* 0x000fe20000410000 */
[----:B------:R-:W-:Y:S01]  /*9660*/  LOP3.LUT R6, R6, 0xffff0000, RZ, 0xc0, !PT ;  /* 0xffff000006067812 */ /* 0x000fe200078ec0ff */
[----:B------:R-:W-:Y:S01]  /*9670*/  FFMA.FTZ R49, R4, R41, R49 ;  /* 0x0000002904317223 */ /* 0x000fe20000010031 */
[----:B------:R-:W-:Y:S01]  /*9680*/  FFMA.FTZ R39, R30, R39, -R37 ;  /* 0x000000271e277223 */ /* 0x000fe20000010825 */
[----:B------:R-:W-:Y:S01]  /*9690*/  LOP3.LUT R37, R12, 0xffff0000, RZ, 0xc0, !PT ;  /* 0xffff00000c257812 */ /* 0x000fe200078ec0ff */
[----:B------:R-:W-:-:S02]  /*96a0*/  IMAD.U32 R33, R9, 0x10000, RZ ;  /* 0x0001000009217824 */ /* 0x000fc400078e00ff */
[----:B------:R-:W-:Y:S01]  /*96b0*/  FMUL.FTZ R41, R10, R45 ;  /* 0x0000002d0a297220 */ /* 0x000fe20000410000 */
[----:B------:R-:W-:Y:S02]  /*96c0*/  IMAD.U32 R28, R15, 0x10000, RZ ;  /* 0x000100000f1c7824 */ /* 0x000fe400078e00ff */
[----:B------:R-:W-:Y:S01]  /*96d0*/  FFMA.FTZ R43, R30, R43, R34 ;  /* 0x0000002b1e2b7223 */ /* 0x000fe20000010022 */
[-C--:B------:R-:W-:Y:S01]  /*96e0*/  FMUL.FTZ R51, R10, R37.reuse ;  /* 0x000000250a337220 */ /* 0x080fe20000410000 */
[----:B------:R-:W-:Y:S02]  /*96f0*/  IMAD.U32 R35, R11, 0x10000, RZ ;  /* 0x000100000b237824 */ /* 0x000fe400078e00ff */
[----:B------:R-:W-:Y:S01]  /*9700*/  FFMA.FTZ R38, R6, R37, -R41 ;  /* 0x0000002506267223 */ /* 0x000fe20000010829 */
[----:B------:R-:W-:Y:S02]  /*9710*/  IMAD.U32 R4, R3, 0x10000, RZ ;  /* 0x0001000003047824 */ /* 0x000fe400078e00ff */
[----:B------:R-:W-:Y:S01]  /*9720*/  FMUL.FTZ R30, R33, R28 ;  /* 0x0000001c211e7220 */ /* 0x000fe20000410000 */
[----:B------:R-:W-:-:S02]  /*9730*/  IMAD.U32 R10, R24, 0x10000, RZ ;  /* 0x00010000180a7824 */ /* 0x000fc400078e00ff */
[----:B------:R-:W-:Y:S01]  /*9740*/  FFMA.FTZ R40, R6, R45, R51 ;  /* 0x0000002d06287223 */ /* 0x000fe20000010033 */
[----:B------:R-:W-:Y:S02]  /*9750*/  IMAD.U32 R8, R13, 0x10000, RZ ;  /* 0x000100000d087824 */ /* 0x000fe400078e00ff */
[----:B------:R-:W-:Y:S01]  /*9760*/  FMUL.FTZ R33, R33, R4 ;  /* 0x0000000421217220 */ /* 0x000fe20000410000 */
[----:B------:R-:W-:Y:S02]  /*9770*/  IMAD.U32 R29, R5, 0x10000, RZ ;  /* 0x00010000051d7824 */ /* 0x000fe400078e00ff */
[----:B------:R-:W-:Y:S01]  /*9780*/  FMUL.FTZ R6, R35, R10 ;  /* 0x0000000a23067220 */ /* 0x000fe20000410000 */
[----:B------:R-:W-:Y:S02]  /*9790*/  IMAD.U32 R31, R7, 0x10000, RZ ;  /* 0x00010000071f7824 */ /* 0x000fe400078e00ff */
[----:B------:R-:W-:Y:S01]  /*97a0*/  FMUL.FTZ R34, R35, R8 ;  /* 0x0000000823227220 */ /* 0x000fe20000410000 */
[----:B------:R-:W-:Y:S01]  /*97b0*/  FFMA.FTZ R33, R29, R28, R33 ;  /* 0x0000001c1d217223 */ /* 0x000fe20000010021 */
[----:B------:R-:W-:Y:S01]  /*97c0*/  LOP3.LUT R9, R9, 0xffff0000, RZ, 0xc0, !PT ;  /* 0xffff000009097812 */ /* 0x000fe200078ec0ff */
[----:B------:R-:W-:Y:S01]  /*97d0*/  FFMA.FTZ R35, R31, R8, -R6 ;  /* 0x000000081f237223 */ /* 0x000fe20000010806 */
[----:B------:R-:W-:Y:S01]  /*97e0*/  LOP3.LUT R11, R11, 0xffff0000, RZ, 0xc0, !PT ;  /* 0xffff00000b0b7812 */ /* 0x000fe200078ec0ff */
[----:B------:R-:W-:Y:S01]  /*97f0*/  FFMA.FTZ R30, R29, R4, -R30 ;  /* 0x000000041d1e7223 */ /* 0x000fe2000001081e */
[----:B------:R-:W-:Y:S01]  /*9800*/  LOP3.LUT R8, R15, 0xffff0000, RZ, 0xc0, !PT ;  /* 0xffff00000f087812 */ /* 0x000fe200078ec0ff */
[----:B------:R-:W-:Y:S01]  /*9810*/  FFMA.FTZ R31, R31, R10, R34 ;  /* 0x0000000a1f1f7223 */ /* 0x000fe20000010022 */
[----:B------:R-:W-:-:S02]  /*9820*/  LOP3.LUT R28, R24, 0xffff0000, RZ, 0xc0, !PT ;  /* 0xffff0000181c7812 */ /* 0x000fc400078ec0ff */
[----:B------:R-:W-:Y:S01]  /*9830*/  LOP3.LUT R4, R3, 0xffff0000, RZ, 0xc0, !PT ;  /* 0xffff000003047812 */ /* 0x000fe200078ec0ff */
[----:B------:R-:W-:Y:S01]  /*9840*/  FMUL.FTZ R10, R9, R8 ;  /* 0x00000008090a7220 */ /* 0x000fe20000410000 */
[----:B------:R-:W-:Y:S01]  /*9850*/  LOP3.LUT R6, R13, 0xffff0000, RZ, 0xc0, !PT ;  /* 0xffff00000d067812 */ /* 0x000fe200078ec0ff */
[----:B------:R-:W-:Y:S01]  /*9860*/  FMUL.FTZ R42, R11, R28 ;  /* 0x0000001c0b2a7220 */ /* 0x000fe20000410000 */
[----:B------:R-:W-:Y:S01]  /*9870*/  LOP3.LUT R5, R5, 0xffff0000, RZ, 0xc0, !PT ;  /* 0xffff000005057812 */ /* 0x000fe200078ec0ff */
[----:B------:R-:W-:Y:S01]  /*9880*/  FMUL.FTZ R29, R9, R4 ;  /* 0x00000004091d7220 */ /* 0x000fe20000410000 */
[----:B------:R-:W-:Y:S01]  /*9890*/  LOP3.LUT R7, R7, 0xffff0000, RZ, 0xc0, !PT ;  /* 0xffff000007077812 */ /* 0x000fe200078ec0ff */
[----:B------:R-:W-:Y:S02]  /*98a0*/  FMUL.FTZ R11, R11, R6 ;  /* 0x000000060b0b7220 */ /* 0x000fe40000410000 */
[C---:B------:R-:W-:Y:S01]  /*98b0*/  FFMA.FTZ R9, R5.reuse, R4, -R10 ;  /* 0x0000000405097223 */ /* 0x040fe2000001080a */
[----:B------:R-:W-:Y:S01]  /*98c0*/  FFMA.FTZ R34, R5, R8, R29 ;  /* 0x0000000805227223 */ /* 0x000fe2000001001d */
[C---:B------:R-:W-:Y:S01]  /*98d0*/  FFMA.FTZ R42, R7.reuse, R6, -R42 ;  /* 0x00000006072a7223 */ /* 0x040fe2000001082a */
[----:B------:R-:W-:Y:S01]  /*98e0*/  FFMA.FTZ R28, R7, R28, R11 ;  /* 0x0000001c071c7223 */ /* 0x000fe2000001000b */
[----:B------:R-:W-:-:S02]  /*98f0*/  F2FP.BF16.F32.PACK_AB R4, R47, R32 ;  /* 0x000000202f04723e */ /* 0x000fc400000010ff */
[----:B------:R-:W-:Y:S02]  /*9900*/  F2FP.BF16.F32.PACK_AB R6, R38, R39 ;  /* 0x000000272606723e */ /* 0x000fe400000010ff */
[----:B------:R-:W-:Y:S02]  /*9910*/  F2FP.BF16.F32.PACK_AB R5, R9, R30 ;  /* 0x0000001e0905723e */ /* 0x000fe400000010ff */
[----:B------:R-:W-:Y:S02]  /*9920*/  F2FP.BF16.F32.PACK_AB R7, R42, R35 ;  /* 0x000000232a07723e */ /* 0x000fe400000010ff */
[----:B------:R-:W-:Y:S02]  /*9930*/  F2FP.BF16.F32.PACK_AB R8, R49, R36 ;  /* 0x000000243108723e */ /* 0x000fe400000010ff */
[----:B------:R-:W-:Y:S01]  /*9940*/  F2FP.BF16.F32.PACK_AB R10, R40, R43 ;  /* 0x0000002b280a723e */ /* 0x000fe200000010ff */
[----:B------:R1:W-:Y:S01]  /*9950*/  STS.128 [R26+0x20400], R4 ;  /* 0x020400041a007388 */ /* 0x0003e20000000c00 */
[----:B------:R-:W-:-:S02]  /*9960*/  F2FP.BF16.F32.PACK_AB R9, R34, R33 ;  /* 0x000000212209723e */ /* 0x000fc400000010ff */
[----:B------:R-:W-:-:S05]  /*9970*/  F2FP.BF16.F32.PACK_AB R11, R28, R31 ;  /* 0x0000001f1c0b723e */ /* 0x000fca00000010ff */
[----:B------:R1:W-:Y:S02]  /*9980*/  STS.128 [R27+0x20400], R8 ;  /* 0x020400081b007388 */ /* 0x0003e40000000c00 */
.L_x_685:
[----:B------:R-:W-:Y:S05]  /*9990*/  BSYNC B1 ;  /* 0x0000000000017941 */ /* 0x000fea0003800000 */
.L_x_684:
[----:B------:R-:W-:Y:S05]  /*99a0*/  @P0 BRA `(.L_x_676) ;  /* 0x0000000400640947 */ /* 0x000fea0003800000 */
[----:B------:R-:W2:Y:S01]  /*99b0*/  LDL R42, [R1+0x4c] ;  /* 0x00004c00012a7983 */ /* 0x000ea20000100800 */
[----:B-1----:R-:W-:Y:S01]  /*99c0*/  IMAD.SHL.U32 R5, R25, 0x40, RZ ;  /* 0x0000004019057824 */ /* 0x002fe200078e00ff */
[----:B------:R-:W-:Y:S01]  /*99d0*/  SHF.R.S32.HI R6, RZ, 0x1f, R25 ;  /* 0x0000001fff067819 */ /* 0x000fe20000011419 */
[----:B------:R-:W-:Y:S01]  /*99e0*/  IMAD.IADD R4, R16, 0x1, R21 ;  /* 0x0000000110047824 */ /* 0x000fe200078e0215 */
[C---:B------:R-:W-:Y:S01]  /*99f0*/  LOP3.LUT R38, R14.reuse, 0xffff0000, RZ, 0xc0, !PT ;  /* 0xffff00000e267812 */ /* 0x040fe200078ec0ff */
[----:B------:R-:W-:Y:S01]  /*9a00*/  IMAD.U32 R35, R14, 0x10000, RZ ;  /* 0x000100000e237824 */ /* 0x000fe200078e00ff */
[----:B------:R-:W-:Y:S01]  /*9a10*/  LEA.HI R6, R6, R25, RZ, 0x3 ;  /* 0x0000001906067211 */ /* 0x000fe200078f18ff */
[C---:B------:R-:W-:Y:S01]  /*9a20*/  IMAD.U32 R33, R0.reuse, 0x10000, RZ ;  /* 0x0001000000217824 */ /* 0x040fe200078e00ff */
[----:B------:R-:W-:Y:S01]  /*9a30*/  LOP3.LUT R5, R5, 0x1c0, RZ, 0xc0, !PT ;  /* 0x000001c005057812 */ /* 0x000fe200078ec0ff */
[----:B------:R-:W-:Y:S01]  /*9a40*/  IMAD.U32 R40, R15, 0x10000, RZ ;  /* 0x000100000f287824 */ /* 0x000fe200078e00ff */
[----:B------:R-:W-:Y:S01]  /*9a50*/  LOP3.LUT R0, R0, 0xffff0000, RZ, 0xc0, !PT ;  /* 0xffff000000007812 */ /* 0x000fe200078ec0ff */
[----:B------:R-:W-:Y:S01]  /*9a60*/  IMAD.SHL.U32 R6, R6, 0x40, RZ ;  /* 0x0000004006067824 */ /* 0x000fe200078e00ff */
[----:B------:R-:W-:Y:S01]  /*9a70*/  LOP3.LUT R4, R5, 0x38, R4, 0xf8, !PT ;  /* 0x0000003805047812 */ /* 0x000fe200078ef804 */
[----:B------:R-:W-:Y:S01]  /*9a80*/  IMAD.U32 R36, R3, 0x10000, RZ ;  /* 0x0001000003247824 */ /* 0x000fe200078e00ff */
[----:B------:R-:W-:Y:S01]  /*9a90*/  SHF.R.U32.HI R5, RZ, 0x3, R5 ;  /* 0x00000003ff057819 */ /* 0x000fe20000011605 */
[----:B------:R-:W-:Y:S01]  /*9aa0*/  IMAD.U32 R39, R20, 0x10000, RZ ;  /* 0x0001000014277824 */ /* 0x000fe200078e00ff */
[----:B------:R-:W-:Y:S01]  /*9ab0*/  LOP3.LUT R21, R6, 0xfffffe00, RZ, 0xc0, !PT ;  /* 0xfffffe0006157812 */ /* 0x000fe200078ec0ff */
[----:B------:R-:W-:Y:S01]  /*9ac0*/  IMAD.U32 R37, R12, 0x10000, RZ ;  /* 0x000100000c257824 */ /* 0x000fe200078e00ff */
[----:B------:R-:W-:-:S02]  /*9ad0*/  LOP3.LUT R4, R4, R5, RZ, 0x3c, !PT ;  /* 0x0000000504047212 */ /* 0x000fc400078e3cff */
[----:B------:R-:W-:Y:S02]  /*9ae0*/  LOP3.LUT R12, R12, 0xffff0000, RZ, 0xc0, !PT ;  /* 0xffff00000c0c7812 */ /* 0x000fe400078ec0ff */
[----:B------:R-:W-:Y:S01]  /*9af0*/  LOP3.LUT R20, R20, 0xffff0000, RZ, 0xc0, !PT ;  /* 0xffff000014147812 */ /* 0x000fe200078ec0ff */
[----:B------:R-:W-:Y:S01]  /*9b00*/  IMAD.IADD R21, R21, 0x1, R4 ;  /* 0x0000000115157824 */ /* 0x000fe200078e0204 */
[----:B------:R-:W-:Y:S02]  /*9b10*/  LOP3.LUT R15, R15, 0xffff0000, RZ, 0xc0, !PT ;  /* 0xffff00000f0f7812 */ /* 0x000fe400078ec0ff */
[----:B------:R-:W-:Y:S01]  /*9b20*/  LOP3.LUT R41, R24, 0xffff0000, RZ, 0xc0, !PT ;  /* 0xffff000018297812 */ /* 0x000fe200078ec0ff */
[----:B------:R-:W-:Y:S01]  /*9b30*/  IMAD R21, R21, 0x2, R2 ;  /* 0x0000000215157824 */ /* 0x000fe200078e0202 */
[----:B------:R-:W-:-:S04]  /*9b40*/  LOP3.LUT R3, R3, 0xffff0000, RZ, 0xc0, !PT ;  /* 0xffff000003037812 */ /* 0x000fc800078ec0ff */
[----:B------:R-:W1:Y:S02]  /*9b50*/  LDS.128 R8, [R21+0x20400] ;  /* 0x0204000015087984 */ /* 0x000e640000000c00 */
[C---:B-1----:R-:W-:Y:S01]  /*9b60*/  IMAD.U32 R29, R8.reuse, 0x10000, RZ ;  /* 0x00010000081d7824 */ /* 0x042fe200078e00ff */
[----:B------:R-:W-:Y:S01]  /*9b70*/  LOP3.LUT R8, R8, 0xffff0000, RZ, 0xc0, !PT ;  /* 0xffff000008087812 */ /* 0x000fe200078ec0ff */
[C---:B------:R-:W-:Y:S01]  /*9b80*/  IMAD.U32 R30, R9.reuse, 0x10000, RZ ;  /* 0x00010000091e7824 */ /* 0x040fe200078e00ff */
[----:B------:R-:W-:Y:S01]  /*9b90*/  LOP3.LUT R9, R9, 0xffff0000, RZ, 0xc0, !PT ;  /* 0xffff000009097812 */ /* 0x000fe200078ec0ff */
[-C--:B------:R-:W-:Y:S01]  /*9ba0*/  FMUL.FTZ R34, R35, R29.reuse ;  /* 0x0000001d23227220 */ /* 0x080fe20000410000 */
[----:B------:R-:W-:Y:S01]  /*9bb0*/  FMUL.FTZ R14, R33, R29 ;  /* 0x0000001d210e7220 */ /* 0x000fe20000410000 */
[-C--:B------:R-:W-:Y:S01]  /*9bc0*/  FMUL.FTZ R29, R38, R8.reuse ;  /* 0x00000008261d7220 */ /* 0x080fe20000410000 */
[C---:B------:R-:W-:Y:S01]  /*9bd0*/  IMAD.U32 R31, R10.reuse, 0x10000, RZ ;  /* 0x000100000a1f7824 */ /* 0x040fe200078e00ff */
[----:B------:R-:W-:Y:S01]  /*9be0*/  LOP3.LUT R10, R10, 0xffff0000, RZ, 0xc0, !PT ;  /* 0xffff00000a0a7812 */ /* 0x000fe200078ec0ff */
[C---:B------:R-:W-:Y:S01]  /*9bf0*/  IMAD.U32 R32, R11.reuse, 0x10000, RZ ;  /* 0x000100000b207824 */ /* 0x040fe200078e00ff */
[----:B------:R-:W-:Y:S01]  /*9c00*/  LOP3.LUT R11, R11, 0xffff0000, RZ, 0xc0, !PT ;  /* 0xffff00000b0b7812 */ /* 0x000fe200078ec0ff */
[----:B--2---:R-:W1:Y:S02]  /*9c10*/  LDS.128 R4, [R42+0x20400] ;  /* 0x020400002a047984 */ /* 0x004e640000000c00 */
[C---:B-1----:R-:W-:Y:S01]  /*9c20*/  IMAD.U32 R25, R4.reuse, 0x10000, RZ ;  /* 0x0001000004197824 */ /* 0x042fe200078e00ff */
[----:B------:R-:W-:Y:S01]  /*9c30*/  LOP3.LUT R4, R4, 0xffff0000, RZ, 0xc0, !PT ;  /* 0xffff000004047812 */ /* 0x000fe200078ec0ff */
[C---:B------:R-:W-:Y:S01]  /*9c40*/  IMAD.U32 R26, R5.reuse, 0x10000, RZ ;  /* 0x00010000051a7824 */ /* 0x040fe200078e00ff */
[----:B------:R-:W-:Y:S01]  /*9c50*/  LOP3.LUT R5, R5, 0xffff0000, RZ, 0xc0, !PT ;  /* 0xffff000005057812 */ /* 0x000fe200078ec0ff */
[-C--:B------:R-:W-:Y:S01]  /*9c60*/  FFMA.FTZ R34, R33, R25.reuse, -R34 ;  /* 0x0000001921227223 */ /* 0x080fe20000010822 */
[----:B------:R-:W-:Y:S01]  /*9c70*/  FFMA.FTZ R14, R35, R25, R14 ;  /* 0x00000019230e7223 */ /* 0x000fe2000001000e */
[----:B------:R-:W-:Y:S01]  /*9c80*/  FMUL.FTZ R25, R0, R8 ;  /* 0x0000000800197220 */ /* 0x000fe20000410000 */
[-C--:B------:R-:W-:Y:S01]  /*9c90*/  FMUL.FTZ R33, R40, R30.reuse ;  /* 0x0000001e28217220 */ /* 0x080fe20000410000 */
[----:B------:R-:W-:Y:S01]  /*9ca0*/  FMUL.FTZ R35, R36, R30 ;  /* 0x0000001e24237220 */ /* 0x000fe20000410000 */
[----:B------:R-:W-:Y:S01]  /*9cb0*/  FFMA.FTZ R29, R0, R4, -R29 ;  /* 0x00000004001d7223 */ /* 0x000fe2000001081d */
[----:B0-----:R-:W-:-:S02]  /*9cc0*/  IMAD.U32 R27, R6, 0x10000, RZ ;  /* 0x00010000061b7824 */ /* 0x001fc400078e00ff */
[-C--:B------:R-:W-:Y:S01]  /*9cd0*/  FMUL.FTZ R0, R39, R31.reuse ;  /* 0x0000001f27007220 */ /* 0x080fe20000410000 */
[----:B------:R-:W-:Y:S01]  /*9ce0*/  FFMA.FTZ R25, R38, R4, R25 ;  /* 0x0000000426197223 */ /* 0x000fe20000010019 */
[-C--:B------:R-:W-:Y:S01]  /*9cf0*/  FFMA.FTZ R33, R36, R26.reuse, -R33 ;  /* 0x0000001a24217223 */ /* 0x080fe20000010821 */
[----:B------:R-:W-:Y:S01]  /*9d00*/  FFMA.FTZ R35, R40, R26, R35 ;  /* 0x0000001a28237223 */ /* 0x000fe20000010023 */
[C---:B------:R-:W-:Y:S01]  /*9d10*/  FMUL.FTZ R4, R37.reuse, R31 ;  /* 0x0000001f25047220 */ /* 0x040fe20000410000 */
[----:B------:R-:W-:Y:S02]  /*9d20*/  IMAD.U32 R26, R24, 0x10000, RZ ;  /* 0x00010000181a7824 */ /* 0x000fe400078e00ff */
[-C--:B------:R-:W-:Y:S01]  /*9d30*/  FFMA.FTZ R8, R37, R27.reuse, -R0 ;  /* 0x0000001b25087223 */ /* 0x080fe20000010800 */
[-C--:B------:R-:W-:Y:S01]  /*9d40*/  FMUL.FTZ R31, R20, R10.reuse ;  /* 0x0000000a141f7220 */ /* 0x080fe20000410000 */
[----:B------:R-:W-:Y:S01]  /*9d50*/  FMUL.FTZ R37, R12, R10 ;  /* 0x0000000a0c257220 */ /* 0x000fe20000410000 */
[----:B------:R-:W-:Y:S01]  /*9d60*/  LOP3.LUT R6, R6, 0xffff0000, RZ, 0xc0, !PT ;  /* 0xffff000006067812 */ /* 0x000fe200078ec0ff */
[----:B------:R-:W-:Y:S01]  /*9d70*/  FFMA.FTZ R10, R39, R27, R4 ;  /* 0x0000001b270a7223 */ /* 0x000fe20000010004 */
[----:B------:R-:W-:-:S02]  /*9d80*/  IMAD.U32 R28, R7, 0x10000, RZ ;  /* 0x00010000071c7824 */ /* 0x000fc400078e00ff */
[----:B------:R-:W-:Y:S01]  /*9d90*/  FMUL.FTZ R27, R26, R32 ;  /* 0x000000201a1b7220 */ /* 0x000fe20000410000 */
[C---:B------:R-:W-:Y:S01]  /*9da0*/  IMAD.U32 R0, R13.reuse, 0x10000, RZ ;  /* 0x000100000d007824 */ /* 0x040fe200078e00ff */
[----:B------:R-:W-:Y:S01]  /*9db0*/  LOP3.LUT R13, R13, 0xffff0000, RZ, 0xc0, !PT ;  /* 0xffff00000d0d7812 */ /* 0x000fe200078ec0ff */
[-C--:B------:R-:W-:Y:S01]  /*9dc0*/  FFMA.FTZ R31, R12, R6.reuse, -R31 ;  /* 0x000000060c1f7223 */ /* 0x080fe2000001081f */
[----:B------:R-:W-:Y:S01]  /*9dd0*/  LOP3.LUT R7, R7, 0xffff0000, RZ, 0xc0, !PT ;  /* 0xffff000007077812 */ /* 0x000fe200078ec0ff */
[----:B------:R-:W-:Y:S01]  /*9de0*/  FFMA.FTZ R37, R20, R6, R37 ;  /* 0x0000000614257223 */ /* 0x000fe20000010025 */
[C---:B------:R-:W-:Y:S01]  /*9df0*/  FMUL.FTZ R39, R0.reuse, R32 ;  /* 0x0000002000277220 */ /* 0x040fe20000410000 */
[-C--:B------:R-:W-:Y:S01]  /*9e00*/  FFMA.FTZ R27, R0, R28.reuse, -R27 ;  /* 0x0000001c001b7223 */ /* 0x080fe2000001081b */
[----:B------:R-:W-:Y:S01]  /*9e10*/  FMUL.FTZ R0, R15, R9 ;  /* 0x000000090f007220 */ /* 0x000fe20000410000 */
[----:B------:R-:W-:Y:S01]  /*9e20*/  FMUL.FTZ R6, R41, R11 ;  /* 0x0000000b29067220 */ /* 0x000fe20000410000 */
[----:B------:R-:W-:Y:S01]  /*9e30*/  FMUL.FTZ R4, R3, R9 ;  /* 0x0000000903047220 */ /* 0x000fe20000410000 */
[----:B------:R-:W-:Y:S01]  /*9e40*/  FMUL.FTZ R24, R13, R11 ;  /* 0x0000000b0d187220 */ /* 0x000fe20000410000 */
[----:B------:R-:W-:Y:S01]  /*9e50*/  FFMA.FTZ R0, R3, R5, -R0 ;  /* 0x0000000503007223 */ /* 0x000fe20000010800 */
[----:B------:R-:W-:Y:S01]  /*9e60*/  FFMA.FTZ R20, R13, R7, -R6 ;  /* 0x000000070d147223 */ /* 0x000fe20000010806 */
[----:B------:R-:W-:Y:S01]  /*9e70*/  FFMA.FTZ R39, R26, R28, R39 ;  /* 0x0000001c1a277223 */ /* 0x000fe20000010027 */
[----:B------:R-:W-:Y:S01]  /*9e80*/  FFMA.FTZ R12, R15, R5, R4 ;  /* 0x000000050f0c7223 */ /* 0x000fe20000010004 */
        /* <DEDUP_REMOVED lines=11> */
.L_x_676:
[----:B------:R-:W-:Y:S05]  /*9f40*/  BSYNC B0 ;  /* 0x0000000000007941 */ /* 0x000fea0003800000 */
.L_x_665:
[----:B------:R-:W-:Y:S01]  /*9f50*/  @!PT LDS RZ, [RZ] ;  /* 0x00000000fffff984 */ /* 0x000fe20000000800 */
[----:B------:R-:W-:Y:S01]  /*9f60*/  @!PT LDS RZ, [RZ] ;  /* 0x00000000fffff984 */ /* 0x000fe20000000800 */
[----:B------:R-:W-:Y:S01]  /*9f70*/  @!PT LDS RZ, [RZ] ;  /* 0x00000000fffff984 */ /* 0x000fe20000000800 */
[----:B------:R-:W-:Y:S01]  /*9f80*/  @!PT LDS RZ, [RZ] ;  /* 0x00000000fffff984 */ /* 0x000fe20000000800 */
[----:B------:R4:W-:Y:S06]  /*9f90*/  MEMBAR.ALL.CTA ;  /* 0x0000000000007992 */ /* 0x0009ec0000008000 */
[----:B----4-:R-:W4:Y:S01]  /*9fa0*/  FENCE.VIEW.ASYNC.S ;  /* 0x00000000000073c6 */ /* 0x010f220000000000 */
[----:B------:R-:W-:Y:S05]  /*9fb0*/  WARPSYNC.ALL ;  /* 0x0000000000007948 */ /* 0x000fea0003800000 */
[----:B----4-:R-:W-:Y:S06]  /*9fc0*/  BAR.SYNC.DEFER_BLOCKING 0xd, 0x80 ;  /* 0x0342000000007b1d */ /* 0x010fec0000010000 */
.L_x_662:
[----:B---3--:R-:W-:-:S05]  /*9fd0*/  IMAD.U32 R0, RZ, RZ, UR37 ;  /* 0x00000025ff007e24 */ /* 0x008fca000f8e00ff */
[----:B------:R-:W-:-:S13]  /*9fe0*/  ISETP.NE.AND P0, PT, R0, 0x3, PT ;  /* 0x000000030000780c */ /* 0x000fda0003f05270 */
[----:B------:R-:W-:Y:S05]  /*9ff0*/  @!P0 BRA `(.L_x_686) ;  /* 0x0000000000048947 */ /* 0x000fea0003800000 */
[----:B------:R-:W-:Y:S01]  /*a000*/  BPT.TRAP 0x1 ;  /* 0x000000040000795c */ /* 0x000fe20000300000 */
.L_x_686:
[----:B------:R-:W-:Y:S01]  /*a010*/  IMAD R14, R19, 0x8, R2 ;  /* 0x00000008130e7824 */ /* 0x000fe200078e0202 */
[----:B------:R-:W-:-:S04]  /*a020*/  SHF.L.U32 R15, R185, 0x1f, RZ ;  /* 0x0000001fb90f7819 */ /* 0x000fc800000006ff */
[----:B------:R3:W4:Y:S01]  /*a030*/  SYNCS.PHASECHK.TRANS64.TRYWAIT P1, [R14+URZ+0x28c30], R15 ;  /* 0x028c300f0e0075a7 */ /* 0x000722000802017f */
[----:B------:R-:W-:Y:S05]  /*a040*/  @!P0 BRA `(.L_x_687) ;  /* 0x0000000000048947 */ /* 0x000fea0003800000 */
[----:B------:R-:W-:Y:S01]  /*a050*/  BPT.TRAP 0x1 ;  /* 0x000000040000795c */ /* 0x000fe20000300000 */
.L_x_687:
[C---:B------:R-:W-:Y:S02]  /*a060*/  VIADD R0, R2.reuse, 0x22400 ;  /* 0x0002240002007836 */ /* 0x040fe40000000000 */
[----:B01----:R-:W-:-:S03]  /*a070*/  VIADD R3, R2, 0x20400 ;  /* 0x0002040002037836 */ /* 0x003fc60000000000 */
[----:B------:R-:W-:Y:S02]  /*a080*/  SHF.R.U32.HI R0, RZ, 0x4, R0 ;  /* 0x00000004ff007819 */ /* 0x000fe40000011600 */
[----:B------:R-:W-:Y:S02]  /*a090*/  SHF.R.U32.HI R3, RZ, 0x4, R3 ;  /* 0x00000004ff037819 */ /* 0x000fe40000011603 */
[----:B------:R-:W-:Y:S02]  /*a0a0*/  LOP3.LUT R0, R0, 0x3fff, RZ, 0xc0, !PT ;  /* 0x00003fff00007812 */ /* 0x000fe400078ec0ff */
[----:B------:R-:W-:Y:S02]  /*a0b0*/  LOP3.LUT R3, R3, 0x3fff, RZ, 0xc0, !PT ;  /* 0x00003fff03037812 */ /* 0x000fe400078ec0ff */
[----:B------:R-:W-:Y:S01]  /*a0c0*/  LOP3.LUT R0, R0, 0x10000, RZ, 0xfc, !PT ;  /* 0x0001000000007812 */ /* 0x000fe200078efcff */
[----:B----4-:R-:W-:Y:S06]  /*a0d0*/  @P1 BRA `(.L_x_688) ;  /* 0x0000000000081947 */ /* 0x010fec0003800000 */
[----:B------:R-:W0:Y:S02]  /*a0e0*/  SYNCS.PHASECHK.TRANS64.TRYWAIT P1, [R14+URZ+0x28c30], R15 ;  /* 0x028c300f0e0075a7 */ /* 0x000e24000802017f */
[----:B0-----:R-:W-:Y:S05]  /*a0f0*/  @!P1 BRA `(.L_x_689) ;  /* 0x0000010c00249947 */ /* 0x001fea0003800000 */
.L_x_688:
[----:B--2---:R-:W-:Y:S01]  /*a100*/  IMAD R10, R19, 0x200, R0 ;  /* 0x00000200130a7824 */ /* 0x004fe200078e0200 */
[----:B------:R-:W-:Y:S01]  /*a110*/  LOP3.LUT R4, R3, 0x10000, RZ, 0xfc, !PT ;  /* 0x0001000003047812 */ /* 0x000fe200078efcff */
[----:B------:R-:W-:Y:S01]  /*a120*/  IMAD.MOV.U32 R5, RZ, RZ, 0x40000040 ;  /* 0x40000040ff057424 */ /* 0x000fe200078e00ff */
[----:B------:R-:W-:Y:S05]  /*a130*/  WARPSYNC.ALL ;  /* 0x0000000000007948 */ /* 0x000fea0003800000 */
[----:B------:R-:W-:Y:S01]  /*a140*/  IMAD.MOV.U32 R11, RZ, RZ, 0x40000040 ;  /* 0x40000040ff0b7424 */ /* 0x000fe200078e00ff */
[C---:B------:R-:W-:Y:S01]  /*a150*/  R2UR UR4, R4.reuse ;  /* 0x00000000040472ca */ /* 0x040fe200000e0000 */
[----:B------:R-:W-:Y:S01]  /*a160*/  WARPGROUP.ARRIVE ;  /* 0x00000000000079c5 */ /* 0x000fe20000000000 */
[----:B------:R-:W-:Y:S01]  /*a170*/  R2UR UR5, R5 ;  /* 0x00000000050572ca */ /* 0x000fe200000e0000 */
[----:B------:R-:W-:Y:S01]  /*a180*/  VIADD R8, R4, 0x2 ;  /* 0x0000000204087836 */ /* 0x000fe20000000000 */
[C---:B------:R-:W-:Y:S01]  /*a190*/  R2UR UR6, R10.reuse ;  /* 0x000000000a0672ca */ /* 0x040fe200000e0000 */
[----:B------:R-:W-:Y:S01]  /*a1a0*/  VIADD R6, R10, 0x2 ;  /* 0x000000020a067836 */ /* 0x000fe20000000000 */
[----:B------:R-:W-:Y:S01]  /*a1b0*/  R2UR UR7, R11 ;  /* 0x000000000b0772ca */ /* 0x000fe200000e0000 */
[----:B------:R-:W-:-:S02]  /*a1c0*/  IMAD.MOV.U32 R9, RZ, RZ, 0x40000040 ;  /* 0x40000040ff097424 */ /* 0x000fc400078e00ff */
[----:B------:R-:W-:Y:S02]  /*a1d0*/  IMAD.MOV.U32 R7, RZ, RZ, 0x40000040 ;  /* 0x40000040ff077424 */ /* 0x000fe400078e00ff */
[C---:B------:R-:W-:Y:S02]  /*a1e0*/  VIADD R12, R10.reuse, 0x4 ;  /* 0x000000040a0c7836 */ /* 0x040fe40000000000 */
[----:B------:R-:W-:Y:S02]  /*a1f0*/  IMAD.MOV.U32 R13, RZ, RZ, 0x40000040 ;  /* 0x40000040ff0d7424 */ /* 0x000fe400078e00ff */
[----:B------:R-:W-:Y:S02]  /*a200*/  VIADD R10, R10, 0x6 ;  /* 0x000000060a0a7836 */ /* 0x000fe40000000000 */
[----:B------:R-:W-:Y:S02]  /*a210*/  IMAD.MOV.U32 R5, RZ, RZ, 0x40000040 ;  /* 0x40000040ff057424 */ /* 0x000fe400078e00ff */
[----:B------:R-:W-:Y:S01]  /*a220*/  HGMMA.64x64x16.F32.BF16 R24, gdesc[UR4], RZ, !UPT, gsb0 ;  /* 0x00e00000041879f0 */ /* 0x000fe2000c0018ff */
[----:B------:R-:W-:Y:S01]  /*a230*/  R2UR UR4, R8 ;  /* 0x00000000080472ca */ /* 0x000fe200000e0000 */
[----:B------:R-:W-:Y:S01]  /*a240*/  IMAD.MOV.U32 R11, RZ, RZ, 0x40000040 ;  /* 0x40000040ff0b7424 */ /* 0x000fe200078e00ff */
[----:B------:R-:W-:-:S02]  /*a250*/  R2UR UR5, R9 ;  /* 0x00000000090572ca */ /* 0x000fc400000e0000 */
[----:B------:R-:W-:Y:S01]  /*a260*/  R2UR UR6, R6 ;  /* 0x00000000060672ca */ /* 0x000fe200000e0000 */
[C---:B------:R-:W-:Y:S01]  /*a270*/  VIADD R6, R4.reuse, 0x4 ;  /* 0x0000000404067836 */ /* 0x040fe20000000000 */
[----:B------:R-:W-:Y:S01]  /*a280*/  R2UR UR7, R7 ;  /* 0x00000000070772ca */ /* 0x000fe200000e0000 */
[----:B------:R-:W-:Y:S02]  /*a290*/  IMAD.MOV.U32 R7, RZ, RZ, 0x40000040 ;  /* 0x40000040ff077424 */ /* 0x000fe400078e00ff */
[----:B------:R-:W-:Y:S01]  /*a2a0*/  VIADD R4, R4, 0x6 ;  /* 0x0000000604047836 */ /* 0x000fe20000000000 */
[----:B------:R-:W-:Y:S02]  /*a2b0*/  WARPGROUP.DEPBAR.LE gsb0, 0x0 ;  /* 0x00008000000079c5 */ /* 0x000fe40000010000 */
[----:B------:R-:W-:-:S07]  /*a2c0*/  WARPGROUP.ARRIVE ;  /* 0x00000000000079c5 */ /* 0x000fce0000000000 */
[----:B------:R-:W-:Y:S01]  /*a2d0*/  HGMMA.64x64x16.F32.BF16 R24, gdesc[UR4], R24, gsb0 ;  /* 0x00e00000041879f0 */ /* 0x000fe20008001818 */
[----:B------:R-:W-:Y:S02]  /*a2e0*/  R2UR UR4, R6 ;  /* 0x00000000060472ca */ /* 0x000fe400000e0000 */
[----:B------:R-:W-:Y:S02]  /*a2f0*/  R2UR UR5, R7 ;  /* 0x00000000070572ca */ /* 0x000fe400000e0000 */
[----:B------:R-:W-:Y:S02]  /*a300*/  R2UR UR6, R12 ;  /* 0x000000000c0672ca */ /* 0x000fe400000e0000 */
[----:B------:R-:W-:Y:S01]  /*a310*/  R2UR UR7, R13 ;  /* 0x000000000d0772ca */ /* 0x000fe200000e0000 */
[----:B------:R-:W-:Y:S02]  /*a320*/  WARPGROUP.DEPBAR.LE gsb0, 0x0 ;  /* 0x00008000000079c5 */ /* 0x000fe40000010000 */
[----:B------:R-:W-:-:S10]  /*a330*/  WARPGROUP.ARRIVE ;  /* 0x00000000000079c5 */ /* 0x000fd40000000000 */
[----:B------:R-:W-:Y:S01]  /*a340*/  HGMMA.64x64x16.F32.BF16 R24, gdesc[UR4], R24, gsb0 ;  /* 0x00e00000041879f0 */ /* 0x000fe20008001818 */
[----:B------:R-:W-:Y:S02]  /*a350*/  R2UR UR4, R4 ;  /* 0x00000000040472ca */ /* 0x000fe400000e0000 */
[----:B------:R-:W-:Y:S02]  /*a360*/  R2UR UR5, R5 ;  /* 0x00000000050572ca */ /* 0x000fe400000e0000 */
[----:B------:R-:W-:Y:S02]  /*a370*/  R2UR UR6, R10 ;  /* 0x000000000a0672ca */ /* 0x000fe400000e0000 */
[----:B------:R-:W-:Y:S01]  /*a380*/  R2UR UR7, R11 ;  /* 0x000000000b0772ca */ /* 0x000fe200000e0000 */
[----:B------:R-:W-:Y:S02]  /*a390*/  WARPGROUP.DEPBAR.LE gsb0, 0x0 ;  /* 0x00008000000079c5 */ /* 0x000fe40000010000 */
[----:B------:R-:W-:-:S10]  /*a3a0*/  WARPGROUP.ARRIVE ;  /* 0x00000000000079c5 */ /* 0x000fd40000000000 */
[----:B------:R-:W-:Y:S03]  /*a3b0*/  HGMMA.64x64x16.F32.BF16 R24, gdesc[UR4], R24, gsb0 ;  /* 0x00e00000041879f0 */ /* 0x000fe60008001818 */
[----:B------:R-:W-:Y:S02]  /*a3c0*/  WARPGROUP.DEPBAR.LE gsb0, 0x0 ;  /* 0x00008000000079c5 */ /* 0x000fe40000010000 */
[----:B------:R-:W-:Y:S05]  /*a3d0*/  @!P0 BRA `(.L_x_690) ;  /* 0x0000000000048947 */ /* 0x000fea0003800000 */
[----:B------:R-:W-:Y:S01]  /*a3e0*/  BPT.TRAP 0x1 ;  /* 0x000000040000795c */ /* 0x000fe20000300000 */
.L_x_690:
[----:B------:R-:W2:Y:S01]  /*a3f0*/  LDL R3, [R1+0x48] ;  /* 0x0000480001037983 */ /* 0x000ea20000100800 */
[----:B------:R-:W-:Y:S01]  /*a400*/  IMAD R155, R168, -0x40, R155 ;  /* 0xffffffc0a89b7824 */ /* 0x000fe200078e029b */
[----:B------:R-:W-:-:S04]  /*a410*/  ULDC UR4, c[0x0][0x988] ;  /* 0x0002620000047ab9 */ /* 0x000fc80000000800 */
[----:B--2---:R-:W-:-:S04]  /*a420*/  IADD3 R155, -R3, 0x40, R155 ;  /* 0x00000040039b7810 */ /* 0x004fc80007ffe19b */
[C---:B------:R-:W-:Y:S02]  /*a430*/  ISETP.GT.AND P5, PT, R155.reuse, RZ, PT ;  /* 0x000000ff9b00720c */ /* 0x040fe40003fa4270 */
        /* <DEDUP_REMOVED lines=18> */
[C---:B------:R-:W-:Y:S02]  /*a560*/  ISETP.GT.AND P4, PT, R155.reuse, 0x19, PT ;  /* 0x000000199b00780c */ /* 0x040fe40003f84270 */
        /* <DEDUP_REMOVED lines=38> */
[----:B------:R-:W-:Y:S02]  /*a7d0*/  FMNMX.FTZ R3, R26, R27, !PT ;  /* 0x0000001b1a037209 */ /* 0x000fe40007810000 */
[----:B------:R-:W-:Y:S01]  /*a7e0*/  FSEL R52, R47, -INF , P6 ;  /* 0xff8000002f347808 */ /* 0x000fe20003000000 */
[----:B------:R-:W1:Y:S01]  /*a7f0*/  SHFL.BFLY PT, R10, R21, 0x2, 0x1f ;  /* 0x0c401f00150a7f89 */ /* 0x000e6200000e0000 */
[----:B------:R-:W-:-:S02]  /*a800*/  FMNMX.FTZ R3, R30, R3, !PT ;  /* 0x000000031e037209 */ /* 0x000fc40007810000 */
[----:B------:R-:W-:Y:S02]  /*a810*/  FSEL R78, R50, -INF , P5 ;  /* 0xff800000324e7808 */ /* 0x000fe40002800000 */
[----:B------:R-:W-:Y:S02]  /*a820*/  FMNMX.FTZ R3, R12, R3, !PT ;  /* 0x000000030c037209 */ /* 0x000fe40007810000 */
[----:B------:R-:W-:Y:S02]  /*a830*/  FSEL R50, R51, -INF , P4 ;  /* 0xff80000033327808 */ /* 0x000fe40002000000 */
[----:B------:R-:W-:Y:S02]  /*a840*/  FMNMX.FTZ R3, R34, R3, !PT ;  /* 0x0000000322037209 */ /* 0x000fe40007810000 */
[----:B------:R-:W-:Y:S02]  /*a850*/  FSEL R54, R54, -INF , P3 ;  /* 0xff80000036367808 */ /* 0x000fe40001800000 */
[----:B------:R-:W-:-:S04]  /*a860*/  FMNMX.FTZ R3, R24, R3, !PT ;  /* 0x0000000318037209 */ /* 0x000fc80007810000 */
[----:B------:R-:W-:Y:S01]  /*a870*/  FMNMX.FTZ R13, R38, R3, !PT ;  /* 0x00000003260d7209 */ /* 0x000fe20007810000 */
[----:B------:R-:W-:-:S03]  /*a880*/  IMAD.U32 R3, RZ, RZ, UR4 ;  /* 0x00000004ff037e24 */ /* 0x000fc6000f8e00ff */
[----:B------:R-:W-:Y:S02]  /*a890*/  FMNMX.FTZ R13, R28, R13, !PT ;  /* 0x0000000d1c0d7209 */ /* 0x000fe40007810000 */
        /* <DEDUP_REMOVED lines=9> */
[----:B-1----:R-:W-:-:S04]  /*a930*/  FMNMX.FTZ R10, R25, R10, !PT ;  /* 0x0000000a190a7209 */ /* 0x002fc80007810000 */
[C---:B------:R-:W-:Y:S01]  /*a940*/  FSETP.NEU.FTZ.AND P1, PT, R10.reuse, -INF , PT ;  /* 0xff8000000a00780b */ /* 0x040fe20003f3d000 */
[----:B------:R-:W-:-:S05]  /*a950*/  FMUL.FTZ R29, R10, R3 ;  /* 0x000000030a1d7220 */ /* 0x000fca0000410000 */
[----:B------:R-:W-:-:S05]  /*a960*/  FSEL R29, R29, RZ, P1 ;  /* 0x000000ff1d1d7208 */ /* 0x000fca0000800000 */
[-CC-:B------:R-:W-:Y:S01]  /*a970*/  FFMA.FTZ R21, R62, R3.reuse, -R29.reuse ;  /* 0x000000033e157223 */ /* 0x180fe2000001081d */
[----:B------:R-:W-:Y:S01]  /*a980*/  FSEL R62, R55, -INF , P2 ;  /* 0xff800000373e7808 */ /* 0x000fe20001000000 */
[-CC-:B-----5:R-:W-:Y:S01]  /*a990*/  FFMA.FTZ R154, R20, R3.reuse, -R29.reuse ;  /* 0x00000003149a7223 */ /* 0x1a0fe2000001081d */
[-CC-:B------:R-:W-:Y:S01]  /*a9a0*/  FFMA.FTZ R158, R36, R3.reuse, -R29.reuse ;  /* 0x00000003249e7223 */ /* 0x180fe2000001081d */
[--C-:B------:R-:W-:Y:S01]  /*a9b0*/  FFMA.FTZ R152, R11, R3, -R29.reuse ;  /* 0x000000030b987223 */ /* 0x100fe2000001081d */
[----:B------:R-:W-:Y:S01]  /*a9c0*/  FMNMX.FTZ R13, R62, R13, !PT ;  /* 0x0000000d3e0d7209 */ /* 0x000fe20007810000 */
[-CC-:B------:R-:W-:Y:S01]  /*a9d0*/  FFMA.FTZ R160, R40, R3.reuse, -R29.reuse ;  /* 0x0000000328a07223 */ /* 0x180fe2000001081d */
[-CC-:B------:R-:W-:Y:S01]  /*a9e0*/  FFMA.FTZ R25, R58, R3.reuse, -R29.reuse ;  /* 0x000000033a197223 */ /* 0x180fe2000001081d */
[-CC-:B------:R-:W-:Y:S01]  /*a9f0*/  FFMA.FTZ R156, R60, R3.reuse, -R29.reuse ;  /* 0x000000033c9c7223 */ /* 0x180fe2000001081d */
[-CC-:B------:R-:W-:Y:S01]  /*aa00*/  FFMA.FTZ R31, R64, R3.reuse, -R29.reuse ;  /* 0x00000003401f7223 */ /* 0x180fe2000001081d */
[----:B------:R-:W1:Y:S01]  /*aa10*/  SHFL.BFLY PT, R20, R13, 0x2, 0x1f ;  /* 0x0c401f000d147f89 */ /* 0x000e6200000e0000 */
[-CC-:B------:R-:W-:Y:S01]  /*aa20*/  FFMA.FTZ R33, R66, R3.reuse, -R29.reuse ;  /* 0x0000000342217223 */ /* 0x180fe2000001081d */
[-CC-:B------:R-:W-:Y:S01]  /*aa30*/  FFMA.FTZ R35, R68, R3.reuse, -R29.reuse ;  /* 0x0000000344237223 */ /* 0x180fe2000001081d */
[-CC-:B------:R-:W-:Y:S01]  /*aa40*/  FFMA.FTZ R162, R44, R3.reuse, -R29.reuse ;  /* 0x000000032ca27223 */ /* 0x180fe2000001081d */
[-CC-:B------:R-:W-:Y:S01]  /*aa50*/  FFMA.FTZ R11, R70, R3.reuse, -R29.reuse ;  /* 0x00000003460b7223 */ /* 0x180fe2000001081d */
[-CC-:B------:R-:W-:Y:S01]  /*aa60*/  FFMA.FTZ R72, R72, R3.reuse, -R29.reuse ;  /* 0x0000000348487223 */ /* 0x180fe2000001081d */
[-CC-:B------:R-:W-:Y:S01]  /*aa70*/  FFMA.FTZ R40, R76, R3.reuse, -R29.reuse ;  /* 0x000000034c287223 */ /* 0x180fe2000001081d */
[----:B------:R-:W-:Y:S08]  /*aa80*/  MUFU.EX2 R152, R152 ;  /* 0x0000009800987308 */ /* 0x000ff00000000800 */
[----:B------:R-:W2:Y:S08]  /*aa90*/  MUFU.EX2 R21, R21 ;  /* 0x0000001500157308 */ /* 0x000eb00000000800 */
[----:B------:R-:W4:Y:S01]  /*aaa0*/  MUFU.EX2 R154, R154 ;  /* 0x0000009a009a7308 */ /* 0x000f220000000800 */
[----:B-1----:R-:W-:Y:S01]  /*aab0*/  FMNMX.FTZ R36, R13, R20, !PT ;  /* 0x000000140d247209 */ /* 0x002fe20007810000 */
[----:B------:R-:W-:-:S04]  /*aac0*/  FFMA.FTZ R13, R48, R3, -R29 ;  /* 0x00000003300d7223 */ /* 0x000fc8000001081d */
[----:B------:R-:W1:Y:S02]  /*aad0*/  SHFL.BFLY PT, R37, R36, 0x1, 0x1f ;  /* 0x0c201f0024257f89 */ /* 0x000e6400000e0000 */
[----:B------:R-:W0:Y:S08]  /*aae0*/  MUFU.EX2 R25, R25 ;  /* 0x0000001900197308 */ /* 0x000e300000000800 */
[----:B------:R-:W3:Y:S08]  /*aaf0*/  MUFU.EX2 R156, R156 ;  /* 0x0000009c009c7308 */ /* 0x000ef00000000800 */
[----:B------:R-:W3:Y:S01]  /*ab00*/  MUFU.EX2 R31, R31 ;  /* 0x0000001f001f7308 */ /* 0x000ee20000000800 */
[----:B-1----:R-:W-:Y:S01]  /*ab10*/  FMNMX.FTZ R20, R36, R37, !PT ;  /* 0x0000002524147209 */ /* 0x002fe20007810000 */
[----:B------:R-:W-:-:S06]  /*ab20*/  FFMA.FTZ R37, R74, R3, -R29 ;  /* 0x000000034a257223 */ /* 0x000fcc000001081d */
[----:B------:R-:W1:Y:S01]  /*ab30*/  MUFU.EX2 R158, R158 ;  /* 0x0000009e009e7308 */ /* 0x000e620000000800 */
[C---:B------:R-:W-:Y:S01]  /*ab40*/  FSETP.NEU.FTZ.AND P1, PT, R20.reuse, -INF , PT ;  /* 0xff8000001400780b */ /* 0x040fe20003f3d000 */
[----:B------:R-:W-:-:S05]  /*ab50*/  FMUL.FTZ R39, R20, R3 ;  /* 0x0000000314277220 */ /* 0x000fca0000410000 */
[----:B------:R-:W-:Y:S01]  /*ab60*/  FSEL R29, R39, RZ, P1 ;  /* 0x000000ff271d7208 */ /* 0x000fe20000800000 */
[----:B--2---:R-:W-:Y:S01]  /*ab70*/  FADD.FTZ R39, R152, R21 ;  /* 0x0000001598277221 */ /* 0x004fe20000010000 */
[----:B------:R-:W-:Y:S01]  /*ab80*/  MUFU.EX2 R33, R33 ;  /* 0x0000002100217308 */ /* 0x000fe20000000800 */
[----:B------:R-:W-:Y:S02]  /*ab90*/  F2FP.BF16.F32.PACK_AB R152, R21, R152 ;  /* 0x000000981598723e */ /* 0x000fe400000010ff */
[-CC-:B------:R-:W-:Y:S01]  /*aba0*/  FFMA.FTZ R153, R26, R3.reuse, -R29.reuse ;  /* 0x000000031a997223 */ /* 0x180fe2000001081d */
[-CC-:B------:R-:W-:Y:S01]  /*abb0*/  FFMA.FTZ R26, R27, R3.reuse, -R29.reuse ;  /* 0x000000031b1a7223 */ /* 0x180fe2000001081d */
[-CC-:B------:R-:W-:Y:S01]  /*abc0*/  FFMA.FTZ R155, R30, R3.reuse, -R29.reuse ;  /* 0x000000031e9b7223 */ /* 0x180fe2000001081d */
[-CC-:B------:R-:W-:Y:S01]  /*abd0*/  FFMA.FTZ R12, R12, R3.reuse, -R29.reuse ;  /* 0x000000030c0c7223 */ /* 0x180fe2000001081d */
[-CC-:B------:R-:W-:Y:S01]  /*abe0*/  FFMA.FTZ R157, R34, R3.reuse, -R29.reuse ;  /* 0x00000003229d7223 */ /* 0x180fe2000001081d */
[-CC-:B------:R-:W-:Y:S01]  /*abf0*/  FFMA.FTZ R24, R24, R3.reuse, -R29.reuse ;  /* 0x0000000318187223 */ /* 0x180fe2000001081d */
[----:B------:R-:W-:Y:S01]  /*ac00*/  MUFU.EX2 R153, R153 ;  /* 0x0000009900997308 */ /* 0x000fe20000000800 */
[-CC-:B------:R-:W-:Y:S01]  /*ac10*/  FFMA.FTZ R159, R38, R3.reuse, -R29.reuse ;  /* 0x00000003269f7223 */ /* 0x180fe2000001081d */
[-CC-:B------:R-:W-:Y:S01]  /*ac20*/  FFMA.FTZ R28, R28, R3.reuse, -R29.reuse ;  /* 0x000000031c1c7223 */ /* 0x180fe2000001081d */
[-C--:B------:R-:W-:Y:S01]  /*ac30*/  FFMA.FTZ R161, R42, R3.reuse, -R29 ;  /* 0x000000032aa17223 */ /* 0x080fe2000001081d */
[----:B----4-:R-:W-:Y:S01]  /*ac40*/  FADD.FTZ R42, R154, R39 ;  /* 0x000000279a2a7221 */ /* 0x010fe20000010000 */
[-CC-:B------:R-:W-:Y:S01]  /*ac50*/  FFMA.FTZ R30, R32, R3.reuse, -R29.reuse ;  /* 0x00000003201e7223 */ /* 0x180fe2000001081d */
[-CC-:B------:R-:W-:Y:S01]  /*ac60*/  FFMA.FTZ R34, R46, R3.reuse, -R29.reuse ;  /* 0x000000032e227223 */ /* 0x180fe2000001081d */
[----:B------:R-:W-:Y:S01]  /*ac70*/  VIADD R39, R14, 0x28c40 ;  /* 0x00028c400e277836 */ /* 0x000fe20000000000 */
[----:B------:R-:W2:Y:S01]  /*ac80*/  MUFU.EX2 R26, R26 ;  /* 0x0000001a001a7308 */ /* 0x000ea20000000800 */
[----:B0-----:R-:W-:Y:S01]  /*ac90*/  FADD.FTZ R43, R25, R42 ;  /* 0x0000002a192b7221 */ /* 0x001fe20000010000 */
[-CC-:B------:R-:W-:Y:S01]  /*aca0*/  FFMA.FTZ R27, R52, R3.reuse, -R29.reuse ;  /* 0x00000003341b7223 */ /* 0x180fe2000001081d */
[-C--:B------:R-:W-:Y:S01]  /*acb0*/  FFMA.FTZ R32, R78, R3.reuse, -R29 ;  /* 0x000000034e207223 */ /* 0x080fe2000001081d */
[----:B------:R-:W-:Y:S01]  /*acc0*/  PRMT R39, R190, 0x654, R39 ;  /* 0x00000654be277816 */ /* 0x000fe20000000027 */
[----:B---3--:R-:W-:Y:S01]  /*acd0*/  FADD.FTZ R42, R156, R43 ;  /* 0x0000002b9c2a7221 */ /* 0x008fe20000010000 */
[-CC-:B------:R-:W-:Y:S01]  /*ace0*/  FFMA.FTZ R50, R50, R3.reuse, -R29.reuse ;  /* 0x0000000332327223 */ /* 0x180fe2000001081d */
[-CC-:B------:R-:W-:Y:S01]  /*acf0*/  FFMA.FTZ R54, R54, R3.reuse, -R29.reuse ;  /* 0x0000000336367223 */ /* 0x180fe2000001081d */
[----:B------:R-:W0:Y:S01]  /*ad00*/  MUFU.EX2 R155, R155 ;  /* 0x0000009b009b7308 */ /* 0x000e220000000800 */
[----:B------:R-:W-:Y:S01]  /*ad10*/  FADD.FTZ R43, R31, R42 ;  /* 0x0000002a1f2b7221 */ /* 0x000fe20000010000 */
[----:B------:R3:W-:Y:S01]  /*ad20*/  SYNCS.ARRIVE.TRANS64.RED.A1T0 RZ, [R39+URZ], RZ ;  /* 0x000000ff27ff79a7 */ /* 0x0007e2000810043f */
[----:B------:R-:W-:Y:S01]  /*ad30*/  FFMA.FTZ R29, R62, R3, -R29 ;  /* 0x000000033e1d7223 */ /* 0x000fe2000001081d */
[----:B------:R-:W-:Y:S01]  /*ad40*/  F2FP.BF16.F32.PACK_AB R154, R25, R154 ;  /* 0x0000009a199a723e */ /* 0x000fe200000010ff */
[----:B-1----:R-:W-:Y:S01]  /*ad50*/  FADD.FTZ R42, R158, R43 ;  /* 0x0000002b9e2a7221 */ /* 0x002fe20000010000 */
[----:B------:R-:W-:-:S02]  /*ad60*/  F2FP.BF16.F32.PACK_AB R156, R31, R156 ;  /* 0x0000009c1f9c723e */ /* 0x000fc400000010ff */
[----:B------:R-:W1:Y:S01]  /*ad70*/  MUFU.EX2 R12, R12 ;  /* 0x0000000c000c7308 */ /* 0x000e620000000800 */
[----:B--2---:R-:W-:Y:S01]  /*ad80*/  FADD.FTZ R38, R153, R26 ;  /* 0x0000001a99267221 */ /* 0x004fe20000010000 */
[----:B------:R-:W-:Y:S02]  /*ad90*/  F2FP.BF16.F32.PACK_AB R153, R26, R153 ;  /* 0x000000991a99723e */ /* 0x000fe400000010ff */
[----:B------:R-:W-:-:S04]  /*ada0*/  F2FP.BF16.F32.PACK_AB R158, R33, R158 ;  /* 0x0000009e219e723e */ /* 0x000fc800000010ff */
[----:B------:R-:W2:Y:S01]  /*adb0*/  MUFU.EX2 R157, R157 ;  /* 0x0000009d009d7308 */ /* 0x000ea20000000800 */
[----:B0-----:R-:W-:-:S07]  /*adc0*/  FADD.FTZ R41, R155, R38 ;  /* 0x000000269b297221 */ /* 0x001fce0000010000 */
[----:B------:R-:W0:Y:S01]  /*add0*/  MUFU.EX2 R24, R24 ;  /* 0x0000001800187308 */ /* 0x000e220000000800 */
[C---:B-1----:R-:W-:Y:S01]  /*ade0*/  FADD.FTZ R38, R12.reuse, R41 ;  /* 0x000000290c267221 */ /* 0x042fe20000010000 */
[----:B------:R-:W-:Y:S01]  /*adf0*/  F2FP.BF16.F32.PACK_AB R155, R12, R155 ;  /* 0x0000009b0c9b723e */ /* 0x000fe200000010ff */
[----:B------:R-:W-:Y:S06]  /*ae00*/  BAR.SYNC.DEFER_BLOCKING 0xf, 0x100 ;  /* 0x03c4000000007b1d */ /* 0x000fec0000010000 */
[----:B------:R-:W1:Y:S01]  /*ae10*/  MUFU.EX2 R159, R159 ;  /* 0x0000009f009f7308 */ /* 0x000e620000000800 */
[----:B--2---:R-:W-:-:S07]  /*ae20*/  FADD.FTZ R41, R157, R38 ;  /* 0x000000269d297221 */ /* 0x004fce0000010000 */
[----:B------:R-:W2:Y:S01]  /*ae30*/  MUFU.EX2 R28, R28 ;  /* 0x0000001c001c7308 */ /* 0x000ea20000000800 */
[C---:B0-----:R-:W-:Y:S01]  /*ae40*/  FADD.FTZ R38, R24.reuse, R41 ;  /* 0x0000002918267221 */ /* 0x041fe20000010000 */
[----:B------:R-:W-:Y:S01]  /*ae50*/  FADD.FTZ R41, R33, R42 ;  /* 0x0000002a21297221 */ /* 0x000fe20000010000 */
[----:B------:R-:W-:-:S05]  /*ae60*/  F2FP.BF16.F32.PACK_AB R157, R24, R157 ;  /* 0x0000009d189d723e */ /* 0x000fca00000010ff */
[----:B------:R-:W0:Y:S01]  /*ae70*/  MUFU.EX2 R160, R160 ;  /* 0x000000a000a07308 */ /* 0x000e220000000800 */
[----:B-1----:R-:W-:Y:S01]  /*ae80*/  FADD.FTZ R21, R159, R38 ;  /* 0x000000269f157221 */ /* 0x002fe20000010000 */
[----:B------:R1:W-:Y:S06]  /*ae90*/  STSM.16.M88.4 [R199+0x26800], R152 ;  /* 0x02680098c7007844 */ /* 0x0003ec0000000200 */
[----:B------:R-:W4:Y:S01]  /*aea0*/  MUFU.EX2 R161, R161 ;  /* 0x000000a100a17308 */ /* 0x000f220000000800 */
[C---:B--2---:R-:W-:Y:S01]  /*aeb0*/  FADD.FTZ R38, R28.reuse, R21 ;  /* 0x000000151c267221 */ /* 0x044fe20000010000 */
[----:B------:R-:W-:-:S05]  /*aec0*/  F2FP.BF16.F32.PACK_AB R159, R28, R159 ;  /* 0x0000009f1c9f723e */ /* 0x000fca00000010ff */
[----:B------:R1:W-:Y:S01]  /*aed0*/  STSM.16.M88.4 [R200], R156 ;  /* 0x0000009cc8007844 */ /* 0x0003e20000000200 */
[----:B------:R-:W2:Y:S01]  /*aee0*/  MUFU.EX2 R35, R35 ;  /* 0x0000002300237308 */ /* 0x000ea20000000800 */
[----:B0-----:R-:W-:-:S07]  /*aef0*/  FADD.FTZ R42, R160, R41 ;  /* 0x00000029a02a7221 */ /* 0x001fce0000010000 */
[----:B------:R-:W0:Y:S01]  /*af00*/  MUFU.EX2 R30, R30 ;  /* 0x0000001e001e7308 */ /* 0x000e220000000800 */
[----:B----4-:R-:W-:-:S07]  /*af10*/  FADD.FTZ R21, R161, R38 ;  /* 0x00000026a1157221 */ /* 0x010fce0000010000 */
[----:B------:R-:W4:Y:S01]  /*af20*/  MUFU.EX2 R162, R162 ;  /* 0x000000a200a27308 */ /* 0x000f220000000800 */
[C---:B--2---:R-:W-:Y:S01]  /*af30*/  FADD.FTZ R25, R35.reuse, R42 ;  /* 0x0000002a23197221 */ /* 0x044fe20000010000 */
[----:B------:R-:W-:-:S06]  /*af40*/  F2FP.BF16.F32.PACK_AB R160, R35, R160 ;  /* 0x000000a023a0723e */ /* 0x000fcc00000010ff */
[----:B------:R-:W2:Y:S01]  /*af50*/  MUFU.EX2 R34, R34 ;  /* 0x0000002200227308 */ /* 0x000ea20000000800 */
[C---:B0-----:R-:W-:Y:S01]  /*af60*/  FADD.FTZ R21, R30.reuse, R21 ;  /* 0x000000151e157221 */ /* 0x041fe20000010000 */
[----:B------:R-:W-:-:S06]  /*af70*/  F2FP.BF16.F32.PACK_AB R161, R30, R161 ;  /* 0x000000a11ea1723e */ /* 0x000fcc00000010ff */
[----:B------:R-:W0:Y:S01]  /*af80*/  MUFU.EX2 R27, R27 ;  /* 0x0000001b001b7308 */ /* 0x000e220000000800 */
[----:B----4-:R-:W-:-:S07]  /*af90*/  FADD.FTZ R12, R162, R25 ;  /* 0x00000019a20c7221 */ /* 0x010fce0000010000 */
[----:B------:R-:W4:Y:S01]  /*afa0*/  MUFU.EX2 R11, R11 ;  /* 0x0000000b000b7308 */ /* 0x000f220000000800 */
[----:B--2---:R-:W-:-:S07]  /*afb0*/  FADD.FTZ R24, R34, R21 ;  /* 0x0000001522187221 */ /* 0x004fce0000010000 */
[----:B------:R-:W-:Y:S01]  /*afc0*/  MUFU.EX2 R13, R13 ;  /* 0x0000000d000d7308 */ /* 0x000fe20000000800 */
[C---:B0-----:R-:W-:Y:S01]  /*afd0*/  F2FP.BF16.F32.PACK_AB R163, R27.reuse, R34 ;  /* 0x000000221ba3723e */ /* 0x041fe200000010ff */
[----:B------:R-:W-:-:S06]  /*afe0*/  FADD.FTZ R27, R27, R24 ;  /* 0x000000181b1b7221 */ /* 0x000fcc0000010000 */
[----:B------:R-:W0:Y:S01]  /*aff0*/  MUFU.EX2 R36, R72 ;  /* 0x0000004800247308 */ /* 0x000e220000000800 */
[C---:B----4-:R-:W-:Y:S01]  /*b000*/  FADD.FTZ R12, R11.reuse, R12 ;  /* 0x0000000c0b0c7221 */ /* 0x050fe20000010000 */
[----:B------:R-:W-:-:S05]  /*b010*/  F2FP.BF16.F32.PACK_AB R162, R11, R162 ;  /* 0x000000a20ba2723e */ /* 0x000fca00000010ff */
[----:B------:R1:W-:Y:S01]  /*b020*/  STSM.16.M88.4 [R202], R160 ;  /* 0x000000a0ca007844 */ /* 0x0003e20000000200 */
[----:B------:R-:W-:Y:S08]  /*b030*/  MUFU.EX2 R32, R32 ;  /* 0x0000002000207308 */ /* 0x000ff00000000800 */
[----:B---3--:R-:W2:Y:S01]  /*b040*/  MUFU.EX2 R39, R50 ;  /* 0x0000003200277308 */ /* 0x008ea20000000800 */
[----:B0-----:R-:W-:Y:S01]  /*b050*/  F2FP.BF16.F32.PACK_AB R164, R36, R13 ;  /* 0x0000000d24a4723e */ /* 0x001fe200000010ff */
[----:B------:R-:W-:-:S04]  /*b060*/  FADD.FTZ R13, R13, R12 ;  /* 0x0000000c0d0d7221 */ /* 0x000fc80000010000 */
[----:B------:R-:W-:Y:S02]  /*b070*/  FADD.FTZ R36, R36, R13 ;  /* 0x0000000d24247221 */ /* 0x000fe40000010000 */
[----:B------:R-:W0:Y:S08]  /*b080*/  MUFU.EX2 R37, R37 ;  /* 0x0000002500257308 */ /* 0x000e300000000800 */
[----:B------:R-:W3:Y:S01]  /*b090*/  MUFU.EX2 R40, R40 ;  /* 0x0000002800287308 */ /* 0x000ee20000000800 */
[----:B--2---:R-:W-:Y:S01]  /*b0a0*/  F2FP.BF16.F32.PACK_AB R165, R39, R32 ;  /* 0x0000002027a5723e */ /* 0x004fe200000010ff */
[----:B------:R-:W-:-:S04]  /*b0b0*/  FADD.FTZ R32, R32, R27 ;  /* 0x0000001b20207221 */ /* 0x000fc80000010000 */
[----:B------:R-:W-:Y:S02]  /*b0c0*/  FADD.FTZ R39, R39, R32 ;  /* 0x0000002027277221 */ /* 0x000fe40000010000 */
[----:B------:R-:W2:Y:S01]  /*b0d0*/  MUFU.EX2 R54, R54 ;  /* 0x0000003600367308 */ /* 0x000ea20000000800 */
[----:B0-----:R-:W-:-:S07]  /*b0e0*/  FADD.FTZ R11, R37, R36 ;  /* 0x00000024250b7221 */ /* 0x001fce0000010000 */
[----:B------:R-:W0:Y:S01]  /*b0f0*/  MUFU.EX2 R29, R29 ;  /* 0x0000001d001d7308 */ /* 0x000e220000000800 */
[C---:B---3--:R-:W-:Y:S01]  /*b100*/  F2FP.BF16.F32.PACK_AB R166, R40.reuse, R37 ;  /* 0x0000002528a6723e */ /* 0x048fe200000010ff */
[----:B------:R-:W-:Y:S01]  /*b110*/  FADD.FTZ R11, R40, R11 ;  /* 0x0000000b280b7221 */ /* 0x000fe20000010000 */
[----:B--2---:R-:W-:Y:S01]  /*b120*/  FADD.FTZ R12, R54, R39 ;  /* 0x00000027360c7221 */ /* 0x004fe20000010000 */
[----:B0-----:R-:W-:-:S03]  /*b130*/  F2FP.BF16.F32.PACK_AB R167, R29, R54 ;  /* 0x000000361da7723e */ /* 0x001fc600000010ff */
[----:B------:R-:W-:Y:S02]  /*b140*/  FADD.FTZ R12, R29, R12 ;  /* 0x0000000c1d0c7221 */ /* 0x000fe40000010000 */
[----:B------:R1:W-:Y:S01]  /*b150*/  STSM.16.M88.4 [R201], R164 ;  /* 0x000000a4c9007844 */ /* 0x0003e20000000200 */
[----:B------:R-:W-:Y:S05]  /*b160*/  @!P0 BRA `(.L_x_691) ;  /* 0x0000000000048947 */ /* 0x000fea0003800000 */
[----:B------:R-:W-:Y:S01]  /*b170*/  BPT.TRAP 0x1 ;  /* 0x000000040000795c */ /* 0x000fe20000300000 */
.L_x_691:
[----:B------:R0:W2:Y:S01]  /*b180*/  SYNCS.PHASECHK.TRANS64.TRYWAIT P1, [R14+URZ+0x28c50], R15 ;  /* 0x028c500f0e0075a7 */ /* 0x0000a2000802017f */
[----:B------:R-:W-:Y:S05]  /*b190*/  @!P0 BRA `(.L_x_692) ;  /* 0x0000000000048947 */ /* 0x000fea0003800000 */
[----:B------:R-:W-:Y:S01]  /*b1a0*/  BPT.TRAP 0x1 ;  /* 0x000000040000795c */ /* 0x000fe20000300000 */
.L_x_692:
[----:B------:R-:W-:Y:S01]  /*b1b0*/  LOP3.LUT R13, R56, 0x2000000, RZ, 0xfc, !PT ;  /* 0x02000000380d7812 */ /* 0x000fe200078efcff */
[----:B------:R-:W-:Y:S01]  /*b1c0*/  ULDC UR38, c[0x0][0x988] ;  /* 0x0002620000267ab9 */ /* 0x000fe20000000800 */
[----:B------:R-:W-:Y:S01]  /*b1d0*/  BSSY B0, `(.L_x_693) ;  /* 0x0000006000007945 */ /* 0x000fe20003800000 */
[----:B------:R-:W-:Y:S02]  /*b1e0*/  IMAD.MOV.U32 R29, RZ, RZ, 0x40000040 ;  /* 0x40000040ff1d7424 */ /* 0x000fe400078e00ff */
[----:B------:R-:W-:Y:S01]  /*b1f0*/  IMAD R28, R19, 0x1000, R13 ;  /* 0x00001000131c7824 */ /* 0x000fe200078e020d */
[----:B--2---:R-:W-:Y:S06]  /*b200*/  @P1 BRA `(.L_x_694) ;  /* 0x0000000000081947 */ /* 0x004fec0003800000 */
[----:B------:R-:W2:Y:S02]  /*b210*/  SYNCS.PHASECHK.TRANS64.TRYWAIT P1, [R14+URZ+0x28c50], R15 ;  /* 0x028c500f0e0075a7 */ /* 0x000ea4000802017f */
[----:B--2---:R-:W-:Y:S05]  /*b220*/  @!P1 BRA `(.L_x_695) ;  /* 0x000000f800ec9947 */ /* 0x004fea0003800000 */
.L_x_694:
[----:B------:R-:W-:Y:S05]  /*b230*/  BSYNC B0 ;  /* 0x0000000000007941 */ /* 0x000fea0003800000 */
.L_x_693:
[C---:B------:R-:W-:Y:S01]  /*b240*/  R2UR UR6, R28.reuse ;  /* 0x000000001c0672ca */ /* 0x040fe200000e0000 */
[C---:B------:R-:W-:Y:S01]  /*b250*/  VIADD R26, R28.reuse, 0x80 ;  /* 0x000000801c1a7836 */ /* 0x040fe20000000000 */
[----:B------:R-:W-:Y:S01]  /*b260*/  R2UR UR7, R29 ;  /* 0x000000001d0772ca */ /* 0x000fe200000e0000 */
[C---:B------:R-:W-:Y:S02]  /*b270*/  VIADD R24, R28.reuse, 0x100 ;  /* 0x000001001c187836 */ /* 0x040fe40000000000 */
[----:B------:R-:W-:Y:S01]  /*b280*/  VIADD R28, R28, 0x180 ;  /* 0x000001801c1c7836 */ /* 0x000fe20000000000 */
[----:B------:R-:W-:Y:S01]  /*b290*/  R2UR UR10, R26 ;  /* 0x000000001a0a72ca */ /* 0x000fe200000e0000 */
[----:B------:R-:W-:Y:S01]  /*b2a0*/  IMAD.MOV.U32 R27, RZ, RZ, 0x40000040 ;  /* 0x40000040ff1b7424 */ /* 0x000fe200078e00ff */
[----:B------:R-:W-:Y:S01]  /*b2b0*/  R2UR UR14, R24 ;  /* 0x00000000180e72ca */ /* 0x000fe200000e0000 */
[----:B------:R-:W-:Y:S01]  /*b2c0*/  IMAD.MOV.U32 R25, RZ, RZ, 0x40000040 ;  /* 0x40000040ff197424 */ /* 0x000fe200078e00ff */
[----:B------:R-:W-:Y:S01]  /*b2d0*/  R2UR UR18, R28 ;  /* 0x000000001c1272ca */ /* 0x000fe200000e0000 */
[----:B------:R-:W-:Y:S01]  /*b2e0*/  IMAD.MOV.U32 R29, RZ, RZ, 0x40000040 ;  /* 0x40000040ff1d7424 */ /* 0x000fe200078e00ff */
[----:B------:R-:W-:-:S02]  /*b2f0*/  R2UR UR11, R27 ;  /* 0x000000001b0b72ca */ /* 0x000fc400000e0000 */
[----:B------:R-:W-:Y:S02]  /*b300*/  R2UR UR15, R25 ;  /* 0x00000000190f72ca */ /* 0x000fe400000e0000 */
[----:B------:R-:W-:Y:S02]  /*b310*/  R2UR UR19, R29 ;  /* 0x000000001d1372ca */ /* 0x000fe400000e0000 */
[----:B------:R-:W-:-:S06]  /*b320*/  WARPGROUP.ARRIVE ;  /* 0x00000000000079c5 */ /* 0x000fcc0000000000 */
[----:B------:R-:W-:Y:S03]  /*b330*/  HGMMA.64x256x16.F32.BF16 R24, R152, gdesc[UR4].tnspB, RZ, !UPT, gsb0 ;  /* 0x43e0000498187df0 */ /* 0x000fe6000c0018ff */
[----:B------:R-:W-:Y:S02]  /*b340*/  WARPGROUP.DEPBAR.LE gsb0, 0x0 ;  /* 0x00008000000079c5 */ /* 0x000fe40000010000 */
[----:B------:R-:W-:-:S15]  /*b350*/  WARPGROUP.ARRIVE ;  /* 0x00000000000079c5 */ /* 0x000fde0000000000 */
[----:B------:R-:W-:-:S08]  /*b360*/  NOP ;  /* 0x0000000000007918 */ /* 0x000fd00000000000 */
[----:B------:R-:W-:Y:S03]  /*b370*/  HGMMA.64x256x16.F32.BF16 R24, R156, gdesc[UR8].tnspB, R24, gsb0 ;  /* 0x43e000089c187df0 */ /* 0x000fe60008001818 */
        /* <DEDUP_REMOVED lines=14> */
[----:B---3--:R-:W3:Y:S02]  /*b460*/  FENCE.VIEW.ASYNC.S ;  /* 0x00000000000073c6 */ /* 0x008ee40000000000 */
[----:B---3--:R-:W-:Y:S01]  /*b470*/  NOP ;  /* 0x0000000000007918 */ /* 0x008fe20000000000 */
[----:B------:R-:W-:Y:S06]  /*b480*/  BAR.ARV 0xe, 0x100 ;  /* 0x0384000000007b1d */ /* 0x000fec0000002000 */
[----:B------:R-:W-:Y:S05]  /*b490*/  @!P0 BRA `(.L_x_696) ;  /* 0x0000000000048947 */ /* 0x000fea0003800000 */
[----:B------:R-:W-:Y:S01]  /*b4a0*/  BPT.TRAP 0x1 ;  /* 0x000000040000795c */ /* 0x000fe20000300000 */
.L_x_696:
[----:B------:R-:W-:Y:S01]  /*b4b0*/  VIADD R168, R168, 0xfffffffe ;  /* 0xfffffffea8a87836 */ /* 0x000fe20000000000 */
[----:B------:R-:W-:Y:S01]  /*b4c0*/  BSSY B0, `(.L_x_697) ;  /* 0x00001af000007945 */ /* 0x000fe20003800000 */
[----:B0-2---:R-:W-:-:S03]  /*b4d0*/  VIADD R14, R14, 0x28c60 ;  /* 0x00028c600e0e7836 */ /* 0x005fc60000000000 */
[----:B------:R-:W-:Y:S02]  /*b4e0*/  ISETP.GE.AND P1, PT, R168, R196, PT ;  /* 0x000000c4a800720c */ /* 0x000fe40003f26270 */
[----:B------:R-:W-:-:S04]  /*b4f0*/  PRMT R14, R190, 0x654, R14 ;  /* 0x00000654be0e7816 */ /* 0x000fc8000000000e */
[----:B------:R0:W-:Y:S07]  /*b500*/  SYNCS.ARRIVE.TRANS64.RED.A1T0 RZ, [R14+URZ], RZ ;  /* 0x000000ff0eff79a7 */ /* 0x0001ee000810043f */
[----:B------:R-:W-:Y:S05]  /*b510*/  @!P1 BRA `(.L_x_698) ;  /* 0x0000001800a49947 */ /* 0x000fea0003800000 */
[----:B------:R-:W-:Y:S02]  /*b520*/  IMAD.MOV.U32 R211, RZ, RZ, R168 ;  /* 0x000000ffffd37224 */ /* 0x000fe400078e00a8 */
[----:B------:R-:W-:Y:S02]  /*b530*/  IMAD.MOV.U32 R15, RZ, RZ, R20 ;  /* 0x000000ffff0f7224 */ /* 0x000fe400078e0014 */
[----:B------:R-:W-:Y:S02]  /*b540*/  IMAD.MOV.U32 R219, RZ, RZ, R10 ;  /* 0x000000ffffdb7224 */ /* 0x000fe400078e000a */
[----:B------:R-:W-:-:S07]  /*b550*/  IMAD.MOV.U32 R218, RZ, RZ, R19 ;  /* 0x000000ffffda7224 */ /* 0x000fce00078e0013 */
.L_x_711:
[----:B------:R-:W-:Y:S02]  /*b560*/  VIADD R19, R218, 0x1 ;  /* 0x00000001da137836 */ /* 0x000fe40000000000 */
[----:B------:R-:W-:Y:S02]  /*b570*/  IMAD.MOV.U32 R3, RZ, RZ, R211 ;  /* 0x000000ffff037224 */ /* 0x000fe400078e00d3 */
[----:B------:R-:W-:Y:S01]  /*b580*/  VIADD R211, R211, 0xffffffff ;  /* 0xffffffffd3d37836 */ /* 0x000fe20000000000 */
[----:B------:R-:W-:Y:S02]  /*b590*/  ISETP.NE.AND P2, PT, R19, 0x2, PT ;  /* 0x000000021300780c */ /* 0x000fe40003f45270 */
[----:B------:R-:W-:Y:S02]  /*b5a0*/  ISETP.GT.AND P1, PT, R3, R196, PT ;  /* 0x000000c40300720c */ /* 0x000fe40003f24270 */
[----:B------:R-:W-:Y:S02]  /*b5b0*/  SEL R3, RZ, 0x1, P2 ;  /* 0x00000001ff037807 */ /* 0x000fe40001000000 */
[----:B------:R-:W-:-:S02]  /*b5c0*/  SEL R19, R19, RZ, P2 ;  /* 0x000000ff13137207 */ /* 0x000fc40001000000 */
[----:B------:R-:W-:Y:S01]  /*b5d0*/  LOP3.LUT R185, R185, R3, RZ, 0x3c, !PT ;  /* 0x00000003b9b97212 */ /* 0x000fe200078e3cff */
[----:B--2---:R-:W-:Y:S06]  /*b5e0*/  @!P0 BRA `(.L_x_699) ;  /* 0x0000000000048947 */ /* 0x004fec0003800000 */
[----:B------:R-:W-:Y:S01]  /*b5f0*/  BPT.TRAP 0x1 ;  /* 0x000000040000795c */ /* 0x000fe20000300000 */
.L_x_699:
[----:B------:R-:W-:Y:S01]  /*b600*/  IMAD R21, R19, 0x8, R2 ;  /* 0x0000000813157824 */ /* 0x000fe200078e0202 */
[----:B0-----:R-:W-:-:S04]  /*b610*/  SHF.L.U32 R14, R185, 0x1f, RZ ;  /* 0x0000001fb90e7819 */ /* 0x001fc800000006ff */
[----:B------:R0:W2:Y:S01]  /*b620*/  SYNCS.PHASECHK.TRANS64.TRYWAIT P2, [R21+URZ+0x28c30], R14 ;  /* 0x028c300e150075a7 */ /* 0x0000a2000804017f */
[----:B------:R-:W-:Y:S05]  /*b630*/  @!P0 BRA `(.L_x_700) ;  /* 0x0000000000048947 */ /* 0x000fea0003800000 */
[----:B------:R-:W-:Y:S01]  /*b640*/  BPT.TRAP 0x1 ;  /* 0x000000040000795c */ /* 0x000fe20000300000 */
.L_x_700:
[----:B------:R-:W-:Y:S01]  /*b650*/  VIADD R3, R2, 0x20400 ;  /* 0x0002040002037836 */ /* 0x000fe20000000000 */
[----:B------:R-:W-:Y:S01]  /*b660*/  BSSY B1, `(.L_x_701) ;  /* 0x0000009000017945 */ /* 0x000fe20003800000 */
[----:B-1----:R-:W-:Y:S02]  /*b670*/  IMAD R156, R19, 0x200, R0 ;  /* 0x00000200139c7824 */ /* 0x002fe400078e0200 */
[----:B------:R-:W-:Y:S01]  /*b680*/  IMAD.MOV.U32 R157, RZ, RZ, 0x40000040 ;  /* 0x40000040ff9d7424 */ /* 0x000fe200078e00ff */
[----:B------:R-:W-:-:S04]  /*b690*/  SHF.R.U32.HI R3, RZ, 0x4, R3 ;  /* 0x00000004ff037819 */ /* 0x000fc80000011603 */
[----:B------:R-:W-:-:S04]  /*b6a0*/  LOP3.LUT R3, R3, 0x3fff, RZ, 0xc0, !PT ;  /* 0x00003fff03037812 */ /* 0x000fc800078ec0ff */
[----:B------:R-:W-:Y:S01]  /*b6b0*/  LOP3.LUT R152, R3, 0x10000, RZ, 0xfc, !PT ;  /* 0x0001000003987812 */ /* 0x000fe200078efcff */
[----:B--2---:R-:W-:Y:S06]  /*b6c0*/  @P2 BRA `(.L_x_702) ;  /* 0x0000000000082947 */ /* 0x004fec0003800000 */
[----:B------:R-:W1:Y:S02]  /*b6d0*/  SYNCS.PHASECHK.TRANS64.TRYWAIT P2, [R21+URZ+0x28c30], R14 ;  /* 0x028c300e150075a7 */ /* 0x000e64000804017f */
[----:B-1----:R-:W-:Y:S05]  /*b6e0*/  @!P2 BRA `(.L_x_703) ;  /* 0x000000f400d0a947 */ /* 0x002fea0003800000 */
.L_x_702:
[----:B------:R-:W-:Y:S05]  /*b6f0*/  BSYNC B1 ;  /* 0x0000000000017941 */ /* 0x000fea0003800000 */
.L_x_701:
[----:B------:R-:W-:Y:S01]  /*b700*/  IMAD.MOV.U32 R153, RZ, RZ, 0x40000040 ;  /* 0x40000040ff997424 */ /* 0x000fe200078e00ff */
[----:B------:R-:W-:Y:S01]  /*b710*/  R2UR UR4, R152 ;  /* 0x00000000980472ca */ /* 0x000fe200000e0000 */
[C---:B------:R-:W-:Y:S01]  /*b720*/  VIADD R154, R156.reuse, 0x2 ;  /* 0x000000029c9a7836 */ /* 0x040fe20000000000 */
[C---:B------:R-:W-:Y:S01]  /*b730*/  R2UR UR6, R156.reuse ;  /* 0x000000009c0672ca */ /* 0x040fe200000e0000 */
[C---:B------:R-:W-:Y:S01]  /*b740*/  VIADD R152, R156.reuse, 0x4 ;  /* 0x000000049c987836 */ /* 0x040fe20000000000 */
[----:B------:R-:W-:Y:S01]  /*b750*/  R2UR UR7, R157 ;  /* 0x000000009d0772ca */ /* 0x000fe200000e0000 */
[----:B------:R-:W-:Y:S01]  /*b760*/  VIADD R156, R156, 0x6 ;  /* 0x000000069c9c7836 */ /* 0x000fe20000000000 */
[----:B------:R-:W-:Y:S01]  /*b770*/  R2UR UR5, R153 ;  /* 0x00000000990572ca */ /* 0x000fe200000e0000 */
[----:B------:R-:W-:Y:S01]  /*b780*/  IMAD.MOV.U32 R155, RZ, RZ, 0x40000040 ;  /* 0x40000040ff9b7424 */ /* 0x000fe200078e00ff */
[----:B------:R-:W-:Y:S01]  /*b790*/  R2UR UR10, R154 ;  /* 0x000000009a0a72ca */ /* 0x000fe200000e0000 */
[----:B------:R-:W-:Y:S01]  /*b7a0*/  IMAD.MOV.U32 R157, RZ, RZ, 0x40000040 ;  /* 0x40000040ff9d7424 */ /* 0x000fe200078e00ff */
[----:B------:R-:W-:-:S02]  /*b7b0*/  R2UR UR14, R152 ;  /* 0x00000000980e72ca */ /* 0x000fc400000e0000 */
[----:B------:R-:W-:Y:S02]  /*b7c0*/  R2UR UR11, R155 ;  /* 0x000000009b0b72ca */ /* 0x000fe400000e0000 */
[----:B------:R-:W-:Y:S02]  /*b7d0*/  R2UR UR15, R153 ;  /* 0x00000000990f72ca */ /* 0x000fe400000e0000 */
[----:B------:R-:W-:Y:S02]  /*b7e0*/  R2UR UR18, R156 ;  /* 0x000000009c1272ca */ /* 0x000fe400000e0000 */
[----:B------:R-:W-:Y:S02]  /*b7f0*/  R2UR UR19, R157 ;  /* 0x000000009d1372ca */ /* 0x000fe400000e0000 */
[----:B------:R-:W-:Y:S01]  /*b800*/  WARPGROUP.ARRIVE ;  /* 0x00000000000079c5 */ /* 0x000fe20000000000 */
[----:B------:R-:W-:Y:S02]  /*b810*/  R2UR UR8, R8 ;  /* 0x00000000080872ca */ /* 0x000fe400000e0000 */
[----:B------:R-:W-:-:S02]  /*b820*/  R2UR UR9, R9 ;  /* 0x00000000090972ca */ /* 0x000fc400000e0000 */
[----:B------:R-:W-:Y:S01]  /*b830*/  R2UR UR12, R6 ;  /* 0x00000000060c72ca */ /* 0x000fe200000e0000 */
[----:B------:R-:W-:Y:S01]  /*b840*/  HGMMA.64x64x16.F32.BF16 R152, gdesc[UR4], RZ, !UPT, gsb0 ;  /* 0x00e00000049879f0 */ /* 0x000fe2000c0018ff */
[----:B------:R-:W-:Y:S02]  /*b850*/  R2UR UR13, R7 ;  /* 0x00000000070d72ca */ /* 0x000fe400000e0000 */
[----:B------:R-:W-:Y:S02]  /*b860*/  R2UR UR16, R4 ;  /* 0x00000000041072ca */ /* 0x000fe400000e0000 */
[----:B------:R-:W-:Y:S01]  /*b870*/  R2UR UR17, R5 ;  /* 0x00000000051172ca */ /* 0x000fe200000e0000 */
        /* <DEDUP_REMOVED lines=12> */
.L_x_704:
[----:B------:R-:W-:Y:S02]  /*b940*/  FMNMX.FTZ R3, R152, R219, !PT ;  /* 0x000000db98037209 */ /* 0x000fe40007810000 */
[----:B------:R-:W-:Y:S02]  /*b950*/  ISETP.NE.AND P2, PT, R197, RZ, PT ;  /* 0x000000ffc500720c */ /* 0x000fe40003f45270 */
[----:B------:R-:W-:-:S04]  /*b960*/  FMNMX.FTZ R3, R153, R3, !PT ;  /* 0x0000000399037209 */ /* 0x000fc80007810000 */
[----:B------:R-:W-:-:S04]  /*b970*/  FMNMX.FTZ R3, R156, R3, !PT ;  /* 0x000000039c037209 */ /* 0x000fc80007810000 */
[----:B------:R-:W-:-:S03]  /*b980*/  FMNMX.FTZ R3, R157, R3, !PT ;  /* 0x000000039d037209 */ /* 0x000fc60007810000 */
[----:B------:R-:W-:Y:S01]  /*b990*/  @!P2 IMAD R218, R218, 0x40, R195 ;  /* 0x00000040dadaa824 */ /* 0x000fe200078e02c3 */
[----:B------:R-:W-:-:S03]  /*b9a0*/  FMNMX.FTZ R3, R160, R3, !PT ;  /* 0x00000003a0037209 */ /* 0x000fc60007810000 */
[----:B------:R-:W-:Y:S01]  /*b9b0*/  @!P2 IMAD R218, R218, 0x4, R2 ;  /* 0x00000004dadaa824 */ /* 0x000fe200078e0202 */
        /* <DEDUP_REMOVED lines=11> */
[----:B------:R-:W2:Y:S02]  /*ba70*/  SHFL.BFLY PT, R10, R3, 0x2, 0x1f ;  /* 0x0c401f00030a7f89 */ /* 0x000ea400000e0000 */
[----:B--2---:R-:W-:-:S05]  /*ba80*/  FMNMX.FTZ R10, R3, R10, !PT ;  /* 0x0000000a030a7209 */ /* 0x004fca0007810000 */
[----:B------:R-:W2:Y:S02]  /*ba90*/  SHFL.BFLY PT, R3, R10, 0x1, 0x1f ;  /* 0x0c201f000a037f89 */ /* 0x000ea400000e0000 */
[----:B--2---:R-:W-:Y:S01]  /*baa0*/  FMNMX.FTZ R10, R10, R3, !PT ;  /* 0x000000030a0a7209 */ /* 0x004fe20007810000 */
[----:B------:R-:W-:-:S04]  /*bab0*/  IMAD.U32 R3, RZ, RZ, UR38 ;  /* 0x00000026ff037e24 */ /* 0x000fc8000f8e00ff */
[C---:B------:R-:W-:Y:S01]  /*bac0*/  FADD.FTZ R219, -R10.reuse, R219 ;  /* 0x000000db0adb7221 */ /* 0x040fe20000010100 */
[----:B------:R-:W-:-:S03]  /*bad0*/  FMUL.FTZ R20, R10, R3 ;  /* 0x000000030a147220 */ /* 0x000fc60000410000 */
[-C--:B------:R-:W-:Y:S01]  /*bae0*/  FMUL.FTZ R222, R219, R3.reuse ;  /* 0x00000003dbde7220 */ /* 0x080fe20000410000 */
[-CC-:B------:R-:W-:Y:S01]  /*baf0*/  FFMA.FTZ R152, R152, R3.reuse, -R20.reuse ;  /* 0x0000000398987223 */ /* 0x180fe20000010814 */
        /* <DEDUP_REMOVED lines=14> */
[----:B------:R-:W-:Y:S01]  /*bbe0*/  FFMA.FTZ R181, R181, R3, -R20 ;  /* 0x00000003b5b57223 */ /* 0x000fe20000010814 */
[----:B------:R-:W-:Y:S01]  /*bbf0*/  VIADD R20, R21, 0x28c40 ;  /* 0x00028c4015147836 */ /* 0x000fe20000000000 */
[----:B------:R-:W2:Y:S04]  /*bc00*/  MUFU.EX2 R168, R222 ;  /* 0x000000de00a87308 */ /* 0x000ea80000000800 */
[----:B------:R-:W-:-:S04]  /*bc10*/  PRMT R20, R190, 0x654, R20 ;  /* 0x00000654be147816 */ /* 0x000fc80000000014 */
[----:B------:R3:W-:Y:S01]  /*bc20*/  SYNCS.ARRIVE.TRANS64.RED.A1T0 RZ, [R20+URZ], RZ ;  /* 0x000000ff14ff79a7 */ /* 0x0007e2000810043f */
[----:B------:R-:W4:Y:S01]  /*bc30*/  MUFU.EX2 R152, R152 ;  /* 0x0000009800987308 */ /* 0x000f220000000800 */
[----:B---3--:R-:W-:-:S07]  /*bc40*/  FMNMX.FTZ R20, R154, R15, !PT ;  /* 0x0000000f9a147209 */ /* 0x008fce0007810000 */
[----:B------:R-:W3:Y:S01]  /*bc50*/  MUFU.EX2 R153, R153 ;  /* 0x0000009900997308 */ /* 0x000ee20000000800 */
[----:B--2---:R-:W-:Y:S01]  /*bc60*/  @!P2 STS [R218+0x28800], R168 ;  /* 0x028800a8da00a388 */ /* 0x004fe20000000800 */
[----:B------:R-:W-:Y:S01]  /*bc70*/  FMUL.FTZ R24, R24, R168 ;  /* 0x000000a818187220 */ /* 0x000fe20000410000 */
[----:B------:R-:W-:Y:S01]  /*bc80*/  FMNMX.FTZ R20, R155, R20, !PT ;  /* 0x000000149b147209 */ /* 0x000fe20007810000 */
[-C--:B------:R-:W-:Y:S01]  /*bc90*/  FMUL.FTZ R25, R25, R168.reuse ;  /* 0x000000a819197220 */ /* 0x080fe20000410000 */
[-C--:B------:R-:W-:Y:S01]  /*bca0*/  FMUL.FTZ R28, R28, R168.reuse ;  /* 0x000000a81c1c7220 */ /* 0x080fe20000410000 */
[----:B------:R-:W-:Y:S01]  /*bcb0*/  FMUL.FTZ R29, R29, R168 ;  /* 0x000000a81d1d7220 */ /* 0x000fe20000410000 */
[----:B------:R-:W-:Y:S01]  /*bcc0*/  FMNMX.FTZ R20, R158, R20, !PT ;  /* 0x000000149e147209 */ /* 0x000fe20007810000 */
[----:B------:R-:W2:Y:S01]  /*bcd0*/  MUFU.EX2 R156, R156 ;  /* 0x0000009c009c7308 */ /* 0x000ea20000000800 */
[----:B----4-:R-:W-:Y:S01]  /*bce0*/  FFMA.FTZ R11, R168, R11, R152 ;  /* 0x0000000ba80b7223 */ /* 0x010fe20000010098 */
[----:B------:R-:W-:Y:S01]  /*bcf0*/  FMUL.FTZ R32, R32, R168 ;  /* 0x000000a820207220 */ /* 0x000fe20000410000 */
[----:B------:R-:W-:Y:S01]  /*bd00*/  FMNMX.FTZ R20, R159, R20, !PT ;  /* 0x000000149f147209 */ /* 0x000fe20007810000 */
[-C--:B------:R-:W-:Y:S01]  /*bd10*/  FMUL.FTZ R33, R33, R168.reuse ;  /* 0x000000a821217220 */ /* 0x080fe20000410000 */
[-C--:B------:R-:W-:Y:S01]  /*bd20*/  FMUL.FTZ R36, R36, R168.reuse ;  /* 0x000000a824247220 */ /* 0x080fe20000410000 */
[----:B------:R-:W-:Y:S01]  /*bd30*/  FMUL.FTZ R37, R37, R168 ;  /* 0x000000a825257220 */ /* 0x000fe20000410000 */
[----:B------:R-:W-:Y:S01]  /*bd40*/  FMNMX.FTZ R20, R162, R20, !PT ;  /* 0x00000014a2147209 */ /* 0x000fe20007810000 */
[----:B------:R-:W4:Y:S01]  /*bd50*/  MUFU.EX2 R157, R157 ;  /* 0x0000009d009d7308 */ /* 0x000f220000000800 */
[C---:B---3--:R-:W-:Y:S01]  /*bd60*/  FADD.FTZ R11, R153.reuse, R11 ;  /* 0x0000000b990b7221 */ /* 0x048fe20000010000 */
[----:B------:R-:W-:Y:S01]  /*bd70*/  F2FP.BF16.F32.PACK_AB R152, R153, R152 ;  /* 0x000000989998723e */ /* 0x000fe200000010ff */
[----:B------:R-:W-:Y:S01]  /*bd80*/  FMUL.FTZ R40, R40, R168 ;  /* 0x000000a828287220 */ /* 0x000fe20000410000 */
[----:B------:R-:W-:Y:S01]  /*bd90*/  FMNMX.FTZ R20, R163, R20, !PT ;  /* 0x00000014a3147209 */ /* 0x000fe20007810000 */
[-C--:B------:R-:W-:Y:S01]  /*bda0*/  FMUL.FTZ R41, R41, R168.reuse ;  /* 0x000000a829297220 */ /* 0x080fe20000410000 */
[-C--:B------:R-:W-:Y:S01]  /*bdb0*/  FMUL.FTZ R44, R44, R168.reuse ;  /* 0x000000a82c2c7220 */ /* 0x080fe20000410000 */
[----:B------:R-:W-:Y:S01]  /*bdc0*/  FMUL.FTZ R45, R45, R168 ;  /* 0x000000a82d2d7220 */ /* 0x000fe20000410000 */
[----:B------:R-:W-:Y:S01]  /*bdd0*/  FMNMX.FTZ R20, R166, R20, !PT ;  /* 0x00000014a6147209 */ /* 0x000fe20007810000 */
[----:B------:R-:W-:Y:S01]  /*bde0*/  MUFU.EX2 R161, R161 ;  /* 0x000000a100a17308 */ /* 0x000fe20000000800 */
[----:B--2---:R-:W-:Y:S01]  /*bdf0*/  FADD.FTZ R11, R156, R11 ;  /* 0x0000000b9c0b7221 */ /* 0x004fe20000010000 */
[----:B------:R-:W-:Y:S01]  /*be00*/  FMUL.FTZ R48, R48, R168 ;  /* 0x000000a830307220 */ /* 0x000fe20000410000 */
[----:B------:R-:W-:Y:S01]  /*be10*/  FMNMX.FTZ R20, R167, R20, !PT ;  /* 0x00000014a7147209 */ /* 0x000fe20007810000 */
[-C--:B------:R-:W-:Y:S01]  /*be20*/  FMUL.FTZ R49, R49, R168.reuse ;  /* 0x000000a831317220 */ /* 0x080fe20000410000 */
[-C--:B------:R-:W-:Y:S01]  /*be30*/  FMUL.FTZ R52, R52, R168.reuse ;  /* 0x000000a834347220 */ /* 0x080fe20000410000 */
[----:B------:R-:W-:Y:S01]  /*be40*/  FMUL.FTZ R53, R53, R168 ;  /* 0x000000a835357220 */ /* 0x000fe20000410000 */
[----:B------:R-:W-:Y:S01]  /*be50*/  FMNMX.FTZ R20, R170, R20, !PT ;  /* 0x00000014aa147209 */ /* 0x000fe20007810000 */
[----:B------:R-:W-:Y:S01]  /*be60*/  MUFU.EX2 R164, R164 ;  /* 0x000000a400a47308 */ /* 0x000fe20000000800 */
[----:B----4-:R-:W-:Y:S01]  /*be70*/  FADD.FTZ R11, R157, R11 ;  /* 0x0000000b9d0b7221 */ /* 0x010fe20000010000 */
[----:B------:R-:W-:Y:S01]  /*be80*/  FMUL.FTZ R56, R56, R168 ;  /* 0x000000a838387220 */ /* 0x000fe20000410000 */
[----:B------:R-:W-:Y:S01]  /*be90*/  FMNMX.FTZ R20, R171, R20, !PT ;  /* 0x00000014ab147209 */ /* 0x000fe20007810000 */
[-C--:B------:R-:W-:Y:S01]  /*bea0*/  FMUL.FTZ R57, R57, R168.reuse ;  /* 0x000000a839397220 */ /* 0x080fe20000410000 */
[-C--:B------:R-:W-:Y:S01]  /*beb0*/  FMUL.FTZ R60, R60, R168.reuse ;  /* 0x000000a83c3c7220 */ /* 0x080fe20000410000 */
[----:B------:R-:W-:Y:S01]  /*bec0*/  FMUL.FTZ R61, R61, R168 ;  /* 0x000000a83d3d7220 */ /* 0x000fe20000410000 */
[----:B------:R-:W-:Y:S01]  /*bed0*/  FMNMX.FTZ R20, R174, R20, !PT ;  /* 0x00000014ae147209 */ /* 0x000fe20007810000 */
[----:B------:R-:W-:Y:S01]  /*bee0*/  MUFU.EX2 R165, R165 ;  /* 0x000000a500a57308 */ /* 0x000fe20000000800 */
[-C--:B------:R-:W-:Y:S01]  /*bef0*/  FMUL.FTZ R64, R64, R168.reuse ;  /* 0x000000a840407220 */ /* 0x080fe20000410000 */
        /* <DEDUP_REMOVED lines=20> */
[-C--:B------:R-:W-:Y:S01]  /*c040*/  FMUL.FTZ R92, R92, R168.reuse ;  /* 0x000000a85c5c7220 */ /* 0x080fe20000410000 */
[-C--:B------:R-:W-:Y:S01]  /*c050*/  FMUL.FTZ R93, R93, R168.reuse ;  /* 0x000000a85d5d7220 */ /* 0x080fe20000410000 */
[----:B------:R-:W2:Y:S01]  /*c060*/  SHFL.BFLY PT, R153, R20, 0x2, 0x1f ;  /* 0x0c401f0014997f89 */ /* 0x000ea200000e0000 */
        /* <DEDUP_REMOVED lines=23> */
[----:B--2---:R-:W-:Y:S01]  /*c1e0*/  FMNMX.FTZ R20, R20, R153, !PT ;  /* 0x0000009914147209 */ /* 0x004fe20007810000 */
[----:B------:R-:W-:Y:S01]  /*c1f0*/  MUFU.EX2 R180, R180 ;  /* 0x000000b400b47308 */ /* 0x000fe20000000800 */
[-C--:B------:R-:W-:Y:S01]  /*c200*/  FMUL.FTZ R136, R136, R168.reuse ;  /* 0x000000a888887220 */ /* 0x080fe20000410000 */
[-C--:B------:R-:W-:Y:S01]  /*c210*/  FMUL.FTZ R137, R137, R168.reuse ;  /* 0x000000a889897220 */ /* 0x080fe20000410000 */
[-C--:B------:R-:W-:Y:S01]  /*c220*/  FMUL.FTZ R140, R140, R168.reuse ;  /* 0x000000a88c8c7220 */ /* 0x080fe20000410000 */
[----:B------:R-:W2:Y:S01]  /*c230*/  SHFL.BFLY PT, R222, R20, 0x1, 0x1f ;  /* 0x0c201f0014de7f89 */ /* 0x000ea200000e0000 */
[-C--:B------:R-:W-:Y:S01]  /*c240*/  FMUL.FTZ R141, R141, R168.reuse ;  /* 0x000000a88d8d7220 */ /* 0x080fe20000410000 */
[-C--:B------:R-:W-:Y:S01]  /*c250*/  FMUL.FTZ R144, R144, R168.reuse ;  /* 0x000000a890907220 */ /* 0x080fe20000410000 */
[-C--:B------:R-:W-:Y:S01]  /*c260*/  FMUL.FTZ R145, R145, R168.reuse ;  /* 0x000000a891917220 */ /* 0x080fe20000410000 */
[----:B------:R-:W3:Y:S01]  /*c270*/  MUFU.EX2 R153, R160 ;  /* 0x000000a000997308 */ /* 0x000ee20000000800 */
[-C--:B------:R-:W-:Y:S01]  /*c280*/  FMUL.FTZ R148, R148, R168.reuse ;  /* 0x000000a894947220 */ /* 0x080fe20000410000 */
[----:B------:R-:W-:-:S06]  /*c290*/  FMUL.FTZ R149, R149, R168 ;  /* 0x000000a895957220 */ /* 0x000fcc0000410000 */
[----:B------:R-:W4:Y:S01]  /*c2a0*/  MUFU.EX2 R160, R219 ;  /* 0x000000db00a07308 */ /* 0x000f220000000800 */
[----:B---3--:R-:W-:Y:S01]  /*c2b0*/  FADD.FTZ R11, R153, R11 ;  /* 0x0000000b990b7221 */ /* 0x008fe20000010000 */
[----:B--2---:R-:W-:-:S03]  /*c2c0*/  FMNMX.FTZ R20, R20, R222, !PT ;  /* 0x000000de14147209 */ /* 0x004fc60007810000 */
[----:B------:R-:W-:Y:S02]  /*c2d0*/  FADD.FTZ R11, R161, R11 ;  /* 0x0000000ba10b7221 */ /* 0x000fe40000010000 */
[----:B------:R-:W-:Y:S02]  /*c2e0*/  FADD.FTZ R15, -R20, R15 ;  /* 0x0000000f140f7221 */ /* 0x000fe40000010100 */
[----:B------:R-:W-:Y:S02]  /*c2f0*/  FADD.FTZ R11, R164, R11 ;  /* 0x0000000ba40b7221 */ /* 0x000fe40000010000 */
[----:B------:R-:W-:Y:S02]  /*c300*/  FMUL.FTZ R15, R15, R3 ;  /* 0x000000030f0f7220 */ /* 0x000fe40000410000 */
[----:B------:R-:W-:-:S04]  /*c310*/  FADD.FTZ R11, R165, R11 ;  /* 0x0000000ba50b7221 */ /* 0x000fc80000010000 */
[----:B----4-:R-:W-:Y:S01]  /*c320*/  FADD.FTZ R11, R160, R11 ;  /* 0x0000000ba00b7221 */ /* 0x010fe20000010000 */
[----:B------:R-:W2:Y:S01]  /*c330*/  MUFU.EX2 R15, R15 ;  /* 0x0000000f000f7308 */ /* 0x000ea20000000800 */
[C---:B------:R-:W-:Y:S02]  /*c340*/  F2FP.BF16.F32.PACK_AB R160, R169.reuse, R160 ;  /* 0x000000a0a9a0723e */ /* 0x040fe400000010ff */
[----:B------:R-:W-:-:S04]  /*c350*/  FADD.FTZ R11, R169, R11 ;  /* 0x0000000ba90b7221 */ /* 0x000fc80000010000 */
[----:B------:R-:W-:-:S04]  /*c360*/  FADD.FTZ R11, R172, R11 ;  /* 0x0000000bac0b7221 */ /* 0x000fc80000010000 */
[----:B------:R-:W-:-:S04]  /*c370*/  FADD.FTZ R11, R173, R11 ;  /* 0x0000000bad0b7221 */ /* 0x000fc80000010000 */
[----:B------:R-:W-:Y:S01]  /*c380*/  FADD.FTZ R11, R176, R11 ;  /* 0x0000000bb00b7221 */ /* 0x000fe20000010000 */
[----:B--2---:R2:W-:Y:S01]  /*c390*/  @!P2 STS [R218+0x28820], R15 ;  /* 0x0288200fda00a388 */ /* 0x0045e20000000800 */
[-C--:B------:R-:W-:Y:S02]  /*c3a0*/  FMUL.FTZ R26, R26, R15.reuse ;  /* 0x0000000f1a1a7220 */ /* 0x080fe40000410000 */
[----:B------:R-:W-:Y:S01]  /*c3b0*/  FADD.FTZ R11, R177, R11 ;  /* 0x0000000bb10b7221 */ /* 0x000fe20000010000 */
[-C--:B------:R-:W-:Y:S01]  /*c3c0*/  FMUL.FTZ R27, R27, R15.reuse ;  /* 0x0000000f1b1b7220 */ /* 0x080fe20000410000 */
[-C--:B------:R-:W-:Y:S01]  /*c3d0*/  FMUL.FTZ R30, R30, R15.reuse ;  /* 0x0000000f1e1e7220 */ /* 0x080fe20000410000 */
[-C--:B------:R-:W-:Y:S01]  /*c3e0*/  FMUL.FTZ R31, R31, R15.reuse ;  /* 0x0000000f1f1f7220 */ /* 0x080fe20000410000 */
[----:B------:R-:W-:Y:S01]  /*c3f0*/  FADD.FTZ R11, R180, R11 ;  /* 0x0000000bb40b7221 */ /* 0x000fe20000010000 */
[-C--:B------:R-:W-:Y:S01]  /*c400*/  FMUL.FTZ R34, R34, R15.reuse ;  /* 0x0000000f22227220 */ /* 0x080fe20000410000 */
[-C--:B------:R-:W-:Y:S01]  /*c410*/  FMUL.FTZ R35, R35, R15.reuse ;  /* 0x0000000f23237220 */ /* 0x080fe20000410000 */
[----:B------:R-:W-:Y:S01]  /*c420*/  FMUL.FTZ R38, R38, R15 ;  /* 0x0000000f26267220 */ /* 0x000fe20000410000 */
[----:B--2---:R-:W-:Y:S01]  /*c430*/  FMUL.FTZ R218, R20, R3 ;  /* 0x0000000314da7220 */ /* 0x004fe20000410000 */
[-C--:B------:R-:W-:Y:S01]  /*c440*/  FMUL.FTZ R39, R39, R15.reuse ;  /* 0x0000000f27277220 */ /* 0x080fe20000410000 */
[-C--:B------:R-:W-:Y:S01]  /*c450*/  FMUL.FTZ R42, R42, R15.reuse ;  /* 0x0000000f2a2a7220 */ /* 0x080fe20000410000 */
[----:B------:R-:W-:Y:S01]  /*c460*/  FMUL.FTZ R43, R43, R15 ;  /* 0x0000000f2b2b7220 */ /* 0x000fe20000410000 */
[-CC-:B------:R-:W-:Y:S01]  /*c470*/  FFMA.FTZ R154, R154, R3.reuse, -R218.reuse ;  /* 0x000000039a9a7223 */ /* 0x180fe200000108da */
[-CC-:B------:R-:W-:Y:S01]  /*c480*/  FFMA.FTZ R155, R155, R3.reuse, -R218.reuse ;  /* 0x000000039b9b7223 */ /* 0x180fe200000108da */
[-CC-:B------:R-:W-:Y:S01]  /*c490*/  FFMA.FTZ R219, R166, R3.reuse, -R218.reuse ;  /* 0x00000003a6db7223 */ /* 0x180fe200000108da */
[-CC-:B------:R-:W-:Y:S01]  /*c4a0*/  FFMA.FTZ R158, R158, R3.reuse, -R218.reuse ;  /* 0x000000039e9e7223 */ /* 0x180fe200000108da */
[----:B------:R-:W2:Y:S01]  /*c4b0*/  MUFU.EX2 R166, R181 ;  /* 0x000000b500a67308 */ /* 0x000ea20000000800 */
[-CC-:B------:R-:W-:Y:S01]  /*c4c0*/  FFMA.FTZ R159, R159, R3.reuse, -R218.reuse ;  /* 0x000000039f9f7223 */ /* 0x180fe200000108da */
[-CC-:B------:R-:W-:Y:S01]  /*c4d0*/  FFMA.FTZ R162, R162, R3.reuse, -R218.reuse ;  /* 0x00000003a2a27223 */ /* 0x180fe200000108da */
[-CC-:B------:R-:W-:Y:S01]  /*c4e0*/  FFMA.FTZ R163, R163, R3.reuse, -R218.reuse ;  /* 0x00000003a3a37223 */ /* 0x180fe200000108da */
[-CC-:B------:R-:W-:Y:S01]  /*c4f0*/  FFMA.FTZ R167, R167, R3.reuse, -R218.reuse ;  /* 0x00000003a7a77223 */ /* 0x180fe200000108da */
[-CC-:B------:R-:W-:Y:S01]  /*c500*/  FFMA.FTZ R170, R170, R3.reuse, -R218.reuse ;  /* 0x00000003aaaa7223 */ /* 0x180fe200000108da */
[-CC-:B------:R-:W-:Y:S01]  /*c510*/  FFMA.FTZ R171, R171, R3.reuse, -R218.reuse ;  /* 0x00000003abab7223 */ /* 0x180fe200000108da */
[-CC-:B------:R-:W-:Y:S01]  /*c520*/  FFMA.FTZ R174, R174, R3.reuse, -R218.reuse ;  /* 0x00000003aeae7223 */ /* 0x180fe200000108da */
[----:B------:R3:W4:Y:S01]  /*c530*/  MUFU.EX2 R181, R154 ;  /* 0x0000009a00b57308 */ /* 0x0007220000000800 */
[-CC-:B------:R-:W-:Y:S01]  /*c540*/  FFMA.FTZ R175, R175, R3.reuse, -R218.reuse ;  /* 0x00000003afaf7223 */ /* 0x180fe200000108da */
[-CC-:B------:R-:W-:Y:S01]  /*c550*/  FFMA.FTZ R178, R178, R3.reuse, -R218.reuse ;  /* 0x00000003b2b27223 */ /* 0x180fe200000108da */
[-CC-:B------:R-:W-:Y:S01]  /*c560*/  FFMA.FTZ R179, R179, R3.reuse, -R218.reuse ;  /* 0x00000003b3b37223 */ /* 0x180fe200000108da */
[-CC-:B------:R-:W-:Y:S01]  /*c570*/  FFMA.FTZ R183, R183, R3.reuse, -R218.reuse ;  /* 0x00000003b7b77223 */ /* 0x180fe200000108da */
[----:B------:R-:W-:Y:S01]  /*c580*/  FFMA.FTZ R182, R182, R3, -R218 ;  /* 0x00000003b6b67223 */ /* 0x000fe200000108da */
[-C--:B------:R-:W-:Y:S01]  /*c590*/  FMUL.FTZ R46, R46, R15.reuse ;  /* 0x0000000f2e2e7220 */ /* 0x080fe20000410000 */
[----:B------:R-:W-:Y:S01]  /*c5a0*/  FMUL.FTZ R47, R47, R15 ;  /* 0x0000000f2f2f7220 */ /* 0x000fe20000410000 */
[----:B------:R-:W5:Y:S01]  /*c5b0*/  MUFU.EX2 R155, R155 ;  /* 0x0000009b009b7308 */ /* 0x000f620000000800 */
[----:B---3--:R-:W-:Y:S01]  /*c5c0*/  F2FP.BF16.F32.PACK_AB R154, R157, R156 ;  /* 0x0000009c9d9a723e */ /* 0x008fe200000010ff */
[----:B--2---:R-:W-:Y:S01]  /*c5d0*/  FADD.FTZ R11, R166, R11 ;  /* 0x0000000ba60b7221 */ /* 0x004fe20000010000 */
[----:B------:R-:W-:Y:S01]  /*c5e0*/  F2FP.BF16.F32.PACK_AB R156, R161, R153 ;  /* 0x00000099a19c723e */ /* 0x000fe200000010ff */
[-C--:B------:R-:W-:Y:S01]  /*c5f0*/  FMUL.FTZ R50, R50, R15.reuse ;  /* 0x0000000f32327220 */ /* 0x080fe20000410000 */
[----:B------:R-:W-:Y:S01]  /*c600*/  F2FP.BF16.F32.PACK_AB R166, R166, R180 ;  /* 0x000000b4a6a6723e */ /* 0x000fe200000010ff */
[-C--:B------:R-:W-:Y:S01]  /*c610*/  FMUL.FTZ R51, R51, R15.reuse ;  /* 0x0000000f33337220 */ /* 0x080fe20000410000 */
[-C--:B------:R-:W-:Y:S01]  /*c620*/  FMUL.FTZ R54, R54, R15.reuse ;  /* 0x0000000f36367220 */ /* 0x080fe20000410000 */
[----:B------:R-:W2:Y:S01]  /*c630*/  MUFU.EX2 R158, R158 ;  /* 0x0000009e009e7308 */ /* 0x000ea20000000800 */
[----:B----4-:R-:W-:Y:S01]  /*c640*/  FFMA.FTZ R12, R15, R12, R181 ;  /* 0x0000000c0f0c7223 */ /* 0x010fe200000100b5 */
[-C--:B------:R-:W-:Y:S01]  /*c650*/  FMUL.FTZ R55, R55, R15.reuse ;  /* 0x0000000f37377220 */ /* 0x080fe20000410000 */
[-C--:B------:R-:W-:Y:S01]  /*c660*/  FMUL.FTZ R58, R58, R15.reuse ;  /* 0x0000000f3a3a7220 */ /* 0x080fe20000410000 */
[-C--:B------:R-:W-:Y:S01]  /*c670*/  FMUL.FTZ R59, R59, R15.reuse ;  /* 0x0000000f3b3b7220 */ /* 0x080fe20000410000 */
[-C--:B------:R-:W-:Y:S01]  /*c680*/  FMUL.FTZ R62, R62, R15.reuse ;  /* 0x0000000f3e3e7220 */ /* 0x080fe20000410000 */
[-C--:B------:R-:W-:Y:S01]  /*c690*/  FMUL.FTZ R63, R63, R15.reuse ;  /* 0x0000000f3f3f7220 */ /* 0x080fe20000410000 */
[----:B------:R-:W-:Y:S01]  /*c6a0*/  FMUL.FTZ R66, R66, R15 ;  /* 0x0000000f42427220 */ /* 0x000fe20000410000 */
[----:B------:R-:W3:Y:S01]  /*c6b0*/  MUFU.EX2 R159, R159 ;  /* 0x0000009f009f7308 */ /* 0x000ee20000000800 */
[C---:B-----5:R-:W-:Y:S01]  /*c6c0*/  FADD.FTZ R12, R155.reuse, R12 ;  /* 0x0000000c9b0c7221 */ /* 0x060fe20000010000 */
[----:B------:R-:W-:Y:S01]  /*c6d0*/  F2FP.BF16.F32.PACK_AB R153, R155, R181 ;  /* 0x000000b59b99723e */ /* 0x000fe200000010ff */
[-C--:B------:R-:W-:Y:S01]  /*c6e0*/  FMUL.FTZ R67, R67, R15.reuse ;  /* 0x0000000f43437220 */ /* 0x080fe20000410000 */
[-C--:B------:R-:W-:Y:S01]  /*c6f0*/  FMUL.FTZ R70, R70, R15.reuse ;  /* 0x0000000f46467220 */ /* 0x080fe20000410000 */
[-C--:B------:R-:W-:Y:S01]  /*c700*/  FMUL.FTZ R71, R71, R15.reuse ;  /* 0x0000000f47477220 */ /* 0x080fe20000410000 */
[-C--:B------:R-:W-:Y:S01]  /*c710*/  FMUL.FTZ R74, R74, R15.reuse ;  /* 0x0000000f4a4a7220 */ /* 0x080fe20000410000 */
[-C--:B------:R-:W-:Y:S01]  /*c720*/  FMUL.FTZ R75, R75, R15.reuse ;  /* 0x0000000f4b4b7220 */ /* 0x080fe20000410000 */
[----:B------:R-:W4:Y:S01]  /*c730*/  MUFU.EX2 R162, R162 ;  /* 0x000000a200a27308 */ /* 0x000f220000000800 */
        /* <DEDUP_REMOVED lines=8> */
[C---:B---3--:R-:W-:Y:S01]  /*c7c0*/  FADD.FTZ R12, R159.reuse, R12 ;  /* 0x0000000c9f0c7221 */ /* 0x048fe20000010000 */
[----:B------:R-:W-:Y:S01]  /*c7d0*/  F2FP.BF16.F32.PACK_AB R155, R159, R158 ;  /* 0x0000009e9f9b723e */ /* 0x000fe200000010ff */
[----:B------:R-:W-:Y:S01]  /*c7e0*/  BAR.SYNC.DEFER_BLOCKING 0xf, 0x100 ;  /* 0x03c4000000007b1d */ /* 0x000fe20000010000 */
[----:B------:R-:W-:Y:S01]  /*c7f0*/  F2FP.BF16.F32.PACK_AB R158, R165, R164 ;  /* 0x000000a4a59e723e */ /* 0x000fe200000010ff */
[-C--:B------:R-:W-:Y:S01]  /*c800*/  FMUL.FTZ R90, R90, R15.reuse ;  /* 0x0000000f5a5a7220 */ /* 0x080fe20000410000 */
[----:B------:R-:W-:Y:S01]  /*c810*/  F2FP.BF16.F32.PACK_AB R164, R177, R176 ;  /* 0x000000b0b1a4723e */ /* 0x000fe200000010ff */
[-C--:B------:R-:W-:Y:S01]  /*c820*/  FMUL.FTZ R91, R91, R15.reuse ;  /* 0x0000000f5b5b7220 */ /* 0x080fe20000410000 */
[-C--:B------:R-:W-:Y:S01]  /*c830*/  FMUL.FTZ R94, R94, R15.reuse ;  /* 0x0000000f5e5e7220 */ /* 0x080fe20000410000 */
[----:B------:R-:W3:Y:S01]  /*c840*/  MUFU.EX2 R219, R219 ;  /* 0x000000db00db7308 */ /* 0x000ee20000000800 */
[----:B----4-:R-:W-:Y:S01]  /*c850*/  FADD.FTZ R12, R162, R12 ;  /* 0x0000000ca20c7221 */ /* 0x010fe20000010000 */
[-C--:B------:R-:W-:Y:S01]  /*c860*/  FMUL.FTZ R95, R95, R15.reuse ;  /* 0x0000000f5f5f7220 */ /* 0x080fe20000410000 */
        /* <DEDUP_REMOVED lines=13> */
[----:B------:R-:W2:Y:S01]  /*c940*/  MUFU.EX2 R170, R170 ;  /* 0x000000aa00aa7308 */ /* 0x000ea20000000800 */
[----:B---3--:R-:W-:Y:S01]  /*c950*/  FADD.FTZ R12, R219, R12 ;  /* 0x0000000cdb0c7221 */ /* 0x008fe20000010000 */
[----:B------:R3:W-:Y:S01]  /*c960*/  STSM.16.M88.4 [R199+0x26800], R152 ;  /* 0x02680098c7007844 */ /* 0x0007e20000000200 */
[-C--:B------:R-:W-:Y:S01]  /*c970*/  FMUL.FTZ R115, R115, R15.reuse ;  /* 0x0000000f73737220 */ /* 0x080fe20000410000 */
[-C--:B------:R-:W-:Y:S01]  /*c980*/  FMUL.FTZ R118, R118, R15.reuse ;  /* 0x0000000f76767220 */ /* 0x080fe20000410000 */
[-C--:B------:R-:W-:Y:S01]  /*c990*/  FMUL.FTZ R119, R119, R15.reuse ;  /* 0x0000000f77777220 */ /* 0x080fe20000410000 */
[-C--:B------:R-:W-:Y:S01]  /*c9a0*/  FMUL.FTZ R122, R122, R15.reuse ;  /* 0x0000000f7a7a7220 */ /* 0x080fe20000410000 */
[----:B------:R-:W-:Y:S01]  /*c9b0*/  FMUL.FTZ R123, R123, R15 ;  /* 0x0000000f7b7b7220 */ /* 0x000fe20000410000 */
[----:B------:R-:W5:Y:S01]  /*c9c0*/  MUFU.EX2 R171, R171 ;  /* 0x000000ab00ab7308 */ /* 0x000f620000000800 */
        /* <DEDUP_REMOVED lines=16> */
[C---:B-----5:R-:W-:Y:S01]  /*cad0*/  FADD.FTZ R12, R171.reuse, R12 ;  /* 0x0000000cab0c7221 */ /* 0x060fe20000010000 */
[----:B------:R-:W-:Y:S01]  /*cae0*/  F2FP.BF16.F32.PACK_AB R161, R171, R170 ;  /* 0x000000aaaba1723e */ /* 0x000fe200000010ff */
[-C--:B------:R-:W-:Y:S01]  /*caf0*/  FMUL.FTZ R146, R146, R15.reuse ;  /* 0x0000000f92927220 */ /* 0x080fe20000410000 */
[-C--:B------:R-:W-:Y:S01]  /*cb00*/  FMUL.FTZ R147, R147, R15.reuse ;  /* 0x0000000f93937220 */ /* 0x080fe20000410000 */
[-C--:B------:R-:W-:Y:S01]  /*cb10*/  FMUL.FTZ R150, R150, R15.reuse ;  /* 0x0000000f96967220 */ /* 0x080fe20000410000 */
[----:B------:R-:W-:-:S02]  /*cb20*/  FMUL.FTZ R151, R151, R15 ;  /* 0x0000000f97977220 */ /* 0x000fc40000410000 */
[----:B------:R-:W5:Y:S01]  /*cb30*/  MUFU.EX2 R178, R178 ;  /* 0x000000b200b27308 */ /* 0x000f620000000800 */
[----:B----4-:R-:W-:-:S07]  /*cb40*/  FADD.FTZ R12, R174, R12 ;  /* 0x0000000cae0c7221 */ /* 0x010fce0000010000 */
[----:B------:R-:W4:Y:S01]  /*cb50*/  MUFU.EX2 R165, R179 ;  /* 0x000000b300a57308 */ /* 0x000f220000000800 */
[C---:B--2---:R-:W-:Y:S01]  /*cb60*/  FADD.FTZ R12, R175.reuse, R12 ;  /* 0x0000000caf0c7221 */ /* 0x044fe20000010000 */
[----:B------:R-:W-:-:S05]  /*cb70*/  F2FP.BF16.F32.PACK_AB R163, R175, R174 ;  /* 0x000000aeafa3723e */ /* 0x000fca00000010ff */
[----:B------:R3:W-:Y:S01]  /*cb80*/  STSM.16.M88.4 [R202], R160 ;  /* 0x000000a0ca007844 */ /* 0x0007e20000000200 */
[----:B------:R-:W2:Y:S01]  /*cb90*/  MUFU.EX2 R167, R182 ;  /* 0x000000b600a77308 */ /* 0x000ea20000000800 */
[----:B-----5:R-:W-:-:S07]  /*cba0*/  FADD.FTZ R12, R178, R12 ;  /* 0x0000000cb20c7221 */ /* 0x020fce0000010000 */
[----:B------:R-:W5:Y:S01]  /*cbb0*/  MUFU.EX2 R183, R183 ;  /* 0x000000b700b77308 */ /* 0x000f620000000800 */
[C---:B----4-:R-:W-:Y:S01]  /*cbc0*/  FADD.FTZ R12, R165.reuse, R12 ;  /* 0x0000000ca50c7221 */ /* 0x050fe20000010000 */
[----:B------:R-:W-:-:S03]  /*cbd0*/  F2FP.BF16.F32.PACK_AB R165, R165, R178 ;  /* 0x000000b2a5a5723e */ /* 0x000fc600000010ff */
[----:B--2---:R-:W-:Y:S01]  /*cbe0*/  FADD.FTZ R12, R167, R12 ;  /* 0x0000000ca70c7221 */ /* 0x004fe20000010000 */
[----:B-----5:R-:W-:-:S03]  /*cbf0*/  F2FP.BF16.F32.PACK_AB R167, R183, R167 ;  /* 0x000000a7b7a7723e */ /* 0x020fc600000010ff */
[----:B------:R-:W-:Y:S02]  /*cc00*/  FADD.FTZ R12, R183, R12 ;  /* 0x0000000cb70c7221 */ /* 0x000fe40000010000 */
[----:B------:R3:W-:Y:S01]  /*cc10*/  STSM.16.M88.4 [R201], R164 ;  /* 0x000000a4c9007844 */ /* 0x0007e20000000200 */
[----:B------:R-:W-:Y:S05]  /*cc20*/  @!P0 BRA `(.L_x_705) ;  /* 0x0000000000048947 */ /* 0x000fea0003800000 */
[----:B------:R-:W-:Y:S01]  /*cc30*/  BPT.TRAP 0x1 ;  /* 0x000000040000795c */ /* 0x000fe20000300000 */
.L_x_705:
[----:B------:R2:W4:Y:S01]  /*cc40*/  SYNCS.PHASECHK.TRANS64.TRYWAIT P2, [R21+URZ+0x28c50], R14 ;  /* 0x028c500e150075a7 */ /* 0x000522000804017f */
[----:B------:R-:W-:Y:S05]  /*cc50*/  @!P0 BRA `(.L_x_706) ;  /* 0x0000000000048947 */ /* 0x000fea0003800000 */
[----:B------:R-:W-:Y:S01]  /*cc60*/  BPT.TRAP 0x1 ;  /* 0x000000040000795c */ /* 0x000fe20000300000 */
.L_x_706:
[----:B------:R-:W-:Y:S04]  /*cc70*/  BSSY B1, `(.L_x_707) ;  /* 0x0000004000017945 */ /* 0x000fe80003800000 */
[----:B----4-:R-:W-:Y:S05]  /*cc80*/  @P2 BRA `(.L_x_708) ;  /* 0x0000000000082947 */ /* 0x010fea0003800000 */
[----:B------:R-:W4:Y:S02]  /*cc90*/  SYNCS.PHASECHK.TRANS64.TRYWAIT P2, [R21+URZ+0x28c50], R14 ;  /* 0x028c500e150075a7 */ /* 0x000f24000804017f */
[----:B----4-:R-:W-:Y:S05]  /*cca0*/  @!P2 BRA `(.L_x_709) ;  /* 0x000000e00074a947 */ /* 0x010fea0003800000 */
.L_x_708:
[----:B------:R-:W-:Y:S05]  /*ccb0*/  BSYNC B1 ;  /* 0x0000000000017941 */ /* 0x000fea0003800000 */
.L_x_707:
[----:B012-4-:R-:W-:Y:S01]  /*ccc0*/  IMAD R14, R19, 0x1000, R13 ;  /* 0x00001000130e7824 */ /* 0x017fe200078e020d */
[----:B------:R-:W-:Y:S01]  /*ccd0*/  WARPGROUP.ARRIVE ;  /* 0x00000000000079c5 */ /* 0x000fe20000000000 */
[----:B------:R-:W-:-:S03]  /*cce0*/  IMAD.MOV.U32 R15, RZ, RZ, 0x40000040 ;  /* 0x40000040ff0f7424 */ /* 0x000fc600078e00ff */
[----:B------:R-:W-:Y:S02]  /*ccf0*/  R2UR UR6, R14 ;  /* 0x000000000e0672ca */ /* 0x000fe400000e0000 */
[----:B------:R-:W-:Y:S01]  /*cd00*/  R2UR UR7, R15 ;  /* 0x000000000f0772ca */ /* 0x000fe200000e0000 */
[----:B------:R-:W-:-:S12]  /*cd10*/  IMAD.MOV.U32 R15, RZ, RZ, 0x40000040 ;  /* 0x40000040ff0f7424 */ /* 0x000fd800078e00ff */
[----:B------:R-:W-:Y:S03]  /*cd20*/  HGMMA.64x256x16.F32.BF16 R24, R152, gdesc[UR4].tnspB, R24, gsb0 ;  /* 0x43e0000498187df0 */ /* 0x000fe60008001818 */
[----:B------:R-:W-:Y:S02]  /*cd30*/  WARPGROUP.DEPBAR.LE gsb0, 0x0 ;  /* 0x00008000000079c5 */ /* 0x000fe40000010000 */
[----:B---3--:R-:W-:Y:S01]  /*cd40*/  VIADD R152, R14, 0x80 ;  /* 0x000000800e987836 */ /* 0x008fe20000000000 */
[----:B------:R-:W-:Y:S01]  /*cd50*/  WARPGROUP.ARRIVE ;  /* 0x00000000000079c5 */ /* 0x000fe20000000000 */
[----:B------:R-:W-:-:S03]  /*cd60*/  IMAD.MOV.U32 R153, RZ, RZ, 0x40000040 ;  /* 0x40000040ff997424 */ /* 0x000fc600078e00ff */
[----:B------:R-:W-:Y:S01]  /*cd70*/  R2UR UR6, R152 ;  /* 0x00000000980672ca */ /* 0x000fe200000e0000 */
[C---:B------:R-:W-:Y:S01]  /*cd80*/  VIADD R152, R14.reuse, 0x100 ;  /* 0x000001000e987836 */ /* 0x040fe20000000000 */
[----:B------:R-:W-:Y:S01]  /*cd90*/  R2UR UR7, R153 ;  /* 0x00000000990772ca */ /* 0x000fe200000e0000 */
[----:B------:R-:W-:Y:S02]  /*cda0*/  IMAD.MOV.U32 R153, RZ, RZ, 0x40000040 ;  /* 0x40000040ff997424 */ /* 0x000fe400078e00ff */
[----:B------:R-:W-:-:S13]  /*cdb0*/  VIADD R14, R14, 0x180 ;  /* 0x000001800e0e7836 */ /* 0x000fda0000000000 */
[----:B------:R-:W-:Y:S01]  /*cdc0*/  HGMMA.64x256x16.F32.BF16 R24, R156, gdesc[UR4].tnspB, R24, gsb0 ;  /* 0x43e000049c187df0 */ /* 0x000fe20008001818 */
[----:B------:R-:W-:Y:S02]  /*cdd0*/  R2UR UR6, R152 ;  /* 0x00000000980672ca */ /* 0x000fe400000e0000 */
[----:B------:R-:W-:Y:S01]  /*cde0*/  R2UR UR7, R153 ;  /* 0x00000000990772ca */ /* 0x000fe200000e0000 */
[----:B------:R-:W-:Y:S02]  /*cdf0*/  WARPGROUP.DEPBAR.LE gsb0, 0x0 ;  /* 0x00008000000079c5 */ /* 0x000fe40000010000 */
[----:B------:R-:W-:-:S15]  /*ce00*/  WARPGROUP.ARRIVE ;  /* 0x00000000000079c5 */ /* 0x000fde0000000000 */
[----:B------:R-:W-:-:S07]  /*ce10*/  NOP ;  /* 0x0000000000007918 */ /* 0x000fce0000000000 */
[----:B------:R-:W-:Y:S01]  /*ce20*/  HGMMA.64x256x16.F32.BF16 R24, R160, gdesc[UR4].tnspB, R24, gsb0 ;  /* 0x43e00004a0187df0 */ /* 0x000fe20008001818 */
[----:B------:R-:W-:Y:S02]  /*ce30*/  R2UR UR6, R14 ;  /* 0x000000000e0672ca */ /* 0x000fe400000e0000 */
[----:B------:R-:W-:Y:S01]  /*ce40*/  R2UR UR7, R15 ;  /* 0x000000000f0772ca */ /* 0x000fe200000e0000 */
        /* <DEDUP_REMOVED lines=13> */
[----:B------:R-:W-:Y:S05]  /*cf20*/  @!P0 BRA `(.L_x_710) ;  /* 0x0000000000048947 */ /* 0x000fea0003800000 */
[----:B------:R-:W-:Y:S01]  /*cf30*/  BPT.TRAP 0x1 ;  /* 0x000000040000795c */ /* 0x000fe20000300000 */
.L_x_710:
[----:B------:R-:W-:Y:S02]  /*cf40*/  VIADD R21, R21, 0x28c60 ;  /* 0x00028c6015157836 */ /* 0x000fe40000000000 */
[----:B------:R-:W-:Y:S02]  /*cf50*/  IMAD.MOV.U32 R15, RZ, RZ, R20 ;  /* 0x000000ffff0f7224 */ /* 0x000fe400078e0014 */
[----:B------:R-:W-:Y:S01]  /*cf60*/  IMAD.MOV.U32 R219, RZ, RZ, R10 ;  /* 0x000000ffffdb7224 */ /* 0x000fe200078e000a */
[----:B------:R-:W-:Y:S01]  /*cf70*/  PRMT R21, R190, 0x654, R21 ;  /* 0x00000654be157816 */ /* 0x000fe20000000015 */
[----:B------:R-:W-:-:S03]  /*cf80*/  IMAD.MOV.U32 R218, RZ, RZ, R19 ;  /* 0x000000ffffda7224 */ /* 0x000fc600078e0013 */
[----:B------:R2:W-:Y:S01]  /*cf90*/  SYNCS.ARRIVE.TRANS64.RED.A1T0 RZ, [R21+URZ], RZ ;  /* 0x000000ff15ff79a7 */ /* 0x0005e2000810043f */
[----:B------:R-:W-:Y:S05]  /*cfa0*/  @P1 BRA `(.L_x_711) ;  /* 0xffffffe4006c1947 */ /* 0x000fea000383ffff */
.L_x_698:
[----:B------:R-:W-:Y:S05]  /*cfb0*/  BSYNC B0 ;  /* 0x0000000000007941 */ /* 0x000fea0003800000 */
.L_x_697:
[----:B0-----:R-:W3:Y:S01]  /*cfc0*/  LDL.LU R14, [R1+0x3c] ;  /* 0x00003c00010e7983 */ /* 0x001ee20000300800 */
[----:B-1----:R-:W-:Y:S02]  /*cfd0*/  IMAD.MOV.U32 R156, RZ, RZ, -0x800000 ;  /* 0xff800000ff9c7424 */ /* 0x002fe400078e00ff */
[----:B--2---:R-:W-:Y:S01]  /*cfe0*/  IMAD.MOV.U32 R21, RZ, RZ, -0x800000 ;  /* 0xff800000ff157424 */ /* 0x004fe200078e00ff */
[----:B------:R-:W0:Y:S02]  /*cff0*/  SHFL.BFLY PT, R0, R11, 0x2, 0x1f ;  /* 0x0c401f000b007f89 */ /* 0x000e2400000e0000 */
[----:B0-----:R-:W-:-:S05]  /*d000*/  FADD.FTZ R0, R0, R11 ;  /* 0x0000000b00007221 */ /* 0x001fca0000010000 */
[----:B------:R-:W0:Y:S02]  /*d010*/  SHFL.BFLY PT, R4, R0, 0x1, 0x1f ;  /* 0x0c201f0000047f89 */ /* 0x000e2400000e0000 */
[----:B0-----:R-:W-:Y:S01]  /*d020*/  FADD.FTZ R0, R0, R4 ;  /* 0x0000000400007221 */ /* 0x001fe20000010000 */
[----:B------:R-:W-:Y:S01]  /*d030*/  IMAD.MOV.U32 R4, RZ, RZ, RZ ;  /* 0x000000ffff047224 */ /* 0x000fe200078e00ff */
[----:B------:R-:W-:Y:S08]  /*d040*/  BAR.ARV 0x8, 0x100 ;  /* 0x0204000000007b1d */ /* 0x000ff00000002000 */
[----:B------:R-:W-:Y:S01]  /*d050*/  BAR.SYNC.DEFER_BLOCKING 0xf, 0x100 ;  /* 0x03c4000000007b1d */ /* 0x000fe20000010000 */
[----:B------:R-:W-:-:S13]  /*d060*/  FSETP.NE.FTZ.AND P0, PT, R0, RZ, PT ;  /* 0x000000ff0000720b */ /* 0x000fda0003f15000 */
[----:B------:R-:W0:Y:S01]  /*d070*/  @P0 MUFU.RCP R4, R0 ;  /* 0x0000000000040308 */ /* 0x000e220000001000 */
[----:B------:R-:W-:-:S07]  /*d080*/  @P0 FMUL.FTZ R5, R3, 0.69314718246459960938 ;  /* 0x3f31721803050820 */ /* 0x000fce0000410000 */
[----:B------:R-:W1:Y:S01]  /*d090*/  @P0 MUFU.LG2 R0, R0 ;  /* 0x0000000000000308 */ /* 0x000e620000000c00 */
        /* <DEDUP_REMOVED lines=8> */
[----:B-1----:R-:W-:Y:S01]  /*d120*/  @P0 FMUL.FTZ R0, R0, 0.69314718246459960938 ;  /* 0x3f31721800000820 */ /* 0x002fe20000410000 */
[-C--:B------:R-:W-:Y:S01]  /*d130*/  FMUL.FTZ R40, R40, R4.reuse ;  /* 0x0000000428287220 */ /* 0x080fe20000410000 */
[-C--:B------:R-:W-:Y:S01]  /*d140*/  FMUL.FTZ R41, R41, R4.reuse ;  /* 0x0000000429297220 */ /* 0x080fe20000410000 */
[----:B------:R-:W-:Y:S01]  /*d150*/  FMUL.FTZ R44, R44, R4 ;  /* 0x000000042c2c7220 */ /* 0x000fe20000410000 */
[----:B------:R-:W-:Y:S01]  /*d160*/  @P0 FFMA.FTZ R156, R5, R10, R0 ;  /* 0x0000000a059c0223 */ /* 0x000fe20000010000 */
[-C--:B------:R-:W-:Y:S01]  /*d170*/  FMUL.FTZ R45, R45, R4.reuse ;  /* 0x000000042d2d7220 */ /* 0x080fe20000410000 */
[----:B------:R-:W0:Y:S01]  /*d180*/  SHFL.BFLY PT, R0, R12, 0x2, 0x1f ;  /* 0x0c401f000c007f89 */ /* 0x000e2200000e0000 */
        /* <DEDUP_REMOVED lines=23> */
[----:B0-----:R-:W-:Y:S01]  /*d300*/  FADD.FTZ R0, R0, R12 ;  /* 0x0000000c00007221 */ /* 0x001fe20000010000 */
[-C--:B------:R-:W-:Y:S01]  /*d310*/  FMUL.FTZ R93, R93, R4.reuse ;  /* 0x000000045d5d7220 */ /* 0x080fe20000410000 */
[-C--:B------:R-:W-:Y:S01]  /*d320*/  FMUL.FTZ R96, R96, R4.reuse ;  /* 0x0000000460607220 */ /* 0x080fe20000410000 */
[-C--:B------:R-:W-:Y:S01]  /*d330*/  FMUL.FTZ R97, R97, R4.reuse ;  /* 0x0000000461617220 */ /* 0x080fe20000410000 */
        /* <DEDUP_REMOVED lines=25> */
[----:B0-----:R-:W-:Y:S01]  /*d4d0*/  FADD.FTZ R5, R0, R5 ;  /* 0x0000000500057221 */ /* 0x001fe20000010000 */
[----:B------:R-:W-:-:S02]  /*d4e0*/  IMAD.MOV.U32 R0, RZ, RZ, RZ ;  /* 0x000000ffff007224 */ /* 0x000fc400078e00ff */
[-C--:B------:R-:W-:Y:S01]  /*d4f0*/  FMUL.FTZ R148, R148, R4.reuse ;  /* 0x0000000494947220 */ /* 0x080fe20000410000 */
[----:B------:R-:W-:Y:S01]  /*d500*/  FMUL.FTZ R149, R149, R4 ;  /* 0x0000000495957220 */ /* 0x000fe20000410000 */
        /* <DEDUP_REMOVED lines=17> */
[----:B------:R-:W-:Y:S01]  /*d620*/  ISETP.NE.AND P0, PT, R197, RZ, PT ;  /* 0x000000ffc500720c */ /* 0x000fe20003f05270 */
        /* <DEDUP_REMOVED lines=12> */
[----:B------:R-:W-:-:S02]  /*d6f0*/  @!P0 IMAD R3, R19, 0x40, R195 ;  /* 0x0000004013038824 */ /* 0x000fc400078e02c3 */
[-C--:B------:R-:W-:Y:S01]  /*d700*/  FMUL.FTZ R71, R71, R0.reuse ;  /* 0x0000000047477220 */ /* 0x080fe20000410000 */
[----:B------:R-:W-:Y:S02]  /*d710*/  VIADD R19, R19, 0x1 ;  /* 0x0000000113137836 */ /* 0x000fe40000000000 */
[-C--:B------:R-:W-:Y:S01]  /*d720*/  FMUL.FTZ R74, R74, R0.reuse ;  /* 0x000000004a4a7220 */ /* 0x080fe20000410000 */
[----:B------:R-:W-:Y:S02]  /*d730*/  @!P0 IMAD R3, R3, 0x4, R2 ;  /* 0x0000000403038824 */ /* 0x000fe400078e0202 */
[-C--:B------:R-:W-:Y:S01]  /*d740*/  FMUL.FTZ R75, R75, R0.reuse ;  /* 0x000000004b4b7220 */ /* 0x080fe20000410000 */
[-C--:B------:R-:W-:Y:S01]  /*d750*/  FMUL.FTZ R78, R78, R0.reuse ;  /* 0x000000004e4e7220 */ /* 0x080fe20000410000 */
[----:B------:R-:W-:Y:S01]  /*d760*/  ISETP.NE.AND P1, PT, R19, 0x2, PT ;  /* 0x000000021300780c */ /* 0x000fe20003f25270 */
[-C--:B------:R-:W-:Y:S01]  /*d770*/  FMUL.FTZ R79, R79, R0.reuse ;  /* 0x000000004f4f7220 */ /* 0x080fe20000410000 */
[----:B------:R-:W-:Y:S01]  /*d780*/  @!P0 STS [R3+0x28800], R4 ;  /* 0x0288000403008388 */ /* 0x000fe20000000800 */
[-C--:B------:R-:W-:Y:S01]  /*d790*/  FMUL.FTZ R82, R82, R0.reuse ;  /* 0x0000000052527220 */ /* 0x080fe20000410000 */
[-C--:B------:R-:W-:Y:S01]  /*d7a0*/  FMUL.FTZ R83, R83, R0.reuse ;  /* 0x0000000053537220 */ /* 0x080fe20000410000 */
[-C--:B------:R-:W-:Y:S01]  /*d7b0*/  FMUL.FTZ R86, R86, R0.reuse ;  /* 0x0000000056567220 */ /* 0x080fe20000410000 */
[----:B------:R0:W-:Y:S01]  /*d7c0*/  @!P0 STS [R3+0x28820], R0 ;  /* 0x0288200003008388 */ /* 0x0001e20000000800 */
        /* <DEDUP_REMOVED lines=33> */
[----:B0-----:R-:W-:Y:S01]  /*d9e0*/  SEL R0, RZ, 0x1, P1 ;  /* 0x00000001ff007807 */ /* 0x001fe20000800000 */
[----:B------:R-:W-:Y:S06]  /*d9f0*/  BAR.ARV 0xe, 0x100 ;  /* 0x0384000000007b1d */ /* 0x000fec0000002000 */
[----:B------:R-:W-:-:S02]  /*da00*/  PLOP3.LUT P0, PT, PT, PT, PT, 0x8, 0x0 ;  /* 0x000000000000781c */ /* 0x000fc40003f0e170 */
[----:B------:R-:W-:Y:S02]  /*da10*/  LOP3.LUT R185, R185, R0, RZ, 0x3c, !PT ;  /* 0x00000000b9b97212 */ /* 0x000fe400078e3cff */
[----:B------:R-:W-:Y:S01]  /*da20*/  SEL R19, R19, RZ, P1 ;  /* 0x000000ff13137207 */ /* 0x000fe20000800000 */
[----:B---3--:R-:W-:-:S05]  /*da30*/  VIADD R14, R14, 0x1 ;  /* 0x000000010e0e7836 */ /* 0x008fca0000000000 */
[----:B------:R0:W-:Y:S03]  /*da40*/  STL [R1+0x3c], R14 ;  /* 0x00003c0e01007387 */ /* 0x0001e60000100800 */
.L_x_640:
[----:B------:R-:W-:Y:S05]  /*da50*/  BSYNC B7 ;  /* 0x0000000000077941 */ /* 0x000fea0003800000 */
.L_x_636:
[----:B------:R-:W2:Y:S08]  /*da60*/  S2UR UR4, SR_CgaCtaId ;  /* 0x00000000000479c3 */ /* 0x000eb00000008800 */
[----:B------:R-:W-:Y:S01]  /*da70*/  BAR.SYNC.DEFER_BLOCKING 0x5, 0x180 ;  /* 0x0146000000007b1d */ /* 0x000fe20000010000 */
[----:B------:R-:W-:-:S05]  /*da80*/  MOV R2, 0x400 ;  /* 0x0000040000027802 */ /* 0x000fca0000000f00 */
[----:B------:R-:W-:Y:S01]  /*da90*/  BSSY B0, `(.L_x_712) ;  /* 0x0000507000007945 */ /* 0x000fe20003800000 */
[----:B--2---:R-:W-:-:S05]  /*daa0*/  IMAD.U32 R190, RZ, RZ, UR4 ;  /* 0x00000004ffbe7e24 */ /* 0x004fca000f8e00ff */
[----:B------:R-:W-:-:S05]  /*dab0*/  LEA R2, R190, R2, 0x18 ;  /* 0x00000002be027211 */ /* 0x000fca00078ec0ff */
[----:B-----5:R2:W3:Y:S01]  /*dac0*/  LDS.128 R152, [R2+0x28cd0] ;  /* 0x028cd00002987984 */ /* 0x0204e20000000c00 */
[----:B------:R-:W-:Y:S06]  /*dad0*/  BAR.ARV 0x4, 0x180 ;  /* 0x0106000000007b1d */ /* 0x000fec0000002000 */
[----:B------:R-:W-:Y:S05]  /*dae0*/  @P0 BRA `(.L_x_713) ;  /* 0x0000003c00ec0947 */ /* 0x000fea0003800000 */
[----:B------:R-:W4:Y:S01]  /*daf0*/  LDL R3, [R1+0x58] ;  /* 0x0000580001037983 */ /* 0x000f220000100800 */
[----:B------:R-:W1:Y:S01]  /*db00*/  S2R R0, SR_SWINHI ;  /* 0x0000000000007919 */ /* 0x000e620000002f00 */
[----:B------:R-:W-:Y:S01]  /*db10*/  F2FP.BF16.F32.PACK_AB R6, R29, R28 ;  /* 0x0000001c1d06723e */ /* 0x000fe200000010ff */
[----:B------:R-:W-:Y:S01]  /*db20*/  ULDC.64 UR6, c[0x0][0xc00] ;  /* 0x0003000000067ab9 */ /* 0x000fe20000000a00 */
[----:B------:R-:W-:Y:S01]  /*db30*/  F2FP.BF16.F32.PACK_AB R7, R31, R30 ;  /* 0x0000001e1f07723e */ /* 0x000fe200000010ff */
[----:B---3--:R-:W3:Y:S01]  /*db40*/  LDL.LU R152, [R1+0x1c] ;  /* 0x00001c0001987983 */ /* 0x008ee20000300800 */
[----:B------:R-:W-:Y:S01]  /*db50*/  F2FP.BF16.F32.PACK_AB R8, R33, R32 ;  /* 0x000000202108723e */ /* 0x000fe200000010ff */
[----:B------:R-:W-:Y:S01]  /*db60*/  ULDC.64 UR4, c[0x0][0xc08] ;  /* 0x0003020000047ab9 */ /* 0x000fe20000000a00 */
[----:B------:R-:W-:Y:S01]  /*db70*/  F2FP.BF16.F32.PACK_AB R9, R35, R34 ;  /* 0x000000222309723e */ /* 0x000fe200000010ff */
[----:B------:R-:W2:Y:S01]  /*db80*/  LDL.LU R20, [R1+0x20] ;  /* 0x0000200001147983 */ /* 0x000ea20000300800 */
[----:B0-----:R-:W-:-:S02]  /*db90*/  MOV R14, R2 ;  /* 0x00000002000e7202 */ /* 0x001fc40000000f00 */
[----:B-1----:R-:W-:Y:S02]  /*dba0*/  MOV R15, R0 ;  /* 0x00000000000f7202 */ /* 0x002fe40000000f00 */
[----:B------:R-:W-:Y:S02]  /*dbb0*/  F2FP.BF16.F32.PACK_AB R10, R37, R36 ;  /* 0x00000024250a723e */ /* 0x000fe400000010ff */
[----:B------:R-:W-:Y:S01]  /*dbc0*/  F2FP.BF16.F32.PACK_AB R11, R39, R38 ;  /* 0x00000026270b723e */ /* 0x000fe200000010ff */
[----:B------:R-:W-:Y:S01]  /*dbd0*/  BAR.SYNC.DEFER_BLOCKING 0x1, 0x100 ;  /* 0x0044000000007b1d */ /* 0x000fe20000010000 */
[----:B----4-:R-:W-:-:S03]  /*dbe0*/  IMAD.WIDE R12, R3, 0x2, R14 ;  /* 0x00000002030c7825 */ /* 0x010fc600078e020e */
[----:B------:R-:W-:Y:S01]  /*dbf0*/  LOP3.LUT R0, R12, 0x380, RZ, 0xc0, !PT ;  /* 0x000003800c007812 */ /* 0x000fe200078ec0ff */
[----:B------:R-:W-:-:S03]  /*dc00*/  IMAD.MOV.U32 R5, RZ, RZ, R13 ;  /* 0x000000ffff057224 */ /* 0x000fc600078e000d */
[----:B------:R-:W-:-:S04]  /*dc10*/  SHF.R.U64 R0, R0, 0x3, RZ ;  /* 0x0000000300007819 */ /* 0x000fc800000012ff */
[----:B------:R-:W-:-:S04]  /*dc20*/  LOP3.LUT R4, R0, R12, RZ, 0x3c, !PT ;  /* 0x0000000c00047212 */ /* 0x000fc800078e3cff */
[----:B------:R-:W-:Y:S02]  /*dc30*/  MOV R0, R4 ;  /* 0x0000000400007202 */ /* 0x000fe40000000f00 */
[----:B------:R-:W-:Y:S02]  /*dc40*/  F2FP.BF16.F32.PACK_AB R4, R25, R24 ;  /* 0x000000181904723e */ /* 0x000fe400000010ff */
[----:B------:R-:W-:-:S05]  /*dc50*/  F2FP.BF16.F32.PACK_AB R5, R27, R26 ;  /* 0x0000001a1b05723e */ /* 0x000fca00000010ff */
[----:B------:R0:W-:Y:S02]  /*dc60*/  STSM.16.M88.4 [R0], R4 ;  /* 0x0000000400007844 */ /* 0x0001e40000000200 */
[----:B0-----:R-:W-:-:S04]  /*dc70*/  IADD3 R4, P0, R12, 0x20, RZ ;  /* 0x000000200c047810 */ /* 0x001fc80007f1e0ff */
[----:B------:R-:W-:Y:S01]  /*dc80*/  LOP3.LUT R0, R4, 0x380, RZ, 0xc0, !PT ;  /* 0x0000038004007812 */ /* 0x000fe200078ec0ff */
[----:B------:R-:W-:-:S03]  /*dc90*/  IMAD.X R5, RZ, RZ, R13, P0 ;  /* 0x000000ffff057224 */ /* 0x000fc600000e060d */
[----:B------:R-:W-:-:S04]  /*dca0*/  SHF.R.U64 R0, R0, 0x3, RZ ;  /* 0x0000000300007819 */ /* 0x000fc800000012ff */
[----:B------:R-:W-:-:S04]  /*dcb0*/  LOP3.LUT R4, R0, R4, RZ, 0x3c, !PT ;  /* 0x0000000400047212 */ /* 0x000fc800078e3cff */
[----:B------:R-:W-:-:S05]  /*dcc0*/  MOV R4, R4 ;  /* 0x0000000400047202 */ /* 0x000fca0000000f00 */
[----:B------:R0:W-:Y:S02]  /*dcd0*/  STSM.16.M88.4 [R4], R8 ;  /* 0x0000000804007844 */ /* 0x0001e40000000200 */
[----:B0-----:R-:W-:-:S04]  /*dce0*/  IADD3 R4, P0, R12, 0x40, RZ ;  /* 0x000000400c047810 */ /* 0x001fc80007f1e0ff */
[----:B------:R-:W-:Y:S01]  /*dcf0*/  LOP3.LUT R0, R4, 0x380, RZ, 0xc0, !PT ;  /* 0x0000038004007812 */ /* 0x000fe200078ec0ff */
[----:B------:R-:W-:-:S03]  /*dd00*/  IMAD.X R5, RZ, RZ, R13, P0 ;  /* 0x000000ffff057224 */ /* 0x000fc600000e060d */
[----:B------:R-:W-:-:S04]  /*dd10*/  SHF.R.U64 R0, R0, 0x3, RZ ;  /* 0x0000000300007819 */ /* 0x000fc800000012ff */
[----:B------:R-:W-:Y:S02]  /*dd20*/  LOP3.LUT R4, R0, R4, RZ, 0x3c, !PT ;  /* 0x0000000400047212 */ /* 0x000fe400078e3cff */
[----:B------:R-:W-:Y:S02]  /*dd30*/  F2FP.BF16.F32.PACK_AB R6, R45, R44 ;  /* 0x0000002c2d06723e */ /* 0x000fe400000010ff */
[----:B------:R-:W-:Y:S02]  /*dd40*/  MOV R0, R4 ;  /* 0x0000000400007202 */ /* 0x000fe40000000f00 */
[----:B------:R-:W-:Y:S02]  /*dd50*/  F2FP.BF16.F32.PACK_AB R4, R41, R40 ;  /* 0x000000282904723e */ /* 0x000fe400000010ff */
[----:B------:R-:W-:Y:S02]  /*dd60*/  F2FP.BF16.F32.PACK_AB R5, R43, R42 ;  /* 0x0000002a2b05723e */ /* 0x000fe400000010ff */
[----:B------:R-:W-:-:S05]  /*dd70*/  F2FP.BF16.F32.PACK_AB R7, R47, R46 ;  /* 0x0000002e2f07723e */ /* 0x000fca00000010ff */
        /* <DEDUP_REMOVED lines=131> */
[----:B------:R-:W-:-:S02]  /*e5b0*/  F2FP.BF16.F32.PACK_AB R7, R143, R142 ;  /* 0x0000008e8f07723e */ /* 0x000fc400000010ff */
[----:B------:R-:W-:-:S03]  /*e5c0*/  IADD3 R0, P0, R12, 0x6060, RZ ;  /* 0x000060600c007810 */ /* 0x000fc60007f1e0ff */
[----:B------:R0:W-:Y:S02]  /*e5d0*/  STSM.16.M88.4 [R3], R4 ;  /* 0x0000000403007844 */ /* 0x0001e40000000200 */
[----:B------:R-:W-:Y:S01]  /*e5e0*/  IMAD.X R13, RZ, RZ, R13, P0 ;  /* 0x000000ffff0d7224 */ /* 0x000fe200000e060d */
[----:B------:R-:W-:Y:S02]  /*e5f0*/  F2FP.BF16.F32.PACK_AB R8, R145, R144 ;  /* 0x000000909108723e */ /* 0x000fe400000010ff */
[----:B0-----:R-:W-:-:S04]  /*e600*/  LOP3.LUT R3, R0, 0x380, RZ, 0xc0, !PT ;  /* 0x0000038000037812 */ /* 0x001fc800078ec0ff */
[----:B------:R-:W-:-:S04]  /*e610*/  SHF.R.U64 R3, R3, 0x3, RZ ;  /* 0x0000000303037819 */ /* 0x000fc800000012ff */
[----:B------:R-:W-:Y:S02]  /*e620*/  LOP3.LUT R12, R3, R0, RZ, 0x3c, !PT ;  /* 0x00000000030c7212 */ /* 0x000fe400078e3cff */
[----:B---3--:R-:W-:Y:S02]  /*e630*/  IADD3 R6, P0, R152, UR6, RZ ;  /* 0x0000000698067c10 */ /* 0x008fe4000ff1e0ff */
[----:B------:R-:W-:Y:S02]  /*e640*/  MOV R12, R12 ;  /* 0x0000000c000c7202 */ /* 0x000fe40000000f00 */
[----:B------:R-:W-:Y:S02]  /*e650*/  F2FP.BF16.F32.PACK_AB R9, R147, R146 ;  /* 0x000000929309723e */ /* 0x000fe400000010ff */
[----:B------:R-:W-:Y:S02]  /*e660*/  F2FP.BF16.F32.PACK_AB R10, R149, R148 ;  /* 0x00000094950a723e */ /* 0x000fe400000010ff */
[----:B------:R-:W-:-:S02]  /*e670*/  F2FP.BF16.F32.PACK_AB R11, R151, R150 ;  /* 0x00000096970b723e */ /* 0x000fc400000010ff */
[----:B--2---:R-:W-:Y:S02]  /*e680*/  IADD3.X R7, R20, UR7, RZ, P0, !PT ;  /* 0x0000000714077c10 */ /* 0x004fe400087fe4ff */
[----:B------:R-:W-:Y:S01]  /*e690*/  ISETP.NE.U32.AND P0, PT, RZ, UR4, PT ;  /* 0x00000004ff007c0c */ /* 0x000fe2000bf05070 */
[----:B------:R0:W-:Y:S01]  /*e6a0*/  STSM.16.M88.4 [R12], R8 ;  /* 0x000000080c007844 */ /* 0x0001e20000000200 */
[----:B------:R-:W-:Y:S02]  /*e6b0*/  BAR.SYNC.DEFER_BLOCKING 0x1, 0x100 ;  /* 0x0044000000007b1d */ /* 0x000fe40000010000 */
[----:B------:R-:W-:Y:S02]  /*e6c0*/  ISETP.NE.AND.EX P0, PT, RZ, UR5, PT, P0 ;  /* 0x00000005ff007c0c */ /* 0x000fe4000bf05300 */
[----:B------:R-:W-:-:S04]  /*e6d0*/  ISETP.NE.U32.AND P1, PT, RZ, UR6, PT ;  /* 0x00000006ff007c0c */ /* 0x000fc8000bf25070 */
[----:B------:R-:W-:Y:S01]  /*e6e0*/  ISETP.NE.AND.EX P1, PT, RZ, UR7, PT, P1 ;  /* 0x00000007ff007c0c */ /* 0x000fe2000bf25310 */
[----:B------:R-:W-:-:S06]  /*e6f0*/  IMAD.MOV.U32 R4, RZ, RZ, RZ ;  /* 0x000000ffff047224 */ /* 0x000fcc00078e00ff */
[----:B0-----:R-:W-:Y:S01]  /*e700*/  @P0 IADD3 R8, P2, R152, UR4, RZ ;  /* 0x0000000498080c10 */ /* 0x001fe2000ff5e0ff */
[----:B------:R-:W-:Y:S02]  /*e710*/  ULDC UR4, c[0x0][0xa88] ;  /* 0x0002a20000047ab9 */ /* 0x000fe40000000800 */
[----:B------:R-:W-:Y:S01]  /*e720*/  IMAD.U32 R3, RZ, RZ, UR4 ;  /* 0x00000004ff037e24 */ /* 0x000fe2000f8e00ff */
[----:B------:R-:W-:Y:S02]  /*e730*/  @P0 IADD3.X R9, R20, UR5, RZ, P2, !PT ;  /* 0x0000000514090c10 */ /* 0x000fe400097fe4ff */
[----:B------:R0:W5:Y:S04]  /*e740*/  @P1 LDG.E R4, desc[UR42][R6.64] ;  /* 0x0000002a06041981 */ /* 0x000168000c1e1900 */
[----:B------:R0:W5:Y:S01]  /*e750*/  @P0 LDG.E R3, desc[UR42][R8.64] ;  /* 0x0000002a08030981 */ /* 0x000162000c1e1900 */
[----:B------:R-:W-:Y:S05]  /*e760*/  @P0 BRA `(.L_x_714) ;  /* 0x0000000000100947 */ /* 0x000fea0003800000 */
[----:B------:R-:W-:Y:S05]  /*e770*/  @!P1 BRA `(.L_x_714) ;  /* 0x00000000000c9947 */ /* 0x000fea0003800000 */
[----:B-----5:R-:W2:Y:S04]  /*e780*/  LDG.E R3, desc[UR42][R6.64] ;  /* 0x0000002a06037981 */ /* 0x020ea8000c1e1900 */
[----:B0-----:R-:W2:Y:S02]  /*e790*/  LDG.E R6, desc[UR42][R6.64+0x4] ;  /* 0x0000042a06067981 */ /* 0x001ea4000c1e1900 */
[----:B--2---:R-:W-:-:S07]  /*e7a0*/  IMAD.IADD R3, R6, 0x1, -R3 ;  /* 0x0000000106037824 */ /* 0x004fce00078e0a03 */
.L_x_714:
[----:B------:R-:W2:Y:S01]  /*e7b0*/  LDL R0, [R1+0x44] ;  /* 0x0000440001007983 */ /* 0x000ea20000100800 */
[----:B------:R-:W-:-:S03]  /*e7c0*/  ULDC UR4, c[0x0][0xad4] ;  /* 0x0002b50000047ab9 */ /* 0x000fc60000000800 */
[----:B------:R-:W3:Y:S04]  /*e7d0*/  LDL.LU R5, [R1+0x18] ;  /* 0x0000180001057983 */ /* 0x000ee80000300800 */
[----:B------:R1:W5:Y:S04]  /*e7e0*/  LDL R159, [R1+0x14] ;  /* 0x00001400019f7983 */ /* 0x0003680000100800 */
[----:B------:R1:W5:Y:S04]  /*e7f0*/  LDL R158, [R1+0x24] ;  /* 0x00002400019e7983 */ /* 0x0003680000100800 */
[----:B--2---:R-:W2:Y:S01]  /*e800*/  SHFL.IDX PT, R0, R0, RZ, 0x1f ;  /* 0x00001fff00007589 */ /* 0x004ea200000e0000 */
[----:B---3--:R-:W-:-:S02]  /*e810*/  ISETP.NE.AND P1, PT, R5, RZ, PT ;  /* 0x000000ff0500720c */ /* 0x008fc40003f25270 */
[----:B--2---:R-:W-:Y:S02]  /*e820*/  ISETP.NE.AND P0, PT, R0, RZ, PT ;  /* 0x000000ff0000720c */ /* 0x004fe40003f05270 */
[----:B------:R-:W-:Y:S02]  /*e830*/  SEL R0, R5, UR4, P1 ;  /* 0x0000000405007c07 */ /* 0x000fe40008800000 */
[----:B-----5:R-:W-:-:S09]  /*e840*/  SHF.R.S32.HI R5, RZ, 0x1f, R4 ;  /* 0x0000001fff057819 */ /* 0x020fd20000011404 */
[----:B-1----:R-:W-:Y:S05]  /*e850*/  @P0 BRA `(.L_x_715) ;  /* 0x0000000400040947 */ /* 0x002fea0003800000 */
[----:B------:R-:W2:Y:S01]  /*e860*/  LDL.LU R11, [R1+0x40] ;  /* 0x00004000010b7983 */ /* 0x000ea20000300800 */
[----:B------:R-:W-:Y:S01]  /*e870*/  IMAD.MOV.U32 R10, RZ, RZ, 0x9b8 ;  /* 0x000009b8ff0a7424 */ /* 0x000fe200078e00ff */
[----:B------:R-:W-:Y:S01]  /*e880*/  ISETP.GT.AND P1, PT, R0, 0x1, PT ;  /* 0x000000010000780c */ /* 0x000fe20003f24270 */
[----:B------:R-:W1:Y:S01]  /*e890*/  LDC R157, c[0x0][0xbe8] ;  /* 0x0002fa00ff9d7b82 */ /* 0x000e620000000800 */
[----:B------:R-:W3:Y:S04]  /*e8a0*/  LDL R20, [R1+0x50] ;  /* 0x0000500001147983 */ /* 0x000ee80000100800 */
[----:B------:R-:W4:Y:S01]  /*e8b0*/  LDL R152, [R1+0x38] ;  /* 0x0000380001987983 */ /* 0x000f220000100800 */
[----:B------:R-:W-:Y:S02]  /*e8c0*/  SEL R10, R10, 0x978, P1 ;  /* 0x000009780a0a7807 */ /* 0x000fe40000800000 */
[----:B------:R-:W-:Y:S01]  /*e8d0*/  ISETP.NE.U32.AND P0, PT, RZ, UR6, PT ;  /* 0x00000006ff007c0c */ /* 0x000fe2000bf05070 */
[----:B------:R-:W5:Y:S01]  /*e8e0*/  LDL R161, [R1+0x54] ;  /* 0x0000540001a17983 */ /* 0x000f620000100800 */
[----:B0-----:R-:W0:Y:S02]  /*e8f0*/  LDC.64 R6, c[0x0][R10+0x220] ;  /* 0x000088000a067b82 */ /* 0x001e240000000a00 */
[----:B------:R-:W-:Y:S01]  /*e900*/  ISETP.NE.AND.EX P0, PT, RZ, UR7, PT, P0 ;  /* 0x00000007ff007c0c */ /* 0x000fe2000bf05300 */
[----:B------:R-:W5:Y:S03]  /*e910*/  LDL R160, [R1+0x48] ;  /* 0x0000480001a07983 */ /* 0x000f660000100800 */
[----:B------:R-:W-:-:S02]  /*e920*/  SEL R12, R159, RZ, !P0 ;  /* 0x000000ff9f0c7207 */ /* 0x000fc40004000000 */
[----:B------:R-:W1:Y:S03]  /*e930*/  LDC.64 R8, c[0x0][R10+0x218] ;  /* 0x000086000a087b82 */ /* 0x000e660000000a00 */
[----:B0-----:R-:W-:Y:S01]  /*e940*/  IMAD R7, R7, R12, RZ ;  /* 0x0000000c07077224 */ /* 0x001fe200078e02ff */
[----:B--2---:R-:W-:-:S05]  /*e950*/  SEL R11, R11, RZ, !P0 ;  /* 0x000000ff0b0b7207 */ /* 0x004fca0004000000 */
[C---:B------:R-:W-:Y:S02]  /*e960*/  IMAD R11, R6.reuse, R11, R7 ;  /* 0x0000000b060b7224 */ /* 0x040fe400078e0207 */
[----:B------:R-:W-:-:S04]  /*e970*/  IMAD.WIDE.U32 R6, R6, R12, RZ ;  /* 0x0000000c06067225 */ /* 0x000fc800078e00ff */
[-C--:B-1----:R-:W-:Y:S02]  /*e980*/  IMAD R12, R9, R184.reuse, RZ ;  /* 0x000000b8090c7224 */ /* 0x082fe400078e02ff */
[----:B------:R-:W-:-:S04]  /*e990*/  IMAD.WIDE.U32 R8, R8, R184, RZ ;  /* 0x000000b808087225 */ /* 0x000fc800078e00ff */
[----:B------:R-:W-:Y:S01]  /*e9a0*/  IMAD.IADD R12, R9, 0x1, R12 ;  /* 0x00000001090c7824 */ /* 0x000fe200078e020c */
[----:B------:R-:W-:Y:S02]  /*e9b0*/  IADD3 R13, P2, P3, R6, R8, R4 ;  /* 0x00000008060d7210 */ /* 0x000fe40007b5e004 */
[----:B------:R-:W0:Y:S01]  /*e9c0*/  LDC.64 R8, c[0x0][R10+0x228] ;  /* 0x00008a000a087b82 */ /* 0x000e220000000a00 */
[----:B------:R-:W-:Y:S01]  /*e9d0*/  ISETP.NE.AND P0, PT, R157, 0x1, PT ;  /* 0x000000019d00780c */ /* 0x000fe20003f05270 */
[----:B------:R-:W-:-:S12]  /*e9e0*/  IMAD.IADD R11, R7, 0x1, R11 ;  /* 0x00000001070b7824 */ /* 0x000fd800078e020b */
[----:B------:R-:W1:Y:S08]  /*e9f0*/  @P0 LDC R7, c[0x0][0xbec] ;  /* 0x0002fb00ff070b82 */ /* 0x000e700000000800 */
[----:B------:R-:W2:Y:S01]  /*ea00*/  @P0 LDC R6, c[0x0][0xbf0] ;  /* 0x0002fc00ff060b82 */ /* 0x000ea20000000800 */
[----:B---3--:R-:W-:Y:S01]  /*ea10*/  IMAD R20, R158, 0x40, R20 ;  /* 0x000000409e147824 */ /* 0x008fe200078e0214 */
[----:B----4-:R-:W-:-:S02]  /*ea20*/  SEL R152, R152, RZ, P1 ;  /* 0x000000ff98987207 */ /* 0x010fc40000800000 */
[----:B------:R-:W-:Y:S01]  /*ea30*/  IADD3.X R11, R11, R12, R5, P2, P3 ;  /* 0x0000000c0b0b7210 */ /* 0x000fe200017e6405 */
[----:B------:R-:W-:Y:S02]  /*ea40*/  IMAD.MOV.U32 R12, RZ, RZ, R20 ;  /* 0x000000ffff0c7224 */ /* 0x000fe400078e0014 */
[----:B-1----:R-:W-:-:S05]  /*ea50*/  @P0 IMAD.HI.U32 R7, R20, R7, RZ ;  /* 0x0000000714070227 */ /* 0x002fca00078e00ff */
[----:B--2---:R-:W-:Y:S01]  /*ea60*/  @P0 SHF.R.U32.HI R12, RZ, R6, R7 ;  /* 0x00000006ff0c0219 */ /* 0x004fe20000011607 */
[----:B0-----:R-:W-:-:S04]  /*ea70*/  IMAD.WIDE.U32 R6, R8, R152, RZ ;  /* 0x0000009808067225 */ /* 0x001fc800078e00ff */
[----:B------:R-:W-:-:S04]  /*ea80*/  IMAD R8, R9, R152, RZ ;  /* 0x0000009809087224 */ /* 0x000fc800078e02ff */
[----:B------:R-:W-:Y:S02]  /*ea90*/  IMAD.IADD R7, R7, 0x1, R8 ;  /* 0x0000000107077824 */ /* 0x000fe400078e0208 */
[----:B------:R0:W1:Y:S01]  /*eaa0*/  LDC.64 R8, c[0x0][R10+0x210] ;  /* 0x000084000a087b82 */ /* 0x0000620000000a00 */
[----:B------:R-:W-:Y:S01]  /*eab0*/  IADD3 R6, P0, P2, R12, R13, R6 ;  /* 0x0000000d0c067210 */ /* 0x000fe20007a1e006 */
[--C-:B------:R-:W-:Y:S01]  /*eac0*/  IMAD.MOV R13, RZ, RZ, -R12.reuse ;  /* 0x000000ffff0d7224 */ /* 0x100fe200078e0a0c */
[----:B------:R-:W-:-:S03]  /*ead0*/  SHF.R.S32.HI R12, RZ, 0x1f, R12 ;  /* 0x0000001fff0c7819 */ /* 0x000fc6000001140c */
[----:B------:R-:W-:Y:S01]  /*eae0*/  IMAD R13, R157, R13, R20 ;  /* 0x0000000d9d0d7224 */ /* 0x000fe200078e0214 */
[----:B------:R-:W-:-:S04]  /*eaf0*/  IADD3.X R7, R12, R11, R7, P0, P2 ;  /* 0x0000000b0c077210 */ /* 0x000fc800007e4407 */
[----:B0-----:R-:W-:Y:S01]  /*eb00*/  SHF.R.S32.HI R10, RZ, 0x1f, R13 ;  /* 0x0000001fff0a7819 */ /* 0x001fe2000001140d */
[-C--:B-1----:R-:W-:Y:S02]  /*eb10*/  IMAD R9, R9, R13.reuse, RZ ;  /* 0x0000000d09097224 */ /* 0x082fe400078e02ff */
[----:B------:R-:W-:-:S04]  /*eb20*/  IMAD.WIDE.U32 R6, R8, R13, R6 ;  /* 0x0000000d08067225 */ /* 0x000fc800078e0006 */
[----:B------:R-:W-:Y:S02]  /*eb30*/  IMAD R10, R8, R10, R9 ;  /* 0x0000000a080a7224 */ /* 0x000fe400078e0209 */
[----:B------:R-:W0:Y:S08]  /*eb40*/  LDC.64 R8, c[0x0][0xba8] ;  /* 0x0002ea00ff087b82 */ /* 0x000e300000000a00 */
[----:B0-----:R-:W0:Y:S08]  /*eb50*/  @!P1 LDC R8, c[0x0][0xb50] ;  /* 0x0002d400ff089b82 */ /* 0x001e300000000800 */
[----:B------:R-:W1:Y:S01]  /*eb60*/  @!P1 LDC R9, c[0x0][0xb54] ;  /* 0x0002d500ff099b82 */ /* 0x000e620000000800 */
[----:B------:R-:W-:-:S02]  /*eb70*/  IMAD.IADD R10, R7, 0x1, R10 ;  /* 0x00000001070a7824 */ /* 0x000fc400078e020a */
[----:B------:R-:W-:Y:S01]  /*eb80*/  IMAD R11, R158, 0x40, R195 ;  /* 0x000000409e0b7824 */ /* 0x000fe200078e02c3 */
[----:B0-----:R-:W-:-:S04]  /*eb90*/  LEA R8, P0, R6, R8, 0x2 ;  /* 0x0000000806087211 */ /* 0x001fc800078010ff */
[----:B-1----:R-:W-:Y:S01]  /*eba0*/  LEA.HI.X R9, R6, R9, R10, 0x2, P0 ;  /* 0x0000000906097211 */ /* 0x002fe200000f140a */
[----:B-----5:R-:W-:Y:S02]  /*ebb0*/  IMAD.MOV R6, RZ, RZ, -R161 ;  /* 0x000000ffff067224 */ /* 0x020fe400078e0aa1 */
[----:B------:R-:W-:Y:S02]  /*ebc0*/  IMAD R10, R3, R157, RZ ;  /* 0x0000009d030a7224 */ /* 0x000fe400078e02ff */
[----:B------:R-:W-:Y:S01]  /*ebd0*/  SHFL.IDX PT, R7, R9, RZ, 0x1c1f ;  /* 0x001c1fff09077589 */ /* 0x000fe200000e0000 */
[----:B------:R-:W-:-:S03]  /*ebe0*/  ISETP.NE.AND P0, PT, R160, R6, PT ;  /* 0x00000006a000720c */ /* 0x000fc60003f05270 */
[----:B------:R-:W0:Y:S04]  /*ebf0*/  SHFL.IDX PT, R6, R8, RZ, 0x1c1f ;  /* 0x001c1fff08067589 */ /* 0x000e2800000e0000 */
[----:B------:R-:W-:Y:S04]  /*ec00*/  SHFL.IDX PT, R8, R8, 0x1, 0x1c1f ;  /* 0x003c1f0008087f89 */ /* 0x000fe800000e0000 */
[----:B------:R-:W1:Y:S01]  /*ec10*/  SHFL.IDX PT, R9, R9, 0x1, 0x1c1f ;  /* 0x003c1f0009097f89 */ /* 0x000e6200000e0000 */
[C---:B------:R-:W-:Y:S01]  /*ec20*/  ISETP.GE.OR P1, PT, R11.reuse, R10, P0 ;  /* 0x0000000a0b00720c */ /* 0x040fe20000726670 */
[----:B------:R-:W-:-:S05]  /*ec30*/  VIADD R11, R11, 0x8 ;  /* 0x000000080b0b7836 */ /* 0x000fca0000000000 */
[----:B------:R-:W-:-:S07]  /*ec40*/  ISETP.GE.OR P0, PT, R11, R10, P0 ;  /* 0x0000000a0b00720c */ /* 0x000fce0000706670 */
[----:B0-----:R2:W-:Y:S06]  /*ec50*/  @!P1 ST.E desc[UR42][R6.64], R156 ;  /* 0x0000009c06009985 */ /* 0x0015ec000c10192a */
[----:B-1----:R2:W-:Y:S02]  /*ec60*/  @!P0 ST.E desc[UR42][R8.64], R21 ;  /* 0x0000001508008985 */ /* 0x0025e4000c10192a */
.L_x_715:
[----:B------:R-:W-:Y:S02]  /*ec70*/  ISETP.GT.AND P1, PT, R0, 0x1, PT ;  /* 0x000000010000780c */ /* 0x000fe40003f24270 */
[----:B------:R-:W-:-:S04]  /*ec80*/  ISETP.NE.U32.AND P0, PT, RZ, UR6, PT ;  /* 0x00000006ff007c0c */ /* 0x000fc8000bf05070 */
[----:B------:R-:W-:-:S04]  /*ec90*/  ISETP.NE.AND.EX P0, PT, RZ, UR7, PT, P0 ;  /* 0x00000007ff007c0c */ /* 0x000fc8000bf05300 */
[----:B------:R-:W-:-:S03]  /*eca0*/  SEL R0, R159, RZ, !P0 ;  /* 0x000000ff9f007207 */ /* 0x000fc60004000000 */
[----:B------:R-:W-:Y:S06]  /*ecb0*/  @P1 BRA `(.L_x_716) ;  /* 0x0000001000601947 */ /* 0x000fec0003800000 */
[----:B------:R-:W1:Y:S01]  /*ecc0*/  S2R R20, SR_TID.X ;  /* 0x0000000000147919 */ /* 0x000e620000002100 */
[----:B------:R-:W3:Y:S01]  /*ecd0*/  LDC R80, c[0x0][0xbe8] ;  /* 0x0002fa00ff507b82 */ /* 0x000ee20000000800 */
[----:B------:R-:W-:Y:S01]  /*ece0*/  ULDC.64 UR4, c[0x0][0xaa0] ;  /* 0x0002a80000047ab9 */ /* 0x000fe20000000a00 */
[----:B-1----:R-:W-:-:S05]  /*ecf0*/  VIADD R20, R20, 0xffffff80 ;  /* 0xffffff8014147836 */ /* 0x002fca0000000000 */
[----:B0-2---:R-:W-:-:S04]  /*ed00*/  SHF.R.S32.HI R7, RZ, 0x1f, R20 ;  /* 0x0000001fff077819 */ /* 0x005fc80000011414 */
[----:B------:R-:W-:-:S04]  /*ed10*/  LEA.HI R7, R7, R20, RZ, 0x3 ;  /* 0x0000001407077211 */ /* 0x000fc800078f18ff */
[----:B------:R-:W-:-:S05]  /*ed20*/  SHF.R.S32.HI R6, RZ, 0x3, R7 ;  /* 0x00000003ff067819 */ /* 0x000fca0000011407 */
[----:B------:R-:W-:-:S04]  /*ed30*/  IMAD R9, R6, 0x40, R192 ;  /* 0x0000004006097824 */ /* 0x000fc800078e02c0 */
[----:B------:R-:W-:-:S03]  /*ed40*/  IMAD.WIDE R14, R9, 0x2, R14 ;  /* 0x00000002090e7825 */ /* 0x000fc600078e020e */
[C---:B------:R-:W-:Y:S01]  /*ed50*/  IADD3 R37, P0, R14.reuse, 0x5000, RZ ;  /* 0x000050000e257810 */ /* 0x040fe20007f1e0ff */
[----:B------:R-:W-:Y:S01]  /*ed60*/  IMAD R5, R5, UR4, RZ ;  /* 0x0000000405057c24 */ /* 0x000fe2000f8e02ff */
[----:B------:R-:W-:Y:S02]  /*ed70*/  LOP3.LUT R7, R7, 0xfffffff8, RZ, 0xc0, !PT ;  /* 0xfffffff807077812 */ /* 0x000fe400078ec0ff */
[----:B------:R-:W-:Y:S02]  /*ed80*/  LOP3.LUT R36, R37, 0x380, RZ, 0xc0, !PT ;  /* 0x0000038025247812 */ /* 0x000fe400078ec0ff */
[----:B------:R-:W-:Y:S02]  /*ed90*/  IADD3 R41, P1, R14, 0x6000, RZ ;  /* 0x000060000e297810 */ /* 0x000fe40007f3e0ff */
[----:B------:R-:W-:Y:S01]  /*eda0*/  SHF.R.U64 R36, R36, 0x3, RZ ;  /* 0x0000000324247819 */ /* 0x000fe200000012ff */
[----:B------:R-:W-:Y:S01]  /*edb0*/  IMAD R21, R4, UR5, R5 ;  /* 0x0000000504157c24 */ /* 0x000fe2000f8e0205 */
[----:B------:R-:W-:-:S02]  /*edc0*/  LOP3.LUT R40, R41, 0x380, RZ, 0xc0, !PT ;  /* 0x0000038029287812 */ /* 0x000fc400078ec0ff */
[----:B------:R-:W-:Y:S01]  /*edd0*/  LOP3.LUT R36, R36, R37, RZ, 0x3c, !PT ;  /* 0x0000002524247212 */ /* 0x000fe200078e3cff */
[----:B------:R-:W-:Y:S01]  /*ede0*/  IMAD.X R37, RZ, RZ, R15, P0 ;  /* 0x000000ffff257224 */ /* 0x000fe200000e060f */
[----:B------:R-:W-:Y:S01]  /*edf0*/  IADD3 R65, P0, R14, 0xc000, RZ ;  /* 0x0000c0000e417810 */ /* 0x000fe20007f1e0ff */
[----:B------:R-:W-:Y:S01]  /*ee00*/  IMAD.WIDE.U32 R4, R4, UR4, RZ ;  /* 0x0000000404047c25 */ /* 0x000fe2000f8e00ff */
[----:B------:R-:W-:Y:S01]  /*ee10*/  ULDC.64 UR4, c[0x0][0xae8] ;  /* 0x0002ba0000047ab9 */ /* 0x000fe20000000a00 */
[----:B------:R-:W-:Y:S02]  /*ee20*/  IADD3 R13, P3, R14, 0x1000, RZ ;  /* 0x000010000e0d7810 */ /* 0x000fe40007f7e0ff */
[----:B------:R-:W-:Y:S01]  /*ee30*/  LOP3.LUT R64, R65, 0x380, RZ, 0xc0, !PT ;  /* 0x0000038041407812 */ /* 0x000fe200078ec0ff */
[----:B------:R-:W-:Y:S01]  /*ee40*/  IMAD.IADD R5, R5, 0x1, R21 ;  /* 0x0000000105057824 */ /* 0x000fe200078e0215 */
[----:B------:R-:W-:Y:S01]  /*ee50*/  SHF.R.U64 R40, R40, 0x3, RZ ;  /* 0x0000000328287819 */ /* 0x000fe200000012ff */
[----:B------:R-:W-:Y:S01]  /*ee60*/  IMAD.IADD R7, R20, 0x1, -R7 ;  /* 0x0000000114077824 */ /* 0x000fe200078e0a07 */
[----:B------:R-:W-:Y:S01]  /*ee70*/  SHF.R.U64 R64, R64, 0x3, RZ ;  /* 0x0000000340407819 */ /* 0x000fe200000012ff */
[----:B------:R-:W-:Y:S01]  /*ee80*/  IMAD.WIDE.U32 R4, R184, UR4, R4 ;  /* 0x00000004b8047c25 */ /* 0x000fe2000f8e0004 */
[----:B------:R-:W-:Y:S01]  /*ee90*/  IADD3 R45, P2, R14, 0x7000, RZ ;  /* 0x000070000e2d7810 */ /* 0x000fe20007f5e0ff */
[----:B------:R-:W5:Y:S01]  /*eea0*/  LD.E.128 R36, desc[UR42][R36.64] ;  /* 0x0000002a24247980 */ /* 0x000f62000c101d00 */
[----:B------:R-:W-:Y:S01]  /*eeb0*/  LOP3.LUT R64, R64, R65, RZ, 0x3c, !PT ;  /* 0x0000004140407212 */ /* 0x000fe200078e3cff */
[----:B------:R-:W-:Y:S01]  /*eec0*/  IMAD.X R65, RZ, RZ, R15, P0 ;  /* 0x000000ffff417224 */ /* 0x000fe200000e060f */
[----:B---3--:R-:W-:-:S02]  /*eed0*/  ISETP.NE.AND P0, PT, R80, 0x1, PT ;  /* 0x000000015000780c */ /* 0x008fc40003f05270 */
[----:B------:R-:W-:Y:S01]  /*eee0*/  SHF.R.S32.HI R20, RZ, 0x1f, R0 ;  /* 0x0000001fff147819 */ /* 0x000fe20000011400 */
[----:B------:R-:W-:Y:S01]  /*eef0*/  IMAD R5, R184, UR5, R5 ;  /* 0x00000005b8057c24 */ /* 0x000fe2000f8e0205 */
[----:B------:R-:W-:Y:S01]  /*ef00*/  ULDC.64 UR4, c[0x0][0xaf0] ;  /* 0x0002bc0000047ab9 */ /* 0x000fe20000000a00 */
[----:B------:R-:W-:Y:S01]  /*ef10*/  LOP3.LUT R12, R13, 0x380, RZ, 0xc0, !PT ;  /* 0x000003800d0c7812 */ /* 0x000fe200078ec0ff */
[----:B------:R-:W-:Y:S01]  /*ef20*/  IMAD R7, R7, 0x20, R6 ;  /* 0x0000002007077824 */ /* 0x000fe200078e0206 */
[----:B------:R-:W-:Y:S01]  /*ef30*/  LOP3.LUT R40, R40, R41, RZ, 0x3c, !PT ;  /* 0x0000002928287212 */ /* 0x000fe200078e3cff */
[C---:B------:R-:W-:Y:S01]  /*ef40*/  VIADD R157, R192.reuse, 0x80 ;  /* 0x00000080c09d7836 */ /* 0x040fe20000000000 */
[----:B------:R-:W-:Y:S01]  /*ef50*/  LOP3.LUT R44, R45, 0x380, RZ, 0xc0, !PT ;  /* 0x000003802d2c7812 */ /* 0x000fe200078ec0ff */
[----:B------:R-:W-:Y:S01]  /*ef60*/  VIADD R156, R192, 0xc0 ;  /* 0x000000c0c09c7836 */ /* 0x000fe20000000000 */
[----:B------:R-:W-:Y:S01]  /*ef70*/  SHF.R.U64 R12, R12, 0x3, RZ ;  /* 0x000000030c0c7819 */ /* 0x000fe200000012ff */
[----:B------:R-:W-:Y:S01]  /*ef80*/  VIADD R152, R192, 0x100 ;  /* 0x00000100c0987836 */ /* 0x000fe20000000000 */
[----:B------:R-:W0:Y:S01]  /*ef90*/  @P0 LDC R81, c[0x0][0xbec] ;  /* 0x0002fb00ff510b82 */ /* 0x000e220000000800 */
[----:B------:R-:W-:Y:S01]  /*efa0*/  IMAD R21, R20, UR4, RZ ;  /* 0x0000000414157c24 */ /* 0x000fe2000f8e02ff */
[----:B------:R-:W-:Y:S01]  /*efb0*/  SHF.R.U64 R44, R44, 0x3, RZ ;  /* 0x000000032c2c7819 */ /* 0x000fe200000012ff */
[----:B------:R-:W-:Y:S01]  /*efc0*/  IMAD.X R41, RZ, RZ, R15, P1 ;  /* 0x000000ffff297224 */ /* 0x000fe200008e060f */
[----:B------:R-:W-:Y:S01]  /*efd0*/  IADD3 R69, P1, R14, 0xd000, RZ ;  /* 0x0000d0000e457810 */ /* 0x000fe20007f3e0ff */
[----:B------:R-:W-:Y:S01]  /*efe0*/  IMAD R3, R3, R80, RZ ;  /* 0x0000005003037224 */ /* 0x000fe200078e02ff */
[----:B------:R-:W-:Y:S01]  /*eff0*/  LOP3.LUT R12, R12, R13, RZ, 0x3c, !PT ;  /* 0x0000000d0c0c7212 */ /* 0x000fe200078e3cff */
[----:B------:R-:W-:Y:S01]  /*f000*/  VIADD R88, R192, 0x140 ;  /* 0x00000140c0587836 */ /* 0x000fe20000000000 */
[----:B------:R-:W1:Y:S01]  /*f010*/  @P0 LDC R83, c[0x0][0xbf0] ;  /* 0x0002fc00ff530b82 */ /* 0x000e620000000800 */
[----:B------:R-:W-:Y:S01]  /*f020*/  IMAD R82, R158, 0x40, R7 ;  /* 0x000000409e527824 */ /* 0x000fe200078e0207 */
[C---:B------:R-:W-:Y:S01]  /*f030*/  IADD3 R25, P4, R14.reuse, 0x2000, RZ ;  /* 0x000020000e197810 */ /* 0x040fe20007f9e0ff */
[----:B------:R-:W-:Y:S01]  /*f040*/  IMAD.X R13, RZ, RZ, R15, P3 ;  /* 0x000000ffff0d7224 */ /* 0x000fe200018e060f */
[C---:B------:R-:W-:Y:S01]  /*f050*/  IADD3 R29, P5, R14.reuse, 0x3000, RZ ;  /* 0x000030000e1d7810 */ /* 0x040fe20007fbe0ff */
[----:B------:R-:W5:Y:S01]  /*f060*/  LD.E.128 R64, desc[UR42][R64.64] ;  /* 0x0000002a40407980 */ /* 0x000f62000c101d00 */
[----:B------:R-:W-:-:S02]  /*f070*/  IADD3 R33, P6, R14, 0x4000, RZ ;  /* 0x000040000e217810 */ /* 0x000fc40007fde0ff */
[----:B------:R-:W2:Y:S01]  /*f080*/  LDC R20, c[0x0][0xac8] ;  /* 0x0002b200ff147b82 */ /* 0x000ea20000000800 */
[----:B------:R-:W-:Y:S01]  /*f090*/  LOP3.LUT R68, R69, 0x380, RZ, 0xc0, !PT ;  /* 0x0000038045447812 */ /* 0x000fe200078ec0ff */
[----:B------:R-:W-:Y:S01]  /*f0a0*/  IMAD R7, R0, UR5, R21 ;  /* 0x0000000500077c24 */ /* 0x000fe2000f8e0215 */
[----:B------:R-:W-:Y:S01]  /*f0b0*/  IADD3 R49, P3, R14, 0x8000, RZ ;  /* 0x000080000e317810 */ /* 0x000fe20007f7e0ff */
[----:B------:R-:W-:Y:S01]  /*f0c0*/  IMAD.WIDE.U32 R4, R0, UR4, R4 ;  /* 0x0000000400047c25 */ /* 0x000fe2000f8e0004 */
[----:B------:R-:W-:Y:S01]  /*f0d0*/  LOP3.LUT R44, R44, R45, RZ, 0x3c, !PT ;  /* 0x0000002d2c2c7212 */ /* 0x000fe200078e3cff */
[----:B------:R-:W-:Y:S01]  /*f0e0*/  ULDC.64 UR4, c[0x0][0xae0] ;  /* 0x0002b80000047ab9 */ /* 0x000fe20000000a00 */
[----:B------:R-:W-:Y:S01]  /*f0f0*/  LOP3.LUT R24, R25, 0x380, RZ, 0xc0, !PT ;  /* 0x0000038019187812 */ /* 0x000fe200078ec0ff */
[----:B0-----:R-:W-:Y:S01]  /*f100*/  @P0 IMAD.HI.U32 R0, R82, R81, RZ ;  /* 0x0000005152000227 */ /* 0x001fe200078e00ff */
[----:B------:R-:W-:Y:S01]  /*f110*/  LOP3.LUT R28, R29, 0x380, RZ, 0xc0, !PT ;  /* 0x000003801d1c7812 */ /* 0x000fe200078ec0ff */
[----:B------:R-:W5:Y:S01]  /*f120*/  LD.E.128 R40, desc[UR42][R40.64] ;  /* 0x0000002a28287980 */ /* 0x000f62000c101d00 */
[----:B------:R-:W-:Y:S01]  /*f130*/  LOP3.LUT R32, R33, 0x380, RZ, 0xc0, !PT ;  /* 0x0000038021207812 */ /* 0x000fe200078ec0ff */
[----:B------:R-:W-:Y:S01]  /*f140*/  IMAD.X R45, RZ, RZ, R15, P2 ;  /* 0x000000ffff2d7224 */ /* 0x000fe200010e060f */
[----:B------:R-:W-:Y:S01]  /*f150*/  IADD3 R73, P2, R14, 0xe000, RZ ;  /* 0x0000e0000e497810 */ /* 0x000fe20007f5e0ff */
[----:B------:R-:W-:Y:S01]  /*f160*/  IMAD R21, R158, 0x40, R6 ;  /* 0x000000409e157824 */ /* 0x000fe200078e0206 */
[----:B------:R-:W-:Y:S01]  /*f170*/  SHF.R.U64 R68, R68, 0x3, RZ ;  /* 0x0000000344447819 */ /* 0x000fe200000012ff */
[----:B------:R-:W-:Y:S01]  /*f180*/  VIADD R158, R192, 0x40 ;  /* 0x00000040c09e7836 */ /* 0x000fe20000000000 */
[----:B------:R-:W-:Y:S01]  /*f190*/  LOP3.LUT R48, R49, 0x380, RZ, 0xc0, !PT ;  /* 0x0000038031307812 */ /* 0x000fe200078ec0ff */
[----:B------:R-:W-:Y:S01]  /*f1a0*/  IMAD.MOV.U32 R81, RZ, RZ, R82 ;  /* 0x000000ffff517224 */ /* 0x000fe200078e0052 */
[----:B-1----:R-:W-:Y:S01]  /*f1b0*/  @P0 SHF.R.U32.HI R81, RZ, R83, R0 ;  /* 0x00000053ff510219 */ /* 0x002fe20000011600 */
[----:B------:R-:W-:Y:S01]  /*f1c0*/  IMAD.IADD R5, R5, 0x1, R7 ;  /* 0x0000000105057824 */ /* 0x000fe200078e0207 */
[----:B------:R-:W-:Y:S01]  /*f1d0*/  SHF.R.U64 R24, R24, 0x3, RZ ;  /* 0x0000000318187819 */ /* 0x000fe200000012ff */
[----:B------:R-:W5:Y:S01]  /*f1e0*/  LD.E.128 R44, desc[UR42][R44.64] ;  /* 0x0000002a2c2c7980 */ /* 0x000f62000c101d00 */
[----:B------:R-:W-:-:S02]  /*f1f0*/  SHF.R.U64 R28, R28, 0x3, RZ ;  /* 0x000000031c1c7819 */ /* 0x000fc400000012ff */
[----:B------:R-:W-:Y:S02]  /*f200*/  SHF.R.U64 R32, R32, 0x3, RZ ;  /* 0x0000000320207819 */ /* 0x000fe400000012ff */
[----:B------:R-:W-:Y:S02]  /*f210*/  LOP3.LUT R72, R73, 0x380, RZ, 0xc0, !PT ;  /* 0x0000038049487812 */ /* 0x000fe400078ec0ff */
[----:B------:R-:W-:Y:S01]  /*f220*/  LOP3.LUT R68, R68, R69, RZ, 0x3c, !PT ;  /* 0x0000004544447212 */ /* 0x000fe200078e3cff */
[----:B------:R-:W-:Y:S01]  /*f230*/  IMAD.X R69, RZ, RZ, R15, P1 ;  /* 0x000000ffff457224 */ /* 0x000fe200008e060f */
[----:B------:R-:W-:Y:S02]  /*f240*/  SHF.R.U64 R48, R48, 0x3, RZ ;  /* 0x0000000330307819 */ /* 0x000fe400000012ff */
[----:B--2---:R-:W-:Y:S02]  /*f250*/  ISETP.GE.AND P1, PT, R158, R20, PT ;  /* 0x000000149e00720c */ /* 0x004fe40003f26270 */
[----:B------:R-:W-:-:S02]  /*f260*/  SHF.R.S32.HI R0, RZ, 0x1f, R81 ;  /* 0x0000001fff007819 */ /* 0x000fc40000011451 */
[----:B------:R-:W-:Y:S01]  /*f270*/  ISETP.GE.AND P0, PT, R157, R20, PT ;  /* 0x000000149d00720c */ /* 0x000fe20003f06270 */
[----:B------:R-:W-:Y:S01]  /*f280*/  IMAD.MOV R7, RZ, RZ, -R81 ;  /* 0x000000ffff077224 */ /* 0x000fe200078e0a51 */
[----:B------:R-:W-:Y:S01]  /*f290*/  LOP3.LUT R24, R24, R25, RZ, 0x3c, !PT ;  /* 0x0000001918187212 */ /* 0x000fe200078e3cff */
[--C-:B------:R-:W-:Y:S01]  /*f2a0*/  IMAD.X R25, RZ, RZ, R15.reuse, P4 ;  /* 0x000000ffff197224 */ /* 0x100fe200020e060f */
[----:B------:R-:W-:Y:S01]  /*f2b0*/  LOP3.LUT R28, R28, R29, RZ, 0x3c, !PT ;  /* 0x0000001d1c1c7212 */ /* 0x000fe200078e3cff */
[--C-:B------:R-:W-:Y:S01]  /*f2c0*/  IMAD.X R29, RZ, RZ, R15.reuse, P5 ;  /* 0x000000ffff1d7224 */ /* 0x100fe200028e060f */
[----:B------:R-:W-:Y:S01]  /*f2d0*/  LOP3.LUT R32, R32, R33, RZ, 0x3c, !PT ;  /* 0x0000002120207212 */ /* 0x000fe200078e3cff */
[----:B------:R-:W-:Y:S01]  /*f2e0*/  IMAD.X R33, RZ, RZ, R15, P6 ;  /* 0x000000ffff217224 */ /* 0x000fe200030e060f */
[----:B------:R-:W-:Y:S01]  /*f2f0*/  SHF.R.U64 R72, R72, 0x3, RZ ;  /* 0x0000000348487819 */ /* 0x000fe200000012ff */
[----:B------:R-:W-:Y:S01]  /*f300*/  IMAD.WIDE.U32 R4, R81, UR4, R4 ;  /* 0x0000000451047c25 */ /* 0x000fe2000f8e0004 */
[----:B------:R-:W-:Y:S01]  /*f310*/  LOP3.LUT R48, R48, R49, RZ, 0x3c, !PT ;  /* 0x0000003130307212 */ /* 0x000fe200078e3cff */
[----:B------:R-:W5:Y:S01]  /*f320*/  LD.E.128 R24, desc[UR42][R24.64] ;  /* 0x0000002a18187980 */ /* 0x000f62000c101d00 */
[C---:B------:R-:W-:Y:S01]  /*f330*/  IADD3 R53, P4, R14.reuse, 0x9000, RZ ;  /* 0x000090000e357810 */ /* 0x040fe20007f9e0ff */
[----:B------:R-:W-:Y:S01]  /*f340*/  IMAD.X R49, RZ, RZ, R15, P3 ;  /* 0x000000ffff317224 */ /* 0x000fe200018e060f */
[C---:B------:R-:W-:Y:S01]  /*f350*/  IADD3 R57, P5, R14.reuse, 0xa000, RZ ;  /* 0x0000a0000e397810 */ /* 0x040fe20007fbe0ff */
[----:B------:R-:W5:Y:S01]  /*f360*/  LD.E.128 R68, desc[UR42][R68.64] ;  /* 0x0000002a44447980 */ /* 0x000f62000c101d00 */
[----:B------:R-:W-:-:S02]  /*f370*/  IADD3 R61, P6, R14, 0xb000, RZ ;  /* 0x0000b0000e3d7810 */ /* 0x000fc40007fde0ff */
[----:B------:R-:W-:Y:S01]  /*f380*/  SEL R6, RZ, 0xffffffff, P1 ;  /* 0xffffffffff067807 */ /* 0x000fe20000800000 */
[----:B------:R-:W-:Y:S01]  /*f390*/  IMAD R0, R0, UR4, RZ ;  /* 0x0000000400007c24 */ /* 0x000fe2000f8e02ff */
[C---:B------:R-:W-:Y:S02]  /*f3a0*/  IADD3 R11, P3, R14.reuse, 0xf000, RZ ;  /* 0x0000f0000e0b7810 */ /* 0x040fe40007f7e0ff */
[----:B------:R-:W-:Y:S01]  /*f3b0*/  LOP3.LUT R9, R14, 0x380, RZ, 0xc0, !PT ;  /* 0x000003800e097812 */ /* 0x000fe200078ec0ff */
[----:B------:R-:W-:Y:S01]  /*f3c0*/  IMAD R7, R80, R7, R82 ;  /* 0x0000000750077224 */ /* 0x000fe200078e0252 */
[----:B------:R-:W-:Y:S01]  /*f3d0*/  LOP3.LUT R72, R72, R73, RZ, 0x3c, !PT ;  /* 0x0000004948487212 */ /* 0x000fe200078e3cff */
[--C-:B------:R-:W-:Y:S01]  /*f3e0*/  IMAD.X R73, RZ, RZ, R15.reuse, P2 ;  /* 0x000000ffff497224 */ /* 0x100fe200010e060f */
[----:B------:R-:W-:Y:S01]  /*f3f0*/  LOP3.LUT R52, R53, 0x380, RZ, 0xc0, !PT ;  /* 0x0000038035347812 */ /* 0x000fe200078ec0ff */
[----:B------:R-:W-:Y:S01]  /*f400*/  IMAD.SHL.U32 R83, R6, 0x2, RZ ;  /* 0x0000000206537824 */ /* 0x000fe200078e00ff */
[----:B------:R-:W-:Y:S01]  /*f410*/  LOP3.LUT R56, R57, 0x380, RZ, 0xc0, !PT ;  /* 0x0000038039387812 */ /* 0x000fe200078ec0ff */
[----:B------:R-:W5:Y:S01]  /*f420*/  LD.E.128 R28, desc[UR42][R28.64] ;  /* 0x0000002a1c1c7980 */ /* 0x000f62000c101d00 */
[----:B------:R-:W-:Y:S01]  /*f430*/  LOP3.LUT R60, R61, 0x380, RZ, 0xc0, !PT ;  /* 0x000003803d3c7812 */ /* 0x000fe200078ec0ff */
[----:B------:R-:W-:Y:S01]  /*f440*/  IMAD R81, R81, UR5, R0 ;  /* 0x0000000551517c24 */ /* 0x000fe2000f8e0200 */
[----:B------:R-:W-:Y:S01]  /*f450*/  ISETP.GE.AND P2, PT, R192, R20, PT ;  /* 0x00000014c000720c */ /* 0x000fe20003f46270 */
[----:B------:R-:W-:Y:S01]  /*f460*/  IMAD.X R77, RZ, RZ, R15, P3 ;  /* 0x000000ffff4d7224 */ /* 0x000fe200018e060f */
[----:B------:R-:W-:Y:S01]  /*f470*/  LOP3.LUT R10, R11, 0x380, RZ, 0xc0, !PT ;  /* 0x000003800b0a7812 */ /* 0x000fe200078ec0ff */
[----:B------:R-:W-:Y:S01]  /*f480*/  ULDC.64 UR4, c[0x0][0xad8] ;  /* 0x0002b60000047ab9 */ /* 0x000fe20000000a00 */
[----:B------:R-:W-:Y:S01]  /*f490*/  SEL R6, RZ, 0xffffffff, P0 ;  /* 0xffffffffff067807 */ /* 0x000fe20000000000 */
[----:B------:R-:W5:Y:S01]  /*f4a0*/  LD.E.128 R32, desc[UR42][R32.64] ;  /* 0x0000002a20207980 */ /* 0x000f62000c101d00 */
[----:B------:R-:W-:-:S02]  /*f4b0*/  SHF.R.U64 R52, R52, 0x3, RZ ;  /* 0x0000000334347819 */ /* 0x000fc400000012ff */
[----:B------:R-:W-:Y:S01]  /*f4c0*/  SHF.R.U64 R56, R56, 0x3, RZ ;  /* 0x0000000338387819 */ /* 0x000fe200000012ff */
[----:B------:R-:W5:Y:S01]  /*f4d0*/  LD.E.128 R48, desc[UR42][R48.64] ;  /* 0x0000002a30307980 */ /* 0x000f62000c101d00 */
[----:B------:R-:W-:Y:S02]  /*f4e0*/  SHF.R.U64 R60, R60, 0x3, RZ ;  /* 0x000000033c3c7819 */ /* 0x000fe400000012ff */
[----:B------:R-:W-:Y:S01]  /*f4f0*/  SHF.R.U64 R9, R9, 0x3, RZ ;  /* 0x0000000309097819 */ /* 0x000fe200000012ff */
[----:B------:R-:W5:Y:S01]  /*f500*/  LD.E.128 R72, desc[UR42][R72.64] ;  /* 0x0000002a48487980 */ /* 0x000f62000c101d00 */
[----:B------:R-:W-:Y:S02]  /*f510*/  SEL R0, RZ, 0x1, P2 ;  /* 0x00000001ff007807 */ /* 0x000fe40001000000 */
[----:B------:R-:W-:Y:S01]  /*f520*/  ISETP.GE.AND P0, PT, R156, R20, PT ;  /* 0x000000149c00720c */ /* 0x000fe20003f06270 */
[----:B------:R-:W-:Y:S01]  /*f530*/  IMAD.IADD R5, R5, 0x1, R81 ;  /* 0x0000000105057824 */ /* 0x000fe200078e0251 */
[----:B------:R-:W-:Y:S01]  /*f540*/  SHF.R.U64 R10, R10, 0x3, RZ ;  /* 0x000000030a0a7819 */ /* 0x000fe200000012ff */
        /* <DEDUP_REMOVED lines=9> */
[----:B------:R-:W-:Y:S01]  /*f5e0*/  LOP3.LUT R0, R83, 0x2, R0, 0xe2, !PT ;  /* 0x0000000253007812 */ /* 0x000fe200078ee200 */
[----:B------:R-:W5:Y:S01]  /*f5f0*/  LD.E.128 R12, desc[UR42][R12.64] ;  /* 0x0000002a0c0c7980 */ /* 0x000f62000c101d00 */
[----:B------:R-:W-:-:S02]  /*f600*/  SEL R6, RZ, 0xffffffff, P0 ;  /* 0xffffffffff067807 */ /* 0x000fc40000000000 */
[----:B------:R-:W-:Y:S01]  /*f610*/  LOP3.LUT R76, R10, R11, RZ, 0x3c, !PT ;  /* 0x0000000b0a4c7212 */ /* 0x000fe200078e3cff */
[----:B------:R-:W5:Y:S01]  /*f620*/  LD.E.128 R52, desc[UR42][R52.64] ;  /* 0x0000002a34347980 */ /* 0x000f62000c101d00 */
[-C--:B------:R-:W-:Y:S02]  /*f630*/  ISETP.GE.AND P0, PT, R152, R20.reuse, PT ;  /* 0x000000149800720c */ /* 0x080fe40003f06270 */
[----:B------:R-:W-:Y:S01]  /*f640*/  SHF.R.S32.HI R80, RZ, 0x1f, R7 ;  /* 0x0000001fff507819 */ /* 0x000fe20000011407 */
[----:B------:R-:W5:Y:S01]  /*f650*/  LD.E.128 R8, desc[UR42][R8.64] ;  /* 0x0000002a08087980 */ /* 0x000f62000c101d00 */
[----:B------:R-:W-:Y:S01]  /*f660*/  LOP3.LUT R0, R81, 0x4, R0, 0xe2, !PT ;  /* 0x0000000451007812 */ /* 0x000fe200078ee200 */
[----:B------:R-:W-:Y:S01]  /*f670*/  IMAD.SHL.U32 R81, R6, 0x8, RZ ;  /* 0x0000000806517824 */ /* 0x000fe200078e00ff */
[----:B------:R-:W-:Y:S01]  /*f680*/  SEL R6, RZ, 0xffffffff, P0 ;  /* 0xffffffffff067807 */ /* 0x000fe20000000000 */
[----:B------:R-:W5:Y:S01]  /*f690*/  LD.E.128 R56, desc[UR42][R56.64] ;  /* 0x0000002a38387980 */ /* 0x000f62000c101d00 */
[----:B------:R-:W-:Y:S01]  /*f6a0*/  IMAD R80, R80, UR4, RZ ;  /* 0x0000000450507c24 */ /* 0x000fe2000f8e02ff */
[----:B------:R-:W-:-:S02]  /*f6b0*/  ISETP.GE.AND P0, PT, R88, R20, PT ;  /* 0x000000145800720c */ /* 0x000fc40003f06270 */
[----:B------:R-:W5:Y:S04]  /*f6c0*/  LD.E.128 R60, desc[UR42][R60.64] ;  /* 0x0000002a3c3c7980 */ /* 0x000f68000c101d00 */
[----:B------:R-:W5:Y:S01]  /*f6d0*/  LD.E.128 R76, desc[UR42][R76.64] ;  /* 0x0000002a4c4c7980 */ /* 0x000f62000c101d00 */
[----:B------:R-:W-:Y:S01]  /*f6e0*/  LOP3.LUT R0, R81, 0x8, R0, 0xe2, !PT ;  /* 0x0000000851007812 */ /* 0x000fe200078ee200 */
[----:B------:R-:W-:Y:S01]  /*f6f0*/  @!PT LDS RZ, [RZ] ;  /* 0x00000000fffff984 */ /* 0x000fe20000000800 */
[----:B------:R-:W-:Y:S01]  /*f700*/  @!PT LDS RZ, [RZ] ;  /* 0x00000000fffff984 */ /* 0x000fe20000000800 */
[----:B------:R-:W-:Y:S01]  /*f710*/  @!PT LDS RZ, [RZ] ;  /* 0x00000000fffff984 */ /* 0x000fe20000000800 */
[----:B------:R-:W-:Y:S01]  /*f720*/  @!PT LDS RZ, [RZ] ;  /* 0x00000000fffff984 */ /* 0x000fe20000000800 */
[----:B------:R0:W-:Y:S06]  /*f730*/  MEMBAR.ALL.CTA ;  /* 0x0000000000007992 */ /* 0x0001ec0000008000 */
[----:B0-----:R-:W0:Y:S01]  /*f740*/  FENCE.VIEW.ASYNC.S ;  /* 0x00000000000073c6 */ /* 0x001e220000000000 */
[----:B------:R-:W-:Y:S01]  /*f750*/  IMAD.SHL.U32 R83, R6, 0x10, RZ ;  /* 0x0000001006537824 */ /* 0x000fe200078e00ff */
[----:B------:R-:W-:Y:S01]  /*f760*/  SEL R6, RZ, 0xffffffff, P0 ;  /* 0xffffffffff067807 */ /* 0x000fe20000000000 */
[----:B------:R-:W-:-:S02]  /*f770*/  IMAD R81, R7, UR5, R80 ;  /* 0x0000000507517c24 */ /* 0x000fc4000f8e0250 */
[----:B------:R-:W-:Y:S01]  /*f780*/  IMAD.WIDE.U32 R4, R7, UR4, R4 ;  /* 0x0000000407047c25 */ /* 0x000fe2000f8e0004 */
[----:B------:R-:W-:Y:S01]  /*f790*/  ULDC.64 UR4, c[0x0][0xa80] ;  /* 0x0002a00000047ab9 */ /* 0x000fe20000000a00 */
[----:B------:R-:W-:Y:S02]  /*f7a0*/  LOP3.LUT R0, R83, 0x10, R0, 0xe2, !PT ;  /* 0x0000001053007812 */ /* 0x000fe400078ee200 */
[----:B------:R-:W-:Y:S02]  /*f7b0*/  VIADD R86, R192, 0x180 ;  /* 0x00000180c0567836 */ /* 0x000fe40000000000 */
[----:B------:R-:W-:Y:S01]  /*f7c0*/  IMAD.IADD R7, R5, 0x1, R81 ;  /* 0x0000000105077824 */ /* 0x000fe200078e0251 */
[----:B------:R-:W-:Y:S01]  /*f7d0*/  LEA R81, P1, R4, UR4, 0x1 ;  /* 0x0000000404517c11 */ /* 0x000fe2000f8208ff */
[----:B------:R-:W-:Y:S01]  /*f7e0*/  IMAD.SHL.U32 R83, R6, 0x20, RZ ;  /* 0x0000002006537824 */ /* 0x000fe200078e00ff */
[----:B------:R-:W-:Y:S01]  /*f7f0*/  ISETP.GE.AND P0, PT, R86, R20, PT ;  /* 0x000000145600720c */ /* 0x000fe20003f06270 */
[----:B------:R-:W-:Y:S01]  /*f800*/  VIADD R84, R192, 0x1c0 ;  /* 0x000001c0c0547836 */ /* 0x000fe20000000000 */
[----:B------:R-:W-:-:S02]  /*f810*/  LEA.HI.X R82, R4, UR5, R7, 0x1, P1 ;  /* 0x0000000504527c11 */ /* 0x000fc400088f0c07 */
[----:B------:R-:W-:Y:S01]  /*f820*/  LOP3.LUT R80, R83, 0x20, R0, 0xe2, !PT ;  /* 0x0000002053507812 */ /* 0x000fe200078ee200 */
[----:B------:R-:W-:Y:S01]  /*f830*/  VIADD R0, R2, 0x28c20 ;  /* 0x00028c2002007836 */ /* 0x000fe20000000000 */
[----:B------:R-:W-:Y:S02]  /*f840*/  ISETP.GE.AND P1, PT, R21, R3, PT ;  /* 0x000000031500720c */ /* 0x000fe40003f26270 */
[----:B------:R-:W-:Y:S02]  /*f850*/  SEL R5, RZ, 0x40, P0 ;  /* 0x00000040ff057807 */ /* 0x000fe40000000000 */
[----:B------:R-:W-:Y:S02]  /*f860*/  ISETP.GE.AND P0, PT, R84, R20, PT ;  /* 0x000000145400720c */ /* 0x000fe40003f06270 */
[----:B------:R-:W-:Y:S02]  /*f870*/  LOP3.LUT R80, R80, R5, RZ, 0xfc, !PT ;  /* 0x0000000550507212 */ /* 0x000fe400078efcff */
[----:B------:R-:W-:-:S02]  /*f880*/  PRMT R0, RZ, 0x654, R0 ;  /* 0x00000654ff007816 */ /* 0x000fc40000000000 */
[----:B------:R-:W-:Y:S01]  /*f890*/  SEL R5, RZ, 0x80, P0 ;  /* 0x00000080ff057807 */ /* 0x000fe20000000000 */
[C---:B------:R-:W-:Y:S01]  /*f8a0*/  VIADD R85, R192.reuse, 0x1c0 ;  /* 0x000001c0c0557836 */ /* 0x040fe20000000000 */
[----:B0-----:R0:W-:Y:S01]  /*f8b0*/  SYNCS.ARRIVE.TRANS64.RED.A1T0 RZ, [R0+URZ], RZ ;  /* 0x000000ff00ff79a7 */ /* 0x0011e2000810043f */
[C---:B------:R-:W-:Y:S02]  /*f8c0*/  VIADD R87, R192.reuse, 0x180 ;  /* 0x00000180c0577836 */ /* 0x040fe40000000000 */
[C---:B------:R-:W-:Y:S02]  /*f8d0*/  VIADD R89, R192.reuse, 0x140 ;  /* 0x00000140c0597836 */ /* 0x040fe40000000000 */
[C---:B------:R-:W-:Y:S02]  /*f8e0*/  VIADD R90, R192.reuse, 0x100 ;  /* 0x00000100c05a7836 */ /* 0x040fe40000000000 */
[----:B------:R-:W-:Y:S01]  /*f8f0*/  VIADD R91, R192, 0xc0 ;  /* 0x000000c0c05b7836 */ /* 0x000fe20000000000 */
[----:B0-----:R-:W-:Y:S01]  /*f900*/  LOP3.LUT R0, R80, R5, RZ, 0xfc, !PT ;  /* 0x0000000550007212 */ /* 0x001fe200078efcff */
[----:B------:R-:W-:-:S02]  /*f910*/  VIADD R92, R192, 0x80 ;  /* 0x00000080c05c7836 */ /* 0x000fc40000000000 */
[----:B------:R-:W-:Y:S01]  /*f920*/  VIADD R93, R192, 0x40 ;  /* 0x00000040c05d7836 */ /* 0x000fe20000000000 */
[----:B------:R0:W1:Y:S01]  /*f930*/  SHFL.IDX PT, R4, R81, RZ, 0x181f ;  /* 0x00181fff51047589 */ /* 0x00006200000e0000 */
[----:B------:R-:W-:Y:S03]  /*f940*/  BSSY B1, `(.L_x_717) ;  /* 0x0000029000017945 */ /* 0x000fe60003800000 */
[----:B------:R0:W2:Y:S01]  /*f950*/  SHFL.IDX PT, R5, R82, RZ, 0x181f ;  /* 0x00181fff52057589 */ /* 0x0000a200000e0000 */
[----:B------:R-:W-:Y:S02]  /*f960*/  SHF.R.S32.HI R85, RZ, 0x1f, R85 ;  /* 0x0000001fff557819 */ /* 0x000fe40000011455 */
[----:B------:R-:W-:Y:S02]  /*f970*/  SHF.R.S32.HI R87, RZ, 0x1f, R87 ;  /* 0x0000001fff577819 */ /* 0x000fe40000011457 */
[----:B------:R-:W-:-:S02]  /*f980*/  SHF.R.S32.HI R89, RZ, 0x1f, R89 ;  /* 0x0000001fff597819 */ /* 0x000fc40000011459 */
[----:B------:R-:W-:Y:S02]  /*f990*/  SHF.R.S32.HI R90, RZ, 0x1f, R90 ;  /* 0x0000001fff5a7819 */ /* 0x000fe4000001145a */
[----:B------:R-:W-:Y:S02]  /*f9a0*/  SHF.R.S32.HI R91, RZ, 0x1f, R91 ;  /* 0x0000001fff5b7819 */ /* 0x000fe4000001145b */
[----:B------:R-:W-:Y:S02]  /*f9b0*/  SHF.R.S32.HI R92, RZ, 0x1f, R92 ;  /* 0x0000001fff5c7819 */ /* 0x000fe4000001145c */
[----:B------:R-:W-:Y:S01]  /*f9c0*/  SHF.R.S32.HI R93, RZ, 0x1f, R93 ;  /* 0x0000001fff5d7819 */ /* 0x000fe2000001145d */
[----:B0-----:R-:W-:Y:S06]  /*f9d0*/  @P1 BRA `(.L_x_718) ;  /* 0x00000000007c1947 */ /* 0x001fec0003800000 */
[-C--:B------:R-:W-:Y:S02]  /*f9e0*/  ISETP.GE.AND P0, PT, R192, R20.reuse, PT ;  /* 0x00000014c000720c */ /* 0x080fe40003f06270 */
[-C--:B------:R-:W-:Y:S02]  /*f9f0*/  ISETP.GE.AND P1, PT, R158, R20.reuse, PT ;  /* 0x000000149e00720c */ /* 0x080fe40003f26270 */
[-C--:B------:R-:W-:Y:S02]  /*fa00*/  ISETP.GE.AND P5, PT, R157, R20.reuse, PT ;  /* 0x000000149d00720c */ /* 0x080fe40003fa6270 */
[-C--:B------:R-:W-:Y:S02]  /*fa10*/  ISETP.GE.AND P3, PT, R156, R20.reuse, PT ;  /* 0x000000149c00720c */ /* 0x080fe40003f66270 */
[----:B------:R-:W-:-:S05]  /*fa20*/  ISETP.GE.AND P2, PT, R152, R20, PT ;  /* 0x000000149800720c */ /* 0x000fca0003f46270 */
[----:B-12---:R-:W-:-:S05]  /*fa30*/  @!P0 IMAD.WIDE R6, R192, 0x2, R4 ;  /* 0x00000002c0068825 */ /* 0x006fca00078e0204 */
[----:B-----5:R0:W-:Y:S02]  /*fa40*/  @!P0 ST.E.128 desc[UR42][R6.64], R8 ;  /* 0x0000000806008985 */ /* 0x0201e4000c101d2a */
[-C--:B0-----:R-:W-:Y:S02]  /*fa50*/  @!P1 LEA R6, P0, R158, R4.reuse, 0x1 ;  /* 0x000000049e069211 */ /* 0x081fe400078008ff */
[----:B------:R-:W-:Y:S02]  /*fa60*/  @!P3 LEA R8, P6, R156, R4, 0x1 ;  /* 0x000000049c08b211 */ /* 0x000fe400078c08ff */
[-C--:B------:R-:W-:Y:S02]  /*fa70*/  @!P1 LEA.HI.X R7, R158, R5.reuse, R93, 0x1, P0 ;  /* 0x000000059e079211 */ /* 0x080fe400000f0c5d */
[----:B------:R-:W-:Y:S02]  /*fa80*/  LOP3.LUT P0, RZ, R80, 0x40, RZ, 0xc0, !PT ;  /* 0x0000004050ff7812 */ /* 0x000fe4000780c0ff */
[----:B------:R-:W-:Y:S01]  /*fa90*/  @!P3 LEA.HI.X R9, R156, R5, R91, 0x1, P6 ;  /* 0x000000059c09b211 */ /* 0x000fe200030f0c5b */
[----:B------:R0:W-:Y:S01]  /*faa0*/  @!P1 ST.E.128 desc[UR42][R6.64], R24 ;  /* 0x0000001806009985 */ /* 0x0001e2000c101d2a */
[----:B------:R-:W-:-:S13]  /*fab0*/  ISETP.GE.AND P1, PT, R88, R20, PT ;  /* 0x000000145800720c */ /* 0x000fda0003f26270 */
[CC--:B------:R-:W-:Y:S02]  /*fac0*/  @!P1 LEA R10, P6, R88.reuse, R4.reuse, 0x1 ;  /* 0x00000004580a9211 */ /* 0x0c0fe400078c08ff */
[C---:B0-----:R-:W-:Y:S02]  /*fad0*/  @!P5 LEA R6, P4, R157.reuse, R4, 0x1 ;  /* 0x000000049d06d211 */ /* 0x041fe400078808ff */
[-C--:B------:R-:W-:Y:S02]  /*fae0*/  @!P1 LEA.HI.X R11, R88, R5.reuse, R89, 0x1, P6 ;  /* 0x00000005580b9211 */ /* 0x080fe400030f0c59 */
[----:B------:R-:W-:Y:S02]  /*faf0*/  @!P5 LEA.HI.X R7, R157, R5, R92, 0x1, P4 ;  /* 0x000000059d07d211 */ /* 0x000fe400020f0c5c */
[----:B------:R-:W-:-:S03]  /*fb00*/  LOP3.LUT P4, RZ, R0, 0x80, RZ, 0xc0, !PT ;  /* 0x0000008000ff7812 */ /* 0x000fc6000788c0ff */
[----:B------:R0:W-:Y:S04]  /*fb10*/  @!P5 ST.E.128 desc[UR42][R6.64], R32 ;  /* 0x000000200600d985 */ /* 0x0001e8000c101d2a */
[----:B------:R1:W-:Y:S01]  /*fb20*/  @!P3 ST.E.128 desc[UR42][R8.64], R40 ;  /* 0x000000280800b985 */ /* 0x0003e2000c101d2a */
[-C--:B0-----:R-:W-:Y:S02]  /*fb30*/  @!P2 LEA R6, P5, R152, R4.reuse, 0x1 ;  /* 0x000000049806a211 */ /* 0x081fe400078a08ff */
[-C--:B-1----:R-:W-:Y:S02]  /*fb40*/  @P0 LEA R8, P3, R86, R4.reuse, 0x1 ;  /* 0x0000000456080211 */ /* 0x082fe400078608ff */
[----:B------:R-:W-:Y:S02]  /*fb50*/  @!P2 LEA.HI.X R7, R152, R5, R90, 0x1, P5 ;  /* 0x000000059807a211 */ /* 0x000fe400028f0c5a */
[----:B------:R-:W-:-:S02]  /*fb60*/  @P4 LEA R4, P5, R84, R4, 0x1 ;  /* 0x0000000454044211 */ /* 0x000fc400078a08ff */
[-C--:B------:R-:W-:Y:S01]  /*fb70*/  @P0 LEA.HI.X R9, R86, R5.reuse, R87, 0x1, P3 ;  /* 0x0000000556090211 */ /* 0x080fe200018f0c57 */
[----:B------:R0:W-:Y:S01]  /*fb80*/  @!P2 ST.E.128 desc[UR42][R6.64], R48 ;  /* 0x000000300600a985 */ /* 0x0001e2000c101d2a */
[----:B------:R-:W-:-:S03]  /*fb90*/  @P4 LEA.HI.X R5, R84, R5, R85, 0x1, P5 ;  /* 0x0000000554054211 */ /* 0x000fc600028f0c55 */
[----:B------:R0:W-:Y:S04]  /*fba0*/  @!P1 ST.E.128 desc[UR42][R10.64], R56 ;  /* 0x000000380a009985 */ /* 0x0001e8000c101d2a */
[----:B------:R0:W-:Y:S04]  /*fbb0*/  @P0 ST.E.128 desc[UR42][R8.64], R64 ;  /* 0x0000004008000985 */ /* 0x0001e8000c101d2a */
[----:B------:R0:W-:Y:S02]  /*fbc0*/  @P4 ST.E.128 desc[UR42][R4.64], R72 ;  /* 0x0000004804004985 */ /* 0x0001e4000c101d2a */
.L_x_718:
[----:B------:R-:W-:Y:S05]  /*fbd0*/  BSYNC B1 ;  /* 0x0000000000017941 */ /* 0x000fea0003800000 */
.L_x_717:
[----:B0-----:R-:W-:Y:S01]  /*fbe0*/  VIADD R6, R21, 0x20 ;  /* 0x0000002015067836 */ /* 0x001fe20000000000 */
[----:B--2---:R0:W2:Y:S04]  /*fbf0*/  SHFL.IDX PT, R5, R82, 0x1, 0x181f ;  /* 0x00381f0052057f89 */ /* 0x0040a800000e0000 */
[----:B------:R-:W-:Y:S01]  /*fc00*/  ISETP.GE.AND P0, PT, R6, R3, PT ;  /* 0x000000030600720c */ /* 0x000fe20003f06270 */
[----:B-1----:R0:W1:-:S12]  /*fc10*/  SHFL.IDX PT, R4, R81, 0x1, 0x181f ;  /* 0x00381f0051047f89 */ /* 0x00205800000e0000 */
[----:B0-----:R-:W-:Y:S05]  /*fc20*/  @P0 BRA `(.L_x_719) ;  /* 0x0000002c00b40947 */ /* 0x001fea0003800000 */
[-C--:B------:R-:W-:Y:S02]  /*fc30*/  ISETP.GE.AND P6, PT, R192, R20.reuse, PT ;  /* 0x00000014c000720c */ /* 0x080fe40003fc6270 */
[-C--:B------:R-:W-:Y:S02]  /*fc40*/  ISETP.GE.AND P5, PT, R158, R20.reuse, PT ;  /* 0x000000149e00720c */ /* 0x080fe40003fa6270 */
[-C--:B------:R-:W-:Y:S02]  /*fc50*/  ISETP.GE.AND P3, PT, R157, R20.reuse, PT ;  /* 0x000000149d00720c */ /* 0x080fe40003f66270 */
[-C--:B------:R-:W-:Y:S02]  /*fc60*/  ISETP.GE.AND P2, PT, R156, R20.reuse, PT ;  /* 0x000000149c00720c */ /* 0x080fe40003f46270 */
[-C--:B------:R-:W-:Y:S02]  /*fc70*/  ISETP.GE.AND P1, PT, R152, R20.reuse, PT ;  /* 0x000000149800720c */ /* 0x080fe40003f26270 */
[----:B------:R-:W-:-:S03]  /*fc80*/  ISETP.GE.AND P0, PT, R88, R20, PT ;  /* 0x000000145800720c */ /* 0x000fc60003f06270 */
[----:B-12---:R-:W-:Y:S02]  /*fc90*/  @!P6 IMAD.WIDE R6, R192, 0x2, R4 ;  /* 0x00000002c006e825 */ /* 0x006fe400078e0204 */
[----:B-----5:R-:W-:-:S03]  /*fca0*/  @!P5 LEA R8, P4, R158, R4, 0x1 ;  /* 0x000000049e08d211 */ /* 0x020fc600078808ff */
[----:B------:R0:W-:Y:S01]  /*fcb0*/  @!P6 ST.E.128 desc[UR42][R6.64], R12 ;  /* 0x0000000c0600e985 */ /* 0x0001e2000c101d2a */
[----:B------:R-:W-:Y:S02]  /*fcc0*/  @!P5 LEA.HI.X R9, R158, R5, R93, 0x1, P4 ;  /* 0x000000059e09d211 */ /* 0x000fe400020f0c5d */
[----:B------:R-:W-:-:S03]  /*fcd0*/  LOP3.LUT P4, RZ, R80, 0x40, RZ, 0xc0, !PT ;  /* 0x0000004050ff7812 */ /* 0x000fc6000788c0ff */
[----:B------:R1:W-:Y:S01]  /*fce0*/  @!P5 ST.E.128 desc[UR42][R8.64], R28 ;  /* 0x0000001c0800d985 */ /* 0x0003e2000c101d2a */
[----:B0-----:R-:W-:-:S04]  /*fcf0*/  @!P3 LEA R6, P6, R157, R4, 0x1 ;  /* 0x000000049d06b211 */ /* 0x001fc800078c08ff */
[----:B------:R-:W-:Y:S02]  /*fd00*/  @!P3 LEA.HI.X R7, R157, R5, R92, 0x1, P6 ;  /* 0x000000059d07b211 */ /* 0x000fe400030f0c5c */
[----:B-1----:R-:W-:-:S03]  /*fd10*/  @!P2 LEA R8, P5, R156, R4, 0x1 ;  /* 0x000000049c08a211 */ /* 0x002fc600078a08ff */
[----:B------:R0:W-:Y:S01]  /*fd20*/  @!P3 ST.E.128 desc[UR42][R6.64], R36 ;  /* 0x000000240600b985 */ /* 0x0001e2000c101d2a */
[-C--:B------:R-:W-:Y:S02]  /*fd30*/  @!P0 LEA R10, P3, R88, R4.reuse, 0x1 ;  /* 0x00000004580a8211 */ /* 0x080fe400078608ff */
[-C--:B------:R-:W-:Y:S02]  /*fd40*/  @!P2 LEA.HI.X R9, R156, R5.reuse, R91, 0x1, P5 ;  /* 0x000000059c09a211 */ /* 0x080fe400028f0c5b */
[-C--:B------:R-:W-:Y:S02]  /*fd50*/  @P4 LEA R12, P5, R86, R4.reuse, 0x1 ;  /* 0x00000004560c4211 */ /* 0x080fe400078a08ff */
[-C--:B------:R-:W-:Y:S01]  /*fd60*/  @!P0 LEA.HI.X R11, R88, R5.reuse, R89, 0x1, P3 ;  /* 0x00000005580b8211 */ /* 0x080fe200018f0c59 */
[----:B------:R3:W-:Y:S01]  /*fd70*/  @!P2 ST.E.128 desc[UR42][R8.64], R44 ;  /* 0x0000002c0800a985 */ /* 0x0007e2000c101d2a */
[----:B------:R-:W-:Y:S02]  /*fd80*/  @P4 LEA.HI.X R13, R86, R5, R87, 0x1, P5 ;  /* 0x00000005560d4211 */ /* 0x000fe400028f0c57 */
[----:B0-----:R-:W-:-:S04]  /*fd90*/  @!P1 LEA R6, P6, R152, R4, 0x1 ;  /* 0x0000000498069211 */ /* 0x001fc800078c08ff */
[----:B------:R-:W-:-:S05]  /*fda0*/  @!P1 LEA.HI.X R7, R152, R5, R90, 0x1, P6 ;  /* 0x0000000598079211 */ /* 0x000fca00030f0c5a */
[----:B------:R3:W-:Y:S04]  /*fdb0*/  @!P1 ST.E.128 desc[UR42][R6.64], R52 ;  /* 0x0000003406009985 */ /* 0x0007e8000c101d2a */
[----:B------:R3:W-:Y:S01]  /*fdc0*/  @!P0 ST.E.128 desc[UR42][R10.64], R60 ;  /* 0x0000003c0a008985 */ /* 0x0007e2000c101d2a */
[----:B------:R-:W-:-:S03]  /*fdd0*/  LOP3.LUT P0, RZ, R0, 0x80, RZ, 0xc0, !PT ;  /* 0x0000008000ff7812 */ /* 0x000fc6000780c0ff */
[----:B------:R3:W-:Y:S10]  /*fde0*/  @P4 ST.E.128 desc[UR42][R12.64], R68 ;  /* 0x000000440c004985 */ /* 0x0007f4000c101d2a */
[----:B------:R-:W-:Y:S05]  /*fdf0*/  @!P0 BRA `(.L_x_719) ;  /* 0x0000002c00408947 */ /* 0x000fea0003800000 */
[----:B------:R-:W-:-:S04]  /*fe00*/  LEA R4, P0, R84, R4, 0x1 ;  /* 0x0000000454047211 */ /* 0x000fc800078008ff */
[----:B------:R-:W-:-:S05]  /*fe10*/  LEA.HI.X R5, R84, R5, R85, 0x1, P0 ;  /* 0x0000000554057211 */ /* 0x000fca00000f0c55 */
[----:B------:R0:W-:Y:S01]  /*fe20*/  ST.E.128 desc[UR42][R4.64], R76 ;  /* 0x0000004c04007985 */ /* 0x0001e2000c101d2a */
[----:B------:R-:W-:Y:S05]  /*fe30*/  BRA `(.L_x_719) ;  /* 0x0000002c00307947 */ /* 0x000fea0003800000 */
.L_x_716:
[----:B0-2---:R-:W2:Y:S01]  /*fe40*/  LDL.LU R8, [R1+0x38] ;  /* 0x0000380001087983 */ /* 0x005ea20000300800 */
[----:B------:R-:W-:Y:S01]  /*fe50*/  ULDC.64 UR4, c[0x0][0xb08] ;  /* 0x0002c20000047ab9 */ /* 0x000fe20000000a00 */
[----:B------:R-:W0:Y:S02]  /*fe60*/  LDC R9, c[0x0][0xbe8] ;  /* 0x0002fa00ff097b82 */ /* 0x000e240000000800 */
[----:B------:R-:W3:Y:S04]  /*fe70*/  LDL R7, [R1+0x50] ;  /* 0x0000500001077983 */ /* 0x000ee80000100800 */
[----:B------:R-:W3:Y:S01]  /*fe80*/  LDL.LU R10, [R1+0x24] ;  /* 0x00002400010a7983 */ /* 0x000ee20000300800 */
[----:B------:R-:W-:Y:S01]  /*fe90*/  IMAD R6, R5, UR4, RZ ;  /* 0x0000000405067c24 */ /* 0x000fe2000f8e02ff */
[----:B------:R-:W-:Y:S01]  /*fea0*/  BSSY B1, `(.L_x_720) ;  /* 0x0000110000017945 */ /* 0x000fe20003800000 */
[----:B------:R-:W-:-:S02]  /*feb0*/  VIADD R21, R197, 0xf8 ;  /* 0x000000f8c5157836 */ /* 0x000fc40000000000 */
[C---:B------:R-:W-:Y:S02]  /*fec0*/  IMAD R6, R4.reuse, UR5, R6 ;  /* 0x0000000504067c24 */ /* 0x040fe4000f8e0206 */
[----:B------:R-:W-:Y:S01]  /*fed0*/  IMAD.WIDE.U32 R4, R4, UR4, RZ ;  /* 0x0000000404047c25 */ /* 0x000fe2000f8e00ff */
[----:B------:R-:W-:Y:S01]  /*fee0*/  ULDC.64 UR4, c[0x0][0xb38] ;  /* 0x0002ce0000047ab9 */ /* 0x000fe20000000a00 */
[----:B------:R-:W-:Y:S02]  /*fef0*/  SHF.R.S32.HI R21, RZ, 0x1f, R21 ;  /* 0x0000001fff157819 */ /* 0x000fe40000011415 */
[----:B------:R-:W-:Y:S01]  /*ff00*/  IMAD.IADD R5, R5, 0x1, R6 ;  /* 0x0000000105057824 */ /* 0x000fe200078e0206 */
[----:B------:R-:W-:Y:S01]  /*ff10*/  SHF.R.S32.HI R6, RZ, 0x1f, R0 ;  /* 0x0000001fff067819 */ /* 0x000fe20000011400 */
[----:B------:R-:W-:Y:S02]  /*ff20*/  VIADD R156, R197, 0xf0 ;  /* 0x000000f0c59c7836 */ /* 0x000fe40000000000 */
[----:B------:R-:W-:Y:S01]  /*ff30*/  IMAD.WIDE.U32 R4, R184, UR4, R4 ;  /* 0x00000004b8047c25 */ /* 0x000fe2000f8e0004 */
[----:B0-----:R-:W-:-:S03]  /*ff40*/  ISETP.NE.AND P0, PT, R9, 0x1, PT ;  /* 0x000000010900780c */ /* 0x001fc60003f05270 */
[----:B------:R-:W-:Y:S01]  /*ff50*/  IMAD R5, R184, UR5, R5 ;  /* 0x00000005b8057c24 */ /* 0x000fe2000f8e0205 */
[----:B------:R-:W-:Y:S01]  /*ff60*/  ULDC.64 UR4, c[0x0][0xb40] ;  /* 0x0002d00000047ab9 */ /* 0x000fe20000000a00 */
[----:B------:R-:W-:Y:S01]  /*ff70*/  IMAD R3, R3, R9, RZ ;  /* 0x0000000903037224 */ /* 0x000fe200078e02ff */
[----:B------:R-:W-:Y:S01]  /*ff80*/  SHF.R.S32.HI R156, RZ, 0x1f, R156 ;  /* 0x0000001fff9c7819 */ /* 0x000fe2000001149c */
[----:B------:R-:W-:Y:S02]  /*ff90*/  IMAD R6, R6, UR4, RZ ;  /* 0x0000000406067c24 */ /* 0x000fe4000f8e02ff */
[----:B------:R-:W-:-:S04]  /*ffa0*/  IMAD.WIDE.U32 R4, R0, UR4, R4 ;  /* 0x0000000400047c25 */ /* 0x000fc8000f8e0004 */
[----:B------:R-:W-:Y:S01]  /*ffb0*/  IMAD R6, R0, UR5, R6 ;  /* 0x0000000500067c24 */ /* 0x000fe2000f8e0206 */
[----:B------:R-:W-:Y:S01]  /*ffc0*/  ULDC.64 UR4, c[0x0][0xb48] ;  /* 0x0002d20000047ab9 */ /* 0x000fe20000000a00 */
[----:B------:R-:W0:Y:S01]  /*ffd0*/  @P0 LDC R0, c[0x0][0xbf0] ;  /* 0x0002fc00ff000b82 */ /* 0x000e220000000800 */
[----:B------:R-:W-:Y:S02]  /*ffe0*/  VIADD R158, R197, 0xe8 ;  /* 0x000000e8c59e7836 */ /* 0x000fe40000000000 */
[----:B------:R-:W-:Y:S02]  /*fff0*/  IMAD.IADD R5, R5, 0x1, R6 ;  /* 0x0000000105057824 */ /* 0x000fe400078e0206 */
[C---:B------:R-:W-:Y:S01]  /*10000*/  VIADD R160, R197.reuse, 0xe0 ;  /* 0x000000e0c5a07836 */ /* 0x040fe20000000000 */
[----:B------:R-:W-:Y:S01]  /*10010*/  SHF.R.S32.HI R158, RZ, 0x1f, R158 ;  /* 0x0000001fff9e7819 */ /* 0x000fe2000001149e */
[C---:B------:R-:W-:Y:S02]  /*10020*/  VIADD R162, R197.reuse, 0xd8 ;  /* 0x000000d8c5a27836 */ /* 0x040fe40000000000 */
        /* <DEDUP_REMOVED lines=30> */
[----:B------:R-:W-:-:S02]  /*10210*/  VIADD R157, R197, 0xe8 ;  /* 0x000000e8c59d7836 */ /* 0x000fc40000000000 */
[C---:B------:R-:W-:Y:S02]  /*10220*/  VIADD R159, R197.reuse, 0xe0 ;  /* 0x000000e0c59f7836 */ /* 0x040fe40000000000 */
[C---:B------:R-:W-:Y:S02]  /*10230*/  VIADD R161, R197.reuse, 0xd8 ;  /* 0x000000d8c5a17836 */ /* 0x040fe40000000000 */
[C---:B------:R-:W-:Y:S02]  /*10240*/  VIADD R163, R197.reuse, 0xd0 ;  /* 0x000000d0c5a37836 */ /* 0x040fe40000000000 */
[C---:B------:R-:W-:Y:S02]  /*10250*/  VIADD R165, R197.reuse, 0xc8 ;  /* 0x000000c8c5a57836 */ /* 0x040fe40000000000 */
[C---:B------:R-:W-:Y:S02]  /*10260*/  VIADD R167, R197.reuse, 0xc0 ;  /* 0x000000c0c5a77836 */ /* 0x040fe40000000000 */
        /* <DEDUP_REMOVED lines=10> */
[----:B------:R-:W-:Y:S02]  /*10310*/  VIADD R222, R197, 0x68 ;  /* 0x00000068c5de7836 */ /* 0x000fe40000000000 */
[----:B--2---:R-:W-:-:S04]  /*10320*/  IMAD.WIDE.U32 R4, R8, UR4, R4 ;  /* 0x0000000408047c25 */ /* 0x004fc8000f8e0004 */
[----:B------:R-:W-:Y:S01]  /*10330*/  IMAD R5, R8, UR5, R5 ;  /* 0x0000000508057c24 */ /* 0x000fe2000f8e0205 */
[----:B------:R-:W-:Y:S01]  /*10340*/  ULDC.64 UR4, c[0x0][0xb30] ;  /* 0x0002cc0000047ab9 */ /* 0x000fe20000000a00 */
[----:B------:R-:W1:Y:S01]  /*10350*/  @P0 LDC R8, c[0x0][0xbec] ;  /* 0x0002fb00ff080b82 */ /* 0x000e620000000800 */
[----:B---3--:R-:W-:-:S04]  /*10360*/  IMAD R7, R10, 0x40, R7 ;  /* 0x000000400a077824 */ /* 0x008fc800078e0207 */
[----:B------:R-:W-:Y:S02]  /*10370*/  IMAD.MOV.U32 R6, RZ, RZ, R7 ;  /* 0x000000ffff067224 */ /* 0x000fe400078e0007 */
[----:B-1----:R-:W-:-:S05]  /*10380*/  @P0 IMAD.HI.U32 R8, R7, R8, RZ ;  /* 0x0000000807080227 */ /* 0x002fca00078e00ff */
[----:B0-----:R-:W-:-:S05]  /*10390*/  @P0 SHF.R.U32.HI R6, RZ, R0, R8 ;  /* 0x00000000ff060219 */ /* 0x001fca0000011608 */
[----:B------:R-:W-:Y:S02]  /*103a0*/  IMAD.MOV R0, RZ, RZ, -R6 ;  /* 0x000000ffff007224 */ /* 0x000fe400078e0a06 */
[----:B------:R-:W-:-:S04]  /*103b0*/  IMAD.WIDE.U32 R4, R6, UR4, R4 ;  /* 0x0000000406047c25 */ /* 0x000fc8000f8e0004 */
[----:B------:R-:W-:Y:S01]  /*103c0*/  IMAD R0, R9, R0, R7 ;  /* 0x0000000009007224 */ /* 0x000fe200078e0207 */
[----:B------:R-:W-:Y:S01]  /*103d0*/  SHF.R.S32.HI R7, RZ, 0x1f, R6 ;  /* 0x0000001fff077819 */ /* 0x000fe20000011406 */
[----:B------:R-:W-:-:S04]  /*103e0*/  IMAD R9, R10, 0x40, R195 ;  /* 0x000000400a097824 */ /* 0x000fc800078e02c3 */
        /* <DEDUP_REMOVED lines=10> */
[----:B------:R-:W-:-:S04]  /*10490*/  IMAD.IADD R6, R5, 0x1, R6 ;  /* 0x0000000105067824 */ /* 0x000fc800078e0206 */
[----:B------:R0:W1:Y:S01]  /*104a0*/  SHFL.IDX PT, R13, R0, RZ, 0x1c1f ;  /* 0x001c1fff000d7589 */ /* 0x00006200000e0000 */
[----:B------:R-:W-:Y:S01]  /*104b0*/  LEA.HI.X R8, R4, UR5, R6, 0x2, P0 ;  /* 0x0000000504087c11 */ /* 0x000fe200080f1406 */
[----:B------:R-:W-:Y:S01]  /*104c0*/  VIADD R4, R2, 0x28c20 ;  /* 0x00028c2002047836 */ /* 0x000fe20000000000 */
[----:B------:R-:W-:-:S03]  /*104d0*/  ISETP.GE.AND P0, PT, R9, R3, PT ;  /* 0x000000030900720c */ /* 0x000fc60003f06270 */
[----:B------:R0:W2:Y:S01]  /*104e0*/  SHFL.IDX PT, R12, R8, RZ, 0x1c1f ;  /* 0x001c1fff080c7589 */ /* 0x0000a200000e0000 */
[----:B------:R-:W-:-:S04]  /*104f0*/  PRMT R4, RZ, 0x654, R4 ;  /* 0x00000654ff047816 */ /* 0x000fc80000000004 */
[----:B------:R0:W-:Y:S05]  /*10500*/  SYNCS.ARRIVE.TRANS64.RED.A1T0 RZ, [R4+URZ], RZ ;  /* 0x000000ff04ff79a7 */ /* 0x0001ea000810043f */
[----:B------:R-:W-:Y:S05]  /*10510*/  @P0 BRA `(.L_x_721) ;  /* 0x0000000800a00947 */ /* 0x000fea0003800000 */
[----:B------:R-:W-:Y:S01]  /*10520*/  ULDC UR4, c[0x0][0xac8] ;  /* 0x0002b20000047ab9 */ /* 0x000fe20000000800 */
[----:B------:R-:W-:Y:S01]  /*10530*/  SHF.R.S32.HI R6, RZ, 0x1f, R197 ;  /* 0x0000001fff067819 */ /* 0x000fe200000114c5 */
[C---:B------:R-:W-:Y:S01]  /*10540*/  VIADD R7, R197.reuse, 0x8 ;  /* 0x00000008c5077836 */ /* 0x040fe20000000000 */
[C---:B------:R-:W-:Y:S01]  /*10550*/  ISETP.GE.AND P0, PT, R197.reuse, UR4, PT ;  /* 0x00000004c5007c0c */ /* 0x040fe2000bf06270 */
[C---:B------:R-:W-:Y:S01]  /*10560*/  VIADD R11, R197.reuse, 0x8 ;  /* 0x00000008c50b7836 */ /* 0x040fe20000000000 */
[----:B------:R-:W-:Y:S01]  /*10570*/  ISETP.GE.AND P4, PT, R222, UR4, PT ;  /* 0x00000004de007c0c */ /* 0x000fe2000bf86270 */
[C---:B------:R-:W-:Y:S02]  /*10580*/  VIADD R10, R197.reuse, 0x18 ;  /* 0x00000018c50a7836 */ /* 0x040fe40000000000 */
[----:B------:R-:W-:Y:S01]  /*10590*/  VIADD R14, R197, 0x60 ;  /* 0x00000060c50e7836 */ /* 0x000fe20000000000 */
[----:B------:R-:W-:-:S04]  /*105a0*/  SHF.R.S32.HI R11, RZ, 0x1f, R11 ;  /* 0x0000001fff0b7819 */ /* 0x000fc8000001140b */
[----:B------:R-:W-:-:S03]  /*105b0*/  SHF.R.S32.HI R14, RZ, 0x1f, R14 ;  /* 0x0000001fff0e7819 */ /* 0x000fc6000001140e */
[----:B01----:R-:W-:-:S04]  /*105c0*/  @!P0 LEA R4, P1, R197, R13, 0x2 ;  /* 0x0000000dc5048211 */ /* 0x003fc800078210ff */
[C---:B--2---:R-:W-:Y:S01]  /*105d0*/  @!P0 LEA.HI.X R5, R197.reuse, R12, R6, 0x2, P1 ;  /* 0x0000000cc5058211 */ /* 0x044fe200008f1406 */
[----:B------:R-:W-:-:S04]  /*105e0*/  VIADD R6, R197, 0x10 ;  /* 0x00000010c5067836 */ /* 0x000fc80000000000 */
[----:B------:R0:W-:Y:S01]  /*105f0*/  @!P0 ST.E.64 desc[UR42][R4.64], R24 ;  /* 0x0000001804008985 */ /* 0x0001e2000c101b2a */
[----:B------:R-:W-:-:S13]  /*10600*/  ISETP.GE.AND P0, PT, R7, UR4, PT ;  /* 0x0000000407007c0c */ /* 0x000fda000bf06270 */
[----:B0-----:R-:W-:-:S04]  /*10610*/  @!P0 LEA R4, P1, R7, R13, 0x2 ;  /* 0x0000000d07048211 */ /* 0x001fc800078210ff */
[----:B------:R-:W-:Y:S01]  /*10620*/  @!P0 LEA.HI.X R5, R7, R12, R11, 0x2, P1 ;  /* 0x0000000c07058211 */ /* 0x000fe200008f140b */
[C---:B------:R-:W-:Y:S01]  /*10630*/  VIADD R11, R197.reuse, 0x10 ;  /* 0x00000010c50b7836 */ /* 0x040fe20000000000 */
[----:B------:R-:W-:Y:S01]  /*10640*/  ISETP.GE.AND P1, PT, R10, UR4, PT ;  /* 0x000000040a007c0c */ /* 0x000fe2000bf26270 */
[----:B------:R-:W-:Y:S02]  /*10650*/  VIADD R7, R197, 0x20 ;  /* 0x00000020c5077836 */ /* 0x000fe40000000000 */
[----:B------:R0:W-:Y:S01]  /*10660*/  @!P0 ST.E.64 desc[UR42][R4.64], R28 ;  /* 0x0000001c04008985 */ /* 0x0001e2000c101b2a */
[----:B------:R-:W-:Y:S02]  /*10670*/  ISETP.GE.AND P0, PT, R6, UR4, PT ;  /* 0x0000000406007c0c */ /* 0x000fe4000bf06270 */
[----:B------:R-:W-:-:S11]  /*10680*/  SHF.R.S32.HI R11, RZ, 0x1f, R11 ;  /* 0x0000001fff0b7819 */ /* 0x000fd6000001140b */
[----:B0-----:R-:W-:-:S04]  /*10690*/  @!P0 LEA R4, P2, R6, R13, 0x2 ;  /* 0x0000000d06048211 */ /* 0x001fc800078410ff */
[----:B------:R-:W-:Y:S01]  /*106a0*/  @!P0 LEA.HI.X R5, R6, R12, R11, 0x2, P2 ;  /* 0x0000000c06058211 */ /* 0x000fe200010f140b */
[C---:B------:R-:W-:Y:S02]  /*106b0*/  VIADD R11, R197.reuse, 0x18 ;  /* 0x00000018c50b7836 */ /* 0x040fe40000000000 */
[----:B------:R-:W-:Y:S02]  /*106c0*/  VIADD R6, R197, 0x28 ;  /* 0x00000028c5067836 */ /* 0x000fe40000000000 */
[----:B------:R0:W-:Y:S01]  /*106d0*/  @!P0 ST.E.64 desc[UR42][R4.64], R32 ;  /* 0x0000002004008985 */ /* 0x0001e2000c101b2a */
[----:B------:R-:W-:Y:S02]  /*106e0*/  SHF.R.S32.HI R11, RZ, 0x1f, R11 ;  /* 0x0000001fff0b7819 */ /* 0x000fe4000001140b */
[----:B------:R-:W-:Y:S02]  /*106f0*/  ISETP.GE.AND P0, PT, R7, UR4, PT ;  /* 0x0000000407007c0c */ /* 0x000fe4000bf06270 */
[----:B0-----:R-:W-:-:S04]  /*10700*/  @!P1 LEA R4, P2, R10, R13, 0x2 ;  /* 0x0000000d0a049211 */ /* 0x001fc800078410ff */
[----:B------:R-:W-:Y:S01]  /*10710*/  @!P1 LEA.HI.X R5, R10, R12, R11, 0x2, P2 ;  /* 0x0000000c0a059211 */ /* 0x000fe200010f140b */
[C---:B------:R-:W-:Y:S02]  /*10720*/  VIADD R11, R197.reuse, 0x20 ;  /* 0x00000020c50b7836 */ /* 0x040fe40000000000 */
[----:B------:R-:W-:Y:S02]  /*10730*/  VIADD R10, R197, 0x30 ;  /* 0x00000030c50a7836 */ /* 0x000fe40000000000 */
[----:B------:R0:W-:Y:S01]  /*10740*/  @!P1 ST.E.64 desc[UR42][R4.64], R36 ;  /* 0x0000002404009985 */ /* 0x0001e2000c101b2a */
[----:B------:R-:W-:Y:S02]  /*10750*/  ISETP.GE.AND P1, PT, R6, UR4, PT ;  /* 0x0000000406007c0c */ /* 0x000fe4000bf26270 */
[----:B------:R-:W-:Y:S02]  /*10760*/  SHF.R.S32.HI R11, RZ, 0x1f, R11 ;  /* 0x0000001fff0b7819 */ /* 0x000fe4000001140b */
        /* <DEDUP_REMOVED lines=42> */
[----:B------:R-:W-:-:S02]  /*10a10*/  ISETP.GE.AND P3, PT, R11, UR4, PT ;  /* 0x000000040b007c0c */ /* 0x000fc4000bf66270 */
[----:B0-----:R-:W-:-:S04]  /*10a20*/  @!P0 LEA R4, P2, R7, R13, 0x2 ;  /* 0x0000000d07048211 */ /* 0x001fc800078410ff */
[----:B------:R-:W-:Y:S01]  /*10a30*/  @!P0 LEA.HI.X R5, R7, R12, R10, 0x2, P2 ;  /* 0x0000000c07058211 */ /* 0x000fe200010f140a */
[----:B------:R-:W-:Y:S01]  /*10a40*/  VIADD R7, R197, 0x58 ;  /* 0x00000058c5077836 */ /* 0x000fe20000000000 */
[----:B------:R-:W-:Y:S01]  /*10a50*/  ISETP.GE.AND P2, PT, R183, UR4, PT ;  /* 0x00000004b7007c0c */ /* 0x000fe2000bf46270 */
[----:B------:R-:W-:Y:S02]  /*10a60*/  VIADD R10, R197, 0x68 ;  /* 0x00000068c50a7836 */ /* 0x000fe40000000000 */
[----:B------:R0:W-:Y:S01]  /*10a70*/  @!P0 ST.E.64 desc[UR42][R4.64], R64 ;  /* 0x0000004004008985 */ /* 0x0001e2000c101b2a */
[----:B------:R-:W-:Y:S02]  /*10a80*/  SHF.R.S32.HI R7, RZ, 0x1f, R7 ;  /* 0x0000001fff077819 */ /* 0x000fe40000011407 */
[----:B------:R-:W-:Y:S02]  /*10a90*/  SHF.R.S32.HI R10, RZ, 0x1f, R10 ;  /* 0x0000001fff0a7819 */ /* 0x000fe4000001140a */
[----:B0-----:R-:W-:-:S04]  /*10aa0*/  @!P1 LEA R4, P0, R6, R13, 0x2 ;  /* 0x0000000d06049211 */ /* 0x001fc800078010ff */
[-C--:B------:R-:W-:Y:S02]  /*10ab0*/  @!P1 LEA.HI.X R5, R6, R12.reuse, R7, 0x2, P0 ;  /* 0x0000000c06059211 */ /* 0x080fe400000f1407 */
[----:B------:R-:W-:Y:S02]  /*10ac0*/  ISETP.GE.AND P0, PT, R218, UR4, PT ;  /* 0x00000004da007c0c */ /* 0x000fe4000bf06270 */
[-C--:B------:R-:W-:Y:S01]  /*10ad0*/  @!P4 LEA R6, P6, R222, R13.reuse, 0x2 ;  /* 0x0000000dde06c211 */ /* 0x080fe200078c10ff */
[----:B------:R0:W-:Y:S01]  /*10ae0*/  @!P1 ST.E.64 desc[UR42][R4.64], R68 ;  /* 0x0000004404009985 */ /* 0x0001e2000c101b2a */
[----:B------:R-:W-:Y:S02]  /*10af0*/  ISETP.GE.AND P1, PT, R196, UR4, PT ;  /* 0x00000004c4007c0c */ /* 0x000fe4000bf26270 */
[----:B------:R-:W-:Y:S02]  /*10b00*/  @!P4 LEA.HI.X R7, R222, R12, R10, 0x2, P6 ;  /* 0x0000000cde07c211 */ /* 0x000fe400030f140a */
[----:B------:R-:W-:-:S02]  /*10b10*/  @!P2 LEA R10, P6, R183, R13, 0x2 ;  /* 0x0000000db70aa211 */ /* 0x000fc400078c10ff */
[----:B0-----:R-:W-:-:S04]  /*10b20*/  @!P3 LEA R4, P5, R11, R13, 0x2 ;  /* 0x0000000d0b04b211 */ /* 0x001fc800078a10ff */
[-C--:B------:R-:W-:Y:S02]  /*10b30*/  @!P3 LEA.HI.X R5, R11, R12.reuse, R14, 0x2, P5 ;  /* 0x0000000c0b05b211 */ /* 0x080fe400028f140e */
[----:B------:R-:W-:-:S03]  /*10b40*/  @!P2 LEA.HI.X R11, R183, R12, R184, 0x2, P6 ;  /* 0x0000000cb70ba211 */ /* 0x000fc600030f14b8 */
[----:B------:R0:W-:Y:S01]  /*10b50*/  @!P3 ST.E.64 desc[UR42][R4.64], R72 ;  /* 0x000000480400b985 */ /* 0x0001e2000c101b2a */
[----:B------:R-:W-:-:S03]  /*10b60*/  ISETP.GE.AND P3, PT, R181, UR4, PT ;  /* 0x00000004b5007c0c */ /* 0x000fc6000bf66270 */
[----:B------:R1:W-:Y:S01]  /*10b70*/  @!P4 ST.E.64 desc[UR42][R6.64], R76 ;  /* 0x0000004c0600c985 */ /* 0x0003e2000c101b2a */
[-C--:B0-----:R-:W-:Y:S02]  /*10b80*/  @!P0 LEA R4, P4, R218, R13.reuse, 0x2 ;  /* 0x0000000dda048211 */ /* 0x081fe400078810ff */
[----:B-1----:R-:W-:Y:S02]  /*10b90*/  @!P1 LEA R6, P5, R196, R13, 0x2 ;  /* 0x0000000dc4069211 */ /* 0x002fe400078a10ff */
        /* <DEDUP_REMOVED lines=9> */
[-C--:B0-----:R-:W-:Y:S02]  /*10c30*/  @!P3 LEA R4, P6, R181, R13.reuse, 0x2 ;  /* 0x0000000db504b211 */ /* 0x081fe400078c10ff */
[-C--:B-1----:R-:W-:Y:S02]  /*10c40*/  @!P4 LEA R6, P2, R179, R13.reuse, 0x2 ;  /* 0x0000000db306c211 */ /* 0x082fe400078410ff */
[-C--:B------:R-:W-:Y:S02]  /*10c50*/  @!P3 LEA.HI.X R5, R181, R12.reuse, R182, 0x2, P6 ;  /* 0x0000000cb505b211 */ /* 0x080fe400030f14b6 */
[----:B--2---:R-:W-:Y:S02]  /*10c60*/  @!P5 LEA R10, P6, R177, R13, 0x2 ;  /* 0x0000000db10ad211 */ /* 0x004fe400078c10ff */
[----:B------:R-:W-:Y:S01]  /*10c70*/  @!P4 LEA.HI.X R7, R179, R12, R180, 0x2, P2 ;  /* 0x0000000cb307c211 */ /* 0x000fe200010f14b4 */
[----:B------:R0:W-:Y:S01]  /*10c80*/  @!P3 ST.E.64 desc[UR42][R4.64], R92 ;  /* 0x0000005c0400b985 */ /* 0x0001e2000c101b2a */
[----:B------:R-:W-:-:S02]  /*10c90*/  ISETP.GE.AND P2, PT, R171, UR4, PT ;  /* 0x00000004ab007c0c */ /* 0x000fc4000bf46270 */
[----:B------:R-:W-:Y:S01]  /*10ca0*/  @!P5 LEA.HI.X R11, R177, R12, R178, 0x2, P6 ;  /* 0x0000000cb10bd211 */ /* 0x000fe200030f14b2 */
[----:B------:R1:W-:Y:S01]  /*10cb0*/  @!P4 ST.E.64 desc[UR42][R6.64], R96 ;  /* 0x000000600600c985 */ /* 0x0003e2000c101b2a */
[----:B------:R-:W-:-:S03]  /*10cc0*/  ISETP.GE.AND P4, PT, R167, UR4, PT ;  /* 0x00000004a7007c0c */ /* 0x000fc6000bf86270 */
[----:B------:R2:W-:Y:S01]  /*10cd0*/  @!P5 ST.E.64 desc[UR42][R10.64], R100 ;  /* 0x000000640a00d985 */ /* 0x0005e2000c101b2a */
[----:B------:R-:W-:Y:S02]  /*10ce0*/  ISETP.GE.AND P5, PT, R169, UR4, PT ;  /* 0x00000004a9007c0c */ /* 0x000fe4000bfa6270 */
[-C--:B0-----:R-:W-:Y:S02]  /*10cf0*/  @!P0 LEA R4, P6, R175, R13.reuse, 0x2 ;  /* 0x0000000daf048211 */ /* 0x081fe400078c10ff */
[-C--:B-1----:R-:W-:Y:S02]  /*10d00*/  @!P1 LEA R6, P3, R173, R13.reuse, 0x2 ;  /* 0x0000000dad069211 */ /* 0x082fe400078610ff */
[-C--:B------:R-:W-:Y:S02]  /*10d10*/  @!P0 LEA.HI.X R5, R175, R12.reuse, R176, 0x2, P6 ;  /* 0x0000000caf058211 */ /* 0x080fe400030f14b0 */
[----:B------:R-:W-:Y:S02]  /*10d20*/  @!P1 LEA.HI.X R7, R173, R12, R174, 0x2, P3 ;  /* 0x0000000cad079211 */ /* 0x000fe400018f14ae */
[----:B--2---:R-:W-:Y:S01]  /*10d30*/  @!P2 LEA R10, P6, R171, R13, 0x2 ;  /* 0x0000000dab0aa211 */ /* 0x004fe200078c10ff */
[----:B------:R0:W-:Y:S01]  /*10d40*/  @!P0 ST.E.64 desc[UR42][R4.64], R104 ;  /* 0x0000006804008985 */ /* 0x0001e2000c101b2a */
[----:B------:R-:W-:-:S02]  /*10d50*/  ISETP.GE.AND P3, PT, R165, UR4, PT ;  /* 0x00000004a5007c0c */ /* 0x000fc4000bf66270 */
[----:B------:R-:W-:Y:S01]  /*10d60*/  @!P2 LEA.HI.X R11, R171, R12, R172, 0x2, P6 ;  /* 0x0000000cab0ba211 */ /* 0x000fe200030f14ac */
[----:B------:R1:W-:Y:S01]  /*10d70*/  @!P1 ST.E.64 desc[UR42][R6.64], R108 ;  /* 0x0000006c06009985 */ /* 0x0003e2000c101b2a */
[----:B------:R-:W-:-:S03]  /*10d80*/  ISETP.GE.AND P0, PT, R163, UR4, PT ;  /* 0x00000004a3007c0c */ /* 0x000fc6000bf06270 */
[----:B------:R2:W-:Y:S01]  /*10d90*/  @!P2 ST.E.64 desc[UR42][R10.64], R112 ;  /* 0x000000700a00a985 */ /* 0x0005e2000c101b2a */
[-C--:B0-----:R-:W-:Y:S02]  /*10da0*/  @!P5 LEA R4, P1, R169, R13.reuse, 0x2 ;  /* 0x0000000da904d211 */ /* 0x081fe400078210ff */
[-C--:B-1----:R-:W-:Y:S02]  /*10db0*/  @!P4 LEA R6, P2, R167, R13.reuse, 0x2 ;  /* 0x0000000da706c211 */ /* 0x082fe400078410ff */
[-C--:B------:R-:W-:Y:S02]  /*10dc0*/  @!P5 LEA.HI.X R5, R169, R12.reuse, R170, 0x2, P1 ;  /* 0x0000000ca905d211 */ /* 0x080fe400008f14aa */
[----:B--2---:R-:W-:Y:S02]  /*10dd0*/  @!P3 LEA R10, P6, R165, R13, 0x2 ;  /* 0x0000000da50ab211 */ /* 0x004fe400078c10ff */
[----:B------:R-:W-:Y:S01]  /*10de0*/  ISETP.GE.AND P1, PT, R161, UR4, PT ;  /* 0x00000004a1007c0c */ /* 0x000fe2000bf26270 */
[----:B------:R0:W-:Y:S01]  /*10df0*/  @!P5 ST.E.64 desc[UR42][R4.64], R116 ;  /* 0x000000740400d985 */ /* 0x0001e2000c101b2a */
[----:B------:R-:W-:-:S02]  /*10e00*/  @!P4 LEA.HI.X R7, R167, R12, R168, 0x2, P2 ;  /* 0x0000000ca707c211 */ /* 0x000fc400010f14a8 */
[----:B------:R-:W-:Y:S02]  /*10e10*/  @!P3 LEA.HI.X R11, R165, R12, R166, 0x2, P6 ;  /* 0x0000000ca50bb211 */ /* 0x000fe400030f14a6 */
[----:B------:R-:W-:Y:S01]  /*10e20*/  ISETP.GE.AND P2, PT, R152, UR4, PT ;  /* 0x0000000498007c0c */ /* 0x000fe2000bf46270 */
[----:B------:R1:W-:Y:S01]  /*10e30*/  @!P4 ST.E.64 desc[UR42][R6.64], R120 ;  /* 0x000000780600c985 */ /* 0x0003e2000c101b2a */
[----:B------:R-:W-:-:S03]  /*10e40*/  ISETP.GE.AND P4, PT, R159, UR4, PT ;  /* 0x000000049f007c0c */ /* 0x000fc6000bf86270 */
[----:B------:R2:W-:Y:S01]  /*10e50*/  @!P3 ST.E.64 desc[UR42][R10.64], R124 ;  /* 0x0000007c0a00b985 */ /* 0x0005e2000c101b2a */
[----:B------:R-:W-:Y:S02]  /*10e60*/  ISETP.GE.AND P3, PT, R157, UR4, PT ;  /* 0x000000049d007c0c */ /* 0x000fe4000bf66270 */
[----:B0-----:R-:W-:-:S04]  /*10e70*/  @!P0 LEA R4, P5, R163, R13, 0x2 ;  /* 0x0000000da3048211 */ /* 0x001fc800078a10ff */
[-C--:B------:R-:W-:Y:S02]  /*10e80*/  @!P0 LEA.HI.X R5, R163, R12.reuse, R164, 0x2, P5 ;  /* 0x0000000ca3058211 */ /* 0x080fe400028f14a4 */
[----:B------:R-:W-:Y:S02]  /*10e90*/  ISETP.GE.AND P5, PT, R20, UR4, PT ;  /* 0x0000000414007c0c */ /* 0x000fe4000bfa6270 */
[CC--:B-1----:R-:W-:Y:S01]  /*10ea0*/  @!P1 LEA R6, P6, R161.reuse, R13.reuse, 0x2 ;  /* 0x0000000da1069211 */ /* 0x0c2fe200078c10ff */
[----:B------:R0:W-:Y:S03]  /*10eb0*/  @!P0 ST.E.64 desc[UR42][R4.64], R128 ;  /* 0x0000008004008985 */ /* 0x0001e6000c101b2a */
[----:B------:R-:W-:Y:S02]  /*10ec0*/  @!P1 LEA.HI.X R7, R161, R12, R162, 0x2, P6 ;  /* 0x0000000ca1079211 */ /* 0x000fe400030f14a2 */
[----:B--2---:R-:W-:-:S03]  /*10ed0*/  @!P3 LEA R10, P6, R157, R13, 0x2 ;  /* 0x0000000d9d0ab211 */ /* 0x004fc600078c10ff */
[----:B------:R1:W-:Y:S01]  /*10ee0*/  @!P1 ST.E.64 desc[UR42][R6.64], R132 ;  /* 0x0000008406009985 */ /* 0x0003e2000c101b2a */
[----:B------:R-:W-:Y:S02]  /*10ef0*/  @!P3 LEA.HI.X R11, R157, R12, R158, 0x2, P6 ;  /* 0x0000000c9d0bb211 */ /* 0x000fe400030f149e */
[----:B0-----:R-:W-:-:S04]  /*10f00*/  @!P4 LEA R4, P0, R159, R13, 0x2 ;  /* 0x0000000d9f04c211 */ /* 0x001fc800078010ff */
[-C--:B------:R-:W-:Y:S02]  /*10f10*/  @!P4 LEA.HI.X R5, R159, R12.reuse, R160, 0x2, P0 ;  /* 0x0000000c9f05c211 */ /* 0x080fe400000f14a0 */
[-C--:B------:R-:W-:Y:S02]  /*10f20*/  @!P5 LEA R14, P0, R20, R13.reuse, 0x2 ;  /* 0x0000000d140ed211 */ /* 0x080fe400078010ff */
[----:B-1----:R-:W-:Y:S01]  /*10f30*/  @!P2 LEA R6, P1, R152, R13, 0x2 ;  /* 0x0000000d9806a211 */ /* 0x002fe200078210ff */
[----:B------:R3:W-:Y:S01]  /*10f40*/  @!P4 ST.E.64 desc[UR42][R4.64], R136 ;  /* 0x000000880400c985 */ /* 0x0007e2000c101b2a */
[-C--:B------:R-:W-:Y:S02]  /*10f50*/  @!P5 LEA.HI.X R15, R20, R12.reuse, R21, 0x2, P0 ;  /* 0x0000000c140fd211 */ /* 0x080fe400000f1415 */
[----:B------:R-:W-:Y:S01]  /*10f60*/  @!P2 LEA.HI.X R7, R152, R12, R156, 0x2, P1 ;  /* 0x0000000c9807a211 */ /* 0x000fe200008f149c */
[----:B------:R3:W-:Y:S04]  /*10f70*/  @!P3 ST.E.64 desc[UR42][R10.64], R140 ;  /* 0x0000008c0a00b985 */ /* 0x0007e8000c101b2a */
[----:B------:R3:W-:Y:S04]  /*10f80*/  @!P2 ST.E.64 desc[UR42][R6.64], R144 ;  /* 0x000000900600a985 */ /* 0x0007e8000c101b2a */
[----:B------:R3:W-:Y:S02]  /*10f90*/  @!P5 ST.E.64 desc[UR42][R14.64], R148 ;  /* 0x000000940e00d985 */ /* 0x0007e4000c101b2a */
.L_x_721:
[----:B------:R-:W-:Y:S05]  /*10fa0*/  BSYNC B1 ;  /* 0x0000000000017941 */ /* 0x000fea0003800000 */
.L_x_720:
[----:B0--3--:R-:W-:Y:S01]  /*10fb0*/  VIADD R4, R9, 0x8 ;  /* 0x0000000809047836 */ /* 0x009fe20000000000 */
[----:B------:R4:W0:Y:S04]  /*10fc0*/  SHFL.IDX PT, R10, R8, 0x1, 0x1c1f ;  /* 0x003c1f00080a7f89 */ /* 0x00082800000e0000 */
[----:B------:R-:W-:Y:S01]  /*10fd0*/  ISETP.GE.AND P0, PT, R4, R3, PT ;  /* 0x000000030400720c */ /* 0x000fe20003f06270 */
[----:B------:R-:W3:-:S12]  /*10fe0*/  SHFL.IDX PT, R0, R0, 0x1, 0x1c1f ;  /* 0x003c1f0000007f89 */ /* 0x000ed800000e0000 */
[----:B----4-:R-:W-:Y:S05]  /*10ff0*/  @P0 BRA `(.L_x_719) ;  /* 0x0000001800c00947 */ /* 0x010fea0003800000 */
[----:B------:R-:W-:Y:S01]  /*11000*/  ULDC UR4, c[0x0][0xac8] ;  /* 0x0002b20000047ab9 */ /* 0x000fe20000000800 */
[C---:B------:R-:W-:Y:S01]  /*11010*/  VIADD R15, R197.reuse, 0x8 ;  /* 0x00000008c50f7836 */ /* 0x040fe20000000000 */
[C---:B------:R-:W-:Y:S01]  /*11020*/  ISETP.GE.AND P4, PT, R197.reuse, UR4, PT ;  /* 0x00000004c5007c0c */ /* 0x040fe2000bf86270 */
[C---:B------:R-:W-:Y:S01]  /*11030*/  VIADD R24, R197.reuse, 0x10 ;  /* 0x00000010c5187836 */ /* 0x040fe20000000000 */
[----:B------:R-:W-:Y:S01]  /*11040*/  SHF.R.S32.HI R6, RZ, 0x1f, R197 ;  /* 0x0000001fff067819 */ /* 0x000fe200000114c5 */
[----:B------:R-:W-:Y:S01]  /*11050*/  VIADD R25, R197, 0x8 ;  /* 0x00000008c5197836 */ /* 0x000fe20000000000 */
[----:B------:R-:W-:Y:S01]  /*11060*/  ISETP.GE.AND P2, PT, R15, UR4, PT ;  /* 0x000000040f007c0c */ /* 0x000fe2000bf46270 */
[C---:B------:R-:W-:Y:S01]  /*11070*/  VIADD R14, R197.reuse, 0x18 ;  /* 0x00000018c50e7836 */ /* 0x040fe20000000000 */
[----:B------:R-:W-:Y:S01]  /*11080*/  ISETP.GE.AND P1, PT, R24, UR4, PT ;  /* 0x0000000418007c0c */ /* 0x000fe2000bf26270 */
[C---:B--2---:R-:W-:Y:S01]  /*11090*/  VIADD R12, R197.reuse, 0x20 ;  /* 0x00000020c50c7836 */ /* 0x044fe20000000000 */
[----:B------:R-:W-:Y:S01]  /*110a0*/  SHF.R.S32.HI R25, RZ, 0x1f, R25 ;  /* 0x0000001fff197819 */ /* 0x000fe20000011419 */
[C---:B-1----:R-:W-:Y:S01]  /*110b0*/  VIADD R13, R197.reuse, 0x28 ;  /* 0x00000028c50d7836 */ /* 0x042fe20000000000 */
[----:B------:R-:W-:Y:S01]  /*110c0*/  ISETP.GE.AND P0, PT, R14, UR4, PT ;  /* 0x000000040e007c0c */ /* 0x000fe2000bf06270 */
[----:B------:R-:W-:-:S02]  /*110d0*/  VIADD R11, R197, 0x30 ;  /* 0x00000030c50b7836 */ /* 0x000fc40000000000 */
[----:B---3--:R-:W-:-:S04]  /*110e0*/  @!P4 LEA R4, P3, R197, R0, 0x2 ;  /* 0x00000000c504c211 */ /* 0x008fc800078610ff */
[----:B0-----:R-:W-:Y:S02]  /*110f0*/  @!P4 LEA.HI.X R5, R197, R10, R6, 0x2, P3 ;  /* 0x0000000ac505c211 */ /* 0x001fe400018f1406 */
[----:B------:R-:W-:Y:S02]  /*11100*/  ISETP.GE.AND P3, PT, R12, UR4, PT ;  /* 0x000000040c007c0c */ /* 0x000fe4000bf66270 */
[-C--:B------:R-:W-:Y:S01]  /*11110*/  @!P1 LEA R6, P5, R24, R0.reuse, 0x2 ;  /* 0x0000000018069211 */ /* 0x080fe200078a10ff */
[----:B------:R0:W-:Y:S01]  /*11120*/  @!P4 ST.E.64 desc[UR42][R4.64], R26 ;  /* 0x0000001a0400c985 */ /* 0x0001e2000c101b2a */
[----:B------:R-:W-:Y:S02]  /*11130*/  ISETP.GE.AND P4, PT, R13, UR4, PT ;  /* 0x000000040d007c0c */ /* 0x000fe4000bf86270 */
[----:B0-----:R-:W-:-:S04]  /*11140*/  @!P2 LEA R4, P6, R15, R0, 0x2 ;  /* 0x000000000f04a211 */ /* 0x001fc800078c10ff */
[----:B------:R-:W-:Y:S01]  /*11150*/  @!P2 LEA.HI.X R5, R15, R10, R25, 0x2, P6 ;  /* 0x0000000a0f05a211 */ /* 0x000fe200030f1419 */
[C---:B------:R-:W-:Y:S01]  /*11160*/  VIADD R25, R197.reuse, 0x10 ;  /* 0x00000010c5197836 */ /* 0x040fe20000000000 */
[----:B------:R-:W-:Y:S01]  /*11170*/  @!P0 LEA R8, P6, R14, R0, 0x2 ;  /* 0x000000000e088211 */ /* 0x000fe200078c10ff */
[C---:B------:R-:W-:Y:S02]  /*11180*/  VIADD R15, R197.reuse, 0x18 ;  /* 0x00000018c50f7836 */ /* 0x040fe40000000000 */
[----:B------:R0:W-:Y:S01]  /*11190*/  @!P2 ST.E.64 desc[UR42][R4.64], R30 ;  /* 0x0000001e0400a985 */ /* 0x0001e2000c101b2a */
[----:B------:R-:W-:Y:S02]  /*111a0*/  SHF.R.S32.HI R25, RZ, 0x1f, R25 ;  /* 0x0000001fff197819 */ /* 0x000fe40000011419 */
[----:B------:R-:W-:Y:S02]  /*111b0*/  SHF.R.S32.HI R15, RZ, 0x1f, R15 ;  /* 0x0000001fff0f7819 */ /* 0x000fe4000001140f */
[-C--:B------:R-:W-:Y:S01]  /*111c0*/  @!P1 LEA.HI.X R7, R24, R10.reuse, R25, 0x2, P5 ;  /* 0x0000000a18079211 */ /* 0x080fe200028f1419 */
[C---:B------:R-:W-:Y:S01]  /*111d0*/  VIADD R25, R197.reuse, 0x20 ;  /* 0x00000020c5197836 */ /* 0x040fe20000000000 */
[----:B------:R-:W-:Y:S01]  /*111e0*/  @!P0 LEA.HI.X R9, R14, R10, R15, 0x2, P6 ;  /* 0x0000000a0e098211 */ /* 0x000fe200030f140f */
[----:B------:R-:W-:Y:S01]  /*111f0*/  VIADD R15, R197, 0x38 ;  /* 0x00000038c50f7836 */ /* 0x000fe20000000000 */
[----:B------:R-:W-:Y:S01]  /*11200*/  ISETP.GE.AND P5, PT, R11, UR4, PT ;  /* 0x000000040b007c0c */ /* 0x000fe2000bfa6270 */
[----:B------:R1:W-:Y:S01]  /*11210*/  @!P1 ST.E.64 desc[UR42][R6.64], R34 ;  /* 0x0000002206009985 */ /* 0x0003e2000c101b2a */
[----:B------:R-:W-:Y:S01]  /*11220*/  SHF.R.S32.HI R25, RZ, 0x1f, R25 ;  /* 0x0000001fff197819 */ /* 0x000fe20000011419 */
[----:B------:R-:W-:Y:S01]  /*11230*/  VIADD R14, R197, 0x48 ;  /* 0x00000048c50e7836 */ /* 0x000fe20000000000 */
[C---:B0-----:R-:W-:Y:S01]  /*11240*/  @!P3 LEA R4, P1, R12.reuse, R0, 0x2 ;  /* 0x000000000c04b211 */ /* 0x041fe200078210ff */
[----:B------:R0:W-:Y:S01]  /*11250*/  @!P0 ST.E.64 desc[UR42][R8.64], R38 ;  /* 0x0000002608008985 */ /* 0x0001e2000c101b2a */
[----:B------:R-:W-:Y:S01]  /*11260*/  ISETP.GE.AND P0, PT, R15, UR4, PT ;  /* 0x000000040f007c0c */ /* 0x000fe2000bf06270 */
[C---:B------:R-:W-:Y:S01]  /*11270*/  VIADD R24, R197.reuse, 0x40 ;  /* 0x00000040c5187836 */ /* 0x040fe20000000000 */
[----:B------:R-:W-:Y:S01]  /*11280*/  @!P3 LEA.HI.X R5, R12, R10, R25, 0x2, P1 ;  /* 0x0000000a0c05b211 */ /* 0x000fe200008f1419 */
[----:B------:R-:W-:-:S02]  /*11290*/  VIADD R25, R197, 0x28 ;  /* 0x00000028c5197836 */ /* 0x000fc40000000000 */
[----:B------:R-:W-:Y:S01]  /*112a0*/  VIADD R12, R197, 0x30 ;  /* 0x00000030c50c7836 */ /* 0x000fe20000000000 */
[----:B------:R-:W-:Y:S01]  /*112b0*/  ISETP.GE.AND P1, PT, R24, UR4, PT ;  /* 0x0000000418007c0c */ /* 0x000fe2000bf26270 */
[----:B------:R2:W-:Y:S01]  /*112c0*/  @!P3 ST.E.64 desc[UR42][R4.64], R42 ;  /* 0x0000002a0400b985 */ /* 0x0005e2000c101b2a */
[C---:B-1----:R-:W-:Y:S02]  /*112d0*/  @!P4 LEA R6, P2, R13.reuse, R0, 0x2 ;  /* 0x000000000d06c211 */ /* 0x042fe400078410ff */
[----:B------:R-:W-:Y:S02]  /*112e0*/  SHF.R.S32.HI R25, RZ, 0x1f, R25 ;  /* 0x0000001fff197819 */ /* 0x000fe40000011419 */
[----:B------:R-:W-:Y:S02]  /*112f0*/  SHF.R.S32.HI R12, RZ, 0x1f, R12 ;  /* 0x0000001fff0c7819 */ /* 0x000fe4000001140c */
[----:B------:R-:W-:Y:S01]  /*11300*/  @!P4 LEA.HI.X R7, R13, R10, R25, 0x2, P2 ;  /* 0x0000000a0d07c211 */ /* 0x000fe200010f1419 */
[----:B------:R-:W-:Y:S01]  /*11310*/  VIADD R25, R197, 0x38 ;  /* 0x00000038c5197836 */ /* 0x000fe20000000000 */
[----:B0-----:R-:W-:Y:S01]  /*11320*/  @!P5 LEA R8, P6, R11, R0, 0x2 ;  /* 0x000000000b08d211 */ /* 0x001fe200078c10ff */
[----:B------:R-:W-:Y:S01]  /*11330*/  VIADD R13, R197, 0x58 ;  /* 0x00000058c50d7836 */ /* 0x000fe20000000000 */
[----:B------:R-:W-:Y:S01]  /*11340*/  ISETP.GE.AND P2, PT, R14, UR4, PT ;  /* 0x000000040e007c0c */ /* 0x000fe2000bf46270 */
[----:B------:R0:W-:Y:S01]  /*11350*/  @!P4 ST.E.64 desc[UR42][R6.64], R46 ;  /* 0x0000002e0600c985 */ /* 0x0001e2000c101b2a */
[----:B------:R-:W-:Y:S01]  /*11360*/  @!P5 LEA.HI.X R9, R11, R10, R12, 0x2, P6 ;  /* 0x0000000a0b09d211 */ /* 0x000fe200030f140c */
[----:B------:R-:W-:Y:S01]  /*11370*/  VIADD R12, R197, 0x50 ;  /* 0x00000050c50c7836 */ /* 0x000fe20000000000 */
[----:B--2---:R-:W-:Y:S01]  /*11380*/  @!P0 LEA R4, P6, R15, R0, 0x2 ;  /* 0x000000000f048211 */ /* 0x004fe200078c10ff */
[----:B------:R-:W-:Y:S01]  /*11390*/  VIADD R11, R197, 0x60 ;  /* 0x00000060c50b7836 */ /* 0x000fe20000000000 */
[----:B------:R-:W-:Y:S01]  /*113a0*/  SHF.R.S32.HI R25, RZ, 0x1f, R25 ;  /* 0x0000001fff197819 */ /* 0x000fe20000011419 */
[----:B------:R1:W-:Y:S01]  /*113b0*/  @!P5 ST.E.64 desc[UR42][R8.64], R50 ;  /* 0x000000320800d985 */ /* 0x0003e2000c101b2a */
[----:B------:R-:W-:-:S02]  /*113c0*/  ISETP.GE.AND P3, PT, R12, UR4, PT ;  /* 0x000000040c007c0c */ /* 0x000fc4000bf66270 */
[----:B------:R-:W-:Y:S01]  /*113d0*/  @!P0 LEA.HI.X R5, R15, R10, R25, 0x2, P6 ;  /* 0x0000000a0f058211 */ /* 0x000fe200030f1419 */
[----:B------:R-:W-:Y:S01]  /*113e0*/  VIADD R15, R197, 0x48 ;  /* 0x00000048c50f7836 */ /* 0x000fe20000000000 */
[----:B------:R-:W-:Y:S01]  /*113f0*/  ISETP.GE.AND P4, PT, R13, UR4, PT ;  /* 0x000000040d007c0c */ /* 0x000fe2000bf86270 */
[----:B------:R-:W-:Y:S01]  /*11400*/  VIADD R25, R197, 0x40 ;  /* 0x00000040c5197836 */ /* 0x000fe20000000000 */
[-C--:B0-----:R-:W-:Y:S01]  /*11410*/  @!P1 LEA R6, P5, R24, R0.reuse, 0x2 ;  /* 0x0000000018069211 */ /* 0x081fe200078a10ff */
[----:B------:R0:W-:Y:S01]  /*11420*/  @!P0 ST.E.64 desc[UR42][R4.64], R54 ;  /* 0x0000003604008985 */ /* 0x0001e2000c101b2a */
[----:B------:R-:W-:Y:S02]  /*11430*/  SHF.R.S32.HI R15, RZ, 0x1f, R15 ;  /* 0x0000001fff0f7819 */ /* 0x000fe4000001140f */
[----:B------:R-:W-:Y:S02]  /*11440*/  SHF.R.S32.HI R25, RZ, 0x1f, R25 ;  /* 0x0000001fff197819 */ /* 0x000fe40000011419 */
[----:B-1----:R-:W-:-:S02]  /*11450*/  @!P2 LEA R8, P6, R14, R0, 0x2 ;  /* 0x000000000e08a211 */ /* 0x002fc400078c10ff */
[-C--:B------:R-:W-:Y:S02]  /*11460*/  @!P1 LEA.HI.X R7, R24, R10.reuse, R25, 0x2, P5 ;  /* 0x0000000a18079211 */ /* 0x080fe400028f1419 */
[----:B------:R-:W-:Y:S01]  /*11470*/  @!P2 LEA.HI.X R9, R14, R10, R15, 0x2, P6 ;  /* 0x0000000a0e09a211 */ /* 0x000fe200030f140f */
[----:B------:R-:W-:Y:S01]  /*11480*/  VIADD R14, R197, 0x50 ;  /* 0x00000050c50e7836 */ /* 0x000fe20000000000 */
[----:B------:R-:W-:Y:S01]  /*11490*/  ISETP.GE.AND P5, PT, R11, UR4, PT ;  /* 0x000000040b007c0c */ /* 0x000fe2000bfa6270 */
[----:B------:R1:W-:Y:S01]  /*114a0*/  @!P1 ST.E.64 desc[UR42][R6.64], R58 ;  /* 0x0000003a06009985 */ /* 0x0003e2000c101b2a */
[----:B------:R-:W-:Y:S02]  /*114b0*/  ISETP.GE.AND P0, PT, R222, UR4, PT ;  /* 0x00000004de007c0c */ /* 0x000fe4000bf06270 */
[----:B0-----:R-:W-:Y:S01]  /*114c0*/  @!P3 LEA R4, P6, R12, R0, 0x2 ;  /* 0x000000000c04b211 */ /* 0x001fe200078c10ff */
[----:B------:R0:W-:Y:S01]  /*114d0*/  @!P2 ST.E.64 desc[UR42][R8.64], R62 ;  /* 0x0000003e0800a985 */ /* 0x0001e2000c101b2a */
[----:B------:R-:W-:-:S02]  /*114e0*/  SHF.R.S32.HI R14, RZ, 0x1f, R14 ;  /* 0x0000001fff0e7819 */ /* 0x000fc4000001140e */
[----:B------:R-:W-:Y:S02]  /*114f0*/  ISETP.GE.AND P1, PT, R218, UR4, PT ;  /* 0x00000004da007c0c */ /* 0x000fe4000bf26270 */
[----:B------:R-:W-:Y:S01]  /*11500*/  @!P3 LEA.HI.X R5, R12, R10, R14, 0x2, P6 ;  /* 0x0000000a0c05b211 */ /* 0x000fe200030f140e */
[C---:B------:R-:W-:Y:S02]  /*11510*/  VIADD R14, R197.reuse, 0x58 ;  /* 0x00000058c50e7836 */ /* 0x040fe40000000000 */
[----:B------:R-:W-:Y:S01]  /*11520*/  VIADD R12, R197, 0x60 ;  /* 0x00000060c50c7836 */ /* 0x000fe20000000000 */
[----:B-1----:R-:W-:Y:S01]  /*11530*/  @!P4 LEA R6, P2, R13, R0, 0x2 ;  /* 0x000000000d06c211 */ /* 0x002fe200078410ff */
[----:B------:R1:W-:Y:S01]  /*11540*/  @!P3 ST.E.64 desc[UR42][R4.64], R66 ;  /* 0x000000420400b985 */ /* 0x0003e2000c101b2a */
[----:B------:R-:W-:Y:S02]  /*11550*/  SHF.R.S32.HI R14, RZ, 0x1f, R14 ;  /* 0x0000001fff0e7819 */ /* 0x000fe4000001140e */
[----:B------:R-:W-:-:S02]  /*11560*/  SHF.R.S32.HI R12, RZ, 0x1f, R12 ;  /* 0x0000001fff0c7819 */ /* 0x000fc4000001140c */
[----:B0-----:R-:W-:Y:S02]  /*11570*/  @!P5 LEA R8, P6, R11, R0, 0x2 ;  /* 0x000000000b08d211 */ /* 0x001fe400078c10ff */
[-C--:B------:R-:W-:Y:S02]  /*11580*/  @!P4 LEA.HI.X R7, R13, R10.reuse, R14, 0x2, P2 ;  /* 0x0000000a0d07c211 */ /* 0x080fe400010f140e */
[----:B------:R-:W-:Y:S01]  /*11590*/  @!P5 LEA.HI.X R9, R11, R10, R12, 0x2, P6 ;  /* 0x0000000a0b09d211 */ /* 0x000fe200030f140c */
[----:B------:R-:W-:Y:S01]  /*115a0*/  VIADD R11, R197, 0x68 ;  /* 0x00000068c50b7836 */ /* 0x000fe20000000000 */
[----:B------:R-:W-:Y:S01]  /*115b0*/  ISETP.GE.AND P2, PT, R196, UR4, PT ;  /* 0x00000004c4007c0c */ /* 0x000fe2000bf46270 */
[----:B------:R0:W-:Y:S01]  /*115c0*/  @!P4 ST.E.64 desc[UR42][R6.64], R70 ;  /* 0x000000460600c985 */ /* 0x0001e2000c101b2a */
[----:B-1----:R-:W-:Y:S02]  /*115d0*/  @!P0 LEA R4, P4, R222, R0, 0x2 ;  /* 0x00000000de048211 */ /* 0x002fe400078810ff */
[----:B------:R-:W-:Y:S01]  /*115e0*/  SHF.R.S32.HI R11, RZ, 0x1f, R11 ;  /* 0x0000001fff0b7819 */ /* 0x000fe2000001140b */
[----:B------:R1:W-:Y:S01]  /*115f0*/  @!P5 ST.E.64 desc[UR42][R8.64], R74 ;  /* 0x0000004a0800d985 */ /* 0x0003e2000c101b2a */
[----:B------:R-:W-:-:S02]  /*11600*/  ISETP.GE.AND P5, PT, R183, UR4, PT ;  /* 0x00000004b7007c0c */ /* 0x000fc4000bfa6270 */
[----:B------:R-:W-:Y:S02]  /*11610*/  @!P0 LEA.HI.X R5, R222, R10, R11, 0x2, P4 ;  /* 0x0000000ade058211 */ /* 0x000fe400020f140b */
[----:B------:R-:W-:-:S03]  /*11620*/  ISETP.GE.AND P4, PT, R181, UR4, PT ;  /* 0x00000004b5007c0c */ /* 0x000fc6000bf86270 */
[----:B------:R2:W-:Y:S01]  /*11630*/  @!P0 ST.E.64 desc[UR42][R4.64], R78 ;  /* 0x0000004e04008985 */ /* 0x0005e2000c101b2a */
[----:B0-----:R-:W-:-:S04]  /*11640*/  @!P1 LEA R6, P3, R218, R0, 0x2 ;  /* 0x00000000da069211 */ /* 0x001fc800078610ff */
[----:B------:R-:W-:Y:S02]  /*11650*/  @!P1 LEA.HI.X R7, R218, R10, R219, 0x2, P3 ;  /* 0x0000000ada079211 */ /* 0x000fe400018f14db */
[C---:B-1----:R-:W-:Y:S02]  /*11660*/  @!P2 LEA R8, P6, R196.reuse, R0, 0x2 ;  /* 0x00000000c408a211 */ /* 0x042fe400078c10ff */
[----:B------:R-:W-:Y:S01]  /*11670*/  ISETP.GE.AND P3, PT, R179, UR4, PT ;  /* 0x00000004b3007c0c */ /* 0x000fe2000bf66270 */
[----:B------:R0:W-:Y:S01]  /*11680*/  @!P1 ST.E.64 desc[UR42][R6.64], R82 ;  /* 0x0000005206009985 */ /* 0x0001e2000c101b2a */
[----:B------:R-:W-:Y:S02]  /*11690*/  @!P2 LEA.HI.X R9, R196, R10, R211, 0x2, P6 ;  /* 0x0000000ac409a211 */ /* 0x000fe400030f14d3 */
[----:B------:R-:W-:Y:S02]  /*116a0*/  ISETP.GE.AND P1, PT, R175, UR4, PT ;  /* 0x00000004af007c0c */ /* 0x000fe4000bf26270 */
[----:B--2---:R-:W-:Y:S01]  /*116b0*/  @!P5 LEA R4, P6, R183, R0, 0x2 ;  /* 0x00000000b704d211 */ /* 0x004fe200078c10ff */
[----:B------:R1:W-:Y:S01]  /*116c0*/  @!P2 ST.E.64 desc[UR42][R8.64], R86 ;  /* 0x000000560800a985 */ /* 0x0003e2000c101b2a */
[----:B------:R-:W-:-:S02]  /*116d0*/  ISETP.GE.AND P2, PT, R177, UR4, PT ;  /* 0x00000004b1007c0c */ /* 0x000fc4000bf46270 */
[----:B------:R-:W-:Y:S02]  /*116e0*/  @!P5 LEA.HI.X R5, R183, R10, R184, 0x2, P6 ;  /* 0x0000000ab705d211 */ /* 0x000fe400030f14b8 */
[----:B0-----:R-:W-:-:S03]  /*116f0*/  @!P4 LEA R6, P0, R181, R0, 0x2 ;  /* 0x00000000b506c211 */ /* 0x001fc600078010ff */
[----:B------:R0:W-:Y:S01]  /*11700*/  @!P5 ST.E.64 desc[UR42][R4.64], R90 ;  /* 0x0000005a0400d985 */ /* 0x0001e2000c101b2a */
[----:B------:R-:W-:Y:S02]  /*11710*/  ISETP.GE.AND P5, PT, R171, UR4, PT ;  /* 0x00000004ab007c0c */ /* 0x000fe4000bfa6270 */
[----:B------:R-:W-:Y:S02]  /*11720*/  @!P4 LEA.HI.X R7, R181, R10, R182, 0x2, P0 ;  /* 0x0000000ab507c211 */ /* 0x000fe400000f14b6 */
[----:B------:R-:W-:Y:S02]  /*11730*/  ISETP.GE.AND P0, PT, R173, UR4, PT ;  /* 0x00000004ad007c0c */ /* 0x000fe4000bf06270 */
[----:B-1----:R-:W-:Y:S01]  /*11740*/  @!P3 LEA R8, P6, R179, R0, 0x2 ;  /* 0x00000000b308b211 */ /* 0x002fe200078c10ff */
[----:B------:R1:W-:Y:S01]  /*11750*/  @!P4 ST.E.64 desc[UR42][R6.64], R94 ;  /* 0x0000005e0600c985 */ /* 0x0003e2000c101b2a */
[----:B------:R-:W-:Y:S02]  /*11760*/  ISETP.GE.AND P4, PT, R169, UR4, PT ;  /* 0x00000004a9007c0c */ /* 0x000fe4000bf86270 */
[----:B------:R-:W-:-:S02]  /*11770*/  @!P3 LEA.HI.X R9, R179, R10, R180, 0x2, P6 ;  /* 0x0000000ab309b211 */ /* 0x000fc400030f14b4 */
[----:B0-----:R-:W-:-:S03]  /*11780*/  @!P2 LEA R4, P6, R177, R0, 0x2 ;  /* 0x00000000b104a211 */ /* 0x001fc600078c10ff */
[----:B------:R0:W-:Y:S01]  /*11790*/  @!P3 ST.E.64 desc[UR42][R8.64], R98 ;  /* 0x000000620800b985 */ /* 0x0001e2000c101b2a */
[----:B------:R-:W-:Y:S02]  /*117a0*/  @!P2 LEA.HI.X R5, R177, R10, R178, 0x2, P6 ;  /* 0x0000000ab105a211 */ /* 0x000fe400030f14b2 */
[----:B-1----:R-:W-:-:S03]  /*117b0*/  @!P1 LEA R6, P3, R175, R0, 0x2 ;  /* 0x00000000af069211 */ /* 0x002fc600078610ff */
[----:B------:R1:W-:Y:S01]  /*117c0*/  @!P2 ST.E.64 desc[UR42][R4.64], R102 ;  /* 0x000000660400a985 */ /* 0x0003e2000c101b2a */
[----:B------:R-:W-:Y:S02]  /*117d0*/  @!P1 LEA.HI.X R7, R175, R10, R176, 0x2, P3 ;  /* 0x0000000aaf079211 */ /* 0x000fe400018f14b0 */
[----:B------:R-:W-:Y:S02]  /*117e0*/  ISETP.GE.AND P3, PT, R167, UR4, PT ;  /* 0x00000004a7007c0c */ /* 0x000fe4000bf66270 */
[C---:B0-----:R-:W-:Y:S01]  /*117f0*/  @!P0 LEA R8, P6, R173.reuse, R0, 0x2 ;  /* 0x00000000ad088211 */ /* 0x041fe200078c10ff */
[----:B------:R0:W-:Y:S03]  /*11800*/  @!P1 ST.E.64 desc[UR42][R6.64], R106 ;  /* 0x0000006a06009985 */ /* 0x0001e6000c101b2a */
[----:B------:R-:W-:Y:S02]  /*11810*/  @!P0 LEA.HI.X R9, R173, R10, R174, 0x2, P6 ;  /* 0x0000000aad098211 */ /* 0x000fe400030f14ae */
[----:B-1----:R-:W-:-:S03]  /*11820*/  @!P5 LEA R4, P1, R171, R0, 0x2 ;  /* 0x00000000ab04d211 */ /* 0x002fc600078210ff */
[----:B------:R1:W-:Y:S01]  /*11830*/  @!P0 ST.E.64 desc[UR42][R8.64], R110 ;  /* 0x0000006e08008985 */ /* 0x0003e2000c101b2a */
[----:B------:R-:W-:Y:S02]  /*11840*/  ISETP.GE.AND P0, PT, R165, UR4, PT ;  /* 0x00000004a5007c0c */ /* 0x000fe4000bf06270 */
[----:B------:R-:W-:Y:S02]  /*11850*/  @!P5 LEA.HI.X R5, R171, R10, R172, 0x2, P1 ;  /* 0x0000000aab05d211 */ /* 0x000fe400008f14ac */
[----:B------:R-:W-:Y:S02]  /*11860*/  ISETP.GE.AND P1, PT, R163, UR4, PT ;  /* 0x00000004a3007c0c */ /* 0x000fe4000bf26270 */
[C---:B0-----:R-:W-:Y:S01]  /*11870*/  @!P4 LEA R6, P2, R169.reuse, R0, 0x2 ;  /* 0x00000000a906c211 */ /* 0x041fe200078410ff */
[----:B------:R0:W-:Y:S03]  /*11880*/  @!P5 ST.E.64 desc[UR42][R4.64], R114 ;  /* 0x000000720400d985 */ /* 0x0001e6000c101b2a */
[----:B------:R-:W-:-:S02]  /*11890*/  @!P4 LEA.HI.X R7, R169, R10, R170, 0x2, P2 ;  /* 0x0000000aa907c211 */ /* 0x000fc400010f14aa */
[----:B------:R-:W-:Y:S02]  /*118a0*/  ISETP.GE.AND P2, PT, R157, UR4, PT ;  /* 0x000000049d007c0c */ /* 0x000fe4000bf46270 */
[----:B-1----:R-:W-:Y:S01]  /*118b0*/  @!P3 LEA R8, P6, R167, R0, 0x2 ;  /* 0x00000000a708b211 */ /* 0x002fe200078c10ff */
[----:B------:R1:W-:Y:S01]  /*118c0*/  @!P4 ST.E.64 desc[UR42][R6.64], R118 ;  /* 0x000000760600c985 */ /* 0x0003e2000c101b2a */
[----:B------:R-:W-:Y:S02]  /*118d0*/  ISETP.GE.AND P4, PT, R161, UR4, PT ;  /* 0x00000004a1007c0c */ /* 0x000fe4000bf86270 */
[----:B------:R-:W-:Y:S02]  /*118e0*/  @!P3 LEA.HI.X R9, R167, R10, R168, 0x2, P6 ;  /* 0x0000000aa709b211 */ /* 0x000fe400030f14a8 */
[----:B0-----:R-:W-:-:S03]  /*118f0*/  @!P1 LEA R4, P6, R163, R0, 0x2 ;  /* 0x00000000a3049211 */ /* 0x001fc600078c10ff */
[----:B------:R0:W-:Y:S01]  /*11900*/  @!P3 ST.E.64 desc[UR42][R8.64], R122 ;  /* 0x0000007a0800b985 */ /* 0x0001e2000c101b2a */
[----:B------:R-:W-:Y:S02]  /*11910*/  ISETP.GE.AND P3, PT, R159, UR4, PT ;  /* 0x000000049f007c0c */ /* 0x000fe4000bf66270 */
[----:B------:R-:W-:Y:S02]  /*11920*/  @!P1 LEA.HI.X R5, R163, R10, R164, 0x2, P6 ;  /* 0x0000000aa3059211 */ /* 0x000fe400030f14a4 */
[----:B-1----:R-:W-:-:S04]  /*11930*/  @!P0 LEA R6, P5, R165, R0, 0x2 ;  /* 0x00000000a5068211 */ /* 0x002fc800078a10ff */
[----:B------:R-:W-:Y:S02]  /*11940*/  @!P0 LEA.HI.X R7, R165, R10, R166, 0x2, P5 ;  /* 0x0000000aa5078211 */ /* 0x000fe400028f14a6 */
[----:B------:R-:W-:-:S03]  /*11950*/  ISETP.GE.AND P5, PT, R152, UR4, PT ;  /* 0x0000000498007c0c */ /* 0x000fc6000bfa6270 */
[----:B------:R1:W-:Y:S04]  /*11960*/  @!P0 ST.E.64 desc[UR42][R6.64], R126 ;  /* 0x0000007e06008985 */ /* 0x0003e8000c101b2a */
[----:B------:R2:W-:Y:S01]  /*11970*/  @!P1 ST.E.64 desc[UR42][R4.64], R130 ;  /* 0x0000008204009985 */ /* 0x0005e2000c101b2a */
[----:B0-----:R-:W-:-:S04]  /*11980*/  @!P2 LEA R8, P1, R157, R0, 0x2 ;  /* 0x000000009d08a211 */ /* 0x001fc800078210ff */
[----:B------:R-:W-:Y:S02]  /*11990*/  @!P2 LEA.HI.X R9, R157, R10, R158, 0x2, P1 ;  /* 0x0000000a9d09a211 */ /* 0x000fe400008f149e */
[-C--:B-1----:R-:W-:Y:S02]  /*119a0*/  @!P4 LEA R6, P0, R161, R0.reuse, 0x2 ;  /* 0x00000000a106c211 */ /* 0x082fe400078010ff */
[----:B--2---:R-:W-:Y:S02]  /*119b0*/  @!P3 LEA R4, P6, R159, R0, 0x2 ;  /* 0x000000009f04b211 */ /* 0x004fe400078c10ff */
[----:B------:R-:W-:Y:S02]  /*119c0*/  @!P4 LEA.HI.X R7, R161, R10, R162, 0x2, P0 ;  /* 0x0000000aa107c211 */ /* 0x000fe400000f14a2 */
[C---:B------:R-:W-:Y:S02]  /*119d0*/  @!P5 LEA R12, P0, R152.reuse, R0, 0x2 ;  /* 0x00000000980cd211 */ /* 0x040fe400078010ff */
[-C--:B------:R-:W-:Y:S01]  /*119e0*/  @!P3 LEA.HI.X R5, R159, R10.reuse, R160, 0x2, P6 ;  /* 0x0000000a9f05b211 */ /* 0x080fe200030f14a0 */
[----:B------:R4:W-:Y:S01]  /*119f0*/  @!P4 ST.E.64 desc[UR42][R6.64], R134 ;  /* 0x000000860600c985 */ /* 0x0009e2000c101b2a */
[----:B------:R-:W-:-:S02]  /*11a00*/  @!P5 LEA.HI.X R13, R152, R10, R156, 0x2, P0 ;  /* 0x0000000a980dd211 */ /* 0x000fc400000f149c */
[----:B------:R-:W-:Y:S01]  /*11a10*/  ISETP.GE.AND P0, PT, R20, UR4, PT ;  /* 0x0000000414007c0c */ /* 0x000fe2000bf06270 */
[----:B------:R4:W-:Y:S04]  /*11a20*/  @!P3 ST.E.64 desc[UR42][R4.64], R138 ;  /* 0x0000008a0400b985 */ /* 0x0009e8000c101b2a */
[----:B------:R4:W-:Y:S04]  /*11a30*/  @!P2 ST.E.64 desc[UR42][R8.64], R142 ;  /* 0x0000008e0800a985 */ /* 0x0009e8000c101b2a */
[----:B------:R4:W-:Y:S04]  /*11a40*/  @!P5 ST.E.64 desc[UR42][R12.64], R146 ;  /* 0x000000920c00d985 */ /* 0x0009e8000c101b2a */
[----:B------:R-:W-:Y:S05]  /*11a50*/  @P0 BRA `(.L_x_719) ;  /* 0x0000001000280947 */ /* 0x000fea0003800000 */
[----:B----4-:R-:W-:-:S04]  /*11a60*/  LEA R4, P0, R20, R0, 0x2 ;  /* 0x0000000014047211 */ /* 0x010fc800078010ff */
[----:B------:R-:W-:-:S05]  /*11a70*/  LEA.HI.X R5, R20, R10, R21, 0x2, P0 ;  /* 0x0000000a14057211 */ /* 0x000fca00000f1415 */
[----:B------:R0:W-:Y:S01]  /*11a80*/  ST.E.64 desc[UR42][R4.64], R150 ;  /* 0x0000009604007985 */ /* 0x0001e2000c101b2a */
[----:B------:R-:W-:Y:S05]  /*11a90*/  BRA `(.L_x_719) ;  /* 0x0000001000187947 */ /* 0x000fea0003800000 */
.L_x_713:
[----:B------:R-:W4:Y:S01]  /*11aa0*/  LDL.LU R6, [R1+0x1c] ;  /* 0x00001c0001067983 */ /* 0x000f220000300800 */
[----:B------:R-:W-:Y:S01]  /*11ab0*/  ULDC.64 UR6, c[0x0][0xc08] ;  /* 0x0003020000067ab9 */ /* 0x000fe20000000a00 */
[----:B------:R-:W-:Y:S02]  /*11ac0*/  ULDC.64 UR4, c[0x0][0xc00] ;  /* 0x0003000000047ab9 */ /* 0x000fe40000000a00 */
[----:B------:R-:W2:Y:S04]  /*11ad0*/  LDL.LU R0, [R1+0x20] ;  /* 0x0000200001007983 */ /* 0x000ea80000300800 */
[----:B01----:R-:W3:Y:S01]  /*11ae0*/  LDL R10, [R1+0x18] ;  /* 0x00001800010a7983 */ /* 0x003ee20000100800 */
[----:B------:R-:W-:Y:S01]  /*11af0*/  ISETP.NE.U32.AND P1, PT, RZ, UR6, PT ;  /* 0x00000006ff007c0c */ /* 0x000fe2000bf25070 */
[----:B------:R-:W-:Y:S01]  /*11b00*/  IMAD.MOV.U32 R3, RZ, RZ, RZ ;  /* 0x000000ffff037224 */ /* 0x000fe200078e00ff */
[----:B------:R-:W-:-:S02]  /*11b10*/  ISETP.NE.U32.AND P0, PT, RZ, UR4, PT ;  /* 0x00000004ff007c0c */ /* 0x000fc4000bf05070 */
[----:B------:R-:W-:Y:S02]  /*11b20*/  ISETP.NE.AND.EX P1, PT, RZ, UR7, PT, P1 ;  /* 0x00000007ff007c0c */ /* 0x000fe4000bf25310 */
[----:B------:R-:W-:Y:S01]  /*11b30*/  ISETP.NE.AND.EX P0, PT, RZ, UR5, PT, P0 ;  /* 0x00000005ff007c0c */ /* 0x000fe2000bf05300 */
[----:B------:R-:W0:Y:S01]  /*11b40*/  S2R R8, SR_TID.X ;  /* 0x0000000000087919 */ /* 0x000e220000002100 */
[----:B----4-:R-:W-:-:S04]  /*11b50*/  IADD3 R4, P2, R6, UR4, RZ ;  /* 0x0000000406047c10 */ /* 0x010fc8000ff5e0ff */
[----:B--2---:R-:W-:-:S05]  /*11b60*/  IADD3.X R5, R0, UR5, RZ, P2, !PT ;  /* 0x0000000500057c10 */ /* 0x004fca00097fe4ff */
[----:B------:R-:W-:Y:S01]  /*11b70*/  @P1 IADD3 R6, P2, R6, UR6, RZ ;  /* 0x0000000606061c10 */ /* 0x000fe2000ff5e0ff */
[----:B------:R-:W-:Y:S01]  /*11b80*/  ULDC UR4, c[0x0][0xa88] ;  /* 0x0002a20000047ab9 */ /* 0x000fe20000000800 */
[----:B------:R1:W5:Y:S02]  /*11b90*/  @P0 LDG.E R3, desc[UR42][R4.64] ;  /* 0x0000002a04030981 */ /* 0x000364000c1e1900 */
[----:B------:R-:W-:Y:S01]  /*11ba0*/  @P1 IADD3.X R7, R0, UR7, RZ, P2, !PT ;  /* 0x0000000700071c10 */ /* 0x000fe200097fe4ff */
[----:B------:R-:W-:-:S06]  /*11bb0*/  IMAD.U32 R0, RZ, RZ, UR4 ;  /* 0x00000004ff007e24 */ /* 0x000fcc000f8e00ff */
[----:B------:R1:W5:Y:S01]  /*11bc0*/  @P1 LDG.E R0, desc[UR42][R6.64] ;  /* 0x0000002a06001981 */ /* 0x000362000c1e1900 */
[----:B---3--:R-:W-:Y:S01]  /*11bd0*/  ISETP.NE.AND P2, PT, R10, RZ, PT ;  /* 0x000000ff0a00720c */ /* 0x008fe20003f45270 */
[----:B0-----:R-:W-:-:S05]  /*11be0*/  VIADD R9, R8, 0xffffff80 ;  /* 0xffffff8008097836 */ /* 0x001fca0000000000 */
[----:B------:R-:W-:-:S07]  /*11bf0*/  ISETP.GT.AND P3, PT, R9, 0x3f, PT ;  /* 0x0000003f0900780c */ /* 0x000fce0003f64270 */
[----:B------:R-:W0:Y:S02]  /*11c00*/  @!P2 LDC R10, c[0x0][0xad4] ;  /* 0x0002b500ff0aab82 */ /* 0x000e240000000800 */
[----:B0-----:R1:W-:Y:S01]  /*11c10*/  @!P2 STL [R1+0x18], R10 ;  /* 0x0000180a0100a387 */ /* 0x0013e20000100800 */
[----:B------:R-:W-:Y:S01]  /*11c20*/  ISETP.GT.AND P2, PT, R10, 0x1, PT ;  /* 0x000000010a00780c */ /* 0x000fe20003f44270 */
[----:B------:R-:W-:-:S12]  /*11c30*/  @P1 BRA `(.L_x_722) ;  /* 0x0000000000101947 */ /* 0x000fd80003800000 */
[----:B------:R-:W-:Y:S05]  /*11c40*/  @!P0 BRA `(.L_x_722) ;  /* 0x00000000000c8947 */ /* 0x000fea0003800000 */
[----:B-1----:R-:W2:Y:S04]  /*11c50*/  LDG.E R7, desc[UR42][R4.64] ;  /* 0x0000002a04077981 */ /* 0x002ea8000c1e1900 */
[----:B-----5:R-:W2:Y:S02]  /*11c60*/  LDG.E R0, desc[UR42][R4.64+0x4] ;  /* 0x0000042a04007981 */ /* 0x020ea4000c1e1900 */
[----:B--2---:R-:W-:-:S07]  /*11c70*/  IMAD.IADD R0, R0, 0x1, -R7 ;  /* 0x0000000100007824 */ /* 0x004fce00078e0a07 */
.L_x_722:
[----:B-1----:R-:W2:Y:S04]  /*11c80*/  LDL.LU R5, [R1+0x14] ;  /* 0x0000140001057983 */ /* 0x002ea80000300800 */
[----:B------:R-:W3:Y:S01]  /*11c90*/  LDL.LU R4, [R1+0x40] ;  /* 0x0000400001047983 */ /* 0x000ee20000300800 */
[----:B------:R-:W-:Y:S01]  /*11ca0*/  BSSY B1, `(.L_x_723) ;  /* 0x0000038000017945 */ /* 0x000fe20003800000 */
[----:B-----5:R-:W-:Y:S02]  /*11cb0*/  SHF.R.S32.HI R26, RZ, 0x1f, R3 ;  /* 0x0000001fff1a7819 */ /* 0x020fe40000011403 */
[----:B--2---:R-:W-:Y:S02]  /*11cc0*/  SEL R29, R5, RZ, !P0 ;  /* 0x000000ff051d7207 */ /* 0x004fe40004000000 */
[----:B---3--:R-:W-:Y:S01]  /*11cd0*/  SEL R28, R4, RZ, !P0 ;  /* 0x000000ff041c7207 */ /* 0x008fe20004000000 */
[----:B------:R-:W-:Y:S06]  /*11ce0*/  @P3 BRA `(.L_x_724) ;  /* 0x0000000000cc3947 */ /* 0x000fec0003800000 */
[----:B------:R-:W2:Y:S01]  /*11cf0*/  LDL R4, [R1+0x24] ;  /* 0x0000240001047983 */ /* 0x000ea20000100800 */
[----:B------:R-:W0:Y:S02]  /*11d00*/  LDC R31, c[0x0][0xbe8] ;  /* 0x0002fa00ff1f7b82 */ /* 0x000e240000000800 */
[----:B0-----:R-:W-:Y:S02]  /*11d10*/  IMAD R5, R0, R31, RZ ;  /* 0x0000001f00057224 */ /* 0x001fe400078e02ff */
[----:B--2---:R-:W-:-:S04]  /*11d20*/  IMAD R4, R4, 0x40, R8 ;  /* 0x0000004004047824 */ /* 0x004fc800078e0208 */
[----:B------:R-:W-:-:S05]  /*11d30*/  VIADD R30, R4, 0xffffff80 ;  /* 0xffffff80041e7836 */ /* 0x000fca0000000000 */
[----:B------:R-:W-:-:S13]  /*11d40*/  ISETP.GE.AND P0, PT, R30, R5, PT ;  /* 0x000000051e00720c */ /* 0x000fda0003f06270 */
[----:B------:R-:W-:Y:S05]  /*11d50*/  @P0 BRA `(.L_x_724) ;  /* 0x0000000000b00947 */ /* 0x000fea0003800000 */
[----:B------:R-:W2:Y:S01]  /*11d60*/  LDL.LU R32, [R1+0x38] ;  /* 0x0000380001207983 */ /* 0x000ea20000300800 */
[----:B------:R-:W-:Y:S01]  /*11d70*/  IMAD.MOV.U32 R24, RZ, RZ, 0x9b8 ;  /* 0x000009b8ff187424 */ /* 0x000fe200078e00ff */
[----:B------:R-:W-:Y:S01]  /*11d80*/  ISETP.GT.AND P0, PT, R10, 0x1, PT ;  /* 0x000000010a00780c */ /* 0x000fe20003f04270 */
[----:B------:R-:W-:Y:S01]  /*11d90*/  IMAD.MOV.U32 R21, RZ, RZ, R30 ;  /* 0x000000ffff157224 */ /* 0x000fe200078e001e */
[----:B------:R-:W-:Y:S01]  /*11da0*/  ISETP.NE.AND P1, PT, R31, 0x1, PT ;  /* 0x000000011f00780c */ /* 0x000fe20003f25270 */
[----:B------:R-:W0:Y:S01]  /*11db0*/  LDC.64 R10, c[0x0][0xba8] ;  /* 0x0002ea00ff0a7b82 */ /* 0x000e220000000a00 */
[----:B------:R-:W-:-:S07]  /*11dc0*/  SEL R24, R24, 0x978, P0 ;  /* 0x0000097818187807 */ /* 0x000fce0000000000 */
[----:B------:R-:W1:Y:S08]  /*11dd0*/  LDC.64 R4, c[0x0][R24+0x220] ;  /* 0x0000880018047b82 */ /* 0x000e700000000a00 */
[----:B------:R-:W3:Y:S08]  /*11de0*/  LDC.64 R12, c[0x0][R24+0x218] ;  /* 0x00008600180c7b82 */ /* 0x000ef00000000a00 */
[----:B------:R-:W4:Y:S08]  /*11df0*/  LDC.64 R6, c[0x0][R24+0x228] ;  /* 0x00008a0018067b82 */ /* 0x000f300000000a00 */
[----:B------:R-:W5:Y:S08]  /*11e00*/  @P1 LDC R15, c[0x0][0xbec] ;  /* 0x0002fb00ff0f1b82 */ /* 0x000f700000000800 */
[----:B------:R-:W4:Y:S08]  /*11e10*/  LDC.64 R8, c[0x0][R24+0x210] ;  /* 0x0000840018087b82 */ /* 0x000f300000000a00 */
[----:B------:R-:W4:Y:S01]  /*11e20*/  @P1 LDC R27, c[0x0][0xbf0] ;  /* 0x0002fc00ff1b1b82 */ /* 0x000f220000000800 */
[----:B-----5:R-:W-:-:S07]  /*11e30*/  @P1 IMAD.HI.U32 R20, R30, R15, RZ ;  /* 0x0000000f1e141227 */ /* 0x020fce00078e00ff */
[----:B0-----:R-:W0:Y:S01]  /*11e40*/  @!P0 LDC R10, c[0x0][0xb50] ;  /* 0x0002d400ff0a8b82 */ /* 0x001e220000000800 */
[-C--:B-1----:R-:W-:Y:S02]  /*11e50*/  IMAD R5, R5, R29.reuse, RZ ;  /* 0x0000001d05057224 */ /* 0x082fe400078e02ff */
[----:B------:R-:W-:-:S05]  /*11e60*/  IMAD.WIDE.U32 R14, R4, R29, RZ ;  /* 0x0000001d040e7225 */ /* 0x000fca00078e00ff */
[----:B------:R-:W1:Y:S01]  /*11e70*/  @!P0 LDC R11, c[0x0][0xb54] ;  /* 0x0002d500ff0b8b82 */ /* 0x000e620000000800 */
[-C--:B---3--:R-:W-:Y:S02]  /*11e80*/  IMAD R25, R13, R184.reuse, RZ ;  /* 0x000000b80d197224 */ /* 0x088fe400078e02ff */
[----:B------:R-:W-:Y:S01]  /*11e90*/  IMAD.WIDE.U32 R12, R12, R184, RZ ;  /* 0x000000b80c0c7225 */ /* 0x000fe200078e00ff */
[----:B----4-:R-:W-:-:S03]  /*11ea0*/  @P1 SHF.R.U32.HI R21, RZ, R27, R20 ;  /* 0x0000001bff151219 */ /* 0x010fc60000011614 */
[----:B------:R-:W-:Y:S01]  /*11eb0*/  IMAD R27, R4, R28, R5 ;  /* 0x0000001c041b7224 */ /* 0x000fe200078e0205 */
[----:B------:R-:W-:Y:S01]  /*11ec0*/  IADD3 R12, P1, P3, R14, R12, R3 ;  /* 0x0000000c0e0c7210 */ /* 0x000fe20007b3e003 */
[----:B------:R-:W-:Y:S02]  /*11ed0*/  IMAD.IADD R25, R13, 0x1, R25 ;  /* 0x000000010d197824 */ /* 0x000fe400078e0219 */
[----:B------:R-:W-:Y:S02]  /*11ee0*/  IMAD.MOV R4, RZ, RZ, -R21 ;  /* 0x000000ffff047224 */ /* 0x000fe400078e0a15 */
[----:B------:R-:W-:Y:S01]  /*11ef0*/  IMAD.IADD R27, R15, 0x1, R27 ;  /* 0x000000010f1b7824 */ /* 0x000fe200078e021b */
[----:B--2---:R-:W-:-:S05]  /*11f00*/  SEL R5, R32, RZ, P0 ;  /* 0x000000ff20057207 */ /* 0x004fca0000000000 */
[-C--:B------:R-:W-:Y:S02]  /*11f10*/  IMAD R13, R7, R5.reuse, RZ ;  /* 0x00000005070d7224 */ /* 0x080fe400078e02ff */
[----:B------:R-:W-:-:S04]  /*11f20*/  IMAD.WIDE.U32 R6, R6, R5, RZ ;  /* 0x0000000506067225 */ /* 0x000fc800078e00ff */
[----:B------:R-:W-:Y:S01]  /*11f30*/  IMAD R5, R31, R4, R30 ;  /* 0x000000041f057224 */ /* 0x000fe200078e021e */
[----:B------:R-:W-:Y:S01]  /*11f40*/  IADD3.X R4, R27, R25, R26, P1, P3 ;  /* 0x000000191b047210 */ /* 0x000fe20000fe641a */
[----:B------:R-:W-:Y:S01]  /*11f50*/  IMAD.IADD R13, R7, 0x1, R13 ;  /* 0x00000001070d7824 */ /* 0x000fe200078e020d */
[----:B------:R-:W-:Y:S02]  /*11f60*/  IADD3 R6, P0, P1, R21, R12, R6 ;  /* 0x0000000c15067210 */ /* 0x000fe4000791e006 */
[----:B------:R-:W-:-:S04]  /*11f70*/  SHF.R.S32.HI R21, RZ, 0x1f, R21 ;  /* 0x0000001fff157819 */ /* 0x000fc80000011415 */
[----:B------:R-:W-:Y:S01]  /*11f80*/  IADD3.X R7, R21, R4, R13, P0, P1 ;  /* 0x0000000415077210 */ /* 0x000fe200007e240d */
[-C--:B------:R-:W-:Y:S01]  /*11f90*/  IMAD R4, R9, R5.reuse, RZ ;  /* 0x0000000509047224 */ /* 0x080fe200078e02ff */
[----:B------:R-:W-:Y:S01]  /*11fa0*/  SHF.R.S32.HI R13, RZ, 0x1f, R5 ;  /* 0x0000001fff0d7819 */ /* 0x000fe20000011405 */
[----:B------:R-:W-:-:S04]  /*11fb0*/  IMAD.WIDE.U32 R6, R8, R5, R6 ;  /* 0x0000000508067225 */ /* 0x000fc800078e0006 */
[----:B------:R-:W-:Y:S01]  /*11fc0*/  IMAD R13, R8, R13, R4 ;  /* 0x0000000d080d7224 */ /* 0x000fe200078e0204 */
[----:B0-----:R-:W-:Y:S01]  /*11fd0*/  LEA R10, P0, R6, R10, 0x2 ;  /* 0x0000000a060a7211 */ /* 0x001fe200078010ff */
[----:B------:R-:W-:Y:S02]  /*11fe0*/  IMAD.MOV.U32 R5, RZ, RZ, -0x800000 ;  /* 0xff800000ff057424 */ /* 0x000fe400078e00ff */
[----:B------:R-:W-:-:S05]  /*11ff0*/  IMAD.IADD R4, R7, 0x1, R13 ;  /* 0x0000000107047824 */ /* 0x000fca00078e020d */
[----:B-1----:R-:W-:-:S05]  /*12000*/  LEA.HI.X R11, R6, R11, R4, 0x2, P0 ;  /* 0x0000000b060b7211 */ /* 0x002fca00000f1404 */
[----:B------:R0:W-:Y:S02]  /*12010*/  STG.E desc[UR42][R10.64], R5 ;  /* 0x000000050a007986 */ /* 0x0001e4000c10192a */
.L_x_724:
[----:B------:R-:W-:Y:S05]  /*12020*/  BSYNC B1 ;  /* 0x0000000000017941 */ /* 0x000fea0003800000 */
.L_x_723:
[----:B------:R-:W-:Y:S05]  /*12030*/  @P2 BRA `(.L_x_719) ;  /* 0x0000000800b02947 */ /* 0x000fea0003800000 */
[----:B------:R-:W2:Y:S01]  /*12040*/  LDL.LU R8, [R1+0x24] ;  /* 0x0000240001087983 */ /* 0x000ea20000300800 */
[----:B0-----:R-:W0:Y:S01]  /*12050*/  LDC R11, c[0x0][0xbe8] ;  /* 0x0002fa00ff0b7b82 */ /* 0x001e220000000800 */
[----:B------:R-:W-:Y:S01]  /*12060*/  ULDC.64 UR4, c[0x0][0xaa0] ;  /* 0x0002a80000047ab9 */ /* 0x000fe20000000a00 */
[----:B------:R-:W-:Y:S01]  /*12070*/  VIADD R39, R192, 0x40 ;  /* 0x00000040c0277836 */ /* 0x000fe20000000000 */
[----:B------:R-:W1:Y:S01]  /*12080*/  S2R R6, SR_TID.X ;  /* 0x0000000000067919 */ /* 0x000e620000002100 */
[----:B------:R-:W-:Y:S01]  /*12090*/  IMAD R4, R26, UR4, RZ ;  /* 0x000000041a047c24 */ /* 0x000fe2000f8e02ff */
[----:B------:R-:W-:Y:S01]  /*120a0*/  BSSY B1, `(.L_x_725) ;  /* 0x0000081000017945 */ /* 0x000fe20003800000 */
[----:B------:R-:W-:Y:S02]  /*120b0*/  VIADD R37, R192, 0x80 ;  /* 0x00000080c0257836 */ /* 0x000fe40000000000 */
[C---:B------:R-:W-:Y:S02]  /*120c0*/  IMAD R7, R3.reuse, UR5, R4 ;  /* 0x0000000503077c24 */ /* 0x040fe4000f8e0204 */
[----:B------:R-:W-:Y:S01]  /*120d0*/  IMAD.WIDE.U32 R4, R3, UR4, RZ ;  /* 0x0000000403047c25 */ /* 0x000fe2000f8e00ff */
[----:B------:R-:W-:Y:S01]  /*120e0*/  ULDC.64 UR4, c[0x0][0xae8] ;  /* 0x0002ba0000047ab9 */ /* 0x000fe20000000a00 */
[----:B------:R-:W3:Y:S02]  /*120f0*/  LDC R3, c[0x0][0xac8] ;  /* 0x0002b200ff037b82 */ /* 0x000ee40000000800 */
[----:B------:R-:W-:-:S02]  /*12100*/  IMAD.IADD R5, R5, 0x1, R7 ;  /* 0x0000000105057824 */ /* 0x000fc400078e0207 */
[----:B------:R-:W-:Y:S02]  /*12110*/  VIADD R35, R192, 0xc0 ;  /* 0x000000c0c0237836 */ /* 0x000fe40000000000 */
[----:B------:R-:W-:-:S04]  /*12120*/  IMAD.WIDE.U32 R4, R184, UR4, R4 ;  /* 0x00000004b8047c25 */ /* 0x000fc8000f8e0004 */
[----:B------:R-:W-:Y:S01]  /*12130*/  IMAD R5, R184, UR5, R5 ;  /* 0x00000005b8057c24 */ /* 0x000fe2000f8e0205 */
[----:B------:R-:W-:Y:S01]  /*12140*/  ULDC.64 UR4, c[0x0][0xaf0] ;  /* 0x0002bc0000047ab9 */ /* 0x000fe20000000a00 */
[----:B0-----:R-:W-:Y:S01]  /*12150*/  ISETP.NE.AND P0, PT, R11, 0x1, PT ;  /* 0x000000010b00780c */ /* 0x001fe20003f05270 */
[----:B------:R-:W-:Y:S02]  /*12160*/  IMAD R21, R0, R11, RZ ;  /* 0x0000000b00157224 */ /* 0x000fe400078e02ff */
[----:B------:R-:W-:-:S04]  /*12170*/  IMAD.WIDE.U32 R4, R29, UR4, R4 ;  /* 0x000000041d047c25 */ /* 0x000fc8000f8e0004 */
[C---:B------:R-:W-:Y:S02]  /*12180*/  VIADD R33, R192.reuse, 0x100 ;  /* 0x00000100c0217836 */ /* 0x040fe40000000000 */
[----:B------:R-:W-:Y:S02]  /*12190*/  VIADD R31, R192, 0x140 ;  /* 0x00000140c01f7836 */ /* 0x000fe40000000000 */
[----:B-1----:R-:W-:Y:S01]  /*121a0*/  VIADD R6, R6, 0xffffff80 ;  /* 0xffffff8006067836 */ /* 0x002fe20000000000 */
[-C--:B---3--:R-:W-:Y:S01]  /*121b0*/  ISETP.GE.AND P1, PT, R39, R3.reuse, PT ;  /* 0x000000032700720c */ /* 0x088fe20003f26270 */
[----:B------:R-:W0:Y:S01]  /*121c0*/  @P0 LDC R13, c[0x0][0xbec] ;  /* 0x0002fb00ff0d0b82 */ /* 0x000e220000000800 */
[CC--:B------:R-:W-:Y:S01]  /*121d0*/  ISETP.GE.AND P2, PT, R192.reuse, R3.reuse, PT ;  /* 0x00000003c000720c */ /* 0x0c0fe20003f46270 */
[C---:B------:R-:W-:Y:S01]  /*121e0*/  VIADD R27, R192.reuse, 0x180 ;  /* 0x00000180c01b7836 */ /* 0x040fe20000000000 */
[----:B------:R-:W-:Y:S01]  /*121f0*/  SHF.R.S32.HI R9, RZ, 0x1f, R6 ;  /* 0x0000001fff097819 */ /* 0x000fe20000011406 */
[C---:B------:R-:W-:Y:S01]  /*12200*/  VIADD R24, R192.reuse, 0x1c0 ;  /* 0x000001c0c0187836 */ /* 0x040fe20000000000 */
[----:B------:R-:W-:Y:S01]  /*12210*/  SEL R10, RZ, 0xffffffff, P1 ;  /* 0xffffffffff0a7807 */ /* 0x000fe20000800000 */
[----:B------:R-:W-:Y:S01]  /*12220*/  VIADD R25, R192, 0x1c0 ;  /* 0x000001c0c0197836 */ /* 0x000fe20000000000 */
[----:B------:R-:W-:Y:S01]  /*12230*/  LEA.HI R9, R9, R6, RZ, 0x3 ;  /* 0x0000000609097211 */ /* 0x000fe200078f18ff */
[----:B------:R-:W1:Y:S01]  /*12240*/  @P0 LDC R15, c[0x0][0xbf0] ;  /* 0x0002fc00ff0f0b82 */ /* 0x000e620000000800 */
[----:B------:R-:W-:Y:S01]  /*12250*/  ISETP.GE.AND P1, PT, R37, R3, PT ;  /* 0x000000032500720c */ /* 0x000fe20003f26270 */
[----:B------:R-:W-:Y:S01]  /*12260*/  IMAD.SHL.U32 R10, R10, 0x2, RZ ;  /* 0x000000020a0a7824 */ /* 0x000fe200078e00ff */
[----:B------:R-:W-:Y:S01]  /*12270*/  LOP3.LUT R7, R9, 0xfffffff8, RZ, 0xc0, !PT ;  /* 0xfffffff809077812 */ /* 0x000fe200078ec0ff */
[C---:B------:R-:W-:Y:S01]  /*12280*/  VIADD R30, R192.reuse, 0x180 ;  /* 0x00000180c01e7836 */ /* 0x040fe20000000000 */
[----:B------:R-:W-:Y:S01]  /*12290*/  SHF.R.S32.HI R9, RZ, 0x3, R9 ;  /* 0x00000003ff097819 */ /* 0x000fe20000011409 */
[----:B------:R-:W-:Y:S01]  /*122a0*/  VIADD R32, R192, 0x140 ;  /* 0x00000140c0207836 */ /* 0x000fe20000000000 */
[----:B------:R-:W-:Y:S01]  /*122b0*/  SHF.R.S32.HI R25, RZ, 0x1f, R25 ;  /* 0x0000001fff197819 */ /* 0x000fe20000011419 */
[----:B------:R-:W-:Y:S01]  /*122c0*/  IMAD.IADD R6, R6, 0x1, -R7 ;  /* 0x0000000106067824 */ /* 0x000fe200078e0a07 */
[----:B------:R-:W-:Y:S01]  /*122d0*/  SHF.R.S32.HI R30, RZ, 0x1f, R30 ;  /* 0x0000001fff1e7819 */ /* 0x000fe2000001141e */
[----:B------:R-:W-:Y:S01]  /*122e0*/  VIADD R34, R192, 0x100 ;  /* 0x00000100c0227836 */ /* 0x000fe20000000000 */
[----:B------:R-:W-:Y:S01]  /*122f0*/  SHF.R.S32.HI R32, RZ, 0x1f, R32 ;  /* 0x0000001fff207819 */ /* 0x000fe20000011420 */
[----:B------:R-:W-:-:S02]  /*12300*/  IMAD R7, R6, 0x20, R9 ;  /* 0x0000002006077824 */ /* 0x000fc400078e0209 */
[----:B------:R-:W-:Y:S01]  /*12310*/  IMAD R6, R28, UR4, RZ ;  /* 0x000000041c067c24 */ /* 0x000fe2000f8e02ff */
[----:B------:R-:W-:Y:S01]  /*12320*/  SHF.R.S32.HI R34, RZ, 0x1f, R34 ;  /* 0x0000001fff227819 */ /* 0x000fe20000011422 */
[C---:B------:R-:W-:Y:S02]  /*12330*/  VIADD R36, R192.reuse, 0xc0 ;  /* 0x000000c0c0247836 */ /* 0x040fe40000000000 */
[C---:B------:R-:W-:Y:S02]  /*12340*/  VIADD R38, R192.reuse, 0x80 ;  /* 0x00000080c0267836 */ /* 0x040fe40000000000 */
[----:B------:R-:W-:Y:S01]  /*12350*/  VIADD R40, R192, 0x40 ;  /* 0x00000040c0287836 */ /* 0x000fe20000000000 */
[----:B------:R-:W-:Y:S02]  /*12360*/  SHF.R.S32.HI R36, RZ, 0x1f, R36 ;  /* 0x0000001fff247819 */ /* 0x000fe40000011424 */
[----:B------:R-:W-:Y:S02]  /*12370*/  SHF.R.S32.HI R38, RZ, 0x1f, R38 ;  /* 0x0000001fff267819 */ /* 0x000fe40000011426 */
[----:B------:R-:W-:Y:S01]  /*12380*/  SHF.R.S32.HI R40, RZ, 0x1f, R40 ;  /* 0x0000001fff287819 */ /* 0x000fe20000011428 */
[----:B--2---:R-:W-:-:S02]  /*12390*/  IMAD R20, R8, 0x40, R9 ;  /* 0x0000004008147824 */ /* 0x004fc400078e0209 */
[----:B------:R-:W-:Y:S02]  /*123a0*/  IMAD R8, R8, 0x40, R7 ;  /* 0x0000004008087824 */ /* 0x000fe400078e0207 */
[----:B------:R-:W-:Y:S01]  /*123b0*/  IMAD R9, R29, UR5, R6 ;  /* 0x000000051d097c24 */ /* 0x000fe2000f8e0206 */
[----:B------:R-:W-:Y:S01]  /*123c0*/  ULDC.64 UR4, c[0x0][0xae0] ;  /* 0x0002b80000047ab9 */ /* 0x000fe20000000a00 */
[----:B0-----:R-:W-:-:S04]  /*123d0*/  @P0 IMAD.HI.U32 R6, R8, R13, RZ ;  /* 0x0000000d08060227 */ /* 0x001fc800078e00ff */
[----:B------:R-:W-:Y:S01]  /*123e0*/  IMAD.MOV.U32 R7, RZ, RZ, R8 ;  /* 0x000000ffff077224 */ /* 0x000fe200078e0008 */
[----:B-1----:R-:W-:Y:S01]  /*123f0*/  @P0 SHF.R.U32.HI R7, RZ, R15, R6 ;  /* 0x0000000fff070219 */ /* 0x002fe20000011606 */
[----:B------:R-:W-:Y:S01]  /*12400*/  IMAD.IADD R5, R5, 0x1, R9 ;  /* 0x0000000105057824 */ /* 0x000fe200078e0209 */
[----:B------:R-:W-:Y:S02]  /*12410*/  SEL R9, RZ, 0x1, P2 ;  /* 0x00000001ff097807 */ /* 0x000fe40001000000 */
[----:B------:R-:W-:Y:S01]  /*12420*/  ISETP.GE.AND P0, PT, R35, R3, PT ;  /* 0x000000032300720c */ /* 0x000fe20003f06270 */
[----:B------:R-:W-:Y:S01]  /*12430*/  IMAD.WIDE.U32 R4, R7, UR4, R4 ;  /* 0x0000000407047c25 */ /* 0x000fe2000f8e0004 */
[----:B------:R-:W-:Y:S02]  /*12440*/  LOP3.LUT R6, R10, 0x2, R9, 0xe2, !PT ;  /* 0x000000020a067812 */ /* 0x000fe400078ee209 */
[----:B------:R-:W-:Y:S01]  /*12450*/  SEL R10, RZ, 0xffffffff, P1 ;  /* 0xffffffffff0a7807 */ /* 0x000fe20000800000 */
[--C-:B------:R-:W-:Y:S01]  /*12460*/  IMAD.MOV R9, RZ, RZ, -R7.reuse ;  /* 0x000000ffff097224 */ /* 0x100fe200078e0a07 */
[----:B------:R-:W-:-:S02]  /*12470*/  SHF.R.S32.HI R0, RZ, 0x1f, R7 ;  /* 0x0000001fff007819 */ /* 0x000fc40000011407 */
[----:B------:R-:W-:Y:S01]  /*12480*/  ISETP.GE.AND P1, PT, R33, R3, PT ;  /* 0x000000032100720c */ /* 0x000fe20003f26270 */
[----:B------:R-:W-:Y:S01]  /*12490*/  IMAD R9, R11, R9, R8 ;  /* 0x000000090b097224 */ /* 0x000fe200078e0208 */
[----:B------:R-:W-:Y:S01]  /*124a0*/  SEL R8, RZ, 0xffffffff, P0 ;  /* 0xffffffffff087807 */ /* 0x000fe20000000000 */
[----:B------:R-:W-:Y:S01]  /*124b0*/  IMAD.SHL.U32 R13, R10, 0x4, RZ ;  /* 0x000000040a0d7824 */ /* 0x000fe200078e00ff */
[-C--:B------:R-:W-:Y:S01]  /*124c0*/  ISETP.GE.AND P0, PT, R31, R3.reuse, PT ;  /* 0x000000031f00720c */ /* 0x080fe20003f06270 */
[----:B------:R-:W-:Y:S01]  /*124d0*/  IMAD R0, R0, UR4, RZ ;  /* 0x0000000400007c24 */ /* 0x000fe2000f8e02ff */
[-C--:B------:R-:W-:Y:S01]  /*124e0*/  ISETP.GE.AND P2, PT, R24, R3.reuse, PT ;  /* 0x000000031800720c */ /* 0x080fe20003f46270 */
[----:B------:R-:W-:Y:S01]  /*124f0*/  IMAD.SHL.U32 R11, R8, 0x8, RZ ;  /* 0x00000008080b7824 */ /* 0x000fe200078e00ff */
[----:B------:R-:W-:Y:S01]  /*12500*/  LOP3.LUT R6, R13, 0x4, R6, 0xe2, !PT ;  /* 0x000000040d067812 */ /* 0x000fe200078ee206 */
[----:B------:R-:W-:Y:S01]  /*12510*/  IMAD R7, R7, UR5, R0 ;  /* 0x0000000507077c24 */ /* 0x000fe2000f8e0200 */
[----:B------:R-:W-:Y:S01]  /*12520*/  SEL R8, RZ, 0xffffffff, P1 ;  /* 0xffffffffff087807 */ /* 0x000fe20000800000 */
[----:B------:R-:W-:Y:S01]  /*12530*/  ULDC.64 UR4, c[0x0][0xad8] ;  /* 0x0002b60000047ab9 */ /* 0x000fe20000000a00 */
[----:B------:R-:W-:Y:S01]  /*12540*/  SHF.R.S32.HI R0, RZ, 0x1f, R9 ;  /* 0x0000001fff007819 */ /* 0x000fe20000011409 */
[----:B------:R-:W-:Y:S01]  /*12550*/  IMAD.IADD R5, R5, 0x1, R7 ;  /* 0x0000000105057824 */ /* 0x000fe200078e0207 */
[----:B------:R-:W-:Y:S01]  /*12560*/  LOP3.LUT R6, R11, 0x8, R6, 0xe2, !PT ;  /* 0x000000080b067812 */ /* 0x000fe200078ee206 */
[----:B------:R-:W-:Y:S01]  /*12570*/  IMAD.SHL.U32 R11, R8, 0x10, RZ ;  /* 0x00000010080b7824 */ /* 0x000fe200078e00ff */
[----:B------:R-:W-:Y:S01]  /*12580*/  SEL R7, RZ, 0xffffffff, P0 ;  /* 0xffffffffff077807 */ /* 0x000fe20000000000 */
[----:B------:R-:W-:Y:S01]  /*12590*/  IMAD R0, R0, UR4, RZ ;  /* 0x0000000400007c24 */ /* 0x000fe2000f8e02ff */
[----:B------:R-:W-:Y:S01]  /*125a0*/  ISETP.GE.AND P0, PT, R27, R3, PT ;  /* 0x000000031b00720c */ /* 0x000fe20003f06270 */
[----:B------:R-:W-:Y:S01]  /*125b0*/  IMAD.WIDE.U32 R4, R9, UR4, R4 ;  /* 0x0000000409047c25 */ /* 0x000fe2000f8e0004 */
[----:B------:R-:W-:-:S03]  /*125c0*/  LOP3.LUT R6, R11, 0x10, R6, 0xe2, !PT ;  /* 0x000000100b067812 */ /* 0x000fc600078ee206 */
[----:B------:R-:W-:Y:S02]  /*125d0*/  IMAD.SHL.U32 R11, R7, 0x20, RZ ;  /* 0x00000020070b7824 */ /* 0x000fe400078e00ff */
[----:B------:R-:W-:Y:S01]  /*125e0*/  IMAD R7, R9, UR5, R0 ;  /* 0x0000000509077c24 */ /* 0x000fe2000f8e0200 */
[----:B------:R-:W-:Y:S01]  /*125f0*/  SEL R9, RZ, 0x40, P0 ;  /* 0x00000040ff097807 */ /* 0x000fe20000000000 */
[----:B------:R-:W-:Y:S01]  /*12600*/  ULDC.64 UR4, c[0x0][0xa80] ;  /* 0x0002a00000047ab9 */ /* 0x000fe20000000a00 */
[----:B------:R-:W-:Y:S01]  /*12610*/  ISETP.GE.AND P0, PT, R20, R21, PT ;  /* 0x000000151400720c */ /* 0x000fe20003f06270 */
[----:B------:R-:W-:Y:S01]  /*12620*/  IMAD.IADD R5, R5, 0x1, R7 ;  /* 0x0000000105057824 */ /* 0x000fe200078e0207 */
[C---:B------:R-:W-:Y:S02]  /*12630*/  LEA R12, P1, R4.reuse, UR4, 0x1 ;  /* 0x00000004040c7c11 */ /* 0x040fe4000f8208ff */
[----:B------:R-:W-:Y:S02]  /*12640*/  LOP3.LUT R6, R11, 0x20, R6, 0xe2, !PT ;  /* 0x000000200b067812 */ /* 0x000fe400078ee206 */
[----:B------:R-:W-:Y:S01]  /*12650*/  LEA.HI.X R13, R4, UR5, R5, 0x1, P1 ;  /* 0x00000005040d7c11 */ /* 0x000fe200088f0c05 */
[----:B------:R0:W1:Y:S01]  /*12660*/  SHFL.IDX PT, R10, R12, RZ, 0x181f ;  /* 0x00181fff0c0a7589 */ /* 0x00006200000e0000 */
[----:B------:R-:W-:-:S02]  /*12670*/  LOP3.LUT R14, R6, R9, RZ, 0xfc, !PT ;  /* 0x00000009060e7212 */ /* 0x000fc400078efcff */
[----:B------:R-:W-:Y:S01]  /*12680*/  SEL R7, RZ, 0x80, P2 ;  /* 0x00000080ff077807 */ /* 0x000fe20001000000 */
[----:B------:R0:W2:Y:S03]  /*12690*/  SHFL.IDX PT, R11, R13, RZ, 0x181f ;  /* 0x00181fff0d0b7589 */ /* 0x0000a600000e0000 */
[----:B------:R-:W-:Y:S01]  /*126a0*/  LOP3.LUT R15, R14, R7, RZ, 0xfc, !PT ;  /* 0x000000070e0f7212 */ /* 0x000fe200078efcff */
[----:B------:R-:W-:Y:S06]  /*126b0*/  @P0 BRA `(.L_x_726) ;  /* 0x00000000007c0947 */ /* 0x000fec0003800000 */
[-C--:B------:R-:W-:Y:S02]  /*126c0*/  ISETP.GE.AND P2, PT, R39, R3.reuse, PT ;  /* 0x000000032700720c */ /* 0x080fe40003f46270 */
[-C--:B------:R-:W-:Y:S02]  /*126d0*/  ISETP.GE.AND P1, PT, R192, R3.reuse, PT ;  /* 0x00000003c000720c */ /* 0x080fe40003f26270 */
[-C--:B------:R-:W-:Y:S02]  /*126e0*/  ISETP.GE.AND P5, PT, R37, R3.reuse, PT ;  /* 0x000000032500720c */ /* 0x080fe40003fa6270 */
[----:B------:R-:W-:-:S07]  /*126f0*/  ISETP.GE.AND P3, PT, R35, R3, PT ;  /* 0x000000032300720c */ /* 0x000fce0003f66270 */
[C---:B-1----:R-:W-:Y:S02]  /*12700*/  @!P2 LEA R4, P0, R39.reuse, R10, 0x1 ;  /* 0x0000000a2704a211 */ /* 0x042fe400078008ff */
[----:B--2---:R-:W-:Y:S02]  /*12710*/  @!P1 IMAD.WIDE R6, R192, 0x2, R10 ;  /* 0x00000002c0069825 */ /* 0x004fe400078e020a */
[----:B------:R-:W-:Y:S02]  /*12720*/  @!P2 LEA.HI.X R5, R39, R11, R40, 0x1, P0 ;  /* 0x0000000b2705a211 */ /* 0x000fe400000f0c28 */
[----:B------:R-:W-:Y:S01]  /*12730*/  LOP3.LUT P0, RZ, R14, 0x40, RZ, 0xc0, !PT ;  /* 0x000000400eff7812 */ /* 0x000fe2000780c0ff */
[----:B------:R1:W-:Y:S01]  /*12740*/  @!P1 ST.E.128 desc[UR42][R6.64], RZ ;  /* 0x000000ff06009985 */ /* 0x0003e2000c101d2a */
[----:B------:R-:W-:-:S03]  /*12750*/  ISETP.GE.AND P1, PT, R31, R3, PT ;  /* 0x000000031f00720c */ /* 0x000fc60003f26270 */
[----:B------:R2:W-:Y:S01]  /*12760*/  @!P2 ST.E.128 desc[UR42][R4.64], RZ ;  /* 0x000000ff0400a985 */ /* 0x0005e2000c101d2a */
[----:B------:R-:W-:Y:S02]  /*12770*/  ISETP.GE.AND P2, PT, R33, R3, PT ;  /* 0x000000032100720c */ /* 0x000fe40003f46270 */
[----:B-1----:R-:W-:-:S04]  /*12780*/  @!P5 LEA R6, P4, R37, R10, 0x1 ;  /* 0x0000000a2506d211 */ /* 0x002fc800078808ff */
[-C--:B------:R-:W-:Y:S02]  /*12790*/  @!P5 LEA.HI.X R7, R37, R11.reuse, R38, 0x1, P4 ;  /* 0x0000000b2507d211 */ /* 0x080fe400020f0c26 */
[----:B------:R-:W-:Y:S02]  /*127a0*/  LOP3.LUT P4, RZ, R15, 0x80, RZ, 0xc0, !PT ;  /* 0x000000800fff7812 */ /* 0x000fe4000788c0ff */
[-C--:B--2---:R-:W-:Y:S01]  /*127b0*/  @!P3 LEA R4, P6, R35, R10.reuse, 0x1 ;  /* 0x0000000a2304b211 */ /* 0x084fe200078c08ff */
[----:B------:R1:W-:Y:S02]  /*127c0*/  @!P5 ST.E.128 desc[UR42][R6.64], RZ ;  /* 0x000000ff0600d985 */ /* 0x0003e4000c101d2a */
[----:B------:R-:W-:Y:S02]  /*127d0*/  @!P2 LEA R8, P5, R33, R10, 0x1 ;  /* 0x0000000a2108a211 */ /* 0x000fe400078a08ff */
[-C--:B------:R-:W-:Y:S02]  /*127e0*/  @!P3 LEA.HI.X R5, R35, R11.reuse, R36, 0x1, P6 ;  /* 0x0000000b2305b211 */ /* 0x080fe400030f0c24 */
[----:B------:R-:W-:-:S03]  /*127f0*/  @!P2 LEA.HI.X R9, R33, R11, R34, 0x1, P5 ;  /* 0x0000000b2109a211 */ /* 0x000fc600028f0c22 */
[----:B------:R2:W-:Y:S01]  /*12800*/  @!P3 ST.E.128 desc[UR42][R4.64], RZ ;  /* 0x000000ff0400b985 */ /* 0x0005e2000c101d2a */
[----:B-1----:R-:W-:-:S03]  /*12810*/  @!P1 LEA R6, P6, R31, R10, 0x1 ;  /* 0x0000000a1f069211 */ /* 0x002fc600078c08ff */
[----:B------:R3:W-:Y:S01]  /*12820*/  @!P2 ST.E.128 desc[UR42][R8.64], RZ ;  /* 0x000000ff0800a985 */ /* 0x0007e2000c101d2a */
[----:B------:R-:W-:Y:S02]  /*12830*/  @!P1 LEA.HI.X R7, R31, R11, R32, 0x1, P6 ;  /* 0x0000000b1f079211 */ /* 0x000fe400030f0c20 */
[----:B--2---:R-:W-:-:S03]  /*12840*/  @P0 LEA R4, P3, R27, R10, 0x1 ;  /* 0x0000000a1b040211 */ /* 0x004fc600078608ff */
[----:B------:R3:W-:Y:S01]  /*12850*/  @!P1 ST.E.128 desc[UR42][R6.64], RZ ;  /* 0x000000ff06009985 */ /* 0x0007e2000c101d2a */
[C---:B------:R-:W-:Y:S02]  /*12860*/  @P4 LEA R10, P5, R24.reuse, R10, 0x1 ;  /* 0x0000000a180a4211 */ /* 0x040fe400078a08ff */
[-C--:B------:R-:W-:Y:S02]  /*12870*/  @P0 LEA.HI.X R5, R27, R11.reuse, R30, 0x1, P3 ;  /* 0x0000000b1b050211 */ /* 0x080fe400018f0c1e */
[----:B------:R-:W-:-:S03]  /*12880*/  @P4 LEA.HI.X R11, R24, R11, R25, 0x1, P5 ;  /* 0x0000000b180b4211 */ /* 0x000fc600028f0c19 */
[----:B------:R3:W-:Y:S04]  /*12890*/  @P0 ST.E.128 desc[UR42][R4.64], RZ ;  /* 0x000000ff04000985 */ /* 0x0007e8000c101d2a */
[----:B------:R3:W-:Y:S02]  /*128a0*/  @P4 ST.E.128 desc[UR42][R10.64], RZ ;  /* 0x000000ff0a004985 */ /* 0x0007e4000c101d2a */
.L_x_726:
[----:B------:R-:W-:Y:S05]  /*128b0*/  BSYNC B1 ;  /* 0x0000000000017941 */ /* 0x000fea0003800000 */
.L_x_725:
[----:B------:R-:W-:Y:S01]  /*128c0*/  VIADD R0, R20, 0x20 ;  /* 0x0000002014007836 */ /* 0x000fe20000000000 */
[----:B--23--:R2:W3:Y:S04]  /*128d0*/  SHFL.IDX PT, R11, R13, 0x1, 0x181f ;  /* 0x00381f000d0b7f89 */ /* 0x00c4e800000e0000 */
[----:B------:R-:W-:Y:S01]  /*128e0*/  ISETP.GE.AND P0, PT, R0, R21, PT ;  /* 0x000000150000720c */ /* 0x000fe20003f06270 */
[----:B-1----:R2:W1:-:S12]  /*128f0*/  SHFL.IDX PT, R10, R12, 0x1, 0x181f ;  /* 0x00381f000c0a7f89 */ /* 0x00245800000e0000 */
[----:B--2---:R-:W-:Y:S05]  /*12900*/  @P0 BRA `(.L_x_719) ;  /* 0x00000000007c0947 */ /* 0x004fea0003800000 */
[-C--:B------:R-:W-:Y:S02]  /*12910*/  ISETP.GE.AND P6, PT, R192, R3.reuse, PT ;  /* 0x00000003c000720c */ /* 0x080fe40003fc6270 */
[-C--:B------:R-:W-:Y:S02]  /*12920*/  ISETP.GE.AND P5, PT, R39, R3.reuse, PT ;  /* 0x000000032700720c */ /* 0x080fe40003fa6270 */
[-C--:B------:R-:W-:Y:S02]  /*12930*/  ISETP.GE.AND P4, PT, R37, R3.reuse, PT ;  /* 0x000000032500720c */ /* 0x080fe40003f86270 */
[-C--:B------:R-:W-:Y:S02]  /*12940*/  ISETP.GE.AND P3, PT, R35, R3.reuse, PT ;  /* 0x000000032300720c */ /* 0x080fe40003f66270 */
[-C--:B------:R-:W-:Y:S02]  /*12950*/  ISETP.GE.AND P2, PT, R33, R3.reuse, PT ;  /* 0x000000032100720c */ /* 0x080fe40003f46270 */
[----:B------:R-:W-:-:S03]  /*12960*/  ISETP.GE.AND P1, PT, R31, R3, PT ;  /* 0x000000031f00720c */ /* 0x000fc60003f26270 */
[----:B-1-3--:R-:W-:Y:S02]  /*12970*/  @!P6 IMAD.WIDE R6, R192, 0x2, R10 ;  /* 0x00000002c006e825 */ /* 0x00afe400078e020a */
[----:B------:R-:W-:-:S03]  /*12980*/  @!P5 LEA R4, P0, R39, R10, 0x1 ;  /* 0x0000000a2704d211 */ /* 0x000fc600078008ff */
[----:B------:R1:W-:Y:S01]  /*12990*/  @!P6 ST.E.128 desc[UR42][R6.64], RZ ;  /* 0x000000ff0600e985 */ /* 0x0003e2000c101d2a */
[----:B------:R-:W-:Y:S02]  /*129a0*/  @!P5 LEA.HI.X R5, R39, R11, R40, 0x1, P0 ;  /* 0x0000000b2705d211 */ /* 0x000fe400000f0c28 */
[----:B------:R-:W-:-:S03]  /*129b0*/  LOP3.LUT P0, RZ, R14, 0x40, RZ, 0xc0, !PT ;  /* 0x000000400eff7812 */ /* 0x000fc6000780c0ff */
[----:B------:R2:W-:Y:S01]  /*129c0*/  @!P5 ST.E.128 desc[UR42][R4.64], RZ ;  /* 0x000000ff0400d985 */ /* 0x0005e2000c101d2a */
[----:B-1----:R-:W-:-:S04]  /*129d0*/  @!P4 LEA R6, P6, R37, R10, 0x1 ;  /* 0x0000000a2506c211 */ /* 0x002fc800078c08ff */
[-C--:B------:R-:W-:Y:S02]  /*129e0*/  @!P4 LEA.HI.X R7, R37, R11.reuse, R38, 0x1, P6 ;  /* 0x0000000b2507c211 */ /* 0x080fe400030f0c26 */
[----:B------:R-:W-:Y:S02]  /*129f0*/  LOP3.LUT P6, RZ, R15, 0x80, RZ, 0xc0, !PT ;  /* 0x000000800fff7812 */ /* 0x000fe400078cc0ff */
[-C--:B--2---:R-:W-:Y:S01]  /*12a00*/  @!P3 LEA R4, P5, R35, R10.reuse, 0x1 ;  /* 0x0000000a2304b211 */ /* 0x084fe200078a08ff */
[----:B------:R1:W-:Y:S01]  /*12a10*/  @!P4 ST.E.128 desc[UR42][R6.64], RZ ;  /* 0x000000ff0600c985 */ /* 0x0003e2000c101d2a */
        /* <DEDUP_REMOVED lines=14> */
.L_x_719:
[----:B------:R-:W-:Y:S05]  /*12b00*/  BSYNC B0 ;  /* 0x0000000000007941 */ /* 0x000fea0003800000 */
.L_x_712:
[----:B------:R-:W-:Y:S02]  /*12b10*/  ULDC UR4, c[0x0][0xc3c] ;  /* 0x00030f0000047ab9 */ /* 0x000fe40000000800 */
[----:B------:R-:W-:-:S13]  /*12b20*/  ISETP.GE.AND P0, PT, R155, UR4, PT ;  /* 0x000000049b007c0c */ /* 0x000fda000bf06270 */
[----:B------:R-:W-:Y:S05]  /*12b30*/  @!P0 BRA `(.L_x_727) ;  /* 0xfffffeec00688947 */ /* 0x000fea000383ffff */
[----:B------:R-:W-:Y:S05]  /*12b40*/  BRA `(.L_x_590) ;  /* 0x0000007800347947 */ /* 0x000fea0003800000 */
.L_x_588:
        /* <DEDUP_REMOVED lines=16> */
.L_x_728:
        /* <DEDUP_REMOVED lines=43> */
.L_x_732:
[----:B------:R-:W0:Y:S01]  /*12f00*/  LDC R2, c[0x0][0xc3c] ;  /* 0x00030f00ff027b82 */ /* 0x000e220000000800 */
[----:B------:R-:W-:Y:S01]  /*12f10*/  UIADD3 UR4, UR4, 0x1f, URZ ;  /* 0x0000001f04047890 */ /* 0x000fe2000fffe03f */
[----:B------:R-:W-:Y:S02]  /*12f20*/  ULDC UR7, c[0x0][0xc3c] ;  /* 0x00030f0000077ab9 */ /* 0x000fe40000000800 */
[----:B------:R-:W-:-:S03]  /*12f30*/  IMAD.U32 R27, RZ, RZ, UR7 ;  /* 0x00000007ff1b7e24 */ /* 0x000fc6000f8e00ff */
        /* <DEDUP_REMOVED lines=33> */
.L_x_730:
        /* <DEDUP_REMOVED lines=18> */
.L_x_733:
[----:B-1----:R-:W-:Y:S01]  /*13270*/  IMAD R24, R24, UR5, R11 ;  /* 0x0000000518187c24 */ /* 0x002fe2000f8e020b */
[----:B0-----:R-:W-:Y:S01]  /*13280*/  IABS R5, R9 ;  /* 0x0000000900057213 */ /* 0x001fe20000000000 */
[----:B------:R-:W-:Y:S01]  /*13290*/  IMAD.MOV.U32 R11, RZ, RZ, R12 ;  /* 0x000000ffff0b7224 */ /* 0x000fe200078e000c */
[----:B------:R-:W-:Y:S01]  /*132a0*/  IABS R12, R6 ;  /* 0x00000006000c7213 */ /* 0x000fe20000000000 */
[----:B------:R-:W-:Y:S01]  /*132b0*/  IMAD.MOV.U32 R2, RZ, RZ, RZ ;  /* 0x000000ffff027224 */ /* 0x000fe200078e00ff */
[----:B------:R-:W-:Y:S01]  /*132c0*/  IADD3 R25, -R24, UR6, RZ ;  /* 0x0000000618197c10 */ /* 0x000fe2000fffe1ff */
[----:B------:R-:W-:Y:S01]  /*132d0*/  IMAD R11, R11, R4, RZ ;  /* 0x000000040b0b7224 */ /* 0x000fe200078e02ff */
[----:B------:R-:W0:Y:S01]  /*132e0*/  I2F.RP R8, R5 ;  /* 0x0000000500087306 */ /* 0x000e220000209400 */
[----:B------:R-:W-:Y:S01]  /*132f0*/  IMAD.MOV R12, RZ, RZ, -R12 ;  /* 0x000000ffff0c7224 */ /* 0x000fe200078e0a0c */
[----:B------:R-:W-:Y:S01]  /*13300*/  IABS R10, R25 ;  /* 0x00000019000a7213 */ /* 0x000fe20000000000 */
[----:B------:R-:W-:-:S04]  /*13310*/  IMAD.HI.U32 R2, R3, R11, R2 ;  /* 0x0000000b03027227 */ /* 0x000fc800078e0002 */
[----:B------:R-:W-:Y:S02]  /*13320*/  IMAD.MOV.U32 R3, RZ, RZ, R10 ;  /* 0x000000ffff037224 */ /* 0x000fe400078e000a */
[----:B------:R-:W-:Y:S02]  /*13330*/  IMAD.MOV.U32 R10, RZ, RZ, R12 ;  /* 0x000000ffff0a7224 */ /* 0x000fe400078e000c */
[----:B------:R-:W-:-:S04]  /*13340*/  IMAD.HI.U32 R2, R2, R3, RZ ;  /* 0x0000000302027227 */ /* 0x000fc800078e00ff */
[----:B------:R-:W-:Y:S01]  /*13350*/  IMAD R3, R2, R10, R3 ;  /* 0x0000000a02037224 */ /* 0x000fe200078e0203 */
[----:B0-----:R-:W0:Y:S01]  /*13360*/  MUFU.RCP R8, R8 ;  /* 0x0000000800087308 */ /* 0x001e220000001000 */
[----:B------:R-:W-:-:S03]  /*13370*/  VIADD R27, R27, UR4 ;  /* 0x000000041b1b7c36 */ /* 0x000fc60008000000 */
[----:B------:R-:W-:-:S13]  /*13380*/  ISETP.GT.U32.AND P1, PT, R4, R3, PT ;  /* 0x000000030400720c */ /* 0x000fda0003f24070 */
[----:B------:R-:W-:Y:S02]  /*13390*/  @!P1 IMAD.IADD R3, R3, 0x1, -R4 ;  /* 0x0000000103039824 */ /* 0x000fe400078e0a04 */
[----:B0-----:R-:W-:Y:S02]  /*133a0*/  VIADD R10, R8, 0xffffffe ;  /* 0x0ffffffe080a7836 */ /* 0x001fe40000000000 */
[----:B------:R-:W-:Y:S01]  /*133b0*/  @!P1 VIADD R2, R2, 0x1 ;  /* 0x0000000102029836 */ /* 0x000fe20000000000 */
[----:B------:R-:W-:Y:S02]  /*133c0*/  ISETP.GE.U32.AND P0, PT, R3, R4, PT ;  /* 0x000000040300720c */ /* 0x000fe40003f06070 */
[----:B------:R-:W-:Y:S01]  /*133d0*/  LOP3.LUT R4, R25, R6, RZ, 0x3c, !PT ;  /* 0x0000000619047212 */ /* 0x000fe200078e3cff */
[----:B------:R0:W1:Y:S01]  /*133e0*/  F2I.FTZ.U32.TRUNC.NTZ R3, R10 ;  /* 0x0000000a00037305 */ /* 0x000062000021f000 */
[----:B------:R-:W-:Y:S02]  /*133f0*/  ISETP.NE.AND P1, PT, R6, RZ, PT ;  /* 0x000000ff0600720c */ /* 0x000fe40003f25270 */
[----:B------:R-:W-:-:S02]  /*13400*/  ISETP.GE.AND P2, PT, R4, RZ, PT ;  /* 0x000000ff0400720c */ /* 0x000fc40003f46270 */
[----:B0-----:R-:W-:-:S05]  /*13410*/  IABS R10, R9 ;  /* 0x00000009000a7213 */ /* 0x001fca0000000000 */
[----:B------:R-:W-:-:S04]  /*13420*/  @P0 VIADD R2, R2, 0x1 ;  /* 0x0000000102020836 */ /* 0x000fc80000000000 */
[----:B------:R-:W-:Y:S02]  /*13430*/  IMAD.MOV.U32 R8, RZ, RZ, R2 ;  /* 0x000000ffff087224 */ /* 0x000fe400078e0002 */
[----:B-1----:R-:W-:Y:S02]  /*13440*/  IMAD.MOV R2, RZ, RZ, -R3 ;  /* 0x000000ffff027224 */ /* 0x002fe400078e0a03 */
[----:B------:R-:W-:Y:S01]  /*13450*/  @!P2 IMAD.MOV R8, RZ, RZ, -R8 ;  /* 0x000000ffff08a224 */ /* 0x000fe200078e0a08 */
[----:B------:R-:W-:Y:S01]  /*13460*/  @!P1 LOP3.LUT R8, RZ, R6, RZ, 0x33, !PT ;  /* 0x00000006ff089212 */ /* 0x000fe200078e33ff */
[----:B------:R-:W-:Y:S02]  /*13470*/  IMAD R11, R2, R5, RZ ;  /* 0x00000005020b7224 */ /* 0x000fe400078e02ff */
[----:B------:R-:W-:Y:S01]  /*13480*/  IMAD.MOV.U32 R2, RZ, RZ, RZ ;  /* 0x000000ffff027224 */ /* 0x000fe200078e00ff */
[----:B------:R-:W-:Y:S01]  /*13490*/  IABS R4, R8 ;  /* 0x0000000800047213 */ /* 0x000fe20000000000 */
[----:B------:R-:W-:-:S02]  /*134a0*/  IMAD.MOV R10, RZ, RZ, -R10 ;  /* 0x000000ffff0a7224 */ /* 0x000fc400078e0a0a */
[----:B------:R-:W-:-:S04]  /*134b0*/  IMAD.HI.U32 R2, R3, R11, R2 ;  /* 0x0000000b03027227 */ /* 0x000fc800078e0002 */
[----:B------:R-:W-:Y:S02]  /*134c0*/  IMAD.MOV.U32 R3, RZ, RZ, R4 ;  /* 0x000000ffff037224 */ /* 0x000fe400078e0004 */
[----:B------:R-:W-:Y:S02]  /*134d0*/  IMAD.MOV.U32 R4, RZ, RZ, R10 ;  /* 0x000000ffff047224 */ /* 0x000fe400078e000a */
[----:B------:R-:W-:-:S04]  /*134e0*/  IMAD.HI.U32 R2, R2, R3, RZ ;  /* 0x0000000302027227 */ /* 0x000fc800078e00ff */
[----:B------:R-:W-:Y:S01]  /*134f0*/  IMAD R4, R2, R4, R3 ;  /* 0x0000000402047224 */ /* 0x000fe200078e0203 */
[----:B------:R-:W-:Y:S01]  /*13500*/  LOP3.LUT R3, R8, R9, RZ, 0x3c, !PT ;  /* 0x0000000908037212 */ /* 0x000fe200078e3cff */
[----:B------:R-:W-:-:S03]  /*13510*/  IMAD R6, R6, R8, RZ ;  /* 0x0000000806067224 */ /* 0x000fc600078e02ff */
[----:B------:R-:W-:Y:S01]  /*13520*/  ISETP.GT.U32.AND P1, PT, R5, R4, PT ;  /* 0x000000040500720c */ /* 0x000fe20003f24070 */
[----:B------:R-:W-:Y:S01]  /*13530*/  IMAD.IADD R25, R25, 0x1, -R6 ;  /* 0x0000000119197824 */ /* 0x000fe200078e0a06 */
[----:B------:R-:W-:-:S11]  /*13540*/  ISETP.GE.AND P2, PT, R3, RZ, PT ;  /* 0x000000ff0300720c */ /* 0x000fd60003f46270 */
[----:B------:R-:W-:Y:S02]  /*13550*/  @!P1 IMAD.IADD R4, R4, 0x1, -R5 ;  /* 0x0000000104049824 */ /* 0x000fe400078e0a05 */
[----:B------:R-:W-:Y:S01]  /*13560*/  @!P1 VIADD R2, R2, 0x1 ;  /* 0x0000000102029836 */ /* 0x000fe20000000000 */
[----:B------:R-:W-:Y:S02]  /*13570*/  ISETP.NE.AND P1, PT, R9, RZ, PT ;  /* 0x000000ff0900720c */ /* 0x000fe40003f25270 */
[----:B------:R-:W-:-:S13]  /*13580*/  ISETP.GE.U32.AND P0, PT, R4, R5, PT ;  /* 0x000000050400720c */ /* 0x000fda0003f06070 */
[----:B------:R-:W-:-:S04]  /*13590*/  @P0 VIADD R2, R2, 0x1 ;  /* 0x0000000102020836 */ /* 0x000fc80000000000 */
[----:B------:R-:W-:Y:S01]  /*135a0*/  @!P2 IMAD.MOV R2, RZ, RZ, -R2 ;  /* 0x000000ffff02a224 */ /* 0x000fe200078e0a02 */
[----:B------:R-:W-:-:S05]  /*135b0*/  @!P1 LOP3.LUT R2, RZ, R9, RZ, 0x33, !PT ;  /* 0x00000009ff029212 */ /* 0x000fca00078e33ff */
[----:B------:R-:W-:-:S04]  /*135c0*/  IMAD.MOV R26, RZ, RZ, -R2 ;  /* 0x000000ffff1a7224 */ /* 0x000fc800078e0a02 */
[C---:B------:R-:W-:Y:S02]  /*135d0*/  IMAD R26, R9.reuse, R26, R8 ;  /* 0x0000001a091a7224 */ /* 0x040fe400078e0208 */
[----:B------:R-:W-:-:S04]  /*135e0*/  IMAD R9, R9, 0x1000000, R2 ;  /* 0x0100000009097824 */ /* 0x000fc800078e0202 */
[----:B------:R-:W-:Y:S01]  /*135f0*/  IMAD R26, R26, 0x10000, R9 ;  /* 0x000100001a1a7824 */ /* 0x000fe200078e0209 */
[----:B------:R-:W-:Y:S06]  /*13600*/  BRA `(.L_x_734) ;  /* 0x00000000000c7947 */ /* 0x000fec0003800000 */
.L_x_731:
[----:B------:R-:W-:Y:S02]  /*13610*/  IMAD.MOV.U32 R25, RZ, RZ, RZ ;  /* 0x000000ffff197224 */ /* 0x000fe400078e00ff */
[----:B------:R-:W-:Y:S02]  /*13620*/  IMAD.U32 R24, RZ, RZ, UR6 ;  /* 0x00000006ff187e24 */ /* 0x000fe4000f8e00ff */
[----:B------:R-:W-:-:S07]  /*13630*/  IMAD.MOV.U32 R26, RZ, RZ, RZ ;  /* 0x000000ffff1a7224 */ /* 0x000fce00078e00ff */
.L_x_734:
[----:B------:R-:W-:-:S13]  /*13640*/  ISETP.NE.AND P0, PT, R7, RZ, PT ;  /* 0x000000ff0700720c */ /* 0x000fda0003f05270 */
[----:B------:R-:W0:Y:S01]  /*13650*/  @!P0 S2R R3, SR_CgaCtaId ;  /* 0x0000000000038919 */ /* 0x000e220000008800 */
[----:B------:R-:W-:-:S04]  /*13660*/  @!P0 MOV R2, 0x400 ;  /* 0x0000040000028802 */ /* 0x000fc80000000f00 */
[----:B0-----:R-:W-:-:S05]  /*13670*/  @!P0 LEA R2, R3, R2, 0x18 ;  /* 0x0000000203028211 */ /* 0x001fca00078ec0ff */
[----:B------:R1:W-:Y:S01]  /*13680*/  @!P0 STS.128 [R2+0x28cd0], R24 ;  /* 0x028cd01802008388 */ /* 0x0003e20000000c00 */
[----:B------:R-:W-:Y:S06]  /*13690*/  BAR.ARV 0x5, 0x180 ;  /* 0x0146000000007b1d */ /* 0x000fec0000002000 */
.L_x_729:
        /* <DEDUP_REMOVED lines=8> */
[----:B------:R-:W-:Y:S01]  /*13720*/  LOP3.LUT R5, R0, 0x7f, RZ, 0xc0, !PT ;  /* 0x0000007f00057812 */ /* 0x000fe200078ec0ff */
[----:B------:R-:W-:Y:S01]  /*13730*/  UMOV UR4, 0x400 ;  /* 0x0000040000047882 */ /* 0x000fe20000000000 */
[----:B------:R1:W-:Y:S01]  /*13740*/  STL [R1+0x20], RZ ;  /* 0x000020ff01007387 */ /* 0x0003e20000100800 */
[----:B------:R-:W-:Y:S01]  /*13750*/  BSSY B8, `(.L_x_735) ;  /* 0x0000695000087945 */ /* 0x000fe20003800000 */
[C---:B------:R-:W-:Y:S01]  /*13760*/  LOP3.LUT R3, R2.reuse, 0x1f8, RZ, 0xc0, !PT ;  /* 0x000001f802037812 */ /* 0x040fe200078ec0ff */
[----:B------:R-:W-:Y:S01]  /*13770*/  IMAD.SHL.U32 R35, R5, 0x8, RZ ;  /* 0x0000000805237824 */ /* 0x000fe200078e00ff */
[----:B------:R-:W-:Y:S01]  /*13780*/  LOP3.LUT R2, R2, 0x38, RZ, 0xc0, !PT ;  /* 0x0000003802027812 */ /* 0x000fe200078ec0ff */
[----:B------:R-:W-:Y:S01]  /*13790*/  IMAD.MOV.U32 R29, RZ, RZ, 0x1 ;  /* 0x00000001ff1d7424 */ /* 0x000fe200078e00ff */
[----:B------:R-:W-:Y:S01]  /*137a0*/  LOP3.LUT R4, R3, 0x38, R0, 0x78, !PT ;  /* 0x0000003803047812 */ /* 0x000fe200078e7800 */
[----:B------:R-:W-:Y:S01]  /*137b0*/  IMAD.SHL.U32 R0, R0, 0x10, RZ ;  /* 0x0000001000007824 */ /* 0x000fe200078e00ff */
[----:B------:R-:W-:Y:S01]  /*137c0*/  SHF.R.U32.HI R3, RZ, 0x3, R5 ;  /* 0x00000003ff037819 */ /* 0x000fe20000011605 */
[----:B------:R-:W-:Y:S01]  /*137d0*/  IMAD.MOV.U32 R19, RZ, RZ, RZ ;  /* 0x000000ffff137224 */ /* 0x000fe200078e00ff */
[----:B------:R-:W-:Y:S01]  /*137e0*/  LOP3.LUT R35, R4, 0x200, R35, 0xf8, !PT ;  /* 0x0000020004237812 */ /* 0x000fe200078ef823 */
[----:B------:R-:W-:Y:S01]  /*137f0*/  IMAD.MOV.U32 R22, RZ, RZ, RZ ;  /* 0x000000ffff167224 */ /* 0x000fe200078e00ff */
[----:B------:R-:W-:Y:S01]  /*13800*/  LOP3.LUT R0, R3, 0x70, R0, 0xf8, !PT ;  /* 0x0000007003007812 */ /* 0x000fe200078ef800 */
[----:B------:R-:W-:Y:S01]  /*13810*/  IMAD.MOV.U32 R28, RZ, RZ, 0x1 ;  /* 0x00000001ff1c7424 */ /* 0x000fe200078e00ff */
[C---:B------:R-:W-:Y:S01]  /*13820*/  LOP3.LUT R0, R2.reuse, 0xc0, RZ, 0xfc, !PT ;  /* 0x000000c002007812 */ /* 0x040fe200078efcff */
[----:B------:R-:W-:Y:S01]  /*13830*/  ULDC.64 UR40, c[0x0][0x198] ;  /* 0x0000660000287ab9 */ /* 0x000fe20000000a00 */
[C---:B------:R-:W-:Y:S01]  /*13840*/  LOP3.LUT R0, R2.reuse, 0x140, RZ, 0xfc, !PT ;  /* 0x0000014002007812 */ /* 0x040fe200078efcff */
[----:B------:R-:W-:Y:S01]  /*13850*/  ULOP3.LUT UR38, UR36, 0x2, URZ, 0xfc, !UPT ;  /* 0x0000000224267892 */ /* 0x000fe2000f8efc3f */
[C---:B------:R-:W-:Y:S01]  /*13860*/  LOP3.LUT R3, R2.reuse, 0x40, RZ, 0xfc, !PT ;  /* 0x0000004002037812 */ /* 0x040fe200078efcff */
[----:B------:R-:W-:Y:S01]  /*13870*/  ULDC UR37, c[0x0][0xc] ;  /* 0x0000030000257ab9 */ /* 0x000fe20000000800 */
[----:B0-----:R-:W-:Y:S01]  /*13880*/  ULEA UR4, UR5, UR4, 0x18 ;  /* 0x0000000405047291 */ /* 0x001fe2000f8ec03f */
[----:B------:R-:W-:-:S02]  /*13890*/  LOP3.LUT R3, R2, 0x100, RZ, 0xfc, !PT ;  /* 0x0000010002037812 */ /* 0x000fc400078efcff */
[C---:B------:R-:W-:Y:S02]  /*138a0*/  LOP3.LUT R4, R2.reuse, 0x80, RZ, 0xfc, !PT ;  /* 0x0000008002047812 */ /* 0x040fe400078efcff */
[C---:B------:R-:W-:Y:S01]  /*138b0*/  LOP3.LUT R3, R2.reuse, 0x180, RZ, 0xfc, !PT ;  /* 0x0000018002037812 */ /* 0x040fe200078efcff */
[----:B------:R-:W-:Y:S01]  /*138c0*/  IMAD.U32 R17, RZ, RZ, UR4 ;  /* 0x00000004ff117e24 */ /* 0x000fe2000f8e00ff */
[----:B------:R-:W-:-:S03]  /*138d0*/  LOP3.LUT R2, R2, 0x1c0, RZ, 0xfc, !PT ;  /* 0x000001c002027812 */ /* 0x000fc600078efcff */
[----:B------:R-:W-:-:S05]  /*138e0*/  IMAD R0, R35, 0x2, R17 ;  /* 0x0000000223007824 */ /* 0x000fca00078e0211 */
[----:B------:R1:W-:Y:S02]  /*138f0*/  STL [R1+0x30], R0 ;  /* 0x0000300001007387 */ /* 0x0003e40000100800 */
.L_x_844:
[----:B0-----:R-:W0:Y:S02]  /*13900*/  LDC.64 R2, c[0x0][0xc88] ;  /* 0x00032200ff027b82 */ /* 0x001e240000000a00 */
[----:B0-----:R-:W-:-:S05]  /*13910*/  IMAD.WIDE R2, R27, 0x4, R2 ;  /* 0x000000041b027825 */ /* 0x001fca00078e0202 */
[----:B-1----:R-:W1:Y:S01]  /*13920*/  LDG.E R31, desc[UR42][R2.64] ;  /* 0x0000002a021f7981 */ /* 0x002e62000c1e1900 */
[----:B------:R-:W-:Y:S05]  /*13930*/  YIELD ;  /* 0x0000000000007946 */ /* 0x000fea0003800000 */
[----:B------:R-:W-:Y:S01]  /*13940*/  ULDC.64 UR4, c[0x0][0xa28] ;  /* 0x00028a0000047ab9 */ /* 0x000fe20000000a00 */
[----:B------:R-:W-:Y:S01]  /*13950*/  IMAD.MOV.U32 R33, RZ, RZ, RZ ;  /* 0x000000ffff217224 */ /* 0x000fe200078e00ff */
[----:B------:R-:W-:Y:S01]  /*13960*/  ISETP.NE.U32.AND P0, PT, RZ, UR4, PT ;  /* 0x00000004ff007c0c */ /* 0x000fe2000bf05070 */
[----:B--23--:R-:W-:Y:S01]  /*13970*/  IMAD.MOV.U32 R6, RZ, RZ, RZ ;  /* 0x000000ffff067224 */ /* 0x00cfe200078e00ff */
[----:B------:R-:W-:Y:S01]  /*13980*/  ULDC.64 UR8, c[0x0][0xa18] ;  /* 0x0002860000087ab9 */ /* 0x000fe20000000a00 */
[----:B------:R-:W-:Y:S01]  /*13990*/  ULDC.64 UR6, c[0x0][0xa10] ;  /* 0x0002840000067ab9 */ /* 0x000fe20000000a00 */
[----:B------:R-:W-:-:S02]  /*139a0*/  ISETP.NE.AND.EX P0, PT, RZ, UR5, PT, P0 ;  /* 0x00000005ff007c0c */ /* 0x000fc4000bf05300 */
        /* <DEDUP_REMOVED lines=9> */
[----:B------:R-:W-:Y:S01]  /*13a40*/  ISETP.NE.U32.AND P1, PT, RZ, UR8, PT ;  /* 0x00000008ff007c0c */ /* 0x000fe2000bf25070 */
[----:B0-----:R-:W-:Y:S01]  /*13a50*/  IMAD.MOV.U32 R0, RZ, RZ, RZ ;  /* 0x000000ffff007224 */ /* 0x001fe200078e00ff */
[----:B------:R-:W-:Y:S02]  /*13a60*/  ISETP.NE.AND.EX P0, PT, RZ, UR5, PT, P0 ;  /* 0x00000005ff007c0c */ /* 0x000fe4000bf05300 */
[----:B------:R-:W-:Y:S02]  /*13a70*/  ISETP.NE.AND.EX P1, PT, RZ, UR9, PT, P1 ;  /* 0x00000009ff007c0c */ /* 0x000fe4000bf25310 */
[----:B------:R-:W-:Y:S02]  /*13a80*/  ISETP.NE.U32.AND P2, PT, RZ, UR6, PT ;  /* 0x00000006ff007c0c */ /* 0x000fe4000bf45070 */
[----:B-1----:R-:W-:-:S02]  /*13a90*/  IADD3 R2, P3, R23, UR4, RZ ;  /* 0x0000000417027c10 */ /* 0x002fc4000ff7e0ff */
[----:B------:R-:W-:Y:S02]  /*13aa0*/  ISETP.NE.AND.EX P2, PT, RZ, UR7, PT, P2 ;  /* 0x00000007ff007c0c */ /* 0x000fe4000bf45320 */
[----:B------:R-:W-:Y:S02]  /*13ab0*/  IADD3.X R3, R30, UR5, RZ, P3, !PT ;  /* 0x000000051e037c10 */ /* 0x000fe40009ffe4ff */
[----:B------:R-:W-:-:S03]  /*13ac0*/  IADD3 R4, P4, R23, UR6, RZ ;  /* 0x0000000617047c10 */ /* 0x000fc6000ff9e0ff */
[----:B------:R-:W2:Y:S01]  /*13ad0*/  @P0 LDG.E R6, desc[UR42][R2.64] ;  /* 0x0000002a02060981 */ /* 0x000ea2000c1e1900 */
[----:B------:R-:W-:Y:S01]  /*13ae0*/  ULDC UR4, c[0x0][0x288] ;  /* 0x0000a20000047ab9 */ /* 0x000fe20000000800 */
[----:B------:R-:W-:Y:S01]  /*13af0*/  IADD3.X R5, R30, UR7, RZ, P4, !PT ;  /* 0x000000071e057c10 */ /* 0x000fe2000a7fe4ff */
[----:B------:R-:W-:Y:S01]  /*13b00*/  IMAD.U32 R8, RZ, RZ, UR4 ;  /* 0x00000004ff087e24 */ /* 0x000fe2000f8e00ff */
[----:B------:R-:W-:-:S03]  /*13b10*/  ULDC.64 UR4, c[0x0][0x418] ;  /* 0x0001060000047ab9 */ /* 0x000fc60000000a00 */
[----:B------:R-:W5:Y:S04]  /*13b20*/  @P2 LDG.E R0, desc[UR42][R4.64] ;  /* 0x0000002a04002981 */ /* 0x000f68000c1e1900 */
[----:B--2---:R0:W-:Y:S02]  /*13b30*/  STL [R1+0x4], R6 ;  /* 0x0000040601007387 */ /* 0x0041e40000100800 */
[----:B0-----:R-:W-:-:S04]  /*13b40*/  @P1 IADD3 R6, P3, R23, UR8, RZ ;  /* 0x0000000817061c10 */ /* 0x001fc8000ff7e0ff */
[----:B------:R-:W-:-:S05]  /*13b50*/  @P1 IADD3.X R7, R30, UR9, RZ, P3, !PT ;  /* 0x000000091e071c10 */ /* 0x000fca0009ffe4ff */
[----:B------:R0:W2:Y:S01]  /*13b60*/  @P1 LDG.E R8, desc[UR42][R6.64] ;  /* 0x0000002a06081981 */ /* 0x0000a2000c1e1900 */
[----:B------:R-:W-:-:S03]  /*13b70*/  UISETP.NE.U32.AND UP0, UPT, UR4, URZ, UPT ;  /* 0x0000003f0400728c */ /* 0x000fc6000bf05070 */
[----:B------:R-:W-:Y:S01]  /*13b80*/  ULDC UR4, c[0x0][0x424] ;  /* 0x0001090000047ab9 */ /* 0x000fe20000000800 */
[----:B------:R-:W-:-:S03]  /*13b90*/  UISETP.NE.AND.EX UP0, UPT, UR5, URZ, UPT, UP0 ;  /* 0x0000003f0500728c */ /* 0x000fc6000bf05300 */
[----:B------:R-:W-:Y:S01]  /*13ba0*/  ULDC UR5, c[0x0][0x2f0] ;  /* 0x0000bc0000057ab9 */ /* 0x000fe20000000800 */
[----:B------:R-:W-:-:S04]  /*13bb0*/  USEL UR4, UR4, 0x1, UP0 ;  /* 0x0000000104047887 */ /* 0x000fc80008000000 */
[----:B------:R-:W-:-:S03]  /*13bc0*/  UIMAD UR4, UR4, UR5, URZ ;  /* 0x00000005040472a4 */ /* 0x000fc6000f8e023f */
[----:B------:R-:W-:Y:S02]  /*13bd0*/  ULDC UR5, c[0x0][0x348] ;  /* 0x0000d20000057ab9 */ /* 0x000fe40000000800 */
[----:B0-----:R-:W-:Y:S01]  /*13be0*/  IMAD.U32 R6, RZ, RZ, UR5 ;  /* 0x00000005ff067e24 */ /* 0x001fe2000f8e00ff */
[----:B--2---:R0:W-:Y:S02]  /*13bf0*/  STL [R1+0x14], R8 ;  /* 0x0000140801007387 */ /* 0x0041e40000100800 */
[----:B0-----:R-:W-:Y:S01]  /*13c00*/  IMAD.U32 R8, RZ, RZ, UR4 ;  /* 0x00000004ff087e24 */ /* 0x001fe2000f8e00ff */
[----:B------:R-:W-:Y:S06]  /*13c10*/  @P1 BRA `(.L_x_736) ;  /* 0x0000000000141947 */ /* 0x000fec0003800000 */
[----:B------:R-:W-:Y:S05]  /*13c20*/  @!P0 BRA `(.L_x_736) ;  /* 0x0000000000108947 */ /* 0x000fea0003800000 */
[----:B------:R-:W2:Y:S04]  /*13c30*/  LDG.E R7, desc[UR42][R2.64] ;  /* 0x0000002a02077981 */ /* 0x000ea8000c1e1900 */
[----:B------:R-:W2:Y:S02]  /*13c40*/  LDG.E R2, desc[UR42][R2.64+0x4] ;  /* 0x0000042a02027981 */ /* 0x000ea4000c1e1900 */
[----:B--2---:R-:W-:-:S05]  /*13c50*/  IMAD.IADD R2, R2, 0x1, -R7 ;  /* 0x0000000102027824 */ /* 0x004fca00078e0a07 */
[----:B------:R0:W-:Y:S02]  /*13c60*/  STL [R1+0x14], R2 ;  /* 0x0000140201007387 */ /* 0x0001e40000100800 */
.L_x_736:
[----:B------:R-:W-:Y:S01]  /*13c70*/  ULDC.64 UR4, c[0x0][0xa20] ;  /* 0x0002880000047ab9 */ /* 0x000fe20000000a00 */
[C---:B------:R-:W-:Y:S02]  /*13c80*/  LOP3.LUT R7, R26.reuse, 0xff000000, RZ, 0xc0, !PT ;  /* 0xff0000001a077812 */ /* 0x040fe400078ec0ff */
[----:B------:R-:W-:Y:S02]  /*13c90*/  ISETP.NE.U32.AND P0, PT, RZ, UR4, PT ;  /* 0x00000004ff007c0c */ /* 0x000fe4000bf05070 */
[----:B------:R-:W-:Y:S02]  /*13ca0*/  SHF.R.U32.HI R7, RZ, 0x8, R7 ;  /* 0x00000008ff077819 */ /* 0x000fe40000011607 */
[----:B------:R-:W-:Y:S02]  /*13cb0*/  ISETP.NE.AND.EX P0, PT, RZ, UR5, PT, P0 ;  /* 0x00000005ff007c0c */ /* 0x000fe4000bf05300 */
[C---:B0-----:R-:W-:Y:S02]  /*13cc0*/  LOP3.LUT R2, R26.reuse, 0xff0000, RZ, 0xc0, !PT ;  /* 0x00ff00001a027812 */ /* 0x041fe400078ec0ff */
[----:B------:R-:W-:Y:S01]  /*13cd0*/  LOP3.LUT R16, R26, 0xffff, RZ, 0xc0, !PT ;  /* 0x0000ffff1a107812 */ /* 0x000fe200078ec0ff */
[----:B------:R-:W-:Y:S01]  /*13ce0*/  IMAD.MOV.U32 R26, RZ, RZ, R31 ;  /* 0x000000ffff1a7224 */ /* 0x000fe200078e001f */
[----:B------:R-:W-:-:S07]  /*13cf0*/  LEA.HI R7, R2, R7, RZ, 0x10 ;  /* 0x0000000702077211 */ /* 0x000fce00078f80ff */
[----:B------:R-:W-:Y:S05]  /*13d00*/  @!P0 BRA `(.L_x_737) ;  /* 0x0000000000108947 */ /* 0x000fea0003800000 */
[----:B------:R-:W-:-:S04]  /*13d10*/  IADD3 R2, P0, R23, UR4, RZ ;  /* 0x0000000417027c10 */ /* 0x000fc8000ff1e0ff */
[----:B------:R-:W-:-:S05]  /*13d20*/  IADD3.X R3, R30, UR5, RZ, P0, !PT ;  /* 0x000000051e037c10 */ /* 0x000fca00087fe4ff */
[----:B------:R0:W5:Y:S01]  /*13d30*/  LDG.E R8, desc[UR42][R2.64] ;  /* 0x0000002a02087981 */ /* 0x000162000c1e1900 */
[----:B------:R-:W-:Y:S05]  /*13d40*/  BRA `(.L_x_738) ;  /* 0x0000000000247947 */ /* 0x000fea0003800000 */
.L_x_737:
[----:B------:R-:W-:Y:S02]  /*13d50*/  ULDC.64 UR4, c[0x0][0xa08] ;  /* 0x0002820000047ab9 */ /* 0x000fe40000000a00 */
[----:B------:R-:W-:-:S04]  /*13d60*/  ISETP.NE.U32.AND P0, PT, RZ, UR4, PT ;  /* 0x00000004ff007c0c */ /* 0x000fc8000bf05070 */
[----:B------:R-:W-:-:S13]  /*13d70*/  ISETP.NE.AND.EX P0, PT, RZ, UR5, PT, P0 ;  /* 0x00000005ff007c0c */ /* 0x000fda000bf05300 */
[----:B------:R-:W-:Y:S05]  /*13d80*/  @!P0 BRA `(.L_x_738) ;  /* 0x0000000000148947 */ /* 0x000fea0003800000 */
[----:B------:R-:W0:Y:S02]  /*13d90*/  LDC.64 R2, c[0x0][0xa08] ;  /* 0x00028200ff027b82 */ /* 0x000e240000000a00 */
[----:B0-----:R-:W-:-:S05]  /*13da0*/  IMAD.WIDE R2, R26, 0x4, R2 ;  /* 0x000000041a027825 */ /* 0x001fca00078e0202 */
[----:B------:R-:W2:Y:S04]  /*13db0*/  LDG.E R8, desc[UR42][R2.64] ;  /* 0x0000002a02087981 */ /* 0x000ea8000c1e1900 */
[----:B------:R-:W2:Y:S02]  /*13dc0*/  LDG.E R2, desc[UR42][R2.64+0x4] ;  /* 0x0000042a02027981 */ /* 0x000ea4000c1e1900 */
[----:B--2---:R-:W-:-:S07]  /*13dd0*/  IMAD.IADD R8, R2, 0x1, -R8 ;  /* 0x0000000102087824 */ /* 0x004fce00078e0a08 */
.L_x_738:
[----:B0-----:R-:W2:Y:S04]  /*13de0*/  @P2 LDG.E R2, desc[UR42][R4.64] ;  /* 0x0000002a04022981 */ /* 0x001ea8000c1e1900 */
[----:B------:R0:W2:Y:S01]  /*13df0*/  @P2 LDG.E R4, desc[UR42][R4.64+0x4] ;  /* 0x0000042a04042981 */ /* 0x0000a2000c1e1900 */
[----:B-----5:R-:W-:Y:S01]  /*13e00*/  IMAD.IADD R8, R8, 0x1, -R33 ;  /* 0x0000000108087824 */ /* 0x020fe200078e0a21 */
[----:B------:R-:W-:Y:S01]  /*13e10*/  BSSY B0, `(.L_x_739) ;  /* 0x000002a000007945 */ /* 0x000fe20003800000 */
[----:B------:R-:W-:Y:S02]  /*13e20*/  LOP3.LUT R32, R7, 0xff, RZ, 0xc0, !PT ;  /* 0x000000ff07207812 */ /* 0x000fe400078ec0ff */
[----:B0-----:R-:W-:Y:S01]  /*13e30*/  SHF.R.U32.HI R5, RZ, 0x10, R7 ;  /* 0x00000010ff057819 */ /* 0x001fe20000011607 */
[----:B--2---:R-:W-:-:S04]  /*13e40*/  @P2 IMAD.IADD R6, R4, 0x1, -R2 ;  /* 0x0000000104062824 */ /* 0x004fc800078e0a02 */
[----:B------:R-:W-:-:S04]  /*13e50*/  IMAD.IADD R3, R8, 0x1, R6 ;  /* 0x0000000108037824 */ /* 0x000fc800078e0206 */
[C---:B------:R-:W-:Y:S01]  /*13e60*/  VIADD R4, R3.reuse, 0x3f ;  /* 0x0000003f03047836 */ /* 0x040fe20000000000 */
[----:B------:R-:W-:Y:S01]  /*13e70*/  ISETP.GE.AND P1, PT, R3, 0x1, PT ;  /* 0x000000010300780c */ /* 0x000fe20003f26270 */
[----:B------:R0:W-:Y:S03]  /*13e80*/  STL [R1], R3 ;  /* 0x0000000301007387 */ /* 0x0001e60000100800 */
[----:B------:R-:W-:-:S04]  /*13e90*/  SHF.R.S32.HI R2, RZ, 0x1f, R4 ;  /* 0x0000001fff027819 */ /* 0x000fc80000011404 */
[----:B------:R-:W-:Y:S01]  /*13ea0*/  LEA.HI R4, R2, R4, RZ, 0x6 ;  /* 0x0000000402047211 */ /* 0x000fe200078f30ff */
[----:B0-----:R-:W-:-:S03]  /*13eb0*/  IMAD.MOV.U32 R3, RZ, RZ, RZ ;  /* 0x000000ffff037224 */ /* 0x001fc600078e00ff */
[----:B------:R-:W-:Y:S01]  /*13ec0*/  SHF.R.S32.HI R4, RZ, 0x6, R4 ;  /* 0x00000006ff047819 */ /* 0x000fe20000011404 */
[----:B------:R-:W-:Y:S06]  /*13ed0*/  @!P1 BRA `(.L_x_740) ;  /* 0x0000000000749947 */ /* 0x000fec0003800000 */
[----:B------:R-:W-:Y:S01]  /*13ee0*/  ISETP.NE.AND P0, PT, R5, RZ, PT ;  /* 0x000000ff0500720c */ /* 0x000fe20003f05270 */
[----:B------:R-:W-:-:S03]  /*13ef0*/  ULDC UR4, c[0x0][0x9f0] ;  /* 0x00027c0000047ab9 */ /* 0x000fc60000000800 */
[----:B------:R-:W-:-:S04]  /*13f00*/  SEL R7, R5, UR4, P0 ;  /* 0x0000000405077c07 */ /* 0x000fc80008000000 */
[----:B------:R-:W-:Y:S02]  /*13f10*/  IABS R10, R7 ;  /* 0x00000007000a7213 */ /* 0x000fe40000000000 */
        /* <DEDUP_REMOVED lines=25> */
.L_x_740:
[----:B------:R-:W-:Y:S05]  /*140b0*/  BSYNC B0 ;  /* 0x0000000000007941 */ /* 0x000fea0003800000 */
.L_x_739:
[-C--:B------:R-:W-:Y:S01]  /*140c0*/  IMAD R2, R32, R3.reuse, RZ ;  /* 0x0000000320027224 */ /* 0x080fe200078e02ff */
[----:B------:R-:W-:Y:S04]  /*140d0*/  BSSY B0, `(.L_x_741) ;  /* 0x00001a8000007945 */ /* 0x000fe80003800000 */
[C---:B------:R-:W-:Y:S01]  /*140e0*/  VIADDMNMX R3, R2.reuse, R3, R4, PT ;  /* 0x0000000302037246 */ /* 0x040fe20003800104 */
[----:B------:R-:W-:-:S04]  /*140f0*/  IMAD R2, R2, 0x40, -R8 ;  /* 0x0000004002027824 */ /* 0x000fc800078e0a08 */
[----:B------:R-:W-:Y:S01]  /*14100*/  IMAD R3, R3, 0x40, -R8 ;  /* 0x0000004003037824 */ /* 0x000fe200078e0a08 */
[----:B------:R-:W-:-:S04]  /*14110*/  VIMNMX R7, RZ, R2, !PT ;  /* 0x00000002ff077248 */ /* 0x000fc80007fe0100 */
[----:B------:R-:W-:-:S04]  /*14120*/  VIMNMX R3, R3, R6, PT ;  /* 0x0000000603037248 */ /* 0x000fc80003fe0100 */
[----:B------:R-:W-:Y:S02]  /*14130*/  ISETP.GT.AND P0, PT, R3, R7, PT ;  /* 0x000000070300720c */ /* 0x000fe40003f04270 */
[----:B------:R-:W-:-:S11]  /*14140*/  SHF.R.U32.HI R7, RZ, 0x6, R7 ;  /* 0x00000006ff077819 */ /* 0x000fd60000011607 */
[----:B------:R-:W-:-:S05]  /*14150*/  @P0 VIADD R2, R3, 0x3f ;  /* 0x0000003f03020836 */ /* 0x000fca0000000000 */
[----:B------:R-:W-:-:S04]  /*14160*/  @P0 SHF.R.S32.HI R3, RZ, 0x1f, R2 ;  /* 0x0000001fff030819 */ /* 0x000fc80000011402 */
[----:B------:R-:W-:Y:S01]  /*14170*/  @P0 LEA.HI R3, R3, R2, RZ, 0x6 ;  /* 0x0000000203030211 */ /* 0x000fe200078f30ff */
[----:B------:R-:W-:-:S03]  /*14180*/  IMAD.MOV.U32 R2, RZ, RZ, R7 ;  /* 0x000000ffff027224 */ /* 0x000fc600078e0007 */
[----:B------:R-:W-:Y:S02]  /*14190*/  @P0 SHF.R.S32.HI R2, RZ, 0x6, R3 ;  /* 0x00000006ff020819 */ /* 0x000fe40000011403 */
[----:B------:R-:W-:Y:S02]  /*141a0*/  PLOP3.LUT P0, PT, PT, PT, PT, 0x80, 0x0 ;  /* 0x000000000000781c */ /* 0x000fe40003f0f070 */
[----:B------:R-:W-:-:S13]  /*141b0*/  ISETP.GT.AND P3, PT, R2, R7, PT ;  /* 0x000000070200720c */ /* 0x000fda0003f64270 */
[----:B------:R-:W-:Y:S05]  /*141c0*/  @!P3 BRA `(.L_x_742) ;  /* 0x000000180060b947 */ /* 0x000fea0003800000 */
[----:B------:R-:W-:Y:S01]  /*141d0*/  UMOV UR4, 0xffffffff ;  /* 0xffffffff00047882 */ /* 0x000fe20000000000 */
[----:B------:R-:W-:Y:S02]  /*141e0*/  SEL R6, R26, RZ, !P2 ;  /* 0x000000ff1a067207 */ /* 0x000fe40005000000 */
[----:B------:R-:W-:Y:S05]  /*141f0*/  BRA.DIV UR4, `(.L_x_743) ;  /* 0x0000006e04347947 */ /* 0x000fea000b800000 */
[----:B------:R-:W0:Y:S02]  /*14200*/  S2R R3, SR_TID.X ;  /* 0x0000000000037919 */ /* 0x000e240000002100 */
[----:B0-----:R-:W-:-:S04]  /*14210*/  SHF.R.U32.HI R3, RZ, 0x5, R3 ;  /* 0x00000005ff037819 */ /* 0x001fc80000011603 */
[----:B------:R-:W-:-:S05]  /*14220*/  LOP3.LUT R3, R3, 0x3, RZ, 0xc0, !PT ;  /* 0x0000000303037812 */ /* 0x000fca00078ec0ff */
[----:B------:R0:W1:Y:S02]  /*14230*/  SHFL.IDX PT, R14, R3, RZ, 0x1f ;  /* 0x00001fff030e7589 */ /* 0x00006400000e0000 */
.L_x_889:
[----:B-1----:R-:W-:Y:S02]  /*14240*/  ISETP.NE.AND P0, PT, R14, RZ, PT ;  /* 0x000000ff0e00720c */ /* 0x002fe40003f05270 */
[----:B------:R-:W-:-:S11]  /*14250*/  PLOP3.LUT P6, PT, PT, PT, PT, 0x8, 0x0 ;  /* 0x000000000000781c */ /* 0x000fd60003fce170 */
[----:B------:R-:W-:Y:S05]  /*14260*/  @P0 BRA `(.L_x_744) ;  /* 0x00000000000c0947 */ /* 0x000fea0003800000 */
[----:B------:R-:W-:-:S03]  /*14270*/  UMOV UR4, 0xffffffff ;  /* 0xffffffff00047882 */ /* 0x000fc60000000000 */
[----:B------:R-:W-:Y:S05]  /*14280*/  BRA.DIV UR4, `(.L_x_745) ;  /* 0x0000006e04447947 */ /* 0x000fea000b800000 */
[----:B------:R-:W-:-:S13]  /*14290*/  ELECT P6, URZ, PT ;  /* 0x00000000003f782f */ /* 0x000fda00038c0000 */
.L_x_744:
[----:B0-----:R-:W2:Y:S01]  /*142a0*/  LDL R3, [R1+0x20] ;  /* 0x0000200001037983 */ /* 0x001ea20000100800 */
[----:B------:R-:W-:Y:S01]  /*142b0*/  BSSY B1, `(.L_x_746) ;  /* 0x0000008000017945 */ /* 0x000fe20003800000 */
[----:B--2---:R-:W-:-:S05]  /*142c0*/  VIADD R3, R3, 0x1 ;  /* 0x0000000103037836 */ /* 0x004fca0000000000 */
[----:B------:R-:W-:-:S04]  /*142d0*/  LEA.HI R8, R3, R3, RZ, 0x1 ;  /* 0x0000000303087211 */ /* 0x000fc800078f08ff */
[----:B------:R-:W-:-:S05]  /*142e0*/  LOP3.LUT R8, R8, 0xfffffffe, RZ, 0xc0, !PT ;  /* 0xfffffffe08087812 */ /* 0x000fca00078ec0ff */
[----:B------:R-:W-:-:S05]  /*142f0*/  IMAD.IADD R3, R3, 0x1, -R8 ;  /* 0x0000000103037824 */ /* 0x000fca00078e0a08 */
[----:B------:R-:W-:-:S04]  /*14300*/  SHF.L.U32 R3, R3, 0x1f, RZ ;  /* 0x0000001f03037819 */ /* 0x000fc800000006ff */
[----:B------:R-:W0:Y:S02]  /*14310*/  SYNCS.PHASECHK.TRANS64.TRYWAIT P0, [R17+URZ+0x28c20], R3 ;  /* 0x028c2003110075a7 */ /* 0x000e24000800017f */
[----:B0-----:R-:W-:Y:S05]  /*14320*/  @!P0 BRA `(.L_x_747) ;  /* 0x0000006c003c8947 */ /* 0x001fea0003800000 */
.L_x_892:
[----:B------:R-:W-:Y:S05]  /*14330*/  BSYNC B1 ;  /* 0x0000000000017941 */ /* 0x000fea0003800000 */
.L_x_746:
[----:B------:R-:W-:Y:S04]  /*14340*/  BSSY B1, `(.L_x_748) ;  /* 0x00000b7000017945 */ /* 0x000fe80003800000 */
[----:B------:R-:W-:Y:S05]  /*14350*/  @!P6 BRA `(.L_x_749) ;  /* 0x0000000800d4e947 */ /* 0x000fea0003800000 */
[----:B0-----:R-:W-:Y:S01]  /*14360*/  IMAD R3, R19, 0x8, R17 ;  /* 0x0000000813037824 */ /* 0x001fe200078e0211 */
[----:B------:R-:W-:Y:S01]  /*14370*/  SHF.L.U32 R8, R29, 0x1f, RZ ;  /* 0x0000001f1d087819 */ /* 0x000fe200000006ff */
[----:B------:R-:W0:Y:S01]  /*14380*/  S2R R9, SR_TID.X ;  /* 0x0000000000097919 */ /* 0x000e220000002100 */
[----:B------:R-:W-:Y:S02]  /*14390*/  BSSY B2, `(.L_x_750) ;  /* 0x0000005000027945 */ /* 0x000fe40003800000 */
[----:B------:R-:W1:Y:S01]  /*143a0*/  SYNCS.PHASECHK.TRANS64.TRYWAIT P0, [R3+URZ+0x28ca0], R8 ;  /* 0x028ca008030075a7 */ /* 0x000e62000800017f */
[----:B0-----:R-:W-:-:S04]  /*143b0*/  LOP3.LUT R9, R9, 0x7f, RZ, 0xc0, !PT ;  /* 0x0000007f09097812 */ /* 0x001fc800078ec0ff */
[----:B------:R-:W-:Y:S01]  /*143c0*/  ISETP.NE.AND P2, PT, R9, RZ, PT ;  /* 0x000000ff0900720c */ /* 0x000fe20003f45270 */
[----:B-1----:R-:W-:-:S12]  /*143d0*/  @!P0 BRA `(.L_x_751) ;  /* 0x0000006c00248947 */ /* 0x002fd80003800000 */
.L_x_893:
[----:B------:R-:W-:Y:S05]  /*143e0*/  BSYNC B2 ;  /* 0x0000000000027941 */ /* 0x000fea0003800000 */
.L_x_750:
[----:B------:R-:W-:Y:S04]  /*143f0*/  BSSY B2, `(.L_x_752) ;  /* 0x0000009000027945 */ /* 0x000fe80003800000 */
[----:B------:R-:W-:Y:S05]  /*14400*/  @P2 BRA `(.L_x_753) ;  /* 0x00000000001c2947 */ /* 0x000fea0003800000 */
[----:B------:R-:W1:Y:S01]  /*14410*/  S2R R10, SR_TID.X ;  /* 0x00000000000a7919 */ /* 0x000e620000002100 */
[----:B------:R-:W-:-:S04]  /*14420*/  IMAD.MOV.U32 R9, RZ, RZ, 0x2000 ;  /* 0x00002000ff097424 */ /* 0x000fc800078e00ff */
[----:B------:R2:W-:Y:S01]  /*14430*/  SYNCS.ARRIVE.TRANS64 RZ, [R3+URZ+0x28c90], R9 ;  /* 0x028c900903ff79a7 */ /* 0x0005e2000800003f */
[----:B-1----:R-:W-:-:S04]  /*14440*/  LOP3.LUT R10, R10, 0x1f, RZ, 0xc0, !PT ;  /* 0x0000001f0a0a7812 */ /* 0x002fc800078ec0ff */
[----:B------:R-:W-:-:S13]  /*14450*/  ISETP.NE.AND P0, PT, R10, RZ, PT ;  /* 0x000000ff0a00720c */ /* 0x000fda0003f05270 */
[----:B--2---:R-:W-:Y:S05]  /*14460*/  @!P0 BRA `(.L_x_753) ;  /* 0x0000000000048947 */ /* 0x004fea0003800000 */
[----:B------:R-:W-:Y:S01]  /*14470*/  BPT.TRAP 0x1 ;  /* 0x000000040000795c */ /* 0x000fe20000300000 */
.L_x_753:
[----:B------:R-:W-:Y:S05]  /*14480*/  BSYNC B2 ;  /* 0x0000000000027941 */ /* 0x000fea0003800000 */
.L_x_752:
[----:B------:R-:W-:Y:S01]  /*14490*/  IMAD.MOV.U32 R14, RZ, RZ, RZ ;  /* 0x000000ffff0e7224 */ /* 0x000fe200078e00ff */
[----:B------:R-:W-:Y:S01]  /*144a0*/  UIADD3 UR4, UP0, UR40, 0x570, URZ ;  /* 0x0000057028047890 */ /* 0x000fe2000ff1e03f */
[----:B------:R-:W-:Y:S01]  /*144b0*/  IMAD R9, R2, 0x40, R0 ;  /* 0x0000004002097824 */ /* 0x000fe200078e0200 */
[----:B------:R-:W-:Y:S01]  /*144c0*/  PLOP3.LUT P0, PT, PT, PT, PT, 0x80, 0x0 ;  /* 0x000000000000781c */ /* 0x000fe20003f0f070 */
[----:B------:R-:W-:Y:S01]  /*144d0*/  IMAD R10, R19, 0x2000, R17 ;  /* 0x00002000130a7824 */ /* 0x000fe200078e0211 */
[----:B------:R-:W-:Y:S01]  /*144e0*/  R2UR UR10, R14 ;  /* 0x000000000e0a72ca */ /* 0x000fe200000e0000 */
[----:B------:R-:W-:Y:S01]  /*144f0*/  VIADD R9, R9, 0xffffffc0 ;  /* 0xffffffc009097836 */ /* 0x000fe20000000000 */
[----:B------:R-:W-:Y:S01]  /*14500*/  UIADD3.X UR5, URZ, UR41, URZ, UP0, !UPT ;  /* 0x000000293f057290 */ /* 0x000fe200087fe43f */
[----:B------:R-:W-:Y:S01]  /*14510*/  VIADD R10, R10, 0x22400 ;  /* 0x000224000a0a7836 */ /* 0x000fe20000000000 */
[----:B------:R-:W-:Y:S01]  /*14520*/  UMOV UR6, 0x0 ;  /* 0x0000000000067882 */ /* 0x000fe20000000000 */
[----:B------:R-:W-:Y:S01]  /*14530*/  VIADD R11, R3, 0x28c90 ;  /* 0x00028c90030b7836 */ /* 0x000fe20000000000 */
[----:B------:R-:W-:-:S09]  /*14540*/  UMOV UR7, 0x12f00000 ;  /* 0x12f0000000077882 */ /* 0x000fd20000000000 */
.L_x_754:
[----:B------:R-:W-:-:S13]  /*14550*/  @P0 ELECT P3, URZ, PT ;  /* 0x00000000003f082f */ /* 0x000fda0003860000 */
[----:B------:R-:W-:Y:S02]  /*14560*/  @P3 R2UR UR13, R6 ;  /* 0x00000000060d32ca */ /* 0x000fe400000e0000 */
[----:B------:R-:W-:Y:S02]  /*14570*/  @P3 R2UR UR12, R16 ;  /* 0x00000000100c32ca */ /* 0x000fe400000e0000 */
[----:B------:R-:W-:Y:S02]  /*14580*/  @P3 R2UR UR11, R9 ;  /* 0x00000000090b32ca */ /* 0x000fe400000e0000 */
[----:B------:R-:W-:Y:S02]  /*14590*/  @P3 R2UR UR9, R11 ;  /* 0x000000000b0932ca */ /* 0x000fe400000e0000 */
[----:B------:R-:W-:Y:S02]  /*145a0*/  @P3 R2UR UR8, R10 ;  /* 0x000000000a0832ca */ /* 0x000fe400000e0000 */
[----:B------:R-:W-:-:S02]  /*145b0*/  @P3 PLOP3.LUT P0, PT, P3, PT, PT, 0x8, 0x0 ;  /* 0x000000000000381c */ /* 0x000fc40001f0e170 */
[----:B------:R-:W-:-:S09]  /*145c0*/  PLOP3.LUT P3, PT, PT, PT, PT, 0x8, 0x0 ;  /* 0x000000000000781c */ /* 0x000fd20003f6e170 */
[----:B------:R1:W-:Y:S02]  /*145d0*/  UTMALDG.4D [UR8], [UR4], desc[UR6] ;  /* 0x00000608040075b4 */ /* 0x0003e40008019000 */
[----:B-1----:R-:W-:Y:S05]  /*145e0*/  @P0 BRA.U.ANY `(.L_x_754) ;  /* 0xfffffffd00d80947 */ /* 0x002fea000393ffff */
[----:B------:R-:W1:Y:S01]  /*145f0*/  SYNCS.PHASECHK.TRANS64.TRYWAIT P0, [R3+URZ+0x28cc0], R8 ;  /* 0x028cc008030075a7 */ /* 0x000e62000800017f */
[----:B------:R-:W-:Y:S04]  /*14600*/  BSSY B2, `(.L_x_755) ;  /* 0x0000002000027945 */ /* 0x000fe80003800000 */
[----:B-1----:R-:W-:Y:S05]  /*14610*/  @!P0 BRA `(.L_x_756) ;  /* 0x0000006800a88947 */ /* 0x002fea0003800000 */
.L_x_894:
[----:B------:R-:W-:Y:S05]  /*14620*/  BSYNC B2 ;  /* 0x0000000000027941 */ /* 0x000fea0003800000 */
.L_x_755:
[----:B------:R-:W-:Y:S01]  /*14630*/  BSSY B2, `(.L_x_757) ;  /* 0x000000b000027945 */ /* 0x000fe20003800000 */
[----:B------:R-:W-:Y:S02]  /*14640*/  IMAD.MOV.U32 R12, RZ, RZ, 0x0 ;  /* 0x00000000ff0c7424 */ /* 0x000fe400078e00ff */
[----:B------:R-:W-:Y:S01]  /*14650*/  IMAD.MOV.U32 R13, RZ, RZ, 0x12f00000 ;  /* 0x12f00000ff0d7424 */ /* 0x000fe200078e00ff */
[----:B------:R-:W-:Y:S06]  /*14660*/  @P2 BRA `(.L_x_758) ;  /* 0x00000000001c2947 */ /* 0x000fec0003800000 */
[----:B------:R-:W2:Y:S01]  /*14670*/  S2R R10, SR_TID.X ;  /* 0x00000000000a7919 */ /* 0x000ea20000002100 */
[----:B01----:R-:W-:-:S04]  /*14680*/  IMAD.MOV.U32 R8, RZ, RZ, 0x10000 ;  /* 0x00010000ff087424 */ /* 0x003fc800078e00ff */
[----:B------:R3:W-:Y:S01]  /*14690*/  SYNCS.ARRIVE.TRANS64 RZ, [R3+URZ+0x28cb0], R8 ;  /* 0x028cb00803ff79a7 */ /* 0x0007e2000800003f */
[----:B--2---:R-:W-:-:S04]  /*146a0*/  LOP3.LUT R10, R10, 0x1f, RZ, 0xc0, !PT ;  /* 0x0000001f0a0a7812 */ /* 0x004fc800078ec0ff */
[----:B------:R-:W-:-:S13]  /*146b0*/  ISETP.NE.AND P0, PT, R10, RZ, PT ;  /* 0x000000ff0a00720c */ /* 0x000fda0003f05270 */
[----:B---3--:R-:W-:Y:S05]  /*146c0*/  @!P0 BRA `(.L_x_758) ;  /* 0x0000000000048947 */ /* 0x008fea0003800000 */
[----:B------:R-:W-:Y:S01]  /*146d0*/  BPT.TRAP 0x1 ;  /* 0x000000040000795c */ /* 0x000fe20000300000 */
.L_x_758:
[----:B------:R-:W-:Y:S05]  /*146e0*/  BSYNC B2 ;  /* 0x0000000000027941 */ /* 0x000fea0003800000 */
.L_x_757:
[----:B------:R-:W-:Y:S01]  /*146f0*/  R2UR UR10, R14 ;  /* 0x000000000e0a72ca */ /* 0x000fe200000e0000 */
[----:B01----:R-:W-:Y:S01]  /*14700*/  IMAD R8, R19, 0x10000, R17 ;  /* 0x0001000013087824 */ /* 0x003fe200078e0211 */
[----:B------:R-:W-:Y:S01]  /*14710*/  R2UR UR6, R12 ;  /* 0x000000000c0672ca */ /* 0x000fe200000e0000 */
[----:B------:R-:W-:Y:S01]  /*14720*/  UIADD3 UR4, UP0, UR40, 0x670, URZ ;  /* 0x0000067028047890 */ /* 0x000fe2000ff1e03f */
[----:B------:R-:W-:Y:S01]  /*14730*/  R2UR UR7, R13 ;  /* 0x000000000d0772ca */ /* 0x000fe200000e0000 */
[----:B------:R-:W-:Y:S01]  /*14740*/  VIADD R3, R3, 0x28cb0 ;  /* 0x00028cb003037836 */ /* 0x000fe20000000000 */
[----:B------:R-:W-:Y:S01]  /*14750*/  PLOP3.LUT P0, PT, PT, PT, PT, 0x80, 0x0 ;  /* 0x000000000000781c */ /* 0x000fe20003f0f070 */
[----:B------:R-:W-:Y:S01]  /*14760*/  VIADD R10, R8, 0x400 ;  /* 0x00000400080a7836 */ /* 0x000fe20000000000 */
[----:B------:R-:W-:-:S12]  /*14770*/  UIADD3.X UR5, URZ, UR41, URZ, UP0, !UPT ;  /* 0x000000293f057290 */ /* 0x000fd800087fe43f */
.L_x_759:
        /* <DEDUP_REMOVED lines=9> */
[----:B0-----:R-:W-:Y:S05]  /*14810*/  @P0 BRA.U.ANY `(.L_x_759) ;  /* 0xfffffffd00d80947 */ /* 0x001fea000393ffff */
[----:B------:R-:W-:Y:S01]  /*14820*/  R2UR UR6, R12 ;  /* 0x000000000c0672ca */ /* 0x000fe200000e0000 */
[----:B------:R-:W-:Y:S01]  /*14830*/  VIADD R10, R8, 0x2400 ;  /* 0x00002400080a7836 */ /* 0x000fe20000000000 */
[----:B------:R-:W-:Y:S01]  /*14840*/  R2UR UR7, R13 ;  /* 0x000000000d0772ca */ /* 0x000fe200000e0000 */
[----:B------:R-:W-:Y:S01]  /*14850*/  UMOV UR10, 0x40 ;  /* 0x00000040000a7882 */ /* 0x000fe20000000000 */
[----:B------:R-:W-:-:S13]  /*14860*/  PLOP3.LUT P0, PT, PT, PT, PT, 0x80, 0x0 ;  /* 0x000000000000781c */ /* 0x000fda0003f0f070 */
.L_x_760:
        /* <DEDUP_REMOVED lines=15> */
.L_x_761:
        /* <DEDUP_REMOVED lines=15> */
.L_x_762:
        /* <DEDUP_REMOVED lines=15> */
.L_x_763:
        /* <DEDUP_REMOVED lines=15> */
.L_x_764:
        /* <DEDUP_REMOVED lines=15> */
.L_x_765:
        /* <DEDUP_REMOVED lines=15> */
.L_x_766:
        /* <DEDUP_REMOVED lines=10> */
.L_x_749:
[----:B------:R-:W-:Y:S05]  /*14eb0*/  BSYNC B1 ;  /* 0x0000000000017941 */ /* 0x000fea0003800000 */
.L_x_748:
[----:B------:R-:W-:Y:S01]  /*14ec0*/  VIADD R11, R2, 0xfffffffe ;  /* 0xfffffffe020b7836 */ /* 0x000fe20000000000 */
[----:B------:R-:W-:Y:S01]  /*14ed0*/  PLOP3.LUT P0, PT, PT, PT, PT, 0x8, 0x0 ;  /* 0x000000000000781c */ /* 0x000fe20003f0e170 */
[----:B------:R-:W-:-:S03]  /*14ee0*/  VIADD R19, R19, 0x1 ;  /* 0x0000000113137836 */ /* 0x000fc60000000000 */
[----:B------:R-:W-:Y:S02]  /*14ef0*/  ISETP.GE.AND P3, PT, R11, R7, PT ;  /* 0x000000070b00720c */ /* 0x000fe40003f66270 */
[----:B------:R-:W-:-:S04]  /*14f00*/  ISETP.NE.AND P2, PT, R19, 0x2, PT ;  /* 0x000000021300780c */ /* 0x000fc80003f45270 */
[----:B------:R-:W-:Y:S02]  /*14f10*/  SEL R2, RZ, 0x1, P2 ;  /* 0x00000001ff027807 */ /* 0x000fe40001000000 */
[----:B------:R-:W-:Y:S02]  /*14f20*/  SEL R19, R19, RZ, P2 ;  /* 0x000000ff13137207 */ /* 0x000fe40001000000 */
[----:B------:R-:W-:-:S03]  /*14f30*/  LOP3.LUT R29, R29, R2, RZ, 0x3c, !PT ;  /* 0x000000021d1d7212 */ /* 0x000fc600078e3cff */
[----:B------:R-:W-:Y:S05]  /*14f40*/  @!P3 BRA `(.L_x_742) ;  /* 0x0000000c0000b947 */ /* 0x000fea0003800000 */
.L_x_786:
[----:B------:R-:W-:Y:S05]  /*14f50*/  YIELD ;  /* 0x0000000000007946 */ /* 0x000fea0003800000 */
[----:B------:R-:W-:Y:S04]  /*14f60*/  BSSY B1, `(.L_x_767) ;  /* 0x00000b6000017945 */ /* 0x000fe80003800000 */
[----:B------:R-:W-:Y:S05]  /*14f70*/  @!P6 BRA `(.L_x_768) ;  /* 0x0000000800d0e947 */ /* 0x000fea0003800000 */
[----:B------:R-:W-:Y:S01]  /*14f80*/  IMAD R8, R19, 0x8, R17 ;  /* 0x0000000813087824 */ /* 0x000fe200078e0211 */
[----:B------:R-:W-:Y:S01]  /*14f90*/  SHF.L.U32 R2, R29, 0x1f, RZ ;  /* 0x0000001f1d027819 */ /* 0x000fe200000006ff */
[----:B0-----:R-:W0:Y:S01]  /*14fa0*/  S2R R3, SR_TID.X ;  /* 0x0000000000037919 */ /* 0x001e220000002100 */
[----:B------:R-:W-:Y:S02]  /*14fb0*/  BSSY B2, `(.L_x_769) ;  /* 0x0000005000027945 */ /* 0x000fe40003800000 */
[----:B------:R-:W1:Y:S01]  /*14fc0*/  SYNCS.PHASECHK.TRANS64.TRYWAIT P2, [R8+URZ+0x28ca0], R2 ;  /* 0x028ca002080075a7 */ /* 0x000e62000804017f */
[----:B0-----:R-:W-:-:S04]  /*14fd0*/  LOP3.LUT R3, R3, 0x7f, RZ, 0xc0, !PT ;  /* 0x0000007f03037812 */ /* 0x001fc800078ec0ff */
[----:B------:R-:W-:Y:S01]  /*14fe0*/  ISETP.NE.AND P3, PT, R3, RZ, PT ;  /* 0x000000ff0300720c */ /* 0x000fe20003f65270 */
[----:B-1----:R-:W-:-:S12]  /*14ff0*/  @!P2 BRA `(.L_x_770) ;  /* 0x000000600044a947 */ /* 0x002fd80003800000 */
.L_x_895:
[----:B------:R-:W-:Y:S05]  /*15000*/  BSYNC B2 ;  /* 0x0000000000027941 */ /* 0x000fea0003800000 */
.L_x_769:
        /* <DEDUP_REMOVED lines=9> */
.L_x_772:
[----:B------:R-:W-:Y:S05]  /*150a0*/  BSYNC B2 ;  /* 0x0000000000027941 */ /* 0x000fea0003800000 */
.L_x_771:
        /* <DEDUP_REMOVED lines=10> */
[----:B------:R-:W-:-:S10]  /*15150*/  UMOV UR7, 0x12f00000 ;  /* 0x12f0000000077882 */ /* 0x000fd40000000000 */
.L_x_773:
        /* <DEDUP_REMOVED lines=13> */
.L_x_896:
[----:B------:R-:W-:Y:S05]  /*15230*/  BSYNC B2 ;  /* 0x0000000000027941 */ /* 0x000fea0003800000 */
.L_x_774:
[----:B------:R-:W-:Y:S01]  /*15240*/  BSSY B2, `(.L_x_776) ;  /* 0x000000b000027945 */ /* 0x000fe20003800000 */
[----:B01----:R-:W-:Y:S02]  /*15250*/  IMAD.MOV.U32 R2, RZ, RZ, 0x0 ;  /* 0x00000000ff027424 */ /* 0x003fe400078e00ff */
[----:B------:R-:W-:Y:S01]  /*15260*/  IMAD.MOV.U32 R3, RZ, RZ, 0x12f00000 ;  /* 0x12f00000ff037424 */ /* 0x000fe200078e00ff */
[----:B------:R-:W-:Y:S06]  /*15270*/  @P3 BRA `(.L_x_777) ;  /* 0x00000000001c3947 */ /* 0x000fec0003800000 */
[----:B------:R-:W0:Y:S01]  /*15280*/  S2R R13, SR_TID.X ;  /* 0x00000000000d7919 */ /* 0x000e220000002100 */
[----:B------:R-:W-:-:S04]  /*15290*/  IMAD.MOV.U32 R9, RZ, RZ, 0x10000 ;  /* 0x00010000ff097424 */ /* 0x000fc800078e00ff */
[----:B------:R1:W-:Y:S01]  /*152a0*/  SYNCS.ARRIVE.TRANS64 RZ, [R8+URZ+0x28cb0], R9 ;  /* 0x028cb00908ff79a7 */ /* 0x0003e2000800003f */
[----:B0-----:R-:W-:-:S04]  /*152b0*/  LOP3.LUT R13, R13, 0x1f, RZ, 0xc0, !PT ;  /* 0x0000001f0d0d7812 */ /* 0x001fc800078ec0ff */
[----:B------:R-:W-:-:S13]  /*152c0*/  ISETP.NE.AND P2, PT, R13, RZ, PT ;  /* 0x000000ff0d00720c */ /* 0x000fda0003f45270 */
[----:B-1----:R-:W-:Y:S05]  /*152d0*/  @!P2 BRA `(.L_x_777) ;  /* 0x000000000004a947 */ /* 0x002fea0003800000 */
[----:B------:R-:W-:Y:S01]  /*152e0*/  BPT.TRAP 0x1 ;  /* 0x000000040000795c */ /* 0x000fe20000300000 */
.L_x_777:
[----:B------:R-:W-:Y:S05]  /*152f0*/  BSYNC B2 ;  /* 0x0000000000027941 */ /* 0x000fea0003800000 */
.L_x_776:
[----:B------:R-:W-:Y:S01]  /*15300*/  R2UR UR6, R2 ;  /* 0x00000000020672ca */ /* 0x000fe200000e0000 */
[----:B------:R-:W-:Y:S01]  /*15310*/  IMAD R9, R19, 0x10000, R17 ;  /* 0x0001000013097824 */ /* 0x000fe200078e0211 */
[----:B------:R-:W-:Y:S01]  /*15320*/  R2UR UR7, R3 ;  /* 0x00000000030772ca */ /* 0x000fe200000e0000 */
[----:B------:R-:W-:Y:S01]  /*15330*/  UIADD3 UR4, UP0, UR40, 0x670, URZ ;  /* 0x0000067028047890 */ /* 0x000fe2000ff1e03f */
[----:B------:R-:W-:Y:S01]  /*15340*/  R2UR UR10, R12 ;  /* 0x000000000c0a72ca */ /* 0x000fe200000e0000 */
[----:B------:R-:W-:Y:S01]  /*15350*/  VIADD R8, R8, 0x28cb0 ;  /* 0x00028cb008087836 */ /* 0x000fe20000000000 */
[----:B------:R-:W-:Y:S01]  /*15360*/  PLOP3.LUT P2, PT, PT, PT, PT, 0x80, 0x0 ;  /* 0x000000000000781c */ /* 0x000fe20003f4f070 */
[----:B------:R-:W-:Y:S01]  /*15370*/  VIADD R12, R9, 0x400 ;  /* 0x00000400090c7836 */ /* 0x000fe20000000000 */
[----:B------:R-:W-:-:S12]  /*15380*/  UIADD3.X UR5, URZ, UR41, URZ, UP0, !UPT ;  /* 0x000000293f057290 */ /* 0x000fd800087fe43f */
.L_x_778:
        /* <DEDUP_REMOVED lines=15> */
.L_x_779:
        /* <DEDUP_REMOVED lines=15> */
.L_x_780:
        /* <DEDUP_REMOVED lines=15> */
.L_x_781:
        /* <DEDUP_REMOVED lines=15> */
.L_x_782:
        /* <DEDUP_REMOVED lines=15> */
.L_x_783:
        /* <DEDUP_REMOVED lines=15> */
.L_x_784:
        /* <DEDUP_REMOVED lines=15> */
.L_x_785:
        /* <DEDUP_REMOVED lines=10> */
.L_x_768:
[----:B------:R-:W-:Y:S05]  /*15ac0*/  BSYNC B1 ;  /* 0x0000000000017941 */ /* 0x000fea0003800000 */
.L_x_767:
[----:B------:R-:W-:Y:S01]  /*15ad0*/  ISETP.GT.AND P3, PT, R11, R7, PT ;  /* 0x000000070b00720c */ /* 0x000fe20003f64270 */
[----:B------:R-:W-:Y:S02]  /*15ae0*/  VIADD R19, R19, 0x1 ;  /* 0x0000000113137836 */ /* 0x000fe40000000000 */
[----:B------:R-:W-:-:S03]  /*15af0*/  VIADD R11, R11, 0xffffffff ;  /* 0xffffffff0b0b7836 */ /* 0x000fc60000000000 */
[----:B------:R-:W-:-:S04]  /*15b00*/  ISETP.NE.AND P2, PT, R19, 0x2, PT ;  /* 0x000000021300780c */ /* 0x000fc80003f45270 */
[----:B------:R-:W-:Y:S02]  /*15b10*/  SEL R2, RZ, 0x1, P2 ;  /* 0x00000001ff027807 */ /* 0x000fe40001000000 */
[----:B------:R-:W-:Y:S02]  /*15b20*/  SEL R19, R19, RZ, P2 ;  /* 0x000000ff13137207 */ /* 0x000fe40001000000 */
[----:B------:R-:W-:Y:S01]  /*15b30*/  LOP3.LUT R29, R29, R2, RZ, 0x3c, !PT ;  /* 0x000000021d1d7212 */ /* 0x000fe200078e3cff */
[----:B------:R-:W-:Y:S06]  /*15b40*/  @P3 BRA `(.L_x_786) ;  /* 0xfffffff400003947 */ /* 0x000fec000383ffff */
.L_x_742:
[----:B------:R-:W-:Y:S05]  /*15b50*/  BSYNC B0 ;  /* 0x0000000000007941 */ /* 0x000fea0003800000 */
.L_x_741:
[----:B------:R-:W-:Y:S05]  /*15b60*/  @!P0 WARPSYNC.ALL ;  /* 0x0000000000008948 */ /* 0x000fea0003800000 */
[----:B------:R-:W-:Y:S01]  /*15b70*/  @!P0 BAR.SYNC.DEFER_BLOCKING 0xc, 0x180 ;  /* 0x0306000000008b1d */ /* 0x000fe20000010000 */
[----:B------:R-:W-:-:S05]  /*15b80*/  IMAD.MOV.U32 R0, RZ, RZ, RZ ;  /* 0x000000ffff007224 */ /* 0x000fca00078e00ff */
[----:B------:R-:W-:Y:S04]  /*15b90*/  BSSY B0, `(.L_x_787) ;  /* 0x000001e000007945 */ /* 0x000fe80003800000 */
[----:B------:R-:W-:Y:S05]  /*15ba0*/  @!P1 BRA `(.L_x_788) ;  /* 0x0000000000709947 */ /* 0x000fea0003800000 */
[----:B------:R-:W-:-:S13]  /*15bb0*/  ISETP.NE.AND P0, PT, R5, RZ, PT ;  /* 0x000000ff0500720c */ /* 0x000fda0003f05270 */
[----:B------:R-:W1:Y:S02]  /*15bc0*/  @!P0 LDC R5, c[0x0][0x9f0] ;  /* 0x00027c00ff058b82 */ /* 0x000e640000000800 */
[-C--:B-1----:R-:W-:Y:S02]  /*15bd0*/  IABS R0, R5.reuse ;  /* 0x0000000500007213 */ /* 0x082fe40000000000 */
[----:B------:R-:W-:Y:S02]  /*15be0*/  IABS R7, R5 ;  /* 0x0000000500077213 */ /* 0x000fe40000000000 */
[----:B------:R-:W1:Y:S03]  /*15bf0*/  I2F.RP R2, R0 ;  /* 0x0000000000027306 */ /* 0x000e660000209400 */
[----:B------:R-:W-:-:S05]  /*15c00*/  IMAD.MOV R7, RZ, RZ, -R7 ;  /* 0x000000ffff077224 */ /* 0x000fca00078e0a07 */
[----:B-1----:R-:W1:Y:S02]  /*15c10*/  MUFU.RCP R2, R2 ;  /* 0x0000000200027308 */ /* 0x002e640000001000 */
[----:B-1----:R-:W-:-:S06]  /*15c20*/  VIADD R2, R2, 0xffffffe ;  /* 0x0ffffffe02027836 */ /* 0x002fcc0000000000 */
[----:B0-----:R-:W0:Y:S02]  /*15c30*/  F2I.FTZ.U32.TRUNC.NTZ R3, R2 ;  /* 0x0000000200037305 */ /* 0x001e24000021f000 */
[----:B0-----:R-:W-:-:S04]  /*15c40*/  IMAD.MOV R2, RZ, RZ, -R3 ;  /* 0x000000ffff027224 */ /* 0x001fc800078e0a03 */
[----:B------:R-:W-:Y:S02]  /*15c50*/  IMAD R6, R2, R0, RZ ;  /* 0x0000000002067224 */ /* 0x000fe400078e02ff */
[----:B------:R-:W-:-:S04]  /*15c60*/  IMAD.MOV.U32 R2, RZ, RZ, RZ ;  /* 0x000000ffff027224 */ /* 0x000fc800078e00ff */
[----:B------:R-:W-:Y:S01]  /*15c70*/  IMAD.HI.U32 R6, R3, R6, R2 ;  /* 0x0000000603067227 */ /* 0x000fe200078e0002 */
[----:B------:R-:W-:-:S04]  /*15c80*/  IADD3 R3, R4, -0x1, R5 ;  /* 0xffffffff04037810 */ /* 0x000fc80007ffe005 */
[----:B------:R-:W-:Y:S02]  /*15c90*/  IABS R2, R3 ;  /* 0x0000000300027213 */ /* 0x000fe40000000000 */
[----:B------:R-:W-:-:S03]  /*15ca0*/  LOP3.LUT R3, R3, R5, RZ, 0x3c, !PT ;  /* 0x0000000503037212 */ /* 0x000fc600078e3cff */
[----:B------:R-:W-:Y:S01]  /*15cb0*/  IMAD.HI.U32 R6, R6, R2, RZ ;  /* 0x0000000206067227 */ /* 0x000fe200078e00ff */
[----:B------:R-:W-:-:S03]  /*15cc0*/  ISETP.GE.AND P2, PT, R3, RZ, PT ;  /* 0x000000ff0300720c */ /* 0x000fc60003f46270 */
        /* <DEDUP_REMOVED lines=10> */
.L_x_788:
[----:B------:R-:W-:Y:S05]  /*15d70*/  BSYNC B0 ;  /* 0x0000000000007941 */ /* 0x000fea0003800000 */
.L_x_787:
[-C--:B------:R-:W-:Y:S01]  /*15d80*/  IMAD R32, R32, R0.reuse, RZ ;  /* 0x0000000020207224 */ /* 0x080fe200078e02ff */
[----:B------:R-:W-:Y:S04]  /*15d90*/  BSSY B7, `(.L_x_789) ;  /* 0x000036e000077945 */ /* 0x000fe80003800000 */
[----:B------:R-:W-:-:S04]  /*15da0*/  VIADDMNMX R2, R32, R0, R4, PT ;  /* 0x0000000020027246 */ /* 0x000fc80003800104 */
[----:B------:R-:W-:Y:S01]  /*15db0*/  ISETP.GT.AND P0, PT, R2, R32, PT ;  /* 0x000000200200720c */ /* 0x000fe20003f04270 */
[----:B------:R1:W-:-:S12]  /*15dc0*/  STL [R1+0x18], R2 ;  /* 0x0000180201007387 */ /* 0x0003d80000100800 */
[----:B-1----:R-:W-:Y:S05]  /*15dd0*/  @P0 BRA `(.L_x_790) ;  /* 0x0000000000440947 */ /* 0x002fea0003800000 */
[----:B------:R-:W1:Y:S02]  /*15de0*/  S2R R2, SR_TID.X ;  /* 0x0000000000027919 */ /* 0x000e640000002100 */
[----:B-1----:R-:W-:-:S04]  /*15df0*/  LOP3.LUT R2, R2, 0x7f, RZ, 0xc0, !PT ;  /* 0x0000007f02027812 */ /* 0x002fc800078ec0ff */
[----:B------:R-:W-:-:S13]  /*15e00*/  ISETP.NE.AND P0, PT, R2, RZ, PT ;  /* 0x000000ff0200720c */ /* 0x000fda0003f05270 */
[----:B------:R-:W-:Y:S05]  /*15e10*/  @P0 BRA `(.L_x_791) ;  /* 0x0000003400940947 */ /* 0x000fea0003800000 */
[----:B------:R-:W1:Y:S01]  /*15e20*/  S2R R5, SR_LANEID ;  /* 0x0000000000057919 */ /* 0x000e620000000000 */
[----:B------:R-:W-:Y:S01]  /*15e30*/  VOTEU.ANY UR4, UPT, PT ;  /* 0x0000000000047886 */ /* 0x000fe200038e0100 */
[----:B0-----:R-:W0:Y:S01]  /*15e40*/  LDC.64 R2, c[0x0][0xc60] ;  /* 0x00031800ff027b82 */ /* 0x001e220000000a00 */
[----:B------:R-:W1:Y:S02]  /*15e50*/  FLO.U32 R0, UR4 ;  /* 0x0000000400007d00 */ /* 0x000e6400080e0000 */
[----:B-1----:R-:W-:-:S06]  /*15e60*/  ISETP.EQ.U32.AND P0, PT, R0, R5, PT ;  /* 0x000000050000720c */ /* 0x002fcc0003f02070 */
[----:B------:R-:W0:Y:S07]  /*15e70*/  POPC R5, UR4 ;  /* 0x0000000400057d09 */ /* 0x000e2e0008000000 */
[----:B0-----:R-:W2:Y:S01]  /*15e80*/  @P0 ATOMG.E.ADD.STRONG.GPU PT, R3, desc[UR42][R2.64], R5 ;  /* 0x00000005020309a8 */ /* 0x001ea200081ee1ea */
[----:B------:R-:W0:Y:S02]  /*15e90*/  S2R R4, SR_LTMASK ;  /* 0x0000000000047919 */ /* 0x000e240000003900 */
[----:B0-----:R-:W-:-:S04]  /*15ea0*/  LOP3.LUT R4, R4, UR4, RZ, 0xc0, !PT ;  /* 0x0000000404047c12 */ /* 0x001fc8000f8ec0ff */
[----:B------:R-:W0:Y:S01]  /*15eb0*/  POPC R7, R4 ;  /* 0x0000000400077309 */ /* 0x000e220000000000 */
[----:B--2---:R-:W0:Y:S02]  /*15ec0*/  SHFL.IDX PT, R0, R3, R0, 0x1f ;  /* 0x00001f0003007589 */ /* 0x004e2400000e0000 */
[----:B0-----:R-:W-:Y:S01]  /*15ed0*/  IADD3 R24, R0, UR37, R7 ;  /* 0x0000002500187c10 */ /* 0x001fe2000fffe007 */
[----:B------:R-:W-:Y:S06]  /*15ee0*/  BRA `(.L_x_791) ;  /* 0x0000003400607947 */ /* 0x000fec0003800000 */
.L_x_790:
        /* <DEDUP_REMOVED lines=9> */
[----:B0-----:R-:W0:Y:S01]  /*15f80*/  LDC.64 R2, c[0x4][R2] ;  /* 0x0100000002027b82 */ /* 0x001e220000000a00 */
        /* <DEDUP_REMOVED lines=10> */
.L_x_793:
[----:B------:R-:W-:Y:S05]  /*16030*/  BSYNC B6 ;  /* 0x0000000000067941 */ /* 0x000fea0003800000 */
.L_x_792:
        /* <DEDUP_REMOVED lines=8> */
[----:B0-----:R0:W1:Y:S01]  /*160c0*/  LDC.64 R2, c[0x4][R34] ;  /* 0x0100000022027b82 */ /* 0x0010620000000a00 */
        /* <DEDUP_REMOVED lines=11> */
.L_x_796:
        /* <DEDUP_REMOVED lines=15> */
.L_x_795:
[----:B------:R-:W-:Y:S05]  /*16270*/  BSYNC B6 ;  /* 0x0000000000067941 */ /* 0x000fea0003800000 */
.L_x_794:
[----:B------:R-:W2:Y:S01]  /*16280*/  LDL R34, [R1+0x18] ;  /* 0x0000180001227983 */ /* 0x000ea20000100800 */
[----:B------:R-:W-:Y:S01]  /*16290*/  ULDC.64 UR4, c[0x0][0x9f8] ;  /* 0x00027e0000047ab9 */ /* 0x000fe20000000a00 */
[----:B------:R-:W1:Y:S02]  /*162a0*/  LDC R8, c[0x0][0x430] ;  /* 0x00010c00ff087b82 */ /* 0x000e640000000800 */
[----:B------:R-:W3:Y:S01]  /*162b0*/  LDL R20, [R1] ;  /* 0x0000000001147983 */ /* 0x000ee20000100800 */
[----:B------:R-:W-:Y:S01]  /*162c0*/  ISETP.NE.U32.AND P0, PT, RZ, UR4, PT ;  /* 0x00000004ff007c0c */ /* 0x000fe2000bf05070 */
[----:B------:R-:W4:Y:S03]  /*162d0*/  S2R R21, SR_TID.X ;  /* 0x0000000000157919 */ /* 0x000f260000002100 */
[----:B------:R-:W-:-:S13]  /*162e0*/  ISETP.NE.AND.EX P0, PT, RZ, UR5, PT, P0 ;  /* 0x00000005ff007c0c */ /* 0x000fda000bf05300 */
[----:B------:R-:W-:Y:S01]  /*162f0*/  @P0 IADD3 R2, P1, R23, UR4, RZ ;  /* 0x0000000417020c10 */ /* 0x000fe2000ff3e0ff */
[----:B------:R-:W-:-:S03]  /*16300*/  ULDC UR4, c[0x0][0x320] ;  /* 0x0000c80000047ab9 */ /* 0x000fc60000000800 */
[----:B0-----:R-:W-:-:S05]  /*16310*/  @P0 IADD3.X R3, R30, UR5, RZ, P1, !PT ;  /* 0x000000051e030c10 */ /* 0x001fca0008ffe4ff */
[----:B------:R0:W3:Y:S01]  /*16320*/  @P0 LDG.E R26, desc[UR42][R2.64] ;  /* 0x0000002a021a0981 */ /* 0x0000e2000c1e1900 */
[----:B----4-:R-:W-:-:S04]  /*16330*/  LOP3.LUT R21, R21, 0x7f, RZ, 0xc0, !PT ;  /* 0x0000007f15157812 */ /* 0x010fc800078ec0ff */
[----:B------:R-:W-:Y:S02]  /*16340*/  SHF.R.U32.HI R0, RZ, 0x3, R21 ;  /* 0x00000003ff007819 */ /* 0x000fe40000011615 */
[----:B------:R-:W4:Y:S01]  /*16350*/  S2R R21, SR_TID.X ;  /* 0x0000000000157919 */ /* 0x000f220000002100 */
[----:B-1----:R-:W-:Y:S01]  /*16360*/  ISETP.NE.AND P1, PT, R8, 0x1, PT ;  /* 0x000000010800780c */ /* 0x002fe20003f25270 */
[----:B------:R-:W1:Y:S01]  /*16370*/  S2R R9, SR_TID.X ;  /* 0x0000000000097919 */ /* 0x000e620000002100 */
[----:B------:R-:W1:Y:S11]  /*16380*/  S2R R6, SR_TID.X ;  /* 0x0000000000067919 */ /* 0x000e760000002100 */
[----:B0-----:R-:W0:Y:S08]  /*16390*/  @P1 LDC R3, c[0x0][0x434] ;  /* 0x00010d00ff031b82 */ /* 0x001e300000000800 */
[----:B------:R-:W0:Y:S01]  /*163a0*/  @P1 LDC R2, c[0x0][0x438] ;  /* 0x00010e00ff021b82 */ /* 0x000e220000000800 */
[----:B----4-:R-:W-:-:S05]  /*163b0*/  IMAD.SHL.U32 R21, R21, 0x10, RZ ;  /* 0x0000001015157824 */ /* 0x010fca00078e00ff */
[----:B------:R-:W-:Y:S01]  /*163c0*/  LOP3.LUT R21, R0, 0x70, R21, 0xf8, !PT ;  /* 0x0000007000157812 */ /* 0x000fe200078ef815 */
[----:B-1----:R-:W-:Y:S02]  /*163d0*/  IMAD.SHL.U32 R9, R9, 0x8, RZ ;  /* 0x0000000809097824 */ /* 0x002fe400078e00ff */
[----:B------:R-:W-:-:S03]  /*163e0*/  IMAD.SHL.U32 R6, R6, 0x8, RZ ;  /* 0x0000000806067824 */ /* 0x000fc600078e00ff */
[----:B------:R-:W-:Y:S02]  /*163f0*/  LOP3.LUT R9, R9, 0x38, RZ, 0xc0, !PT ;  /* 0x0000003809097812 */ /* 0x000fe400078ec0ff */
[----:B------:R-:W-:Y:S02]  /*16400*/  LOP3.LUT R6, R6, 0x38, RZ, 0xc0, !PT ;  /* 0x0000003806067812 */ /* 0x000fe400078ec0ff */
[C---:B------:R-:W-:Y:S02]  /*16410*/  ISETP.GE.AND P3, PT, R9.reuse, UR4, PT ;  /* 0x0000000409007c0c */ /* 0x040fe4000bf66270 */
[----:B------:R-:W-:Y:S02]  /*16420*/  LOP3.LUT R18, R18, 0xffffffbf, RZ, 0xc0, !PT ;  /* 0xffffffbf12127812 */ /* 0x000fe400078ec0ff */
[----:B------:R-:W-:Y:S01]  /*16430*/  LOP3.LUT R6, R6, 0x80, RZ, 0xfc, !PT ;  /* 0x0000008006067812 */ /* 0x000fe200078efcff */
[----:B------:R-:W1:Y:S01]  /*16440*/  S2R R10, SR_TID.X ;  /* 0x00000000000a7919 */ /* 0x000e620000002100 */
[----:B------:R-:W-:Y:S01]  /*16450*/  IMAD.MOV.U32 R36, RZ, RZ, RZ ;  /* 0x000000ffff247224 */ /* 0x000fe200078e00ff */
[----:B------:R-:W-:Y:S01]  /*16460*/  LOP3.LUT R11, R9, 0x1c0, RZ, 0xfc, !PT ;  /* 0x000001c0090b7812 */ /* 0x000fe200078efcff */
[----:B-1----:R-:W-:-:S05]  /*16470*/  IMAD.SHL.U32 R10, R10, 0x8, RZ ;  /* 0x000000080a0a7824 */ /* 0x002fca00078e00ff */
[----:B------:R-:W-:-:S04]  /*16480*/  LOP3.LUT R10, R10, 0x38, RZ, 0xc0, !PT ;  /* 0x000000380a0a7812 */ /* 0x000fc800078ec0ff */
[----:B------:R-:W-:Y:S02]  /*16490*/  LOP3.LUT R10, R10, 0x180, RZ, 0xfc, !PT ;  /* 0x000001800a0a7812 */ /* 0x000fe400078efcff */
[----:B--2---:R-:W-:Y:S02]  /*164a0*/  LEA R23, R34, 0xffffffc0, 0x6 ;  /* 0xffffffc022177811 */ /* 0x004fe400078e30ff */
[----:B------:R-:W1:Y:S03]  /*164b0*/  S2R R34, SR_TID.X ;  /* 0x0000000000227919 */ /* 0x000e660000002100 */
[----:B------:R-:W-:Y:S02]  /*164c0*/  IMAD.IADD R37, R21, 0x1, R23 ;  /* 0x0000000115257824 */ /* 0x000fe400078e0217 */
[----:B-1----:R-:W-:-:S05]  /*164d0*/  IMAD.SHL.U32 R34, R34, 0x8, RZ ;  /* 0x0000000822227824 */ /* 0x002fca00078e00ff */
[----:B------:R-:W-:-:S04]  /*164e0*/  LOP3.LUT R34, R34, 0x38, RZ, 0xc0, !PT ;  /* 0x0000003822227812 */ /* 0x000fc800078ec0ff */
[----:B------:R-:W-:-:S04]  /*164f0*/  LOP3.LUT R34, R34, 0x40, RZ, 0xfc, !PT ;  /* 0x0000004022227812 */ /* 0x000fc800078efcff */
[----:B------:R-:W-:Y:S02]  /*16500*/  ISETP.GE.AND P2, PT, R34, UR4, PT ;  /* 0x0000000422007c0c */ /* 0x000fe4000bf46270 */
[----:B------:R-:W1:Y:S01]  /*16510*/  S2R R34, SR_TID.X ;  /* 0x0000000000227919 */ /* 0x000e620000002100 */
[----:B---3--:R-:W-:-:S04]  /*16520*/  ISETP.GE.AND P0, PT, R37, R20, PT ;  /* 0x000000142500720c */ /* 0x008fc80003f06270 */
[----:B------:R-:W-:Y:S01]  /*16530*/  ISETP.GT.U32.OR P0, PT, R21, 0x3f, P0 ;  /* 0x0000003f1500780c */ /* 0x000fe20000704470 */
[----:B------:R-:W-:Y:S01]  /*16540*/  IMAD.IADD R37, R37, 0x1, R33 ;  /* 0x0000000125257824 */ /* 0x000fe200078e0221 */
[----:B------:R-:W-:-:S03]  /*16550*/  SEL R7, RZ, 0xffffffff, P2 ;  /* 0xffffffffff077807 */ /* 0x000fc60001000000 */
[----:B0-----:R-:W-:-:S08]  /*16560*/  @P1 IMAD.HI.U32 R3, R37, R3, RZ ;  /* 0x0000000325031227 */ /* 0x001fd000078e00ff */
[----:B------:R-:W0:Y:S01]  /*16570*/  @!P0 LDC.64 R4, c[0x0][0x428] ;  /* 0x00010a00ff048b82 */ /* 0x000e220000000a00 */
[----:B------:R-:W-:Y:S01]  /*16580*/  IMAD.MOV.U32 R0, RZ, RZ, R37 ;  /* 0x000000ffff007224 */ /* 0x000fe200078e0025 */
[----:B------:R-:W-:Y:S01]  /*16590*/  @P1 SHF.R.U32.HI R0, RZ, R2, R3 ;  /* 0x00000002ff001219 */ /* 0x000fe20000011603 */
[----:B------:R-:W-:Y:S02]  /*165a0*/  IMAD.SHL.U32 R7, R7, 0x2, RZ ;  /* 0x0000000207077824 */ /* 0x000fe400078e00ff */
[----:B-1----:R-:W-:-:S05]  /*165b0*/  IMAD.SHL.U32 R34, R34, 0x8, RZ ;  /* 0x0000000822227824 */ /* 0x002fca00078e00ff */
[----:B------:R-:W-:-:S04]  /*165c0*/  LOP3.LUT R34, R34, 0x38, RZ, 0xc0, !PT ;  /* 0x0000003822227812 */ /* 0x000fc800078ec0ff */
[----:B------:R-:W-:Y:S02]  /*165d0*/  LOP3.LUT R34, R34, 0xc0, RZ, 0xfc, !PT ;  /* 0x000000c022227812 */ /* 0x000fe400078efcff */
[----:B------:R-:W-:Y:S02]  /*165e0*/  @P2 LOP3.LUT R18, R18, 0x40, RZ, 0xfc, !PT ;  /* 0x0000004012122812 */ /* 0x000fe400078efcff */
[----:B------:R-:W-:Y:S02]  /*165f0*/  SEL R2, RZ, 0x1, P3 ;  /* 0x00000001ff027807 */ /* 0x000fe40001800000 */
[----:B------:R-:W-:Y:S02]  /*16600*/  ISETP.GE.AND P2, PT, R6, UR4, PT ;  /* 0x0000000406007c0c */ /* 0x000fe4000bf46270 */
[----:B------:R-:W-:Y:S02]  /*16610*/  ISETP.GE.AND P1, PT, R34, UR4, PT ;  /* 0x0000000422007c0c */ /* 0x000fe4000bf26270 */
[----:B------:R-:W-:-:S02]  /*16620*/  LOP3.LUT R7, R7, 0x2, R2, 0xe2, !PT ;  /* 0x0000000207077812 */ /* 0x000fc400078ee202 */
[----:B------:R-:W-:Y:S02]  /*16630*/  SEL R2, RZ, 0x4, P2 ;  /* 0x00000004ff027807 */ /* 0x000fe40001000000 */
[----:B------:R-:W-:Y:S02]  /*16640*/  SEL R3, RZ, 0x8, P1 ;  /* 0x00000008ff037807 */ /* 0x000fe40000800000 */
[----:B------:R-:W-:Y:S02]  /*16650*/  SHF.R.S32.HI R34, RZ, 0x1f, R26 ;  /* 0x0000001fff227819 */ /* 0x000fe4000001141a */
[----:B------:R-:W-:Y:S01]  /*16660*/  LOP3.LUT R7, R3, R7, R2, 0xfe, !PT ;  /* 0x0000000703077212 */ /* 0x000fe200078efe02 */
[--C-:B------:R-:W-:Y:S01]  /*16670*/  @!P0 IMAD.MOV.U32 R2, RZ, RZ, R0.reuse ;  /* 0x000000ffff028224 */ /* 0x100fe200078e0000 */
[----:B------:R-:W-:Y:S01]  /*16680*/  @!P0 SHF.R.S32.HI R3, RZ, 0x1f, R0 ;  /* 0x0000001fff038819 */ /* 0x000fe20000011400 */
[----:B0-----:R-:W-:-:S04]  /*16690*/  @!P0 IMAD R6, R34, R4, RZ ;  /* 0x0000000422068224 */ /* 0x001fc800078e02ff */
[C---:B------:R-:W-:Y:S02]  /*166a0*/  @!P0 IMAD R6, R26.reuse, R5, R6 ;  /* 0x000000051a068224 */ /* 0x040fe400078e0206 */
[----:B------:R-:W-:Y:S02]  /*166b0*/  @!P0 IMAD.WIDE.U32 R2, R26, R4, R2 ;  /* 0x000000041a028225 */ /* 0x000fe400078e0002 */
[----:B------:R-:W0:Y:S01]  /*166c0*/  @!P0 LDC.64 R4, c[0x0][0x418] ;  /* 0x00010600ff048b82 */ /* 0x000e220000000a00 */
[----:B------:R-:W-:-:S04]  /*166d0*/  LOP3.LUT R18, R18, 0xffffff7f, RZ, 0xc0, !PT ;  /* 0xffffff7f12127812 */ /* 0x000fc800078ec0ff */
[----:B------:R-:W-:-:S04]  /*166e0*/  @P3 LOP3.LUT R18, R18, 0x80, RZ, 0xfc, !PT ;  /* 0x0000008012123812 */ /* 0x000fc800078efcff */
[----:B------:R-:W-:-:S04]  /*166f0*/  LOP3.LUT R18, R18, 0xffffffdf, RZ, 0xc0, !PT ;  /* 0xffffffdf12127812 */ /* 0x000fc800078ec0ff */
[----:B------:R-:W-:-:S04]  /*16700*/  @P2 LOP3.LUT R18, R18, 0x20, RZ, 0xfc, !PT ;  /* 0x0000002012122812 */ /* 0x000fc800078efcff */
[----:B------:R-:W-:Y:S01]  /*16710*/  LOP3.LUT R18, R18, 0xffffffef, RZ, 0xc0, !PT ;  /* 0xffffffef12127812 */ /* 0x000fe200078ec0ff */
[----:B------:R-:W-:-:S03]  /*16720*/  @!P0 IMAD.IADD R6, R3, 0x1, R6 ;  /* 0x0000000103068824 */ /* 0x000fc600078e0206 */
[----:B------:R-:W-:Y:S02]  /*16730*/  @P1 LOP3.LUT R18, R18, 0x10, RZ, 0xfc, !PT ;  /* 0x0000001012121812 */ /* 0x000fe400078efcff */
[----:B0-----:R-:W-:-:S04]  /*16740*/  @!P0 LEA R4, P1, R2, R4, 0x2 ;  /* 0x0000000402048211 */ /* 0x001fc800078210ff */
[----:B------:R-:W-:-:S05]  /*16750*/  @!P0 LEA.HI.X R5, R2, R5, R6, 0x2, P1 ;  /* 0x0000000502058211 */ /* 0x000fca00008f1406 */
[----:B------:R0:W5:Y:S01]  /*16760*/  @!P0 LDG.E R36, desc[UR42][R4.64] ;  /* 0x0000002a04248981 */ /* 0x000162000c1e1900 */
[----:B------:R-:W-:Y:S02]  /*16770*/  ISETP.GE.AND P0, PT, R10, UR4, PT ;  /* 0x000000040a007c0c */ /* 0x000fe4000bf06270 */
[C---:B------:R-:W-:Y:S02]  /*16780*/  LOP3.LUT R10, R9.reuse, 0x100, RZ, 0xfc, !PT ;  /* 0x00000100090a7812 */ /* 0x040fe400078efcff */
[----:B------:R-:W-:Y:S02]  /*16790*/  LOP3.LUT R9, R9, 0x140, RZ, 0xfc, !PT ;  /* 0x0000014009097812 */ /* 0x000fe400078efcff */
[----:B------:R-:W-:Y:S02]  /*167a0*/  ISETP.GE.AND P3, PT, R10, UR4, PT ;  /* 0x000000040a007c0c */ /* 0x000fe4000bf66270 */
[----:B------:R-:W-:Y:S02]  /*167b0*/  ISETP.GE.AND P2, PT, R9, UR4, PT ;  /* 0x0000000409007c0c */ /* 0x000fe4000bf46270 */
[----:B0-----:R-:W-:-:S02]  /*167c0*/  SEL R4, RZ, 0x10, P3 ;  /* 0x00000010ff047807 */ /* 0x001fc40001800000 */
[----:B------:R-:W-:Y:S02]  /*167d0*/  SEL R5, RZ, 0x20, P2 ;  /* 0x00000020ff057807 */ /* 0x000fe40001000000 */
[----:B------:R-:W-:Y:S02]  /*167e0*/  SEL R3, RZ, 0x40, P0 ;  /* 0x00000040ff037807 */ /* 0x000fe40000000000 */
[----:B------:R-:W-:-:S04]  /*167f0*/  LOP3.LUT R4, R5, R7, R4, 0xfe, !PT ;  /* 0x0000000705047212 */ /* 0x000fc800078efe04 */
[----:B------:R-:W-:-:S05]  /*16800*/  LOP3.LUT R3, R4, R3, RZ, 0xfc, !PT ;  /* 0x0000000304037212 */ /* 0x000fca00078efcff */
[----:B------:R0:W-:Y:S01]  /*16810*/  STL [R1+0x2c], R3 ;  /* 0x00002c0301007387 */ /* 0x0001e20000100800 */
[----:B------:R-:W-:Y:S02]  /*16820*/  LOP3.LUT R18, R18, 0xfffffff7, RZ, 0xc0, !PT ;  /* 0xfffffff712127812 */ /* 0x000fe400078ec0ff */
[----:B------:R-:W-:Y:S02]  /*16830*/  ISETP.GE.AND P0, PT, R11, UR4, PT ;  /* 0x000000040b007c0c */ /* 0x000fe4000bf06270 */
[----:B------:R-:W-:Y:S01]  /*16840*/  @P3 LOP3.LUT R18, R18, 0x8, RZ, 0xfc, !PT ;  /* 0x0000000812123812 */ /* 0x000fe200078efcff */
[----:B------:R-:W-:Y:S01]  /*16850*/  UMOV UR4, 0xffffffff ;  /* 0xffffffff00047882 */ /* 0x000fe20000000000 */
[----:B------:R-:W-:Y:S02]  /*16860*/  IMAD.MOV R0, RZ, RZ, -R0 ;  /* 0x000000ffff007224 */ /* 0x000fe400078e0a00 */
[----:B------:R-:W-:Y:S01]  /*16870*/  LOP3.LUT R18, R18, 0xfffffffb, RZ, 0xc0, !PT ;  /* 0xfffffffb12127812 */ /* 0x000fe200078ec0ff */
[----:B------:R-:W-:Y:S01]  /*16880*/  IMAD.U32 R6, RZ, RZ, UR38 ;  /* 0x00000026ff067e24 */ /* 0x000fe2000f8e00ff */
[----:B------:R-:W-:Y:S01]  /*16890*/  SEL R2, RZ, 0x80, P0 ;  /* 0x00000080ff027807 */ /* 0x000fe20000000000 */
[----:B------:R-:W-:Y:S01]  /*168a0*/  IMAD R37, R8, R0, R37 ;  /* 0x0000000008257224 */ /* 0x000fe200078e0225 */
[----:B------:R-:W-:Y:S01]  /*168b0*/  @P2 LOP3.LUT R18, R18, 0x4, RZ, 0xfc, !PT ;  /* 0x0000000412122812 */ /* 0x000fe200078efcff */
[----:B0-----:R-:W-:Y:S06]  /*168c0*/  BRA.DIV UR4, `(.L_x_797) ;  /* 0x0000004a04387947 */ /* 0x001fec000b800000 */
.L_x_899:
[----:B------:R-:W-:Y:S02]  /*168d0*/  LOP3.LUT R0, R3, R2, RZ, 0xfc, !PT ;  /* 0x0000000203007212 */ /* 0x000fe400078efcff */
[----:B------:R-:W-:Y:S02]  /*168e0*/  ISETP.NE.AND P0, PT, R6, 0x3, PT ;  /* 0x000000030600780c */ /* 0x000fe40003f05270 */
[----:B------:R-:W-:Y:S01]  /*168f0*/  ISETP.GT.U32.AND P1, PT, R21, 0x3f, PT ;  /* 0x0000003f1500780c */ /* 0x000fe20003f24070 */
[----:B------:R0:W-:Y:S01]  /*16900*/  STL [R1+0x8], R0 ;  /* 0x0000080001007387 */ /* 0x0001e20000100800 */
[----:B------:R-:W-:-:S09]  /*16910*/  LOP3.LUT R18, R18, 0xfffffbff, RZ, 0xc0, !PT ;  /* 0xfffffbff12127812 */ /* 0x000fd200078ec0ff */
[----:B------:R-:W-:-:S04]  /*16920*/  @P0 LOP3.LUT R18, R18, 0x400, RZ, 0xfc, !PT ;  /* 0x0000040012120812 */ /* 0x000fc800078efcff */
[----:B------:R-:W-:-:S04]  /*16930*/  LOP3.LUT R18, R18, 0xfffffffe, RZ, 0xc0, !PT ;  /* 0xfffffffe12127812 */ /* 0x000fc800078ec0ff */
[----:B------:R-:W-:Y:S01]  /*16940*/  @P1 LOP3.LUT R18, R18, 0x1, RZ, 0xfc, !PT ;  /* 0x0000000112121812 */ /* 0x000fe200078efcff */
[----:B0-----:R-:W-:Y:S06]  /*16950*/  @!P0 BRA `(.L_x_798) ;  /* 0x0000000000048947 */ /* 0x001fec0003800000 */
[----:B------:R-:W-:Y:S01]  /*16960*/  BPT.TRAP 0x1 ;  /* 0x000000040000795c */ /* 0x000fe20000300000 */
.L_x_798:
[----:B------:R-:W0:Y:S01]  /*16970*/  S2R R0, SR_TID.X ;  /* 0x0000000000007919 */ /* 0x000e220000002100 */
[----:B------:R-:W-:Y:S01]  /*16980*/  IMAD R30, R22, 0x8, R17 ;  /* 0x00000008161e7824 */ /* 0x000fe200078e0211 */
[----:B------:R-:W-:Y:S01]  /*16990*/  BSSY B0, `(.L_x_799) ;  /* 0x0000007000007945 */ /* 0x000fe20003800000 */
[----:B0-----:R-:W-:-:S04]  /*169a0*/  LOP3.LUT R0, R0, 0x7f, RZ, 0xc0, !PT ;  /* 0x0000007f00007812 */ /* 0x001fc800078ec0ff */
[----:B------:R-:W-:-:S04]  /*169b0*/  SHF.R.U32.HI R0, RZ, 0x3, R0 ;  /* 0x00000003ff007819 */ /* 0x000fc80000011600 */
[----:B------:R-:W-:Y:S02]  /*169c0*/  IADD3 R23, -R0, R20, -R23 ;  /* 0x0000001400177210 */ /* 0x000fe40007ffe917 */
[----:B------:R-:W-:-:S04]  /*169d0*/  SHF.L.U32 R0, R28, 0x1f, RZ ;  /* 0x0000001f1c007819 */ /* 0x000fc800000006ff */
[----:B------:R-:W0:Y:S02]  /*169e0*/  SYNCS.PHASECHK.TRANS64.TRYWAIT P0, [R30+URZ+0x28c40], R0 ;  /* 0x028c40001e0075a7 */ /* 0x000e24000800017f */
[----:B0-----:R-:W-:Y:S05]  /*169f0*/  @!P0 BRA `(.L_x_800) ;  /* 0x0000004800208947 */ /* 0x001fea0003800000 */
.L_x_900:
[----:B------:R-:W-:Y:S05]  /*16a00*/  BSYNC B0 ;  /* 0x0000000000007941 */ /* 0x000fea0003800000 */
.L_x_799:
        /* <DEDUP_REMOVED lines=63> */
.L_x_910:
        /* <DEDUP_REMOVED lines=10> */
.L_x_802:
        /* <DEDUP_REMOVED lines=11> */
.L_x_803:
[----:B------:R1:W5:Y:S01]  /*16f50*/  LDL.LU R0, [R1+0x10] ;  /* 0x0000100001007983 */ /* 0x0003620000300800 */
[----:B------:R1:W-:Y:S03]  /*16f60*/  SYNCS.ARRIVE.TRANS64.A1T0 RZ, [R30+URZ+0x28c30], RZ ;  /* 0x028c30ff1eff79a7 */ /* 0x0003e6000810003f */
[----:B0-----:R1:W5:Y:S04]  /*16f70*/  LDL.LU R4, [R1+0x4] ;  /* 0x0000040001047983 */ /* 0x0013680000300800 */
[----:B------:R1:W5:Y:S02]  /*16f80*/  LDL R3, [R1+0x8] ;  /* 0x0000080001037983 */ /* 0x0003640000100800 */
[----:B------:R-:W-:Y:S05]  /*16f90*/  WARPSYNC.ALL ;  /* 0x0000000000007948 */ /* 0x000fea0003800000 */
[----:B------:R-:W-:Y:S01]  /*16fa0*/  ULDC.64 UR4, c[0x0][0xa00] ;  /* 0x0002800000047ab9 */ /* 0x000fe20000000a00 */
[----:B------:R-:W-:Y:S01]  /*16fb0*/  BSSY B6, `(.L_x_804) ;  /* 0x0000025000067945 */ /* 0x000fe20003800000 */
[----:B------:R-:W-:Y:S01]  /*16fc0*/  BAR.SYNC.DEFER_BLOCKING 0x8, 0x100 ;  /* 0x0204000000007b1d */ /* 0x000fe20000010000 */
[----:B------:R-:W-:-:S04]  /*16fd0*/  ISETP.NE.U32.AND P0, PT, RZ, UR4, PT ;  /* 0x00000004ff007c0c */ /* 0x000fc8000bf05070 */
[----:B------:R-:W-:Y:S01]  /*16fe0*/  ISETP.NE.AND.EX P0, PT, RZ, UR5, PT, P0 ;  /* 0x00000005ff007c0c */ /* 0x000fe2000bf05300 */
[----:B------:R-:W-:-:S03]  /*16ff0*/  ULDC.64 UR4, c[0x0][0x298] ;  /* 0x0000a60000047ab9 */ /* 0x000fc60000000a00 */
[----:B------:R-:W-:-:S05]  /*17000*/  SEL R5, R31, RZ, !P0 ;  /* 0x000000ff1f057207 */ /* 0x000fca0004000000 */
[----:B------:R0:W-:Y:S01]  /*17010*/  STL [R1+0x1c], R5 ;  /* 0x00001c0501007387 */ /* 0x0001e20000100800 */
[----:B-----5:R-:W-:Y:S02]  /*17020*/  SEL R2, R0, RZ, !P0 ;  /* 0x000000ff00027207 */ /* 0x020fe40004000000 */
[----:B------:R-:W-:-:S03]  /*17030*/  SHF.R.S32.HI R0, RZ, 0x1f, R4 ;  /* 0x0000001fff007819 */ /* 0x000fc60000011404 */
[----:B------:R2:W-:Y:S01]  /*17040*/  STL [R1+0x34], R2 ;  /* 0x0000340201007387 */ /* 0x0005e20000100800 */
[----:B------:R-:W-:Y:S01]  /*17050*/  PRMT R31, R3, 0x8880, RZ ;  /* 0x00008880031f7816 */ /* 0x000fe200000000ff */
[----:B------:R-:W-:-:S03]  /*17060*/  IMAD R0, R0, UR4, RZ ;  /* 0x0000000400007c24 */ /* 0x000fc6000f8e02ff */
[----:B------:R-:W-:Y:S01]  /*17070*/  PRMT R31, R31, 0x7710, RZ ;  /* 0x000077101f1f7816 */ /* 0x000fe200000000ff */
[C---:B------:R-:W-:Y:S02]  /*17080*/  IMAD R0, R4.reuse, UR5, R0 ;  /* 0x0000000504007c24 */ /* 0x040fe4000f8e0200 */
[----:B0-----:R-:W-:-:S04]  /*17090*/  IMAD.WIDE.U32 R4, R4, UR4, RZ ;  /* 0x0000000404047c25 */ /* 0x001fc8000f8e00ff */
[----:B------:R-:W-:Y:S01]  /*170a0*/  IMAD.IADD R0, R5, 0x1, R0 ;  /* 0x0000000105007824 */ /* 0x000fe200078e0200 */
[----:B------:R0:W-:Y:S01]  /*170b0*/  STL.64 [R1], R4 ;  /* 0x0000000401007387 */ /* 0x0001e20000100a00 */
[----:B--2---:R-:W-:-:S03]  /*170c0*/  VIADD R2, R17, 0x20400 ;  /* 0x0002040011027836 */ /* 0x004fc60000000000 */
[----:B------:R0:W-:Y:S02]  /*170d0*/  STL [R1+0x10], R0 ;  /* 0x0000100001007387 */ /* 0x0001e40000100800 */
[----:B------:R-:W-:-:S13]  /*170e0*/  LOP3.LUT P0, RZ, R2, 0x3ff, RZ, 0xc0, !PT ;  /* 0x000003ff02ff7812 */ /* 0x000fda000780c0ff */
[----:B0-----:R-:W-:Y:S05]  /*170f0*/  @!P0 BRA `(.L_x_805) ;  /* 0x0000000000408947 */ /* 0x001fea0003800000 */
        /* <DEDUP_REMOVED lines=16> */
.L_x_805:
[----:B------:R-:W-:Y:S05]  /*17200*/  BSYNC B6 ;  /* 0x0000000000067941 */ /* 0x000fea0003800000 */
.L_x_804:
[----:B------:R-:W2:Y:S01]  /*17210*/  LDL.LU R0, [R1+0x10] ;  /* 0x0000100001007983 */ /* 0x000ea20000300800 */
[----:B------:R-:W-:Y:S01]  /*17220*/  ULDC.64 UR4, c[0x0][0x2d8] ;  /* 0x0000b60000047ab9 */ /* 0x000fe20000000a00 */
[----:B------:R-:W0:Y:S02]  /*17230*/  LDC R7, c[0x0][0x448] ;  /* 0x00011200ff077b82 */ /* 0x000e240000000800 */
[----:B------:R-:W2:Y:S04]  /*17240*/  LDL.LU.64 R2, [R1] ;  /* 0x0000000001027983 */ /* 0x000ea80000300a00 */
[----:B------:R-:W3:Y:S04]  /*17250*/  LDL.LU R20, [R1+0x34] ;  /* 0x0000340001147983 */ /* 0x000ee80000300800 */
[----:B------:R-:W4:Y:S04]  /*17260*/  LDL.LU R21, [R1+0x1c] ;  /* 0x00001c0001157983 */ /* 0x000f280000300800 */
[----:B------:R0:W5:Y:S02]  /*17270*/  LDL R8, [R1+0x30] ;  /* 0x0000300001087983 */ /* 0x0001640000100800 */
[----:B0-----:R-:W-:-:S13]  /*17280*/  ISETP.NE.AND P0, PT, R7, 0x1, PT ;  /* 0x000000010700780c */ /* 0x001fda0003f05270 */
[----:B------:R-:W0:Y:S08]  /*17290*/  @P0 LDC R5, c[0x0][0x44c] ;  /* 0x00011300ff050b82 */ /* 0x000e300000000800 */
[----:B------:R-:W1:Y:S01]  /*172a0*/  @P0 LDC R6, c[0x0][0x450] ;  /* 0x00011400ff060b82 */ /* 0x000e620000000800 */
[----:B--2---:R-:W-:Y:S02]  /*172b0*/  IMAD.MOV.U32 R3, RZ, RZ, R0 ;  /* 0x000000ffff037224 */ /* 0x004fe400078e0000 */
[----:B------:R-:W-:-:S04]  /*172c0*/  IMAD.WIDE.U32 R2, R16, UR4, R2 ;  /* 0x0000000410027c25 */ /* 0x000fc8000f8e0002 */
[----:B------:R-:W-:Y:S01]  /*172d0*/  IMAD R3, R16, UR5, R3 ;  /* 0x0000000510037c24 */ /* 0x000fe2000f8e0203 */
[----:B------:R-:W-:Y:S02]  /*172e0*/  ULDC.64 UR4, c[0x0][0x2e0] ;  /* 0x0000b80000047ab9 */ /* 0x000fe40000000a00 */
[----:B---3--:R-:W-:Y:S02]  /*172f0*/  IMAD R0, R20, UR4, RZ ;  /* 0x0000000414007c24 */ /* 0x008fe4000f8e02ff */
[----:B------:R-:W2:Y:S01]  /*17300*/  S2R R20, SR_TID.X ;  /* 0x0000000000147919 */ /* 0x000ea20000002100 */
[----:B----4-:R-:W-:-:S04]  /*17310*/  IMAD.WIDE.U32 R2, R21, UR4, R2 ;  /* 0x0000000415027c25 */ /* 0x010fc8000f8e0002 */
[----:B------:R-:W-:Y:S01]  /*17320*/  IMAD R0, R21, UR5, R0 ;  /* 0x0000000515007c24 */ /* 0x000fe2000f8e0200 */
[----:B------:R-:W3:Y:S01]  /*17330*/  S2R R9, SR_TID.X ;  /* 0x0000000000097919 */ /* 0x000ee20000002100 */
[----:B------:R-:W-:Y:S02]  /*17340*/  ULDC.64 UR4, c[0x0][0x2d0] ;  /* 0x0000b40000047ab9 */ /* 0x000fe40000000a00 */
[----:B------:R-:W-:Y:S01]  /*17350*/  IMAD.IADD R3, R3, 0x1, R0 ;  /* 0x0000000103037824 */ /* 0x000fe200078e0200 */
[----:B--2---:R-:W-:-:S04]  /*17360*/  LOP3.LUT R20, R20, 0x7f, RZ, 0xc0, !PT ;  /* 0x0000007f14147812 */ /* 0x004fc800078ec0ff */
[----:B------:R-:W-:Y:S02]  /*17370*/  SHF.R.U32.HI R21, RZ, 0x3, R20 ;  /* 0x00000003ff157819 */ /* 0x000fe40000011614 */
[----:B------:R-:W2:Y:S02]  /*17380*/  S2R R20, SR_TID.X ;  /* 0x0000000000147919 */ /* 0x000ea40000002100 */
[----:B--2---:R-:W-:-:S05]  /*17390*/  IMAD.SHL.U32 R20, R20, 0x10, RZ ;  /* 0x0000001014147824 */ /* 0x004fca00078e00ff */
[----:B------:R-:W-:-:S05]  /*173a0*/  LOP3.LUT R20, R21, 0x70, R20, 0xf8, !PT ;  /* 0x0000007015147812 */ /* 0x000fca00078ef814 */
[----:B------:R-:W-:Y:S02]  /*173b0*/  IMAD R0, R25, 0x40, R20 ;  /* 0x0000004019007824 */ /* 0x000fe400078e0214 */
[----:B------:R2:W5:Y:S02]  /*173c0*/  LDL R20, [R1+0x14] ;  /* 0x0000140001147983 */ /* 0x0005640000100800 */
[----:B0-----:R-:W-:-:S04]  /*173d0*/  @P0 IMAD.HI.U32 R5, R0, R5, RZ ;  /* 0x0000000500050227 */ /* 0x001fc800078e00ff */
[----:B------:R-:W-:Y:S01]  /*173e0*/  IMAD.MOV.U32 R4, RZ, RZ, R0 ;  /* 0x000000ffff047224 */ /* 0x000fe200078e0000 */
[----:B-1----:R-:W-:Y:S01]  /*173f0*/  @P0 SHF.R.U32.HI R4, RZ, R6, R5 ;  /* 0x00000006ff040219 */ /* 0x002fe20000011605 */
[----:B------:R-:W0:Y:S04]  /*17400*/  S2R R21, SR_TID.X ;  /* 0x0000000000157919 */ /* 0x000e280000002100 */
        /* <DEDUP_REMOVED lines=12> */
[----:B------:R-:W-:Y:S01]  /*174d0*/  ULDC.64 UR4, c[0x0][0x280] ;  /* 0x0000a00000047ab9 */ /* 0x000fe20000000a00 */
[----:B---3--:R-:W-:Y:S01]  /*174e0*/  IMAD.SHL.U32 R9, R9, 0x8, RZ ;  /* 0x0000000809097824 */ /* 0x008fe200078e00ff */
[C---:B------:R-:W-:Y:S01]  /*174f0*/  LEA R0, P0, R2.reuse, UR4, 0x1 ;  /* 0x0000000402007c11 */ /* 0x040fe2000f8008ff */
[----:B------:R-:W-:Y:S01]  /*17500*/  IMAD.IADD R3, R3, 0x1, R4 ;  /* 0x0000000103037824 */ /* 0x000fe200078e0204 */
[----:B------:R-:W-:Y:S02]  /*17510*/  ULDC UR4, c[0x0][0x2b8] ;  /* 0x0000ae0000047ab9 */ /* 0x000fe40000000800 */
[----:B------:R-:W-:Y:S02]  /*17520*/  LOP3.LUT R9, R9, 0x38, RZ, 0xc0, !PT ;  /* 0x0000003809097812 */ /* 0x000fe400078ec0ff */
[----:B------:R-:W-:Y:S01]  /*17530*/  LEA.HI.X R2, R2, UR5, R3, 0x1, P0 ;  /* 0x0000000502027c11 */ /* 0x000fe200080f0c03 */
[----:B------:R-:W-:Y:S01]  /*17540*/  UMOV UR5, 0xffffffff ;  /* 0xffffffff00057882 */ /* 0x000fe20000000000 */
[----:B0-----:R-:W-:-:S02]  /*17550*/  LOP3.LUT R21, R21, 0x7f, RZ, 0xc0, !PT ;  /* 0x0000007f15157812 */ /* 0x001fc400078ec0ff */
[----:B------:R-:W-:Y:S02]  /*17560*/  ISETP.GE.AND P1, PT, R9, UR4, PT ;  /* 0x0000000409007c0c */ /* 0x000fe4000bf26270 */
[----:B------:R-:W-:Y:S01]  /*17570*/  SHF.R.U32.HI R10, RZ, 0x3, R21 ;  /* 0x00000003ff0a7819 */ /* 0x000fe20000011615 */
[----:B--2---:R-:W-:Y:S10]  /*17580*/  BRA.DIV UR5, `(.L_x_806) ;  /* 0x0000004205a07947 */ /* 0x004ff4000b800000 */
        /* <DEDUP_REMOVED lines=26> */
[----:B------:R-:W1:Y:S08]  /*17730*/  SHFL.IDX PT, R4, R2, 0x2, 0x181f ;  /* 0x00581f0002047f89 */ /* 0x000e7000000e0000 */
[----:B0-----:R-:W-:-:S05]  /*17740*/  @!P0 LEA R5, P2, R9, R5, 0x1 ;  /* 0x0000000509058211 */ /* 0x001fca00078408ff */
[----:B-1----:R-:W-:-:S05]  /*17750*/  @!P0 IMAD.X R4, RZ, RZ, R4, P2 ;  /* 0x000000ffff048224 */ /* 0x002fca00010e0604 */
[----:B------:R-:W-:-:S04]  /*17760*/  @!P0 LOP3.LUT R5, R5, R4, RZ, 0x3c, !PT ;  /* 0x0000000405058212 */ /* 0x000fc800078e3cff */
[----:B------:R-:W-:-:S04]  /*17770*/  @!P0 LOP3.LUT R4, R5, R4, RZ, 0x3c, !PT ;  /* 0x0000000405048212 */ /* 0x000fc800078e3cff */
[----:B------:R-:W-:-:S05]  /*17780*/  @!P0 LOP3.LUT R5, R5, R4, RZ, 0x3c, !PT ;  /* 0x0000000405058212 */ /* 0x000fca00078e3cff */
[----:B------:R0:W-:Y:S04]  /*17790*/  @!P0 LDGSTS.E.BYPASS.LTC128B.128 [R8+0x21400], desc[UR42][R4.64], !P1 ;  /* 0x2140000004088fae */ /* 0x0001e8000c901d6a */
[----:B0-----:R0:W1:Y:S02]  /*177a0*/  SHFL.IDX PT, R4, R2, 0x3, 0x181f ;  /* 0x00781f0002047f89 */ /* 0x00106400000e0000 */
.L_x_919:
[----:B------:R-:W-:-:S05]  /*177b0*/  VIADD R25, R25, 0x30 ;  /* 0x0000003019197836 */ /* 0x000fca0000000000 */
[----:B------:R-:W-:-:S13]  /*177c0*/  ISETP.GE.AND P0, PT, R25, R3, PT ;  /* 0x000000031900720c */ /* 0x000fda0003f06270 */
[----:B0-----:R-:W-:-:S05]  /*177d0*/  @!P0 LEA R2, P2, R9, R0, 0x1 ;  /* 0x0000000009028211 */ /* 0x001fca00078408ff */
[----:B-1----:R-:W-:-:S05]  /*177e0*/  @!P0 IMAD.X R3, RZ, RZ, R4, P2 ;  /* 0x000000ffff038224 */ /* 0x002fca00010e0604 */
[----:B------:R-:W-:Y:S01]  /*177f0*/  @!PT LDS RZ, [RZ] ;  /* 0x00000000fffff984 */ /* 0x000fe20000000800 */
[----:B------:R-:W-:Y:S01]  /*17800*/  @!PT LDS RZ, [RZ] ;  /* 0x00000000fffff984 */ /* 0x000fe20000000800 */
[----:B------:R-:W-:Y:S01]  /*17810*/  @!PT LDS RZ, [RZ] ;  /* 0x00000000fffff984 */ /* 0x000fe20000000800 */
[----:B------:R0:W-:Y:S01]  /*17820*/  @!P0 LDGSTS.E.BYPASS.LTC128B.128 [R8+0x21c00], desc[UR42][R2.64], !P1 ;  /* 0x21c0000002088fae */ /* 0x0001e2000c901d6a */
[----:B------:R-:W-:Y:S01]  /*17830*/  PLOP3.LUT P0, PT, PT, PT, PT, 0x80, 0x0 ;  /* 0x000000000000781c */ /* 0x000fe20003f0f070 */
[----:B------:R-:W-:-:S12]  /*17840*/  NOP ;  /* 0x0000000000007918 */ /* 0x000fd80000000000 */
.L_x_807:
        /* <DEDUP_REMOVED lines=18> */
.L_x_920:
[----:B------:R-:W-:Y:S05]  /*17970*/  BSYNC B0 ;  /* 0x0000000000007941 */ /* 0x000fea0003800000 */
.L_x_808:
[----:B------:R-:W-:-:S05]  /*17980*/  IMAD.U32 R2, RZ, RZ, UR38 ;  /* 0x00000026ff027e24 */ /* 0x000fca000f8e00ff */
[----:B------:R-:W-:-:S13]  /*17990*/  ISETP.NE.AND P0, PT, R2, 0x3, PT ;  /* 0x000000030200780c */ /* 0x000fda0003f05270 */
[----:B------:R-:W-:Y:S05]  /*179a0*/  @!P0 BRA `(.L_x_810) ;  /* 0x0000000000048947 */ /* 0x000fea0003800000 */
[----:B------:R-:W-:Y:S01]  /*179b0*/  BPT.TRAP 0x1 ;  /* 0x000000040000795c */ /* 0x000fe20000300000 */
.L_x_810:
[----:B0-----:R-:W-:Y:S01]  /*179c0*/  SHF.L.U32 R0, R28, 0x1f, RZ ;  /* 0x0000001f1c007819 */ /* 0x001fe200000006ff */
[----:B------:R-:W-:Y:S03]  /*179d0*/  BSSY B0, `(.L_x_811) ;  /* 0x0000003000007945 */ /* 0x000fe60003800000 */
[----:B------:R-:W0:Y:S02]  /*179e0*/  SYNCS.PHASECHK.TRANS64.TRYWAIT P0, [R30+URZ+0x28c60], R0 ;  /* 0x028c60001e0075a7 */ /* 0x000e24000800017f */
[----:B0-----:R-:W-:Y:S05]  /*179f0*/  @!P0 BRA `(.L_x_812) ;  /* 0x0000004000dc8947 */ /* 0x001fea0003800000 */
.L_x_921:
[----:B------:R-:W-:Y:S05]  /*17a00*/  BSYNC B0 ;  /* 0x0000000000007941 */ /* 0x000fea0003800000 */
.L_x_811:
[----:B------:R-:W0:Y:S01]  /*17a10*/  LDL.LU R2, [R1+0x24] ;  /* 0x0000240001027983 */ /* 0x000e220000300800 */
[----:B------:R-:W-:Y:S01]  /*17a20*/  ULDC.64 UR4, c[0x0][0x328] ;  /* 0x0000ca0000047ab9 */ /* 0x000fe20000000a00 */
[----:B------:R-:W-:Y:S02]  /*17a30*/  ULDC.64 UR6, c[0x0][0x318] ;  /* 0x0000c60000067ab9 */ /* 0x000fe40000000a00 */
[----:B------:R-:W2:Y:S01]  /*17a40*/  LDL.LU R4, [R1+0x28] ;  /* 0x0000280001047983 */ /* 0x000ea20000300800 */
        /* <DEDUP_REMOVED lines=8> */
[----:B------:R-:W-:Y:S01]  /*17ad0*/  ULDC.64 UR4, c[0x0][0x330] ;  /* 0x0000cc0000047ab9 */ /* 0x000fe20000000a00 */
[----:B------:R-:W-:Y:S02]  /*17ae0*/  IMAD R4, R22, 0x8000, R35 ;  /* 0x0000800016047824 */ /* 0x000fe400078e0223 */
[----:B------:R-:W-:Y:S02]  /*17af0*/  IMAD.IADD R3, R3, 0x1, R0 ;  /* 0x0000000103037824 */ /* 0x000fe400078e0200 */
[----:B------:R-:W-:Y:S01]  /*17b00*/  IMAD.WIDE.U32 R2, R16, UR4, R2 ;  /* 0x0000000410027c25 */ /* 0x000fe2000f8e0002 */
[----:B------:R-:W-:-:S03]  /*17b10*/  UMOV UR4, 0xffffffff ;  /* 0xffffffff00047882 */ /* 0x000fc60000000000 */
[----:B------:R-:W-:Y:S01]  /*17b20*/  IMAD R6, R16, UR5, R3 ;  /* 0x0000000510067c24 */ /* 0x000fe2000f8e0203 */
[----:B------:R-:W-:-:S04]  /*17b30*/  LEA R5, P0, R2, UR6, 0x1 ;  /* 0x0000000602057c11 */ /* 0x000fc8000f8008ff */
[----:B------:R-:W-:Y:S01]  /*17b40*/  LEA.HI.X R6, R2, UR7, R6, 0x1, P0 ;  /* 0x0000000702067c11 */ /* 0x000fe200080f0c06 */
[----:B------:R-:W-:Y:S08]  /*17b50*/  BRA.DIV UR4, `(.L_x_813) ;  /* 0x0000004204987947 */ /* 0x000ff0000b800000 */
[----:B------:R-:W2:Y:S01]  /*17b60*/  LDL R3, [R1+0x8] ;  /* 0x0000080001037983 */ /* 0x000ea20000100800 */
        /* <DEDUP_REMOVED lines=87> */
.L_x_931:
[C---:B------:R-:W-:Y:S02]  /*180e0*/  LOP3.LUT P6, RZ, R18.reuse, 0x100, RZ, 0xc0, !PT ;  /* 0x0000010012ff7812 */ /* 0x040fe400078cc0ff */
[----:B------:R-:W-:Y:S02]  /*180f0*/  LOP3.LUT R18, R18, 0xfffff7ff, RZ, 0xc0, !PT ;  /* 0xfffff7ff12127812 */ /* 0x000fe400078ec0ff */
[C---:B------:R-:W-:Y:S02]  /*18100*/  ISETP.LT.OR P6, PT, R23.reuse, 0x31, P6 ;  /* 0x000000311700780c */ /* 0x040fe400037c1670 */
[----:B------:R-:W-:-:S11]  /*18110*/  ISETP.LT.OR P5, PT, R23, 0x31, !P5 ;  /* 0x000000311700780c */ /* 0x000fd60006fa1670 */
[----:B------:R-:W-:Y:S02]  /*18120*/  @P6 LOP3.LUT R18, R18, 0x800, RZ, 0xfc, !PT ;  /* 0x0000080012126812 */ /* 0x000fe400078efcff */
[C---:B------:R-:W-:Y:S02]  /*18130*/  ISETP.LT.OR P6, PT, R23.reuse, 0x31, !P4 ;  /* 0x000000311700780c */ /* 0x040fe400067c1670 */
[----:B------:R-:W-:Y:S02]  /*18140*/  LOP3.LUT R18, R18, 0xffffdfff, RZ, 0xc0, !PT ;  /* 0xffffdfff12127812 */ /* 0x000fe400078ec0ff */
[C---:B------:R-:W-:Y:S02]  /*18150*/  ISETP.LT.OR P4, PT, R23.reuse, 0x31, !P2 ;  /* 0x000000311700780c */ /* 0x040fe40005781670 */
        /* <DEDUP_REMOVED lines=26> */
.L_x_814:
        /* <DEDUP_REMOVED lines=11> */
.L_x_815:
[----:B------:R-:W2:Y:S01]  /*183b0*/  LDL.LU R2, [R1+0x18] ;  /* 0x0000180001027983 */ /* 0x000ea20000300800 */
[----:B------:R1:W-:Y:S01]  /*183c0*/  SYNCS.ARRIVE.TRANS64.A1T0 RZ, [R30+URZ+0x28c50], RZ ;  /* 0x028c50ff1eff79a7 */ /* 0x0003e2000810003f */
[----:B------:R-:W-:Y:S01]  /*183d0*/  BSSY B0, `(.L_x_816) ;  /* 0x00000f2000007945 */ /* 0x000fe20003800000 */
[----:B--2---:R-:W-:-:S05]  /*183e0*/  VIADD R7, R2, 0xfffffffe ;  /* 0xfffffffe02077836 */ /* 0x004fca0000000000 */
[----:B------:R-:W-:-:S13]  /*183f0*/  ISETP.GE.AND P0, PT, R7, R32, PT ;  /* 0x000000200700720c */ /* 0x000fda0003f06270 */
[----:B-1----:R-:W-:Y:S05]  /*18400*/  @!P0 BRA `(.L_x_817) ;  /* 0x0000000c00b88947 */ /* 0x002fea0003800000 */
[----:B------:R-:W2:Y:S04]  /*18410*/  LDL.LU R3, [R1+0x2c] ;  /* 0x00002c0001037983 */ /* 0x000ea80000300800 */
[----:B------:R-:W3:Y:S01]  /*18420*/  LDL.LU R2, [R1+0x8] ;  /* 0x0000080001027983 */ /* 0x000ee20000300800 */
[----:B--2---:R-:W-:Y:S02]  /*18430*/  LOP3.LUT R31, R3, 0x40, RZ, 0xc0, !PT ;  /* 0x00000040031f7812 */ /* 0x004fe400078ec0ff */
[----:B---3--:R-:W-:Y:S02]  /*18440*/  LOP3.LUT R30, R2, 0x80, RZ, 0xc0, !PT ;  /* 0x00000080021e7812 */ /* 0x008fe400078ec0ff */
[----:B------:R-:W-:Y:S02]  /*18450*/  SHF.R.U32.HI R31, RZ, 0x2, R31 ;  /* 0x00000002ff1f7819 */ /* 0x000fe4000001161f */
[----:B------:R-:W-:-:S07]  /*18460*/  SHF.R.U32.HI R30, RZ, 0x3, R30 ;  /* 0x00000003ff1e7819 */ /* 0x000fce000001161e */
.L_x_830:
[----:B-1----:R-:W1:Y:S01]  /*18470*/  S2R R2, SR_TID.X ;  /* 0x0000000000027919 */ /* 0x002e620000002100 */
[----:B0-----:R-:W0:Y:S01]  /*18480*/  LDC R5, c[0x0][0x430] ;  /* 0x00010c00ff057b82 */ /* 0x001e220000000800 */
[----:B------:R-:W-:Y:S01]  /*18490*/  IMAD R4, R7, 0x40, R33 ;  /* 0x0000004007047824 */ /* 0x000fe200078e0221 */
[----:B--2---:R-:W2:Y:S01]  /*184a0*/  S2R R8, SR_TID.X ;  /* 0x0000000000087919 */ /* 0x004ea20000002100 */
[----:B------:R-:W-:Y:S02]  /*184b0*/  IMAD.U32 R10, RZ, RZ, UR38 ;  /* 0x00000026ff0a7e24 */ /* 0x000fe4000f8e00ff */
[----:B------:R-:W-:Y:S01]  /*184c0*/  VIADD R22, R22, 0x1 ;  /* 0x0000000116167836 */ /* 0x000fe20000000000 */
[----:B0-----:R-:W-:Y:S02]  /*184d0*/  ISETP.NE.AND P0, PT, R5, 0x1, PT ;  /* 0x000000010500780c */ /* 0x001fe40003f05270 */
[----:B-1----:R-:W-:Y:S01]  /*184e0*/  LOP3.LUT R2, R2, 0x7f, RZ, 0xc0, !PT ;  /* 0x0000007f02027812 */ /* 0x002fe200078ec0ff */
[----:B--2---:R-:W-:-:S03]  /*184f0*/  IMAD.SHL.U32 R8, R8, 0x10, RZ ;  /* 0x0000001008087824 */ /* 0x004fc600078e00ff */
[----:B------:R-:W-:-:S07]  /*18500*/  SHF.R.U32.HI R2, RZ, 0x3, R2 ;  /* 0x00000003ff027819 */ /* 0x000fce0000011602 */
[----:B---3--:R-:W0:Y:S01]  /*18510*/  @P0 LDC R6, c[0x0][0x434] ;  /* 0x00010d00ff060b82 */ /* 0x008e220000000800 */
[----:B------:R-:W-:-:S04]  /*18520*/  LOP3.LUT R8, R2, 0x70, R8, 0xf8, !PT ;  /* 0x0000007002087812 */ /* 0x000fc800078ef808 */
[----:B------:R-:W-:-:S03]  /*18530*/  ISETP.GT.U32.AND P1, PT, R8, 0x3f, PT ;  /* 0x0000003f0800780c */ /* 0x000fc60003f24070 */
[----:B------:R-:W1:Y:S01]  /*18540*/  @P0 LDC R3, c[0x0][0x438] ;  /* 0x00010e00ff030b82 */ /* 0x000e620000000800 */
[----:B------:R-:W-:-:S04]  /*18550*/  IMAD.IADD R4, R8, 0x1, R4 ;  /* 0x0000000108047824 */ /* 0x000fc800078e0204 */
[----:B------:R-:W-:-:S05]  /*18560*/  IMAD.MOV.U32 R2, RZ, RZ, R4 ;  /* 0x000000ffff027224 */ /* 0x000fca00078e0004 */
[----:B------:R-:W2:Y:S01]  /*18570*/  @!P1 LDC.64 R8, c[0x0][0x428] ;  /* 0x00010a00ff089b82 */ /* 0x000ea20000000a00 */
[----:B0-----:R-:W-:-:S05]  /*18580*/  @P0 IMAD.HI.U32 R6, R4, R6, RZ ;  /* 0x0000000604060227 */ /* 0x001fca00078e00ff */
[----:B-1----:R-:W-:-:S05]  /*18590*/  @P0 SHF.R.U32.HI R2, RZ, R3, R6 ;  /* 0x00000003ff020219 */ /* 0x002fca0000011606 */
[----:B------:R-:W-:-:S04]  /*185a0*/  IMAD.MOV R3, RZ, RZ, -R2 ;  /* 0x000000ffff037224 */ /* 0x000fc800078e0a02 */
[----:B------:R-:W-:Y:S01]  /*185b0*/  IMAD R5, R5, R3, R4 ;  /* 0x0000000305057224 */ /* 0x000fe200078e0204 */
[--C-:B------:R-:W-:Y:S01]  /*185c0*/  @!P1 SHF.R.S32.HI R3, RZ, 0x1f, R2.reuse ;  /* 0x0000001fff039819 */ /* 0x100fe20000011402 */
[-C--:B--2---:R-:W-:Y:S02]  /*185d0*/  @!P1 IMAD R4, R34, R8.reuse, RZ ;  /* 0x0000000822049224 */ /* 0x084fe400078e02ff */
[----:B------:R-:W-:-:S04]  /*185e0*/  @!P1 IMAD.WIDE.U32 R2, R26, R8, R2 ;  /* 0x000000081a029225 */ /* 0x000fc800078e0002 */
[----:B------:R-:W-:Y:S02]  /*185f0*/  @!P1 IMAD R4, R26, R9, R4 ;  /* 0x000000091a049224 */ /* 0x000fe400078e0204 */
[----:B------:R-:W0:Y:S02]  /*18600*/  @!P1 LDC.64 R8, c[0x0][0x418] ;  /* 0x00010600ff089b82 */ /* 0x000e240000000a00 */
[----:B------:R-:W-:Y:S02]  /*18610*/  @!P1 IMAD.IADD R3, R4, 0x1, R3 ;  /* 0x0000000104039824 */ /* 0x000fe400078e0203 */
[----:B------:R-:W-:Y:S01]  /*18620*/  IMAD.MOV.U32 R4, RZ, RZ, RZ ;  /* 0x000000ffff047224 */ /* 0x000fe200078e00ff */
[----:B0-----:R-:W-:-:S04]  /*18630*/  @!P1 LEA R8, P0, R2, R8, 0x2 ;  /* 0x0000000802089211 */ /* 0x001fc800078010ff */
[----:B------:R-:W-:Y:S02]  /*18640*/  @!P1 LEA.HI.X R9, R2, R9, R3, 0x2, P0 ;  /* 0x0000000902099211 */ /* 0x000fe400000f1403 */
[----:B------:R-:W-:-:S03]  /*18650*/  ISETP.NE.AND P0, PT, R22, 0x2, PT ;  /* 0x000000021600780c */ /* 0x000fc60003f05270 */
[----:B------:R0:W5:Y:S01]  /*18660*/  @!P1 LDG.E R4, desc[UR42][R8.64] ;  /* 0x0000002a08049981 */ /* 0x000162000c1e1900 */
[----:B------:R-:W-:Y:S01]  /*18670*/  ISETP.NE.AND P1, PT, R10, 0x3, PT ;  /* 0x000000030a00780c */ /* 0x000fe20003f25270 */
[----:B------:R-:W-:Y:S01]  /*18680*/  IMAD.MOV.U32 R3, RZ, RZ, R7 ;  /* 0x000000ffff037224 */ /* 0x000fe200078e0007 */
[----:B------:R-:W-:Y:S01]  /*18690*/  SEL R2, RZ, 0x1, P0 ;  /* 0x00000001ff027807 */ /* 0x000fe20000000000 */
[----:B------:R-:W-:Y:S05]  /*186a0*/  YIELD ;  /* 0x0000000000007946 */ /* 0x000fea0003800000 */
[----:B------:R-:W-:Y:S01]  /*186b0*/  SEL R22, R22, RZ, P0 ;  /* 0x000000ff16167207 */ /* 0x000fe20000000000 */
[----:B------:R-:W-:Y:S01]  /*186c0*/  VIADD R7, R7, 0xffffffff ;  /* 0xffffffff07077836 */ /* 0x000fe20000000000 */
[----:B------:R-:W-:-:S02]  /*186d0*/  LOP3.LUT R28, R28, R2, RZ, 0x3c, !PT ;  /* 0x000000021c1c7212 */ /* 0x000fc400078e3cff */
[----:B------:R-:W-:Y:S01]  /*186e0*/  ISETP.GT.AND P3, PT, R3, R32, PT ;  /* 0x000000200300720c */ /* 0x000fe20003f64270 */
[----:B0-----:R-:W-:-:S12]  /*186f0*/  @!P1 BRA `(.L_x_818) ;  /* 0x0000000000049947 */ /* 0x001fd80003800000 */
[----:B------:R-:W-:Y:S01]  /*18700*/  BPT.TRAP 0x1 ;  /* 0x000000040000795c */ /* 0x000fe20000300000 */
.L_x_818:
[----:B------:R-:W-:Y:S01]  /*18710*/  IMAD R6, R22, 0x8, R17 ;  /* 0x0000000816067824 */ /* 0x000fe200078e0211 */
[----:B------:R-:W-:Y:S01]  /*18720*/  SHF.L.U32 R20, R28, 0x1f, RZ ;  /* 0x0000001f1c147819 */ /* 0x000fe200000006ff */
[----:B------:R-:W-:Y:S01]  /*18730*/  BSSY B1, `(.L_x_819) ;  /* 0x0000004000017945 */ /* 0x000fe20003800000 */
[----:B------:R-:W-:Y:S02]  /*18740*/  SHF.R.S32.HI R9, RZ, 0x1f, R5 ;  /* 0x0000001fff097819 */ /* 0x000fe40000011405 */
[----:B------:R-:W0:Y:S02]  /*18750*/  SYNCS.PHASECHK.TRANS64.TRYWAIT P0, [R6+URZ+0x28c40], R20 ;  /* 0x028c4014060075a7 */ /* 0x000e24000800017f */
[----:B0-----:R-:W-:Y:S05]  /*18760*/  @!P0 BRA `(.L_x_820) ;  /* 0x0000003c00c08947 */ /* 0x001fea0003800000 */
.L_x_932:
[----:B------:R-:W-:Y:S05]  /*18770*/  BSYNC B1 ;  /* 0x0000000000017941 */ /* 0x000fea0003800000 */
.L_x_819:
        /* <DEDUP_REMOVED lines=40> */
.L_x_942:
        /* <DEDUP_REMOVED lines=8> */
.L_x_822:
        /* <DEDUP_REMOVED lines=11> */
.L_x_823:
[----:B------:R2:W-:Y:S01]  /*18b30*/  SYNCS.ARRIVE.TRANS64.A1T0 RZ, [R6+URZ+0x28c30], RZ ;  /* 0x028c30ff06ff79a7 */ /* 0x0005e2000810003f */
[----:B------:R-:W-:Y:S05]  /*18b40*/  @!P2 BRA `(.L_x_824) ;  /* 0x000000000004a947 */ /* 0x000fea0003800000 */
[----:B------:R-:W-:Y:S01]  /*18b50*/  BPT.TRAP 0x1 ;  /* 0x000000040000795c */ /* 0x000fe20000300000 */
.L_x_824:
[----:B------:R-:W3:Y:S01]  /*18b60*/  SYNCS.PHASECHK.TRANS64.TRYWAIT P0, [R6+URZ+0x28c60], R20 ;  /* 0x028c6014060075a7 */ /* 0x000ee2000800017f */
[----:B------:R-:W-:Y:S04]  /*18b70*/  BSSY B1, `(.L_x_825) ;  /* 0x0000002000017945 */ /* 0x000fe80003800000 */
[----:B---3--:R-:W-:Y:S05]  /*18b80*/  @!P0 BRA `(.L_x_826) ;  /* 0x0000003c00e88947 */ /* 0x008fea0003800000 */
.L_x_943:
[----:B------:R-:W-:Y:S05]  /*18b90*/  BSYNC B1 ;  /* 0x0000000000017941 */ /* 0x000fea0003800000 */
.L_x_825:
        /* <DEDUP_REMOVED lines=8> */
[----:B-1----:R-:W-:Y:S02]  /*18c20*/  IMAD R21, R22, 0x7000, R8 ;  /* 0x0000700016157824 */ /* 0x002fe400078e0208 */
        /* <DEDUP_REMOVED lines=12> */
[----:B------:R-:W1:Y:S01]  /*18cf0*/  SHFL.IDX PT, R2, R9, RZ, 0x181f ;  /* 0x00181fff09027589 */ /* 0x000e6200000e0000 */
[C---:B------:R-:W-:Y:S01]  /*18d00*/  LOP3.LUT P1, RZ, R18.reuse, 0x80, RZ, 0xc0, !PT ;  /* 0x0000008012ff7812 */ /* 0x040fe2000782c0ff */
[----:B------:R-:W-:Y:S01]  /*18d10*/  IMAD R21, R21, 0x2, R17 ;  /* 0x0000000215157824 */ /* 0x000fe200078e0211 */
[C---:B------:R-:W-:Y:S01]  /*18d20*/  LOP3.LUT P2, RZ, R18.reuse, 0x40, RZ, 0xc0, !PT ;  /* 0x0000004012ff7812 */ /* 0x040fe2000784c0ff */
[----:B------:R-:W4:Y:S01]  /*18d30*/  SHFL.IDX PT, R3, R10, RZ, 0x181f ;  /* 0x00181fff0a037589 */ /* 0x000f2200000e0000 */
[----:B------:R-:W-:-:S03]  /*18d40*/  LOP3.LUT R18, R18, 0xffffdfff, RZ, 0xc0, !PT ;  /* 0xffffdfff12127812 */ /* 0x000fc600078ec0ff */
[----:B------:R-:W5:Y:S01]  /*18d50*/  SHFL.IDX PT, R14, R9, 0x1, 0x181f ;  /* 0x00381f00090e7f89 */ /* 0x000f6200000e0000 */
[----:B------:R-:W-:-:S03]  /*18d60*/  @P3 LOP3.LUT R18, R18, 0x2000, RZ, 0xfc, !PT ;  /* 0x0000200012123812 */ /* 0x000fc600078efcff */
[----:B------:R-:W0:Y:S01]  /*18d70*/  SHFL.IDX PT, R5, R10, 0x1, 0x181f ;  /* 0x00381f000a057f89 */ /* 0x000e2200000e0000 */
[C---:B------:R-:W-:Y:S02]  /*18d80*/  LOP3.LUT P3, RZ, R18.reuse, 0x20, RZ, 0xc0, !PT ;  /* 0x0000002012ff7812 */ /* 0x040fe4000786c0ff */
[C---:B------:R-:W-:Y:S01]  /*18d90*/  LOP3.LUT P6, RZ, R18.reuse, 0x10, RZ, 0xc0, !PT ;  /* 0x0000001012ff7812 */ /* 0x040fe200078cc0ff */
[----:B------:R-:W-:Y:S01]  /*18da0*/  SHFL.IDX PT, R8, R10, 0x2, 0x181f ;  /* 0x00581f000a087f89 */ /* 0x000fe200000e0000 */
[----:B------:R-:W-:-:S03]  /*18db0*/  LOP3.LUT R18, R18, 0xffff7fff, RZ, 0xc0, !PT ;  /* 0xffff7fff12127812 */ /* 0x000fc600078ec0ff */
[----:B------:R-:W-:Y:S01]  /*18dc0*/  SHFL.IDX PT, R10, R10, 0x3, 0x181f ;  /* 0x00781f000a0a7f89 */ /* 0x000fe200000e0000 */
[----:B-1----:R-:W-:-:S05]  /*18dd0*/  IADD3 R2, P0, R2, R0, RZ ;  /* 0x0000000002027210 */ /* 0x002fca0007f1e0ff */
[----:B------:R-:W-:Y:S01]  /*18de0*/  @P3 LOP3.LUT R18, R18, 0x8000, RZ, 0xfc, !PT ;  /* 0x0000800012123812 */ /* 0x000fe200078efcff */
[----:B----4-:R-:W-:Y:S01]  /*18df0*/  IMAD.X R3, RZ, RZ, R3, P0 ;  /* 0x000000ffff037224 */ /* 0x010fe200000e0603 */
[----:B------:R-:W-:-:S04]  /*18e00*/  ISETP.NE.U32.AND P0, PT, R31, RZ, PT ;  /* 0x000000ff1f00720c */ /* 0x000fc80003f05070 */
[----:B------:R-:W-:Y:S01]  /*18e10*/  LDGSTS.E.BYPASS.LTC128B.128 [R21+0x400], desc[UR42][R2.64], !P1 ;  /* 0x0040000002157fae */ /* 0x000fe2000c901d6a */
[----:B------:R-:W-:-:S03]  /*18e20*/  ISETP.NE.U32.AND P1, PT, R30, RZ, PT ;  /* 0x000000ff1e00720c */ /* 0x000fc60003f25070 */
[----:B------:R-:W-:Y:S01]  /*18e30*/  LDGSTS.E.BYPASS.LTC128B.128 [R21+0x2400], desc[UR42][R2.64+0x80], !P2 ;  /* 0x0240008002157fae */ /* 0x000fe2000d101d6a */
[----:B-----5:R-:W-:-:S03]  /*18e40*/  IADD3 R4, P2, R14, R0, RZ ;  /* 0x000000000e047210 */ /* 0x020fc60007f5e0ff */
[----:B------:R-:W-:Y:S01]  /*18e50*/  LDGSTS.E.BYPASS.LTC128B.128 [R21+0x4400], desc[UR42][R2.64+0x100], !P3 ;  /* 0x0440010002157fae */ /* 0x000fe2000d901d6a */
[C---:B------:R-:W-:Y:S01]  /*18e60*/  LOP3.LUT P3, RZ, R18.reuse, 0x80, RZ, 0xc0, !PT ;  /* 0x0000008012ff7812 */ /* 0x040fe2000786c0ff */
[----:B0-----:R-:W-:Y:S01]  /*18e70*/  IMAD.X R5, RZ, RZ, R5, P2 ;  /* 0x000000ffff057224 */ /* 0x001fe200010e0605 */
        /* <DEDUP_REMOVED lines=33> */
.L_x_953:
[----:B------:R-:W-:Y:S02]  /*19090*/  LOP3.LUT R18, R18, 0xffffbfff, RZ, 0xc0, !PT ;  /* 0xffffbfff12127812 */ /* 0x000fe400078ec0ff */
[----:B-1----:R-:W-:Y:S02]  /*190a0*/  IADD3 R2, P2, R14, R0, RZ ;  /* 0x000000000e027210 */ /* 0x002fe40007f5e0ff */
        /* <DEDUP_REMOVED lines=23> */
.L_x_828:
        /* <DEDUP_REMOVED lines=11> */
.L_x_829:
[----:B------:R1:W-:Y:S01]  /*192d0*/  SYNCS.ARRIVE.TRANS64.A1T0 RZ, [R6+URZ+0x28c50], RZ ;  /* 0x028c50ff06ff79a7 */ /* 0x0003e2000810003f */
[----:B------:R-:W-:Y:S05]  /*192e0*/  @P3 BRA `(.L_x_830) ;  /* 0xfffffff000603947 */ /* 0x000fea000383ffff */
.L_x_817:
[----:B------:R-:W-:Y:S05]  /*192f0*/  BSYNC B0 ;  /* 0x0000000000007941 */ /* 0x000fea0003800000 */
.L_x_816:
        /* <DEDUP_REMOVED lines=9> */
[----:B0-----:R-:W0:Y:S01]  /*19390*/  S2R R5, SR_LANEID ;  /* 0x0000000000057919 */ /* 0x001e220000000000 */
[----:B------:R-:W-:Y:S01]  /*193a0*/  VOTEU.ANY UR4, UPT, PT ;  /* 0x0000000000047886 */ /* 0x000fe200038e0100 */
[----:B------:R-:W4:Y:S01]  /*193b0*/  LDC.64 R2, c[0x0][0xc60] ;  /* 0x00031800ff027b82 */ /* 0x000f220000000a00 */
[----:B------:R-:W0:Y:S02]  /*193c0*/  FLO.U32 R0, UR4 ;  /* 0x0000000400007d00 */ /* 0x000e2400080e0000 */
[----:B0-----:R-:W-:-:S06]  /*193d0*/  ISETP.EQ.U32.AND P1, PT, R0, R5, PT ;  /* 0x000000050000720c */ /* 0x001fcc0003f22070 */
[----:B------:R-:W4:Y:S07]  /*193e0*/  POPC R5, UR4 ;  /* 0x0000000400057d09 */ /* 0x000f2e0008000000 */
[----:B----4-:R-:W4:Y:S01]  /*193f0*/  @P1 ATOMG.E.ADD.STRONG.GPU PT, R3, desc[UR42][R2.64], R5 ;  /* 0x00000005020319a8 */ /* 0x010f2200081ee1ea */
[----:B------:R-:W0:Y:S02]  /*19400*/  S2R R4, SR_LTMASK ;  /* 0x0000000000047919 */ /* 0x000e240000003900 */
[----:B0-----:R-:W-:-:S04]  /*19410*/  LOP3.LUT R4, R4, UR4, RZ, 0xc0, !PT ;  /* 0x0000000404047c12 */ /* 0x001fc8000f8ec0ff */
[----:B------:R-:W0:Y:S01]  /*19420*/  POPC R7, R4 ;  /* 0x0000000400077309 */ /* 0x000e220000000000 */
[----:B----4-:R-:W0:Y:S02]  /*19430*/  SHFL.IDX PT, R0, R3, R0, 0x1f ;  /* 0x00001f0003007589 */ /* 0x010e2400000e0000 */
[----:B0-----:R-:W-:-:S07]  /*19440*/  IADD3 R24, R0, UR37, R7 ;  /* 0x0000002500187c10 */ /* 0x001fce000fffe007 */
.L_x_832:
[----:B------:R-:W-:Y:S05]  /*19450*/  BSYNC B0 ;  /* 0x0000000000007941 */ /* 0x000fea0003800000 */
.L_x_831:
[----:B------:R-:W-:-:S07]  /*19460*/  SEL R22, R22, RZ, P0 ;  /* 0x000000ff16167207 */ /* 0x000fce0000000000 */
.L_x_791:
[----:B------:R-:W-:Y:S05]  /*19470*/  BSYNC B7 ;  /* 0x0000000000077941 */ /* 0x000fea0003800000 */
.L_x_789:
[----:B------:R-:W-:-:S13]  /*19480*/  LOP3.LUT P0, RZ, R18, 0x1000, RZ, 0xc0, !PT ;  /* 0x0000100012ff7812 */ /* 0x000fda000780c0ff */
[----:B------:R-:W-:Y:S05]  /*19490*/  @!P0 BRA `(.L_x_833) ;  /* 0x0000000000248947 */ /* 0x000fea0003800000 */
[----:B------:R-:W-:Y:S05]  /*194a0*/  WARPSYNC.ALL ;  /* 0x0000000000007948 */ /* 0x000fea0003800000 */
[----:B------:R-:W4:Y:S08]  /*194b0*/  S2UR UR5, SR_CgaCtaId ;  /* 0x00000000000579c3 */ /* 0x000f300000008800 */
[----:B------:R-:W-:Y:S06]  /*194c0*/  BAR.SYNC.DEFER_BLOCKING 0x5, 0x180 ;  /* 0x0146000000007b1d */ /* 0x000fec0000010000 */
[----:B------:R-:W-:-:S02]  /*194d0*/  UMOV UR4, 0x400 ;  /* 0x0000040000047882 */ /* 0x000fc40000000000 */
[----:B----4-:R-:W-:-:S06]  /*194e0*/  ULEA UR4, UR5, UR4, 0x18 ;  /* 0x0000000405047291 */ /* 0x010fcc000f8ec03f */
[----:B0-----:R-:W-:-:S05]  /*194f0*/  IMAD.U32 R17, RZ, RZ, UR4 ;  /* 0x00000004ff117e24 */ /* 0x001fca000f8e00ff */
[----:B------:R0:W4:Y:S01]  /*19500*/  LDS.128 R24, [R17+0x28cd0] ;  /* 0x028cd00011187984 */ /* 0x0001220000000c00 */
[----:B------:R-:W-:Y:S06]  /*19510*/  BAR.ARV 0x4, 0x180 ;  /* 0x0106000000007b1d */ /* 0x000fec0000002000 */
[----:B------:R-:W-:Y:S05]  /*19520*/  BRA `(.L_x_834) ;  /* 0x0000000800d07947 */ /* 0x000fea0003800000 */
.L_x_833:
        /* <DEDUP_REMOVED lines=8> */
[----:B0-----:R-:W0:Y:S08]  /*195b0*/  @!P1 LDC.64 R2, c[0x0][0xc80] ;  /* 0x00032000ff029b82 */ /* 0x001e300000000a00 */
[----:B------:R-:W4:Y:S01]  /*195c0*/  @!P1 LDC.64 R4, c[0x0][0xc78] ;  /* 0x00031e00ff049b82 */ /* 0x000f220000000a00 */
[----:B0-----:R-:W-:-:S05]  /*195d0*/  @!P1 IMAD.WIDE R2, R7, 0x4, R2 ;  /* 0x0000000407029825 */ /* 0x001fca00078e0202 */
[----:B------:R4:W5:Y:S02]  /*195e0*/  @!P1 LDG.E R8, desc[UR42][R2.64] ;  /* 0x0000002a02089981 */ /* 0x000964000c1e1900 */
[----:B----4-:R-:W-:-:S05]  /*195f0*/  @!P1 IMAD.WIDE R2, R7, 0x4, R4 ;  /* 0x0000000407029825 */ /* 0x010fca00078e0204 */
[----:B------:R-:W4:Y:S01]  /*19600*/  @!P1 LDG.E R5, desc[UR42][R2.64] ;  /* 0x0000002a02059981 */ /* 0x000f22000c1e1900 */
[----:B------:R-:W-:Y:S01]  /*19610*/  IMAD.MOV.U32 R7, RZ, RZ, RZ ;  /* 0x000000ffff077224 */ /* 0x000fe200078e00ff */
[C---:B------:R-:W-:Y:S01]  /*19620*/  ISETP.GE.U32.AND P2, PT, R9.reuse, 0x2, PT ;  /* 0x000000020900780c */ /* 0x040fe20003f46070 */
[----:B------:R-:W-:Y:S01]  /*19630*/  IMAD.MOV.U32 R4, RZ, RZ, RZ ;  /* 0x000000ffff047224 */ /* 0x000fe200078e00ff */
[C---:B------:R-:W-:Y:S01]  /*19640*/  ISETP.GE.U32.AND P3, PT, R9.reuse, 0x4, PT ;  /* 0x000000040900780c */ /* 0x040fe20003f66070 */
[----:B------:R-:W-:Y:S01]  /*19650*/  SHFL.IDX PT, R0, R24, RZ, 0x1f ;  /* 0x00001fff18007589 */ /* 0x000fe200000e0000 */
[C---:B------:R-:W-:Y:S02]  /*19660*/  ISETP.GE.U32.AND P4, PT, R9.reuse, 0x8, PT ;  /* 0x000000080900780c */ /* 0x040fe40003f86070 */
[----:B------:R-:W-:Y:S01]  /*19670*/  ISETP.GE.U32.AND P5, PT, R9, 0x10, PT ;  /* 0x000000100900780c */ /* 0x000fe20003fa6070 */
[----:B-123--:R0:W-:Y:S02]  /*19680*/  SHFL.IDX PT, R6, R24, 0x1, 0x1f ;  /* 0x00201f0018067f89 */ /* 0x00e1e400000e0000 */
[----:B0-----:R-:W-:-:S02]  /*19690*/  IMAD.MOV.U32 R24, RZ, RZ, RZ ;  /* 0x000000ffff187224 */ /* 0x001fc400078e00ff */
[----:B-----5:R-:W-:Y:S02]  /*196a0*/  @!P1 IMAD.MOV.U32 R7, RZ, RZ, R8 ;  /* 0x000000ffff079224 */ /* 0x020fe400078e0008 */
[----:B----4-:R-:W-:Y:S01]  /*196b0*/  @!P1 IMAD.MOV.U32 R4, RZ, RZ, R5 ;  /* 0x000000ffff049224 */ /* 0x010fe200078e0005 */
        /* <DEDUP_REMOVED lines=17> */
[----:B------:R0:W1:Y:S02]  /*197d0*/  SHFL.IDX PT, R14, R3, 0x1f, 0x1f ;  /* 0x03e01f00030e7f89 */ /* 0x00006400000e0000 */
.L_x_963:
[----:B------:R-:W-:Y:S02]  /*197e0*/  ULDC UR4, c[0x0][0xc38] ;  /* 0x00030e0000047ab9 */ /* 0x000fe40000000800 */
[----:B------:R-:W-:-:S04]  /*197f0*/  IMAD.U32 R2, RZ, RZ, UR4 ;  /* 0x00000004ff027e24 */ /* 0x000fc8000f8e00ff */
[----:B-1----:R-:W-:-:S04]  /*19800*/  IMAD R5, R14, R2, RZ ;  /* 0x000000020e057224 */ /* 0x002fc800078e02ff */
[----:B------:R-:W-:-:S05]  /*19810*/  IMAD.IADD R6, R6, 0x1, R5 ;  /* 0x0000000106067824 */ /* 0x000fca00078e0205 */
[----:B------:R-:W-:-:S13]  /*19820*/  ISETP.GT.AND P6, PT, R6, R0, PT ;  /* 0x000000000600720c */ /* 0x000fda0003fc4270 */
[----:B------:R-:W-:Y:S05]  /*19830*/  @P6 BRA `(.L_x_836) ;  /* 0x0000000000a46947 */ /* 0x000fea0003800000 */
.L_x_839:
[----:B------:R-:W1:Y:S01]  /*19840*/  LDC R2, c[0x0][0xc3c] ;  /* 0x00030f00ff027b82 */ /* 0x000e620000000800 */
[----:B------:R-:W-:-:S05]  /*19850*/  VIADD R27, R27, 0x1f ;  /* 0x0000001f1b1b7836 */ /* 0x000fca0000000000 */
[----:B-1----:R-:W-:-:S13]  /*19860*/  ISETP.GE.AND P6, PT, R27, R2, PT ;  /* 0x000000021b00720c */ /* 0x002fda0003fc6270 */
[----:B------:R-:W-:Y:S05]  /*19870*/  @P6 BRA `(.L_x_837) ;  /* 0x0000000400b86947 */ /* 0x000fea0003800000 */
[----:B0-----:R-:W0:Y:S01]  /*19880*/  S2R R3, SR_TID.X ;  /* 0x0000000000037919 */ /* 0x001e220000002100 */
[----:B------:R-:W-:Y:S01]  /*19890*/  IMAD.MOV.U32 R7, RZ, RZ, RZ ;  /* 0x000000ffff077224 */ /* 0x000fe200078e00ff */
[----:B0-----:R-:W-:-:S05]  /*198a0*/  LOP3.LUT R3, R3, 0x1f, RZ, 0xc0, !PT ;  /* 0x0000001f03037812 */ /* 0x001fca00078ec0ff */
[----:B------:R-:W-:-:S05]  /*198b0*/  IMAD.IADD R9, R27, 0x1, R3 ;  /* 0x000000011b097824 */ /* 0x000fca00078e0203 */
[----:B------:R-:W-:-:S13]  /*198c0*/  ISETP.GE.OR P6, PT, R9, R2, !P0 ;  /* 0x000000020900720c */ /* 0x000fda00047c6670 */
[----:B------:R-:W0:Y:S08]  /*198d0*/  @!P6 LDC.64 R2, c[0x0][0xc80] ;  /* 0x00032000ff02eb82 */ /* 0x000e300000000a00 */
[----:B------:R-:W1:Y:S01]  /*198e0*/  @!P6 LDC.64 R4, c[0x0][0xc78] ;  /* 0x00031e00ff04eb82 */ /* 0x000e620000000a00 */
[----:B0-----:R-:W-:-:S05]  /*198f0*/  @!P6 IMAD.WIDE R2, R9, 0x4, R2 ;  /* 0x000000040902e825 */ /* 0x001fca00078e0202 */
[----:B------:R1:W2:Y:S02]  /*19900*/  @!P6 LDG.E R7, desc[UR42][R2.64] ;  /* 0x0000002a0207e981 */ /* 0x0002a4000c1e1900 */
[----:B-1----:R-:W-:-:S04]  /*19910*/  @!P6 IMAD.WIDE R2, R9, 0x4, R4 ;  /* 0x000000040902e825 */ /* 0x002fc800078e0204 */
[----:B------:R-:W-:-:S06]  /*19920*/  IMAD.MOV.U32 R4, RZ, RZ, RZ ;  /* 0x000000ffff047224 */ /* 0x000fcc00078e00ff */
[----:B------:R-:W2:Y:S01]  /*19930*/  @!P6 LDG.E R4, desc[UR42][R2.64] ;  /* 0x0000002a0204e981 */ /* 0x000ea2000c1e1900 */
[----:B------:R-:W-:Y:S01]  /*19940*/  UMOV UR4, 0xffffffff ;  /* 0xffffffff00047882 */ /* 0x000fe20000000000 */
[----:B--2---:R-:W-:Y:S02]  /*19950*/  IMAD R13, R4, R7, RZ ;  /* 0x00000007040d7224 */ /* 0x004fe400078e02ff */
        /* <DEDUP_REMOVED lines=17> */
.L_x_971:
[----:B------:R-:W-:Y:S02]  /*19a70*/  ULDC UR4, c[0x0][0xc38] ;  /* 0x00030e0000047ab9 */ /* 0x000fe40000000800 */
[----:B------:R-:W-:-:S04]  /*19a80*/  IMAD.U32 R2, RZ, RZ, UR4 ;  /* 0x00000004ff027e24 */ /* 0x000fc8000f8e00ff */
[----:B-1----:R-:W-:-:S04]  /*19a90*/  IMAD R5, R14, R2, RZ ;  /* 0x000000020e057224 */ /* 0x002fc800078e02ff */
[----:B------:R-:W-:-:S05]  /*19aa0*/  IMAD.IADD R6, R5, 0x1, R6 ;  /* 0x0000000105067824 */ /* 0x000fca00078e0206 */
[----:B------:R-:W-:-:S13]  /*19ab0*/  ISETP.GT.AND P6, PT, R6, R0, PT ;  /* 0x000000000600720c */ /* 0x000fda0003fc4270 */
[----:B------:R-:W-:Y:S05]  /*19ac0*/  @!P6 BRA `(.L_x_839) ;  /* 0xfffffffc005ce947 */ /* 0x000fea000383ffff */
.L_x_836:
[----:B------:R-:W-:Y:S01]  /*19ad0*/  IMAD.IADD R6, R6, 0x1, -R5 ;  /* 0x0000000106067824 */ /* 0x000fe200078e0a05 */
[----:B------:R-:W-:-:S03]  /*19ae0*/  UMOV UR4, 0xffffffff ;  /* 0xffffffff00047882 */ /* 0x000fc60000000000 */
[----:B------:R-:W-:-:S05]  /*19af0*/  IMAD R5, R3, R2, R6 ;  /* 0x0000000203057224 */ /* 0x000fca00078e0206 */
[----:B------:R-:W-:Y:S01]  /*19b00*/  ISETP.GT.AND P6, PT, R5, R0, PT ;  /* 0x000000000500720c */ /* 0x000fe20003fc4270 */
[----:B------:R-:W-:-:S12]  /*19b10*/  BRA.DIV UR4, `(.L_x_840) ;  /* 0x0000003e04e87947 */ /* 0x000fd8000b800000 */
[----:B------:R-:W-:-:S04]  /*19b20*/  VOTE.ANY R8, PT, !P6 ;  /* 0x0000000000087806 */ /* 0x000fc800070e0100 */
[----:B------:R-:W1:Y:S02]  /*19b30*/  POPC R5, R8 ;  /* 0x0000000800057309 */ /* 0x000e640000000000 */
[----:B-1----:R1:W2:Y:S04]  /*19b40*/  SHFL.IDX PT, R7, R7, R5, 0x1f ;  /* 0x00001f0507077589 */ /* 0x0022a800000e0000 */
[----:B------:R1:W3:Y:S02]  /*19b50*/  SHFL.IDX PT, R4, R4, R5, 0x1f ;  /* 0x00001f0504047589 */ /* 0x0002e400000e0000 */
.L_x_976:
[----:B------:R-:W-:-:S13]  /*19b60*/  ISETP.NE.AND P0, PT, R8, RZ, PT ;  /* 0x000000ff0800720c */ /* 0x000fda0003f05270 */
[----:B------:R-:W-:Y:S05]  /*19b70*/  @!P0 BRA `(.L_x_841) ;  /* 0x0000000000108947 */ /* 0x000fea0003800000 */
[----:B------:R-:W-:Y:S01]  /*19b80*/  UMOV UR4, 0xffffffff ;  /* 0xffffffff00047882 */ /* 0x000fe20000000000 */
[----:B------:R-:W-:Y:S02]  /*19b90*/  VIADD R12, R5, 0xffffffff ;  /* 0xffffffff050c7836 */ /* 0x000fe40000000000 */
[----:B------:R-:W-:Y:S05]  /*19ba0*/  BRA.DIV UR4, `(.L_x_842) ;  /* 0x0000004204207947 */ /* 0x000fea000b800000 */
[----:B------:R4:W0:Y:S02]  /*19bb0*/  SHFL.IDX PT, R24, R3, R12, 0x1f ;  /* 0x00001f0c03187589 */ /* 0x00082400000e0000 */
.L_x_841:
[----:B--2---:R-:W-:Y:S01]  /*19bc0*/  IABS R8, R7 ;  /* 0x0000000700087213 */ /* 0x004fe20000000000 */
[----:B0-----:R-:W-:Y:S01]  /*19bd0*/  IMAD R24, R24, R2, R6 ;  /* 0x0000000218187224 */ /* 0x001fe200078e0206 */
[----:B---3--:R-:W-:Y:S01]  /*19be0*/  IABS R6, R4 ;  /* 0x0000000400067213 */ /* 0x008fe20000000000 */
[----:B------:R-:W-:Y:S01]  /*19bf0*/  IMAD.MOV.U32 R2, RZ, RZ, RZ ;  /* 0x000000ffff027224 */ /* 0x000fe200078e00ff */
[----:B------:R-:W0:Y:S01]  /*19c00*/  I2F.RP R9, R8 ;  /* 0x0000000800097306 */ /* 0x000e220000209400 */
[----:B------:R-:W-:Y:S02]  /*19c10*/  IMAD.IADD R0, R0, 0x1, -R24 ;  /* 0x0000000100007824 */ /* 0x000fe400078e0a18 */
[----:B------:R-:W-:-:S05]  /*19c20*/  IMAD.IADD R27, R5, 0x1, R27 ;  /* 0x00000001051b7824 */ /* 0x000fca00078e021b */
[----:B------:R-:W2:Y:S08]  /*19c30*/  I2F.RP R10, R6 ;  /* 0x00000006000a7306 */ /* 0x000eb00000209400 */
[----:B0-----:R-:W4:Y:S08]  /*19c40*/  MUFU.RCP R9, R9 ;  /* 0x0000000900097308 */ /* 0x001f300000001000 */
[----:B--2---:R-:W-:Y:S01]  /*19c50*/  MUFU.RCP R10, R10 ;  /* 0x0000000a000a7308 */ /* 0x004fe20000001000 */
[----:B----4-:R-:W-:-:S07]  /*19c60*/  VIADD R3, R9, 0xffffffe ;  /* 0x0ffffffe09037836 */ /* 0x010fce0000000000 */
        /* <DEDUP_REMOVED lines=8> */
[----:B------:R-:W-:Y:S02]  /*19cf0*/  IMAD R11, R9, R12, R11 ;  /* 0x0000000c090b7224 */ /* 0x000fe400078e020b */
[----:B------:R-:W-:Y:S02]  /*19d00*/  VIADD R12, R10, 0xffffffe ;  /* 0x0ffffffe0a0c7836 */ /* 0x000fe40000000000 */
[----:B------:R-:W-:Y:S01]  /*19d10*/  IMAD.MOV.U32 R2, RZ, RZ, RZ ;  /* 0x000000ffff027224 */ /* 0x000fe200078e00ff */
[----:B------:R-:W-:Y:S01]  /*19d20*/  ISETP.GT.U32.AND P1, PT, R8, R11, PT ;  /* 0x0000000b0800720c */ /* 0x000fe20003f24070 */
[----:B------:R-:W0:-:S12]  /*19d30*/  F2I.FTZ.U32.TRUNC.NTZ R3, R12 ;  /* 0x0000000c00037305 */ /* 0x000e18000021f000 */
[----:B------:R-:W-:Y:S02]  /*19d40*/  @!P1 IMAD.IADD R11, R11, 0x1, -R8 ;  /* 0x000000010b0b9824 */ /* 0x000fe400078e0a08 */
[----:B------:R-:W-:Y:S01]  /*19d50*/  @!P1 VIADD R9, R9, 0x1 ;  /* 0x0000000109099836 */ /* 0x000fe20000000000 */
[----:B------:R-:W-:Y:S02]  /*19d60*/  ISETP.NE.AND P1, PT, R7, RZ, PT ;  /* 0x000000ff0700720c */ /* 0x000fe40003f25270 */
[----:B------:R-:W-:Y:S01]  /*19d70*/  ISETP.GE.U32.AND P0, PT, R11, R8, PT ;  /* 0x000000080b00720c */ /* 0x000fe20003f06070 */
[----:B0-----:R-:W-:Y:S01]  /*19d80*/  IMAD.MOV R11, RZ, RZ, -R3 ;  /* 0x000000ffff0b7224 */ /* 0x001fe200078e0a03 */
[----:B------:R-:W-:-:S03]  /*19d90*/  IABS R8, R4 ;  /* 0x0000000400087213 */ /* 0x000fc60000000000 */
[----:B------:R-:W-:Y:S02]  /*19da0*/  IMAD R11, R11, R6, RZ ;  /* 0x000000060b0b7224 */ /* 0x000fe400078e02ff */
[----:B------:R-:W-:Y:S02]  /*19db0*/  IMAD.MOV R8, RZ, RZ, -R8 ;  /* 0x000000ffff087224 */ /* 0x000fe400078e0a08 */
[----:B------:R-:W-:Y:S01]  /*19dc0*/  IMAD.HI.U32 R2, R3, R11, R2 ;  /* 0x0000000b03027227 */ /* 0x000fe200078e0002 */
[----:B------:R-:W-:-:S03]  /*19dd0*/  LOP3.LUT R3, R0, R7, RZ, 0x3c, !PT ;  /* 0x0000000700037212 */ /* 0x000fc600078e3cff */
[----:B------:R-:W-:Y:S01]  /*19de0*/  @P0 VIADD R9, R9, 0x1 ;  /* 0x0000000109090836 */ /* 0x000fe20000000000 */
[----:B------:R-:W-:-:S13]  /*19df0*/  ISETP.GE.AND P2, PT, R3, RZ, PT ;  /* 0x000000ff0300720c */ /* 0x000fda0003f46270 */
        /* <DEDUP_REMOVED lines=17> */
[--C-:B------:R-:W-:Y:S02]  /*19f10*/  IMAD.MOV R3, RZ, RZ, -R2.reuse ;  /* 0x000000ffff037224 */ /* 0x100fe400078e0a02 */
[C---:B------:R-:W-:Y:S02]  /*19f20*/  IMAD R2, R4.reuse, 0x1000000, R2 ;  /* 0x0100000004027824 */ /* 0x040fe400078e0202 */
[----:B------:R-:W-:-:S04]  /*19f30*/  IMAD R9, R4, R3, R9 ;  /* 0x0000000304097224 */ /* 0x000fc800078e0209 */
[----:B------:R-:W-:Y:S01]  /*19f40*/  IMAD R26, R9, 0x10000, R2 ;  /* 0x00010000091a7824 */ /* 0x000fe200078e0202 */
[----:B------:R-:W-:Y:S06]  /*19f50*/  BRA `(.L_x_843) ;  /* 0x00000000001c7947 */ /* 0x000fec0003800000 */
.L_x_837:
[----:B------:R-:W-:Y:S01]  /*19f60*/  UMOV UR4, URZ ;  /* 0x0000003f00047c82 */ /* 0x000fe20008000000 */
[----:B------:R-:W-:Y:S01]  /*19f70*/  UMOV UR5, URZ ;  /* 0x0000003f00057c82 */ /* 0x000fe20008000000 */
[----:B------:R-:W-:Y:S01]  /*19f80*/  ULDC UR6, c[0x0][0xc3c] ;  /* 0x00030f0000067ab9 */ /* 0x000fe20000000800 */
[----:B------:R-:W-:Y:S02]  /*19f90*/  IMAD.MOV.U32 R24, RZ, RZ, R0 ;  /* 0x000000ffff187224 */ /* 0x000fe400078e0000 */
[----:B------:R-:W-:Y:S02]  /*19fa0*/  IMAD.U32 R25, RZ, RZ, UR4 ;  /* 0x00000004ff197e24 */ /* 0x000fe4000f8e00ff */
[----:B------:R-:W-:Y:S02]  /*19fb0*/  IMAD.U32 R26, RZ, RZ, UR5 ;  /* 0x00000005ff1a7e24 */ /* 0x000fe4000f8e00ff */
[----:B------:R-:W-:-:S07]  /*19fc0*/  IMAD.U32 R27, RZ, RZ, UR6 ;  /* 0x00000006ff1b7e24 */ /* 0x000fce000f8e00ff */
.L_x_843:
[----:B------:R-:W2:Y:S01]  /*19fd0*/  S2R R0, SR_TID.X ;  /* 0x0000000000007919 */ /* 0x000ea20000002100 */
[----:B------:R-:W-:Y:S05]  /*19fe0*/  WARPSYNC.ALL ;  /* 0x0000000000007948 */ /* 0x000fea0003800000 */
[----:B------:R-:W-:Y:S01]  /*19ff0*/  BAR.SYNC.DEFER_BLOCKING 0x4, 0x180 ;  /* 0x0106000000007b1d */ /* 0x000fe20000010000 */
[----:B--2---:R-:W-:-:S04]  /*1a000*/  LOP3.LUT R0, R0, 0x1f, RZ, 0xc0, !PT ;  /* 0x0000001f00007812 */ /* 0x004fc800078ec0ff */
[----:B------:R-:W-:-:S13]  /*1a010*/  ISETP.NE.AND P0, PT, R0, RZ, PT ;  /* 0x000000ff0000720c */ /* 0x000fda0003f05270 */
[----:B0-----:R-:W0:Y:S01]  /*1a020*/  @!P0 S2R R3, SR_CgaCtaId ;  /* 0x0000000000038919 */ /* 0x001e220000008800 */
[----:B------:R-:W-:-:S04]  /*1a030*/  @!P0 MOV R0, 0x400 ;  /* 0x0000040000008802 */ /* 0x000fc80000000f00 */
[----:B0-----:R-:W-:-:S05]  /*1a040*/  @!P0 LEA R17, R3, R0, 0x18 ;  /* 0x0000000003118211 */ /* 0x001fca00078ec0ff */
[----:B------:R0:W-:Y:S01]  /*1a050*/  @!P0 STS.128 [R17+0x28cd0], R24 ;  /* 0x028cd01811008388 */ /* 0x0001e20000000c00 */
[----:B------:R-:W-:Y:S06]  /*1a060*/  BAR.ARV 0x5, 0x180 ;  /* 0x0146000000007b1d */ /* 0x000fec0000002000 */
.L_x_834:
[----:B------:R-:W-:Y:S02]  /*1a070*/  ULDC UR4, c[0x0][0xc3c] ;  /* 0x00030f0000047ab9 */ /* 0x000fe40000000800 */
[----:B----4-:R-:W-:-:S13]  /*1a080*/  ISETP.GE.AND P0, PT, R27, UR4, PT ;  /* 0x000000041b007c0c */ /* 0x010fda000bf06270 */
[----:B------:R-:W-:Y:S05]  /*1a090*/  @!P0 BRA `(.L_x_844) ;  /* 0xffffff9800188947 */ /* 0x000fea000383ffff */
[----:B------:R-:W-:Y:S05]  /*1a0a0*/  BSYNC B8 ;  /* 0x0000000000087941 */ /* 0x000fea0003800000 */
.L_x_735:
[----:B------:R-:W4:Y:S01]  /*1a0b0*/  LDL.LU R0, [R1+0x20] ;  /* 0x0000200001007983 */ /* 0x000f220000300800 */
[----:B------:R-:W-:Y:S01]  /*1a0c0*/  BSSY B0, `(.L_x_845) ;  /* 0x000000b000007945 */ /* 0x000fe20003800000 */
[----:B-1----:R-:W1:Y:S01]  /*1a0d0*/  S2R R5, SR_CgaCtaId ;  /* 0x0000000000057919 */ /* 0x002e620000008800 */
[----:B----4-:R-:W-:-:S05]  /*1a0e0*/  VIADD R0, R0, 0x1 ;  /* 0x0000000100007836 */ /* 0x010fca0000000000 */
[----:B------:R-:W-:-:S04]  /*1a0f0*/  LEA.HI R2, R0, R0, RZ, 0x1 ;  /* 0x0000000000027211 */ /* 0x000fc800078f08ff */
[----:B------:R-:W-:Y:S02]  /*1a100*/  LOP3.LUT R3, R2, 0xfffffffe, RZ, 0xc0, !PT ;  /* 0xfffffffe02037812 */ /* 0x000fe400078ec0ff */
[----:B------:R-:W-:-:S03]  /*1a110*/  MOV R2, 0x400 ;  /* 0x0000040000027802 */ /* 0x000fc60000000f00 */
[----:B------:R-:W-:Y:S01]  /*1a120*/  IMAD.IADD R0, R0, 0x1, -R3 ;  /* 0x0000000100007824 */ /* 0x000fe200078e0a03 */
[----:B-1----:R-:W-:-:S04]  /*1a130*/  LEA R7, R5, R2, 0x18 ;  /* 0x0000000205077211 */ /* 0x002fc800078ec0ff */
[----:B------:R-:W-:-:S04]  /*1a140*/  SHF.L.U32 R0, R0, 0x1f, RZ ;  /* 0x0000001f00007819 */ /* 0x000fc800000006ff */
[----:B------:R-:W1:Y:S02]  /*1a150*/  SYNCS.PHASECHK.TRANS64.TRYWAIT P0, [R7+URZ+0x28c20], R0 ;  /* 0x028c2000070075a7 */ /* 0x000e64000800017f */
[----:B-1----:R-:W-:Y:S05]  /*1a160*/  @!P0 BRA `(.L_x_846) ;  /* 0x0000003800d88947 */ /* 0x002fea0003800000 */
.L_x_979:
[----:B------:R-:W-:Y:S05]  /*1a170*/  BSYNC B0 ;  /* 0x0000000000007941 */ /* 0x000fea0003800000 */
.L_x_845:
[----:B------:R-:W-:-:S03]  /*1a180*/  UMOV UR4, 0xffffffff ;  /* 0xffffffff00047882 */ /* 0x000fc60000000000 */
[----:B------:R-:W-:Y:S05]  /*1a190*/  BRA.DIV UR4, `(.L_x_847) ;  /* 0x0000003a04e07947 */ /* 0x000fea000b800000 */
[----:B-1----:R-:W1:Y:S02]  /*1a1a0*/  S2R R0, SR_TID.X ;  /* 0x0000000000007919 */ /* 0x002e640000002100 */
[----:B-1----:R-:W-:-:S04]  /*1a1b0*/  SHF.R.U32.HI R0, RZ, 0x5, R0 ;  /* 0x00000005ff007819 */ /* 0x002fc80000011600 */
[----:B------:R-:W-:-:S05]  /*1a1c0*/  LOP3.LUT R0, R0, 0x3, RZ, 0xc0, !PT ;  /* 0x0000000300007812 */ /* 0x000fca00078ec0ff */
[----:B------:R1:W4:Y:S02]  /*1a1d0*/  SHFL.IDX PT, R14, R0, RZ, 0x1f ;  /* 0x00001fff000e7589 */ /* 0x00032400000e0000 */
.L_x_982:
[----:B----4-:R-:W-:-:S13]  /*1a1e0*/  ISETP.NE.AND P0, PT, R14, RZ, PT ;  /* 0x000000ff0e00720c */ /* 0x010fda0003f05270 */
[----:B------:R-:W-:Y:S05]  /*1a1f0*/  @P0 BRA `(.L_x_590) ;  /* 0x0000000000880947 */ /* 0x000fea0003800000 */
[----:B------:R-:W-:-:S03]  /*1a200*/  UMOV UR4, 0xffffffff ;  /* 0xffffffff00047882 */ /* 0x000fc60000000000 */
[----:B------:R-:W-:Y:S05]  /*1a210*/  BRA.DIV UR4, `(.L_x_848) ;  /* 0x0000003a04f47947 */ /* 0x000fea000b800000 */
[----:B------:R-:W-:-:S13]  /*1a220*/  ELECT P6, URZ, PT ;  /* 0x00000000003f782f */ /* 0x000fda00038c0000 */
.L_x_985:
[----:B------:R-:W-:Y:S05]  /*1a230*/  @!P6 BRA `(.L_x_590) ;  /* 0x000000000078e947 */ /* 0x000fea0003800000 */
[----:B------:R-:W-:-:S06]  /*1a240*/  ULOP3.LUT UR4, UR36, 0x2, URZ, 0xfc, !UPT ;  /* 0x0000000224047892 */ /* 0x000fcc000f8efc3f */
[----:B-1----:R-:W-:-:S05]  /*1a250*/  IMAD.U32 R0, RZ, RZ, UR4 ;  /* 0x00000004ff007e24 */ /* 0x002fca000f8e00ff */
[----:B------:R-:W-:-:S13]  /*1a260*/  ISETP.NE.AND P0, PT, R0, 0x3, PT ;  /* 0x000000030000780c */ /* 0x000fda0003f05270 */
[----:B------:R-:W-:Y:S05]  /*1a270*/  @!P0 BRA `(.L_x_849) ;  /* 0x0000000000048947 */ /* 0x000fea0003800000 */
[----:B------:R-:W-:Y:S01]  /*1a280*/  BPT.TRAP 0x1 ;  /* 0x000000040000795c */ /* 0x000fe20000300000 */
.L_x_849:
[----:B------:R-:W-:Y:S01]  /*1a290*/  IMAD R5, R22, 0x8, R7 ;  /* 0x0000000816057824 */ /* 0x000fe200078e0207 */
[----:B------:R-:W-:Y:S01]  /*1a2a0*/  SHF.L.U32 R0, R28, 0x1f, RZ ;  /* 0x0000001f1c007819 */ /* 0x000fe200000006ff */
[----:B------:R-:W-:-:S03]  /*1a2b0*/  VIADD R22, R22, 0x1 ;  /* 0x0000000116167836 */ /* 0x000fc60000000000 */
[----:B------:R-:W1:Y:S02]  /*1a2c0*/  SYNCS.PHASECHK.TRANS64.TRYWAIT P1, [R5+URZ+0x28c40], R0 ;  /* 0x028c4000050075a7 */ /* 0x000e64000802017f */
[----:B------:R-:W-:-:S04]  /*1a2d0*/  ISETP.NE.AND P2, PT, R22, 0x2, PT ;  /* 0x000000021600780c */ /* 0x000fc80003f45270 */
[----:B------:R-:W-:Y:S01]  /*1a2e0*/  SEL R3, RZ, 0x1, P2 ;  /* 0x00000001ff037807 */ /* 0x000fe20001000000 */
[----:B-1----:R-:W-:Y:S08]  /*1a2f0*/  @!P1 BRA `(.L_x_850) ;  /* 0x0000003800dc9947 */ /* 0x002ff00003800000 */
.L_x_986:
[----:B------:R-:W-:Y:S02]  /*1a300*/  SEL R22, R22, RZ, P2 ;  /* 0x000000ff16167207 */ /* 0x000fe40001000000 */
[----:B------:R-:W-:Y:S01]  /*1a310*/  LOP3.LUT R2, R28, R3, RZ, 0x3c, !PT ;  /* 0x000000031c027212 */ /* 0x000fe200078e3cff */
[----:B------:R-:W-:Y:S06]  /*1a320*/  @!P0 BRA `(.L_x_851) ;  /* 0x0000000000048947 */ /* 0x000fec0003800000 */
[----:B------:R-:W-:Y:S01]  /*1a330*/  BPT.TRAP 0x1 ;  /* 0x000000040000795c */ /* 0x000fe20000300000 */
.L_x_851:
[----:B------:R-:W-:Y:S01]  /*1a340*/  IMAD R3, R22, 0x8, R7 ;  /* 0x0000000816037824 */ /* 0x000fe200078e0207 */
[----:B------:R-:W-:-:S04]  /*1a350*/  SHF.L.U32 R2, R2, 0x1f, RZ ;  /* 0x0000001f02027819 */ /* 0x000fc800000006ff */
[----:B------:R-:W4:Y:S02]  /*1a360*/  SYNCS.PHASECHK.TRANS64.TRYWAIT P1, [R3+URZ+0x28c40], R2 ;  /* 0x028c4002030075a7 */ /* 0x000f24000802017f */
[----:B----4-:R-:W-:Y:S05]  /*1a370*/  @!P1 BRA `(.L_x_852) ;  /* 0x0000003800d09947 */ /* 0x010fea0003800000 */
.L_x_987:
[----:B------:R-:W-:Y:S05]  /*1a380*/  @!P0 BRA `(.L_x_853) ;  /* 0x0000000000048947 */ /* 0x000fea0003800000 */
[----:B------:R-:W-:Y:S01]  /*1a390*/  BPT.TRAP 0x1 ;  /* 0x000000040000795c */ /* 0x000fe20000300000 */
.L_x_853:
[----:B------:R-:W5:Y:S02]  /*1a3a0*/  SYNCS.PHASECHK.TRANS64.TRYWAIT P1, [R5+URZ+0x28c60], R0 ;  /* 0x028c6000050075a7 */ /* 0x000f64000802017f */
[----:B-----5:R-:W-:Y:S05]  /*1a3b0*/  @!P1 BRA `(.L_x_854) ;  /* 0x0000003800d49947 */ /* 0x020fea0003800000 */
.L_x_988:
[----:B------:R-:W-:Y:S05]  /*1a3c0*/  @!P0 BRA `(.L_x_855) ;  /* 0x0000000000048947 */ /* 0x000fea0003800000 */
[----:B------:R-:W-:Y:S01]  /*1a3d0*/  BPT.TRAP 0x1 ;  /* 0x000000040000795c */ /* 0x000fe20000300000 */
.L_x_855:
[----:B------:R0:W0:Y:S02]  /*1a3e0*/  SYNCS.PHASECHK.TRANS64.TRYWAIT P0, [R3+URZ+0x28c60], R2 ;  /* 0x028c6002030075a7 */ /* 0x000024000800017f */
[----:B0-----:R-:W-:Y:S05]  /*1a3f0*/  @!P0 NANOSLEEP.SYNCS 0x989680 ;  /* 0x009896800000895d */ /* 0x001fea0003900000 */
[----:B------:R-:W0:Y:S02]  /*1a400*/  @!P0 SYNCS.PHASECHK.TRANS64 P0, [R3+URZ+0x28c60], R2 ;  /* 0x028c6002030085a7 */ /* 0x000e24000800007f */
[----:B0-----:R-:W-:Y:S05]  /*1a410*/  @!P0 BRA `(.L_x_855) ;  /* 0xfffffffc00f08947 */ /* 0x001fea000383ffff */
.L_x_590:
[----:B------:R-:W-:Y:S05]  /*1a420*/  BSYNC B9 ;  /* 0x0000000000097941 */ /* 0x000fea0003800000 */
.L_x_587:
[----:B------:R-:W-:Y:S05]  /*1a430*/  EXIT ;  /* 0x000000000000794d */ /* 0x000fea0003800000 */
.L_x_608:
[----:B0-----:R0:W1:Y:S02]  /*1a440*/  SYNCS.PHASECHK.TRANS64.TRYWAIT P4, [R58+URZ+0x28c90], R65 ;  /* 0x028c90413a0075a7 */ /* 0x001064000808017f */
[----:B-1----:R-:W-:Y:S05]  /*1a450*/  @!P4 NANOSLEEP.SYNCS 0x989680 ;  /* 0x009896800000c95d */ /* 0x002fea0003900000 */
[----:B------:R-:W1:Y:S02]  /*1a460*/  @!P4 SYNCS.PHASECHK.TRANS64 P4, [R58+URZ+0x28c90], R65 ;  /* 0x028c90413a00c5a7 */ /* 0x000e64000808007f */
[----:B-1----:R-:W-:Y:S05]  /*1a470*/  @!P4 BRA `(.L_x_608) ;  /* 0xfffffffc00f0c947 */ /* 0x002fea000383ffff */
[----:B------:R-:W-:Y:S05]  /*1a480*/  BRA `(.L_x_856) ;  /* 0xfffffe8c00007947 */ /* 0x000fea000383ffff */
.L_x_609:
[----:B------:R-:W-:Y:S01]  /*1a490*/  BSSY B1, `(.L_x_857) ;  /* 0x0000007000017945 */ /* 0x000fe20003800000 */
[----:B------:R-:W-:Y:S02]  /*1a4a0*/  IMAD.MOV.U32 R12, RZ, RZ, RZ ;  /* 0x000000ffff0c7224 */ /* 0x000fe400078e00ff */
[----:B------:R-:W-:Y:S02]  /*1a4b0*/  IMAD.MOV.U32 R11, RZ, RZ, 0x1c1f ;  /* 0x00001c1fff0b7424 */ /* 0x000fe400078e00ff */
[----:B------:R-:W-:-:S07]  /*1a4c0*/  IMAD.MOV.U32 R15, RZ, RZ, -0x1 ;  /* 0xffffffffff0f7424 */ /* 0x000fce00078e00ff */
[----:B0-----:R-:W-:Y:S05]  /*1a4d0*/  WARPSYNC.COLLECTIVE R15, `(.L_x_858) ;  /* 0x000000000f087348 */ /* 0x001fea0003c00000 */
[----:B------:R1:W2:Y:S02]  /*1a4e0*/  SHFL.IDX P6, R14, R13, R12, R11 ;  /* 0x0000000c0d0e7389 */ /* 0x0002a400000c000b */
[----:B012---:R-:W-:Y:S01]  /*1a4f0*/  ENDCOLLECTIVE ;  /* 0x000000000000791b */ /* 0x007fe20003800000 */
.L_x_858:
[----:B------:R-:W-:Y:S05]  /*1a500*/  BSYNC B1 ;  /* 0x0000000000017941 */ /* 0x000fea0003800000 */
.L_x_857:
[----:B------:R-:W-:Y:S02]  /*1a510*/  IMAD.MOV.U32 R13, RZ, RZ, R67 ;  /* 0x000000ffff0d7224 */ /* 0x000fe400078e0043 */
[----:B------:R-:W-:Y:S02]  /*1a520*/  IMAD.MOV.U32 R12, RZ, RZ, RZ ;  /* 0x000000ffff0c7224 */ /* 0x000fe400078e00ff */
[----:B------:R-:W-:Y:S02]  /*1a530*/  IMAD.MOV.U32 R11, RZ, RZ, 0x1c1f ;  /* 0x00001c1fff0b7424 */ /* 0x000fe400078e00ff */
[----:B------:R-:W-:Y:S02]  /*1a540*/  IMAD.MOV.U32 R15, RZ, RZ, -0x1 ;  /* 0xffffffffff0f7424 */ /* 0x000fe400078e00ff */
[----:B------:R-:W-:-:S07]  /*1a550*/  IMAD.MOV.U32 R69, RZ, RZ, R14 ;  /* 0x000000ffff457224 */ /* 0x000fce00078e000e */
[----:B------:R-:W-:Y:S05]  /*1a560*/  WARPSYNC.COLLECTIVE R15, `(.L_x_859) ;  /* 0x000000000f087348 */ /* 0x000fea0003c00000 */
[----:B------:R0:W1:Y:S02]  /*1a570*/  SHFL.IDX P6, R14, R13, R12, R11 ;  /* 0x0000000c0d0e7389 */ /* 0x00006400000c000b */
[----:B01----:R-:W-:Y:S01]  /*1a580*/  ENDCOLLECTIVE ;  /* 0x000000000000791b */ /* 0x003fe20003800000 */
.L_x_859:
[----:B------:R-:W-:Y:S05]  /*1a590*/  BRA `(.L_x_860) ;  /* 0xfffffe8800d07947 */ /* 0x000fea000383ffff */
.L_x_619:
[----:B0-----:R0:W1:Y:S02]  /*1a5a0*/  SYNCS.PHASECHK.TRANS64.TRYWAIT P4, [R58+URZ+0x28c90], R65 ;  /* 0x028c90413a0075a7 */ /* 0x001064000808017f */
[----:B-1----:R-:W-:Y:S05]  /*1a5b0*/  @!P4 NANOSLEEP.SYNCS 0x989680 ;  /* 0x009896800000c95d */ /* 0x002fea0003900000 */
[----:B------:R-:W1:Y:S02]  /*1a5c0*/  @!P4 SYNCS.PHASECHK.TRANS64 P4, [R58+URZ+0x28c90], R65 ;  /* 0x028c90413a00c5a7 */ /* 0x000e64000808007f */
[----:B-1----:R-:W-:Y:S05]  /*1a5d0*/  @!P4 BRA `(.L_x_619) ;  /* 0xfffffffc00f0c947 */ /* 0x002fea000383ffff */
[----:B------:R-:W-:Y:S05]  /*1a5e0*/  BRA `(.L_x_861) ;  /* 0xfffffe9400547947 */ /* 0x000fea000383ffff */
.L_x_620:
[----:B------:R-:W-:Y:S01]  /*1a5f0*/  BSSY B1, `(.L_x_862) ;  /* 0x0000007000017945 */ /* 0x000fe20003800000 */
[----:B------:R-:W-:Y:S02]  /*1a600*/  IMAD.MOV.U32 R12, RZ, RZ, RZ ;  /* 0x000000ffff0c7224 */ /* 0x000fe400078e00ff */
[----:B------:R-:W-:Y:S02]  /*1a610*/  IMAD.MOV.U32 R11, RZ, RZ, 0x1c1f ;  /* 0x00001c1fff0b7424 */ /* 0x000fe400078e00ff */
[----:B------:R-:W-:-:S07]  /*1a620*/  IMAD.MOV.U32 R15, RZ, RZ, -0x1 ;  /* 0xffffffffff0f7424 */ /* 0x000fce00078e00ff */
[----:B0-----:R-:W-:Y:S05]  /*1a630*/  WARPSYNC.COLLECTIVE R15, `(.L_x_863) ;  /* 0x000000000f087348 */ /* 0x001fea0003c00000 */
[----:B------:R1:W2:Y:S02]  /*1a640*/  SHFL.IDX P6, R14, R13, R12, R11 ;  /* 0x0000000c0d0e7389 */ /* 0x0002a400000c000b */
[----:B012---:R-:W-:Y:S01]  /*1a650*/  ENDCOLLECTIVE ;  /* 0x000000000000791b */ /* 0x007fe20003800000 */
.L_x_863:
[----:B------:R-:W-:Y:S05]  /*1a660*/  BSYNC B1 ;  /* 0x0000000000017941 */ /* 0x000fea0003800000 */
.L_x_862:
        /* <DEDUP_REMOVED lines=8> */
.L_x_864:
[----:B------:R-:W-:Y:S01]  /*1a6f0*/  IMAD.MOV.U32 R67, RZ, RZ, R14 ;  /* 0x000000ffff437224 */ /* 0x000fe200078e000e */
[----:B------:R-:W-:Y:S06]  /*1a700*/  BRA `(.L_x_865) ;  /* 0xfffffe9400207947 */ /* 0x000fec000383ffff */
.L_x_625:
[----:B-1----:R1:W2:Y:S02]  /*1a710*/  SYNCS.PHASECHK.TRANS64.TRYWAIT P2, [R58+URZ+0x28c90], R65 ;  /* 0x028c90413a0075a7 */ /* 0x0022a4000804017f */
[----:B--2---:R-:W-:Y:S05]  /*1a720*/  @!P2 NANOSLEEP.SYNCS 0x989680 ;  /* 0x009896800000a95d */ /* 0x004fea0003900000 */
[----:B------:R-:W2:Y:S02]  /*1a730*/  @!P2 SYNCS.PHASECHK.TRANS64 P2, [R58+URZ+0x28c90], R65 ;  /* 0x028c90413a00a5a7 */ /* 0x000ea4000804007f */
[----:B--2---:R-:W-:Y:S05]  /*1a740*/  @!P2 BRA `(.L_x_625) ;  /* 0xfffffffc00f0a947 */ /* 0x004fea000383ffff */
[----:B------:R-:W-:Y:S05]  /*1a750*/  BRA `(.L_x_866) ;  /* 0xfffffe9c00307947 */ /* 0x000fea000383ffff */
.L_x_626:
[----:B------:R-:W-:Y:S01]  /*1a760*/  BSSY B1, `(.L_x_867) ;  /* 0x0000007000017945 */ /* 0x000fe20003800000 */
[----:B------:R-:W-:Y:S02]  /*1a770*/  IMAD.MOV.U32 R12, RZ, RZ, RZ ;  /* 0x000000ffff0c7224 */ /* 0x000fe400078e00ff */
[----:B------:R-:W-:Y:S02]  /*1a780*/  IMAD.MOV.U32 R11, RZ, RZ, 0x1c1f ;  /* 0x00001c1fff0b7424 */ /* 0x000fe400078e00ff */
[----:B------:R-:W-:-:S07]  /*1a790*/  IMAD.MOV.U32 R15, RZ, RZ, -0x1 ;  /* 0xffffffffff0f7424 */ /* 0x000fce00078e00ff */
[----:B-1----:R-:W-:Y:S05]  /*1a7a0*/  WARPSYNC.COLLECTIVE R15, `(.L_x_868) ;  /* 0x000000000f087348 */ /* 0x002fea0003c00000 */
[----:B------:R0:W2:Y:S02]  /*1a7b0*/  SHFL.IDX P6, R14, R13, R12, R11 ;  /* 0x0000000c0d0e7389 */ /* 0x0000a400000c000b */
[----:B012---:R-:W-:Y:S01]  /*1a7c0*/  ENDCOLLECTIVE ;  /* 0x000000000000791b */ /* 0x007fe20003800000 */
.L_x_868:
[----:B------:R-:W-:Y:S05]  /*1a7d0*/  BSYNC B1 ;  /* 0x0000000000017941 */ /* 0x000fea0003800000 */
.L_x_867:
        /* <DEDUP_REMOVED lines=8> */
.L_x_869:
[----:B------:R-:W-:Y:S05]  /*1a860*/  BRA `(.L_x_870) ;  /* 0xfffffe9c00507947 */ /* 0x000fea000383ffff */
.L_x_630:
[----:B-1----:R1:W2:Y:S02]  /*1a870*/  SYNCS.PHASECHK.TRANS64.TRYWAIT P3, [R58+URZ+0x28cb0], R65 ;  /* 0x028cb0413a0075a7 */ /* 0x0022a4000806017f */
[----:B--2---:R-:W-:Y:S05]  /*1a880*/  @!P3 NANOSLEEP.SYNCS 0x989680 ;  /* 0x009896800000b95d */ /* 0x004fea0003900000 */
[----:B------:R-:W2:Y:S02]  /*1a890*/  @!P3 SYNCS.PHASECHK.TRANS64 P3, [R58+URZ+0x28cb0], R65 ;  /* 0x028cb0413a00b5a7 */ /* 0x000ea4000806007f */
[----:B--2---:R-:W-:Y:S05]  /*1a8a0*/  @!P3 BRA `(.L_x_630) ;  /* 0xfffffffc00f0b947 */ /* 0x004fea000383ffff */
[----:B------:R-:W-:Y:S05]  /*1a8b0*/  BRA `(.L_x_871) ;  /* 0xfffffe9c00dc7947 */ /* 0x000fea000383ffff */
.L_x_643:
[----:B0-----:R0:W1:Y:S02]  /*1a8c0*/  SYNCS.PHASECHK.TRANS64.TRYWAIT P1, [R10+URZ+0x28c50], R7 ;  /* 0x028c50070a0075a7 */ /* 0x001064000802017f */
[----:B-1----:R-:W-:Y:S05]  /*1a8d0*/  @!P1 NANOSLEEP.SYNCS 0x989680 ;  /* 0x009896800000995d */ /* 0x002fea0003900000 */
[----:B------:R-:W1:Y:S02]  /*1a8e0*/  @!P1 SYNCS.PHASECHK.TRANS64 P1, [R10+URZ+0x28c50], R7 ;  /* 0x028c50070a0095a7 */ /* 0x000e64000802007f */
[----:B-1----:R-:W-:Y:S05]  /*1a8f0*/  @!P1 BRA `(.L_x_643) ;  /* 0xfffffffc00f09947 */ /* 0x002fea000383ffff */
[----:B------:R-:W-:Y:S05]  /*1a900*/  BRA `(.L_x_872) ;  /* 0xfffffeb000447947 */ /* 0x000fea000383ffff */
.L_x_651:
[----:B-1----:R1:W2:Y:S02]  /*1a910*/  SYNCS.PHASECHK.TRANS64.TRYWAIT P1, [R10+URZ+0x28c50], R11 ;  /* 0x028c500b0a0075a7 */ /* 0x0022a4000802017f */
[----:B--2---:R-:W-:Y:S05]  /*1a920*/  @!P1 NANOSLEEP.SYNCS 0x989680 ;  /* 0x009896800000995d */ /* 0x004fea0003900000 */
[----:B------:R-:W2:Y:S02]  /*1a930*/  @!P1 SYNCS.PHASECHK.TRANS64 P1, [R10+URZ+0x28c50], R11 ;  /* 0x028c500b0a0095a7 */ /* 0x000ea4000802007f */
[----:B--2---:R-:W-:Y:S05]  /*1a940*/  @!P1 BRA `(.L_x_651) ;  /* 0xfffffffc00f09947 */ /* 0x004fea000383ffff */
[----:B------:R-:W-:Y:S05]  /*1a950*/  BRA `(.L_x_650) ;  /* 0xfffffebc00647947 */ /* 0x000fea000383ffff */
.L_x_667:
        /* <DEDUP_REMOVED lines=8> */
.L_x_874:
[----:B------:R-:W-:Y:S05]  /*1a9e0*/  BSYNC B1 ;  /* 0x0000000000017941 */ /* 0x000fea0003800000 */
.L_x_873:
        /* <DEDUP_REMOVED lines=8> */
.L_x_875:
[----:B------:R-:W-:Y:S02]  /*1aa70*/  IMAD.MOV.U32 R13, RZ, RZ, R24 ;  /* 0x000000ffff0d7224 */ /* 0x000fe400078e0018 */
[----:B------:R-:W-:-:S07]  /*1aa80*/  IMAD.MOV.U32 R3, RZ, RZ, R14 ;  /* 0x000000ffff037224 */ /* 0x000fce00078e000e */
[----:B------:R-:W-:Y:S05]  /*1aa90*/  WARPSYNC.COLLECTIVE R15, `(.L_x_876) ;  /* 0x000000000f087348 */ /* 0x000fea0003c00000 */
[----:B------:R0:W1:Y:S02]  /*1aaa0*/  SHFL.IDX P6, R14, R13, R12, R11 ;  /* 0x0000000c0d0e7389 */ /* 0x00006400000c000b */
[----:B01----:R-:W-:Y:S01]  /*1aab0*/  ENDCOLLECTIVE ;  /* 0x000000000000791b */ /* 0x003fe20003800000 */
.L_x_876:
[----:B------:R-:W-:Y:S02]  /*1aac0*/  IMAD.MOV.U32 R13, RZ, RZ, R27 ;  /* 0x000000ffff0d7224 */ /* 0x000fe400078e001b */
[----:B------:R-:W-:-:S07]  /*1aad0*/  IMAD.MOV.U32 R24, RZ, RZ, R14 ;  /* 0x000000ffff187224 */ /* 0x000fce00078e000e */
[----:B------:R-:W-:Y:S05]  /*1aae0*/  WARPSYNC.COLLECTIVE R15, `(.L_x_877) ;  /* 0x000000000f087348 */ /* 0x000fea0003c00000 */
[----:B------:R0:W1:Y:S02]  /*1aaf0*/  SHFL.IDX P6, R14, R13, R12, R11 ;  /* 0x0000000c0d0e7389 */ /* 0x00006400000c000b */
[----:B01----:R-:W-:Y:S01]  /*1ab00*/  ENDCOLLECTIVE ;  /* 0x000000000000791b */ /* 0x003fe20003800000 */
.L_x_877:
[----:B------:R-:W-:Y:S01]  /*1ab10*/  IMAD.MOV.U32 R21, RZ, RZ, R14 ;  /* 0x000000ffff157224 */ /* 0x000fe200078e000e */
[----:B------:R-:W-:Y:S06]  /*1ab20*/  BRA `(.L_x_878) ;  /* 0xfffffed400287947 */ /* 0x000fec000383ffff */
.L_x_671:
[----:B0-----:R0:W1:Y:S02]  /*1ab30*/  SYNCS.PHASECHK.TRANS64.TRYWAIT P0, [R2+URZ+0x28c00], R25 ;  /* 0x028c0019020075a7 */ /* 0x001064000800017f */
[----:B-1----:R-:W-:Y:S05]  /*1ab40*/  @!P0 NANOSLEEP.SYNCS 0x989680 ;  /* 0x009896800000895d */ /* 0x002fea0003900000 */
[----:B------:R-:W1:Y:S02]  /*1ab50*/  @!P0 SYNCS.PHASECHK.TRANS64 P0, [R2+URZ+0x28c00], R25 ;  /* 0x028c0019020085a7 */ /* 0x000e64000800007f */
[----:B-1----:R-:W-:Y:S05]  /*1ab60*/  @!P0 BRA `(.L_x_671) ;  /* 0xfffffffc00f08947 */ /* 0x002fea000383ffff */
[----:B------:R-:W-:Y:S05]  /*1ab70*/  BRA `(.L_x_879) ;  /* 0xfffffed800447947 */ /* 0x000fea000383ffff */
.L_x_679:
        /* <DEDUP_REMOVED lines=8> */
.L_x_881:
[----:B------:R-:W-:Y:S05]  /*1ac00*/  BSYNC B1 ;  /* 0x0000000000017941 */ /* 0x000fea0003800000 */
.L_x_880:
        /* <DEDUP_REMOVED lines=8> */
.L_x_882:
[----:B------:R-:W-:Y:S02]  /*1ac90*/  IMAD.MOV.U32 R13, RZ, RZ, R24 ;  /* 0x000000ffff0d7224 */ /* 0x000fe400078e0018 */
[----:B------:R-:W-:-:S07]  /*1aca0*/  IMAD.MOV.U32 R3, RZ, RZ, R14 ;  /* 0x000000ffff037224 */ /* 0x000fce00078e000e */
[----:B------:R-:W-:Y:S05]  /*1acb0*/  WARPSYNC.COLLECTIVE R15, `(.L_x_883) ;  /* 0x000000000f087348 */ /* 0x000fea0003c00000 */
[----:B------:R0:W1:Y:S02]  /*1acc0*/  SHFL.IDX P6, R14, R13, R12, R11 ;  /* 0x0000000c0d0e7389 */ /* 0x00006400000c000b */
[----:B01----:R-:W-:Y:S01]  /*1acd0*/  ENDCOLLECTIVE ;  /* 0x000000000000791b */ /* 0x003fe20003800000 */
.L_x_883:
[----:B------:R-:W-:Y:S02]  /*1ace0*/  IMAD.MOV.U32 R13, RZ, RZ, R27 ;  /* 0x000000ffff0d7224 */ /* 0x000fe400078e001b */
[----:B------:R-:W-:-:S07]  /*1acf0*/  IMAD.MOV.U32 R20, RZ, RZ, R14 ;  /* 0x000000ffff147224 */ /* 0x000fce00078e000e */
[----:B------:R-:W-:Y:S05]  /*1ad00*/  WARPSYNC.COLLECTIVE R15, `(.L_x_884) ;  /* 0x000000000f087348 */ /* 0x000fea0003c00000 */
[----:B------:R0:W1:Y:S02]  /*1ad10*/  SHFL.IDX P6, R14, R13, R12, R11 ;  /* 0x0000000c0d0e7389 */ /* 0x00006400000c000b */
[----:B01----:R-:W-:Y:S01]  /*1ad20*/  ENDCOLLECTIVE ;  /* 0x000000000000791b */ /* 0x003fe20003800000 */
.L_x_884:
[----:B------:R-:W-:Y:S05]  /*1ad30*/  BRA `(.L_x_885) ;  /* 0xfffffee000b47947 */ /* 0x000fea000383ffff */
.L_x_683:
[----:B0-----:R0:W1:Y:S02]  /*1ad40*/  SYNCS.PHASECHK.TRANS64.TRYWAIT P1, [R2+URZ+0x28c00], R27 ;  /* 0x028c001b020075a7 */ /* 0x001064000802017f */
[----:B-1----:R-:W-:Y:S05]  /*1ad50*/  @!P1 NANOSLEEP.SYNCS 0x989680 ;  /* 0x009896800000995d */ /* 0x002fea0003900000 */
[----:B------:R-:W1:Y:S02]  /*1ad60*/  @!P1 SYNCS.PHASECHK.TRANS64 P1, [R2+URZ+0x28c00], R27 ;  /* 0x028c001b020095a7 */ /* 0x000e64000802007f */
[----:B-1----:R-:W-:Y:S05]  /*1ad70*/  @!P1 BRA `(.L_x_683) ;  /* 0xfffffffc00f09947 */ /* 0x002fea000383ffff */
[----:B------:R-:W-:Y:S05]  /*1ad80*/  BRA `(.L_x_886) ;  /* 0xfffffee400947947 */ /* 0x000fea000383ffff */
.L_x_689:
[----:B0-----:R0:W1:Y:S02]  /*1ad90*/  SYNCS.PHASECHK.TRANS64.TRYWAIT P1, [R14+URZ+0x28c30], R15 ;  /* 0x028c300f0e0075a7 */ /* 0x001064000802017f */
[----:B-1----:R-:W-:Y:S05]  /*1ada0*/  @!P1 NANOSLEEP.SYNCS 0x989680 ;  /* 0x009896800000995d */ /* 0x002fea0003900000 */
[----:B------:R-:W1:Y:S02]  /*1adb0*/  @!P1 SYNCS.PHASECHK.TRANS64 P1, [R14+URZ+0x28c30], R15 ;  /* 0x028c300f0e0095a7 */ /* 0x000e64000802007f */
[----:B-1----:R-:W-:Y:S05]  /*1adc0*/  @!P1 BRA `(.L_x_689) ;  /* 0xfffffffc00f09947 */ /* 0x002fea000383ffff */
[----:B------:R-:W-:Y:S05]  /*1add0*/  BRA `(.L_x_688) ;  /* 0xfffffef000c87947 */ /* 0x000fea000383ffff */
.L_x_695:
[----:B--2---:R2:W3:Y:S02]  /*1ade0*/  SYNCS.PHASECHK.TRANS64.TRYWAIT P1, [R14+URZ+0x28c50], R15 ;  /* 0x028c500f0e0075a7 */ /* 0x0044e4000802017f */
[----:B---3--:R-:W-:Y:S05]  /*1adf0*/  @!P1 NANOSLEEP.SYNCS 0x989680 ;  /* 0x009896800000995d */ /* 0x008fea0003900000 */
[----:B------:R-:W3:Y:S02]  /*1ae00*/  @!P1 SYNCS.PHASECHK.TRANS64 P1, [R14+URZ+0x28c50], R15 ;  /* 0x028c500f0e0095a7 */ /* 0x000ee4000802007f */
[----:B---3--:R-:W-:Y:S05]  /*1ae10*/  @!P1 BRA `(.L_x_695) ;  /* 0xfffffffc00f09947 */ /* 0x008fea000383ffff */
[----:B------:R-:W-:Y:S05]  /*1ae20*/  BRA `(.L_x_694) ;  /* 0xffffff0400007947 */ /* 0x000fea000383ffff */
.L_x_703:
[----:B-1----:R1:W2:Y:S02]  /*1ae30*/  SYNCS.PHASECHK.TRANS64.TRYWAIT P2, [R21+URZ+0x28c30], R14 ;  /* 0x028c300e150075a7 */ /* 0x0022a4000804017f */
[----:B--2---:R-:W-:Y:S05]  /*1ae40*/  @!P2 NANOSLEEP.SYNCS 0x989680 ;  /* 0x009896800000a95d */ /* 0x004fea0003900000 */
[----:B------:R-:W2:Y:S02]  /*1ae50*/  @!P2 SYNCS.PHASECHK.TRANS64 P2, [R21+URZ+0x28c30], R14 ;  /* 0x028c300e1500a5a7 */ /* 0x000ea4000804007f */
[----:B--2---:R-:W-:Y:S05]  /*1ae60*/  @!P2 BRA `(.L_x_703) ;  /* 0xfffffffc00f0a947 */ /* 0x004fea000383ffff */
[----:B------:R-:W-:Y:S05]  /*1ae70*/  BRA `(.L_x_702) ;  /* 0xffffff08001c7947 */ /* 0x000fea000383ffff */
.L_x_709:
[----:B----4-:R4:W0:Y:S02]  /*1ae80*/  SYNCS.PHASECHK.TRANS64.TRYWAIT P2, [R21+URZ+0x28c50], R14 ;  /* 0x028c500e150075a7 */ /* 0x010824000804017f */
[----:B0-----:R-:W-:Y:S05]  /*1ae90*/  @!P2 NANOSLEEP.SYNCS 0x989680 ;  /* 0x009896800000a95d */ /* 0x001fea0003900000 */
[----:B------:R-:W0:Y:S02]  /*1aea0*/  @!P2 SYNCS.PHASECHK.TRANS64 P2, [R21+URZ+0x28c50], R14 ;  /* 0x028c500e1500a5a7 */ /* 0x000e24000804007f */
[----:B0-----:R-:W-:Y:S05]  /*1aeb0*/  @!P2 BRA `(.L_x_709) ;  /* 0xfffffffc00f0a947 */ /* 0x001fea000383ffff */
[----:B------:R-:W-:Y:S05]  /*1aec0*/  BRA `(.L_x_708) ;  /* 0xffffff1c00787947 */ /* 0x000fea000383ffff */
.L_x_743:
        /* <DEDUP_REMOVED lines=8> */
[----:B------:R-:W-:Y:S05]  /*1af50*/  WARPSYNC.COLLECTIVE R15, `(.L_x_888) ;  /* 0x000000000f087348 */ /* 0x000fea0003c00000 */
[----:B------:R0:W1:Y:S02]  /*1af60*/  SHFL.IDX P6, R14, R13, R12, R11 ;  /* 0x0000000c0d0e7389 */ /* 0x00006400000c000b */
[----:B01----:R-:W-:Y:S01]  /*1af70*/  ENDCOLLECTIVE ;  /* 0x000000000000791b */ /* 0x003fe20003800000 */
.L_x_888:
[----:B------:R-:W-:Y:S05]  /*1af80*/  BSYNC B1 ;  /* 0x0000000000017941 */ /* 0x000fea0003800000 */
.L_x_887:
[----:B------:R-:W-:Y:S05]  /*1af90*/  BRA `(.L_x_889) ;  /* 0xffffff9000a87947 */ /* 0x000fea000383ffff */
.L_x_745:
[----:B------:R-:W-:Y:S01]  /*1afa0*/  BSSY B1, `(.L_x_890) ;  /* 0x0000006000017945 */ /* 0x000fe20003800000 */
[----:B------:R-:W-:-:S07]  /*1afb0*/  IMAD.MOV.U32 R15, RZ, RZ, -0x1 ;  /* 0xffffffffff0f7424 */ /* 0x000fce00078e00ff */
[----:B0-----:R-:W-:Y:S05]  /*1afc0*/  WARPSYNC.COLLECTIVE R15, `(.L_x_891) ;  /* 0x000000000f0c7348 */ /* 0x001fea0003c00000 */
[----:B------:R-:W-:Y:S02]  /*1afd0*/  ELECT P6, UR62, PT ;  /* 0x00000000003e782f */ /* 0x000fe400038c0000 */
[----:B------:R-:W-:Y:S01]  /*1afe0*/  MOV R14, UR62 ;  /* 0x0000003e000e7c02 */ /* 0x000fe20008000f00 */
[----:B0-----:R-:W-:Y:S10]  /*1aff0*/  ENDCOLLECTIVE ;  /* 0x000000000000791b */ /* 0x001ff40003800000 */
.L_x_891:
[----:B------:R-:W-:Y:S05]  /*1b000*/  BSYNC B1 ;  /* 0x0000000000017941 */ /* 0x000fea0003800000 */
.L_x_890:
[----:B------:R-:W-:Y:S05]  /*1b010*/  BRA `(.L_x_744) ;  /* 0xffffff9000a07947 */ /* 0x000fea000383ffff */
.L_x_747:
[----:B0-----:R0:W1:Y:S02]  /*1b020*/  SYNCS.PHASECHK.TRANS64.TRYWAIT P0, [R17+URZ+0x28c20], R3 ;  /* 0x028c2003110075a7 */ /* 0x001064000800017f */
[----:B-1----:R-:W-:Y:S05]  /*1b030*/  @!P0 NANOSLEEP.SYNCS 0x989680 ;  /* 0x009896800000895d */ /* 0x002fea0003900000 */
[----:B------:R-:W1:Y:S02]  /*1b040*/  @!P0 SYNCS.PHASECHK.TRANS64 P0, [R17+URZ+0x28c20], R3 ;  /* 0x028c2003110085a7 */ /* 0x000e64000800007f */
[----:B-1----:R-:W-:Y:S05]  /*1b050*/  @!P0 BRA `(.L_x_747) ;  /* 0xfffffffc00f08947 */ /* 0x002fea000383ffff */
[----:B------:R-:W-:Y:S05]  /*1b060*/  BRA `(.L_x_892) ;  /* 0xffffff9000b07947 */ /* 0x000fea000383ffff */
.L_x_751:
[----:B0-----:R0:W1:Y:S02]  /*1b070*/  SYNCS.PHASECHK.TRANS64.TRYWAIT P0, [R3+URZ+0x28ca0], R8 ;  /* 0x028ca008030075a7 */ /* 0x001064000800017f */
[----:B-1----:R-:W-:Y:S05]  /*1b080*/  @!P0 NANOSLEEP.SYNCS 0x989680 ;  /* 0x009896800000895d */ /* 0x002fea0003900000 */
[----:B------:R-:W1:Y:S02]  /*1b090*/  @!P0 SYNCS.PHASECHK.TRANS64 P0, [R3+URZ+0x28ca0], R8 ;  /* 0x028ca008030085a7 */ /* 0x000e64000800007f */
[----:B-1----:R-:W-:Y:S05]  /*1b0a0*/  @!P0 BRA `(.L_x_751) ;  /* 0xfffffffc00f08947 */ /* 0x002fea000383ffff */
[----:B------:R-:W-:Y:S05]  /*1b0b0*/  BRA `(.L_x_893) ;  /* 0xffffff9000c87947 */ /* 0x000fea000383ffff */
.L_x_756:
[----:B-1----:R1:W2:Y:S02]  /*1b0c0*/  SYNCS.PHASECHK.TRANS64.TRYWAIT P0, [R3+URZ+0x28cc0], R8 ;  /* 0x028cc008030075a7 */ /* 0x0022a4000800017f */
[----:B--2---:R-:W-:Y:S05]  /*1b0d0*/  @!P0 NANOSLEEP.SYNCS 0x989680 ;  /* 0x009896800000895d */ /* 0x004fea0003900000 */
[----:B------:R-:W2:Y:S02]  /*1b0e0*/  @!P0 SYNCS.PHASECHK.TRANS64 P0, [R3+URZ+0x28cc0], R8 ;  /* 0x028cc008030085a7 */ /* 0x000ea4000800007f */
[----:B--2---:R-:W-:Y:S05]  /*1b0f0*/  @!P0 BRA `(.L_x_756) ;  /* 0xfffffffc00f08947 */ /* 0x004fea000383ffff */
[----:B------:R-:W-:Y:S05]  /*1b100*/  BRA `(.L_x_894) ;  /* 0xffffff9400447947 */ /* 0x000fea000383ffff */
.L_x_770:
[----:B0-----:R0:W1:Y:S02]  /*1b110*/  SYNCS.PHASECHK.TRANS64.TRYWAIT P2, [R8+URZ+0x28ca0], R2 ;  /* 0x028ca002080075a7 */ /* 0x001064000804017f */
[----:B-1----:R-:W-:Y:S05]  /*1b120*/  @!P2 NANOSLEEP.SYNCS 0x989680 ;  /* 0x009896800000a95d */ /* 0x002fea0003900000 */
[----:B------:R-:W1:Y:S02]  /*1b130*/  @!P2 SYNCS.PHASECHK.TRANS64 P2, [R8+URZ+0x28ca0], R2 ;  /* 0x028ca0020800a5a7 */ /* 0x000e64000804007f */
[----:B-1----:R-:W-:Y:S05]  /*1b140*/  @!P2 BRA `(.L_x_770) ;  /* 0xfffffffc00f0a947 */ /* 0x002fea000383ffff */
[----:B------:R-:W-:Y:S05]  /*1b150*/  BRA `(.L_x_895) ;  /* 0xffffff9c00a87947 */ /* 0x000fea000383ffff */
.L_x_775:
[----:B-1----:R1:W2:Y:S02]  /*1b160*/  SYNCS.PHASECHK.TRANS64.TRYWAIT P2, [R8+URZ+0x28cc0], R2 ;  /* 0x028cc002080075a7 */ /* 0x0022a4000804017f */
[----:B--2---:R-:W-:Y:S05]  /*1b170*/  @!P2 NANOSLEEP.SYNCS 0x989680 ;  /* 0x009896800000a95d */ /* 0x004fea0003900000 */
[----:B------:R-:W2:Y:S02]  /*1b180*/  @!P2 SYNCS.PHASECHK.TRANS64 P2, [R8+URZ+0x28cc0], R2 ;  /* 0x028cc0020800a5a7 */ /* 0x000ea4000804007f */
[----:B--2---:R-:W-:Y:S05]  /*1b190*/  @!P2 BRA `(.L_x_775) ;  /* 0xfffffffc00f0a947 */ /* 0x004fea000383ffff */
[----:B------:R-:W-:Y:S05]  /*1b1a0*/  BRA `(.L_x_896) ;  /* 0xffffffa000207947 */ /* 0x000fea000383ffff */
.L_x_797:
        /* <DEDUP_REMOVED lines=11> */
.L_x_898:
[----:B------:R-:W-:Y:S05]  /*1b260*/  BSYNC B0 ;  /* 0x0000000000007941 */ /* 0x000fea0003800000 */
.L_x_897:
[----:B------:R-:W-:Y:S05]  /*1b270*/  BRA `(.L_x_899) ;  /* 0xffffffb400947947 */ /* 0x000fea000383ffff */
.L_x_800:
[----:B0-----:R0:W1:Y:S02]  /*1b280*/  SYNCS.PHASECHK.TRANS64.TRYWAIT P0, [R30+URZ+0x28c40], R0 ;  /* 0x028c40001e0075a7 */ /* 0x001064000800017f */
[----:B-1----:R-:W-:Y:S05]  /*1b290*/  @!P0 NANOSLEEP.SYNCS 0x989680 ;  /* 0x009896800000895d */ /* 0x002fea0003900000 */
[----:B------:R-:W1:Y:S02]  /*1b2a0*/  @!P0 SYNCS.PHASECHK.TRANS64 P0, [R30+URZ+0x28c40], R0 ;  /* 0x028c40001e0085a7 */ /* 0x000e64000800007f */
[----:B-1----:R-:W-:Y:S05]  /*1b2b0*/  @!P0 BRA `(.L_x_800) ;  /* 0xfffffffc00f08947 */ /* 0x002fea000383ffff */
[----:B------:R-:W-:Y:S05]  /*1b2c0*/  BRA `(.L_x_900) ;  /* 0xffffffb400cc7947 */ /* 0x000fea000383ffff */
.L_x_801:
        /* <DEDUP_REMOVED lines=8> */
.L_x_902:
[----:B------:R-:W-:Y:S05]  /*1b350*/  BSYNC B0 ;  /* 0x0000000000007941 */ /* 0x000fea0003800000 */
.L_x_901:
        /* <DEDUP_REMOVED lines=9> */
.L_x_903:
[----:B------:R-:W-:Y:S02]  /*1b3f0*/  IMAD.MOV.U32 R13, RZ, RZ, R5 ;  /* 0x000000ffff0d7224 */ /* 0x000fe400078e0005 */
[----:B------:R-:W-:Y:S02]  /*1b400*/  IMAD.MOV.U32 R12, RZ, RZ, 0x1 ;  /* 0x00000001ff0c7424 */ /* 0x000fe400078e00ff */
[----:B------:R-:W-:-:S07]  /*1b410*/  IMAD.MOV.U32 R3, RZ, RZ, R14 ;  /* 0x000000ffff037224 */ /* 0x000fce00078e000e */
[----:B------:R-:W-:Y:S05]  /*1b420*/  WARPSYNC.COLLECTIVE R15, `(.L_x_904) ;  /* 0x000000000f087348 */ /* 0x000fea0003c00000 */
[----:B------:R0:W1:Y:S02]  /*1b430*/  SHFL.IDX P6, R14, R13, R12, R11 ;  /* 0x0000000c0d0e7389 */ /* 0x00006400000c000b */
[----:B01----:R-:W-:Y:S01]  /*1b440*/  ENDCOLLECTIVE ;  /* 0x000000000000791b */ /* 0x003fe20003800000 */
.L_x_904:
        /* <DEDUP_REMOVED lines=15> */
.L_x_905:
[----:B------:R-:W-:Y:S02]  /*1b540*/  @P0 IMAD R6, R4, 0x2, R17 ;  /* 0x0000000204060824 */ /* 0x000fe400078e0211 */
[----:B------:R-:W-:Y:S02]  /*1b550*/  IMAD.MOV.U32 R13, RZ, RZ, R5 ;  /* 0x000000ffff0d7224 */ /* 0x000fe400078e0005 */
[----:B------:R-:W-:Y:S02]  /*1b560*/  IMAD.MOV.U32 R12, RZ, RZ, 0x2 ;  /* 0x00000002ff0c7424 */ /* 0x000fe400078e00ff */
[----:B------:R-:W-:-:S07]  /*1b570*/  IMAD.MOV.U32 R3, RZ, RZ, R14 ;  /* 0x000000ffff037224 */ /* 0x000fce00078e000e */
[----:B------:R-:W-:Y:S05]  /*1b580*/  WARPSYNC.COLLECTIVE R15, `(.L_x_906) ;  /* 0x000000000f087348 */ /* 0x000fea0003c00000 */
[----:B------:R0:W1:Y:S02]  /*1b590*/  SHFL.IDX P6, R14, R13, R12, R11 ;  /* 0x0000000c0d0e7389 */ /* 0x00006400000c000b */
[----:B01----:R-:W-:Y:S01]  /*1b5a0*/  ENDCOLLECTIVE ;  /* 0x000000000000791b */ /* 0x003fe20003800000 */
.L_x_906:
        /* <DEDUP_REMOVED lines=15> */
.L_x_907:
[----:B------:R-:W-:Y:S02]  /*1b6a0*/  @P0 IMAD R6, R4, 0x2, R17 ;  /* 0x0000000204060824 */ /* 0x000fe400078e0211 */
[----:B------:R-:W-:Y:S02]  /*1b6b0*/  IMAD.MOV.U32 R13, RZ, RZ, R5 ;  /* 0x000000ffff0d7224 */ /* 0x000fe400078e0005 */
[----:B------:R-:W-:Y:S02]  /*1b6c0*/  IMAD.MOV.U32 R12, RZ, RZ, 0x3 ;  /* 0x00000003ff0c7424 */ /* 0x000fe400078e00ff */
[----:B------:R-:W-:-:S07]  /*1b6d0*/  IMAD.MOV.U32 R3, RZ, RZ, R14 ;  /* 0x000000ffff037224 */ /* 0x000fce00078e000e */
[----:B------:R-:W-:Y:S05]  /*1b6e0*/  WARPSYNC.COLLECTIVE R15, `(.L_x_908) ;  /* 0x000000000f087348 */ /* 0x000fea0003c00000 */
[----:B------:R0:W1:Y:S02]  /*1b6f0*/  SHFL.IDX P6, R14, R13, R12, R11 ;  /* 0x0000000c0d0e7389 */ /* 0x00006400000c000b */
[----:B01----:R-:W-:Y:S01]  /*1b700*/  ENDCOLLECTIVE ;  /* 0x000000000000791b */ /* 0x003fe20003800000 */
.L_x_908:
        /* <DEDUP_REMOVED lines=10> */
.L_x_909:
[----:B------:R-:W-:Y:S01]  /*1b7b0*/  @!PT LDS RZ, [RZ] ;  /* 0x00000000fffff984 */ /* 0x000fe20000000800 */
[----:B------:R-:W-:Y:S01]  /*1b7c0*/  @!PT LDS RZ, [RZ] ;  /* 0x00000000fffff984 */ /* 0x000fe20000000800 */
[----:B------:R-:W-:Y:S01]  /*1b7d0*/  @!PT LDS RZ, [RZ] ;  /* 0x00000000fffff984 */ /* 0x000fe20000000800 */
[----:B------:R0:W-:Y:S01]  /*1b7e0*/  @P0 LDGSTS.E.BYPASS.LTC128B.128 [R6+0x23400], desc[UR42][R2.64], !P2 ;  /* 0x2340000002060fae */ /* 0x0001e2000d101d6a */
[----:B------:R-:W-:Y:S01]  /*1b7f0*/  IMAD.MOV.U32 R0, RZ, RZ, R14 ;  /* 0x000000ffff007224 */ /* 0x000fe200078e000e */
[----:B------:R-:W-:Y:S06]  /*1b800*/  BRA `(.L_x_910) ;  /* 0xffffffb4007c7947 */ /* 0x000fec000383ffff */
.L_x_806:
        /* <DEDUP_REMOVED lines=9> */
.L_x_911:
[C---:B------:R-:W-:Y:S01]  /*1b8a0*/  VIADD R6, R25.reuse, 0x10 ;  /* 0x0000001019067836 */ /* 0x040fe20000000000 */
[----:B------:R-:W-:Y:S01]  /*1b8b0*/  ISETP.GE.AND P0, PT, R25, R3, PT ;  /* 0x000000031900720c */ /* 0x000fe20003f06270 */
[----:B------:R-:W-:Y:S02]  /*1b8c0*/  IMAD.MOV.U32 R13, RZ, RZ, R0 ;  /* 0x000000ffff0d7224 */ /* 0x000fe400078e0000 */
[----:B------:R-:W-:-:S10]  /*1b8d0*/  IMAD.MOV.U32 R4, RZ, RZ, R14 ;  /* 0x000000ffff047224 */ /* 0x000fd400078e000e */
[----:B------:R-:W-:Y:S05]  /*1b8e0*/  WARPSYNC.COLLECTIVE R15, `(.L_x_912) ;  /* 0x000000000f087348 */ /* 0x000fea0003c00000 */
[----:B------:R0:W1:Y:S02]  /*1b8f0*/  SHFL.IDX P6, R14, R13, R12, R11 ;  /* 0x0000000c0d0e7389 */ /* 0x00006400000c000b */
[----:B01----:R-:W-:Y:S01]  /*1b900*/  ENDCOLLECTIVE ;  /* 0x000000000000791b */ /* 0x003fe20003800000 */
.L_x_912:
[----:B------:R-:W-:Y:S02]  /*1b910*/  IMAD.MOV.U32 R13, RZ, RZ, R2 ;  /* 0x000000ffff0d7224 */ /* 0x000fe400078e0002 */
[----:B------:R-:W-:Y:S02]  /*1b920*/  IMAD.MOV.U32 R12, RZ, RZ, 0x1 ;  /* 0x00000001ff0c7424 */ /* 0x000fe400078e00ff */
[----:B------:R-:W-:-:S07]  /*1b930*/  IMAD.MOV.U32 R5, RZ, RZ, R14 ;  /* 0x000000ffff057224 */ /* 0x000fce00078e000e */
[----:B------:R-:W-:Y:S05]  /*1b940*/  WARPSYNC.COLLECTIVE R15, `(.L_x_913) ;  /* 0x000000000f087348 */ /* 0x000fea0003c00000 */
[----:B------:R0:W1:Y:S02]  /*1b950*/  SHFL.IDX P6, R14, R13, R12, R11 ;  /* 0x0000000c0d0e7389 */ /* 0x00006400000c000b */
[----:B01----:R-:W-:Y:S01]  /*1b960*/  ENDCOLLECTIVE ;  /* 0x000000000000791b */ /* 0x003fe20003800000 */
.L_x_913:
        /* <DEDUP_REMOVED lines=15> */
.L_x_914:
[----:B------:R-:W-:Y:S02]  /*1ba60*/  IMAD.MOV.U32 R13, RZ, RZ, R2 ;  /* 0x000000ffff0d7224 */ /* 0x000fe400078e0002 */
[----:B------:R-:W-:Y:S02]  /*1ba70*/  IMAD.MOV.U32 R12, RZ, RZ, 0x2 ;  /* 0x00000002ff0c7424 */ /* 0x000fe400078e00ff */
[----:B------:R-:W-:-:S07]  /*1ba80*/  IMAD.MOV.U32 R5, RZ, RZ, R14 ;  /* 0x000000ffff057224 */ /* 0x000fce00078e000e */
[----:B------:R-:W-:Y:S05]  /*1ba90*/  WARPSYNC.COLLECTIVE R15, `(.L_x_915) ;  /* 0x000000000f087348 */ /* 0x000fea0003c00000 */
[----:B------:R0:W1:Y:S02]  /*1baa0*/  SHFL.IDX P6, R14, R13, R12, R11 ;  /* 0x0000000c0d0e7389 */ /* 0x00006400000c000b */
[----:B01----:R-:W-:Y:S01]  /*1bab0*/  ENDCOLLECTIVE ;  /* 0x000000000000791b */ /* 0x003fe20003800000 */
.L_x_915:
        /* <DEDUP_REMOVED lines=16> */
.L_x_916:
[----:B------:R-:W-:Y:S02]  /*1bbc0*/  IMAD.MOV.U32 R13, RZ, RZ, R2 ;  /* 0x000000ffff0d7224 */ /* 0x000fe400078e0002 */
[----:B------:R-:W-:Y:S02]  /*1bbd0*/  IMAD.MOV.U32 R12, RZ, RZ, 0x3 ;  /* 0x00000003ff0c7424 */ /* 0x000fe400078e00ff */
[----:B------:R-:W-:-:S07]  /*1bbe0*/  IMAD.MOV.U32 R5, RZ, RZ, R14 ;  /* 0x000000ffff057224 */ /* 0x000fce00078e000e */
[----:B------:R-:W-:Y:S05]  /*1bbf0*/  WARPSYNC.COLLECTIVE R15, `(.L_x_917) ;  /* 0x000000000f087348 */ /* 0x000fea0003c00000 */
[----:B------:R0:W1:Y:S02]  /*1bc00*/  SHFL.IDX P6, R14, R13, R12, R11 ;  /* 0x0000000c0d0e7389 */ /* 0x00006400000c000b */
[----:B01----:R-:W-:Y:S01]  /*1bc10*/  ENDCOLLECTIVE ;  /* 0x000000000000791b */ /* 0x003fe20003800000 */
.L_x_917:
        /* <DEDUP_REMOVED lines=10> */
[----:B0-----:R-:W-:-:S07]  /*1bcc0*/  IMAD.MOV.U32 R4, RZ, RZ, R14 ;  /* 0x000000ffff047224 */ /* 0x001fce00078e000e */
[----:B------:R-:W-:Y:S05]  /*1bcd0*/  WARPSYNC.COLLECTIVE R15, `(.L_x_918) ;  /* 0x000000000f087348 */ /* 0x000fea0003c00000 */
[----:B------:R0:W1:Y:S02]  /*1bce0*/  SHFL.IDX P6, R14, R13, R12, R11 ;  /* 0x0000000c0d0e7389 */ /* 0x00006400000c000b */
[----:B01----:R-:W-:Y:S01]  /*1bcf0*/  ENDCOLLECTIVE ;  /* 0x000000000000791b */ /* 0x003fe20003800000 */
.L_x_918:
[----:B------:R-:W-:Y:S01]  /*1bd00*/  IMAD.MOV.U32 R0, RZ, RZ, R14 ;  /* 0x000000ffff007224 */ /* 0x000fe200078e000e */
[----:B------:R-:W-:Y:S06]  /*1bd10*/  BRA `(.L_x_919) ;  /* 0xffffffb800a47947 */ /* 0x000fec000383ffff */
.L_x_809:
[----:B0-----:R0:W1:Y:S02]  /*1bd20*/  SYNCS.PHASECHK.TRANS64.TRYWAIT P0, [R17+URZ+0x28c20], R0 ;  /* 0x028c2000110075a7 */ /* 0x001064000800017f */
[----:B-1----:R-:W-:Y:S05]  /*1bd30*/  @!P0 NANOSLEEP.SYNCS 0x989680 ;  /* 0x009896800000895d */ /* 0x002fea0003900000 */
[----:B------:R-:W1:Y:S02]  /*1bd40*/  @!P0 SYNCS.PHASECHK.TRANS64 P0, [R17+URZ+0x28c20], R0 ;  /* 0x028c2000110085a7 */ /* 0x000e64000800007f */
[----:B-1----:R-:W-:Y:S05]  /*1bd50*/  @!P0 BRA `(.L_x_809) ;  /* 0xfffffffc00f08947 */ /* 0x002fea000383ffff */
[----:B------:R-:W-:Y:S05]  /*1bd60*/  BRA `(.L_x_920) ;  /* 0xffffffbc00007947 */ /* 0x000fea000383ffff */
.L_x_812:
[----:B0-----:R0:W1:Y:S02]  /*1bd70*/  SYNCS.PHASECHK.TRANS64.TRYWAIT P0, [R30+URZ+0x28c60], R0 ;  /* 0x028c60001e0075a7 */ /* 0x001064000800017f */
[----:B-1----:R-:W-:Y:S05]  /*1bd80*/  @!P0 NANOSLEEP.SYNCS 0x989680 ;  /* 0x009896800000895d */ /* 0x002fea0003900000 */
[----:B------:R-:W1:Y:S02]  /*1bd90*/  @!P0 SYNCS.PHASECHK.TRANS64 P0, [R30+URZ+0x28c60], R0 ;  /* 0x028c60001e0085a7 */ /* 0x000e64000800007f */
[----:B-1----:R-:W-:Y:S05]  /*1bda0*/  @!P0 BRA `(.L_x_812) ;  /* 0xfffffffc00f08947 */ /* 0x002fea000383ffff */
[----:B------:R-:W-:Y:S05]  /*1bdb0*/  BRA `(.L_x_921) ;  /* 0xffffffbc00107947 */ /* 0x000fea000383ffff */
.L_x_813:
        /* <DEDUP_REMOVED lines=8> */
.L_x_923:
[----:B------:R-:W-:Y:S05]  /*1be40*/  BSYNC B0 ;  /* 0x0000000000007941 */ /* 0x000fea0003800000 */
.L_x_922:
[----:B------:R0:W5:Y:S01]  /*1be50*/  LDL R8, [R1+0x8] ;  /* 0x0000080001087983 */ /* 0x0001620000100800 */
        /* <DEDUP_REMOVED lines=14> */
.L_x_924:
        /* <DEDUP_REMOVED lines=40> */
.L_x_925:
[----:B------:R-:W-:Y:S02]  /*1c1c0*/  IMAD.MOV.U32 R13, RZ, RZ, R5 ;  /* 0x000000ffff0d7224 */ /* 0x000fe400078e0005 */
[----:B------:R-:W-:-:S07]  /*1c1d0*/  IMAD.MOV.U32 R3, RZ, RZ, R14 ;  /* 0x000000ffff037224 */ /* 0x000fce00078e000e */
[----:B------:R-:W-:Y:S05]  /*1c1e0*/  WARPSYNC.COLLECTIVE R15, `(.L_x_926) ;  /* 0x000000000f087348 */ /* 0x000fea0003c00000 */
[----:B------:R0:W1:Y:S02]  /*1c1f0*/  SHFL.IDX P6, R14, R13, R12, R11 ;  /* 0x0000000c0d0e7389 */ /* 0x00006400000c000b */
[----:B01----:R-:W-:Y:S01]  /*1c200*/  ENDCOLLECTIVE ;  /* 0x000000000000791b */ /* 0x003fe20003800000 */
.L_x_926:
        /* <DEDUP_REMOVED lines=29> */
.L_x_927:
[----:B------:R-:W-:Y:S02]  /*1c3e0*/  IMAD.MOV.U32 R13, RZ, RZ, R5 ;  /* 0x000000ffff0d7224 */ /* 0x000fe400078e0005 */
[----:B------:R-:W-:-:S07]  /*1c3f0*/  IMAD.MOV.U32 R7, RZ, RZ, R14 ;  /* 0x000000ffff077224 */ /* 0x000fce00078e000e */
[----:B------:R-:W-:Y:S05]  /*1c400*/  WARPSYNC.COLLECTIVE R15, `(.L_x_928) ;  /* 0x000000000f087348 */ /* 0x000fea0003c00000 */
[----:B------:R0:W1:Y:S02]  /*1c410*/  SHFL.IDX P6, R14, R13, R12, R11 ;  /* 0x0000000c0d0e7389 */ /* 0x00006400000c000b */
[----:B01----:R-:W-:Y:S01]  /*1c420*/  ENDCOLLECTIVE ;  /* 0x000000000000791b */ /* 0x003fe20003800000 */
.L_x_928:
        /* <DEDUP_REMOVED lines=29> */
.L_x_929:
[----:B------:R-:W-:Y:S02]  /*1c600*/  IMAD.MOV.U32 R13, RZ, RZ, R5 ;  /* 0x000000ffff0d7224 */ /* 0x000fe400078e0005 */
[----:B------:R-:W-:-:S07]  /*1c610*/  IMAD.MOV.U32 R6, RZ, RZ, R14 ;  /* 0x000000ffff067224 */ /* 0x000fce00078e000e */
[----:B------:R-:W-:Y:S05]  /*1c620*/  WARPSYNC.COLLECTIVE R15, `(.L_x_930) ;  /* 0x000000000f087348 */ /* 0x000fea0003c00000 */
[----:B------:R0:W1:Y:S02]  /*1c630*/  SHFL.IDX P6, R14, R13, R12, R11 ;  /* 0x0000000c0d0e7389 */ /* 0x00006400000c000b */
[----:B01----:R-:W-:Y:S01]  /*1c640*/  ENDCOLLECTIVE ;  /* 0x000000000000791b */ /* 0x003fe20003800000 */
.L_x_930:
[----:B------:R-:W-:Y:S01]  /*1c650*/  IMAD.MOV.U32 R2, RZ, RZ, R14 ;  /* 0x000000ffff027224 */ /* 0x000fe200078e000e */
[----:B------:R-:W-:Y:S06]  /*1c660*/  BRA `(.L_x_931) ;  /* 0xffffffb8009c7947 */ /* 0x000fec000383ffff */
.L_x_820:
[----:B0-----:R0:W1:Y:S02]  /*1c670*/  SYNCS.PHASECHK.TRANS64.TRYWAIT P0, [R6+URZ+0x28c40], R20 ;  /* 0x028c4014060075a7 */ /* 0x001064000800017f */
[----:B-1----:R-:W-:Y:S05]  /*1c680*/  @!P0 NANOSLEEP.SYNCS 0x989680 ;  /* 0x009896800000895d */ /* 0x002fea0003900000 */
[----:B------:R-:W1:Y:S02]  /*1c690*/  @!P0 SYNCS.PHASECHK.TRANS64 P0, [R6+URZ+0x28c40], R20 ;  /* 0x028c4014060085a7 */ /* 0x000e64000800007f */
[----:B-1----:R-:W-:Y:S05]  /*1c6a0*/  @!P0 BRA `(.L_x_820) ;  /* 0xfffffffc00f08947 */ /* 0x002fea000383ffff */
[----:B------:R-:W-:Y:S05]  /*1c6b0*/  BRA `(.L_x_932) ;  /* 0xffffffc0002c7947 */ /* 0x000fea000383ffff */
.L_x_821:
        /* <DEDUP_REMOVED lines=8> */
.L_x_934:
[----:B------:R-:W-:Y:S05]  /*1c740*/  BSYNC B1 ;  /* 0x0000000000017941 */ /* 0x000fea0003800000 */
.L_x_933:
        /* <DEDUP_REMOVED lines=9> */
.L_x_935:
[----:B------:R-:W-:Y:S02]  /*1c7e0*/  IMAD.MOV.U32 R13, RZ, RZ, R25 ;  /* 0x000000ffff0d7224 */ /* 0x000fe400078e0019 */
[----:B------:R-:W-:Y:S02]  /*1c7f0*/  IMAD.MOV.U32 R12, RZ, RZ, 0x1 ;  /* 0x00000001ff0c7424 */ /* 0x000fe400078e00ff */
[----:B------:R-:W-:-:S07]  /*1c800*/  IMAD.MOV.U32 R2, RZ, RZ, R14 ;  /* 0x000000ffff027224 */ /* 0x000fce00078e000e */
[----:B------:R-:W-:Y:S05]  /*1c810*/  WARPSYNC.COLLECTIVE R15, `(.L_x_936) ;  /* 0x000000000f087348 */ /* 0x000fea0003c00000 */
[----:B------:R0:W1:Y:S02]  /*1c820*/  SHFL.IDX P6, R14, R13, R12, R11 ;  /* 0x0000000c0d0e7389 */ /* 0x00006400000c000b */
[----:B01----:R-:W-:Y:S01]  /*1c830*/  ENDCOLLECTIVE ;  /* 0x000000000000791b */ /* 0x003fe20003800000 */
.L_x_936:
        /* <DEDUP_REMOVED lines=11> */
.L_x_937:
[----:B------:R-:W-:Y:S02]  /*1c8f0*/  IMAD.MOV.U32 R13, RZ, RZ, R25 ;  /* 0x000000ffff0d7224 */ /* 0x000fe400078e0019 */
[----:B------:R-:W-:Y:S02]  /*1c900*/  IMAD.MOV.U32 R12, RZ, RZ, 0x2 ;  /* 0x00000002ff0c7424 */ /* 0x000fe400078e00ff */
[----:B------:R-:W-:-:S07]  /*1c910*/  IMAD.MOV.U32 R2, RZ, RZ, R14 ;  /* 0x000000ffff027224 */ /* 0x000fce00078e000e */
[----:B------:R-:W-:Y:S05]  /*1c920*/  WARPSYNC.COLLECTIVE R15, `(.L_x_938) ;  /* 0x000000000f087348 */ /* 0x000fea0003c00000 */
[----:B------:R0:W1:Y:S02]  /*1c930*/  SHFL.IDX P6, R14, R13, R12, R11 ;  /* 0x0000000c0d0e7389 */ /* 0x00006400000c000b */
[----:B01----:R-:W-:Y:S01]  /*1c940*/  ENDCOLLECTIVE ;  /* 0x000000000000791b */ /* 0x003fe20003800000 */
.L_x_938:
        /* <DEDUP_REMOVED lines=11> */
.L_x_939:
[----:B------:R-:W-:Y:S02]  /*1ca00*/  IMAD.MOV.U32 R13, RZ, RZ, R25 ;  /* 0x000000ffff0d7224 */ /* 0x000fe400078e0019 */
[----:B------:R-:W-:Y:S02]  /*1ca10*/  IMAD.MOV.U32 R12, RZ, RZ, 0x3 ;  /* 0x00000003ff0c7424 */ /* 0x000fe400078e00ff */
[----:B------:R-:W-:-:S07]  /*1ca20*/  IMAD.MOV.U32 R2, RZ, RZ, R14 ;  /* 0x000000ffff027224 */ /* 0x000fce00078e000e */
[----:B------:R-:W-:Y:S05]  /*1ca30*/  WARPSYNC.COLLECTIVE R15, `(.L_x_940) ;  /* 0x000000000f087348 */ /* 0x000fea0003c00000 */
[----:B------:R0:W1:Y:S02]  /*1ca40*/  SHFL.IDX P6, R14, R13, R12, R11 ;  /* 0x0000000c0d0e7389 */ /* 0x00006400000c000b */
[----:B01----:R-:W-:Y:S01]  /*1ca50*/  ENDCOLLECTIVE ;  /* 0x000000000000791b */ /* 0x003fe20003800000 */
.L_x_940:
        /* <DEDUP_REMOVED lines=11> */
.L_x_941:
[----:B------:R-:W-:Y:S01]  /*1cb10*/  IMAD.MOV.U32 R2, RZ, RZ, R14 ;  /* 0x000000ffff027224 */ /* 0x000fe200078e000e */
[----:B------:R-:W-:Y:S06]  /*1cb20*/  BRA `(.L_x_942) ;  /* 0xffffffbc00b47947 */ /* 0x000fec000383ffff */
.L_x_826:
[----:B---3--:R3:W4:Y:S02]  /*1cb30*/  SYNCS.PHASECHK.TRANS64.TRYWAIT P0, [R6+URZ+0x28c60], R20 ;  /* 0x028c6014060075a7 */ /* 0x008724000800017f */
[----:B----4-:R-:W-:Y:S05]  /*1cb40*/  @!P0 NANOSLEEP.SYNCS 0x989680 ;  /* 0x009896800000895d */ /* 0x010fea0003900000 */
[----:B------:R-:W4:Y:S02]  /*1cb50*/  @!P0 SYNCS.PHASECHK.TRANS64 P0, [R6+URZ+0x28c60], R20 ;  /* 0x028c6014060085a7 */ /* 0x000f24000800007f */
[----:B----4-:R-:W-:Y:S05]  /*1cb60*/  @!P0 BRA `(.L_x_826) ;  /* 0xfffffffc00f08947 */ /* 0x010fea000383ffff */
[----:B------:R-:W-:Y:S05]  /*1cb70*/  BRA `(.L_x_943) ;  /* 0xffffffc000047947 */ /* 0x000fea000383ffff */
.L_x_827:
[----:B------:R-:W-:Y:S01]  /*1cb80*/  BSSY B1, `(.L_x_944) ;  /* 0x0000008000017945 */ /* 0x000fe20003800000 */
[----:B------:R-:W-:Y:S02]  /*1cb90*/  IMAD.MOV.U32 R13, RZ, RZ, R10 ;  /* 0x000000ffff0d7224 */ /* 0x000fe400078e000a */
[----:B------:R-:W-:Y:S02]  /*1cba0*/  IMAD.MOV.U32 R12, RZ, RZ, RZ ;  /* 0x000000ffff0c7224 */ /* 0x000fe400078e00ff */
[----:B------:R-:W-:Y:S02]  /*1cbb0*/  IMAD.MOV.U32 R11, RZ, RZ, 0x181f ;  /* 0x0000181fff0b7424 */ /* 0x000fe400078e00ff */
[----:B------:R-:W-:-:S07]  /*1cbc0*/  IMAD.MOV.U32 R15, RZ, RZ, -0x1 ;  /* 0xffffffffff0f7424 */ /* 0x000fce00078e00ff */
[----:B0-23--:R-:W-:Y:S05]  /*1cbd0*/  WARPSYNC.COLLECTIVE R15, `(.L_x_945) ;  /* 0x000000000f087348 */ /* 0x00dfea0003c00000 */
[----:B------:R1:W4:Y:S02]  /*1cbe0*/  SHFL.IDX P6, R14, R13, R12, R11 ;  /* 0x0000000c0d0e7389 */ /* 0x00032400000c000b */
[----:B01234-:R-:W-:Y:S01]  /*1cbf0*/  ENDCOLLECTIVE ;  /* 0x000000000000791b */ /* 0x01ffe20003800000 */
.L_x_945:
[----:B------:R-:W-:Y:S05]  /*1cc00*/  BSYNC B1 ;  /* 0x0000000000017941 */ /* 0x000fea0003800000 */
.L_x_944:
        /* <DEDUP_REMOVED lines=13> */
.L_x_946:
        /* <DEDUP_REMOVED lines=17> */
.L_x_947:
        /* <DEDUP_REMOVED lines=16> */
.L_x_948:
        /* <DEDUP_REMOVED lines=19> */
.L_x_949:
        /* <DEDUP_REMOVED lines=14> */
.L_x_950:
        /* <DEDUP_REMOVED lines=16> */
.L_x_951:
        /* <DEDUP_REMOVED lines=14> */
.L_x_952:
[----:B------:R-:W-:Y:S05]  /*1d2e0*/  BRA `(.L_x_953) ;  /* 0xffffffbc00687947 */ /* 0x000fea000383ffff */
.L_x_835:
        /* <DEDUP_REMOVED lines=8> */
.L_x_955:
[----:B------:R-:W-:Y:S05]  /*1d370*/  BSYNC B0 ;  /* 0x0000000000007941 */ /* 0x000fea0003800000 */
.L_x_954:
        /* <DEDUP_REMOVED lines=9> */
.L_x_956:
        /* <DEDUP_REMOVED lines=24> */
.L_x_957:
[----:B------:R-:W-:Y:S01]  /*1d590*/  IMAD.MOV.U32 R12, RZ, RZ, 0x2 ;  /* 0x00000002ff0c7424 */ /* 0x000fe200078e00ff */
[----:B------:R-:W-:-:S05]  /*1d5a0*/  SEL R14, R14, RZ, P1 ;  /* 0x000000ff0e0e7207 */ /* 0x000fca0000800000 */
[----:B------:R-:W-:-:S04]  /*1d5b0*/  IMAD.IADD R5, R13, 0x1, R14 ;  /* 0x000000010d057824 */ /* 0x000fc800078e020e */
[----:B------:R-:W-:-:S07]  /*1d5c0*/  IMAD.MOV.U32 R13, RZ, RZ, R5 ;  /* 0x000000ffff0d7224 */ /* 0x000fce00078e0005 */
[----:B------:R-:W-:Y:S05]  /*1d5d0*/  WARPSYNC.COLLECTIVE R15, `(.L_x_958) ;  /* 0x000000000f087348 */ /* 0x000fea0003c00000 */
[----:B------:R0:W1:Y:S02]  /*1d5e0*/  SHFL.UP P6, R14, R13, R12, R11 ;  /* 0x0400000c0d0e7389 */ /* 0x00006400000c000b */
[----:B01----:R-:W-:Y:S01]  /*1d5f0*/  ENDCOLLECTIVE ;  /* 0x000000000000791b */ /* 0x003fe20003800000 */
.L_x_958:
[----:B------:R-:W-:Y:S01]  /*1d600*/  IMAD.MOV.U32 R12, RZ, RZ, 0x4 ;  /* 0x00000004ff0c7424 */ /* 0x000fe200078e00ff */
[----:B------:R-:W-:-:S05]  /*1d610*/  SEL R2, R14, RZ, P2 ;  /* 0x000000ff0e027207 */ /* 0x000fca0001000000 */
[----:B------:R-:W-:-:S04]  /*1d620*/  IMAD.IADD R2, R5, 0x1, R2 ;  /* 0x0000000105027824 */ /* 0x000fc800078e0202 */
[----:B------:R-:W-:-:S07]  /*1d630*/  IMAD.MOV.U32 R13, RZ, RZ, R2 ;  /* 0x000000ffff0d7224 */ /* 0x000fce00078e0002 */
[----:B------:R-:W-:Y:S05]  /*1d640*/  WARPSYNC.COLLECTIVE R15, `(.L_x_959) ;  /* 0x000000000f087348 */ /* 0x000fea0003c00000 */
[----:B------:R0:W1:Y:S02]  /*1d650*/  SHFL.UP P6, R14, R13, R12, R11 ;  /* 0x0400000c0d0e7389 */ /* 0x00006400000c000b */
[----:B01----:R-:W-:Y:S01]  /*1d660*/  ENDCOLLECTIVE ;  /* 0x000000000000791b */ /* 0x003fe20003800000 */
.L_x_959:
[----:B------:R-:W-:Y:S01]  /*1d670*/  IMAD.MOV.U32 R12, RZ, RZ, 0x8 ;  /* 0x00000008ff0c7424 */ /* 0x000fe200078e00ff */
[----:B------:R-:W-:-:S05]  /*1d680*/  SEL R3, R14, RZ, P3 ;  /* 0x000000ff0e037207 */ /* 0x000fca0001800000 */
[----:B------:R-:W-:-:S04]  /*1d690*/  IMAD.IADD R8, R2, 0x1, R3 ;  /* 0x0000000102087824 */ /* 0x000fc800078e0203 */
[----:B------:R-:W-:-:S07]  /*1d6a0*/  IMAD.MOV.U32 R13, RZ, RZ, R8 ;  /* 0x000000ffff0d7224 */ /* 0x000fce00078e0008 */
[----:B------:R-:W-:Y:S05]  /*1d6b0*/  WARPSYNC.COLLECTIVE R15, `(.L_x_960) ;  /* 0x000000000f087348 */ /* 0x000fea0003c00000 */
[----:B------:R0:W1:Y:S02]  /*1d6c0*/  SHFL.UP P6, R14, R13, R12, R11 ;  /* 0x0400000c0d0e7389 */ /* 0x00006400000c000b */
[----:B01----:R-:W-:Y:S01]  /*1d6d0*/  ENDCOLLECTIVE ;  /* 0x000000000000791b */ /* 0x003fe20003800000 */
.L_x_960:
[----:B------:R-:W-:Y:S01]  /*1d6e0*/  IMAD.MOV.U32 R12, RZ, RZ, 0x10 ;  /* 0x00000010ff0c7424 */ /* 0x000fe200078e00ff */
[----:B------:R-:W-:-:S05]  /*1d6f0*/  SEL R5, R14, RZ, P4 ;  /* 0x000000ff0e057207 */ /* 0x000fca0002000000 */
[----:B------:R-:W-:-:S04]  /*1d700*/  IMAD.IADD R5, R8, 0x1, R5 ;  /* 0x0000000108057824 */ /* 0x000fc800078e0205 */
[----:B------:R-:W-:-:S07]  /*1d710*/  IMAD.MOV.U32 R13, RZ, RZ, R5 ;  /* 0x000000ffff0d7224 */ /* 0x000fce00078e0005 */
[----:B------:R-:W-:Y:S05]  /*1d720*/  WARPSYNC.COLLECTIVE R15, `(.L_x_961) ;  /* 0x000000000f087348 */ /* 0x000fea0003c00000 */
[----:B------:R0:W1:Y:S02]  /*1d730*/  SHFL.UP P6, R14, R13, R12, R11 ;  /* 0x0400000c0d0e7389 */ /* 0x00006400000c000b */
[----:B01----:R-:W-:Y:S01]  /*1d740*/  ENDCOLLECTIVE ;  /* 0x000000000000791b */ /* 0x003fe20003800000 */
.L_x_961:
        /* <DEDUP_REMOVED lines=8> */
.L_x_962:
[----:B------:R-:W-:Y:S05]  /*1d7d0*/  BRA `(.L_x_963) ;  /* 0xffffffc000007947 */ /* 0x000fea000383ffff */
.L_x_838:
[----:B------:R-:W-:Y:S01]  /*1d7e0*/  BSSY B0, `(.L_x_964) ;  /* 0x0000007000007945 */ /* 0x000fe20003800000 */
[----:B------:R-:W-:Y:S02]  /*1d7f0*/  IMAD.MOV.U32 R12, RZ, RZ, 0x1 ;  /* 0x00000001ff0c7424 */ /* 0x000fe400078e00ff */
[----:B------:R-:W-:Y:S02]  /*1d800*/  IMAD.MOV.U32 R11, RZ, RZ, RZ ;  /* 0x000000ffff0b7224 */ /* 0x000fe400078e00ff */
[----:B------:R-:W-:-:S07]  /*1d810*/  IMAD.MOV.U32 R15, RZ, RZ, -0x1 ;  /* 0xffffffffff0f7424 */ /* 0x000fce00078e00ff */
[----:B------:R-:W-:Y:S05]  /*1d820*/  WARPSYNC.COLLECTIVE R15, `(.L_x_965) ;  /* 0x000000000f087348 */ /* 0x000fea0003c00000 */
[----:B------:R0:W1:Y:S02]  /*1d830*/  SHFL.UP P6, R14, R13, R12, R11 ;  /* 0x0400000c0d0e7389 */ /* 0x00006400000c000b */
[----:B01----:R-:W-:Y:S01]  /*1d840*/  ENDCOLLECTIVE ;  /* 0x000000000000791b */ /* 0x003fe20003800000 */
.L_x_965:
[----:B------:R-:W-:Y:S05]  /*1d850*/  BSYNC B0 ;  /* 0x0000000000007941 */ /* 0x000fea0003800000 */
.L_x_964:
        /* <DEDUP_REMOVED lines=8> */
.L_x_966:
[----:B------:R-:W-:Y:S01]  /*1d8e0*/  IMAD.MOV.U32 R12, RZ, RZ, 0x4 ;  /* 0x00000004ff0c7424 */ /* 0x000fe200078e00ff */
[----:B------:R-:W-:-:S05]  /*1d8f0*/  SEL R2, R14, RZ, P2 ;  /* 0x000000ff0e027207 */ /* 0x000fca0001000000 */
[----:B------:R-:W-:-:S04]  /*1d900*/  IMAD.IADD R2, R13, 0x1, R2 ;  /* 0x000000010d027824 */ /* 0x000fc800078e0202 */
[----:B------:R-:W-:-:S07]  /*1d910*/  IMAD.MOV.U32 R13, RZ, RZ, R2 ;  /* 0x000000ffff0d7224 */ /* 0x000fce00078e0002 */
[----:B------:R-:W-:Y:S05]  /*1d920*/  WARPSYNC.COLLECTIVE R15, `(.L_x_967) ;  /* 0x000000000f087348 */ /* 0x000fea0003c00000 */
[----:B------:R0:W1:Y:S02]  /*1d930*/  SHFL.UP P6, R14, R13, R12, R11 ;  /* 0x0400000c0d0e7389 */ /* 0x00006400000c000b */
[----:B01----:R-:W-:Y:S01]  /*1d940*/  ENDCOLLECTIVE ;  /* 0x000000000000791b */ /* 0x003fe20003800000 */
.L_x_967:
[----:B------:R-:W-:Y:S01]  /*1d950*/  IMAD.MOV.U32 R12, RZ, RZ, 0x8 ;  /* 0x00000008ff0c7424 */ /* 0x000fe200078e00ff */
[----:B------:R-:W-:-:S05]  /*1d960*/  SEL R3, R14, RZ, P3 ;  /* 0x000000ff0e037207 */ /* 0x000fca0001800000 */
[----:B------:R-:W-:-:S04]  /*1d970*/  IMAD.IADD R3, R2, 0x1, R3 ;  /* 0x0000000102037824 */ /* 0x000fc800078e0203 */
[----:B------:R-:W-:-:S07]  /*1d980*/  IMAD.MOV.U32 R13, RZ, RZ, R3 ;  /* 0x000000ffff0d7224 */ /* 0x000fce00078e0003 */
[----:B------:R-:W-:Y:S05]  /*1d990*/  WARPSYNC.COLLECTIVE R15, `(.L_x_968) ;  /* 0x000000000f087348 */ /* 0x000fea0003c00000 */
[----:B------:R0:W1:Y:S02]  /*1d9a0*/  SHFL.UP P6, R14, R13, R12, R11 ;  /* 0x0400000c0d0e7389 */ /* 0x00006400000c000b */
[----:B01----:R-:W-:Y:S01]  /*1d9b0*/  ENDCOLLECTIVE ;  /* 0x000000000000791b */ /* 0x003fe20003800000 */
.L_x_968:
[----:B------:R-:W-:Y:S01]  /*1d9c0*/  IMAD.MOV.U32 R12, RZ, RZ, 0x10 ;  /* 0x00000010ff0c7424 */ /* 0x000fe200078e00ff */
[----:B------:R-:W-:-:S05]  /*1d9d0*/  SEL R14, R14, RZ, P4 ;  /* 0x000000ff0e0e7207 */ /* 0x000fca0002000000 */
[----:B------:R-:W-:-:S04]  /*1d9e0*/  IMAD.IADD R5, R3, 0x1, R14 ;  /* 0x0000000103057824 */ /* 0x000fc800078e020e */
[----:B------:R-:W-:-:S07]  /*1d9f0*/  IMAD.MOV.U32 R13, RZ, RZ, R5 ;  /* 0x000000ffff0d7224 */ /* 0x000fce00078e0005 */
[----:B------:R-:W-:Y:S05]  /*1da00*/  WARPSYNC.COLLECTIVE R15, `(.L_x_969) ;  /* 0x000000000f087348 */ /* 0x000fea0003c00000 */
[----:B------:R0:W1:Y:S02]  /*1da10*/  SHFL.UP P6, R14, R13, R12, R11 ;  /* 0x0400000c0d0e7389 */ /* 0x00006400000c000b */
[----:B01----:R-:W-:Y:S01]  /*1da20*/  ENDCOLLECTIVE ;  /* 0x000000000000791b */ /* 0x003fe20003800000 */
.L_x_969:
        /* <DEDUP_REMOVED lines=8> */
.L_x_970:
[----:B------:R-:W-:Y:S05]  /*1dab0*/  BRA `(.L_x_971) ;  /* 0xffffffbc00ec7947 */ /* 0x000fea000383ffff */
.L_x_840:
[----:B------:R-:W-:Y:S01]  /*1dac0*/  BSSY B0, `(.L_x_972) ;  /* 0x0000006000007945 */ /* 0x000fe20003800000 */
[----:B------:R-:W-:Y:S01]  /*1dad0*/  PLOP3.LUT P6, PT, P6, PT, PT, 0x8, 0x0 ;  /* 0x000000000000781c */ /* 0x000fe200037ce170 */
[----:B------:R-:W-:-:S12]  /*1dae0*/  IMAD.MOV.U32 R15, RZ, RZ, -0x1 ;  /* 0xffffffffff0f7424 */ /* 0x000fd800078e00ff */
[----:B0-----:R-:W-:Y:S05]  /*1daf0*/  WARPSYNC.COLLECTIVE R15, `(.L_x_973) ;  /* 0x000000000f087348 */ /* 0x001fea0003c00000 */
[----:B------:R-:W-:Y:S01]  /*1db00*/  VOTE.ANY R14, PT, P6 ;  /* 0x00000000000e7806 */ /* 0x000fe200030e0100 */
[----:B0-----:R-:W-:Y:S06]  /*1db10*/  ENDCOLLECTIVE ;  /* 0x000000000000791b */ /* 0x001fec0003800000 */
.L_x_973:
[----:B------:R-:W-:Y:S05]  /*1db20*/  BSYNC B0 ;  /* 0x0000000000007941 */ /* 0x000fea0003800000 */
.L_x_972:
        /* <DEDUP_REMOVED lines=9> */
.L_x_974:
[----:B------:R-:W-:Y:S02]  /*1dbc0*/  IMAD.MOV.U32 R13, RZ, RZ, R4 ;  /* 0x000000ffff0d7224 */ /* 0x000fe400078e0004 */
[----:B------:R-:W-:-:S07]  /*1dbd0*/  IMAD.MOV.U32 R7, RZ, RZ, R14 ;  /* 0x000000ffff077224 */ /* 0x000fce00078e000e */
[----:B------:R-:W-:Y:S05]  /*1dbe0*/  WARPSYNC.COLLECTIVE R15, `(.L_x_975) ;  /* 0x000000000f087348 */ /* 0x000fea0003c00000 */
[----:B------:R0:W1:Y:S02]  /*1dbf0*/  SHFL.IDX P6, R14, R13, R12, R11 ;  /* 0x0000000c0d0e7389 */ /* 0x00006400000c000b */
[----:B01----:R-:W-:Y:S01]  /*1dc00*/  ENDCOLLECTIVE ;  /* 0x000000000000791b */ /* 0x003fe20003800000 */
.L_x_975:
[----:B------:R-:W-:Y:S01]  /*1dc10*/  IMAD.MOV.U32 R4, RZ, RZ, R14 ;  /* 0x000000ffff047224 */ /* 0x000fe200078e000e */
[----:B------:R-:W-:Y:S06]  /*1dc20*/  BRA `(.L_x_976) ;  /* 0xffffffbc00cc7947 */ /* 0x000fec000383ffff */
.L_x_842:
[----:B------:R-:W-:Y:S01]  /*1dc30*/  BSSY B0, `(.L_x_977) ;  /* 0x0000007000007945 */ /* 0x000fe20003800000 */
[----:B------:R-:W-:Y:S02]  /*1dc40*/  IMAD.MOV.U32 R13, RZ, RZ, R3 ;  /* 0x000000ffff0d7224 */ /* 0x000fe400078e0003 */
[----:B------:R-:W-:Y:S02]  /*1dc50*/  IMAD.MOV.U32 R11, RZ, RZ, 0x1f ;  /* 0x0000001fff0b7424 */ /* 0x000fe400078e00ff */
[----:B------:R-:W-:-:S07]  /*1dc60*/  IMAD.MOV.U32 R15, RZ, RZ, -0x1 ;  /* 0xffffffffff0f7424 */ /* 0x000fce00078e00ff */
[----:B0123--:R-:W-:Y:S05]  /*1dc70*/  WARPSYNC.COLLECTIVE R15, `(.L_x_978) ;  /* 0x000000000f087348 */ /* 0x00ffea0003c00000 */
[----:B------:R4:W0:Y:S02]  /*1dc80*/  SHFL.IDX P6, R14, R13, R12, R11 ;  /* 0x0000000c0d0e7389 */ /* 0x00082400000c000b */
[----:B01234-:R-:W-:Y:S01]  /*1dc90*/  ENDCOLLECTIVE ;  /* 0x000000000000791b */ /* 0x01ffe20003800000 */
.L_x_978:
[----:B------:R-:W-:Y:S05]  /*1dca0*/  BSYNC B0 ;  /* 0x0000000000007941 */ /* 0x000fea0003800000 */
.L_x_977:
[----:B------:R-:W-:Y:S01]  /*1dcb0*/  IMAD.MOV.U32 R24, RZ, RZ, R14 ;  /* 0x000000ffff187224 */ /* 0x000fe200078e000e */
[----:B------:R-:W-:Y:S06]  /*1dcc0*/  BRA `(.L_x_841) ;  /* 0xffffffbc00bc7947 */ /* 0x000fec000383ffff */
.L_x_846:
[----:B-1----:R1:W4:Y:S02]  /*1dcd0*/  SYNCS.PHASECHK.TRANS64.TRYWAIT P0, [R7+URZ+0x28c20], R0 ;  /* 0x028c2000070075a7 */ /* 0x002324000800017f */
[----:B----4-:R-:W-:Y:S05]  /*1dce0*/  @!P0 NANOSLEEP.SYNCS 0x989680 ;  /* 0x009896800000895d */ /* 0x010fea0003900000 */
[----:B------:R-:W4:Y:S02]  /*1dcf0*/  @!P0 SYNCS.PHASECHK.TRANS64 P0, [R7+URZ+0x28c20], R0 ;  /* 0x028c2000070085a7 */ /* 0x000f24000800007f */
[----:B----4-:R-:W-:Y:S05]  /*1dd00*/  @!P0 BRA `(.L_x_846) ;  /* 0xfffffffc00f08947 */ /* 0x010fea000383ffff */
[----:B------:R-:W-:Y:S05]  /*1dd10*/  BRA `(.L_x_979) ;  /* 0xffffffc400147947 */ /* 0x000fea000383ffff */
.L_x_847:
[----:B------:R-:W4:Y:S01]  /*1dd20*/  S2R R2, SR_TID.X ;  /* 0x0000000000027919 */ /* 0x000f220000002100 */
[----:B------:R-:W-:Y:S01]  /*1dd30*/  BSSY B0, `(.L_x_980) ;  /* 0x000000a000007945 */ /* 0x000fe20003800000 */
[----:B------:R-:W-:Y:S02]  /*1dd40*/  IMAD.MOV.U32 R12, RZ, RZ, RZ ;  /* 0x000000ffff0c7224 */ /* 0x000fe400078e00ff */
[----:B------:R-:W-:Y:S02]  /*1dd50*/  IMAD.MOV.U32 R11, RZ, RZ, 0x1f ;  /* 0x0000001fff0b7424 */ /* 0x000fe400078e00ff */
[----:B------:R-:W-:Y:S01]  /*1dd60*/  IMAD.MOV.U32 R15, RZ, RZ, -0x1 ;  /* 0xffffffffff0f7424 */ /* 0x000fe200078e00ff */
[----:B----4-:R-:W-:-:S04]  /*1dd70*/  SHF.R.U32.HI R2, RZ, 0x5, R2 ;  /* 0x00000005ff027819 */ /* 0x010fc80000011602 */
[----:B------:R-:W-:-:S05]  /*1dd80*/  LOP3.LUT R2, R2, 0x3, RZ, 0xc0, !PT ;  /* 0x0000000302027812 */ /* 0x000fca00078ec0ff */
[----:B------:R-:W-:-:S07]  /*1dd90*/  IMAD.MOV.U32 R13, RZ, RZ, R2 ;  /* 0x000000ffff0d7224 */ /* 0x000fce00078e0002 */
[----:B0123--:R-:W-:Y:S05]  /*1dda0*/  WARPSYNC.COLLECTIVE R15, `(.L_x_981) ;  /* 0x000000000f087348 */ /* 0x00ffea0003c00000 */
[----:B------:R4:W0:Y:S02]  /*1ddb0*/  SHFL.IDX P6, R14, R13, R12, R11 ;  /* 0x0000000c0d0e7389 */ /* 0x00082400000c000b */
[----:B01234-:R-:W-:Y:S01]  /*1ddc0*/  ENDCOLLECTIVE ;  /* 0x000000000000791b */ /* 0x01ffe20003800000 */
.L_x_981:
[----:B------:R-:W-:Y:S05]  /*1ddd0*/  BSYNC B0 ;  /* 0x0000000000007941 */ /* 0x000fea0003800000 */
.L_x_980:
[----:B------:R-:W-:Y:S05]  /*1dde0*/  BRA `(.L_x_982) ;  /* 0xffffffc000fc7947 */ /* 0x000fea000383ffff */
.L_x_848:
[----:B------:R-:W-:Y:S01]  /*1ddf0*/  BSSY B0, `(.L_x_983) ;  /* 0x0000006000007945 */ /* 0x000fe20003800000 */
[----:B------:R-:W-:-:S07]  /*1de00*/  IMAD.MOV.U32 R15, RZ, RZ, -0x1 ;  /* 0xffffffffff0f7424 */ /* 0x000fce00078e00ff */
[----:B0123--:R-:W-:Y:S05]  /*1de10*/  WARPSYNC.COLLECTIVE R15, `(.L_x_984) ;  /* 0x000000000f0c7348 */ /* 0x00ffea0003c00000 */
[----:B------:R-:W-:Y:S02]  /*1de20*/  ELECT P6, UR62, PT ;  /* 0x00000000003e782f */ /* 0x000fe400038c0000 */
[----:B------:R-:W-:Y:S01]  /*1de30*/  MOV R14, UR62 ;  /* 0x0000003e000e7c02 */ /* 0x000fe20008000f00 */
[----:B0123--:R-:W-:Y:S10]  /*1de40*/  ENDCOLLECTIVE ;  /* 0x000000000000791b */ /* 0x00fff40003800000 */
.L_x_984:
[----:B------:R-:W-:Y:S05]  /*1de50*/  BSYNC B0 ;  /* 0x0000000000007941 */ /* 0x000fea0003800000 */
.L_x_983:
[----:B------:R-:W-:Y:S05]  /*1de60*/  BRA `(.L_x_985) ;  /* 0xffffffc000f07947 */ /* 0x000fea000383ffff */
.L_x_850:
[----:B-1----:R1:W4:Y:S02]  /*1de70*/  SYNCS.PHASECHK.TRANS64.TRYWAIT P1, [R5+URZ+0x28c40], R0 ;  /* 0x028c4000050075a7 */ /* 0x002324000802017f */
[----:B----4-:R-:W-:Y:S05]  /*1de80*/  @!P1 NANOSLEEP.SYNCS 0x989680 ;  /* 0x009896800000995d */ /* 0x010fea0003900000 */
[----:B------:R-:W4:Y:S02]  /*1de90*/  @!P1 SYNCS.PHASECHK.TRANS64 P1, [R5+URZ+0x28c40], R0 ;  /* 0x028c4000050095a7 */ /* 0x000f24000802007f */
[----:B----4-:R-:W-:Y:S05]  /*1dea0*/  @!P1 BRA `(.L_x_850) ;  /* 0xfffffffc00f09947 */ /* 0x010fea000383ffff */
[----:B------:R-:W-:Y:S05]  /*1deb0*/  BRA `(.L_x_986) ;  /* 0xffffffc400107947 */ /* 0x000fea000383ffff */
.L_x_852:
[----:B----4-:R4:W0:Y:S02]  /*1dec0*/  SYNCS.PHASECHK.TRANS64.TRYWAIT P1, [R3+URZ+0x28c40], R2 ;  /* 0x028c4002030075a7 */ /* 0x010824000802017f */
[----:B0-----:R-:W-:Y:S05]  /*1ded0*/  @!P1 NANOSLEEP.SYNCS 0x989680 ;  /* 0x009896800000995d */ /* 0x001fea0003900000 */
[----:B------:R-:W0:Y:S02]  /*1dee0*/  @!P1 SYNCS.PHASECHK.TRANS64 P1, [R3+URZ+0x28c40], R2 ;  /* 0x028c4002030095a7 */ /* 0x000e24000802007f */
[----:B0-----:R-:W-:Y:S05]  /*1def0*/  @!P1 BRA `(.L_x_852) ;  /* 0xfffffffc00f09947 */ /* 0x001fea000383ffff */
[----:B------:R-:W-:Y:S05]  /*1df00*/  BRA `(.L_x_987) ;  /* 0xffffffc4001c7947 */ /* 0x000fea000383ffff */
.L_x_854:
[----:B------:R0:W0:Y:S02]  /*1df10*/  SYNCS.PHASECHK.TRANS64.TRYWAIT P1, [R5+URZ+0x28c60], R0 ;  /* 0x028c6000050075a7 */ /* 0x000024000802017f */
[----:B0-----:R-:W-:Y:S05]  /*1df20*/  @!P1 NANOSLEEP.SYNCS 0x989680 ;  /* 0x009896800000995d */ /* 0x001fea0003900000 */
[----:B------:R-:W0:Y:S02]  /*1df30*/  @!P1 SYNCS.PHASECHK.TRANS64 P1, [R5+URZ+0x28c60], R0 ;  /* 0x028c6000050095a7 */ /* 0x000e24000802007f */
[----:B0-----:R-:W-:Y:S05]  /*1df40*/  @!P1 BRA `(.L_x_854) ;  /* 0xfffffffc00f09947 */ /* 0x001fea000383ffff */
[----:B------:R-:W-:Y:S05]  /*1df50*/  BRA `(.L_x_988) ;  /* 0xffffffc400187947 */ /* 0x000fea000383ffff */
.L_x_989:
        /* <DEDUP_REMOVED lines=10> */
.L_x_5650:


//--------------------- .text._ZN7cutlass13device_kernelIN5flash11enable_sm90INS1_16FlashAttnFwdSm90INS1_25CollectiveMainloopFwdSm90ILi2EN4cute5tupleIJNS5_1CILi1EEES8_S8_EEENS6_IJNS7_ILi64EEESA_SA_EEELi512ENS_10bfloat16_tEfNS_4arch4Sm90ELb0ELb0ELb0ELb1ELb1ELb0ELb1ELb0ELb0ELb1ELb1ELb0EEENS1_21CollectiveEpilogueFwdINS6_IJSA_NS7_ILi512EEESA_EEES9_SC_SE_Li256ELb1ELb1ELb1ELb0EEENS1_36VarlenDynamicPersistentTileSchedulerILi64ELi64ELi256ELi128ELb1ELb1ELb1ELb0ELb1ELb1EEEEEEEEEvNT_6ParamsE --------------------------
	.section	.text._ZN7cutlass13device_kernelIN5flash11enable_sm90INS1_16FlashAttnFwdSm90INS1_25CollectiveMainloopFwdSm90ILi2EN4cute5tupleIJNS5_1CILi1EEES8_S8_EEENS6_IJNS7_ILi64EEESA_SA_EEELi512ENS_10bfloat16_tEfNS_4arch4Sm90ELb0ELb0ELb0ELb1ELb1ELb0ELb1ELb0ELb0ELb1ELb1ELb0EEENS1_21CollectiveEpilogueFwdINS6_IJSA_NS7_ILi512EEESA_EEES9_SC_SE_Li256ELb1ELb1ELb1ELb0EEENS1_36VarlenDynamicPersistentTileSchedulerILi64ELi64ELi256ELi128ELb1ELb1ELb1ELb0ELb1ELb1EEEEEEEEEvNT_6ParamsE,"ax",@progbits
	.align	128
.text._ZN7cutlass13device_kernelIN5flash11enable_sm90INS1_16FlashAttnFwdSm90INS1_25CollectiveMainloopFwdSm90ILi2EN4cute5tupleIJNS5_1CILi1EEES8_S8_EEENS6_IJNS7_ILi64EEESA_SA_EEELi512ENS_10bfloat16_tEfNS_4arch4Sm90ELb0ELb0ELb0ELb1ELb1ELb0ELb1ELb0ELb0ELb1ELb1ELb0EEENS1_21CollectiveEpilogueFwdINS6_IJSA_NS7_ILi512EEESA_EEES9_SC_SE_Li256ELb1ELb1ELb1ELb0EEENS1_36VarlenDynamicPersistentTileSchedulerILi64ELi64ELi256ELi128ELb1ELb1ELb1ELb0ELb1ELb1EEEEEEEEEvNT_6ParamsE:
        .type           _ZN7cutlass13device_kernelIN5flash11enable_sm90INS1_16FlashAttnFwdSm90INS1_25CollectiveMainloopFwdSm90ILi2EN4cute5tupleIJNS5_1CILi1EEES8_S8_EEENS6_IJNS7_ILi64EEESA_SA_EEELi512ENS_10bfloat16_tEfNS_4arch4Sm90ELb0ELb0ELb0ELb1ELb1ELb0ELb1ELb0ELb0ELb1ELb1ELb0EEENS1_21CollectiveEpilogueFwdINS6_IJSA_NS7_ILi512EEESA_EEES9_SC_SE_Li256ELb1ELb1ELb1ELb0EEENS1_36VarlenDynamicPersistentTileSchedulerILi64ELi64ELi256ELi128ELb1ELb1ELb1ELb0ELb1ELb1EEEEEEEEEvNT_6ParamsE,@function
        .size           _ZN7cutlass13device_kernelIN5flash11enable_sm90INS1_16FlashAttnFwdSm90INS1_25CollectiveMainloopFwdSm90ILi2EN4cute5tupleIJNS5_1CILi1EEES8_S8_EEENS6_IJNS7_ILi64EEESA_SA_EEELi512ENS_10bfloat16_tEfNS_4arch4Sm90ELb0ELb0ELb0ELb1ELb1ELb0ELb1ELb0ELb0ELb1ELb1ELb0EEENS1_21CollectiveEpilogueFwdINS6_IJSA_NS7_ILi512EEESA_EEES9_SC_SE_Li256ELb1ELb1ELb1ELb0EEENS1_36VarlenDynamicPersistentTileSchedulerILi64ELi64ELi256ELi128ELb1ELb1ELb1ELb0ELb1ELb1EEEEEEEEEvNT_6ParamsE,(.L_x_5651 - _ZN7cutlass13device_kernelIN5flash11enable_sm90INS1_16FlashAttnFwdSm90INS1_25CollectiveMainloopFwdSm90ILi2EN4cute5tupleIJNS5_1CILi1EEES8_S8_EEENS6_IJNS7_ILi64EEESA_SA_EEELi512ENS_10bfloat16_tEfNS_4arch4Sm90ELb0ELb0ELb0ELb1ELb1ELb0ELb1ELb0ELb0ELb1ELb1ELb0EEENS1_21CollectiveEpilogueFwdINS6_IJSA_NS7_ILi512EEESA_EEES9_SC_SE_Li256ELb1ELb1ELb1ELb0EEENS1_36VarlenDynamicPersistentTileSchedulerILi64ELi64ELi256ELi128ELb1ELb1ELb1ELb0ELb1ELb1EEEEEEEEEvNT_6ParamsE)
        .other          _ZN7cutlass13device_kernelIN5flash11enable_sm90INS1_16FlashAttnFwdSm90INS1_25CollectiveMainloopFwdSm90ILi2EN4cute5tupleIJNS5_1CILi1EEES8_S8_EEENS6_IJNS7_ILi64EEESA_SA_EEELi512ENS_10bfloat16_tEfNS_4arch4Sm90ELb0ELb0ELb0ELb1ELb1ELb0ELb1ELb0ELb0ELb1ELb1ELb0EEENS1_21CollectiveEpilogueFwdINS6_IJSA_NS7_ILi512EEESA_EEES9_SC_SE_Li256ELb1ELb1ELb1ELb0EEENS1_36VarlenDynamicPersistentTileSchedulerILi64ELi64ELi256ELi128ELb1ELb1ELb1ELb0ELb1ELb1EEEEEEEEEvNT_6ParamsE,@"STO_CUDA_ENTRY STV_DEFAULT"
_ZN7cutlass13device_kernelIN5flash11enable_sm90INS1_16FlashAttnFwdSm90INS1_25CollectiveMainloopFwdSm90ILi2EN4cute5tupleIJNS5_1CILi1EEES8_S8_EEENS6_IJNS7_ILi64EEESA_SA_EEELi512ENS_10bfloat16_tEfNS_4arch4Sm90ELb0ELb0ELb0ELb1ELb1ELb0ELb1ELb0ELb0ELb1ELb1ELb0EEENS1_21CollectiveEpilogueFwdINS6_IJSA_NS7_ILi512EEESA_EEES9_SC_SE_Li256ELb1ELb1ELb1ELb0EEENS1_36VarlenDynamicPersistentTileSchedulerILi64ELi64ELi256ELi128ELb1ELb1ELb1ELb0ELb1ELb1EEEEEEEEEvNT_6ParamsE:
        /* <DEDUP_REMOVED lines=43> */
.L_x_990:
        /* <DEDUP_REMOVED lines=22> */
.L_x_991:
        /* <DEDUP_REMOVED lines=18> */
.L_x_992:
        /* <DEDUP_REMOVED lines=22> */
.L_x_993:
        /* <DEDUP_REMOVED lines=23> */
.L_x_994:
        /* <DEDUP_REMOVED lines=8> */
.L_x_996:
        /* <DEDUP_REMOVED lines=24> */
[----:B------:R-:W-:-:S03]  /*0a00*/  UMOV UR37, URZ ;  /* 0x0000003f00257c82 */ /* 0x000fc60008000000 */
[CC--:B------:R-:W-:Y:S02]  /*0a10*/  LEA.HI R7, R3.reuse, R0.reuse, RZ, 0x3 ;  /* 0x0000000003077211 */ /* 0x0c0fe400078f18ff */
[CC--:B------:R-:W-:Y:S02]  /*0a20*/  LEA.HI R4, R3.reuse, R0.reuse, RZ, 0x4 ;  /* 0x0000000003047211 */ /* 0x0c0fe400078f20ff */
[CC--:B------:R-:W-:Y:S02]  /*0a30*/  LEA.HI R5, R3.reuse, R0.reuse, RZ, 0x5 ;  /* 0x0000000003057211 */ /* 0x0c0fe400078f28ff */
[-C--:B------:R-:W-:Y:S02]  /*0a40*/  LEA.HI R2, R3, R0.reuse, RZ, 0x7 ;  /* 0x0000000003027211 */ /* 0x080fe400078f38ff */
[----:B------:R-:W-:Y:S02]  /*0a50*/  LOP3.LUT R11, R7, 0xfffffff8, RZ, 0xc0, !PT ;  /* 0xfffffff8070b7812 */ /* 0x000fe400078ec0ff */
[----:B------:R-:W-:-:S02]  /*0a60*/  LEA.HI R3, R3, R0, RZ, 0x2 ;  /* 0x0000000003037211 */ /* 0x000fc400078f10ff */
[----:B------:R-:W-:Y:S01]  /*0a70*/  SHF.R.S32.HI R7, RZ, 0x4, R4 ;  /* 0x00000004ff077819 */ /* 0x000fe20000011404 */
[----:B------:R-:W-:Y:S01]  /*0a80*/  IMAD.IADD R11, R0, 0x1, -R11 ;  /* 0x00000001000b7824 */ /* 0x000fe200078e0a0b */
[--C-:B------:R-:W-:Y:S02]  /*0a90*/  SHF.R.S32.HI R9, RZ, 0x5, R5.reuse ;  /* 0x00000005ff097819 */ /* 0x100fe40000011405 */
[----:B------:R-:W-:Y:S02]  /*0aa0*/  SHF.R.S32.HI R6, RZ, 0x1f, R5 ;  /* 0x0000001fff067819 */ /* 0x000fe40000011405 */
[C---:B------:R-:W-:Y:S02]  /*0ab0*/  LOP3.LUT R5, R4.reuse, 0xfffffff0, RZ, 0xc0, !PT ;  /* 0xfffffff004057812 */ /* 0x040fe400078ec0ff */
[----:B------:R-:W-:Y:S02]  /*0ac0*/  LOP3.LUT R13, R3, 0xfffffffc, RZ, 0xc0, !PT ;  /* 0xfffffffc030d7812 */ /* 0x000fe400078ec0ff */
[----:B------:R-:W-:Y:S01]  /*0ad0*/  LEA.HI R4, R4, R7, RZ, 0x1 ;  /* 0x0000000704047211 */ /* 0x000fe200078f08ff */
[----:B------:R-:W-:Y:S01]  /*0ae0*/  IMAD.IADD R5, R0, 0x1, -R5 ;  /* 0x0000000100057824 */ /* 0x000fe200078e0a05 */
[----:B------:R-:W-:Y:S01]  /*0af0*/  LOP3.LUT R3, R2, 0xffffff80, RZ, 0xc0, !PT ;  /* 0xffffff8002037812 */ /* 0x000fe200078ec0ff */
[----:B------:R-:W-:Y:S01]  /*0b00*/  IMAD.IADD R13, R0, 0x1, -R13 ;  /* 0x00000001000d7824 */ /* 0x000fe200078e0a0d */
[----:B------:R-:W-:-:S02]  /*0b10*/  LOP3.LUT R4, R4, 0x1ffffffe, RZ, 0xc0, !PT ;  /* 0x1ffffffe04047812 */ /* 0x000fc400078ec0ff */
[----:B------:R-:W-:Y:S01]  /*0b20*/  LEA.HI R6, R6, R9, RZ, 0x2 ;  /* 0x0000000906067211 */ /* 0x000fe200078f10ff */
[----:B------:R-:W-:Y:S01]  /*0b30*/  IMAD.IADD R3, R0, 0x1, -R3 ;  /* 0x0000000100037824 */ /* 0x000fe200078e0a03 */
[----:B------:R-:W-:Y:S01]  /*0b40*/  SHF.R.S32.HI R18, RZ, 0x7, R2 ;  /* 0x00000007ff127819 */ /* 0x000fe20000011402 */
[----:B------:R-:W-:Y:S01]  /*0b50*/  IMAD.IADD R7, R7, 0x1, -R4 ;  /* 0x0000000107077824 */ /* 0x000fe200078e0a04 */
[----:B------:R-:W-:Y:S02]  /*0b60*/  LOP3.LUT R8, R6, 0x3ffffc, RZ, 0xc0, !PT ;  /* 0x003ffffc06087812 */ /* 0x000fe400078ec0ff */
[--C-:B------:R-:W-:Y:S01]  /*0b70*/  SHF.R.S32.HI R4, RZ, 0x1f, R5.reuse ;  /* 0x0000001fff047819 */ /* 0x100fe20000011405 */
[----:B------:R-:W-:Y:S01]  /*0b80*/  IMAD R15, R18, 0x100, R5 ;  /* 0x00000100120f7824 */ /* 0x000fe200078e0205 */
[----:B------:R-:W-:Y:S01]  /*0b90*/  SHF.R.S32.HI R0, RZ, 0x1f, R3 ;  /* 0x0000001fff007819 */ /* 0x000fe20000011403 */
[----:B------:R-:W-:Y:S01]  /*0ba0*/  IMAD.IADD R10, R9, 0x1, -R8 ;  /* 0x00000001090a7824 */ /* 0x000fe200078e0a08 */
[----:B------:R-:W-:Y:S01]  /*0bb0*/  LEA.HI R6, R4, R5, RZ, 0x3 ;  /* 0x0000000504067211 */ /* 0x000fe200078f18ff */
[----:B------:R-:W-:Y:S01]  /*0bc0*/  IMAD.SHL.U32 R7, R7, 0x8, RZ ;  /* 0x0000000807077824 */ /* 0x000fe200078e00ff */
[----:B------:R-:W-:Y:S01]  /*0bd0*/  LEA.HI R4, R0, R3, RZ, 0x2 ;  /* 0x0000000300047211 */ /* 0x000fe200078f10ff */
[----:B------:R-:W-:Y:S01]  /*0be0*/  IMAD R16, R10, 0x10, R15 ;  /* 0x000000100a107824 */ /* 0x000fe200078e020f */
[C---:B------:R-:W-:Y:S01]  /*0bf0*/  LOP3.LUT R8, R6.reuse, 0xfffffff8, RZ, 0xc0, !PT ;  /* 0xfffffff806087812 */ /* 0x040fe200078ec0ff */
[----:B------:R-:W-:Y:S01]  /*0c00*/  IMAD.SHL.U32 R6, R6, 0x40, RZ ;  /* 0x0000004006067824 */ /* 0x000fe200078e00ff */
[----:B------:R-:W-:Y:S01]  /*0c10*/  LOP3.LUT R10, R4, 0x7ffffffc, RZ, 0xc0, !PT ;  /* 0x7ffffffc040a7812 */ /* 0x000fe200078ec0ff */
[----:B------:R-:W-:Y:S01]  /*0c20*/  STL [R1+0x8], R18 ;  /* 0x0000081201007387 */ /* 0x000fe20000100800 */
[----:B------:R-:W-:Y:S01]  /*0c30*/  LEA.HI R12, R13, R13, RZ, 0x1 ;  /* 0x0000000d0d0c7211 */ /* 0x000fe200078f08ff */
[----:B------:R-:W-:Y:S01]  /*0c40*/  IMAD.IADD R8, R5, 0x1, -R8 ;  /* 0x0000000105087824 */ /* 0x000fe200078e0a08 */
[----:B------:R-:W-:Y:S01]  /*0c50*/  LEA.HI R5, R0, R3, RZ, 0x5 ;  /* 0x0000000300057211 */ /* 0x000fe200078f28ff */
[----:B------:R-:W-:Y:S01]  /*0c60*/  IMAD.IADD R10, R3, 0x1, -R10 ;  /* 0x00000001030a7824 */ /* 0x000fe200078e0a0a */
[----:B------:R-:W-:-:S02]  /*0c70*/  SHF.R.S32.HI R0, RZ, 0x2, R4 ;  /* 0x00000002ff007819 */ /* 0x000fc40000011404 */
[----:B------:R-:W-:Y:S01]  /*0c80*/  SHF.R.S32.HI R3, RZ, 0x1f, R4 ;  /* 0x0000001fff037819 */ /* 0x000fe20000011404 */
[----:B------:R-:W-:Y:S01]  /*0c90*/  IMAD.SHL.U32 R4, R8, 0x40, RZ ;  /* 0x0000004008047824 */ /* 0x000fe200078e00ff */
[----:B------:R-:W-:Y:S02]  /*0ca0*/  SHF.R.S32.HI R5, RZ, 0x5, R5 ;  /* 0x00000005ff057819 */ /* 0x000fe40000011405 */
[----:B------:R-:W-:Y:S02]  /*0cb0*/  LEA.HI R3, R3, R0, RZ, 0x3 ;  /* 0x0000000003037211 */ /* 0x000fe400078f18ff */
[----:B------:R-:W-:Y:S02]  /*0cc0*/  LOP3.LUT R12, R12, 0x1ffffffe, RZ, 0xc0, !PT ;  /* 0x1ffffffe0c0c7812 */ /* 0x000fe400078ec0ff */
[----:B------:R-:W-:Y:S02]  /*0cd0*/  LOP3.LUT R3, R3, 0xfffffff8, RZ, 0xc0, !PT ;  /* 0xfffffff803037812 */ /* 0x000fe400078ec0ff */
[----:B------:R-:W-:Y:S01]  /*0ce0*/  LEA.HI R2, R2, R18, RZ, 0x1 ;  /* 0x0000001202027211 */ /* 0x000fe200078f08ff */
[----:B------:R-:W-:Y:S01]  /*0cf0*/  IMAD.IADD R12, R13, 0x1, -R12 ;  /* 0x000000010d0c7824 */ /* 0x000fe200078e0a0c */
[----:B------:R-:W-:Y:S01]  /*0d00*/  LOP3.LUT R4, R4, 0x1c0, RZ, 0xc0, !PT ;  /* 0x000001c004047812 */ /* 0x000fe200078ec0ff */
[----:B------:R-:W-:Y:S01]  /*0d10*/  IMAD.IADD R0, R0, 0x1, -R3 ;  /* 0x0000000100007824 */ /* 0x000fe200078e0a03 */
[----:B------:R-:W-:Y:S01]  /*0d20*/  LOP3.LUT R6, R6, 0x7ffffe00, RZ, 0xc0, !PT ;  /* 0x7ffffe0006067812 */ /* 0x000fe200078ec0ff */
[--C-:B------:R-:W-:Y:S01]  /*0d30*/  IMAD.U32 R13, R16, 0x40, R7.reuse ;  /* 0x00000040100d7824 */ /* 0x100fe200078e0007 */
[----:B------:R-:W-:Y:S01]  /*0d40*/  LOP3.LUT R7, R4, 0x8, R7, 0xf8, !PT ;  /* 0x0000000804077812 */ /* 0x000fe200078ef807 */
[----:B------:R-:W-:Y:S01]  /*0d50*/  IMAD R17, R5, 0x10, R0 ;  /* 0x0000001005117824 */ /* 0x000fe200078e0200 */
[----:B------:R-:W-:Y:S01]  /*0d60*/  LOP3.LUT R0, R2, 0xfffffe, RZ, 0xc0, !PT ;  /* 0x00fffffe02007812 */ /* 0x000fe200078ec0ff */
[----:B------:R-:W-:Y:S01]  /*0d70*/  IMAD.SHL.U32 R16, R11, 0x8, RZ ;  /* 0x000000080b107824 */ /* 0x000fe200078e00ff */
[----:B------:R-:W-:Y:S01]  /*0d80*/  SHF.R.U32.HI R4, RZ, 0x3, R4 ;  /* 0x00000003ff047819 */ /* 0x000fe20000011604 */
[----:B------:R-:W-:Y:S01]  /*0d90*/  IMAD.SHL.U32 R3, R10, 0x2, RZ ;  /* 0x000000020a037824 */ /* 0x000fe200078e00ff */
[----:B------:R-:W-:Y:S01]  /*0da0*/  STL [R1+0x34], R13 ;  /* 0x0000340d01007387 */ /* 0x000fe20000100800 */
[----:B------:R-:W-:Y:S01]  /*0db0*/  IMAD.IADD R0, R18, 0x1, -R0 ;  /* 0x0000000112007824 */ /* 0x000fe200078e0a00 */
[----:B------:R-:W-:Y:S01]  /*0dc0*/  LOP3.LUT R7, R7, R4, RZ, 0x3c, !PT ;  /* 0x0000000407077212 */ /* 0x000fe200078e3cff */
[----:B------:R-:W-:Y:S01]  /*0dd0*/  IMAD R6, R9, 0x400, R6 ;  /* 0x0000040009067824 */ /* 0x000fe200078e0206 */
[----:B------:R-:W-:Y:S01]  /*0de0*/  R2P PR, R8, 0x6 ;  /* 0x0000000608007804 */ /* 0x000fe20000000000 */
[----:B------:R-:W-:-:S02]  /*0df0*/  IMAD.SHL.U32 R4, R0, 0x100, RZ ;  /* 0x0000010000047824 */ /* 0x000fc400078e00ff */
[----:B------:R-:W-:Y:S02]  /*0e00*/  VIADD R198, R16, 0x40 ;  /* 0x0000004010c67836 */ /* 0x000fe40000000000 */
[----:B------:R-:W-:Y:S01]  /*0e10*/  IMAD.IADD R19, R3, 0x1, R4 ;  /* 0x0000000103137824 */ /* 0x000fe200078e0204 */
[----:B------:R0:W-:Y:S01]  /*0e20*/  STL [R1+0x30], R4 ;  /* 0x0000300401007387 */ /* 0x0001e20000100800 */
[----:B------:R-:W-:Y:S01]  /*0e30*/  IMAD.IADD R7, R6, 0x1, R7 ;  /* 0x0000000106077824 */ /* 0x000fe200078e0207 */
[----:B------:R-:W-:Y:S01]  /*0e40*/  SEL R186, R186, 0xffffffc0, !P2 ;  /* 0xffffffc0baba7807 */ /* 0x000fe20005000000 */
[----:B------:R-:W-:Y:S01]  /*0e50*/  VIADD R0, R16, 0x180 ;  /* 0x0000018010007836 */ /* 0x000fe20000000000 */
[----:B------:R1:W-:Y:S01]  /*0e60*/  STL [R1+0x14], R3 ;  /* 0x0000140301007387 */ /* 0x0003e20000100800 */
[----:B------:R-:W-:Y:S01]  /*0e70*/  SHF.R.S32.HI R0, RZ, 0x1f, R198 ;  /* 0x0000001fff007819 */ /* 0x000fe200000114c6 */
[----:B------:R-:W-:Y:S01]  /*0e80*/  VIADD R0, R19, 0x10 ;  /* 0x0000001013007836 */ /* 0x000fe20000000000 */
[----:B------:R-:W-:Y:S01]  /*0e90*/  LEA R184, R7, UR41, 0x1 ;  /* 0x0000002907b87c11 */ /* 0x000fe2000f8e08ff */
[C---:B------:R-:W-:Y:S01]  /*0ea0*/  VIADD R228, R19.reuse, 0x20 ;  /* 0x0000002013e47836 */ /* 0x040fe20000000000 */
[----:B0-----:R-:W-:Y:S01]  /*0eb0*/  SHF.R.S32.HI R4, RZ, 0x1f, R19 ;  /* 0x0000001fff047819 */ /* 0x001fe20000011413 */
[----:B------:R-:W-:Y:S01]  /*0ec0*/  VIADD R227, R19, 0x28 ;  /* 0x0000002813e37836 */ /* 0x000fe20000000000 */
[----:B------:R-:W-:Y:S01]  /*0ed0*/  SHF.R.S32.HI R0, RZ, 0x1f, R0 ;  /* 0x0000001fff007819 */ /* 0x000fe20000011400 */
[----:B------:R-:W-:-:S02]  /*0ee0*/  IMAD R4, R12, 0x8, R17 ;  /* 0x000000080c047824 */ /* 0x000fc400078e0211 */
[----:B-1----:R-:W-:Y:S01]  /*0ef0*/  VIADD R3, R16, 0x1c0 ;  /* 0x000001c010037836 */ /* 0x002fe20000000000 */
[----:B------:R-:W-:Y:S01]  /*0f00*/  SHF.R.S32.HI R0, RZ, 0x1f, R227 ;  /* 0x0000001fff007819 */ /* 0x000fe200000114e3 */
[C---:B------:R-:W-:Y:S01]  /*0f10*/  VIADD R3, R19.reuse, 0x8 ;  /* 0x0000000813037836 */ /* 0x040fe20000000000 */
[----:B------:R0:W-:Y:S01]  /*0f20*/  STL [R1+0x2c], R4 ;  /* 0x00002c0401007387 */ /* 0x0001e20000100800 */
        /* <DEDUP_REMOVED lines=59> */
[----:B------:R-:W-:-:S02]  /*12e0*/  IMAD.IADD R187, R187, 0x1, R186 ;  /* 0x00000001bbbb7824 */ /* 0x000fc400078e02ba */
[----:B------:R-:W-:Y:S02]  /*12f0*/  IMAD.MOV.U32 R6, RZ, RZ, R14 ;  /* 0x000000ffff067224 */ /* 0x000fe400078e000e */
[----:B------:R-:W-:Y:S02]  /*1300*/  IMAD.MOV.U32 R2, RZ, RZ, RZ ;  /* 0x000000ffff027224 */ /* 0x000fe400078e00ff */
[C---:B------:R-:W-:Y:S02]  /*1310*/  VIADD R197, R16.reuse, 0x80 ;  /* 0x0000008010c57836 */ /* 0x040fe40000000000 */
[C---:B------:R-:W-:Y:S02]  /*1320*/  VIADD R196, R16.reuse, 0xc0 ;  /* 0x000000c010c47836 */ /* 0x040fe40000000000 */
[C---:B------:R-:W-:Y:S02]  /*1330*/  VIADD R195, R16.reuse, 0x100 ;  /* 0x0000010010c37836 */ /* 0x040fe40000000000 */
[----:B------:R-:W-:-:S02]  /*1340*/  VIADD R194, R16, 0x140 ;  /* 0x0000014010c27836 */ /* 0x000fc40000000000 */
[----:B------:R-:W-:-:S07]  /*1350*/  IMAD.IADD R186, R186, 0x1, R185 ;  /* 0x00000001baba7824 */ /* 0x000fce00078e02b9 */
.L_x_1046:
[----:B------:R-:W-:Y:S01]  /*1360*/  ULDC.64 UR6, c[0x0][0xd88] ;  /* 0x0003620000067ab9 */ /* 0x000fe20000000a00 */
[----:B012---:R-:W0:Y:S01]  /*1370*/  LDC.64 R8, c[0x0][0x418] ;  /* 0x00010600ff087b82 */ /* 0x007e220000000a00 */
[----:B------:R-:W-:-:S06]  /*1380*/  UIMAD.WIDE UR6, UR5, 0x4, UR6 ;  /* 0x00000004050678a5 */ /* 0x000fcc000f8e0206 */
[----:B------:R-:W-:Y:S01]  /*1390*/  IMAD.U32 R192, RZ, RZ, UR6 ;  /* 0x00000006ffc07e24 */ /* 0x000fe2000f8e00ff */
[----:B------:R-:W1:Y:S01]  /*13a0*/  LDC R0, c[0x0][0x424] ;  /* 0x00010900ff007b82 */ /* 0x000e620000000800 */
[----:B------:R-:W-:Y:S01]  /*13b0*/  IMAD.U32 R193, RZ, RZ, UR7 ;  /* 0x00000007ffc17e24 */ /* 0x000fe2000f8e00ff */
[----:B------:R-:W-:-:S04]  /*13c0*/  ULDC.64 UR6, c[0x0][0xb20] ;  /* 0x0002c80000067ab9 */ /* 0x000fc80000000a00 */
[----:B------:R-:W2:Y:S01]  /*13d0*/  LDG.E R192, desc[UR44][R192.64] ;  /* 0x0000002cc0c07981 */ /* 0x000ea2000c1e1900 */
[----:B------:R-:W-:Y:S01]  /*13e0*/  ISETP.NE.U32.AND P0, PT, RZ, UR6, PT ;  /* 0x00000006ff007c0c */ /* 0x000fe2000bf05070 */
[----:B---3--:R-:W3:Y:S01]  /*13f0*/  LDC R153, c[0x0][0x2f0] ;  /* 0x0000bc00ff997b82 */ /* 0x008ee20000000800 */
[----:B------:R-:W-:Y:S02]  /*1400*/  IMAD.MOV.U32 R10, RZ, RZ, RZ ;  /* 0x000000ffff0a7224 */ /* 0x000fe400078e00ff */
[----:B------:R-:W-:-:S05]  /*1410*/  ISETP.NE.AND.EX P0, PT, RZ, UR7, PT, P0 ;  /* 0x00000007ff007c0c */ /* 0x000fca000bf05300 */
[----:B----4-:R-:W4:Y:S01]  /*1420*/  LDC R7, c[0x0][0xae8] ;  /* 0x0002ba00ff077b82 */ /* 0x010f220000000800 */
[----:B--2---:R-:W-:-:S07]  /*1430*/  SHF.R.S32.HI R222, RZ, 0x1f, R192 ;  /* 0x0000001fffde7819 */ /* 0x004fce00000114c0 */
[----:B------:R-:W-:-:S04]  /*1440*/  @P0 LEA R4, P1, R192, UR6, 0x2 ;  /* 0x00000006c0040c11 */ /* 0x000fc8000f8210ff */
[----:B------:R-:W-:Y:S01]  /*1450*/  @P0 LEA.HI.X R5, R192, UR7, R222, 0x2, P1 ;  /* 0x00000007c0050c11 */ /* 0x000fe200088f14de */
[----:B------:R-:W-:Y:S02]  /*1460*/  ULDC.64 UR6, c[0x0][0xb18] ;  /* 0x0002c60000067ab9 */ /* 0x000fe40000000a00 */
[----:B------:R-:W-:Y:S02]  /*1470*/  ISETP.NE.U32.AND P1, PT, RZ, UR6, PT ;  /* 0x00000006ff007c0c */ /* 0x000fe4000bf25070 */
[----:B-----5:R2:W5:Y:S01]  /*1480*/  @P0 LDG.E R10, desc[UR44][R4.64] ;  /* 0x0000002c040a0981 */ /* 0x020562000c1e1900 */
[----:B0-----:R-:W-:Y:S02]  /*1490*/  ISETP.NE.U32.AND P0, PT, R8, RZ, PT ;  /* 0x000000ff0800720c */ /* 0x001fe40003f05070 */
[----:B------:R-:W-:Y:S02]  /*14a0*/  ISETP.NE.AND.EX P1, PT, RZ, UR7, PT, P1 ;  /* 0x00000007ff007c0c */ /* 0x000fe4000bf25310 */
[----:B------:R-:W-:-:S04]  /*14b0*/  ISETP.NE.AND.EX P0, PT, R9, RZ, PT, P0 ;  /* 0x000000ff0900720c */ /* 0x000fc80003f05300 */
[----:B-1----:R-:W-:-:S05]  /*14c0*/  SEL R0, R0, 0x1, P0 ;  /* 0x0000000100007807 */ /* 0x002fca0000000000 */
[----:B---3--:R-:W-:Y:S02]  /*14d0*/  IMAD R153, R0, R153, RZ ;  /* 0x0000009900997224 */ /* 0x008fe400078e02ff */
[----:B------:R-:W-:-:S04]  /*14e0*/  @P1 LEA R8, P0, R192, UR6, 0x2 ;  /* 0x00000006c0081c11 */ /* 0x000fc8000f8010ff */
[----:B------:R-:W-:-:S05]  /*14f0*/  @P1 LEA.HI.X R9, R192, UR7, R222, 0x2, P0 ;  /* 0x00000007c0091c11 */ /* 0x000fca00080f14de */
[----:B------:R2:W5:Y:S01]  /*1500*/  @P1 LDG.E R153, desc[UR44][R8.64] ;  /* 0x0000002c08991981 */ /* 0x000562000c1e1900 */
[C---:B------:R-:W-:Y:S01]  /*1510*/  LOP3.LUT R0, R6.reuse, 0xff000000, RZ, 0xc0, !PT ;  /* 0xff00000006007812 */ /* 0x040fe200078ec0ff */
[----:B------:R-:W-:Y:S01]  /*1520*/  UMOV UR42, UR4 ;  /* 0x00000004002a7c82 */ /* 0x000fe20008000000 */
[----:B------:R-:W-:Y:S02]  /*1530*/  LOP3.LUT R3, R6, 0xff0000, RZ, 0xc0, !PT ;  /* 0x00ff000006037812 */ /* 0x000fe400078ec0ff */
[----:B------:R-:W-:Y:S01]  /*1540*/  SHF.R.U32.HI R12, RZ, 0x8, R0 ;  /* 0x00000008ff0c7819 */ /* 0x000fe20000011600 */
[----:B----4-:R-:W-:Y:S06]  /*1550*/  @P1 BRA `(.L_x_997) ;  /* 0x0000000000241947 */ /* 0x010fec0003800000 */
[----:B------:R-:W-:Y:S02]  /*1560*/  ULDC.64 UR4, c[0x0][0xb00] ;  /* 0x0002c00000047ab9 */ /* 0x000fe40000000a00 */
[----:B------:R-:W-:-:S04]  /*1570*/  ISETP.NE.U32.AND P0, PT, RZ, UR4, PT ;  /* 0x00000004ff007c0c */ /* 0x000fc8000bf05070 */
[----:B------:R-:W-:-:S13]  /*1580*/  ISETP.NE.AND.EX P0, PT, RZ, UR5, PT, P0 ;  /* 0x00000005ff007c0c */ /* 0x000fda000bf05300 */
[----:B------:R-:W-:Y:S05]  /*1590*/  @!P0 BRA `(.L_x_997) ;  /* 0x0000000000148947 */ /* 0x000fea0003800000 */
[----:B--2---:R-:W0:Y:S02]  /*15a0*/  LDC.64 R4, c[0x0][0xb00] ;  /* 0x0002c000ff047b82 */ /* 0x004e240000000a00 */
[----:B0-----:R-:W-:-:S05]  /*15b0*/  IMAD.WIDE R4, R192, 0x4, R4 ;  /* 0x00000004c0047825 */ /* 0x001fca00078e0204 */
[----:B-----5:R-:W2:Y:S04]  /*15c0*/  LDG.E R153, desc[UR44][R4.64] ;  /* 0x0000002c04997981 */ /* 0x020ea8000c1e1900 */
[----:B------:R-:W2:Y:S02]  /*15d0*/  LDG.E R0, desc[UR44][R4.64+0x4] ;  /* 0x0000042c04007981 */ /* 0x000ea4000c1e1900 */
[----:B--2---:R-:W-:-:S07]  /*15e0*/  IMAD.IADD R153, R0, 0x1, -R153 ;  /* 0x0000000100997824 */ /* 0x004fce00078e0a99 */
.L_x_997:
[----:B------:R-:W-:Y:S01]  /*15f0*/  UISETP.NE.AND UP0, UPT, UR38, 0x1, UPT ;  /* 0x000000012600788c */ /* 0x000fe2000bf05270 */
[----:B-----5:R-:W-:Y:S01]  /*1600*/  IMAD.IADD R153, R153, 0x1, -R10 ;  /* 0x0000000199997824 */ /* 0x020fe200078e0a0a */
[----:B------:R-:W-:Y:S02]  /*1610*/  LEA.HI R3, R3, R12, RZ, 0x10 ;  /* 0x0000000c03037211 */ /* 0x000fe400078f80ff */
[----:B------:R-:W-:Y:S01]  /*1620*/  LOP3.LUT R193, R6, 0xffff, RZ, 0xc0, !PT ;  /* 0x0000ffff06c17812 */ /* 0x000fe200078ec0ff */
[----:B------:R-:W-:Y:S01]  /*1630*/  VIADD R0, R153, 0x3f ;  /* 0x0000003f99007836 */ /* 0x000fe20000000000 */
[----:B------:R-:W-:Y:S02]  /*1640*/  PLOP3.LUT P1, PT, PT, PT, UP0, 0x80, 0x0 ;  /* 0x000000000000781c */ /* 0x000fe40003f2f008 */
[----:B------:R-:W-:Y:S02]  /*1650*/  SHF.R.U32.HI R22, RZ, 0x10, R3 ;  /* 0x00000010ff167819 */ /* 0x000fe40000011603 */
[----:B--2---:R-:W-:-:S02]  /*1660*/  SHF.R.S32.HI R5, RZ, 0x1f, R0 ;  /* 0x0000001fff057819 */ /* 0x004fc40000011400 */
[C---:B------:R-:W-:Y:S02]  /*1670*/  ISETP.NE.AND P0, PT, R22.reuse, RZ, PT ;  /* 0x000000ff1600720c */ /* 0x040fe40003f05270 */
[----:B------:R-:W-:Y:S02]  /*1680*/  LEA.HI R5, R5, R0, RZ, 0x6 ;  /* 0x0000000005057211 */ /* 0x000fe400078f30ff */
[----:B------:R-:W-:Y:S02]  /*1690*/  LOP3.LUT R199, R3, 0xff, RZ, 0xc0, !PT ;  /* 0x000000ff03c77812 */ /* 0x000fe400078ec0ff */
[----:B------:R-:W-:Y:S02]  /*16a0*/  SEL R10, R22, R7, P0 ;  /* 0x00000007160a7207 */ /* 0x000fe40000000000 */
[----:B------:R-:W-:Y:S01]  /*16b0*/  SHF.R.S32.HI R9, RZ, 0x6, R5 ;  /* 0x00000006ff097819 */ /* 0x000fe20000011405 */
[----:B------:R-:W-:Y:S06]  /*16c0*/  @!P1 BRA `(.L_x_998) ;  /* 0x0000001c007c9947 */ /* 0x000fec0003800000 */
[----:B------:R-:W-:Y:S01]  /*16d0*/  ISETP.GE.AND P0, PT, R153, 0x1, PT ;  /* 0x000000019900780c */ /* 0x000fe20003f06270 */
[----:B------:R-:W-:-:S12]  /*16e0*/  IMAD.MOV.U32 R3, RZ, RZ, RZ ;  /* 0x000000ffff037224 */ /* 0x000fd800078e00ff */
[----:B------:R-:W-:Y:S05]  /*16f0*/  @!P0 BRA `(.L_x_999) ;  /* 0x0000000000688947 */ /* 0x000fea0003800000 */
[-C--:B------:R-:W-:Y:S02]  /*1700*/  IABS R6, R10.reuse ;  /* 0x0000000a00067213 */ /* 0x080fe40000000000 */
[----:B------:R-:W-:Y:S02]  /*1710*/  IADD3 R0, R9, -0x1, R10 ;  /* 0xffffffff09007810 */ /* 0x000fe40007ffe00a */
[----:B------:R-:W0:Y:S01]  /*1720*/  I2F.RP R3, R6 ;  /* 0x0000000600037306 */ /* 0x000e220000209400 */
[----:B------:R-:W-:Y:S02]  /*1730*/  IABS R11, R10 ;  /* 0x0000000a000b7213 */ /* 0x000fe40000000000 */
        /* <DEDUP_REMOVED lines=22> */
.L_x_999:
[-C--:B------:R-:W-:Y:S01]  /*18a0*/  IMAD R0, R199, R3.reuse, RZ ;  /* 0x00000003c7007224 */ /* 0x080fe200078e02ff */
[----:B------:R-:W-:Y:S01]  /*18b0*/  PLOP3.LUT P0, PT, PT, PT, PT, 0x80, 0x0 ;  /* 0x000000000000781c */ /* 0x000fe20003f0f070 */
[----:B------:R-:W-:Y:S01]  /*18c0*/  IMAD.MOV.U32 R152, RZ, RZ, RZ ;  /* 0x000000ffff987224 */ /* 0x000fe200078e00ff */
[----:B------:R-:W-:Y:S02]  /*18d0*/  CS2R R150, SRZ ;  /* 0x0000000000967805 */ /* 0x000fe4000001ff00 */
[----:B------:R-:W-:Y:S02]  /*18e0*/  CS2R R148, SRZ ;  /* 0x0000000000947805 */ /* 0x000fe4000001ff00 */
[----:B------:R-:W-:Y:S02]  /*18f0*/  VIADDMNMX R3, R0, R3, R9, PT ;  /* 0x0000000300037246 */ /* 0x000fe40003800109 */
[----:B------:R-:W-:Y:S02]  /*1900*/  CS2R R146, SRZ ;  /* 0x0000000000927805 */ /* 0x000fe4000001ff00 */
[----:B------:R-:W-:-:S02]  /*1910*/  CS2R R144, SRZ ;  /* 0x0000000000907805 */ /* 0x000fc4000001ff00 */
[----:B------:R-:W-:Y:S02]  /*1920*/  CS2R R142, SRZ ;  /* 0x00000000008e7805 */ /* 0x000fe4000001ff00 */
[----:B------:R-:W-:Y:S01]  /*1930*/  R2UR UR21, R3 ;  /* 0x00000000031572ca */ /* 0x000fe200000e0000 */
        /* <DEDUP_REMOVED lines=12> */
[----:B------:R-:W-:Y:S02]  /*1a00*/  ISETP.LT.AND P1, PT, R0, UR21, PT ;  /* 0x0000001500007c0c */ /* 0x000fe4000bf21270 */
        /* <DEDUP_REMOVED lines=47> */
[----:B------:R-:W-:Y:S01]  /*1d00*/  CS2R R24, SRZ ;  /* 0x0000000000187805 */ /* 0x000fe2000001ff00 */
[----:B------:R-:W-:Y:S06]  /*1d10*/  @!P1 BRA `(.L_x_1000) ;  /* 0x0000007800749947 */ /* 0x000fec0003800000 */
[----:B------:R-:W2:Y:S01]  /*1d20*/  LDL R4, [R1+0x8] ;  /* 0x0000080001047983 */ /* 0x000ea20000100800 */
[----:B------:R-:W-:Y:S01]  /*1d30*/  UMOV UR9, 0x40000040 ;  /* 0x4000004000097882 */ /* 0x000fe20000000000 */
[----:B------:R-:W-:Y:S01]  /*1d40*/  UMOV UR11, 0x40000040 ;  /* 0x40000040000b7882 */ /* 0x000fe20000000000 */
[----:B------:R-:W-:Y:S01]  /*1d50*/  UMOV UR13, 0x40000040 ;  /* 0x40000040000d7882 */ /* 0x000fe20000000000 */
[----:B------:R-:W-:Y:S01]  /*1d60*/  BAR.SYNC.DEFER_BLOCKING 0xe, 0x100 ;  /* 0x0384000000007b1d */ /* 0x000fe20000010000 */
[----:B------:R-:W-:-:S05]  /*1d70*/  ISETP.NE.AND P0, PT, RZ, UR38, PT ;  /* 0x00000026ff007c0c */ /* 0x000fca000bf05270 */
[----:B------:R-:W-:Y:S01]  /*1d80*/  UMOV UR15, 0x40000040 ;  /* 0x40000040000f7882 */ /* 0x000fe20000000000 */
[----:B------:R-:W-:Y:S01]  /*1d90*/  UMOV UR17, 0x40000040 ;  /* 0x4000004000117882 */ /* 0x000fe20000000000 */
[----:B------:R-:W-:Y:S01]  /*1da0*/  UMOV UR19, 0x40000040 ;  /* 0x4000004000137882 */ /* 0x000fe20000000000 */
[----:B------:R-:W-:Y:S01]  /*1db0*/  UMOV UR7, 0x40000040 ;  /* 0x4000004000077882 */ /* 0x000fe20000000000 */
[----:B------:R-:W-:Y:S01]  /*1dc0*/  WARPGROUP.ARRIVE ;  /* 0x00000000000079c5 */ /* 0x000fe20000000000 */
[----:B--2---:R-:W0:Y:S02]  /*1dd0*/  SHFL.IDX PT, R3, R4, RZ, 0x1f ;  /* 0x00001fff04037589 */ /* 0x004e2400000e0000 */
[----:B0-----:R-:W-:Y:S01]  /*1de0*/  R2UR UR4, R3 ;  /* 0x00000000030472ca */ /* 0x001fe200000e0000 */
[----:B------:R-:W-:-:S05]  /*1df0*/  IMAD.MOV.U32 R3, RZ, RZ, 0x1 ;  /* 0x00000001ff037424 */ /* 0x000fca00078e00ff */
[----:B------:R-:W-:-:S04]  /*1e00*/  SEL R3, R3, 0x2, !P0 ;  /* 0x0000000203037807 */ /* 0x000fc80004000000 */
[----:B------:R-:W-:-:S03]  /*1e10*/  LOP3.LUT R3, R3, 0x1, RZ, 0xfc, !PT ;  /* 0x0000000103037812 */ /* 0x000fc600078efcff */
[----:B------:R-:W-:Y:S01]  /*1e20*/  ULEA.HI UR5, UR4, UR4, URZ, 0x1 ;  /* 0x0000000404057291 */ /* 0x000fe2000f8f083f */
[----:B------:R-:W-:-:S03]  /*1e30*/  ISETP.NE.AND P1, PT, R3, 0x3, PT ;  /* 0x000000030300780c */ /* 0x000fc60003f25270 */
[----:B------:R-:W-:-:S04]  /*1e40*/  ULOP3.LUT UR5, UR5, 0x1fffe, URZ, 0xc0, !UPT ;  /* 0x0001fffe05057892 */ /* 0x000fc8000f8ec03f */
[----:B------:R-:W-:Y:S02]  /*1e50*/  UIADD3 UR5, UR4, -UR5, URZ ;  /* 0x8000000504057290 */ /* 0x000fe4000fffe03f */
[----:B------:R-:W-:Y:S02]  /*1e60*/  UIADD3 UR4, UR41, 0x36400, URZ ;  /* 0x0003640029047890 */ /* 0x000fe4000fffe03f */
[----:B------:R-:W-:Y:S02]  /*1e70*/  ULEA UR5, UR5, UR41, 0xf ;  /* 0x0000002905057291 */ /* 0x000fe4000f8e783f */
[----:B------:R-:W-:Y:S02]  /*1e80*/  USHF.R.U32.HI UR4, URZ, 0x4, UR4 ;  /* 0x000000043f047899 */ /* 0x000fe40008011604 */
[----:B------:R-:W-:Y:S02]  /*1e90*/  UIADD3 UR5, UR5, 0x400, URZ ;  /* 0x0000040005057890 */ /* 0x000fe4000fffe03f */
[----:B------:R-:W-:-:S02]  /*1ea0*/  ULOP3.LUT UR4, UR4, 0x3fff, URZ, 0xc0, !UPT ;  /* 0x00003fff04047892 */ /* 0x000fc4000f8ec03f */
[----:B------:R-:W-:Y:S02]  /*1eb0*/  USHF.R.U32.HI UR5, URZ, 0x4, UR5 ;  /* 0x000000043f057899 */ /* 0x000fe40008011605 */
[----:B------:R-:W-:Y:S02]  /*1ec0*/  ULOP3.LUT UR8, UR4, 0x10000, URZ, 0xfc, !UPT ;  /* 0x0001000004087892 */ /* 0x000fe4000f8efc3f */
[----:B------:R-:W-:Y:S02]  /*1ed0*/  ULOP3.LUT UR5, UR5, 0x3fff, URZ, 0xc0, !UPT ;  /* 0x00003fff05057892 */ /* 0x000fe4000f8ec03f */
[----:B------:R-:W-:Y:S02]  /*1ee0*/  UIADD3 UR12, UR8, 0x2, URZ ;  /* 0x00000002080c7890 */ /* 0x000fe4000fffe03f */
[----:B------:R-:W-:Y:S02]  /*1ef0*/  ULOP3.LUT UR20, UR5, 0x2000000, URZ, 0xfc, !UPT ;  /* 0x0200000005147892 */ /* 0x000fe4000f8efc3f */
[----:B------:R-:W-:-:S02]  /*1f00*/  UIADD3 UR16, UR8, 0x4, URZ ;  /* 0x0000000408107890 */ /* 0x000fc4000fffe03f */
[----:B------:R-:W-:Y:S02]  /*1f10*/  ULEA UR10, UR36, UR20, 0xc ;  /* 0x00000014240a7291 */ /* 0x000fe4000f8e603f */
[----:B------:R-:W-:Y:S02]  /*1f20*/  UIADD3 UR4, UR8, 0x6, URZ ;  /* 0x0000000608047890 */ /* 0x000fe4000fffe03f */
[----:B------:R-:W-:Y:S02]  /*1f30*/  UIADD3 UR14, UR10, 0x80, URZ ;  /* 0x000000800a0e7890 */ /* 0x000fe4000fffe03f */
[----:B------:R-:W-:Y:S02]  /*1f40*/  UIADD3 UR18, UR10, 0x100, URZ ;  /* 0x000001000a127890 */ /* 0x000fe4000fffe03f */
[----:B------:R-:W-:Y:S02]  /*1f50*/  UIADD3 UR6, UR10, 0x180, URZ ;  /* 0x000001800a067890 */ /* 0x000fe4000fffe03f */
[----:B------:R-:W-:Y:S01]  /*1f60*/  HGMMA.64x256x16.F32.BF16 R24, gdesc[UR8].tnspB, RZ, !UPT, gsb0 ;  /* 0x43e00000081879f0 */ /* 0x000fe2000c0018ff */
[----:B------:R-:W-:-:S02]  /*1f70*/  UMOV UR5, 0x40000040 ;  /* 0x4000004000057882 */ /* 0x000fc40000000000 */
        /* <DEDUP_REMOVED lines=16> */
.L_x_1001:
[----:B------:R-:W-:-:S04]  /*2080*/  ULEA UR6, UR36, UR41, 0x3 ;  /* 0x0000002924067291 */ /* 0x000fc8000f8e183f */
[----:B------:R-:W-:-:S04]  /*2090*/  UIADD3 UR6, UR6, 0x38860, URZ ;  /* 0x0003886006067890 */ /* 0x000fc8000fffe03f */
[----:B------:R-:W-:-:S09]  /*20a0*/  UPRMT UR6, UR40, 0x654, UR6 ;  /* 0x0000065428067896 */ /* 0x000fd20008000006 */
[----:B------:R-:W-:Y:S01]  /*20b0*/  SYNCS.ARRIVE.TRANS64.RED.A1T0 RZ, [UR6], RZ ;  /* 0x000000ffffff79a7 */ /* 0x000fe20008100406 */
[----:B------:R-:W-:-:S06]  /*20c0*/  UIADD3 UR6, UR21, -0x2, URZ ;  /* 0xfffffffe15067890 */ /* 0x000fcc000fffe03f */
[----:B------:R-:W-:-:S13]  /*20d0*/  ISETP.LE.AND P0, PT, R0, UR6, PT ;  /* 0x0000000600007c0c */ /* 0x000fda000bf03270 */
[----:B------:R-:W-:Y:S05]  /*20e0*/  @!P0 BRA `(.L_x_1002) ;  /* 0x0000000800b48947 */ /* 0x000fea0003800000 */
[----:B------:R-:W-:-:S05]  /*20f0*/  UMOV UR21, UR6 ;  /* 0x0000000600157c82 */ /* 0x000fca0008000000 */
.L_x_1004:
[----:B------:R-:W-:Y:S01]  /*2100*/  BAR.SYNC.DEFER_BLOCKING 0xe, 0x100 ;  /* 0x0384000000007b1d */ /* 0x000fe20000010000 */
[----:B------:R-:W-:Y:S01]  /*2110*/  IMAD.U32 R4, RZ, RZ, UR36 ;  /* 0x00000024ff047e24 */ /* 0x000fe2000f8e00ff */
[----:B------:R-:W-:Y:S01]  /*2120*/  UIADD3 UR36, UR36, 0x1, URZ ;  /* 0x0000000124247890 */ /* 0x000fe2000fffe03f */
[----:B------:R-:W-:Y:S01]  /*2130*/  ISETP.LT.AND P0, PT, R0, UR21, PT ;  /* 0x0000001500007c0c */ /* 0x000fe2000bf01270 */
[----:B------:R-:W-:Y:S01]  /*2140*/  UIADD3 UR21, UR21, -0x1, URZ ;  /* 0xffffffff15157890 */ /* 0x000fe2000fffe03f */
        /* <DEDUP_REMOVED lines=10> */
[----:B------:R-:W-:Y:S02]  /*21f0*/  UIADD3 UR18, UR10, 0x100, URZ ;  /* 0x000001000a127890 */ /* 0x000fe4000fffe03f */
[----:B------:R-:W-:Y:S01]  /*2200*/  UIADD3 UR6, UR10, 0x180, URZ ;  /* 0x000001800a067890 */ /* 0x000fe2000fffe03f */
        /* <DEDUP_REMOVED lines=143> */
[----:B------:R-:W-:Y:S01]  /*2b00*/  HGMMA.64x256x16.F32.BF16 R24, gdesc[UR4].tnspB, R24, gsb0 ;  /* 0x43e00000041879f0 */ /* 0x000fe20008001818 */
[----:B------:R-:W-:-:S06]  /*2b10*/  USEL UR6, URZ, 0x1, UP0 ;  /* 0x000000013f067887 */ /* 0x000fcc0008000000 */
[----:B------:R-:W-:Y:S01]  /*2b20*/  LOP3.LUT R2, R2, UR6, RZ, 0x3c, !PT ;  /* 0x0000000602027c12 */ /* 0x000fe2000f8e3cff */
[----:B------:R-:W-:Y:S02]  /*2b30*/  WARPGROUP.DEPBAR.LE gsb0, 0x0 ;  /* 0x00008000000079c5 */ /* 0x000fe40000010000 */
[----:B------:R-:W-:Y:S06]  /*2b40*/  BAR.ARV 0xf, 0x100 ;  /* 0x03c4000000007b1d */ /* 0x000fec0000002000 */
[----:B------:R-:W-:Y:S05]  /*2b50*/  @!P1 BRA `(.L_x_1003) ;  /* 0x0000000000049947 */ /* 0x000fea0003800000 */
[----:B------:R-:W-:Y:S01]  /*2b60*/  BPT.TRAP 0x1 ;  /* 0x000000040000795c */ /* 0x000fe20000300000 */
.L_x_1003:
[----:B------:R-:W-:-:S04]  /*2b70*/  ULEA UR6, UR36, UR41, 0x3 ;  /* 0x0000002924067291 */ /* 0x000fc8000f8e183f */
[----:B------:R-:W-:-:S04]  /*2b80*/  UIADD3 UR6, UR6, 0x38860, URZ ;  /* 0x0003886006067890 */ /* 0x000fc8000fffe03f */
[----:B------:R-:W-:-:S09]  /*2b90*/  UPRMT UR6, UR40, 0x654, UR6 ;  /* 0x0000065428067896 */ /* 0x000fd20008000006 */
[----:B------:R-:W-:Y:S01]  /*2ba0*/  SYNCS.ARRIVE.TRANS64.RED.A1T0 RZ, [UR6], RZ ;  /* 0x000000ffffff79a7 */ /* 0x000fe20008100406 */
[----:B------:R-:W-:Y:S05]  /*2bb0*/  @P0 BRA `(.L_x_1004) ;  /* 0xfffffff400500947 */ /* 0x000fea000383ffff */
.L_x_1002:
[----:B------:R-:W-:Y:S01]  /*2bc0*/  BAR.SYNC.DEFER_BLOCKING 0xe, 0x100 ;  /* 0x0384000000007b1d */ /* 0x000fe20000010000 */
[----:B------:R-:W-:Y:S01]  /*2bd0*/  IMAD.U32 R0, RZ, RZ, UR36 ;  /* 0x00000024ff007e24 */ /* 0x000fe2000f8e00ff */
[----:B------:R-:W-:Y:S01]  /*2be0*/  UIADD3 UR36, UR36, 0x1, URZ ;  /* 0x0000000124247890 */ /* 0x000fe2000fffe03f */
[----:B------:R-:W-:Y:S01]  /*2bf0*/  PLOP3.LUT P0, PT, PT, PT, PT, 0x8, 0x0 ;  /* 0x000000000000781c */ /* 0x000fe20003f0e170 */
[----:B------:R-:W-:Y:S02]  /*2c00*/  IMAD.MOV.U32 R152, RZ, RZ, RZ ;  /* 0x000000ffff987224 */ /* 0x000fe400078e00ff */
[----:B------:R-:W-:Y:S01]  /*2c10*/  IMAD R0, R0, 0x40, R17 ;  /* 0x0000004000007824 */ /* 0x000fe200078e0211 */
[----:B------:R-:W-:-:S04]  /*2c20*/  UISETP.NE.AND UP0, UPT, UR36, 0x2, UPT ;  /* 0x000000022400788c */ /* 0x000fc8000bf05270 */
        /* <DEDUP_REMOVED lines=137> */
.L_x_998:
[----:B------:R-:W-:Y:S01]  /*34c0*/  ISETP.GE.AND P0, PT, R153, 0x1, PT ;  /* 0x000000019900780c */ /* 0x000fe20003f06270 */
[----:B------:R-:W-:-:S12]  /*34d0*/  IMAD.MOV.U32 R23, RZ, RZ, RZ ;  /* 0x000000ffff177224 */ /* 0x000fd800078e00ff */
[----:B------:R-:W-:Y:S05]  /*34e0*/  @!P0 BRA `(.L_x_1005) ;  /* 0x0000000000688947 */ /* 0x000fea0003800000 */
[-C--:B------:R-:W-:Y:S02]  /*34f0*/  IABS R0, R10.reuse ;  /* 0x0000000a00007213 */ /* 0x080fe40000000000 */
[----:B------:R-:W-:Y:S02]  /*3500*/  IADD3 R3, R9, -0x1, R10 ;  /* 0xffffffff09037810 */ /* 0x000fe40007ffe00a */
[----:B------:R-:W0:Y:S01]  /*3510*/  I2F.RP R6, R0 ;  /* 0x0000000000067306 */ /* 0x000e220000209400 */
[----:B------:R-:W-:-:S05]  /*3520*/  IABS R8, R10 ;  /* 0x0000000a00087213 */ /* 0x000fca0000000000 */
[----:B------:R-:W-:Y:S02]  /*3530*/  IMAD.MOV R8, RZ, RZ, -R8 ;  /* 0x000000ffff087224 */ /* 0x000fe400078e0a08 */
[----:B0-----:R-:W0:Y:S02]  /*3540*/  MUFU.RCP R6, R6 ;  /* 0x0000000600067308 */ /* 0x001e240000001000 */
[----:B0-----:R-:W-:Y:S01]  /*3550*/  VIADD R4, R6, 0xffffffe ;  /* 0x0ffffffe06047836 */ /* 0x001fe20000000000 */
[----:B------:R-:W-:Y:S02]  /*3560*/  IABS R6, R3 ;  /* 0x0000000300067213 */ /* 0x000fe40000000000 */
[----:B------:R-:W-:-:S03]  /*3570*/  LOP3.LUT R3, R3, R10, RZ, 0x3c, !PT ;  /* 0x0000000a03037212 */ /* 0x000fc600078e3cff */
[----:B------:R0:W1:Y:S01]  /*3580*/  F2I.FTZ.U32.TRUNC.NTZ R5, R4 ;  /* 0x0000000400057305 */ /* 0x000062000021f000 */
[----:B------:R-:W-:Y:S01]  /*3590*/  ISETP.GE.AND P2, PT, R3, RZ, PT ;  /* 0x000000ff0300720c */ /* 0x000fe20003f46270 */
        /* <DEDUP_REMOVED lines=14> */
[----:B------:R-:W-:-:S07]  /*3680*/  @!P0 LOP3.LUT R23, RZ, R10, RZ, 0x33, !PT ;  /* 0x0000000aff178212 */ /* 0x000fce00078e33ff */
.L_x_1005:
[-C--:B------:R-:W-:Y:S01]  /*3690*/  IMAD R18, R199, R23.reuse, RZ ;  /* 0x00000017c7127224 */ /* 0x080fe200078e02ff */
[----:B------:R-:W-:Y:S01]  /*36a0*/  PLOP3.LUT P0, PT, PT, PT, PT, 0x80, 0x0 ;  /* 0x000000000000781c */ /* 0x000fe20003f0f070 */
[----:B------:R-:W-:Y:S01]  /*36b0*/  IMAD.MOV.U32 R152, RZ, RZ, RZ ;  /* 0x000000ffff987224 */ /* 0x000fe200078e00ff */
[----:B------:R-:W-:Y:S01]  /*36c0*/  CS2R R150, SRZ ;  /* 0x0000000000967805 */ /* 0x000fe2000001ff00 */
[----:B------:R-:W-:Y:S01]  /*36d0*/  IMAD.MOV.U32 R3, RZ, RZ, RZ ;  /* 0x000000ffff037224 */ /* 0x000fe200078e00ff */
[----:B------:R-:W-:Y:S02]  /*36e0*/  VIADDMNMX R23, R18, R23, R9, PT ;  /* 0x0000001712177246 */ /* 0x000fe40003800109 */
[----:B------:R-:W-:Y:S02]  /*36f0*/  CS2R R148, SRZ ;  /* 0x0000000000947805 */ /* 0x000fe4000001ff00 */
[----:B------:R-:W-:Y:S02]  /*3700*/  CS2R R146, SRZ ;  /* 0x0000000000927805 */ /* 0x000fe4000001ff00 */
[----:B------:R-:W-:-:S02]  /*3710*/  CS2R R144, SRZ ;  /* 0x0000000000907805 */ /* 0x000fc4000001ff00 */
[----:B------:R-:W-:Y:S02]  /*3720*/  ISETP.GT.AND P1, PT, R23, R18, PT ;  /* 0x000000121700720c */ /* 0x000fe40003f24270 */
        /* <DEDUP_REMOVED lines=59> */
[----:B------:R-:W-:Y:S01]  /*3ae0*/  CS2R R24, SRZ ;  /* 0x0000000000187805 */ /* 0x000fe2000001ff00 */
[----:B------:R-:W-:Y:S06]  /*3af0*/  @!P1 BRA `(.L_x_1000) ;  /* 0x0000005800fc9947 */ /* 0x000fec0003800000 */
[----:B------:R-:W2:Y:S04]  /*3b00*/  LDL R0, [R1+0x8] ;  /* 0x0000080001007983 */ /* 0x000ea80000100800 */
[----:B--2---:R-:W0:Y:S02]  /*3b10*/  SHFL.IDX PT, R0, R0, RZ, 0x1f ;  /* 0x00001fff00007589 */ /* 0x004e2400000e0000 */
        /* <DEDUP_REMOVED lines=28> */
.L_x_1006:
        /* <DEDUP_REMOVED lines=12> */
.L_x_1135:
[----:B------:R-:W-:Y:S05]  /*3da0*/  @!P0 BRA `(.L_x_1008) ;  /* 0x0000000000048947 */ /* 0x000fea0003800000 */
[----:B------:R-:W-:Y:S01]  /*3db0*/  BPT.TRAP 0x1 ;  /* 0x000000040000795c */ /* 0x000fe20000300000 */
.L_x_1008:
[----:B------:R-:W-:Y:S01]  /*3dc0*/  IMAD.U32 R7, RZ, RZ, UR36 ;  /* 0x00000024ff077e24 */ /* 0x000fe2000f8e00ff */
[----:B------:R-:W-:-:S04]  /*3dd0*/  SHF.L.U32 R4, R2, 0x1f, RZ ;  /* 0x0000001f02047819 */ /* 0x000fc800000006ff */
[----:B------:R-:W-:-:S04]  /*3de0*/  LEA R7, R7, UR41, 0x3 ;  /* 0x0000002907077c11 */ /* 0x000fc8000f8e18ff */
[----:B------:R1:W2:Y:S01]  /*3df0*/  SYNCS.PHASECHK.TRANS64.TRYWAIT P1, [R7+URZ+0x38830], R4 ;  /* 0x03883004070075a7 */ /* 0x0002a2000802017f */
[----:B------:R-:W-:Y:S05]  /*3e00*/  @!P0 BRA `(.L_x_1009) ;  /* 0x0000000000048947 */ /* 0x000fea0003800000 */
[----:B------:R-:W-:Y:S01]  /*3e10*/  BPT.TRAP 0x1 ;  /* 0x000000040000795c */ /* 0x000fe20000300000 */
.L_x_1009:
[----:B--2---:R-:W-:Y:S05]  /*3e20*/  @P1 BRA `(.L_x_1010) ;  /* 0x0000000000081947 */ /* 0x004fea0003800000 */
[----:B------:R-:W2:Y:S02]  /*3e30*/  SYNCS.PHASECHK.TRANS64.TRYWAIT P1, [R7+URZ+0x38830], R4 ;  /* 0x03883004070075a7 */ /* 0x000ea4000802017f */
[----:B--2---:R-:W-:Y:S05]  /*3e40*/  @!P1 BRA `(.L_x_1011) ;  /* 0x0000010800e49947 */ /* 0x004fea0003800000 */
.L_x_1010:
        /* <DEDUP_REMOVED lines=15> */
[----:B------:R-:W-:Y:S01]  /*3f40*/  UMOV UR15, 0x40000040 ;  /* 0x40000040000f7882 */ /* 0x000fe20000000000 */
[----:B------:R-:W-:-:S02]  /*3f50*/  UMOV UR13, 0x40000040 ;  /* 0x40000040000d7882 */ /* 0x000fc40000000000 */
[----:B------:R-:W-:Y:S02]  /*3f60*/  ULEA UR6, UR36, UR6, 0x9 ;  /* 0x0000000624067291 */ /* 0x000fe4000f8e483f */
[----:B------:R-:W-:Y:S02]  /*3f70*/  ULOP3.LUT UR4, UR4, 0x10000, URZ, 0xfc, !UPT ;  /* 0x0001000004047892 */ /* 0x000fe4000f8efc3f */
[----:B------:R-:W-:Y:S02]  /*3f80*/  UIADD3 UR10, UR6, 0x2, URZ ;  /* 0x00000002060a7890 */ /* 0x000fe4000fffe03f */
[----:B------:R-:W-:Y:S02]  /*3f90*/  UIADD3 UR8, UR4, 0x2, URZ ;  /* 0x0000000204087890 */ /* 0x000fe4000fffe03f */
[----:B------:R-:W-:Y:S02]  /*3fa0*/  UIADD3 UR14, UR6, 0x4, URZ ;  /* 0x00000004060e7890 */ /* 0x000fe4000fffe03f */
[----:B------:R-:W-:-:S02]  /*3fb0*/  UIADD3 UR12, UR4, 0x4, URZ ;  /* 0x00000004040c7890 */ /* 0x000fc4000fffe03f */
[----:B------:R-:W-:Y:S01]  /*3fc0*/  HGMMA.64x64x16.F32.BF16 R24, gdesc[UR4], RZ, !UPT, gsb0 ;  /* 0x00e00000041879f0 */ /* 0x000fe2000c0018ff */
[----:B------:R-:W-:Y:S02]  /*3fd0*/  UIADD3 UR18, UR6, 0x6, URZ ;  /* 0x0000000606127890 */ /* 0x000fe4000fffe03f */
        /* <DEDUP_REMOVED lines=13> */
[----:B------:R-:W0:Y:S02]  /*40b0*/  SYNCS.PHASECHK.TRANS64.TRYWAIT P1, [UR41+0x38810], R3 ;  /* 0x03881003ff0075a7 */ /* 0x000e240008020169 */
[----:B0-----:R-:W-:Y:S05]  /*40c0*/  @!P1 BRA `(.L_x_1012) ;  /* 0x0000010800589947 */ /* 0x001fea0003800000 */
.L_x_1136:
[----:B------:R-:W-:Y:S05]  /*40d0*/  @!P0 BRA `(.L_x_1013) ;  /* 0x0000000000048947 */ /* 0x000fea0003800000 */
[----:B------:R-:W-:Y:S01]  /*40e0*/  BPT.TRAP 0x1 ;  /* 0x000000040000795c */ /* 0x000fe20000300000 */
.L_x_1013:
[----:B------:R3:W4:Y:S01]  /*40f0*/  SYNCS.PHASECHK.TRANS64.TRYWAIT P1, [R7+URZ+0x38850], R4 ;  /* 0x03885004070075a7 */ /* 0x000722000802017f */
[----:B------:R-:W-:Y:S05]  /*4100*/  @!P0 BRA `(.L_x_1014) ;  /* 0x0000000000048947 */ /* 0x000fea0003800000 */
[----:B------:R-:W-:Y:S01]  /*4110*/  BPT.TRAP 0x1 ;  /* 0x000000040000795c */ /* 0x000fe20000300000 */
.L_x_1014:
[----:B----4-:R-:W-:Y:S05]  /*4120*/  @P1 BRA `(.L_x_1015) ;  /* 0x0000000000081947 */ /* 0x010fea0003800000 */
[----:B------:R-:W4:Y:S02]  /*4130*/  SYNCS.PHASECHK.TRANS64.TRYWAIT P1, [R7+URZ+0x38850], R4 ;  /* 0x03885004070075a7 */ /* 0x000f24000802017f */
[----:B----4-:R-:W-:Y:S05]  /*4140*/  @!P1 BRA `(.L_x_1016) ;  /* 0x0000010800509947 */ /* 0x010fea0003800000 */
.L_x_1015:
[----:B------:R-:W-:Y:S01]  /*4150*/  UIADD3 UR4, UR41, 0x400, URZ ;  /* 0x0000040029047890 */ /* 0x000fe2000fffe03f */
[----:B------:R-:W-:Y:S01]  /*4160*/  WARPGROUP.ARRIVE ;  /* 0x00000000000079c5 */ /* 0x000fe20000000000 */
[----:B------:R-:W-:-:S05]  /*4170*/  UIADD3 UR5, UR41, 0x26400, URZ ;  /* 0x0002640029057890 */ /* 0x000fca000fffe03f */
[----:B0-----:R-:W0:Y:S01]  /*4180*/  S2R R3, SR_TID.X ;  /* 0x0000000000037919 */ /* 0x001e220000002100 */
[----:B------:R-:W-:Y:S02]  /*4190*/  USHF.R.U32.HI UR4, URZ, 0x4, UR4 ;  /* 0x000000043f047899 */ /* 0x000fe40008011604 */
[----:B------:R-:W-:Y:S02]  /*41a0*/  USHF.R.U32.HI UR5, URZ, 0x4, UR5 ;  /* 0x000000043f057899 */ /* 0x000fe40008011605 */
[----:B------:R-:W-:Y:S02]  /*41b0*/  ULOP3.LUT UR4, UR4, 0x3fff, URZ, 0xc0, !UPT ;  /* 0x00003fff04047892 */ /* 0x000fe4000f8ec03f */
[----:B------:R-:W-:Y:S02]  /*41c0*/  ULOP3.LUT UR5, UR5, 0x3fff, URZ, 0xc0, !UPT ;  /* 0x00003fff05057892 */ /* 0x000fe4000f8ec03f */
[----:B------:R-:W-:Y:S02]  /*41d0*/  ULOP3.LUT UR4, UR4, 0x10000, URZ, 0xfc, !UPT ;  /* 0x0001000004047892 */ /* 0x000fe4000f8efc3f */
[----:B------:R-:W-:-:S02]  /*41e0*/  ULOP3.LUT UR6, UR5, 0x10000, URZ, 0xfc, !UPT ;  /* 0x0001000005067892 */ /* 0x000fc4000f8efc3f */
[----:B------:R-:W-:Y:S01]  /*41f0*/  ULEA UR5, UR36, UR4, 0xc ;  /* 0x0000000424057291 */ /* 0x000fe2000f8e603f */
[----:B------:R-:W-:Y:S01]  /*4200*/  UMOV UR21, 0x40000040 ;  /* 0x4000004000157882 */ /* 0x000fe20000000000 */
[----:B------:R-:W-:Y:S01]  /*4210*/  UMOV UR23, 0x40000040 ;  /* 0x4000004000177882 */ /* 0x000fe20000000000 */
[----:B------:R-:W-:Y:S02]  /*4220*/  UIADD3 UR14, UR6, 0x800, URZ ;  /* 0x00000800060e7890 */ /* 0x000fe4000fffe03f */
[----:B------:R-:W-:Y:S02]  /*4230*/  UMOV UR20, UR6 ;  /* 0x0000000600147c82 */ /* 0x000fe40008000000 */
[----:B------:R-:W-:Y:S01]  /*4240*/  UMOV UR22, UR5 ;  /* 0x0000000500167c82 */ /* 0x000fe20008000000 */
[----:B------:R-:W-:Y:S01]  /*4250*/  UIADD3 UR15, UR5, 0x800, URZ ;  /* 0x00000800050f7890 */ /* 0x000fe2000fffe03f */
[----:B------:R-:W-:Y:S01]  /*4260*/  HGMMA.64x64x16.F32.BF16 R24, gdesc[UR20], R24, gsb0 ;  /* 0x00e00000141879f0 */ /* 0x000fe20008001818 */
[----:B------:R-:W-:-:S02]  /*4270*/  UIADD3 UR20, UR6, 0x2, URZ ;  /* 0x0000000206147890 */ /* 0x000fc4000fffe03f */
[----:B------:R-:W-:Y:S01]  /*4280*/  UIADD3 UR22, UR5, 0x2, URZ ;  /* 0x0000000205167890 */ /* 0x000fe2000fffe03f */
[----:B------:R-:W-:Y:S01]  /*4290*/  UMOV UR21, 0x40000040 ;  /* 0x4000004000157882 */ /* 0x000fe20000000000 */
[----:B------:R-:W-:Y:S01]  /*42a0*/  UMOV UR23, 0x40000040 ;  /* 0x4000004000177882 */ /* 0x000fe20000000000 */
[----:B0-----:R-:W-:-:S06]  /*42b0*/  SHF.R.U32.HI R3, RZ, 0x7, R3 ;  /* 0x00000007ff037819 */ /* 0x001fcc0000011603 */
[----:B------:R-:W0:Y:S02]  /*42c0*/  SHFL.IDX PT, R3, R3, RZ, 0x1f ;  /* 0x00001fff03037589 */ /* 0x000e2400000e0000 */
[----:B0-----:R-:W-:-:S13]  /*42d0*/  R2UR UR7, R3 ;  /* 0x00000000030772ca */ /* 0x001fda00000e0000 */
[----:B------:R-:W-:-:S03]  /*42e0*/  UISETP.GT.AND UP0, UPT, UR7, 0x7f, UPT ;  /* 0x0000007f0700788c */ /* 0x000fc6000bf04270 */
[----:B------:R-:W-:Y:S01]  /*42f0*/  UMOV UR7, 0x4 ;  /* 0x0000000400077882 */ /* 0x000fe20000000000 */
[----:B------:R-:W-:Y:S02]  /*4300*/  USEL UR11, URZ, 0x2, !UP0 ;  /* 0x000000023f0b7887 */ /* 0x000fe4000c000000 */
[----:B------:R-:W-:Y:S02]  /*4310*/  USEL UR10, UR7, 0x2, UP0 ;  /* 0x00000002070a7887 */ /* 0x000fe40008000000 */
[----:B------:R-:W-:Y:S01]  /*4320*/  USEL UR7, UR7, 0x6, !UP0 ;  /* 0x0000000607077887 */ /* 0x000fe2000c000000 */
[----:B------:R-:W-:Y:S02]  /*4330*/  WARPGROUP.DEPBAR.LE gsb0, 0x0 ;  /* 0x00008000000079c5 */ /* 0x000fe40000010000 */
[----:B------:R-:W-:-:S06]  /*4340*/  WARPGROUP.ARRIVE ;  /* 0x00000000000079c5 */ /* 0x000fcc0000000000 */
[----:B------:R-:W-:Y:S01]  /*4350*/  HGMMA.64x64x16.F32.BF16 R24, gdesc[UR20], R24, gsb0 ;  /* 0x00e00000141879f0 */ /* 0x000fe20008001818 */
[----:B------:R-:W-:Y:S02]  /*4360*/  UIADD3 UR20, UR6, 0x4, URZ ;  /* 0x0000000406147890 */ /* 0x000fe4000fffe03f */
[----:B------:R-:W-:Y:S01]  /*4370*/  UIADD3 UR22, UR5, 0x4, URZ ;  /* 0x0000000405167890 */ /* 0x000fe2000fffe03f */
[----:B------:R-:W-:Y:S01]  /*4380*/  UMOV UR21, 0x40000040 ;  /* 0x4000004000157882 */ /* 0x000fe20000000000 */
[----:B------:R-:W-:Y:S01]  /*4390*/  UMOV UR23, 0x40000040 ;  /* 0x4000004000177882 */ /* 0x000fe20000000000 */
        /* <DEDUP_REMOVED lines=94> */
[----:B------:R-:W-:Y:S02]  /*4980*/  UIADD3 UR20, UR11, UR14, URZ ;  /* 0x0000000e0b147290 */ /* 0x000fe4000fffe03f */
[----:B------:R-:W-:Y:S01]  /*4990*/  UIADD3 UR22, UR11, UR15, URZ ;  /* 0x0000000f0b167290 */ /* 0x000fe2000fffe03f */
        /* <DEDUP_REMOVED lines=16> */
[----:B------:R-:W-:Y:S01]  /*4aa0*/  UMOV UR14, 0x28 ;  /* 0x00000028000e7882 */ /* 0x000fe20000000000 */
[----:B------:R-:W-:Y:S01]  /*4ab0*/  UMOV UR15, 0xa00 ;  /* 0x00000a00000f7882 */ /* 0x000fe20000000000 */
[----:B------:R-:W-:Y:S02]  /*4ac0*/  USEL UR14, UR14, 0x26, UP0 ;  /* 0x000000260e0e7887 */ /* 0x000fe40008000000 */
[----:B------:R-:W-:-:S02]  /*4ad0*/  USEL UR15, UR15, 0x980, UP0 ;  /* 0x000009800f0f7887 */ /* 0x000fc40008000000 */
[----:B------:R-:W-:Y:S02]  /*4ae0*/  ULOP3.LUT UR14, UR14, 0x6, URZ, 0xc0, !UPT ;  /* 0x000000060e0e7892 */ /* 0x000fe4000f8ec03f */
[----:B------:R-:W-:Y:S01]  /*4af0*/  ULOP3.LUT UR15, UR15, 0xa00, URZ, 0xc0, !UPT ;  /* 0x00000a000f0f7892 */ /* 0x000fe2000f8ec03f */
[----:B------:R-:W-:Y:S02]  /*4b00*/  WARPGROUP.DEPBAR.LE gsb0, 0x0 ;  /* 0x00008000000079c5 */ /* 0x000fe40000010000 */
[----:B------:R-:W-:-:S06]  /*4b10*/  WARPGROUP.ARRIVE ;  /* 0x00000000000079c5 */ /* 0x000fcc0000000000 */
[----:B------:R-:W-:Y:S01]  /*4b20*/  HGMMA.64x64x16.F32.BF16 R24, gdesc[UR20], R24, gsb0 ;  /* 0x00e00000141879f0 */ /* 0x000fe20008001818 */
[----:B------:R-:W-:Y:S02]  /*4b30*/  UIADD3 UR20, UR14, UR15, UR6 ;  /* 0x0000000f0e147290 */ /* 0x000fe4000fffe006 */
[----:B------:R-:W-:Y:S01]  /*4b40*/  UIADD3 UR22, UR14, UR15, UR5 ;  /* 0x0000000f0e167290 */ /* 0x000fe2000fffe005 */
[----:B------:R-:W-:Y:S01]  /*4b50*/  UMOV UR21, 0x40000040 ;  /* 0x4000004000157882 */ /* 0x000fe20000000000 */
[----:B------:R-:W-:Y:S01]  /*4b60*/  UMOV UR23, 0x40000040 ;  /* 0x4000004000177882 */ /* 0x000fe20000000000 */
[----:B------:R-:W-:Y:S02]  /*4b70*/  UIADD3 UR14, UR6, 0xa00, URZ ;  /* 0x00000a00060e7890 */ /* 0x000fe4000fffe03f */
[----:B------:R-:W-:Y:S01]  /*4b80*/  UIADD3 UR15, UR5, 0xa00, URZ ;  /* 0x00000a00050f7890 */ /* 0x000fe2000fffe03f */
        /* <DEDUP_REMOVED lines=86> */
[----:B------:R-:W-:Y:S02]  /*50f0*/  UMOV UR10, 0x1000 ;  /* 0x00001000000a7882 */ /* 0x000fe40000000000 */
[----:B------:R-:W-:-:S04]  /*5100*/  USEL UR10, UR10, 0xf80, UP0 ;  /* 0x00000f800a0a7887 */ /* 0x000fc80008000000 */
[----:B------:R-:W-:Y:S01]  /*5110*/  ULOP3.LUT UR10, UR10, 0x1e00, URZ, 0xc0, !UPT ;  /* 0x00001e000a0a7892 */ /* 0x000fe2000f8ec03f */
        /* <DEDUP_REMOVED lines=17> */
[----:B------:R-:W-:Y:S02]  /*5230*/  WARPGROUP.DEPBAR.LE gsb0, 0x0 ;  /* 0x00008000000079c5 */ /* 0x000fe40000010000 */
[----:B------:R-:W-:-:S06]  /*5240*/  WARPGROUP.ARRIVE ;  /* 0x00000000000079c5 */ /* 0x000fcc0000000000 */
[----:B------:R-:W-:Y:S03]  /*5250*/  HGMMA.64x64x16.F32.BF16 R24, gdesc[UR20], R24, gsb0 ;  /* 0x00e00000141879f0 */ /* 0x000fe60008001818 */
[----:B------:R-:W-:Y:S02]  /*5260*/  WARPGROUP.DEPBAR.LE gsb0, 0x0 ;  /* 0x00008000000079c5 */ /* 0x000fe40000010000 */
[----:B------:R-:W-:Y:S05]  /*5270*/  @!P0 BRA `(.L_x_1017) ;  /* 0x0000000000048947 */ /* 0x000fea0003800000 */
[----:B------:R-:W-:Y:S01]  /*5280*/  BPT.TRAP 0x1 ;  /* 0x000000040000795c */ /* 0x000fe20000300000 */
.L_x_1017:
[----:B------:R-:W5:Y:S01]  /*5290*/  LDL R3, [R1+0x14] ;  /* 0x0000140001037983 */ /* 0x000f620000100800 */
[----:B------:R-:W-:Y:S01]  /*52a0*/  IMAD R153, R23, -0x40, R153 ;  /* 0xffffffc017997824 */ /* 0x000fe200078e0299 */
[----:B------:R-:W-:Y:S01]  /*52b0*/  ULDC UR18, c[0x0][0xa80] ;  /* 0x0002a00000127ab9 */ /* 0x000fe20000000800 */
[----:B------:R-:W-:Y:S01]  /*52c0*/  R2UR UR5, R7 ;  /* 0x00000000070572ca */ /* 0x000fe200000e0000 */
[----:B------:R-:W-:Y:S01]  /*52d0*/  ULOP3.LUT UR43, UR43, 0x2000000, URZ, 0xfc, !UPT ;  /* 0x020000002b2b7892 */ /* 0x000fe2000f8efc3f */
[----:B------:R-:W-:Y:S01]  /*52e0*/  UMOV UR11, 0x40000040 ;  /* 0x40000040000b7882 */ /* 0x000fe20000000000 */
[----:B------:R-:W-:Y:S02]  /*52f0*/  UMOV UR15, 0x40000040 ;  /* 0x40000040000f7882 */ /* 0x000fe40000000000 */
[----:B------:R-:W-:-:S04]  /*5300*/  ULEA UR10, UR36, UR43, 0xc ;  /* 0x0000002b240a7291 */ /* 0x000fc8000f8e603f */
[----:B------:R-:W-:-:S04]  /*5310*/  UIADD3 UR14, UR10, 0x80, URZ ;  /* 0x000000800a0e7890 */ /* 0x000fc8000fffe03f */
[----:B------:R-:W-:-:S04]  /*5320*/  UIADD3 UR5, UR5, 0x38840, URZ ;  /* 0x0003884005057890 */ /* 0x000fc8000fffe03f */
[----:B------:R-:W-:-:S09]  /*5330*/  UPRMT UR5, UR40, 0x654, UR5 ;  /* 0x0000065428057896 */ /* 0x000fd20008000005 */
[----:B------:R-:W-:Y:S01]  /*5340*/  SYNCS.ARRIVE.TRANS64.RED.A1T0 RZ, [UR5], RZ ;  /* 0x000000ffffff79a7 */ /* 0x000fe20008100405 */
[----:B------:R-:W-:Y:S01]  /*5350*/  BAR.SYNC.DEFER_BLOCKING 0xf, 0x100 ;  /* 0x03c4000000007b1d */ /* 0x000fe20000010000 */
[----:B-----5:R-:W-:-:S04]  /*5360*/  IADD3 R153, -R3, 0x40, R153 ;  /* 0x0000004003997810 */ /* 0x020fc80007ffe199 */
        /* <DEDUP_REMOVED lines=10> */
[----:B-1234-:R-:W-:Y:S02]  /*5410*/  FMNMX.FTZ R4, R28, R3, !PT ;  /* 0x000000031c047209 */ /* 0x01efe40007810000 */
        /* <DEDUP_REMOVED lines=45> */
[----:B------:R-:W-:Y:S02]  /*56f0*/  FMNMX.FTZ R3, R26, R27, !PT ;  /* 0x0000001b1a037209 */ /* 0x000fe40007810000 */
[----:B------:R-:W-:Y:S02]  /*5700*/  FMNMX.FTZ R5, R53, R4, !PT ;  /* 0x0000000435057209 */ /* 0x000fe40007810000 */
[----:B------:R-:W-:Y:S02]  /*5710*/  FSEL R46, R46, -INF , P1 ;  /* 0xff8000002e2e7808 */ /* 0x000fe40000800000 */
[----:B------:R-:W-:Y:S01]  /*5720*/  FSEL R47, R47, -INF , P6 ;  /* 0xff8000002f2f7808 */ /* 0x000fe20003000000 */
[----:B------:R-:W0:Y:S01]  /*5730*/  SHFL.BFLY PT, R4, R5, 0x2, 0x1f ;  /* 0x0c401f0005047f89 */ /* 0x000e2200000e0000 */
[----:B------:R-:W-:-:S02]  /*5740*/  FSEL R50, R50, -INF , P5 ;  /* 0xff80000032327808 */ /* 0x000fc40002800000 */
[----:B------:R-:W-:Y:S02]  /*5750*/  FSEL R51, R51, -INF , P4 ;  /* 0xff80000033337808 */ /* 0x000fe40002000000 */
        /* <DEDUP_REMOVED lines=34> */
[----:B------:R-:W1:Y:S01]  /*5980*/  MUFU.EX2 R25, R25 ;  /* 0x0000001900197308 */ /* 0x000e620000000800 */
[--C-:B------:R-:W-:Y:S01]  /*5990*/  FFMA.FTZ R44, R44, UR18, -R8.reuse ;  /* 0x000000122c2c7c23 */ /* 0x100fe20008010808 */
[--C-:B------:R-:W-:Y:S01]  /*59a0*/  FFMA.FTZ R45, R45, UR18, -R8.reuse ;  /* 0x000000122d2d7c23 */ /* 0x100fe20008010808 */
[--C-:B------:R-:W-:Y:S01]  /*59b0*/  FFMA.FTZ R48, R48, UR18, -R8.reuse ;  /* 0x0000001230307c23 */ /* 0x100fe20008010808 */
[--C-:B------:R-:W-:Y:S01]  /*59c0*/  FFMA.FTZ R49, R49, UR18, -R8.reuse ;  /* 0x0000001231317c23 */ /* 0x100fe20008010808 */
[--C-:B------:R-:W-:Y:S01]  /*59d0*/  FFMA.FTZ R52, R52, UR18, -R8.reuse ;  /* 0x0000001234347c23 */ /* 0x100fe20008010808 */
[----:B------:R-:W-:-:S02]  /*59e0*/  FFMA.FTZ R8, R53, UR18, -R8 ;  /* 0x0000001235087c23 */ /* 0x000fc40008010808 */
[----:B------:R-:W-:Y:S08]  /*59f0*/  MUFU.EX2 R28, R28 ;  /* 0x0000001c001c7308 */ /* 0x000ff00000000800 */
[----:B------:R-:W2:Y:S01]  /*5a00*/  MUFU.EX2 R29, R29 ;  /* 0x0000001d001d7308 */ /* 0x000ea20000000800 */
[----:B-1----:R-:W-:Y:S01]  /*5a10*/  FADD.FTZ R11, R24, R25 ;  /* 0x00000019180b7221 */ /* 0x002fe20000010000 */
[----:B------:R-:W-:-:S02]  /*5a20*/  F2FP.BF16.F32.PACK_AB R152, R25, R24 ;  /* 0x000000181998723e */ /* 0x000fc400000010ff */
[----:B0-----:R-:W-:-:S04]  /*5a30*/  FMNMX.FTZ R3, R6, R3, !PT ;  /* 0x0000000306037209 */ /* 0x001fc80007810000 */
[----:B------:R-:W-:Y:S01]  /*5a40*/  MUFU.EX2 R32, R32 ;  /* 0x0000002000207308 */ /* 0x000fe20000000800 */
[----:B------:R-:W0:Y:S07]  /*5a50*/  SHFL.BFLY PT, R6, R3, 0x1, 0x1f ;  /* 0x0c201f0003067f89 */ /* 0x000e2e00000e0000 */
[----:B------:R-:W1:Y:S01]  /*5a60*/  MUFU.EX2 R33, R33 ;  /* 0x0000002100217308 */ /* 0x000e620000000800 */
[----:B--2---:R-:W-:-:S07]  /*5a70*/  F2FP.BF16.F32.PACK_AB R154, R29, R28 ;  /* 0x0000001c1d9a723e */ /* 0x004fce00000010ff */
[----:B------:R-:W2:Y:S08]  /*5a80*/  MUFU.EX2 R36, R36 ;  /* 0x0000002400247308 */ /* 0x000eb00000000800 */
[----:B------:R-:W-:Y:S01]  /*5a90*/  MUFU.EX2 R9, R8 ;  /* 0x0000000800097308 */ /* 0x000fe20000000800 */
[----:B-1----:R-:W-:Y:S02]  /*5aa0*/  F2FP.BF16.F32.PACK_AB R156, R33, R32 ;  /* 0x00000020219c723e */ /* 0x002fe400000010ff */
[----:B0-----:R-:W-:Y:S01]  /*5ab0*/  FMNMX.FTZ R5, R3, R6, !PT ;  /* 0x0000000603057209 */ /* 0x001fe20007810000 */
[----:B------:R-:W-:-:S03]  /*5ac0*/  FADD.FTZ R6, R28, R11 ;  /* 0x0000000b1c067221 */ /* 0x000fc60000010000 */
[C---:B------:R-:W-:Y:S01]  /*5ad0*/  FSETP.NEU.FTZ.AND P1, PT, R5.reuse, -INF , PT ;  /* 0xff8000000500780b */ /* 0x040fe20003f3d000 */
[----:B------:R-:W-:Y:S01]  /*5ae0*/  FMUL.FTZ R3, R5, UR18 ;  /* 0x0000001205037c20 */ /* 0x000fe20008410000 */
[----:B------:R-:W0:Y:S01]  /*5af0*/  MUFU.EX2 R37, R37 ;  /* 0x0000002500257308 */ /* 0x000e220000000800 */
[----:B------:R-:W-:-:S03]  /*5b00*/  FADD.FTZ R11, R29, R6 ;  /* 0x000000061d0b7221 */ /* 0x000fc60000010000 */
[----:B------:R-:W-:Y:S01]  /*5b10*/  FSEL R3, R3, RZ, P1 ;  /* 0x000000ff03037208 */ /* 0x000fe20000800000 */
[----:B------:R-:W-:-:S03]  /*5b20*/  FADD.FTZ R6, R32, R11 ;  /* 0x0000000b20067221 */ /* 0x000fc60000010000 */
[----:B------:R-:W1:Y:S01]  /*5b30*/  MUFU.EX2 R40, R40 ;  /* 0x0000002800287308 */ /* 0x000e620000000800 */
[--C-:B------:R-:W-:Y:S01]  /*5b40*/  FFMA.FTZ R26, R26, UR18, -R3.reuse ;  /* 0x000000121a1a7c23 */ /* 0x100fe20008010803 */
        /* <DEDUP_REMOVED lines=11> */
[----:B------:R-:W-:Y:S01]  /*5c00*/  FADD.FTZ R11, R33, R6 ;  /* 0x00000006210b7221 */ /* 0x000fe20000010000 */
[--C-:B------:R-:W-:Y:S01]  /*5c10*/  FFMA.FTZ R47, R47, UR18, -R3.reuse ;  /* 0x000000122f2f7c23 */ /* 0x100fe20008010803 */
[----:B------:R-:W-:Y:S01]  /*5c20*/  FFMA.FTZ R50, R50, UR18, -R3 ;  /* 0x0000001232327c23 */ /* 0x000fe20008010803 */
[----:B------:R-:W3:Y:S01]  /*5c30*/  MUFU.EX2 R27, R27 ;  /* 0x0000001b001b7308 */ /* 0x000ee20000000800 */
[----:B--2---:R-:W-:Y:S01]  /*5c40*/  FADD.FTZ R6, R36, R11 ;  /* 0x0000000b24067221 */ /* 0x004fe20000010000 */
[--C-:B------:R-:W-:Y:S01]  /*5c50*/  FFMA.FTZ R51, R51, UR18, -R3.reuse ;  /* 0x0000001233337c23 */ /* 0x100fe20008010803 */
[--C-:B------:R-:W-:Y:S01]  /*5c60*/  FFMA.FTZ R54, R54, UR18, -R3.reuse ;  /* 0x0000001236367c23 */ /* 0x100fe20008010803 */
[----:B------:R-:W-:Y:S01]  /*5c70*/  FFMA.FTZ R3, R55, UR18, -R3 ;  /* 0x0000001237037c23 */ /* 0x000fe20008010803 */
[C---:B0-----:R-:W-:Y:S01]  /*5c80*/  FADD.FTZ R11, R37.reuse, R6 ;  /* 0x00000006250b7221 */ /* 0x041fe20000010000 */
[----:B------:R-:W-:-:S02]  /*5c90*/  F2FP.BF16.F32.PACK_AB R158, R37, R36 ;  /* 0x00000024259e723e */ /* 0x000fc400000010ff */
[----:B------:R-:W0:Y:S01]  /*5ca0*/  MUFU.EX2 R30, R30 ;  /* 0x0000001e001e7308 */ /* 0x000e220000000800 */
[----:B-1----:R-:W-:-:S07]  /*5cb0*/  FADD.FTZ R6, R40, R11 ;  /* 0x0000000b28067221 */ /* 0x002fce0000010000 */
[----:B------:R-:W1:Y:S01]  /*5cc0*/  MUFU.EX2 R31, R31 ;  /* 0x0000001f001f7308 */ /* 0x000e620000000800 */
[----:B---3--:R-:W-:Y:S01]  /*5cd0*/  FADD.FTZ R13, R26, R27 ;  /* 0x0000001b1a0d7221 */ /* 0x008fe20000010000 */
[----:B------:R-:W-:-:S06]  /*5ce0*/  F2FP.BF16.F32.PACK_AB R153, R27, R26 ;  /* 0x0000001a1b99723e */ /* 0x000fcc00000010ff */
[----:B------:R-:W2:Y:S01]  /*5cf0*/  MUFU.EX2 R34, R34 ;  /* 0x0000002200227308 */ /* 0x000ea20000000800 */
[----:B0-----:R-:W-:-:S07]  /*5d00*/  FADD.FTZ R8, R30, R13 ;  /* 0x0000000d1e087221 */ /* 0x001fce0000010000 */
[----:B------:R-:W0:Y:S01]  /*5d10*/  MUFU.EX2 R35, R35 ;  /* 0x0000002300237308 */ /* 0x000e220000000800 */
[C---:B-1----:R-:W-:Y:S01]  /*5d20*/  FADD.FTZ R13, R31.reuse, R8 ;  /* 0x000000081f0d7221 */ /* 0x042fe20000010000 */
[----:B------:R-:W-:-:S05]  /*5d30*/  F2FP.BF16.F32.PACK_AB R155, R31, R30 ;  /* 0x0000001e1f9b723e */ /* 0x000fca00000010ff */
[----:B------:R1:W-:Y:S01]  /*5d40*/  STSM.16.M88.4 [R184+0x36400], R152 ;  /* 0x03640098b8007844 */ /* 0x0003e20000000200 */
[----:B------:R-:W3:Y:S01]  /*5d50*/  MUFU.EX2 R38, R38 ;  /* 0x0000002600267308 */ /* 0x000ee20000000800 */
[----:B--2---:R-:W-:-:S07]  /*5d60*/  FADD.FTZ R8, R34, R13 ;  /* 0x0000000d22087221 */ /* 0x004fce0000010000 */
[----:B------:R-:W2:Y:S01]  /*5d70*/  MUFU.EX2 R39, R39 ;  /* 0x0000002700277308 */ /* 0x000ea20000000800 */
[C---:B0-----:R-:W-:Y:S01]  /*5d80*/  FADD.FTZ R13, R35.reuse, R8 ;  /* 0x00000008230d7221 */ /* 0x041fe20000010000 */
[----:B------:R-:W-:-:S06]  /*5d90*/  F2FP.BF16.F32.PACK_AB R157, R35, R34 ;  /* 0x00000022239d723e */ /* 0x000fcc00000010ff */
[----:B------:R-:W0:Y:S01]  /*5da0*/  MUFU.EX2 R42, R42 ;  /* 0x0000002a002a7308 */ /* 0x000e220000000800 */
[----:B---3--:R-:W-:-:S07]  /*5db0*/  FADD.FTZ R8, R38, R13 ;  /* 0x0000000d26087221 */ /* 0x008fce0000010000 */
[----:B------:R-:W3:Y:S01]  /*5dc0*/  MUFU.EX2 R41, R41 ;  /* 0x0000002900297308 */ /* 0x000ee20000000800 */
[C---:B--2---:R-:W-:Y:S01]  /*5dd0*/  FADD.FTZ R13, R39.reuse, R8 ;  /* 0x00000008270d7221 */ /* 0x044fe20000010000 */
[----:B------:R-:W-:-:S05]  /*5de0*/  F2FP.BF16.F32.PACK_AB R159, R39, R38 ;  /* 0x00000026279f723e */ /* 0x000fca00000010ff */
[----:B------:R1:W-:Y:S01]  /*5df0*/  STSM.16.M88.4 [R185], R156 ;  /* 0x0000009cb9007844 */ /* 0x0003e20000000200 */
[----:B------:R-:W2:Y:S01]  /*5e00*/  MUFU.EX2 R43, R43 ;  /* 0x0000002b002b7308 */ /* 0x000ea20000000800 */
[----:B0-----:R-:W-:-:S07]  /*5e10*/  FADD.FTZ R8, R42, R13 ;  /* 0x0000000d2a087221 */ /* 0x001fce0000010000 */
[----:B------:R-:W0:Y:S01]  /*5e20*/  MUFU.EX2 R44, R44 ;  /* 0x0000002c002c7308 */ /* 0x000e220000000800 */
[C---:B---3--:R-:W-:Y:S01]  /*5e30*/  FADD.FTZ R11, R41.reuse, R6 ;  /* 0x00000006290b7221 */ /* 0x048fe20000010000 */
[----:B------:R-:W-:-:S06]  /*5e40*/  F2FP.BF16.F32.PACK_AB R160, R41, R40 ;  /* 0x0000002829a0723e */ /* 0x000fcc00000010ff */
[----:B------:R-:W3:Y:S01]  /*5e50*/  MUFU.EX2 R46, R46 ;  /* 0x0000002e002e7308 */ /* 0x000ee20000000800 */
[C---:B--2---:R-:W-:Y:S01]  /*5e60*/  FADD.FTZ R13, R43.reuse, R8 ;  /* 0x000000082b0d7221 */ /* 0x044fe20000010000 */
[----:B------:R-:W-:-:S06]  /*5e70*/  F2FP.BF16.F32.PACK_AB R161, R43, R42 ;  /* 0x0000002a2ba1723e */ /* 0x000fcc00000010ff */
[----:B------:R-:W2:Y:S01]  /*5e80*/  MUFU.EX2 R45, R45 ;  /* 0x0000002d002d7308 */ /* 0x000ea20000000800 */
[----:B0-----:R-:W-:-:S07]  /*5e90*/  FADD.FTZ R6, R44, R11 ;  /* 0x0000000b2c067221 */ /* 0x001fce0000010000 */
[----:B------:R-:W0:Y:S01]  /*5ea0*/  MUFU.EX2 R47, R47 ;  /* 0x0000002f002f7308 */ /* 0x000e220000000800 */
[----:B---3--:R-:W-:-:S07]  /*5eb0*/  FADD.FTZ R8, R46, R13 ;  /* 0x0000000d2e087221 */ /* 0x008fce0000010000 */
[----:B------:R-:W3:Y:S01]  /*5ec0*/  MUFU.EX2 R48, R48 ;  /* 0x0000003000307308 */ /* 0x000ee20000000800 */
[C---:B--2---:R-:W-:Y:S01]  /*5ed0*/  FADD.FTZ R11, R45.reuse, R6 ;  /* 0x000000062d0b7221 */ /* 0x044fe20000010000 */
[----:B------:R-:W-:-:S06]  /*5ee0*/  F2FP.BF16.F32.PACK_AB R162, R45, R44 ;  /* 0x0000002c2da2723e */ /* 0x000fcc00000010ff */
[----:B------:R-:W2:Y:S01]  /*5ef0*/  MUFU.EX2 R50, R50 ;  /* 0x0000003200327308 */ /* 0x000ea20000000800 */
[C---:B0-----:R-:W-:Y:S01]  /*5f00*/  FADD.FTZ R13, R47.reuse, R8 ;  /* 0x000000082f0d7221 */ /* 0x041fe20000010000 */
[----:B------:R-:W-:-:S05]  /*5f10*/  F2FP.BF16.F32.PACK_AB R163, R47, R46 ;  /* 0x0000002e2fa3723e */ /* 0x000fca00000010ff */
[----:B------:R1:W-:Y:S01]  /*5f20*/  STSM.16.M88.4 [R187], R160 ;  /* 0x000000a0bb007844 */ /* 0x0003e20000000200 */
[----:B------:R-:W0:Y:S01]  /*5f30*/  MUFU.EX2 R49, R49 ;  /* 0x0000003100317308 */ /* 0x000e220000000800 */
[----:B---3--:R-:W-:-:S07]  /*5f40*/  FADD.FTZ R6, R48, R11 ;  /* 0x0000000b30067221 */ /* 0x008fce0000010000 */
[----:B------:R-:W3:Y:S01]  /*5f50*/  MUFU.EX2 R51, R51 ;  /* 0x0000003300337308 */ /* 0x000ee20000000800 */
[----:B--2---:R-:W-:-:S07]  /*5f60*/  FADD.FTZ R8, R50, R13 ;  /* 0x0000000d32087221 */ /* 0x004fce0000010000 */
[----:B------:R-:W2:Y:S01]  /*5f70*/  MUFU.EX2 R52, R52 ;  /* 0x0000003400347308 */ /* 0x000ea20000000800 */
[C---:B0-----:R-:W-:Y:S01]  /*5f80*/  FADD.FTZ R11, R49.reuse, R6 ;  /* 0x00000006310b7221 */ /* 0x041fe20000010000 */
[----:B------:R-:W-:-:S06]  /*5f90*/  F2FP.BF16.F32.PACK_AB R164, R49, R48 ;  /* 0x0000003031a4723e */ /* 0x000fcc00000010ff */
[----:B------:R-:W0:Y:S01]  /*5fa0*/  MUFU.EX2 R54, R54 ;  /* 0x0000003600367308 */ /* 0x000e220000000800 */
[C---:B---3--:R-:W-:Y:S01]  /*5fb0*/  FADD.FTZ R13, R51.reuse, R8 ;  /* 0x00000008330d7221 */ /* 0x048fe20000010000 */
[----:B------:R-:W-:-:S06]  /*5fc0*/  F2FP.BF16.F32.PACK_AB R165, R51, R50 ;  /* 0x0000003233a5723e */ /* 0x000fcc00000010ff */
[----:B------:R3:W4:Y:S01]  /*5fd0*/  MUFU.EX2 R167, R3 ;  /* 0x0000000300a77308 */ /* 0x0007220000000800 */
[----:B--2---:R-:W-:Y:S01]  /*5fe0*/  FADD.FTZ R6, R52, R11 ;  /* 0x0000000b34067221 */ /* 0x004fe20000010000 */
[C---:B------:R-:W-:Y:S01]  /*5ff0*/  F2FP.BF16.F32.PACK_AB R166, R9.reuse, R52 ;  /* 0x0000003409a6723e */ /* 0x040fe200000010ff */
[----:B0-----:R-:W-:Y:S02]  /*6000*/  FADD.FTZ R8, R54, R13 ;  /* 0x0000000d36087221 */ /* 0x001fe40000010000 */
[----:B---3--:R-:W-:Y:S02]  /*6010*/  FADD.FTZ R3, R9, R6 ;  /* 0x0000000609037221 */ /* 0x008fe40000010000 */
[C---:B----4-:R-:W-:Y:S01]  /*6020*/  FADD.FTZ R6, R167.reuse, R8 ;  /* 0x00000008a7067221 */ /* 0x050fe20000010000 */
[----:B------:R-:W-:-:S05]  /*6030*/  F2FP.BF16.F32.PACK_AB R167, R167, R54 ;  /* 0x00000036a7a7723e */ /* 0x000fca00000010ff */
[----:B------:R1:W-:Y:S01]  /*6040*/  STSM.16.M88.4 [R186], R164 ;  /* 0x000000a4ba007844 */ /* 0x0003e20000000200 */
[----:B------:R-:W-:-:S06]  /*6050*/  WARPGROUP.ARRIVE ;  /* 0x00000000000079c5 */ /* 0x000fcc0000000000 */
[----:B------:R-:W-:Y:S01]  /*6060*/  HGMMA.64x256x16.F32.BF16 R24, R152, gdesc[UR8].tnspB, RZ, !UPT, gsb0 ;  /* 0x43e0000898187df0 */ /* 0x000fe2000c0018ff */
[----:B------:R-:W-:Y:S02]  /*6070*/  UMOV UR11, 0x40000040 ;  /* 0x40000040000b7882 */ /* 0x000fe40000000000 */
        /* <DEDUP_REMOVED lines=10> */
[----:B------:R-:W-:Y:S03]  /*6120*/  HGMMA.64x256x16.F32.BF16 R24, R160, gdesc[UR12].tnspB, R24, gsb0 ;  /* 0x43e0000ca0187df0 */ /* 0x000fe60008001818 */
        /* <DEDUP_REMOVED lines=9> */
[----:B-1----:R-:W-:Y:S05]  /*61c0*/  @!P0 BRA `(.L_x_1018) ;  /* 0x0000000000048947 */ /* 0x002fea0003800000 */
[----:B------:R-:W-:Y:S01]  /*61d0*/  BPT.TRAP 0x1 ;  /* 0x000000040000795c */ /* 0x000fe20000300000 */
.L_x_1018:
[----:B------:R-:W-:Y:S01]  /*61e0*/  R2UR UR5, R7 ;  /* 0x00000000070572ca */ /* 0x000fe200000e0000 */
[----:B------:R-:W-:-:S05]  /*61f0*/  VIADD R7, R23, 0xfffffffe ;  /* 0xfffffffe17077836 */ /* 0x000fca0000000000 */
[----:B------:R-:W-:-:S07]  /*6200*/  ISETP.GE.AND P1, PT, R7, R18, PT ;  /* 0x000000120700720c */ /* 0x000fce0003f26270 */
[----:B------:R-:W-:-:S04]  /*6210*/  UIADD3 UR5, UR5, 0x38860, URZ ;  /* 0x0003886005057890 */ /* 0x000fc8000fffe03f */
[----:B------:R-:W-:-:S09]  /*6220*/  UPRMT UR5, UR40, 0x654, UR5 ;  /* 0x0000065428057896 */ /* 0x000fd20008000005 */
[----:B------:R-:W-:Y:S01]  /*6230*/  SYNCS.ARRIVE.TRANS64.RED.A1T0 RZ, [UR5], RZ ;  /* 0x000000ffffff79a7 */ /* 0x000fe20008100405 */
[----:B------:R-:W-:Y:S05]  /*6240*/  @!P1 BRA `(.L_x_1019) ;  /* 0x0000002800809947 */ /* 0x000fea0003800000 */
[----:B------:R-:W-:Y:S01]  /*6250*/  IMAD.MOV.U32 R8, RZ, RZ, R5 ;  /* 0x000000ffff087224 */ /* 0x000fe200078e0005 */
[----:B------:R-:W-:Y:S01]  /*6260*/  UMOV UR7, UR36 ;  /* 0x0000002400077c82 */ /* 0x000fe20008000000 */
[----:B------:R-:W-:-:S07]  /*6270*/  IMAD.MOV.U32 R9, RZ, RZ, R4 ;  /* 0x000000ffff097224 */ /* 0x000fce00078e0004 */
.L_x_1030:
[----:B------:R-:W-:Y:S01]  /*6280*/  UIADD3 UR36, UR7, 0x1, URZ ;  /* 0x0000000107247890 */ /* 0x000fe2000fffe03f */
[C---:B------:R-:W-:Y:S01]  /*6290*/  ISETP.GT.AND P1, PT, R7.reuse, R18, PT ;  /* 0x000000120700720c */ /* 0x040fe20003f24270 */
[----:B------:R-:W-:Y:S02]  /*62a0*/  VIADD R7, R7, 0xffffffff ;  /* 0xffffffff07077836 */ /* 0x000fe40000000000 */
[----:B------:R-:W-:-:S04]  /*62b0*/  UISETP.NE.AND UP0, UPT, UR36, 0x2, UPT ;  /* 0x000000022400788c */ /* 0x000fc8000bf05270 */
[----:B------:R-:W-:Y:S02]  /*62c0*/  USEL UR5, URZ, 0x1, UP0 ;  /* 0x000000013f057887 */ /* 0x000fe40008000000 */
[----:B------:R-:W-:-:S04]  /*62d0*/  USEL UR36, UR36, URZ, UP0 ;  /* 0x0000003f24247287 */ /* 0x000fc80008000000 */
[----:B------:R-:W-:Y:S01]  /*62e0*/  LOP3.LUT R2, R2, UR5, RZ, 0x3c, !PT ;  /* 0x0000000502027c12 */ /* 0x000fe2000f8e3cff */
[----:B------:R-:W-:Y:S07]  /*62f0*/  @!P0 BRA `(.L_x_1020) ;  /* 0x0000000000048947 */ /* 0x000fee0003800000 */
[----:B------:R-:W-:Y:S01]  /*6300*/  BPT.TRAP 0x1 ;  /* 0x000000040000795c */ /* 0x000fe20000300000 */
.L_x_1020:
[----:B------:R-:W-:Y:S01]  /*6310*/  ULEA UR5, UR36, UR41, 0x3 ;  /* 0x0000002924057291 */ /* 0x000fe2000f8e183f */
[----:B------:R-:W-:-:S08]  /*6320*/  SHF.L.U32 R4, R2, 0x1f, RZ ;  /* 0x0000001f02047819 */ /* 0x000fd000000006ff */
[----:B------:R0:W1:Y:S01]  /*6330*/  SYNCS.PHASECHK.TRANS64.TRYWAIT P2, [UR5+0x38830], R4 ;  /* 0x03883004ff0075a7 */ /* 0x0000620008040145 */
[----:B------:R-:W-:Y:S05]  /*6340*/  @!P0 BRA `(.L_x_1021) ;  /* 0x0000000000048947 */ /* 0x000fea0003800000 */
[----:B------:R-:W-:Y:S01]  /*6350*/  BPT.TRAP 0x1 ;  /* 0x000000040000795c */ /* 0x000fe20000300000 */
.L_x_1021:
[----:B-1----:R-:W-:Y:S05]  /*6360*/  @P2 BRA `(.L_x_1022) ;  /* 0x0000000000082947 */ /* 0x002fea0003800000 */
[----:B------:R-:W1:Y:S02]  /*6370*/  SYNCS.PHASECHK.TRANS64.TRYWAIT P2, [UR5+0x38830], R4 ;  /* 0x03883004ff0075a7 */ /* 0x000e640008040145 */
[----:B-1----:R-:W-:Y:S05]  /*6380*/  @!P2 BRA `(.L_x_1023) ;  /* 0x000000e400d4a947 */ /* 0x002fea0003800000 */
.L_x_1022:
        /* <DEDUP_REMOVED lines=28> */
.L_x_1024:
[----:B------:R2:W3:Y:S01]  /*6550*/  SYNCS.PHASECHK.TRANS64.TRYWAIT P2, [UR5+0x38850], R4 ;  /* 0x03885004ff0075a7 */ /* 0x0004e20008040145 */
[----:B------:R-:W-:Y:S05]  /*6560*/  @!P0 BRA `(.L_x_1025) ;  /* 0x0000000000048947 */ /* 0x000fea0003800000 */
[----:B------:R-:W-:Y:S01]  /*6570*/  BPT.TRAP 0x1 ;  /* 0x000000040000795c */ /* 0x000fe20000300000 */
.L_x_1025:
[----:B---3--:R-:W-:Y:S05]  /*6580*/  @P2 BRA `(.L_x_1026) ;  /* 0x0000000000082947 */ /* 0x008fea0003800000 */
[----:B------:R-:W3:Y:S02]  /*6590*/  SYNCS.PHASECHK.TRANS64.TRYWAIT P2, [UR5+0x38850], R4 ;  /* 0x03885004ff0075a7 */ /* 0x000ee40008040145 */
[----:B---3--:R-:W-:Y:S05]  /*65a0*/  @!P2 BRA `(.L_x_1027) ;  /* 0x000000e40064a947 */ /* 0x008fea0003800000 */
.L_x_1026:
[----:B------:R-:W-:Y:S01]  /*65b0*/  UIADD3 UR10, UR41, 0x26400, URZ ;  /* 0x00026400290a7890 */ /* 0x000fe2000fffe03f */
[----:B------:R-:W-:Y:S01]  /*65c0*/  WARPGROUP.ARRIVE ;  /* 0x00000000000079c5 */ /* 0x000fe20000000000 */
[----:B------:R-:W-:-:S05]  /*65d0*/  UIADD3 UR15, UR6, 0x2, URZ ;  /* 0x00000002060f7890 */ /* 0x000fca000fffe03f */
[----:B-1----:R-:W1:Y:S01]  /*65e0*/  S2R R5, SR_TID.X ;  /* 0x0000000000057919 */ /* 0x002e620000002100 */
[----:B------:R-:W-:Y:S02]  /*65f0*/  USHF.R.U32.HI UR10, URZ, 0x4, UR10 ;  /* 0x000000043f0a7899 */ /* 0x000fe4000801160a */
[----:B------:R-:W-:Y:S02]  /*6600*/  UIADD3 UR11, UR6, 0x6, URZ ;  /* 0x00000006060b7890 */ /* 0x000fe4000fffe03f */
[----:B------:R-:W-:Y:S02]  /*6610*/  ULOP3.LUT UR18, UR10, 0x3fff, URZ, 0xc0, !UPT ;  /* 0x00003fff0a127892 */ /* 0x000fe4000f8ec03f */
[----:B------:R-:W-:Y:S02]  /*6620*/  UIADD3 UR14, UR6, 0x4, URZ ;  /* 0x00000004060e7890 */ /* 0x000fe4000fffe03f */
[----:B------:R-:W-:Y:S02]  /*6630*/  ULEA UR10, UR36, UR4, 0xc ;  /* 0x00000004240a7291 */ /* 0x000fe4000f8e603f */
[----:B------:R-:W-:Y:S01]  /*6640*/  ULOP3.LUT UR6, UR18, 0x10000, URZ, 0xfc, !UPT ;  /* 0x0001000012067892 */ /* 0x000fe2000f8efc3f */
[----:B------:R-:W-:Y:S01]  /*6650*/  UMOV UR23, 0x40000040 ;  /* 0x4000004000177882 */ /* 0x000fe20000000000 */
[----:B------:R-:W-:Y:S01]  /*6660*/  UMOV UR21, 0x40000040 ;  /* 0x4000004000157882 */ /* 0x000fe20000000000 */
[----:B------:R-:W-:-:S02]  /*6670*/  UIADD3 UR18, UR10, 0x800, URZ ;  /* 0x000008000a127890 */ /* 0x000fc4000fffe03f */
[----:B------:R-:W-:Y:S02]  /*6680*/  UMOV UR22, UR10 ;  /* 0x0000000a00167c82 */ /* 0x000fe40008000000 */
[----:B------:R-:W-:Y:S01]  /*6690*/  UMOV UR20, UR6 ;  /* 0x0000000600147c82 */ /* 0x000fe20008000000 */
[----:B------:R-:W-:Y:S01]  /*66a0*/  UIADD3 UR19, UR6, 0x800, URZ ;  /* 0x0000080006137890 */ /* 0x000fe2000fffe03f */
[----:B------:R-:W-:Y:S01]  /*66b0*/  HGMMA.64x64x16.F32.BF16 R152, gdesc[UR20], R152, gsb0 ;  /* 0x00e00000149879f0 */ /* 0x000fe20008001898 */
[----:B------:R-:W-:Y:S01]  /*66c0*/  UIADD3 UR22, UR10, 0x2, URZ ;  /* 0x000000020a167890 */ /* 0x000fe2000fffe03f */
[----:B------:R-:W-:Y:S01]  /*66d0*/  UMOV UR20, UR15 ;  /* 0x0000000f00147c82 */ /* 0x000fe20008000000 */
[----:B------:R-:W-:Y:S01]  /*66e0*/  UMOV UR21, 0x40000040 ;  /* 0x4000004000157882 */ /* 0x000fe20000000000 */
[----:B------:R-:W-:Y:S01]  /*66f0*/  UMOV UR23, 0x40000040 ;  /* 0x4000004000177882 */ /* 0x000fe20000000000 */
[----:B-1----:R-:W-:-:S05]  /*6700*/  SHF.R.U32.HI R5, RZ, 0x7, R5 ;  /* 0x00000007ff057819 */ /* 0x002fca0000011605 */
[----:B0-2---:R-:W0:Y:S01]  /*6710*/  SHFL.IDX PT, R4, R5, RZ, 0x1f ;  /* 0x00001fff05047589 */ /* 0x005e2200000e0000 */
[----:B------:R-:W-:Y:S02]  /*6720*/  WARPGROUP.DEPBAR.LE gsb0, 0x0 ;  /* 0x00008000000079c5 */ /* 0x000fe40000010000 */
[----:B------:R-:W-:-:S06]  /*6730*/  WARPGROUP.ARRIVE ;  /* 0x00000000000079c5 */ /* 0x000fcc0000000000 */
[----:B------:R-:W-:Y:S01]  /*6740*/  HGMMA.64x64x16.F32.BF16 R152, gdesc[UR20], R152, gsb0 ;  /* 0x00e00000149879f0 */ /* 0x000fe20008001898 */
[----:B------:R-:W-:Y:S01]  /*6750*/  UIADD3 UR22, UR10, 0x4, URZ ;  /* 0x000000040a167890 */ /* 0x000fe2000fffe03f */
[----:B------:R-:W-:Y:S01]  /*6760*/  UMOV UR20, UR14 ;  /* 0x0000000e00147c82 */ /* 0x000fe20008000000 */
[----:B------:R-:W-:Y:S01]  /*6770*/  UMOV UR21, 0x40000040 ;  /* 0x4000004000157882 */ /* 0x000fe20000000000 */
[----:B------:R-:W-:Y:S01]  /*6780*/  UMOV UR23, 0x40000040 ;  /* 0x4000004000177882 */ /* 0x000fe20000000000 */
[----:B------:R-:W-:Y:S02]  /*6790*/  WARPGROUP.DEPBAR.LE gsb0, 0x0 ;  /* 0x00008000000079c5 */ /* 0x000fe40000010000 */
[----:B------:R-:W-:-:S06]  /*67a0*/  WARPGROUP.ARRIVE ;  /* 0x00000000000079c5 */ /* 0x000fcc0000000000 */
[----:B------:R-:W-:Y:S01]  /*67b0*/  HGMMA.64x64x16.F32.BF16 R152, gdesc[UR20], R152, gsb0 ;  /* 0x00e00000149879f0 */ /* 0x000fe20008001898 */
[----:B------:R-:W-:Y:S01]  /*67c0*/  UIADD3 UR22, UR10, 0x6, URZ ;  /* 0x000000060a167890 */ /* 0x000fe2000fffe03f */
[----:B------:R-:W-:Y:S01]  /*67d0*/  UMOV UR20, UR11 ;  /* 0x0000000b00147c82 */ /* 0x000fe20008000000 */
[----:B------:R-:W-:Y:S01]  /*67e0*/  UMOV UR21, 0x40000040 ;  /* 0x4000004000157882 */ /* 0x000fe20000000000 */
[----:B------:R-:W-:Y:S01]  /*67f0*/  UMOV UR23, 0x40000040 ;  /* 0x4000004000177882 */ /* 0x000fe20000000000 */
        /* <DEDUP_REMOVED lines=238> */
.L_x_1028:
[----:B------:R-:W-:Y:S01]  /*76e0*/  FMNMX.FTZ R4, R152, R9, !PT ;  /* 0x0000000998047209 */ /* 0x000fe20007810000 */
[----:B------:R-:W-:Y:S01]  /*76f0*/  ULDC UR18, c[0x0][0xa80] ;  /* 0x0002a00000127ab9 */ /* 0x000fe20000000800 */
[----:B------:R-:W-:Y:S01]  /*7700*/  ISETP.NE.AND P2, PT, R19, RZ, PT ;  /* 0x000000ff1300720c */ /* 0x000fe20003f45270 */
[----:B------:R-:W-:Y:S01]  /*7710*/  UIADD3 UR10, UR5, 0x38840, URZ ;  /* 0x00038840050a7890 */ /* 0x000fe2000fffe03f */
[----:B------:R-:W-:Y:S01]  /*7720*/  FMNMX.FTZ R4, R153, R4, !PT ;  /* 0x0000000499047209 */ /* 0x000fe20007810000 */
[----:B------:R-:W-:Y:S01]  /*7730*/  IMAD.U32 R13, RZ, RZ, UR7 ;  /* 0x00000007ff0d7e24 */ /* 0x000fe2000f8e00ff */
[----:B------:R-:W-:Y:S01]  /*7740*/  UMOV UR11, 0x40000040 ;  /* 0x40000040000b7882 */ /* 0x000fe20000000000 */
[----:B------:R-:W-:Y:S01]  /*7750*/  UPRMT UR10, UR40, 0x654, UR10 ;  /* 0x00000654280a7896 */ /* 0x000fe2000800000a */
[----:B------:R-:W-:Y:S01]  /*7760*/  FMNMX.FTZ R4, R156, R4, !PT ;  /* 0x000000049c047209 */ /* 0x000fe20007810000 */
[----:B------:R-:W-:-:S03]  /*7770*/  UMOV UR15, 0x40000040 ;  /* 0x40000040000f7882 */ /* 0x000fc60000000000 */
[----:B------:R-:W-:-:S03]  /*7780*/  FMNMX.FTZ R4, R157, R4, !PT ;  /* 0x000000049d047209 */ /* 0x000fc60007810000 */
[----:B------:R-:W-:Y:S01]  /*7790*/  @!P2 IMAD R13, R13, 0x40, R17 ;  /* 0x000000400d0da824 */ /* 0x000fe200078e0211 */
[----:B------:R-:W-:Y:S01]  /*77a0*/  FMNMX.FTZ R4, R160, R4, !PT ;  /* 0x00000004a0047209 */ /* 0x000fe20007810000 */
[----:B------:R-:W-:Y:S01]  /*77b0*/  SYNCS.ARRIVE.TRANS64.RED.A1T0 RZ, [UR10], RZ ;  /* 0x000000ffffff79a7 */ /* 0x000fe2000810040a */
[----:B------:R-:W-:Y:S02]  /*77c0*/  ULEA UR10, UR36, UR43, 0xc ;  /* 0x0000002b240a7291 */ /* 0x000fe4000f8e603f */
[----:B------:R-:W-:Y:S02]  /*77d0*/  FMNMX.FTZ R4, R161, R4, !PT ;  /* 0x00000004a1047209 */ /* 0x000fe40007810000 */
[----:B------:R-:W-:Y:S01]  /*77e0*/  @!P2 LEA R13, R13, UR41, 0x2 ;  /* 0x000000290d0dac11 */ /* 0x000fe2000f8e10ff */
[----:B------:R-:W-:Y:S01]  /*77f0*/  UIADD3 UR14, UR10, 0x80, URZ ;  /* 0x000000800a0e7890 */ /* 0x000fe2000fffe03f */
        /* <DEDUP_REMOVED lines=32> */
[----:B------:R-:W-:Y:S01]  /*7a00*/  FMNMX.FTZ R5, R154, R8, !PT ;  /* 0x000000089a057209 */ /* 0x000fe20007810000 */
[----:B------:R-:W-:Y:S01]  /*7a10*/  FMUL.FTZ R9, R9, UR18 ;  /* 0x0000001209097c20 */ /* 0x000fe20008410000 */
[----:B------:R-:W-:Y:S02]  /*7a20*/  MUFU.EX2 R152, R152 ;  /* 0x0000009800987308 */ /* 0x000fe40000000800 */
[----:B------:R-:W-:-:S04]  /*7a30*/  FMNMX.FTZ R5, R155, R5, !PT ;  /* 0x000000059b057209 */ /* 0x000fc80007810000 */
[----:B------:R-:W-:Y:S02]  /*7a40*/  FMNMX.FTZ R5, R158, R5, !PT ;  /* 0x000000059e057209 */ /* 0x000fe40007810000 */
[----:B------:R-:W0:Y:S02]  /*7a50*/  MUFU.EX2 R9, R9 ;  /* 0x0000000900097308 */ /* 0x000e240000000800 */
[----:B------:R-:W-:-:S04]  /*7a60*/  FMNMX.FTZ R5, R159, R5, !PT ;  /* 0x000000059f057209 */ /* 0x000fc80007810000 */
[----:B------:R-:W-:Y:S02]  /*7a70*/  FMNMX.FTZ R5, R162, R5, !PT ;  /* 0x00000005a2057209 */ /* 0x000fe40007810000 */
[----:B------:R-:W1:Y:S02]  /*7a80*/  MUFU.EX2 R153, R153 ;  /* 0x0000009900997308 */ /* 0x000e640000000800 */
[----:B------:R-:W-:-:S04]  /*7a90*/  FMNMX.FTZ R5, R163, R5, !PT ;  /* 0x00000005a3057209 */ /* 0x000fc80007810000 */
[----:B------:R-:W-:Y:S02]  /*7aa0*/  FMNMX.FTZ R5, R166, R5, !PT ;  /* 0x00000005a6057209 */ /* 0x000fe40007810000 */
[----:B------:R-:W2:Y:S01]  /*7ab0*/  MUFU.EX2 R156, R156 ;  /* 0x0000009c009c7308 */ /* 0x000ea20000000800 */
[----:B0-----:R-:W-:Y:S01]  /*7ac0*/  FFMA.FTZ R3, R9, R3, R152 ;  /* 0x0000000309037223 */ /* 0x001fe20000010098 */
[----:B------:R-:W-:Y:S01]  /*7ad0*/  FMNMX.FTZ R5, R167, R5, !PT ;  /* 0x00000005a7057209 */ /* 0x000fe20007810000 */
[----:B------:R-:W-:Y:S01]  /*7ae0*/  @!P2 STS [R13+0x38400], R9 ;  /* 0x038400090d00a388 */ /* 0x000fe20000000800 */
[-C--:B------:R-:W-:Y:S01]  /*7af0*/  FMUL.FTZ R24, R24, R9.reuse ;  /* 0x0000000918187220 */ /* 0x080fe20000410000 */
[----:B------:R-:W-:Y:S01]  /*7b00*/  FMUL.FTZ R25, R25, R9 ;  /* 0x0000000919197220 */ /* 0x000fe20000410000 */
[----:B------:R-:W-:Y:S01]  /*7b10*/  FMNMX.FTZ R5, R170, R5, !PT ;  /* 0x00000005aa057209 */ /* 0x000fe20007810000 */
[----:B------:R-:W-:Y:S01]  /*7b20*/  FMUL.FTZ R28, R28, R9 ;  /* 0x000000091c1c7220 */ /* 0x000fe20000410000 */
[----:B------:R-:W0:Y:S01]  /*7b30*/  MUFU.EX2 R157, R157 ;  /* 0x0000009d009d7308 */ /* 0x000e220000000800 */
[C---:B-1----:R-:W-:Y:S01]  /*7b40*/  F2FP.BF16.F32.PACK_AB R188, R153.reuse, R152 ;  /* 0x0000009899bc723e */ /* 0x042fe200000010ff */
[----:B------:R-:W-:Y:S01]  /*7b50*/  FADD.FTZ R3, R153, R3 ;  /* 0x0000000399037221 */ /* 0x000fe20000010000 */
[----:B------:R-:W-:Y:S01]  /*7b60*/  FMNMX.FTZ R5, R171, R5, !PT ;  /* 0x00000005ab057209 */ /* 0x000fe20007810000 */
[-C--:B------:R-:W-:Y:S01]  /*7b70*/  FMUL.FTZ R29, R29, R9.reuse ;  /* 0x000000091d1d7220 */ /* 0x080fe20000410000 */
[-C--:B------:R-:W-:Y:S01]  /*7b80*/  FMUL.FTZ R32, R32, R9.reuse ;  /* 0x0000000920207220 */ /* 0x080fe20000410000 */
[----:B------:R-:W-:Y:S01]  /*7b90*/  FMUL.FTZ R33, R33, R9 ;  /* 0x0000000921217220 */ /* 0x000fe20000410000 */
[----:B------:R-:W-:Y:S01]  /*7ba0*/  FMNMX.FTZ R5, R174, R5, !PT ;  /* 0x00000005ae057209 */ /* 0x000fe20007810000 */
[----:B------:R-:W1:Y:S01]  /*7bb0*/  MUFU.EX2 R152, R160 ;  /* 0x000000a000987308 */ /* 0x000e620000000800 */
[----:B--2---:R-:W-:Y:S01]  /*7bc0*/  FADD.FTZ R3, R156, R3 ;  /* 0x000000039c037221 */ /* 0x004fe20000010000 */
[----:B------:R-:W-:Y:S01]  /*7bd0*/  FMUL.FTZ R36, R36, R9 ;  /* 0x0000000924247220 */ /* 0x000fe20000410000 */
[----:B------:R-:W-:Y:S01]  /*7be0*/  FMNMX.FTZ R5, R175, R5, !PT ;  /* 0x00000005af057209 */ /* 0x000fe20007810000 */
[-C--:B------:R-:W-:Y:S01]  /*7bf0*/  FMUL.FTZ R37, R37, R9.reuse ;  /* 0x0000000925257220 */ /* 0x080fe20000410000 */
[-C--:B------:R-:W-:Y:S01]  /*7c00*/  FMUL.FTZ R40, R40, R9.reuse ;  /* 0x0000000928287220 */ /* 0x080fe20000410000 */
[----:B------:R-:W-:Y:S01]  /*7c10*/  FMUL.FTZ R41, R41, R9 ;  /* 0x0000000929297220 */ /* 0x000fe20000410000 */
[----:B------:R-:W-:Y:S01]  /*7c20*/  FMNMX.FTZ R5, R178, R5, !PT ;  /* 0x00000005b2057209 */ /* 0x000fe20007810000 */
[----:B------:R-:W2:Y:S01]  /*7c30*/  MUFU.EX2 R161, R161 ;  /* 0x000000a100a17308 */ /* 0x000ea20000000800 */
[C---:B0-----:R-:W-:Y:S01]  /*7c40*/  FADD.FTZ R3, R157.reuse, R3 ;  /* 0x000000039d037221 */ /* 0x041fe20000010000 */
[----:B------:R-:W-:Y:S01]  /*7c50*/  F2FP.BF16.F32.PACK_AB R190, R157, R156 ;  /* 0x0000009c9dbe723e */ /* 0x000fe200000010ff */
[----:B------:R-:W-:Y:S01]  /*7c60*/  FMUL.FTZ R44, R44, R9 ;  /* 0x000000092c2c7220 */ /* 0x000fe20000410000 */
[----:B------:R-:W-:Y:S01]  /*7c70*/  FMNMX.FTZ R5, R179, R5, !PT ;  /* 0x00000005b3057209 */ /* 0x000fe20007810000 */
[-C--:B------:R-:W-:Y:S01]  /*7c80*/  FMUL.FTZ R45, R45, R9.reuse ;  /* 0x000000092d2d7220 */ /* 0x080fe20000410000 */
[-C--:B------:R-:W-:Y:S01]  /*7c90*/  FMUL.FTZ R48, R48, R9.reuse ;  /* 0x0000000930307220 */ /* 0x080fe20000410000 */
[----:B------:R-:W-:Y:S01]  /*7ca0*/  FMUL.FTZ R49, R49, R9 ;  /* 0x0000000931317220 */ /* 0x000fe20000410000 */
[----:B------:R-:W-:Y:S01]  /*7cb0*/  FMNMX.FTZ R5, R182, R5, !PT ;  /* 0x00000005b6057209 */ /* 0x000fe20007810000 */
[----:B------:R-:W0:Y:S01]  /*7cc0*/  MUFU.EX2 R164, R164 ;  /* 0x000000a400a47308 */ /* 0x000e220000000800 */
[----:B-1----:R-:W-:Y:S01]  /*7cd0*/  FADD.FTZ R3, R152, R3 ;  /* 0x0000000398037221 */ /* 0x002fe20000010000 */
[----:B------:R-:W-:Y:S01]  /*7ce0*/  FMUL.FTZ R52, R52, R9 ;  /* 0x0000000934347220 */ /* 0x000fe20000410000 */
[----:B------:R-:W-:Y:S01]  /*7cf0*/  FMNMX.FTZ R5, R183, R5, !PT ;  /* 0x00000005b7057209 */ /* 0x000fe20007810000 */
[-C--:B------:R-:W-:Y:S01]  /*7d00*/  FMUL.FTZ R53, R53, R9.reuse ;  /* 0x0000000935357220 */ /* 0x080fe20000410000 */
[-C--:B------:R-:W-:Y:S01]  /*7d10*/  FMUL.FTZ R56, R56, R9.reuse ;  /* 0x0000000938387220 */ /* 0x080fe20000410000 */
[-C--:B------:R-:W-:Y:S01]  /*7d20*/  FMUL.FTZ R57, R57, R9.reuse ;  /* 0x0000000939397220 */ /* 0x080fe20000410000 */
[-C--:B------:R-:W-:Y:S01]  /*7d30*/  FMUL.FTZ R60, R60, R9.reuse ;  /* 0x000000093c3c7220 */ /* 0x080fe20000410000 */
[----:B------:R-:W1:Y:S01]  /*7d40*/  SHFL.BFLY PT, R10, R5, 0x2, 0x1f ;  /* 0x0c401f00050a7f89 */ /* 0x000e6200000e0000 */
        /* <DEDUP_REMOVED lines=9> */
[----:B0-----:R-:W-:Y:S01]  /*7de0*/  FADD.FTZ R3, R164, R3 ;  /* 0x00000003a4037221 */ /* 0x001fe20000010000 */
[-C--:B------:R-:W-:Y:S01]  /*7df0*/  FMUL.FTZ R72, R72, R9.reuse ;  /* 0x0000000948487220 */ /* 0x080fe20000410000 */
[-C--:B------:R-:W-:Y:S01]  /*7e00*/  FMUL.FTZ R73, R73, R9.reuse ;  /* 0x0000000949497220 */ /* 0x080fe20000410000 */
[-C--:B------:R-:W-:Y:S01]  /*7e10*/  FMUL.FTZ R76, R76, R9.reuse ;  /* 0x000000094c4c7220 */ /* 0x080fe20000410000 */
[-C--:B------:R-:W-:Y:S01]  /*7e20*/  FMUL.FTZ R77, R77, R9.reuse ;  /* 0x000000094d4d7220 */ /* 0x080fe20000410000 */
[-C--:B------:R-:W-:Y:S01]  /*7e30*/  FMUL.FTZ R80, R80, R9.reuse ;  /* 0x0000000950507220 */ /* 0x080fe20000410000 */
[-C--:B------:R-:W-:Y:S01]  /*7e40*/  FMUL.FTZ R81, R81, R9.reuse ;  /* 0x0000000951517220 */ /* 0x080fe20000410000 */
[----:B------:R-:W0:Y:S01]  /*7e50*/  MUFU.EX2 R169, R169 ;  /* 0x000000a900a97308 */ /* 0x000e220000000800 */
[----:B---3--:R-:W-:Y:S01]  /*7e60*/  FADD.FTZ R3, R165, R3 ;  /* 0x00000003a5037221 */ /* 0x008fe20000010000 */
[-C--:B------:R-:W-:Y:S01]  /*7e70*/  FMUL.FTZ R84, R84, R9.reuse ;  /* 0x0000000954547220 */ /* 0x080fe20000410000 */
[-C--:B------:R-:W-:Y:S01]  /*7e80*/  FMUL.FTZ R85, R85, R9.reuse ;  /* 0x0000000955557220 */ /* 0x080fe20000410000 */
[-C--:B------:R-:W-:Y:S01]  /*7e90*/  FMUL.FTZ R88, R88, R9.reuse ;  /* 0x0000000958587220 */ /* 0x080fe20000410000 */
[-C--:B------:R-:W-:Y:S01]  /*7ea0*/  FMUL.FTZ R89, R89, R9.reuse ;  /* 0x0000000959597220 */ /* 0x080fe20000410000 */
[-C--:B------:R-:W-:Y:S01]  /*7eb0*/  FMUL.FTZ R92, R92, R9.reuse ;  /* 0x000000095c5c7220 */ /* 0x080fe20000410000 */
[----:B-1----:R-:W-:Y:S01]  /*7ec0*/  FMNMX.FTZ R5, R5, R10, !PT ;  /* 0x0000000a05057209 */ /* 0x002fe20007810000 */
[----:B------:R-:W-:Y:S01]  /*7ed0*/  MUFU.EX2 R173, R173 ;  /* 0x000000ad00ad7308 */ /* 0x000fe20000000800 */
[----:B--2---:R-:W-:Y:S01]  /*7ee0*/  FADD.FTZ R3, R156, R3 ;  /* 0x000000039c037221 */ /* 0x004fe20000010000 */
[-C--:B------:R-:W-:Y:S01]  /*7ef0*/  FMUL.FTZ R93, R93, R9.reuse ;  /* 0x000000095d5d7220 */ /* 0x080fe20000410000 */
[-C--:B------:R-:W-:Y:S01]  /*7f00*/  FMUL.FTZ R96, R96, R9.reuse ;  /* 0x0000000960607220 */ /* 0x080fe20000410000 */
[----:B------:R-:W1:Y:S01]  /*7f10*/  SHFL.BFLY PT, R10, R5, 0x1, 0x1f ;  /* 0x0c201f00050a7f89 */ /* 0x000e6200000e0000 */
[-C--:B------:R-:W-:Y:S01]  /*7f20*/  FMUL.FTZ R97, R97, R9.reuse ;  /* 0x0000000961617220 */ /* 0x080fe20000410000 */
[-C--:B------:R-:W-:Y:S01]  /*7f30*/  FMUL.FTZ R100, R100, R9.reuse ;  /* 0x0000000964647220 */ /* 0x080fe20000410000 */
[-C--:B------:R-:W-:Y:S01]  /*7f40*/  FMUL.FTZ R101, R101, R9.reuse ;  /* 0x0000000965657220 */ /* 0x080fe20000410000 */
[----:B------:R-:W-:Y:S01]  /*7f50*/  MUFU.EX2 R160, R176 ;  /* 0x000000b000a07308 */ /* 0x000fe20000000800 */
[C---:B0-----:R-:W-:Y:S01]  /*7f60*/  FADD.FTZ R3, R169.reuse, R3 ;  /* 0x00000003a9037221 */ /* 0x041fe20000010000 */
[----:B------:R-:W-:Y:S01]  /*7f70*/  F2FP.BF16.F32.PACK_AB R156, R169, R156 ;  /* 0x0000009ca99c723e */ /* 0x000fe200000010ff */
        /* <DEDUP_REMOVED lines=17> */
[----:B-1----:R-:W-:Y:S01]  /*8090*/  FMNMX.FTZ R5, R5, R10, !PT ;  /* 0x0000000a05057209 */ /* 0x002fe20007810000 */
[-C--:B------:R-:W-:Y:S01]  /*80a0*/  FMUL.FTZ R133, R133, R9.reuse ;  /* 0x0000000985857220 */ /* 0x080fe20000410000 */
[-C--:B------:R-:W-:Y:S01]  /*80b0*/  FMUL.FTZ R136, R136, R9.reuse ;  /* 0x0000000988887220 */ /* 0x080fe20000410000 */
[-C--:B------:R-:W-:Y:S01]  /*80c0*/  FMUL.FTZ R137, R137, R9.reuse ;  /* 0x0000000989897220 */ /* 0x080fe20000410000 */
[----:B------:R-:W-:Y:S01]  /*80d0*/  MUFU.EX2 R181, R181 ;  /* 0x000000b500b57308 */ /* 0x000fe20000000800 */
[C---:B------:R-:W-:Y:S01]  /*80e0*/  FADD.FTZ R8, -R5.reuse, R8 ;  /* 0x0000000805087221 */ /* 0x040fe20000010100 */
[----:B------:R-:W-:Y:S01]  /*80f0*/  FMUL.FTZ R10, R5, UR18 ;  /* 0x00000012050a7c20 */ /* 0x000fe20008410000 */
[-C--:B------:R-:W-:Y:S01]  /*8100*/  FMUL.FTZ R140, R140, R9.reuse ;  /* 0x000000098c8c7220 */ /* 0x080fe20000410000 */
[-C--:B------:R-:W-:Y:S01]  /*8110*/  FMUL.FTZ R141, R141, R9.reuse ;  /* 0x000000098d8d7220 */ /* 0x080fe20000410000 */
[----:B------:R-:W-:Y:S01]  /*8120*/  FMUL.FTZ R8, R8, UR18 ;  /* 0x0000001208087c20 */ /* 0x000fe20008410000 */
        /* <DEDUP_REMOVED lines=12> */
[----:B------:R-:W1:Y:S01]  /*81f0*/  MUFU.EX2 R8, R8 ;  /* 0x0000000800087308 */ /* 0x000e620000000800 */
[--C-:B------:R-:W-:Y:S01]  /*8200*/  FFMA.FTZ R175, R175, UR18, -R10.reuse ;  /* 0x00000012afaf7c23 */ /* 0x100fe2000801080a */
[--C-:B------:R-:W-:Y:S01]  /*8210*/  FFMA.FTZ R178, R178, UR18, -R10.reuse ;  /* 0x00000012b2b27c23 */ /* 0x100fe2000801080a */
[--C-:B------:R-:W-:Y:S01]  /*8220*/  FFMA.FTZ R179, R179, UR18, -R10.reuse ;  /* 0x00000012b3b37c23 */ /* 0x100fe2000801080a */
[--C-:B------:R-:W-:Y:S01]  /*8230*/  FFMA.FTZ R182, R182, UR18, -R10.reuse ;  /* 0x00000012b6b67c23 */ /* 0x100fe2000801080a */
[----:B------:R-:W-:Y:S01]  /*8240*/  FFMA.FTZ R10, R183, UR18, -R10 ;  /* 0x00000012b70a7c23 */ /* 0x000fe2000801080a */
[-C--:B------:R-:W-:Y:S01]  /*8250*/  FMUL.FTZ R144, R144, R9.reuse ;  /* 0x0000000990907220 */ /* 0x080fe20000410000 */
[-C--:B------:R-:W-:Y:S01]  /*8260*/  FMUL.FTZ R145, R145, R9.reuse ;  /* 0x0000000991917220 */ /* 0x080fe20000410000 */
[----:B------:R-:W2:Y:S01]  /*8270*/  MUFU.EX2 R154, R154 ;  /* 0x0000009a009a7308 */ /* 0x000ea20000000800 */
[----:B0-----:R-:W-:Y:S01]  /*8280*/  FADD.FTZ R3, R158, R3 ;  /* 0x000000039e037221 */ /* 0x001fe20000010000 */
[----:B------:R-:W-:Y:S01]  /*8290*/  F2FP.BF16.F32.PACK_AB R158, R173, R158 ;  /* 0x0000009ead9e723e */ /* 0x000fe200000010ff */
[-C--:B------:R-:W-:Y:S01]  /*82a0*/  FMUL.FTZ R148, R148, R9.reuse ;  /* 0x0000000994947220 */ /* 0x080fe20000410000 */
[----:B------:R-:W-:Y:S01]  /*82b0*/  FMUL.FTZ R149, R149, R9 ;  /* 0x0000000995957220 */ /* 0x000fe20000410000 */
[----:B------:R-:W-:-:S03]  /*82c0*/  FADD.FTZ R3, R173, R3 ;  /* 0x00000003ad037221 */ /* 0x000fc60000010000 */
[----:B------:R-:W0:Y:S01]  /*82d0*/  MUFU.EX2 R155, R155 ;  /* 0x0000009b009b7308 */ /* 0x000e220000000800 */
[----:B-1----:R1:W-:Y:S01]  /*82e0*/  @!P2 STS [R13+0x38420], R8 ;  /* 0x038420080d00a388 */ /* 0x0023e20000000800 */
[----:B------:R-:W-:Y:S01]  /*82f0*/  FADD.FTZ R3, R160, R3 ;  /* 0x00000003a0037221 */ /* 0x000fe20000010000 */
[----:B------:R-:W-:Y:S01]  /*8300*/  F2FP.BF16.F32.PACK_AB R160, R177, R160 ;  /* 0x000000a0b1a0723e */ /* 0x000fe200000010ff */
[-C--:B------:R-:W-:Y:S01]  /*8310*/  FMUL.FTZ R26, R26, R8.reuse ;  /* 0x000000081a1a7220 */ /* 0x080fe20000410000 */
[-C--:B------:R-:W-:Y:S01]  /*8320*/  FMUL.FTZ R27, R27, R8.reuse ;  /* 0x000000081b1b7220 */ /* 0x080fe20000410000 */
[-C--:B------:R-:W-:Y:S01]  /*8330*/  FMUL.FTZ R30, R30, R8.reuse ;  /* 0x000000081e1e7220 */ /* 0x080fe20000410000 */
[----:B------:R-:W-:Y:S01]  /*8340*/  FMUL.FTZ R31, R31, R8 ;  /* 0x000000081f1f7220 */ /* 0x000fe20000410000 */
[----:B------:R-:W3:Y:S01]  /*8350*/  MUFU.EX2 R191, R11 ;  /* 0x0000000b00bf7308 */ /* 0x000ee20000000800 */
[----:B--2---:R-:W-:Y:S01]  /*8360*/  FFMA.FTZ R12, R8, R6, R154 ;  /* 0x00000006080c7223 */ /* 0x004fe2000001009a */
[-C--:B------:R-:W-:Y:S01]  /*8370*/  FMUL.FTZ R34, R34, R8.reuse ;  /* 0x0000000822227220 */ /* 0x080fe20000410000 */
[-C--:B------:R-:W-:Y:S01]  /*8380*/  FMUL.FTZ R35, R35, R8.reuse ;  /* 0x0000000823237220 */ /* 0x080fe20000410000 */
[-C--:B------:R-:W-:Y:S01]  /*8390*/  FMUL.FTZ R38, R38, R8.reuse ;  /* 0x0000000826267220 */ /* 0x080fe20000410000 */
[-C--:B------:R-:W-:Y:S01]  /*83a0*/  FMUL.FTZ R39, R39, R8.reuse ;  /* 0x0000000827277220 */ /* 0x080fe20000410000 */
[-C--:B------:R-:W-:Y:S01]  /*83b0*/  FMUL.FTZ R42, R42, R8.reuse ;  /* 0x000000082a2a7220 */ /* 0x080fe20000410000 */
[----:B------:R-:W-:Y:S01]  /*83c0*/  FMUL.FTZ R43, R43, R8 ;  /* 0x000000082b2b7220 */ /* 0x000fe20000410000 */
[----:B------:R-:W2:Y:S01]  /*83d0*/  MUFU.EX2 R159, R159 ;  /* 0x0000009f009f7308 */ /* 0x000ea20000000800 */
[C---:B0-----:R-:W-:Y:S01]  /*83e0*/  FADD.FTZ R12, R155.reuse, R12 ;  /* 0x0000000c9b0c7221 */ /* 0x041fe20000010000 */
[----:B------:R-:W-:Y:S01]  /*83f0*/  F2FP.BF16.F32.PACK_AB R189, R155, R154 ;  /* 0x0000009a9bbd723e */ /* 0x000fe200000010ff */
[----:B------:R-:W-:Y:S01]  /*8400*/  FMUL.FTZ R46, R46, R8 ;  /* 0x000000082e2e7220 */ /* 0x000fe20000410000 */
[----:B------:R-:W-:Y:S01]  /*8410*/  F2FP.BF16.F32.PACK_AB R154, R165, R164 ;  /* 0x000000a4a59a723e */ /* 0x000fe200000010ff */
[-C--:B------:R-:W-:Y:S01]  /*8420*/  FMUL.FTZ R47, R47, R8.reuse ;  /* 0x000000082f2f7220 */ /* 0x080fe20000410000 */
[-C--:B------:R-:W-:Y:S01]  /*8430*/  FMUL.FTZ R50, R50, R8.reuse ;  /* 0x0000000832327220 */ /* 0x080fe20000410000 */
[-C--:B------:R-:W-:Y:S01]  /*8440*/  FMUL.FTZ R51, R51, R8.reuse ;  /* 0x0000000833337220 */ /* 0x080fe20000410000 */
[----:B------:R0:W-:Y:S01]  /*8450*/  MUFU.EX2 R6, R162 ;  /* 0x000000a200067308 */ /* 0x0001e20000000800 */
        /* <DEDUP_REMOVED lines=8> */
[C---:B--2---:R-:W-:Y:S01]  /*84e0*/  F2FP.BF16.F32.PACK_AB R191, R159.reuse, R191 ;  /* 0x000000bf9fbf723e */ /* 0x044fe200000010ff */
[----:B------:R-:W-:Y:S01]  /*84f0*/  BAR.SYNC.DEFER_BLOCKING 0xf, 0x100 ;  /* 0x03c4000000007b1d */ /* 0x000fe20000010000 */
[----:B------:R-:W-:Y:S01]  /*8500*/  FADD.FTZ R12, R159, R12 ;  /* 0x0000000c9f0c7221 */ /* 0x000fe20000010000 */
[----:B0-----:R-:W-:Y:S01]  /*8510*/  F2FP.BF16.F32.PACK_AB R162, R181, R180 ;  /* 0x000000b4b5a2723e */ /* 0x001fe200000010ff */
        /* <DEDUP_REMOVED lines=12> */
[----:B---3--:R-:W-:Y:S01]  /*85e0*/  F2FP.BF16.F32.PACK_AB R153, R11, R6 ;  /* 0x000000060b99723e */ /* 0x008fe200000010ff */
        /* <DEDUP_REMOVED lines=14> */
[----:B------:R-:W2:Y:S01]  /*86d0*/  MUFU.EX2 R171, R171 ;  /* 0x000000ab00ab7308 */ /* 0x000ea20000000800 */
        /* <DEDUP_REMOVED lines=16> */
[----:B--2---:R-:W-:Y:S01]  /*87e0*/  F2FP.BF16.F32.PACK_AB R157, R171, R170 ;  /* 0x000000aaab9d723e */ /* 0x004fe200000010ff */
        /* <DEDUP_REMOVED lines=9> */
[----:B------:R1:W-:Y:S01]  /*8880*/  STSM.16.M88.4 [R184+0x36400], R188 ;  /* 0x036400bcb8007844 */ /* 0x0003e20000000200 */
[----:B------:R-:W-:Y:S01]  /*8890*/  FADD.FTZ R12, R6, R12 ;  /* 0x0000000c060c7221 */ /* 0x000fe20000010000 */
[----:B------:R-:W-:-:S02]  /*88a0*/  FADD.FTZ R3, R177, R3 ;  /* 0x00000003b1037221 */ /* 0x000fc40000010000 */
[----:B------:R1:W-:Y:S01]  /*88b0*/  STSM.16.M88.4 [R185], R152 ;  /* 0x00000098b9007844 */ /* 0x0003e20000000200 */
        /* <DEDUP_REMOVED lines=8> */
[----:B------:R-:W-:-:S04]  /*8940*/  FADD.FTZ R12, R167, R12 ;  /* 0x0000000ca70c7221 */ /* 0x000fc80000010000 */
[----:B------:R-:W-:Y:S01]  /*8950*/  FADD.FTZ R12, R170, R12 ;  /* 0x0000000caa0c7221 */ /* 0x000fe20000010000 */
[----:B------:R-:W0:Y:S01]  /*8960*/  MUFU.EX2 R10, R10 ;  /* 0x0000000a000a7308 */ /* 0x000e220000000800 */
[----:B--2---:R-:W-:Y:S02]  /*8970*/  F2FP.BF16.F32.PACK_AB R161, R179, R178 ;  /* 0x000000b2b3a1723e */ /* 0x004fe400000010ff */
[----:B------:R-:W-:-:S04]  /*8980*/  FADD.FTZ R12, R171, R12 ;  /* 0x0000000cab0c7221 */ /* 0x000fc80000010000 */
[----:B------:R-:W-:-:S04]  /*8990*/  FADD.FTZ R12, R174, R12 ;  /* 0x0000000cae0c7221 */ /* 0x000fc80000010000 */
[----:B------:R-:W-:-:S04]  /*89a0*/  FADD.FTZ R175, R175, R12 ;  /* 0x0000000cafaf7221 */ /* 0x000fc80000010000 */
[----:B------:R-:W-:Y:S01]  /*89b0*/  FADD.FTZ R178, R178, R175 ;  /* 0x000000afb2b27221 */ /* 0x000fe20000010000 */
[----:B0-----:R-:W-:-:S03]  /*89c0*/  F2FP.BF16.F32.PACK_AB R163, R10, R182 ;  /* 0x000000b60aa3723e */ /* 0x001fc600000010ff */
[----:B------:R-:W-:Y:S02]  /*89d0*/  FADD.FTZ R179, R179, R178 ;  /* 0x000000b2b3b37221 */ /* 0x000fe40000010000 */
[----:B------:R1:W-:Y:S01]  /*89e0*/  STSM.16.M88.4 [R186], R160 ;  /* 0x000000a0ba007844 */ /* 0x0003e20000000200 */
[----:B------:R-:W-:Y:S01]  /*89f0*/  WARPGROUP.ARRIVE ;  /* 0x00000000000079c5 */ /* 0x000fe20000000000 */
[----:B------:R-:W-:-:S04]  /*8a00*/  FADD.FTZ R179, R182, R179 ;  /* 0x000000b3b6b37221 */ /* 0x000fc80000010000 */
[----:B------:R-:W-:Y:S01]  /*8a10*/  FADD.FTZ R6, R10, R179 ;  /* 0x000000b30a067221 */ /* 0x000fe20000010000 */
[----:B------:R-:W-:Y:S01]  /*8a20*/  HGMMA.64x256x16.F32.BF16 R24, R188, gdesc[UR8].tnspB, R24, gsb0 ;  /* 0x43e00008bc187df0 */ /* 0x000fe20008001818 */
        /* <DEDUP_REMOVED lines=27> */
.L_x_1029:
[----:B------:R-:W-:Y:S01]  /*8be0*/  UIADD3 UR5, UR5, 0x38860, URZ ;  /* 0x0003886005057890 */ /* 0x000fe2000fffe03f */
[----:B------:R-:W-:Y:S01]  /*8bf0*/  IMAD.MOV.U32 R8, RZ, RZ, R5 ;  /* 0x000000ffff087224 */ /* 0x000fe200078e0005 */
[----:B------:R-:W-:Y:S01]  /*8c00*/  UMOV UR7, UR36 ;  /* 0x0000002400077c82 */ /* 0x000fe20008000000 */
[----:B------:R-:W-:Y:S01]  /*8c10*/  IMAD.MOV.U32 R9, RZ, RZ, R4 ;  /* 0x000000ffff097224 */ /* 0x000fe200078e0004 */
[----:B------:R-:W-:-:S09]  /*8c20*/  UPRMT UR5, UR40, 0x654, UR5 ;  /* 0x0000065428057896 */ /* 0x000fd20008000005 */
[----:B------:R-:W-:Y:S01]  /*8c30*/  SYNCS.ARRIVE.TRANS64.RED.A1T0 RZ, [UR5], RZ ;  /* 0x000000ffffff79a7 */ /* 0x000fe20008100405 */
[----:B------:R-:W-:Y:S05]  /*8c40*/  @P1 BRA `(.L_x_1030) ;  /* 0xffffffd4008c1947 */ /* 0x000fea000383ffff */
.L_x_1019:
[----:B------:R-:W0:Y:S01]  /*8c50*/  SHFL.BFLY PT, R0, R3, 0x2, 0x1f ;  /* 0x0c401f0003007f89 */ /* 0x000e2200000e0000 */
[----:B------:R-:W-:Y:S01]  /*8c60*/  IMAD.MOV.U32 R152, RZ, RZ, -0x800000 ;  /* 0xff800000ff987424 */ /* 0x000fe200078e00ff */
[----:B------:R-:W-:Y:S02]  /*8c70*/  UIADD3 UR37, UR37, 0x1, URZ ;  /* 0x0000000125257890 */ /* 0x000fe4000fffe03f */
[----:B------:R-:W1:Y:S01]  /*8c80*/  SHFL.BFLY PT, R7, R6, 0x2, 0x1f ;  /* 0x0c401f0006077f89 */ /* 0x000e6200000e0000 */
[----:B------:R-:W-:Y:S08]  /*8c90*/  BAR.ARV 0x8, 0x100 ;  /* 0x0204000000007b1d */ /* 0x000ff00000002000 */
[----:B------:R-:W-:Y:S01]  /*8ca0*/  BAR.SYNC.DEFER_BLOCKING 0xf, 0x100 ;  /* 0x03c4000000007b1d */ /* 0x000fe20000010000 */
[----:B0-----:R-:W-:Y:S01]  /*8cb0*/  FADD.FTZ R9, R0, R3 ;  /* 0x0000000300097221 */ /* 0x001fe20000010000 */
[----:B------:R-:W-:-:S02]  /*8cc0*/  IMAD.MOV.U32 R3, RZ, RZ, -0x800000 ;  /* 0xff800000ff037424 */ /* 0x000fc400078e00ff */
[----:B-1----:R-:W-:Y:S02]  /*8cd0*/  FADD.FTZ R10, R7, R6 ;  /* 0x00000006070a7221 */ /* 0x002fe40000010000 */
[----:B------:R-:W0:Y:S01]  /*8ce0*/  SHFL.BFLY PT, R0, R9, 0x1, 0x1f ;  /* 0x0c201f0009007f89 */ /* 0x000e2200000e0000 */
[----:B------:R-:W-:Y:S01]  /*8cf0*/  IMAD.U32 R6, RZ, RZ, UR36 ;  /* 0x00000024ff067e24 */ /* 0x000fe2000f8e00ff */
[----:B------:R-:W-:Y:S02]  /*8d00*/  UIADD3 UR36, UR36, 0x1, URZ ;  /* 0x0000000124247890 */ /* 0x000fe4000fffe03f */
[----:B------:R-:W1:Y:S02]  /*8d10*/  SHFL.BFLY PT, R11, R10, 0x1, 0x1f ;  /* 0x0c201f000a0b7f89 */ /* 0x000e6400000e0000 */
[----:B------:R-:W-:-:S04]  /*8d20*/  UISETP.NE.AND UP0, UPT, UR36, 0x2, UPT ;  /* 0x000000022400788c */ /* 0x000fc8000bf05270 */
[----:B------:R-:W-:Y:S02]  /*8d30*/  USEL UR4, URZ, 0x1, UP0 ;  /* 0x000000013f047887 */ /* 0x000fe40008000000 */
[----:B------:R-:W-:-:S04]  /*8d40*/  USEL UR36, UR36, URZ, UP0 ;  /* 0x0000003f24247287 */ /* 0x000fc80008000000 */
[----:B------:R-:W-:Y:S01]  /*8d50*/  LOP3.LUT R2, R2, UR4, RZ, 0x3c, !PT ;  /* 0x0000000402027c12 */ /* 0x000fe2000f8e3cff */
[----:B0-----:R-:W-:Y:S01]  /*8d60*/  FADD.FTZ R7, R9, R0 ;  /* 0x0000000009077221 */ /* 0x001fe20000010000 */
[----:B------:R-:W-:Y:S02]  /*8d70*/  IMAD.U32 R9, RZ, RZ, UR18 ;  /* 0x00000012ff097e24 */ /* 0x000fe4000f8e00ff */
[----:B-1----:R-:W-:Y:S02]  /*8d80*/  FADD.FTZ R8, R10, R11 ;  /* 0x0000000b0a087221 */ /* 0x002fe40000010000 */
[----:B------:R-:W-:Y:S01]  /*8d90*/  FSETP.NE.FTZ.AND P0, PT, R7, RZ, PT ;  /* 0x000000ff0700720b */ /* 0x000fe20003f15000 */
[----:B------:R-:W-:Y:S02]  /*8da0*/  IMAD.U32 R11, RZ, RZ, UR18 ;  /* 0x00000012ff0b7e24 */ /* 0x000fe4000f8e00ff */
[----:B------:R-:W-:-:S10]  /*8db0*/  FSETP.NE.FTZ.AND P1, PT, R8, RZ, PT ;  /* 0x000000ff0800720b */ /* 0x000fd40003f35000 */
[----:B------:R-:W0:Y:S01]  /*8dc0*/  @P0 MUFU.LG2 R12, R7 ;  /* 0x00000007000c0308 */ /* 0x000e220000000c00 */
[----:B------:R-:W-:Y:S02]  /*8dd0*/  @P0 FMUL.FTZ R11, R11, 0.69314718246459960938 ;  /* 0x3f3172180b0b0820 */ /* 0x000fe40000410000 */
[----:B------:R-:W-:-:S05]  /*8de0*/  @P1 FMUL.FTZ R9, R9, 0.69314718246459960938 ;  /* 0x3f31721809091820 */ /* 0x000fca0000410000 */
[----:B------:R-:W1:Y:S01]  /*8df0*/  @P1 MUFU.LG2 R0, R8 ;  /* 0x0000000800001308 */ /* 0x000e620000000c00 */
[----:B0-----:R-:W-:-:S04]  /*8e00*/  @P0 FMUL.FTZ R12, R12, 0.69314718246459960938 ;  /* 0x3f3172180c0c0820 */ /* 0x001fc80000410000 */
[----:B------:R-:W-:Y:S01]  /*8e10*/  @P0 FFMA.FTZ R3, R11, R4, R12 ;  /* 0x000000040b030223 */ /* 0x000fe2000001000c */
[----:B------:R-:W-:Y:S02]  /*8e20*/  IMAD.MOV.U32 R4, RZ, RZ, RZ ;  /* 0x000000ffff047224 */ /* 0x000fe400078e00ff */
[----:B-1----:R-:W-:-:S04]  /*8e30*/  @P1 FMUL.FTZ R0, R0, 0.69314718246459960938 ;  /* 0x3f31721800001820 */ /* 0x002fc80000410000 */
[----:B------:R-:W0:Y:S01]  /*8e40*/  @P0 MUFU.RCP R4, R7 ;  /* 0x0000000700040308 */ /* 0x000e220000001000 */
[----:B------:R-:W-:Y:S01]  /*8e50*/  @P1 FFMA.FTZ R152, R9, R5, R0 ;  /* 0x0000000509981223 */ /* 0x000fe20000010000 */
[----:B------:R-:W-:Y:S01]  /*8e60*/  ISETP.NE.AND P0, PT, R19, RZ, PT ;  /* 0x000000ff1300720c */ /* 0x000fe20003f05270 */
[----:B------:R-:W-:-:S06]  /*8e70*/  IMAD.MOV.U32 R0, RZ, RZ, RZ ;  /* 0x000000ffff007224 */ /* 0x000fcc00078e00ff */
[----:B------:R-:W1:Y:S06]  /*8e80*/  @P1 MUFU.RCP R0, R8 ;  /* 0x0000000800001308 */ /* 0x000e6c0000001000 */
[----:B------:R-:W-:Y:S02]  /*8e90*/  @!P0 IMAD R5, R6, 0x40, R17 ;  /* 0x0000004006058824 */ /* 0x000fe400078e0211 */
[-C--:B0-----:R-:W-:Y:S01]  /*8ea0*/  FMUL.FTZ R24, R24, R4.reuse ;  /* 0x0000000418187220 */ /* 0x081fe20000410000 */
[-C--:B------:R-:W-:Y:S01]  /*8eb0*/  FMUL.FTZ R25, R25, R4.reuse ;  /* 0x0000000419197220 */ /* 0x080fe20000410000 */
[-C--:B------:R-:W-:Y:S01]  /*8ec0*/  FMUL.FTZ R28, R28, R4.reuse ;  /* 0x000000041c1c7220 */ /* 0x080fe20000410000 */
[----:B------:R-:W-:Y:S01]  /*8ed0*/  @!P0 LEA R5, R5, UR41, 0x2 ;  /* 0x0000002905058c11 */ /* 0x000fe2000f8e10ff */
[-C--:B------:R-:W-:Y:S01]  /*8ee0*/  FMUL.FTZ R29, R29, R4.reuse ;  /* 0x000000041d1d7220 */ /* 0x080fe20000410000 */
[-C--:B------:R-:W-:Y:S01]  /*8ef0*/  FMUL.FTZ R32, R32, R4.reuse ;  /* 0x0000000420207220 */ /* 0x080fe20000410000 */
[-C--:B------:R-:W-:Y:S01]  /*8f00*/  FMUL.FTZ R33, R33, R4.reuse ;  /* 0x0000000421217220 */ /* 0x080fe20000410000 */
[-C--:B------:R-:W-:Y:S01]  /*8f10*/  FMUL.FTZ R36, R36, R4.reuse ;  /* 0x0000000424247220 */ /* 0x080fe20000410000 */
[----:B------:R0:W-:Y:S01]  /*8f20*/  @!P0 STS [R5+0x38400], R4 ;  /* 0x0384000405008388 */ /* 0x0001e20000000800 */
        /* <DEDUP_REMOVED lines=123> */
[----:B0-----:R-:W-:Y:S06]  /*96e0*/  BAR.ARV 0xe, 0x100 ;  /* 0x0384000000007b1d */ /* 0x001fec0000002000 */
.L_x_1000:
[----:B------:R-:W0:Y:S08]  /*96f0*/  S2UR UR40, SR_CgaCtaId ;  /* 0x00000000002879c3 */ /* 0x000e300000008800 */
[----:B------:R-:W-:Y:S06]  /*9700*/  BAR.SYNC.DEFER_BLOCKING 0x5, 0x180 ;  /* 0x0146000000007b1d */ /* 0x000fec0000010000 */
[----:B------:R-:W-:Y:S01]  /*9710*/  UMOV UR41, 0x400 ;  /* 0x0000040000297882 */ /* 0x000fe20000000000 */
[----:B------:R-:W-:Y:S01]  /*9720*/  BSSY B0, `(.L_x_1031) ;  /* 0x0000491000007945 */ /* 0x000fe20003800000 */
[----:B0-----:R-:W-:-:S09]  /*9730*/  ULEA UR41, UR40, UR41, 0x18 ;  /* 0x0000002928297291 */ /* 0x001fd2000f8ec03f */
[----:B------:R-:W0:Y:S02]  /*9740*/  LDS.128 R4, [UR41+0x388d0] ;  /* 0x0388d029ff047984 */ /* 0x000e240008000c00 */
[----:B0-----:R-:W-:Y:S02]  /*9750*/  R2UR UR4, R5 ;  /* 0x00000000050472ca */ /* 0x001fe400000e0000 */
[----:B------:R-:W-:Y:S01]  /*9760*/  R2UR UR5, R7 ;  /* 0x00000000070572ca */ /* 0x000fe200000e0000 */
[----:B------:R-:W-:Y:S06]  /*9770*/  BAR.ARV 0x4, 0x180 ;  /* 0x0106000000007b1d */ /* 0x000fec0000002000 */
[----:B------:R-:W-:Y:S08]  /*9780*/  @P0 BRA `(.L_x_1032) ;  /* 0x00000038005c0947 */ /* 0x000ff00003800000 */
[----:B------:R-:W2:Y:S01]  /*9790*/  LDL R0, [R1+0x34] ;  /* 0x0000340001007983 */ /* 0x000ea20000100800 */
[----:B------:R-:W0:Y:S01]  /*97a0*/  S2UR UR8, SR_SWINHI ;  /* 0x00000000000879c3 */ /* 0x000e220000002f00 */
[----:B------:R-:W-:Y:S01]  /*97b0*/  F2FP.BF16.F32.PACK_AB R23, R71, R70 ;  /* 0x000000464717723e */ /* 0x000fe200000010ff */
[----:B------:R-:W-:Y:S01]  /*97c0*/  UMOV UR6, UR41 ;  /* 0x0000002900067c82 */ /* 0x000fe20008000000 */
[----:B0-----:R-:W-:Y:S01]  /*97d0*/  UMOV UR7, UR8 ;  /* 0x0000000800077c82 */ /* 0x001fe20008000000 */
[----:B------:R-:W-:Y:S02]  /*97e0*/  IMAD.U32 R4, RZ, RZ, UR6 ;  /* 0x00000006ff047e24 */ /* 0x000fe4000f8e00ff */
[----:B------:R-:W-:Y:S01]  /*97f0*/  IMAD.U32 R5, RZ, RZ, UR7 ;  /* 0x00000007ff057e24 */ /* 0x000fe2000f8e00ff */
[----:B------:R-:W-:Y:S01]  /*9800*/  ULDC.64 UR6, c[0x0][0xd08] ;  /* 0x0003420000067ab9 */ /* 0x000fe20000000a00 */
[----:B------:R-:W-:Y:S01]  /*9810*/  BAR.SYNC.DEFER_BLOCKING 0x1, 0x100 ;  /* 0x0044000000007b1d */ /* 0x000fe20000010000 */
[----:B--2---:R-:W-:-:S03]  /*9820*/  IMAD.WIDE R20, R0, 0x2, R4 ;  /* 0x0000000200147825 */ /* 0x004fc600078e0204 */
[C---:B------:R-:W-:Y:S02]  /*9830*/  IADD3 R9, P6, R20.reuse, 0x6060, RZ ;  /* 0x0000606014097810 */ /* 0x040fe40007fde0ff */
[C---:B------:R-:W-:Y:S02]  /*9840*/  IADD3 R12, P1, R20.reuse, 0x6020, RZ ;  /* 0x00006020140c7810 */ /* 0x040fe40007f3e0ff */
[----:B------:R-:W-:Y:S02]  /*9850*/  LOP3.LUT R8, R9, 0x380, RZ, 0xc0, !PT ;  /* 0x0000038009087812 */ /* 0x000fe400078ec0ff */
[----:B------:R-:W-:Y:S02]  /*9860*/  IADD3 R10, P0, R20, 0x6040, RZ ;  /* 0x00006040140a7810 */ /* 0x000fe40007f1e0ff */
[----:B------:R-:W-:Y:S02]  /*9870*/  SHF.R.U64 R8, R8, 0x3, RZ ;  /* 0x0000000308087819 */ /* 0x000fe400000012ff */
[----:B------:R-:W-:-:S02]  /*9880*/  LOP3.LUT R13, R12, 0x380, RZ, 0xc0, !PT ;  /* 0x000003800c0d7812 */ /* 0x000fc400078ec0ff */
[----:B------:R-:W-:Y:S01]  /*9890*/  LOP3.LUT R8, R8, R9, RZ, 0x3c, !PT ;  /* 0x0000000908087212 */ /* 0x000fe200078e3cff */
[----:B------:R-:W-:Y:S01]  /*98a0*/  IMAD.X R9, RZ, RZ, R21, P6 ;  /* 0x000000ffff097224 */ /* 0x000fe200030e0615 */
[----:B------:R-:W-:Y:S02]  /*98b0*/  LOP3.LUT R11, R10, 0x380, RZ, 0xc0, !PT ;  /* 0x000003800a0b7812 */ /* 0x000fe400078ec0ff */
[----:B------:R-:W-:Y:S02]  /*98c0*/  LOP3.LUT R0, R20, 0x380, RZ, 0xc0, !PT ;  /* 0x0000038014007812 */ /* 0x000fe400078ec0ff */
[----:B------:R-:W-:Y:S02]  /*98d0*/  SHF.R.U64 R13, R13, 0x3, RZ ;  /* 0x000000030d0d7819 */ /* 0x000fe400000012ff */
[----:B------:R-:W-:Y:S02]  /*98e0*/  SHF.R.U64 R11, R11, 0x3, RZ ;  /* 0x000000030b0b7819 */ /* 0x000fe400000012ff */
[----:B------:R-:W-:-:S02]  /*98f0*/  SHF.R.U64 R0, R0, 0x3, RZ ;  /* 0x0000000300007819 */ /* 0x000fc400000012ff */
[----:B------:R-:W-:Y:S01]  /*9900*/  LOP3.LUT R12, R13, R12, RZ, 0x3c, !PT ;  /* 0x0000000c0d0c7212 */ /* 0x000fe200078e3cff */
[--C-:B------:R-:W-:Y:S01]  /*9910*/  IMAD.X R13, RZ, RZ, R21.reuse, P1 ;  /* 0x000000ffff0d7224 */ /* 0x100fe200008e0615 */
[----:B------:R-:W-:Y:S01]  /*9920*/  MOV R165, R8 ;  /* 0x0000000800a57202 */ /* 0x000fe20000000f00 */
[--C-:B------:R-:W-:Y:S01]  /*9930*/  IMAD.MOV.U32 R9, RZ, RZ, R21.reuse ;  /* 0x000000ffff097224 */ /* 0x100fe200078e0015 */
[----:B------:R-:W-:Y:S01]  /*9940*/  LOP3.LUT R10, R11, R10, RZ, 0x3c, !PT ;  /* 0x0000000a0b0a7212 */ /* 0x000fe200078e3cff */
[----:B------:R-:W-:Y:S01]  /*9950*/  IMAD.X R11, RZ, RZ, R21, P0 ;  /* 0x000000ffff0b7224 */ /* 0x000fe200000e0615 */
[----:B------:R-:W-:Y:S02]  /*9960*/  LOP3.LUT R8, R0, R20, RZ, 0x3c, !PT ;  /* 0x0000001400087212 */ /* 0x000fe400078e3cff */
[----:B------:R-:W-:Y:S02]  /*9970*/  IADD3 R162, P0, R20, 0x2060, RZ ;  /* 0x0000206014a27810 */ /* 0x000fe40007f1e0ff */
[----:B------:R-:W-:-:S02]  /*9980*/  MOV R153, R12 ;  /* 0x0000000c00997202 */ /* 0x000fc40000000f00 */
[----:B------:R-:W-:Y:S02]  /*9990*/  MOV R12, R8 ;  /* 0x00000008000c7202 */ /* 0x000fe40000000f00 */
[----:B------:R-:W0:Y:S01]  /*99a0*/  LDC R9, c[0x0][0xbd4] ;  /* 0x0002f500ff097b82 */ /* 0x000e220000000800 */
[----:B------:R-:W-:Y:S02]  /*99b0*/  LOP3.LUT R163, R162, 0x380, RZ, 0xc0, !PT ;  /* 0x00000380a2a37812 */ /* 0x000fe400078ec0ff */
[----:B------:R-:W-:Y:S02]  /*99c0*/  ISETP.NE.AND P1, PT, R22, RZ, PT ;  /* 0x000000ff1600720c */ /* 0x000fe40003f25270 */
[----:B------:R-:W-:Y:S02]  /*99d0*/  SHF.R.U64 R163, R163, 0x3, RZ ;  /* 0x00000003a3a37819 */ /* 0x000fe400000012ff */
[C---:B------:R-:W-:Y:S02]  /*99e0*/  IADD3 R154, P3, R20.reuse, 0x4060, RZ ;  /* 0x00004060149a7810 */ /* 0x040fe40007f7e0ff */
[----:B------:R-:W-:Y:S01]  /*99f0*/  LOP3.LUT R162, R163, R162, RZ, 0x3c, !PT ;  /* 0x000000a2a3a27212 */ /* 0x000fe200078e3cff */
[----:B------:R-:W-:Y:S01]  /*9a00*/  IMAD.X R163, RZ, RZ, R21, P0 ;  /* 0x000000ffffa37224 */ /* 0x000fe200000e0615 */
[----:B------:R-:W-:-:S02]  /*9a10*/  IADD3 R8, P0, R20, 0x2040, RZ ;  /* 0x0000204014087810 */ /* 0x000fc40007f1e0ff */
[----:B------:R-:W-:Y:S02]  /*9a20*/  LOP3.LUT R155, R154, 0x380, RZ, 0xc0, !PT ;  /* 0x000003809a9b7812 */ /* 0x000fe400078ec0ff */
[----:B------:R-:W-:Y:S02]  /*9a30*/  LOP3.LUT R0, R8, 0x380, RZ, 0xc0, !PT ;  /* 0x0000038008007812 */ /* 0x000fe400078ec0ff */
[----:B------:R-:W-:Y:S02]  /*9a40*/  SHF.R.U64 R155, R155, 0x3, RZ ;  /* 0x000000039b9b7819 */ /* 0x000fe400000012ff */
[----:B------:R-:W-:Y:S02]  /*9a50*/  SHF.R.U64 R0, R0, 0x3, RZ ;  /* 0x0000000300007819 */ /* 0x000fe400000012ff */
[----:B------:R-:W-:Y:S01]  /*9a60*/  LOP3.LUT R154, R155, R154, RZ, 0x3c, !PT ;  /* 0x0000009a9b9a7212 */ /* 0x000fe200078e3cff */
[----:B------:R-:W-:Y:S01]  /*9a70*/  IMAD.X R155, RZ, RZ, R21, P3 ;  /* 0x000000ffff9b7224 */ /* 0x000fe200018e0615 */
[----:B------:R-:W-:-:S02]  /*9a80*/  LOP3.LUT R8, R0, R8, RZ, 0x3c, !PT ;  /* 0x0000000800087212 */ /* 0x000fc400078e3cff */
[----:B0-----:R-:W-:Y:S01]  /*9a90*/  SEL R0, R22, R9, P1 ;  /* 0x0000000916007207 */ /* 0x001fe20000800000 */
[----:B------:R-:W-:Y:S01]  /*9aa0*/  IMAD.X R9, RZ, RZ, R21, P0 ;  /* 0x000000ffff097224 */ /* 0x000fe200000e0615 */
[----:B------:R-:W-:Y:S02]  /*9ab0*/  MOV R154, R154 ;  /* 0x0000009a009a7202 */ /* 0x000fe40000000f00 */
[----:B------:R-:W-:Y:S02]  /*9ac0*/  MOV R164, R10 ;  /* 0x0000000a00a47202 */ /* 0x000fe40000000f00 */
[----:B------:R-:W-:Y:S02]  /*9ad0*/  MOV R18, R8 ;  /* 0x0000000800127202 */ /* 0x000fe40000000f00 */
[----:B------:R-:W-:Y:S02]  /*9ae0*/  IADD3 R8, P0, R20, 0x2020, RZ ;  /* 0x0000202014087810 */ /* 0x000fe40007f1e0ff */
[----:B------:R-:W-:-:S02]  /*9af0*/  F2FP.BF16.F32.PACK_AB R10, R29, R28 ;  /* 0x0000001c1d0a723e */ /* 0x000fc400000010ff */
[----:B------:R-:W-:Y:S02]  /*9b00*/  LOP3.LUT R9, R8, 0x380, RZ, 0xc0, !PT ;  /* 0x0000038008097812 */ /* 0x000fe400078ec0ff */
[----:B------:R-:W-:Y:S02]  /*9b10*/  F2FP.BF16.F32.PACK_AB R11, R31, R30 ;  /* 0x0000001e1f0b723e */ /* 0x000fe400000010ff */
[----:B------:R-:W-:Y:S02]  /*9b20*/  SHF.R.U64 R9, R9, 0x3, RZ ;  /* 0x0000000309097819 */ /* 0x000fe400000012ff */
[----:B------:R-:W-:Y:S02]  /*9b30*/  IADD3 R14, P2, R20, 0x6000, RZ ;  /* 0x00006000140e7810 */ /* 0x000fe40007f5e0ff */
[----:B------:R-:W-:Y:S01]  /*9b40*/  LOP3.LUT R8, R9, R8, RZ, 0x3c, !PT ;  /* 0x0000000809087212 */ /* 0x000fe200078e3cff */
[----:B------:R-:W-:Y:S01]  /*9b50*/  IMAD.X R9, RZ, RZ, R21, P0 ;  /* 0x000000ffff097224 */ /* 0x000fe200000e0615 */
[----:B------:R-:W-:-:S02]  /*9b60*/  LOP3.LUT R15, R14, 0x380, RZ, 0xc0, !PT ;  /* 0x000003800e0f7812 */ /* 0x000fc400078ec0ff */
[----:B------:R-:W-:Y:S02]  /*9b70*/  F2FP.BF16.F32.PACK_AB R13, R35, R34 ;  /* 0x00000022230d723e */ /* 0x000fe400000010ff */
[----:B------:R-:W-:Y:S02]  /*9b80*/  MOV R155, R8 ;  /* 0x00000008009b7202 */ /* 0x000fe40000000f00 */
[----:B------:R-:W-:Y:S02]  /*9b90*/  F2FP.BF16.F32.PACK_AB R8, R25, R24 ;  /* 0x000000181908723e */ /* 0x000fe400000010ff */
[----:B------:R-:W-:Y:S02]  /*9ba0*/  F2FP.BF16.F32.PACK_AB R9, R27, R26 ;  /* 0x0000001a1b09723e */ /* 0x000fe400000010ff */
[----:B------:R-:W-:Y:S02]  /*9bb0*/  SHF.R.U64 R15, R15, 0x3, RZ ;  /* 0x000000030f0f7819 */ /* 0x000fe400000012ff */
[C---:B------:R-:W-:Y:S01]  /*9bc0*/  IADD3 R156, P4, R20.reuse, 0x4040, RZ ;  /* 0x00004040149c7810 */ /* 0x040fe20007f9e0ff */
[----:B------:R0:W-:Y:S01]  /*9bd0*/  STSM.16.M88.4 [R12], R8 ;  /* 0x000000080c007844 */ /* 0x0001e20000000200 */
[----:B------:R-:W-:Y:S01]  /*9be0*/  LOP3.LUT R14, R15, R14, RZ, 0x3c, !PT ;  /* 0x0000000e0f0e7212 */ /* 0x000fe200078e3cff */
[----:B------:R-:W-:Y:S01]  /*9bf0*/  IMAD.X R15, RZ, RZ, R21, P2 ;  /* 0x000000ffff0f7224 */ /* 0x000fe200010e0615 */
[----:B------:R-:W-:-:S02]  /*9c00*/  IADD3 R158, P5, R20, 0x4020, RZ ;  /* 0x00004020149e7810 */ /* 0x000fc40007fbe0ff */
[----:B------:R-:W-:Y:S02]  /*9c10*/  IADD3 R160, P6, R20, 0x4000, RZ ;  /* 0x0000400014a07810 */ /* 0x000fe40007fde0ff */
[----:B------:R-:W-:Y:S02]  /*9c20*/  MOV R7, R14 ;  /* 0x0000000e00077202 */ /* 0x000fe40000000f00 */
[----:B------:R-:W-:Y:S02]  /*9c30*/  F2FP.BF16.F32.PACK_AB R14, R37, R36 ;  /* 0x00000024250e723e */ /* 0x000fe400000010ff */
[----:B------:R-:W-:Y:S02]  /*9c40*/  F2FP.BF16.F32.PACK_AB R15, R39, R38 ;  /* 0x00000026270f723e */ /* 0x000fe400000010ff */
[----:B------:R-:W-:Y:S02]  /*9c50*/  LOP3.LUT R157, R156, 0x380, RZ, 0xc0, !PT ;  /* 0x000003809c9d7812 */ /* 0x000fe400078ec0ff */
[----:B------:R-:W-:-:S02]  /*9c60*/  LOP3.LUT R159, R158, 0x380, RZ, 0xc0, !PT ;  /* 0x000003809e9f7812 */ /* 0x000fc400078ec0ff */
[----:B0-----:R-:W-:Y:S02]  /*9c70*/  IADD3 R8, P0, R20, 0x20, RZ ;  /* 0x0000002014087810 */ /* 0x001fe40007f1e0ff */
[----:B------:R-:W-:Y:S02]  /*9c80*/  F2FP.BF16.F32.PACK_AB R12, R33, R32 ;  /* 0x00000020210c723e */ /* 0x000fe400000010ff */
[----:B------:R-:W-:Y:S02]  /*9c90*/  LOP3.LUT R9, R8, 0x380, RZ, 0xc0, !PT ;  /* 0x0000038008097812 */ /* 0x000fe400078ec0ff */
[----:B------:R-:W-:Y:S02]  /*9ca0*/  F2FP.BF16.F32.PACK_AB R10, R45, R44 ;  /* 0x0000002c2d0a723e */ /* 0x000fe400000010ff */
[----:B------:R-:W-:Y:S02]  /*9cb0*/  SHF.R.U64 R9, R9, 0x3, RZ ;  /* 0x0000000309097819 */ /* 0x000fe400000012ff */
[----:B------:R-:W-:-:S02]  /*9cc0*/  F2FP.BF16.F32.PACK_AB R11, R47, R46 ;  /* 0x0000002e2f0b723e */ /* 0x000fc400000010ff */
[----:B------:R-:W-:Y:S01]  /*9cd0*/  LOP3.LUT R8, R9, R8, RZ, 0x3c, !PT ;  /* 0x0000000809087212 */ /* 0x000fe200078e3cff */
[--C-:B------:R-:W-:Y:S01]  /*9ce0*/  IMAD.X R9, RZ, RZ, R21.reuse, P0 ;  /* 0x000000ffff097224 */ /* 0x100fe200000e0615 */
[----:B------:R-:W-:Y:S02]  /*9cf0*/  LOP3.LUT R161, R160, 0x380, RZ, 0xc0, !PT ;  /* 0x00000380a0a17812 */ /* 0x000fe400078ec0ff */
[----:B------:R-:W-:Y:S02]  /*9d00*/  SHF.R.U64 R157, R157, 0x3, RZ ;  /* 0x000000039d9d7819 */ /* 0x000fe400000012ff */
[----:B------:R-:W-:Y:S02]  /*9d10*/  MOV R8, R8 ;  /* 0x0000000800087202 */ /* 0x000fe40000000f00 */
[----:B------:R-:W-:Y:S02]  /*9d20*/  SHF.R.U64 R159, R159, 0x3, RZ ;  /* 0x000000039f9f7819 */ /* 0x000fe400000012ff */
[----:B------:R-:W-:Y:S01]  /*9d30*/  SHF.R.U64 R161, R161, 0x3, RZ ;  /* 0x00000003a1a17819 */ /* 0x000fe200000012ff */
[----:B------:R0:W-:Y:S01]  /*9d40*/  STSM.16.M88.4 [R8], R12 ;  /* 0x0000000c08007844 */ /* 0x0001e20000000200 */
[----:B------:R-:W-:Y:S01]  /*9d50*/  LOP3.LUT R156, R157, R156, RZ, 0x3c, !PT ;  /* 0x0000009c9d9c7212 */ /* 0x000fe200078e3cff */
[--C-:B------:R-:W-:Y:S01]  /*9d60*/  IMAD.X R157, RZ, RZ, R21.reuse, P4 ;  /* 0x000000ffff9d7224 */ /* 0x100fe200020e0615 */
[----:B------:R-:W-:Y:S01]  /*9d70*/  LOP3.LUT R158, R159, R158, RZ, 0x3c, !PT ;  /* 0x0000009e9f9e7212 */ /* 0x000fe200078e3cff */
[--C-:B------:R-:W-:Y:S01]  /*9d80*/  IMAD.X R159, RZ, RZ, R21.reuse, P5 ;  /* 0x000000ffff9f7224 */ /* 0x100fe200028e0615 */
[----:B------:R-:W-:Y:S01]  /*9d90*/  LOP3.LUT R160, R161, R160, RZ, 0x3c, !PT ;  /* 0x000000a0a1a07212 */ /* 0x000fe200078e3cff */
[----:B------:R-:W-:Y:S01]  /*9da0*/  IMAD.X R161, RZ, RZ, R21, P6 ;  /* 0x000000ffffa17224 */ /* 0x000fe200030e0615 */
[----:B------:R-:W-:-:S02]  /*9db0*/  MOV R162, R162 ;  /* 0x000000a200a27202 */ /* 0x000fc40000000f00 */
[----:B------:R-:W-:Y:S02]  /*9dc0*/  MOV R158, R158 ;  /* 0x0000009e009e7202 */ /* 0x000fe40000000f00 */
[----:B------:R-:W-:Y:S02]  /*9dd0*/  MOV R160, R160 ;  /* 0x000000a000a07202 */ /* 0x000fe40000000f00 */
[----:B------:R-:W-:Y:S02]  /*9de0*/  MOV R156, R156 ;  /* 0x0000009c009c7202 */ /* 0x000fe40000000f00 */
[----:B0-----:R-:W-:Y:S02]  /*9df0*/  IADD3 R8, P0, R20, 0x40, RZ ;  /* 0x0000004014087810 */ /* 0x001fe40007f1e0ff */
[----:B------:R-:W-:Y:S02]  /*9e00*/  F2FP.BF16.F32.PACK_AB R13, R59, R58 ;  /* 0x0000003a3b0d723e */ /* 0x000fe400000010ff */
[----:B------:R-:W-:-:S02]  /*9e10*/  LOP3.LUT R9, R8, 0x380, RZ, 0xc0, !PT ;  /* 0x0000038008097812 */ /* 0x000fc400078ec0ff */
[----:B------:R-:W-:Y:S02]  /*9e20*/  F2FP.BF16.F32.PACK_AB R14, R61, R60 ;  /* 0x0000003c3d0e723e */ /* 0x000fe400000010ff */
[----:B------:R-:W-:Y:S02]  /*9e30*/  SHF.R.U64 R9, R9, 0x3, RZ ;  /* 0x0000000309097819 */ /* 0x000fe400000012ff */
[----:B------:R-:W-:Y:S02]  /*9e40*/  F2FP.BF16.F32.PACK_AB R15, R63, R62 ;  /* 0x0000003e3f0f723e */ /* 0x000fe400000010ff */
[----:B------:R-:W-:Y:S01]  /*9e50*/  LOP3.LUT R8, R9, R8, RZ, 0x3c, !PT ;  /* 0x0000000809087212 */ /* 0x000fe200078e3cff */
[----:B------:R-:W-:-:S05]  /*9e60*/  IMAD.X R9, RZ, RZ, R21, P0 ;  /* 0x000000ffff097224 */ /* 0x000fca00000e0615 */
[----:B------:R-:W-:Y:S02]  /*9e70*/  MOV R12, R8 ;  /* 0x00000008000c7202 */ /* 0x000fe40000000f00 */
[----:B------:R-:W-:Y:S02]  /*9e80*/  F2FP.BF16.F32.PACK_AB R8, R41, R40 ;  /* 0x000000282908723e */ /* 0x000fe400000010ff */
[----:B------:R-:W-:-:S05]  /*9e90*/  F2FP.BF16.F32.PACK_AB R9, R43, R42 ;  /* 0x0000002a2b09723e */ /* 0x000fca00000010ff */
[----:B------:R0:W-:Y:S02]  /*9ea0*/  STSM.16.M88.4 [R12], R8 ;  /* 0x000000080c007844 */ /* 0x0001e40000000200 */
[C---:B0-----:R-:W-:Y:S02]  /*9eb0*/  IADD3 R8, P0, R20.reuse, 0x2000, RZ ;  /* 0x0000200014087810 */ /* 0x041fe40007f1e0ff */
[----:B------:R-:W-:Y:S02]  /*9ec0*/  IADD3 R10, P1, R20, 0x60, RZ ;  /* 0x00000060140a7810 */ /* 0x000fe40007f3e0ff */
[----:B------:R-:W-:Y:S02]  /*9ed0*/  LOP3.LUT R9, R8, 0x380, RZ, 0xc0, !PT ;  /* 0x0000038008097812 */ /* 0x000fe400078ec0ff */
[----:B------:R-:W-:Y:S02]  /*9ee0*/  F2FP.BF16.F32.PACK_AB R11, R55, R54 ;  /* 0x00000036370b723e */ /* 0x000fe400000010ff */
[----:B------:R-:W-:-:S02]  /*9ef0*/  SHF.R.U64 R9, R9, 0x3, RZ ;  /* 0x0000000309097819 */ /* 0x000fc400000012ff */
[----:B------:R-:W-:Y:S02]  /*9f00*/  F2FP.BF16.F32.PACK_AB R12, R57, R56 ;  /* 0x00000038390c723e */ /* 0x000fe400000010ff */
[----:B------:R-:W-:Y:S01]  /*9f10*/  LOP3.LUT R8, R9, R8, RZ, 0x3c, !PT ;  /* 0x0000000809087212 */ /* 0x000fe200078e3cff */
[--C-:B------:R-:W-:Y:S01]  /*9f20*/  IMAD.X R9, RZ, RZ, R21.reuse, P0 ;  /* 0x000000ffff097224 */ /* 0x100fe200000e0615 */
[----:B------:R-:W-:Y:S01]  /*9f30*/  ISETP.NE.U32.AND P0, PT, RZ, UR6, PT ;  /* 0x00000006ff007c0c */ /* 0x000fe2000bf05070 */
[----:B------:R-:W-:-:S03]  /*9f40*/  IMAD.X R21, RZ, RZ, R21, P1 ;  /* 0x000000ffff157224 */ /* 0x000fc600008e0615 */
[----:B------:R-:W-:Y:S02]  /*9f50*/  MOV R22, R8 ;  /* 0x0000000800167202 */ /* 0x000fe40000000f00 */
[----:B------:R-:W-:Y:S02]  /*9f60*/  LOP3.LUT R8, R10, 0x380, RZ, 0xc0, !PT ;  /* 0x000003800a087812 */ /* 0x000fe400078ec0ff */
[----:B------:R-:W-:Y:S02]  /*9f70*/  F2FP.BF16.F32.PACK_AB R9, R51, R50 ;  /* 0x000000323309723e */ /* 0x000fe400000010ff */
[----:B------:R-:W-:Y:S02]  /*9f80*/  SHF.R.U64 R8, R8, 0x3, RZ ;  /* 0x0000000308087819 */ /* 0x000fe400000012ff */
[----:B------:R-:W-:Y:S02]  /*9f90*/  ISETP.NE.AND.EX P0, PT, RZ, UR7, PT, P0 ;  /* 0x00000007ff007c0c */ /* 0x000fe4000bf05300 */
[----:B------:R-:W-:-:S02]  /*9fa0*/  LOP3.LUT R20, R8, R10, RZ, 0x3c, !PT ;  /* 0x0000000a08147212 */ /* 0x000fc400078e3cff */
[----:B------:R-:W-:Y:S02]  /*9fb0*/  F2FP.BF16.F32.PACK_AB R8, R49, R48 ;  /* 0x000000303108723e */ /* 0x000fe400000010ff */
[----:B------:R-:W-:Y:S02]  /*9fc0*/  MOV R20, R20 ;  /* 0x0000001400147202 */ /* 0x000fe40000000f00 */
[----:B------:R-:W-:Y:S02]  /*9fd0*/  F2FP.BF16.F32.PACK_AB R10, R53, R52 ;  /* 0x00000034350a723e */ /* 0x000fe400000010ff */
[----:B------:R-:W-:-:S03]  /*9fe0*/  F2FP.BF16.F32.PACK_AB R21, R67, R66 ;  /* 0x000000424315723e */ /* 0x000fc600000010ff */
[----:B------:R0:W-:Y:S04]  /*9ff0*/  STSM.16.M88.4 [R20], R8 ;  /* 0x0000000814007844 */ /* 0x0001e80000000200 */
[----:B------:R1:W-:Y:S01]  /*a000*/  STSM.16.M88.4 [R22], R12 ;  /* 0x0000000c16007844 */ /* 0x0003e20000000200 */
[----:B0-----:R-:W-:Y:S02]  /*a010*/  F2FP.BF16.F32.PACK_AB R20, R65, R64 ;  /* 0x000000404114723e */ /* 0x001fe400000010ff */
[----:B------:R-:W-:Y:S02]  /*a020*/  F2FP.BF16.F32.PACK_AB R8, R73, R72 ;  /* 0x000000484908723e */ /* 0x000fe400000010ff */
[----:B-1----:R-:W-:Y:S02]  /*a030*/  F2FP.BF16.F32.PACK_AB R22, R69, R68 ;  /* 0x000000444516723e */ /* 0x002fe400000010ff */
[----:B------:R-:W-:-:S02]  /*a040*/  F2FP.BF16.F32.PACK_AB R9, R75, R74 ;  /* 0x0000004a4b09723e */ /* 0x000fc400000010ff */
[----:B------:R-:W-:Y:S01]  /*a050*/  F2FP.BF16.F32.PACK_AB R10, R77, R76 ;  /* 0x0000004c4d0a723e */ /* 0x000fe200000010ff */
[----:B------:R0:W-:Y:S01]  /*a060*/  STSM.16.M88.4 [R155], R20 ;  /* 0x000000149b007844 */ /* 0x0001e20000000200 */
[----:B------:R-:W-:Y:S02]  /*a070*/  F2FP.BF16.F32.PACK_AB R11, R79, R78 ;  /* 0x0000004e4f0b723e */ /* 0x000fe400000010ff */
[----:B------:R-:W-:Y:S02]  /*a080*/  F2FP.BF16.F32.PACK_AB R12, R81, R80 ;  /* 0x00000050510c723e */ /* 0x000fe400000010ff */
[----:B------:R-:W-:Y:S01]  /*a090*/  F2FP.BF16.F32.PACK_AB R13, R83, R82 ;  /* 0x00000052530d723e */ /* 0x000fe200000010ff */
[----:B------:R1:W-:Y:S01]  /*a0a0*/  STSM.16.M88.4 [R18], R8 ;  /* 0x0000000812007844 */ /* 0x0003e20000000200 */
[----:B------:R-:W-:Y:S02]  /*a0b0*/  F2FP.BF16.F32.PACK_AB R14, R85, R84 ;  /* 0x00000054550e723e */ /* 0x000fe400000010ff */
[----:B------:R-:W-:-:S05]  /*a0c0*/  F2FP.BF16.F32.PACK_AB R15, R87, R86 ;  /* 0x00000056570f723e */ /* 0x000fca00000010ff */
[----:B------:R2:W-:Y:S01]  /*a0d0*/  STSM.16.M88.4 [R162], R12 ;  /* 0x0000000ca2007844 */ /* 0x0005e20000000200 */
[----:B0-----:R-:W-:Y:S02]  /*a0e0*/  F2FP.BF16.F32.PACK_AB R20, R89, R88 ;  /* 0x000000585914723e */ /* 0x001fe400000010ff */
[----:B------:R-:W-:Y:S02]  /*a0f0*/  F2FP.BF16.F32.PACK_AB R21, R91, R90 ;  /* 0x0000005a5b15723e */ /* 0x000fe400000010ff */
[----:B------:R-:W-:Y:S02]  /*a100*/  F2FP.BF16.F32.PACK_AB R22, R93, R92 ;  /* 0x0000005c5d16723e */ /* 0x000fe400000010ff */
[----:B------:R-:W-:Y:S02]  /*a110*/  F2FP.BF16.F32.PACK_AB R23, R95, R94 ;  /* 0x0000005e5f17723e */ /* 0x000fe400000010ff */
[----:B-1----:R-:W-:Y:S02]  /*a120*/  F2FP.BF16.F32.PACK_AB R8, R97, R96 ;  /* 0x000000606108723e */ /* 0x002fe400000010ff */
[----:B------:R-:W-:Y:S01]  /*a130*/  F2FP.BF16.F32.PACK_AB R9, R99, R98 ;  /* 0x000000626309723e */ /* 0x000fe200000010ff */
[----:B------:R0:W-:Y:S01]  /*a140*/  STSM.16.M88.4 [R160], R20 ;  /* 0x00000014a0007844 */ /* 0x0001e20000000200 */
[----:B------:R-:W-:-:S02]  /*a150*/  F2FP.BF16.F32.PACK_AB R10, R101, R100 ;  /* 0x00000064650a723e */ /* 0x000fc400000010ff */
[----:B------:R-:W-:Y:S02]  /*a160*/  F2FP.BF16.F32.PACK_AB R11, R103, R102 ;  /* 0x00000066670b723e */ /* 0x000fe400000010ff */
[----:B--2---:R-:W-:Y:S02]  /*a170*/  F2FP.BF16.F32.PACK_AB R12, R105, R104 ;  /* 0x00000068690c723e */ /* 0x004fe400000010ff */
[----:B------:R-:W-:Y:S01]  /*a180*/  F2FP.BF16.F32.PACK_AB R13, R107, R106 ;  /* 0x0000006a6b0d723e */ /* 0x000fe200000010ff */
[----:B------:R1:W-:Y:S01]  /*a190*/  STSM.16.M88.4 [R158], R8 ;  /* 0x000000089e007844 */ /* 0x0003e20000000200 */
[----:B------:R-:W-:Y:S02]  /*a1a0*/  F2FP.BF16.F32.PACK_AB R14, R109, R108 ;  /* 0x0000006c6d0e723e */ /* 0x000fe400000010ff */
[----:B------:R-:W-:Y:S02]  /*a1b0*/  F2FP.BF16.F32.PACK_AB R15, R111, R110 ;  /* 0x0000006e6f0f723e */ /* 0x000fe400000010ff */
[----:B0-----:R-:W-:-:S03]  /*a1c0*/  F2FP.BF16.F32.PACK_AB R20, R113, R112 ;  /* 0x000000707114723e */ /* 0x001fc600000010ff */
[----:B------:R0:W-:Y:S01]  /*a1d0*/  STSM.16.M88.4 [R156], R12 ;  /* 0x0000000c9c007844 */ /* 0x0001e20000000200 */
        /* <DEDUP_REMOVED lines=8> */
[----:B0-----:R-:W-:Y:S02]  /*a260*/  F2FP.BF16.F32.PACK_AB R12, R129, R128 ;  /* 0x00000080810c723e */ /* 0x001fe400000010ff */
[----:B------:R-:W-:Y:S01]  /*a270*/  F2FP.BF16.F32.PACK_AB R13, R131, R130 ;  /* 0x00000082830d723e */ /* 0x000fe200000010ff */
[----:B------:R0:W-:Y:S01]  /*a280*/  STSM.16.M88.4 [R7], R8 ;  /* 0x0000000807007844 */ /* 0x0001e20000000200 */
[----:B------:R-:W-:Y:S02]  /*a290*/  F2FP.BF16.F32.PACK_AB R14, R133, R132 ;  /* 0x00000084850e723e */ /* 0x000fe400000010ff */
[----:B------:R-:W-:Y:S02]  /*a2a0*/  F2FP.BF16.F32.PACK_AB R15, R135, R134 ;  /* 0x00000086870f723e */ /* 0x000fe400000010ff */
[----:B-1----:R-:W-:-:S03]  /*a2b0*/  F2FP.BF16.F32.PACK_AB R20, R137, R136 ;  /* 0x000000888914723e */ /* 0x002fc600000010ff */
[----:B------:R1:W-:Y:S01]  /*a2c0*/  STSM.16.M88.4 [R153], R12 ;  /* 0x0000000c99007844 */ /* 0x0003e20000000200 */
[----:B------:R-:W-:Y:S02]  /*a2d0*/  F2FP.BF16.F32.PACK_AB R21, R139, R138 ;  /* 0x0000008a8b15723e */ /* 0x000fe400000010ff */
[----:B------:R-:W-:Y:S02]  /*a2e0*/  F2FP.BF16.F32.PACK_AB R22, R141, R140 ;  /* 0x0000008c8d16723e */ /* 0x000fe400000010ff */
[----:B------:R-:W-:Y:S02]  /*a2f0*/  F2FP.BF16.F32.PACK_AB R23, R143, R142 ;  /* 0x0000008e8f17723e */ /* 0x000fe400000010ff */
[----:B0-----:R-:W-:Y:S02]  /*a300*/  F2FP.BF16.F32.PACK_AB R8, R145, R144 ;  /* 0x000000909108723e */ /* 0x001fe400000010ff */
[----:B------:R-:W-:Y:S01]  /*a310*/  F2FP.BF16.F32.PACK_AB R9, R147, R146 ;  /* 0x000000929309723e */ /* 0x000fe200000010ff */
[----:B------:R-:W-:Y:S01]  /*a320*/  STSM.16.M88.4 [R164], R20 ;  /* 0x00000014a4007844 */ /* 0x000fe20000000200 */
[----:B------:R-:W-:-:S02]  /*a330*/  F2FP.BF16.F32.PACK_AB R10, R149, R148 ;  /* 0x00000094950a723e */ /* 0x000fc400000010ff */
[----:B------:R-:W-:Y:S01]  /*a340*/  F2FP.BF16.F32.PACK_AB R11, R151, R150 ;  /* 0x00000096970b723e */ /* 0x000fe200000010ff */
[C---:B-1----:R-:W-:Y:S01]  /*a350*/  IMAD.SHL.U32 R13, R192.reuse, 0x4, RZ ;  /* 0x00000004c00d7824 */ /* 0x042fe200078e00ff */
[----:B------:R-:W-:-:S03]  /*a360*/  SHF.L.U64.HI R7, R192, 0x2, R222 ;  /* 0x00000002c0077819 */ /* 0x000fc600000102de */
[----:B------:R0:W-:Y:S02]  /*a370*/  STSM.16.M88.4 [R165], R8 ;  /* 0x00000008a5007844 */ /* 0x0001e40000000200 */
[----:B0-----:R-:W0:Y:S08]  /*a380*/  LDC.64 R10, c[0x0][0xd00] ;  /* 0x00034000ff0a7b82 */ /* 0x001e300000000a00 */
[----:B------:R-:W-:Y:S01]  /*a390*/  BAR.SYNC.DEFER_BLOCKING 0x1, 0x100 ;  /* 0x0044000000007b1d */ /* 0x000fe20000010000 */
[----:B------:R-:W-:-:S04]  /*a3a0*/  @P0 IADD3 R8, P2, R13, UR6, RZ ;  /* 0x000000060d080c10 */ /* 0x000fc8000ff5e0ff */
[----:B------:R-:W-:Y:S02]  /*a3b0*/  @P0 IADD3.X R9, R7, UR7, RZ, P2, !PT ;  /* 0x0000000707090c10 */ /* 0x000fe400097fe4ff */
[----:B0-----:R-:W-:-:S04]  /*a3c0*/  ISETP.NE.U32.AND P1, PT, R10, RZ, PT ;  /* 0x000000ff0a00720c */ /* 0x001fc80003f25070 */
[----:B------:R0:W2:Y:S01]  /*a3d0*/  @P0 LDG.E R9, desc[UR44][R8.64] ;  /* 0x0000002c08090981 */ /* 0x0000a2000c1e1900 */
[----:B------:R-:W-:Y:S02]  /*a3e0*/  IADD3 R12, P2, R13, R10, RZ ;  /* 0x0000000a0d0c7210 */ /* 0x000fe40007f5e0ff */
[----:B------:R-:W-:-:S03]  /*a3f0*/  ISETP.NE.AND.EX P1, PT, R11, RZ, PT, P1 ;  /* 0x000000ff0b00720c */ /* 0x000fc60003f25310 */
[----:B------:R-:W-:Y:S02]  /*a400*/  IMAD.X R13, R7, 0x1, R11, P2 ;  /* 0x00000001070d7824 */ /* 0x000fe400010e060b */
[----:B0-----:R-:W-:-:S08]  /*a410*/  IMAD.MOV.U32 R8, RZ, RZ, RZ ;  /* 0x000000ffff087224 */ /* 0x001fd000078e00ff */
[----:B------:R0:W5:Y:S01]  /*a420*/  @P1 LDG.E R8, desc[UR44][R12.64] ;  /* 0x0000002c0c081981 */ /* 0x000162000c1e1900 */
[----:B------:R-:W-:Y:S01]  /*a430*/  ULDC UR6, c[0x0][0xb88] ;  /* 0x0002e20000067ab9 */ /* 0x000fe20000000800 */
[----:B--2---:R-:W-:Y:S01]  /*a440*/  @P0 R2UR UR6, R9 ;  /* 0x00000000090602ca */ /* 0x004fe200000e0000 */
[----:B0-----:R-:W-:-:S14]  /*a450*/  @P0 BRA `(.L_x_1033) ;  /* 0x0000000000180947 */ /* 0x001fdc0003800000 */
[----:B------:R-:W-:Y:S05]  /*a460*/  @!P1 BRA `(.L_x_1033) ;  /* 0x0000000000149947 */ /* 0x000fea0003800000 */
[----:B------:R-:W2:Y:S04]  /*a470*/  LDG.E R7, desc[UR44][R12.64] ;  /* 0x0000002c0c077981 */ /* 0x000ea8000c1e1900 */
[----:B------:R-:W3:Y:S01]  /*a480*/  LDG.E R9, desc[UR44][R12.64+0x4] ;  /* 0x0000042c0c097981 */ /* 0x000ee2000c1e1900 */
[----:B--2---:R-:W-:Y:S02]  /*a490*/  R2UR UR7, R7 ;  /* 0x00000000070772ca */ /* 0x004fe400000e0000 */
[----:B---3--:R-:W-:-:S13]  /*a4a0*/  R2UR UR6, R9 ;  /* 0x00000000090672ca */ /* 0x008fda00000e0000 */
[----:B------:R-:W-:-:S12]  /*a4b0*/  UIADD3 UR6, -UR7, UR6, URZ ;  /* 0x0000000607067290 */ /* 0x000fd8000fffe13f */
.L_x_1033:
[----:B------:R-:W2:Y:S04]  /*a4c0*/  LDL R7, [R1+0x8] ;  /* 0x0000080001077983 */ /* 0x000ea80000100800 */
[----:B--2---:R-:W0:Y:S02]  /*a4d0*/  SHFL.IDX PT, R7, R7, RZ, 0x1f ;  /* 0x00001fff07077589 */ /* 0x004e2400000e0000 */
[----:B0-----:R-:W-:Y:S02]  /*a4e0*/  ISETP.NE.AND P0, PT, R7, RZ, PT ;  /* 0x000000ff0700720c */ /* 0x001fe40003f05270 */
[----:B-----5:R-:W-:-:S11]  /*a4f0*/  SHF.R.S32.HI R7, RZ, 0x1f, R8 ;  /* 0x0000001fff077819 */ /* 0x020fd60000011408 */
[----:B------:R-:W-:Y:S05]  /*a500*/  @P0 BRA `(.L_x_1034) ;  /* 0x0000000400040947 */ /* 0x000fea0003800000 */
[----:B------:R-:W2:Y:S04]  /*a510*/  LDL R23, [R1+0x2c] ;  /* 0x00002c0001177983 */ /* 0x000ea80000100800 */
[----:B------:R-:W3:Y:S04]  /*a520*/  LDL R155, [R1+0x30] ;  /* 0x00003000019b7983 */ /* 0x000ee80000100800 */
[----:B------:R-:W4:Y:S01]  /*a530*/  LDL R154, [R1+0x14] ;  /* 0x00001400019a7983 */ /* 0x000f220000100800 */
[----:B------:R-:W-:Y:S01]  /*a540*/  IMAD.MOV.U32 R9, RZ, RZ, 0xab8 ;  /* 0x00000ab8ff097424 */ /* 0x000fe200078e00ff */
[----:B------:R-:W-:Y:S01]  /*a550*/  ISETP.GT.AND P1, PT, R0, 0x1, PT ;  /* 0x000000010000780c */ /* 0x000fe20003f24270 */
[----:B------:R-:W0:Y:S01]  /*a560*/  LDC R153, c[0x0][0xce8] ;  /* 0x00033a00ff997b82 */ /* 0x000e220000000800 */
[----:B------:R-:W-:Y:S01]  /*a570*/  ISETP.NE.U32.AND P0, PT, R10, RZ, PT ;  /* 0x000000ff0a00720c */ /* 0x000fe20003f05070 */
[----:B------:R-:W-:Y:S01]  /*a580*/  IMAD.U32 R22, RZ, RZ, UR42 ;  /* 0x0000002aff167e24 */ /* 0x000fe2000f8e00ff */
[----:B------:R-:W-:-:S02]  /*a590*/  SEL R9, R9, 0xa78, P1 ;  /* 0x00000a7809097807 */ /* 0x000fc40000800000 */
[----:B------:R-:W-:-:S03]  /*a5a0*/  ISETP.NE.AND.EX P0, PT, R11, RZ, PT, P0 ;  /* 0x000000ff0b00720c */ /* 0x000fc60003f05300 */
[----:B------:R-:W1:Y:S01]  /*a5b0*/  LDC.64 R12, c[0x0][R9+0x220] ;  /* 0x00008800090c7b82 */ /* 0x000e620000000a00 */
[----:B------:R-:W-:Y:S02]  /*a5c0*/  SEL R20, R192, RZ, !P0 ;  /* 0x000000ffc0147207 */ /* 0x000fe40004000000 */
[----:B------:R-:W-:-:S05]  /*a5d0*/  SEL R18, R222, RZ, !P0 ;  /* 0x000000ffde127207 */ /* 0x000fca0004000000 */
[----:B------:R-:W5:Y:S01]  /*a5e0*/  LDC.64 R14, c[0x0][R9+0x218] ;  /* 0x00008600090e7b82 */ /* 0x000f620000000a00 */
[----:B0-----:R-:W-:Y:S01]  /*a5f0*/  ISETP.NE.AND P0, PT, R153, 0x1, PT ;  /* 0x000000019900780c */ /* 0x001fe20003f05270 */
[----:B-1----:R-:W-:-:S04]  /*a600*/  IMAD R13, R13, R20, RZ ;  /* 0x000000140d0d7224 */ /* 0x002fc800078e02ff */
[C---:B------:R-:W-:Y:S02]  /*a610*/  IMAD R18, R12.reuse, R18, R13 ;  /* 0x000000120c127224 */ /* 0x040fe400078e020d */
[----:B------:R-:W-:-:S04]  /*a620*/  IMAD.WIDE.U32 R12, R12, R20, RZ ;  /* 0x000000140c0c7225 */ /* 0x000fc800078e00ff */
[-C--:B-----5:R-:W-:Y:S02]  /*a630*/  IMAD R20, R15, R193.reuse, RZ ;  /* 0x000000c10f147224 */ /* 0x0a0fe400078e02ff */
[----:B------:R-:W-:-:S04]  /*a640*/  IMAD.WIDE.U32 R14, R14, R193, RZ ;  /* 0x000000c10e0e7225 */ /* 0x000fc800078e00ff */
[----:B------:R-:W-:Y:S01]  /*a650*/  IMAD.IADD R18, R13, 0x1, R18 ;  /* 0x000000010d127824 */ /* 0x000fe200078e0212 */
[----:B------:R-:W-:Y:S01]  /*a660*/  IADD3 R21, P2, P3, R12, R14, R8 ;  /* 0x0000000e0c157210 */ /* 0x000fe20007b5e008 */
[----:B------:R-:W0:Y:S01]  /*a670*/  @P0 LDC R13, c[0x0][0xcec] ;  /* 0x00033b00ff0d0b82 */ /* 0x000e220000000800 */
[----:B------:R-:W-:-:S05]  /*a680*/  IMAD.IADD R20, R15, 0x1, R20 ;  /* 0x000000010f147824 */ /* 0x000fca00078e0214 */
[----:B------:R-:W-:Y:S02]  /*a690*/  IADD3.X R18, R18, R20, R7, P2, P3 ;  /* 0x0000001412127210 */ /* 0x000fe400017e6407 */
[----:B------:R-:W1:Y:S01]  /*a6a0*/  @P0 LDC R12, c[0x0][0xcf0] ;  /* 0x00033c00ff0c0b82 */ /* 0x000e620000000800 */
[----:B--2---:R-:W-:Y:S01]  /*a6b0*/  IMAD R22, R22, 0x40, R23 ;  /* 0x0000004016167824 */ /* 0x004fe200078e0217 */
[----:B------:R-:W-:-:S03]  /*a6c0*/  SEL R23, R199, RZ, P1 ;  /* 0x000000ffc7177207 */ /* 0x000fc60000800000 */
[----:B0-----:R-:W-:-:S04]  /*a6d0*/  @P0 IMAD.HI.U32 R13, R22, R13, RZ ;  /* 0x0000000d160d0227 */ /* 0x001fc800078e00ff */
[----:B------:R-:W-:Y:S01]  /*a6e0*/  IMAD.MOV.U32 R20, RZ, RZ, R22 ;  /* 0x000000ffff147224 */ /* 0x000fe200078e0016 */
[----:B-1----:R-:W-:Y:S02]  /*a6f0*/  @P0 SHF.R.U32.HI R20, RZ, R12, R13 ;  /* 0x0000000cff140219 */ /* 0x002fe4000001160d */
[----:B------:R-:W0:Y:S02]  /*a700*/  LDC.64 R12, c[0x0][R9+0x228] ;  /* 0x00008a00090c7b82 */ /* 0x000e240000000a00 */
[----:B0-----:R-:W-:-:S04]  /*a710*/  IMAD.WIDE.U32 R14, R12, R23, RZ ;  /* 0x000000170c0e7225 */ /* 0x001fc800078e00ff */
[----:B------:R-:W-:Y:S01]  /*a720*/  IMAD R12, R13, R23, RZ ;  /* 0x000000170d0c7224 */ /* 0x000fe200078e02ff */
[----:B------:R-:W-:Y:S01]  /*a730*/  IADD3 R14, P0, P2, R20, R21, R14 ;  /* 0x00000015140e7210 */ /* 0x000fe20007a1e00e */
[--C-:B------:R-:W-:Y:S01]  /*a740*/  IMAD.MOV R21, RZ, RZ, -R20.reuse ;  /* 0x000000ffff157224 */ /* 0x100fe200078e0a14 */
[----:B------:R-:W-:Y:S01]  /*a750*/  SHF.R.S32.HI R20, RZ, 0x1f, R20 ;  /* 0x0000001fff147819 */ /* 0x000fe20000011414 */
[----:B------:R-:W-:Y:S02]  /*a760*/  IMAD.IADD R15, R15, 0x1, R12 ;  /* 0x000000010f0f7824 */ /* 0x000fe400078e020c */
[----:B------:R0:W1:Y:S01]  /*a770*/  LDC.64 R12, c[0x0][R9+0x210] ;  /* 0x00008400090c7b82 */ /* 0x0000620000000a00 */
[----:B------:R-:W-:Y:S02]  /*a780*/  IMAD R21, R153, R21, R22 ;  /* 0x0000001599157224 */ /* 0x000fe400078e0216 */
[----:B------:R-:W-:Y:S01]  /*a790*/  IADD3.X R15, R20, R18, R15, P0, P2 ;  /* 0x00000012140f7210 */ /* 0x000fe200007e440f */
[----:B------:R-:W-:-:S02]  /*a7a0*/  IMAD.U32 R18, RZ, RZ, UR42 ;  /* 0x0000002aff127e24 */ /* 0x000fc4000f8e00ff */
[----:B0-----:R-:W-:Y:S02]  /*a7b0*/  SHF.R.S32.HI R9, RZ, 0x1f, R21 ;  /* 0x0000001fff097819 */ /* 0x001fe40000011415 */
[----:B------:R-:W-:Y:S02]  /*a7c0*/  IMAD R18, R18, 0x40, R17 ;  /* 0x0000004012127824 */ /* 0x000fe400078e0211 */
[-C--:B-1----:R-:W-:Y:S02]  /*a7d0*/  IMAD R13, R13, R21.reuse, RZ ;  /* 0x000000150d0d7224 */ /* 0x082fe400078e02ff */
[----:B------:R-:W-:-:S04]  /*a7e0*/  IMAD.WIDE.U32 R14, R12, R21, R14 ;  /* 0x000000150c0e7225 */ /* 0x000fc800078e000e */
[----:B------:R-:W-:Y:S02]  /*a7f0*/  IMAD R9, R12, R9, R13 ;  /* 0x000000090c097224 */ /* 0x000fe400078e020d */
[----:B------:R-:W0:Y:S02]  /*a800*/  LDC.64 R12, c[0x0][0xca8] ;  /* 0x00032a00ff0c7b82 */ /* 0x000e240000000a00 */
[----:B------:R-:W-:-:S06]  /*a810*/  IMAD.IADD R9, R15, 0x1, R9 ;  /* 0x000000010f097824 */ /* 0x000fcc00078e0209 */
[----:B0-----:R-:W0:Y:S08]  /*a820*/  @!P1 LDC R12, c[0x0][0xc50] ;  /* 0x00031400ff0c9b82 */ /* 0x001e300000000800 */
[----:B------:R-:W1:Y:S01]  /*a830*/  @!P1 LDC R13, c[0x0][0xc54] ;  /* 0x00031500ff0d9b82 */ /* 0x000e620000000800 */
[----:B0-----:R-:W-:Y:S01]  /*a840*/  LEA R15, P0, R14, R12, 0x2 ;  /* 0x0000000c0e0f7211 */ /* 0x001fe200078010ff */
[----:B---3--:R-:W-:-:S03]  /*a850*/  IMAD.MOV R12, RZ, RZ, -R155 ;  /* 0x000000ffff0c7224 */ /* 0x008fc600078e0a9b */
[----:B-1----:R-:W-:Y:S02]  /*a860*/  LEA.HI.X R9, R14, R13, R9, 0x2, P0 ;  /* 0x0000000d0e097211 */ /* 0x002fe400000f1409 */
[----:B----4-:R-:W-:Y:S01]  /*a870*/  ISETP.NE.AND P0, PT, R154, R12, PT ;  /* 0x0000000c9a00720c */ /* 0x010fe20003f05270 */
[----:B------:R-:W-:Y:S04]  /*a880*/  SHFL.IDX PT, R14, R15, 0x1, 0x1c1f ;  /* 0x003c1f000f0e7f89 */ /* 0x000fe800000e0000 */
[----:B------:R-:W-:Y:S04]  /*a890*/  SHFL.IDX PT, R12, R15, RZ, 0x1c1f ;  /* 0x001c1fff0f0c7589 */ /* 0x000fe800000e0000 */
[----:B------:R-:W0:Y:S04]  /*a8a0*/  SHFL.IDX PT, R13, R9, RZ, 0x1c1f ;  /* 0x001c1fff090d7589 */ /* 0x000e2800000e0000 */
[----:B------:R1:W2:Y:S02]  /*a8b0*/  SHFL.IDX PT, R15, R9, 0x1, 0x1c1f ;  /* 0x003c1f00090f7f89 */ /* 0x0002a400000e0000 */
[----:B-1----:R-:W-:-:S05]  /*a8c0*/  IMAD R9, R153, UR6, RZ ;  /* 0x0000000699097c24 */ /* 0x002fca000f8e02ff */
[C---:B------:R-:W-:Y:S01]  /*a8d0*/  ISETP.GE.OR P1, PT, R18.reuse, R9, P0 ;  /* 0x000000091200720c */ /* 0x040fe20000726670 */
[----:B------:R-:W-:-:S05]  /*a8e0*/  VIADD R18, R18, 0x8 ;  /* 0x0000000812127836 */ /* 0x000fca0000000000 */
[----:B------:R-:W-:-:S07]  /*a8f0*/  ISETP.GE.OR P0, PT, R18, R9, P0 ;  /* 0x000000091200720c */ /* 0x000fce0000706670 */
[----:B0-----:R0:W-:Y:S06]  /*a900*/  @!P1 ST.E desc[UR44][R12.64], R3 ;  /* 0x000000030c009985 */ /* 0x0011ec000c10192c */
[----:B--2---:R0:W-:Y:S02]  /*a910*/  @!P0 ST.E desc[UR44][R14.64], R152 ;  /* 0x000000980e008985 */ /* 0x0041e4000c10192c */
.L_x_1034:
[----:B------:R-:W-:Y:S02]  /*a920*/  ISETP.GT.AND P1, PT, R0, 0x1, PT ;  /* 0x000000010000780c */ /* 0x000fe40003f24270 */
[----:B------:R-:W-:-:S04]  /*a930*/  ISETP.NE.U32.AND P0, PT, R10, RZ, PT ;  /* 0x000000ff0a00720c */ /* 0x000fc80003f05070 */
[----:B------:R-:W-:-:S04]  /*a940*/  ISETP.NE.AND.EX P0, PT, R11, RZ, PT, P0 ;  /* 0x000000ff0b00720c */ /* 0x000fc80003f05300 */
[----:B------:R-:W-:-:S03]  /*a950*/  SEL R192, R192, RZ, !P0 ;  /* 0x000000ffc0c07207 */ /* 0x000fc60004000000 */
[----:B------:R-:W-:Y:S06]  /*a960*/  @P1 BRA `(.L_x_1035) ;  /* 0x00000010004c1947 */ /* 0x000fec0003800000 */
[----:B------:R-:W1:Y:S01]  /*a970*/  S2R R0, SR_TID.X ;  /* 0x0000000000007919 */ /* 0x000e620000002100 */
[----:B------:R-:W2:Y:S01]  /*a980*/  LDC R18, c[0x0][0xce8] ;  /* 0x00033a00ff127b82 */ /* 0x000ea20000000800 */
[----:B------:R-:W-:Y:S01]  /*a990*/  ULDC.64 UR8, c[0x0][0xba0] ;  /* 0x0002e80000087ab9 */ /* 0x000fe20000000a00 */
[----:B------:R-:W-:Y:S01]  /*a9a0*/  ULDC UR10, c[0x0][0xbc8] ;  /* 0x0002f200000a7ab9 */ /* 0x000fe20000000800 */
[----:B-1----:R-:W-:-:S05]  /*a9b0*/  VIADD R0, R0, 0xffffff80 ;  /* 0xffffff8000007836 */ /* 0x002fca0000000000 */
[----:B0-----:R-:W-:-:S04]  /*a9c0*/  SHF.R.S32.HI R3, RZ, 0x1f, R0 ;  /* 0x0000001fff037819 */ /* 0x001fc80000011400 */
[----:B------:R-:W-:-:S04]  /*a9d0*/  LEA.HI R10, R3, R0, RZ, 0x3 ;  /* 0x00000000030a7211 */ /* 0x000fc800078f18ff */
[----:B------:R-:W-:-:S05]  /*a9e0*/  SHF.R.S32.HI R3, RZ, 0x3, R10 ;  /* 0x00000003ff037819 */ /* 0x000fca000001140a */
[----:B------:R-:W-:-:S04]  /*a9f0*/  IMAD R9, R3, 0x40, R16 ;  /* 0x0000004003097824 */ /* 0x000fc800078e0210 */
[----:B------:R-:W-:-:S03]  /*aa00*/  IMAD.WIDE R4, R9, 0x2, R4 ;  /* 0x0000000209047825 */ /* 0x000fc600078e0204 */
[C---:B------:R-:W-:Y:S02]  /*aa10*/  IADD3 R21, P3, R4.reuse, 0x1000, RZ ;  /* 0x0000100004157810 */ /* 0x040fe40007f7e0ff */
[----:B------:R-:W-:Y:S02]  /*aa20*/  IADD3 R45, P2, R4, 0x7000, RZ ;  /* 0x00007000042d7810 */ /* 0x000fe40007f5e0ff */
[----:B------:R-:W-:Y:S02]  /*aa30*/  LOP3.LUT R20, R21, 0x380, RZ, 0xc0, !PT ;  /* 0x0000038015147812 */ /* 0x000fe400078ec0ff */
[----:B------:R-:W-:Y:S02]  /*aa40*/  LOP3.LUT R44, R45, 0x380, RZ, 0xc0, !PT ;  /* 0x000003802d2c7812 */ /* 0x000fe400078ec0ff */
[----:B------:R-:W-:Y:S02]  /*aa50*/  SHF.R.U64 R20, R20, 0x3, RZ ;  /* 0x0000000314147819 */ /* 0x000fe400000012ff */
[----:B------:R-:W-:-:S02]  /*aa60*/  IADD3 R37, P0, R4, 0x5000, RZ ;  /* 0x0000500004257810 */ /* 0x000fc40007f1e0ff */
[----:B------:R-:W-:Y:S02]  /*aa70*/  SHF.R.U64 R44, R44, 0x3, RZ ;  /* 0x000000032c2c7819 */ /* 0x000fe400000012ff */
[----:B------:R-:W-:Y:S01]  /*aa80*/  LOP3.LUT R20, R20, R21, RZ, 0x3c, !PT ;  /* 0x0000001514147212 */ /* 0x000fe200078e3cff */
[----:B------:R-:W-:Y:S01]  /*aa90*/  IMAD.X R21, RZ, RZ, R5, P3 ;  /* 0x000000ffff157224 */ /* 0x000fe200018e0605 */
[C---:B------:R-:W-:Y:S02]  /*aaa0*/  IADD3 R25, P4, R4.reuse, 0x2000, RZ ;  /* 0x0000200004197810 */ /* 0x040fe40007f9e0ff */
[C---:B------:R-:W-:Y:S02]  /*aab0*/  IADD3 R29, P5, R4.reuse, 0x3000, RZ ;  /* 0x00003000041d7810 */ /* 0x040fe40007fbe0ff */
[C---:B------:R-:W-:Y:S01]  /*aac0*/  IADD3 R33, P6, R4.reuse, 0x4000, RZ ;  /* 0x0000400004217810 */ /* 0x040fe20007fde0ff */
[----:B------:R-:W-:Y:S01]  /*aad0*/  IMAD R7, R7, UR8, RZ ;  /* 0x0000000807077c24 */ /* 0x000fe2000f8e02ff */
[----:B------:R-:W-:Y:S01]  /*aae0*/  IADD3 R41, P1, R4, 0x6000, RZ ;  /* 0x0000600004297810 */ /* 0x000fe20007f3e0ff */
[----:B------:R-:W-:Y:S01]  /*aaf0*/  VIADD R153, R16, 0x180 ;  /* 0x0000018010997836 */ /* 0x000fe20000000000 */
[----:B------:R-:W-:Y:S01]  /*ab00*/  LOP3.LUT R36, R37, 0x380, RZ, 0xc0, !PT ;  /* 0x0000038025247812 */ /* 0x000fe200078ec0ff */
[----:B------:R-:W5:Y:S01]  /*ab10*/  LD.E.128 R20, desc[UR44][R20.64] ;  /* 0x0000002c14147980 */ /* 0x000f62000c101d00 */
[----:B------:R-:W-:-:S02]  /*ab20*/  IADD3 R49, P3, R4, 0x8000, RZ ;  /* 0x0000800004317810 */ /* 0x000fc40007f7e0ff */
[----:B------:R-:W-:Y:S01]  /*ab30*/  LOP3.LUT R44, R44, R45, RZ, 0x3c, !PT ;  /* 0x0000002d2c2c7212 */ /* 0x000fe200078e3cff */
[----:B------:R-:W-:Y:S01]  /*ab40*/  IMAD.X R45, RZ, RZ, R5, P2 ;  /* 0x000000ffff2d7224 */ /* 0x000fe200010e0605 */
[C---:B------:R-:W-:Y:S02]  /*ab50*/  IADD3 R73, P2, R4.reuse, 0xe000, RZ ;  /* 0x0000e00004497810 */ /* 0x040fe40007f5e0ff */
[----:B------:R-:W-:Y:S02]  /*ab60*/  LOP3.LUT R24, R25, 0x380, RZ, 0xc0, !PT ;  /* 0x0000038019187812 */ /* 0x000fe400078ec0ff */
[----:B------:R-:W-:Y:S02]  /*ab70*/  LOP3.LUT R28, R29, 0x380, RZ, 0xc0, !PT ;  /* 0x000003801d1c7812 */ /* 0x000fe400078ec0ff */
[----:B------:R-:W-:Y:S02]  /*ab80*/  LOP3.LUT R32, R33, 0x380, RZ, 0xc0, !PT ;  /* 0x0000038021207812 */ /* 0x000fe400078ec0ff */
[----:B------:R-:W-:Y:S01]  /*ab90*/  LOP3.LUT R11, R4, 0x380, RZ, 0xc0, !PT ;  /* 0x00000380040b7812 */ /* 0x000fe200078ec0ff */
[----:B------:R-:W-:Y:S01]  /*aba0*/  IMAD R7, R8, UR9, R7 ;  /* 0x0000000908077c24 */ /* 0x000fe2000f8e0207 */
[----:B------:R-:W-:Y:S01]  /*abb0*/  LOP3.LUT R40, R41, 0x380, RZ, 0xc0, !PT ;  /* 0x0000038029287812 */ /* 0x000fe200078ec0ff */
[----:B------:R-:W5:Y:S01]  /*abc0*/  LD.E.128 R44, desc[UR44][R44.64] ;  /* 0x0000002c2c2c7980 */ /* 0x000f62000c101d00 */
[----:B------:R-:W-:-:S02]  /*abd0*/  SHF.R.U64 R36, R36, 0x3, RZ ;  /* 0x0000000324247819 */ /* 0x000fc400000012ff */
[----:B------:R-:W-:Y:S02]  /*abe0*/  LOP3.LUT R48, R49, 0x380, RZ, 0xc0, !PT ;  /* 0x0000038031307812 */ /* 0x000fe400078ec0ff */
[----:B------:R-:W-:Y:S02]  /*abf0*/  LOP3.LUT R72, R73, 0x380, RZ, 0xc0, !PT ;  /* 0x0000038049487812 */ /* 0x000fe400078ec0ff */
[----:B------:R-:W-:Y:S02]  /*ac00*/  SHF.R.U64 R24, R24, 0x3, RZ ;  /* 0x0000000318187819 */ /* 0x000fe400000012ff */
[----:B------:R-:W-:Y:S02]  /*ac10*/  SHF.R.U64 R28, R28, 0x3, RZ ;  /* 0x000000031c1c7819 */ /* 0x000fe400000012ff */
[----:B------:R-:W-:Y:S02]  /*ac20*/  SHF.R.U64 R32, R32, 0x3, RZ ;  /* 0x0000000320207819 */ /* 0x000fe400000012ff */
[----:B------:R-:W-:-:S02]  /*ac30*/  SHF.R.U64 R40, R40, 0x3, RZ ;  /* 0x0000000328287819 */ /* 0x000fc400000012ff */
[----:B------:R-:W-:Y:S01]  /*ac40*/  LOP3.LUT R36, R36, R37, RZ, 0x3c, !PT ;  /* 0x0000002524247212 */ /* 0x000fe200078e3cff */
[--C-:B------:R-:W-:Y:S01]  /*ac50*/  IMAD.X R37, RZ, RZ, R5.reuse, P0 ;  /* 0x000000ffff257224 */ /* 0x100fe200000e0605 */
[----:B------:R-:W-:Y:S02]  /*ac60*/  SHF.R.U64 R48, R48, 0x3, RZ ;  /* 0x0000000330307819 */ /* 0x000fe400000012ff */
[----:B------:R-:W-:Y:S02]  /*ac70*/  IADD3 R65, P0, R4, 0xc000, RZ ;  /* 0x0000c00004417810 */ /* 0x000fe40007f1e0ff */
[----:B------:R-:W-:Y:S01]  /*ac80*/  SHF.R.U64 R72, R72, 0x3, RZ ;  /* 0x0000000348487819 */ /* 0x000fe200000012ff */
[----:B------:R-:W5:Y:S01]  /*ac90*/  LD.E.128 R36, desc[UR44][R36.64] ;  /* 0x0000002c24247980 */ /* 0x000f62000c101d00 */
[----:B------:R-:W-:Y:S01]  /*aca0*/  LOP3.LUT R24, R24, R25, RZ, 0x3c, !PT ;  /* 0x0000001918187212 */ /* 0x000fe200078e3cff */
[--C-:B------:R-:W-:Y:S01]  /*acb0*/  IMAD.X R25, RZ, RZ, R5.reuse, P4 ;  /* 0x000000ffff197224 */ /* 0x100fe200020e0605 */
        /* <DEDUP_REMOVED lines=8> */
[C---:B------:R-:W-:Y:S01]  /*ad40*/  IADD3 R53, P4, R4.reuse, 0x9000, RZ ;  /* 0x0000900004357810 */ /* 0x040fe20007f9e0ff */
[----:B------:R-:W5:Y:S01]  /*ad50*/  LD.E.128 R24, desc[UR44][R24.64] ;  /* 0x0000002c18187980 */ /* 0x000f62000c101d00 */
[----:B------:R-:W-:-:S02]  /*ad60*/  IADD3 R57, P5, R4, 0xa000, RZ ;  /* 0x0000a00004397810 */ /* 0x000fc40007fbe0ff */
[C---:B------:R-:W-:Y:S01]  /*ad70*/  IADD3 R61, P6, R4.reuse, 0xb000, RZ ;  /* 0x0000b000043d7810 */ /* 0x040fe20007fde0ff */
[----:B------:R-:W5:Y:S01]  /*ad80*/  LD.E.128 R28, desc[UR44][R28.64] ;  /* 0x0000002c1c1c7980 */ /* 0x000f62000c101d00 */
[----:B------:R-:W-:Y:S02]  /*ad90*/  IADD3 R69, P1, R4, 0xd000, RZ ;  /* 0x0000d00004457810 */ /* 0x000fe40007f3e0ff */
[----:B------:R-:W-:Y:S01]  /*ada0*/  LOP3.LUT R64, R65, 0x380, RZ, 0xc0, !PT ;  /* 0x0000038041407812 */ /* 0x000fe200078ec0ff */
[----:B------:R-:W5:Y:S01]  /*adb0*/  LD.E.128 R32, desc[UR44][R32.64] ;  /* 0x0000002c20207980 */ /* 0x000f62000c101d00 */
[----:B------:R-:W-:Y:S01]  /*adc0*/  LOP3.LUT R72, R72, R73, RZ, 0x3c, !PT ;  /* 0x0000004948487212 */ /* 0x000fe200078e3cff */
[----:B------:R-:W-:Y:S01]  /*add0*/  IMAD.X R73, RZ, RZ, R5, P2 ;  /* 0x000000ffff497224 */ /* 0x000fe200010e0605 */
[----:B------:R-:W-:Y:S01]  /*ade0*/  IADD3 R12, P3, R4, 0xf000, RZ ;  /* 0x0000f000040c7810 */ /* 0x000fe20007f7e0ff */
[----:B------:R-:W5:Y:S01]  /*adf0*/  LD.E.128 R40, desc[UR44][R40.64] ;  /* 0x0000002c28287980 */ /* 0x000f62000c101d00 */
[----:B--2---:R-:W-:-:S02]  /*ae00*/  ISETP.NE.AND P2, PT, R18, 0x1, PT ;  /* 0x000000011200780c */ /* 0x004fc40003f45270 */
[----:B------:R-:W-:Y:S01]  /*ae10*/  LOP3.LUT R52, R53, 0x380, RZ, 0xc0, !PT ;  /* 0x0000038035347812 */ /* 0x000fe200078ec0ff */
[----:B------:R-:W-:Y:S01]  /*ae20*/  IMAD.X R77, RZ, RZ, R5, P3 ;  /* 0x000000ffff4d7224 */ /* 0x000fe200018e0605 */
[----:B------:R-:W-:Y:S01]  /*ae30*/  LOP3.LUT R56, R57, 0x380, RZ, 0xc0, !PT ;  /* 0x0000038039387812 */ /* 0x000fe200078ec0ff */
[----:B------:R-:W5:Y:S01]  /*ae40*/  LD.E.128 R48, desc[UR44][R48.64] ;  /* 0x0000002c30307980 */ /* 0x000f62000c101d00 */
[----:B------:R-:W-:Y:S02]  /*ae50*/  LOP3.LUT R60, R61, 0x380, RZ, 0xc0, !PT ;  /* 0x000003803d3c7812 */ /* 0x000fe400078ec0ff */
[----:B------:R-:W-:Y:S01]  /*ae60*/  LOP3.LUT R68, R69, 0x380, RZ, 0xc0, !PT ;  /* 0x0000038045447812 */ /* 0x000fe200078ec0ff */
[----:B------:R-:W5:Y:S01]  /*ae70*/  LD.E.128 R72, desc[UR44][R72.64] ;  /* 0x0000002c48487980 */ /* 0x000f62000c101d00 */
[----:B------:R-:W-:Y:S02]  /*ae80*/  SHF.R.U64 R64, R64, 0x3, RZ ;  /* 0x0000000340407819 */ /* 0x000fe400000012ff */
[----:B------:R-:W-:Y:S01]  /*ae90*/  SHF.R.U64 R11, R11, 0x3, RZ ;  /* 0x000000030b0b7819 */ /* 0x000fe200000012ff */
[----:B------:R-:W0:Y:S01]  /*aea0*/  @P2 LDC R81, c[0x0][0xcec] ;  /* 0x00033b00ff512b82 */ /* 0x000e220000000800 */
[----:B------:R-:W-:-:S02]  /*aeb0*/  LOP3.LUT R9, R12, 0x380, RZ, 0xc0, !PT ;  /* 0x000003800c097812 */ /* 0x000fc400078ec0ff */
[----:B------:R-:W-:Y:S02]  /*aec0*/  SHF.R.U64 R52, R52, 0x3, RZ ;  /* 0x0000000334347819 */ /* 0x000fe400000012ff */
[----:B------:R-:W-:Y:S02]  /*aed0*/  SHF.R.U64 R56, R56, 0x3, RZ ;  /* 0x0000000338387819 */ /* 0x000fe400000012ff */
[----:B------:R-:W-:Y:S01]  /*aee0*/  SHF.R.U64 R60, R60, 0x3, RZ ;  /* 0x000000033c3c7819 */ /* 0x000fe200000012ff */
[----:B------:R-:W1:Y:S01]  /*aef0*/  @P2 LDC R83, c[0x0][0xcf0] ;  /* 0x00033c00ff532b82 */ /* 0x000e620000000800 */
[----:B------:R-:W-:Y:S02]  /*af00*/  SHF.R.U64 R68, R68, 0x3, RZ ;  /* 0x0000000344447819 */ /* 0x000fe400000012ff */
[----:B------:R-:W-:Y:S01]  /*af10*/  LOP3.LUT R64, R64, R65, RZ, 0x3c, !PT ;  /* 0x0000004140407212 */ /* 0x000fe200078e3cff */
[----:B------:R-:W-:Y:S01]  /*af20*/  IMAD.X R65, RZ, RZ, R5, P0 ;  /* 0x000000ffff417224 */ /* 0x000fe200000e0605 */
[----:B------:R-:W-:-:S02]  /*af30*/  LOP3.LUT R4, R11, R4, RZ, 0x3c, !PT ;  /* 0x000000040b047212 */ /* 0x000fc400078e3cff */
[----:B------:R-:W-:Y:S02]  /*af40*/  SHF.R.U64 R9, R9, 0x3, RZ ;  /* 0x0000000309097819 */ /* 0x000fe400000012ff */
[----:B------:R-:W-:Y:S01]  /*af50*/  ISETP.GE.AND P0, PT, R198, UR10, PT ;  /* 0x0000000ac6007c0c */ /* 0x000fe2000bf06270 */
        /* <DEDUP_REMOVED lines=9> */
[----:B------:R-:W-:Y:S01]  /*aff0*/  LOP3.LUT R76, R9, R12, RZ, 0x3c, !PT ;  /* 0x0000000c094c7212 */ /* 0x000fe200078e3cff */
[----:B------:R-:W-:Y:S01]  /*b000*/  IMAD.WIDE.U32 R8, R8, UR8, RZ ;  /* 0x0000000808087c25 */ /* 0x000fe2000f8e00ff */
[----:B------:R2:W5:Y:S01]  /*b010*/  LD.E.128 R12, desc[UR44][R4.64] ;  /* 0x0000002c040c7980 */ /* 0x000562000c101d00 */
[----:B------:R-:W-:Y:S01]  /*b020*/  ISETP.GE.AND P1, PT, R16, UR10, PT ;  /* 0x0000000a10007c0c */ /* 0x000fe2000bf26270 */
[----:B------:R-:W-:Y:S01]  /*b030*/  ULDC.64 UR8, c[0x0][0xbe8] ;  /* 0x0002fa0000087ab9 */ /* 0x000fe20000000a00 */
[----:B------:R-:W-:Y:S01]  /*b040*/  IMAD.IADD R9, R9, 0x1, R7 ;  /* 0x0000000109097824 */ /* 0x000fe200078e0207 */
[----:B------:R-:W-:Y:S01]  /*b050*/  LOP3.LUT R7, R10, 0xfffffff8, RZ, 0xc0, !PT ;  /* 0xfffffff80a077812 */ /* 0x000fe200078ec0ff */
[----:B------:R-:W5:Y:S01]  /*b060*/  LD.E.128 R52, desc[UR44][R52.64] ;  /* 0x0000002c34347980 */ /* 0x000f62000c101d00 */
[----:B------:R-:W-:-:S03]  /*b070*/  VIADD R152, R16, 0x1c0 ;  /* 0x000001c010987836 */ /* 0x000fc60000000000 */
[----:B------:R-:W5:Y:S01]  /*b080*/  LD.E.128 R56, desc[UR44][R56.64] ;  /* 0x0000002c38387980 */ /* 0x000f62000c101d00 */
[----:B--2---:R-:W-:Y:S02]  /*b090*/  SEL R5, RZ, 0xffffffff, P0 ;  /* 0xffffffffff057807 */ /* 0x004fe40000000000 */
[----:B------:R-:W-:Y:S01]  /*b0a0*/  ISETP.GE.AND P0, PT, R197, UR10, PT ;  /* 0x0000000ac5007c0c */ /* 0x000fe2000bf06270 */
[----:B------:R-:W5:Y:S02]  /*b0b0*/  LD.E.128 R60, desc[UR44][R60.64] ;  /* 0x0000002c3c3c7980 */ /* 0x000f64000c101d00 */
[----:B------:R-:W-:Y:S01]  /*b0c0*/  IMAD.SHL.U32 R11, R5, 0x2, RZ ;  /* 0x00000002050b7824 */ /* 0x000fe200078e00ff */
[----:B------:R-:W-:Y:S01]  /*b0d0*/  SEL R5, RZ, 0xffffffff, P0 ;  /* 0xffffffffff057807 */ /* 0x000fe20000000000 */
[----:B------:R-:W5:Y:S01]  /*b0e0*/  LD.E.128 R68, desc[UR44][R68.64] ;  /* 0x0000002c44447980 */ /* 0x000f62000c101d00 */
[----:B------:R-:W-:Y:S01]  /*b0f0*/  ISETP.GE.AND P0, PT, R196, UR10, PT ;  /* 0x0000000ac4007c0c */ /* 0x000fe2000bf06270 */
[----:B------:R-:W-:Y:S01]  /*b100*/  IMAD.IADD R10, R0, 0x1, -R7 ;  /* 0x00000001000a7824 */ /* 0x000fe200078e0a07 */
[----:B------:R-:W-:Y:S01]  /*b110*/  SEL R4, RZ, 0x1, P1 ;  /* 0x00000001ff047807 */ /* 0x000fe20000800000 */
[----:B------:R-:W5:Y:S01]  /*b120*/  LD.E.128 R76, desc[UR44][R76.64] ;  /* 0x0000002c4c4c7980 */ /* 0x000f62000c101d00 */
[----:B------:R-:W-:Y:S01]  /*b130*/  SEL R0, RZ, 0xffffffff, P0 ;  /* 0xffffffffff007807 */ /* 0x000fe20000000000 */
[----:B------:R-:W-:Y:S01]  /*b140*/  IMAD.SHL.U32 R5, R5, 0x4, RZ ;  /* 0x0000000405057824 */ /* 0x000fe200078e00ff */
[----:B------:R-:W-:Y:S01]  /*b150*/  LOP3.LUT R4, R11, 0x2, R4, 0xe2, !PT ;  /* 0x000000020b047812 */ /* 0x000fe200078ee204 */
[----:B------:R-:W-:Y:S01]  /*b160*/  IMAD.WIDE.U32 R8, R193, UR8, R8 ;  /* 0x00000008c1087c25 */ /* 0x000fe2000f8e0008 */
[----:B------:R-:W-:Y:S01]  /*b170*/  ISETP.GE.AND P1, PT, R195, UR10, PT ;  /* 0x0000000ac3007c0c */ /* 0x000fe2000bf26270 */
[----:B------:R-:W-:Y:S01]  /*b180*/  @!PT LDS RZ, [RZ] ;  /* 0x00000000fffff984 */ /* 0x000fe20000000800 */
[----:B------:R-:W-:Y:S01]  /*b190*/  @!PT LDS RZ, [RZ] ;  /* 0x00000000fffff984 */ /* 0x000fe20000000800 */
[----:B------:R-:W-:Y:S01]  /*b1a0*/  @!PT LDS RZ, [RZ] ;  /* 0x00000000fffff984 */ /* 0x000fe20000000800 */
[----:B------:R-:W-:Y:S01]  /*b1b0*/  @!PT LDS RZ, [RZ] ;  /* 0x00000000fffff984 */ /* 0x000fe20000000800 */
[----:B------:R2:W-:Y:S06]  /*b1c0*/  MEMBAR.ALL.CTA ;  /* 0x0000000000007992 */ /* 0x0005ec0000008000 */
[----:B--2---:R-:W2:Y:S01]  /*b1d0*/  FENCE.VIEW.ASYNC.S ;  /* 0x00000000000073c6 */ /* 0x004ea20000000000 */
[----:B------:R-:W-:Y:S01]  /*b1e0*/  IMAD.SHL.U32 R7, R0, 0x8, RZ ;  /* 0x0000000800077824 */ /* 0x000fe200078e00ff */
[----:B------:R-:W-:Y:S01]  /*b1f0*/  LOP3.LUT R4, R5, 0x4, R4, 0xe2, !PT ;  /* 0x0000000405047812 */ /* 0x000fe200078ee204 */
[----:B------:R-:W-:-:S02]  /*b200*/  IMAD.U32 R11, RZ, RZ, UR42 ;  /* 0x0000002aff0b7e24 */ /* 0x000fc4000f8e00ff */
[----:B------:R-:W-:Y:S01]  /*b210*/  IMAD R0, R10, 0x20, R3 ;  /* 0x000000200a007824 */ /* 0x000fe200078e0203 */
[----:B------:R-:W-:Y:S01]  /*b220*/  SHF.R.S32.HI R5, RZ, 0x1f, R192 ;  /* 0x0000001fff057819 */ /* 0x000fe200000114c0 */
[----:B------:R-:W-:Y:S01]  /*b230*/  IMAD R9, R193, UR9, R9 ;  /* 0x00000009c1097c24 */ /* 0x000fe2000f8e0209 */
[----:B------:R-:W-:Y:S01]  /*b240*/  LOP3.LUT R4, R7, 0x8, R4, 0xe2, !PT ;  /* 0x0000000807047812 */ /* 0x000fe200078ee204 */
[----:B------:R-:W-:Y:S01]  /*b250*/  IMAD R10, R11, 0x40, R0 ;  /* 0x000000400b0a7824 */ /* 0x000fe200078e0200 */
[----:B------:R-:W-:Y:S01]  /*b260*/  ULDC.64 UR8, c[0x0][0xbf0] ;  /* 0x0002fc0000087ab9 */ /* 0x000fe20000000a00 */
[----:B------:R-:W-:Y:S01]  /*b270*/  SEL R7, RZ, 0xffffffff, P1 ;  /* 0xffffffffff077807 */ /* 0x000fe20000800000 */
[----:B------:R-:W-:Y:S01]  /*b280*/  IMAD R5, R5, UR8, RZ ;  /* 0x0000000805057c24 */ /* 0x000fe2000f8e02ff */
[----:B------:R-:W-:Y:S01]  /*b290*/  ISETP.GE.AND P0, PT, R194, UR10, PT ;  /* 0x0000000ac2007c0c */ /* 0x000fe2000bf06270 */
[----:B0-----:R-:W-:-:S04]  /*b2a0*/  @P2 IMAD.HI.U32 R0, R10, R81, RZ ;  /* 0x000000510a002227 */ /* 0x001fc800078e00ff */
[----:B------:R-:W-:Y:S02]  /*b2b0*/  IMAD R11, R192, UR9, R5 ;  /* 0x00000009c00b7c24 */ /* 0x000fe4000f8e0205 */
[----:B------:R-:W-:Y:S01]  /*b2c0*/  IMAD.SHL.U32 R81, R7, 0x10, RZ ;  /* 0x0000001007517824 */ /* 0x000fe200078e00ff */
[----:B------:R-:W-:Y:S01]  /*b2d0*/  SEL R7, RZ, 0xffffffff, P0 ;  /* 0xffffffffff077807 */ /* 0x000fe20000000000 */
[----:B------:R-:W-:Y:S01]  /*b2e0*/  IMAD.MOV.U32 R5, RZ, RZ, R10 ;  /* 0x000000ffff057224 */ /* 0x000fe200078e000a */
[----:B-1----:R-:W-:Y:S02]  /*b2f0*/  @P2 SHF.R.U32.HI R5, RZ, R83, R0 ;  /* 0x00000053ff052219 */ /* 0x002fe40000011600 */
[----:B------:R-:W-:Y:S01]  /*b300*/  LOP3.LUT R4, R81, 0x10, R4, 0xe2, !PT ;  /* 0x0000001051047812 */ /* 0x000fe200078ee204 */
[----:B------:R-:W-:Y:S01]  /*b310*/  IMAD.SHL.U32 R81, R7, 0x20, RZ ;  /* 0x0000002007517824 */ /* 0x000fe200078e00ff */
[--C-:B------:R-:W-:Y:S01]  /*b320*/  SHF.R.S32.HI R0, RZ, 0x1f, R5.reuse ;  /* 0x0000001fff007819 */ /* 0x100fe20000011405 */
[----:B------:R-:W-:-:S02]  /*b330*/  IMAD.MOV R7, RZ, RZ, -R5 ;  /* 0x000000ffff077224 */ /* 0x000fc400078e0a05 */
[----:B------:R-:W-:Y:S01]  /*b340*/  IMAD.WIDE.U32 R8, R192, UR8, R8 ;  /* 0x00000008c0087c25 */ /* 0x000fe2000f8e0008 */
[----:B------:R-:W-:-:S03]  /*b350*/  ULDC.64 UR8, c[0x0][0xbe0] ;  /* 0x0002f80000087ab9 */ /* 0x000fc60000000a00 */
[----:B------:R-:W-:Y:S02]  /*b360*/  IMAD R0, R0, UR8, RZ ;  /* 0x0000000800007c24 */ /* 0x000fe4000f8e02ff */
[----:B------:R-:W-:Y:S02]  /*b370*/  IMAD R7, R18, R7, R10 ;  /* 0x0000000712077224 */ /* 0x000fe400078e020a */
[----:B------:R-:W-:Y:S01]  /*b380*/  IMAD.IADD R9, R9, 0x1, R11 ;  /* 0x0000000109097824 */ /* 0x000fe200078e020b */
[----:B------:R-:W-:Y:S01]  /*b390*/  ISETP.GE.AND P0, PT, R153, UR10, PT ;  /* 0x0000000a99007c0c */ /* 0x000fe2000bf06270 */
[C---:B------:R-:W-:Y:S01]  /*b3a0*/  IMAD R11, R5.reuse, UR9, R0 ;  /* 0x00000009050b7c24 */ /* 0x040fe2000f8e0200 */
[----:B------:R-:W-:Y:S01]  /*b3b0*/  SHF.R.S32.HI R0, RZ, 0x1f, R7 ;  /* 0x0000001fff007819 */ /* 0x000fe20000011407 */
[----:B------:R-:W-:Y:S01]  /*b3c0*/  IMAD.WIDE.U32 R8, R5, UR8, R8 ;  /* 0x0000000805087c25 */ /* 0x000fe2000f8e0008 */
[----:B------:R-:W-:Y:S01]  /*b3d0*/  ULDC.64 UR8, c[0x0][0xbd8] ;  /* 0x0002f60000087ab9 */ /* 0x000fe20000000a00 */
[----:B------:R-:W-:-:S02]  /*b3e0*/  LOP3.LUT R4, R81, 0x20, R4, 0xe2, !PT ;  /* 0x0000002051047812 */ /* 0x000fc400078ee204 */
[----:B------:R-:W-:Y:S01]  /*b3f0*/  IMAD.U32 R80, RZ, RZ, UR42 ;  /* 0x0000002aff507e24 */ /* 0x000fe2000f8e00ff */
[----:B------:R-:W-:Y:S01]  /*b400*/  SEL R5, RZ, 0x40, P0 ;  /* 0x00000040ff057807 */ /* 0x000fe20000000000 */
[----:B------:R-:W-:Y:S01]  /*b410*/  IMAD.IADD R9, R9, 0x1, R11 ;  /* 0x0000000109097824 */ /* 0x000fe200078e020b */
[----:B------:R-:W-:Y:S01]  /*b420*/  ISETP.GE.AND P0, PT, R152, UR10, PT ;  /* 0x0000000a98007c0c */ /* 0x000fe2000bf06270 */
[----:B------:R-:W-:Y:S02]  /*b430*/  IMAD R10, R0, UR8, RZ ;  /* 0x00000008000a7c24 */ /* 0x000fe4000f8e02ff */
[----:B------:R-:W-:Y:S02]  /*b440*/  IMAD R81, R80, 0x40, R3 ;  /* 0x0000004050517824 */ /* 0x000fe400078e0203 */
        /* <DEDUP_REMOVED lines=12> */
[----:B--2---:R0:W1:Y:S01]  /*b510*/  SHFL.IDX PT, R4, R18, RZ, 0x181f ;  /* 0x00181fff12047589 */ /* 0x00406200000e0000 */
[----:B------:R-:W-:Y:S02]  /*b520*/  BSSY B1, `(.L_x_1036) ;  /* 0x000002b000017945 */ /* 0x000fe40003800000 */
[----:B------:R-:W-:Y:S01]  /*b530*/  SYNCS.ARRIVE.TRANS64.RED.A1T0 RZ, [UR7], RZ ;  /* 0x000000ffffff79a7 */ /* 0x000fe20008100407 */
[----:B------:R0:W2:Y:S01]  /*b540*/  SHFL.IDX PT, R5, R80, RZ, 0x181f ;  /* 0x00181fff50057589 */ /* 0x0000a200000e0000 */
[----:B------:R-:W-:Y:S02]  /*b550*/  LOP3.LUT R3, R0, R3, RZ, 0xfc, !PT ;  /* 0x0000000300037212 */ /* 0x000fe400078efcff */
[----:B------:R-:W-:Y:S01]  /*b560*/  SHF.R.S32.HI R154, RZ, 0x1f, R198 ;  /* 0x0000001fff9a7819 */ /* 0x000fe200000114c6 */
        /* <DEDUP_REMOVED lines=8> */
[----:B-1----:R-:W-:Y:S01]  /*b5f0*/  @!P1 LEA R8, P2, R198, R4, 0x1 ;  /* 0x00000004c6089211 */ /* 0x002fe200078408ff */
[----:B--2---:R-:W-:-:S03]  /*b600*/  @!P0 IMAD.WIDE R10, R16, 0x2, R4 ;  /* 0x00000002100a8825 */ /* 0x004fc600078e0204 */
[----:B------:R-:W-:Y:S02]  /*b610*/  @!P1 LEA.HI.X R9, R198, R5, R154, 0x1, P2 ;  /* 0x00000005c6099211 */ /* 0x000fe400010f0c9a */
[----:B------:R-:W-:Y:S01]  /*b620*/  ISETP.GE.AND P2, PT, R195, UR10, PT ;  /* 0x0000000ac3007c0c */ /* 0x000fe2000bf46270 */
[----:B-----5:R1:W-:Y:S01]  /*b630*/  @!P0 ST.E.128 desc[UR44][R10.64], R12 ;  /* 0x0000000c0a008985 */ /* 0x0203e2000c101d2c */
[----:B------:R-:W-:-:S03]  /*b640*/  LOP3.LUT P0, RZ, R0, 0x40, RZ, 0xc0, !PT ;  /* 0x0000004000ff7812 */ /* 0x000fc6000780c0ff */
[----:B------:R2:W-:Y:S01]  /*b650*/  @!P1 ST.E.128 desc[UR44][R8.64], R24 ;  /* 0x0000001808009985 */ /* 0x0005e2000c101d2c */
[----:B------:R-:W-:Y:S02]  /*b660*/  ISETP.GE.AND P1, PT, R194, UR10, PT ;  /* 0x0000000ac2007c0c */ /* 0x000fe4000bf26270 */
[CC--:B-1----:R-:W-:Y:S02]  /*b670*/  @!P3 LEA R14, P6, R196.reuse, R4.reuse, 0x1 ;  /* 0x00000004c40eb211 */ /* 0x0c2fe400078c08ff */
[CC--:B--2---:R-:W-:Y:S02]  /*b680*/  @!P4 LEA R24, P5, R197.reuse, R4.reuse, 0x1 ;  /* 0x00000004c518c211 */ /* 0x0c4fe400078a08ff */
[-C--:B------:R-:W-:Y:S02]  /*b690*/  @!P3 LEA.HI.X R15, R196, R5.reuse, R85, 0x1, P6 ;  /* 0x00000005c40fb211 */ /* 0x080fe400030f0c55 */
[----:B------:R-:W-:Y:S02]  /*b6a0*/  @!P4 LEA.HI.X R25, R197, R5, R7, 0x1, P5 ;  /* 0x00000005c519c211 */ /* 0x000fe400028f0c07 */
[----:B------:R-:W-:-:S02]  /*b6b0*/  @!P2 LEA R12, P5, R195, R4, 0x1 ;  /* 0x00000004c30ca211 */ /* 0x000fc400078a08ff */
[----:B------:R-:W-:Y:S01]  /*b6c0*/  LOP3.LUT P6, RZ, R3, 0x80, RZ, 0xc0, !PT ;  /* 0x0000008003ff7812 */ /* 0x000fe200078cc0ff */
[----:B------:R3:W-:Y:S01]  /*b6d0*/  @!P4 ST.E.128 desc[UR44][R24.64], R32 ;  /* 0x000000201800c985 */ /* 0x0007e2000c101d2c */
[-C--:B------:R-:W-:Y:S02]  /*b6e0*/  @!P2 LEA.HI.X R13, R195, R5.reuse, R83, 0x1, P5 ;  /* 0x00000005c30da211 */ /* 0x080fe400028f0c53 */
[----:B------:R-:W-:Y:S01]  /*b6f0*/  SHF.R.S32.HI R7, RZ, 0x1f, R194 ;  /* 0x0000001fff077819 */ /* 0x000fe200000114c2 */
[----:B------:R3:W-:Y:S01]  /*b700*/  @!P3 ST.E.128 desc[UR44][R14.64], R40 ;  /* 0x000000280e00b985 */ /* 0x0007e2000c101d2c */
[C---:B------:R-:W-:Y:S02]  /*b710*/  @!P1 LEA R10, P5, R194.reuse, R4, 0x1 ;  /* 0x00000004c20a9211 */ /* 0x040fe400078a08ff */
[----:B------:R-:W-:Y:S01]  /*b720*/  SHF.R.S32.HI R9, RZ, 0x1f, R153 ;  /* 0x0000001fff097819 */ /* 0x000fe20000011499 */
[----:B------:R3:W-:Y:S01]  /*b730*/  @!P2 ST.E.128 desc[UR44][R12.64], R48 ;  /* 0x000000300c00a985 */ /* 0x0007e2000c101d2c */
[----:B------:R-:W-:-:S02]  /*b740*/  @!P1 LEA.HI.X R11, R194, R5, R7, 0x1, P5 ;  /* 0x00000005c20b9211 */ /* 0x000fc400028f0c07 */
[CC--:B------:R-:W-:Y:S02]  /*b750*/  @P0 LEA R8, P5, R153.reuse, R4.reuse, 0x1 ;  /* 0x0000000499080211 */ /* 0x0c0fe400078a08ff */
[----:B------:R-:W-:Y:S01]  /*b760*/  SHF.R.S32.HI R7, RZ, 0x1f, R152 ;  /* 0x0000001fff077819 */ /* 0x000fe20000011498 */
[----:B------:R3:W-:Y:S01]  /*b770*/  @!P1 ST.E.128 desc[UR44][R10.64], R56 ;  /* 0x000000380a009985 */ /* 0x0007e2000c101d2c */
[----:B------:R-:W-:Y:S02]  /*b780*/  @P0 LEA.HI.X R9, R153, R5, R9, 0x1, P5 ;  /* 0x0000000599090211 */ /* 0x000fe400028f0c09 */
[----:B------:R-:W-:-:S03]  /*b790*/  @P6 LEA R4, P5, R152, R4, 0x1 ;  /* 0x0000000498046211 */ /* 0x000fc600078a08ff */
[----:B------:R3:W-:Y:S01]  /*b7a0*/  @P0 ST.E.128 desc[UR44][R8.64], R64 ;  /* 0x0000004008000985 */ /* 0x0007e2000c101d2c */
[----:B------:R-:W-:-:S05]  /*b7b0*/  @P6 LEA.HI.X R5, R152, R5, R7, 0x1, P5 ;  /* 0x0000000598056211 */ /* 0x000fca00028f0c07 */
[----:B------:R3:W-:Y:S04]  /*b7c0*/  @P6 ST.E.128 desc[UR44][R4.64], R72 ;  /* 0x0000004804006985 */ /* 0x0007e8000c101d2c */
.L_x_1037:
[----:B------:R-:W-:Y:S05]  /*b7d0*/  BSYNC B1 ;  /* 0x0000000000017941 */ /* 0x000fea0003800000 */
.L_x_1036:
[----:B------:R-:W-:Y:S01]  /*b7e0*/  VIADD R7, R81, 0x20 ;  /* 0x0000002051077836 */ /* 0x000fe20000000000 */
[----:B--23--:R2:W3:Y:S04]  /*b7f0*/  SHFL.IDX PT, R5, R80, 0x1, 0x181f ;  /* 0x00381f0050057f89 */ /* 0x00c4e800000e0000 */
[----:B------:R-:W-:Y:S01]  /*b800*/  ISETP.GE.AND P0, PT, R7, R82, PT ;  /* 0x000000520700720c */ /* 0x000fe20003f06270 */
[----:B-1----:R2:W1:-:S12]  /*b810*/  SHFL.IDX PT, R4, R18, 0x1, 0x181f ;  /* 0x00381f0012047f89 */ /* 0x00245800000e0000 */
[----:B--2---:R-:W-:Y:S05]  /*b820*/  @P0 BRA `(.L_x_1038) ;  /* 0x0000002800000947 */ /* 0x004fea0003800000 */
[----:B------:R-:W-:Y:S02]  /*b830*/  ISETP.GE.AND P0, PT, R198, UR10, PT ;  /* 0x0000000ac6007c0c */ /* 0x000fe4000bf06270 */
[----:B------:R-:W-:Y:S02]  /*b840*/  ISETP.GE.AND P5, PT, R16, UR10, PT ;  /* 0x0000000a10007c0c */ /* 0x000fe4000bfa6270 */
[----:B------:R-:W-:Y:S02]  /*b850*/  ISETP.GE.AND P2, PT, R197, UR10, PT ;  /* 0x0000000ac5007c0c */ /* 0x000fe4000bf46270 */
[----:B------:R-:W-:Y:S02]  /*b860*/  ISETP.GE.AND P1, PT, R196, UR10, PT ;  /* 0x0000000ac4007c0c */ /* 0x000fe4000bf26270 */
[----:B------:R-:W-:Y:S02]  /*b870*/  ISETP.GE.AND P3, PT, R195, UR10, PT ;  /* 0x0000000ac3007c0c */ /* 0x000fe4000bf66270 */
[----:B------:R-:W-:-:S02]  /*b880*/  SHF.R.S32.HI R7, RZ, 0x1f, R197 ;  /* 0x0000001fff077819 */ /* 0x000fc400000114c5 */
[----:B-----5:R-:W-:Y:S02]  /*b890*/  SHF.R.S32.HI R27, RZ, 0x1f, R194 ;  /* 0x0000001fff1b7819 */ /* 0x020fe400000114c2 */
[----:B-1----:R-:W-:Y:S01]  /*b8a0*/  @!P0 LEA R10, P4, R198, R4, 0x1 ;  /* 0x00000004c60a8211 */ /* 0x002fe200078808ff */
[----:B---3--:R-:W-:Y:S01]  /*b8b0*/  @!P5 IMAD.WIDE R8, R16, 0x2, R4 ;  /* 0x000000021008d825 */ /* 0x008fe200078e0204 */
[----:B------:R-:W-:Y:S02]  /*b8c0*/  SHF.R.S32.HI R33, RZ, 0x1f, R153 ;  /* 0x0000001fff217819 */ /* 0x000fe40000011499 */
[----:B------:R-:W-:Y:S02]  /*b8d0*/  @!P0 LEA.HI.X R11, R198, R5, R154, 0x1, P4 ;  /* 0x00000005c60b8211 */ /* 0x000fe400020f0c9a */
[----:B------:R-:W-:Y:S01]  /*b8e0*/  ISETP.GE.AND P4, PT, R194, UR10, PT ;  /* 0x0000000ac2007c0c */ /* 0x000fe2000bf86270 */
[----:B------:R1:W-:Y:S01]  /*b8f0*/  @!P5 ST.E.128 desc[UR44][R8.64], R20 ;  /* 0x000000140800d985 */ /* 0x0003e2000c101d2c */
[----:B------:R-:W-:-:S02]  /*b900*/  LOP3.LUT P5, RZ, R0, 0x40, RZ, 0xc0, !PT ;  /* 0x0000004000ff7812 */ /* 0x000fc400078ac0ff */
[CC--:B------:R-:W-:Y:S01]  /*b910*/  @!P2 LEA R12, P6, R197.reuse, R4.reuse, 0x1 ;  /* 0x00000004c50ca211 */ /* 0x0c0fe200078c08ff */
[----:B------:R2:W-:Y:S01]  /*b920*/  @!P0 ST.E.128 desc[UR44][R10.64], R28 ;  /* 0x0000001c0a008985 */ /* 0x0005e2000c101d2c */
[----:B------:R-:W-:Y:S02]  /*b930*/  SHF.R.S32.HI R0, RZ, 0x1f, R195 ;  /* 0x0000001fff007819 */ /* 0x000fe400000114c3 */
[----:B------:R-:W-:Y:S02]  /*b940*/  @!P2 LEA.HI.X R13, R197, R5, R7, 0x1, P6 ;  /* 0x00000005c50da211 */ /* 0x000fe400030f0c07 */
[----:B------:R-:W-:Y:S02]  /*b950*/  SHF.R.S32.HI R7, RZ, 0x1f, R196 ;  /* 0x0000001fff077819 */ /* 0x000fe400000114c4 */
[-C--:B------:R-:W-:Y:S01]  /*b960*/  @!P1 LEA R14, P6, R196, R4.reuse, 0x1 ;  /* 0x00000004c40e9211 */ /* 0x080fe200078c08ff */
[----:B------:R2:W-:Y:S01]  /*b970*/  @!P2 ST.E.128 desc[UR44][R12.64], R36 ;  /* 0x000000240c00a985 */ /* 0x0005e2000c101d2c */
[----:B------:R-:W-:-:S02]  /*b980*/  @!P3 LEA R24, P2, R195, R4, 0x1 ;  /* 0x00000004c318b211 */ /* 0x000fc400078408ff */
[-C--:B------:R-:W-:Y:S02]  /*b990*/  @!P4 LEA R26, P0, R194, R4.reuse, 0x1 ;  /* 0x00000004c21ac211 */ /* 0x080fe400078008ff */
[-C--:B------:R-:W-:Y:S02]  /*b9a0*/  @!P1 LEA.HI.X R15, R196, R5.reuse, R7, 0x1, P6 ;  /* 0x00000005c40f9211 */ /* 0x080fe400030f0c07 */
[----:B-1----:R-:W-:Y:S02]  /*b9b0*/  @P5 LEA R8, P6, R153, R4, 0x1 ;  /* 0x0000000499085211 */ /* 0x002fe400078c08ff */
[-C--:B------:R-:W-:Y:S01]  /*b9c0*/  @!P3 LEA.HI.X R25, R195, R5.reuse, R0, 0x1, P2 ;  /* 0x00000005c319b211 */ /* 0x080fe200010f0c00 */
[----:B------:R2:W-:Y:S01]  /*b9d0*/  @!P1 ST.E.128 desc[UR44][R14.64], R44 ;  /* 0x0000002c0e009985 */ /* 0x0005e2000c101d2c */
[-C--:B------:R-:W-:Y:S02]  /*b9e0*/  @!P4 LEA.HI.X R27, R194, R5.reuse, R27, 0x1, P0 ;  /* 0x00000005c21bc211 */ /* 0x080fe400000f0c1b */
[----:B------:R-:W-:Y:S01]  /*b9f0*/  @P5 LEA.HI.X R9, R153, R5, R33, 0x1, P6 ;  /* 0x0000000599095211 */ /* 0x000fe200030f0c21 */
[----:B------:R2:W-:Y:S01]  /*ba00*/  @!P3 ST.E.128 desc[UR44][R24.64], R52 ;  /* 0x000000341800b985 */ /* 0x0005e2000c101d2c */
[----:B------:R-:W-:-:S03]  /*ba10*/  LOP3.LUT P0, RZ, R3, 0x80, RZ, 0xc0, !PT ;  /* 0x0000008003ff7812 */ /* 0x000fc6000780c0ff */
[----:B------:R2:W-:Y:S04]  /*ba20*/  @!P4 ST.E.128 desc[UR44][R26.64], R60 ;  /* 0x0000003c1a00c985 */ /* 0x0005e8000c101d2c */
[----:B------:R2:W-:Y:S06]  /*ba30*/  @P5 ST.E.128 desc[UR44][R8.64], R68 ;  /* 0x0000004408005985 */ /* 0x0005ec000c101d2c */
[----:B------:R-:W-:Y:S05]  /*ba40*/  @!P0 BRA `(.L_x_1038) ;  /* 0x0000002400788947 */ /* 0x000fea0003800000 */
[----:B------:R-:W-:Y:S02]  /*ba50*/  LEA R4, P0, R152, R4, 0x1 ;  /* 0x0000000498047211 */ /* 0x000fe400078008ff */
[----:B------:R-:W-:-:S04]  /*ba60*/  SHF.R.S32.HI R3, RZ, 0x1f, R152 ;  /* 0x0000001fff037819 */ /* 0x000fc80000011498 */
[----:B------:R-:W-:-:S05]  /*ba70*/  LEA.HI.X R5, R152, R5, R3, 0x1, P0 ;  /* 0x0000000598057211 */ /* 0x000fca00000f0c03 */
[----:B------:R4:W-:Y:S01]  /*ba80*/  ST.E.128 desc[UR44][R4.64], R76 ;  /* 0x0000004c04007985 */ /* 0x0009e2000c101d2c */
[----:B------:R-:W-:Y:S05]  /*ba90*/  BRA `(.L_x_1038) ;  /* 0x0000002400647947 */ /* 0x000fea0003800000 */
.L_x_1035:
[----:B------:R-:W2:Y:S01]  /*baa0*/  LDL R0, [R1+0x2c] ;  /* 0x00002c0001007983 */ /* 0x000ea20000100800 */
[----:B------:R-:W-:Y:S01]  /*bab0*/  ULDC.64 UR8, c[0x0][0xc08] ;  /* 0x0003020000087ab9 */ /* 0x000fe20000000a00 */
[----:B0-----:R-:W-:Y:S01]  /*bac0*/  SHF.R.S32.HI R3, RZ, 0x1f, R192 ;  /* 0x0000001fff037819 */ /* 0x001fe200000114c0 */
[----:B------:R-:W-:Y:S01]  /*bad0*/  IMAD R7, R7, UR8, RZ ;  /* 0x0000000807077c24 */ /* 0x000fe2000f8e02ff */
[----:B------:R-:W-:Y:S01]  /*bae0*/  ULDC.64 UR10, c[0x0][0xc40] ;  /* 0x00031000000a7ab9 */ /* 0x000fe20000000a00 */
[----:B------:R-:W-:Y:S01]  /*baf0*/  IMAD.U32 R4, RZ, RZ, UR42 ;  /* 0x0000002aff047e24 */ /* 0x000fe2000f8e00ff */
[----:B------:R-:W-:Y:S01]  /*bb00*/  ULDC.64 UR12, c[0x0][0xc30] ;  /* 0x00030c00000c7ab9 */ /* 0x000fe20000000a00 */
[C---:B------:R-:W-:Y:S01]  /*bb10*/  IMAD R7, R8.reuse, UR9, R7 ;  /* 0x0000000908077c24 */ /* 0x040fe2000f8e0207 */
[----:B------:R-:W-:Y:S01]  /*bb20*/  BSSY B1, `(.L_x_1039) ;  /* 0x00000d5000017945 */ /* 0x000fe20003800000 */
[----:B------:R-:W-:Y:S01]  /*bb30*/  IMAD.WIDE.U32 R8, R8, UR8, RZ ;  /* 0x0000000808087c25 */ /* 0x000fe2000f8e00ff */
[----:B------:R-:W-:Y:S01]  /*bb40*/  ULDC.64 UR8, c[0x0][0xc38] ;  /* 0x00030e0000087ab9 */ /* 0x000fe20000000a00 */
[----:B------:R-:W-:-:S02]  /*bb50*/  SHF.R.S32.HI R22, RZ, 0x1f, R200 ;  /* 0x0000001fff167819 */ /* 0x000fc400000114c8 */
[----:B------:R-:W-:Y:S01]  /*bb60*/  IMAD.IADD R9, R9, 0x1, R7 ;  /* 0x0000000109097824 */ /* 0x000fe200078e0207 */
[----:B------:R-:W-:Y:S01]  /*bb70*/  SHF.R.S32.HI R23, RZ, 0x1f, R201 ;  /* 0x0000001fff177819 */ /* 0x000fe200000114c9 */
[----:B------:R-:W-:Y:S01]  /*bb80*/  IMAD R3, R3, UR10, RZ ;  /* 0x0000000a03037c24 */ /* 0x000fe2000f8e02ff */
[----:B------:R-:W-:Y:S01]  /*bb90*/  SHF.R.S32.HI R152, RZ, 0x1f, R202 ;  /* 0x0000001fff987819 */ /* 0x000fe200000114ca */
[C---:B------:R-:W-:Y:S01]  /*bba0*/  IMAD.WIDE.U32 R8, R193.reuse, UR8, R8 ;  /* 0x00000008c1087c25 */ /* 0x040fe2000f8e0008 */
[----:B------:R-:W-:Y:S01]  /*bbb0*/  ULDC UR8, c[0x0][0xce8] ;  /* 0x00033a0000087ab9 */ /* 0x000fe20000000800 */
[----:B------:R-:W-:Y:S01]  /*bbc0*/  SHF.R.S32.HI R153, RZ, 0x1f, R203 ;  /* 0x0000001fff997819 */ /* 0x000fe200000114cb */
[----:B------:R-:W-:Y:S01]  /*bbd0*/  UISETP.NE.AND UP0, UPT, UR8, 0x1, UPT ;  /* 0x000000010800788c */ /* 0x000fe2000bf05270 */
[----:B------:R-:W-:Y:S01]  /*bbe0*/  IMAD R9, R193, UR9, R9 ;  /* 0x00000009c1097c24 */ /* 0x000fe2000f8e0209 */
[----:B------:R-:W-:Y:S01]  /*bbf0*/  UIMAD UR6, UR6, UR8, URZ ;  /* 0x00000008060672a4 */ /* 0x000fe2000f8e023f */
[C---:B------:R-:W-:Y:S01]  /*bc00*/  IMAD R3, R192.reuse, UR11, R3 ;  /* 0x0000000bc0037c24 */ /* 0x040fe2000f8e0203 */
[----:B------:R-:W-:Y:S01]  /*bc10*/  SHF.R.S32.HI R154, RZ, 0x1f, R204 ;  /* 0x0000001fff9a7819 */ /* 0x000fe200000114cc */
[----:B------:R-:W-:Y:S01]  /*bc20*/  IMAD.WIDE.U32 R8, R192, UR10, R8 ;  /* 0x0000000ac0087c25 */ /* 0x000fe2000f8e0008 */
[----:B------:R-:W-:Y:S01]  /*bc30*/  PLOP3.LUT P0, PT, PT, PT, UP0, 0x80, 0x0 ;  /* 0x000000000000781c */ /* 0x000fe20003f0f008 */
[----:B------:R-:W-:Y:S01]  /*bc40*/  ULDC.64 UR10, c[0x0][0xc48] ;  /* 0x00031200000a7ab9 */ /* 0x000fe20000000a00 */
[----:B------:R-:W-:Y:S01]  /*bc50*/  SHF.R.S32.HI R155, RZ, 0x1f, R205 ;  /* 0x0000001fff9b7819 */ /* 0x000fe200000114cd */
[----:B------:R-:W-:Y:S01]  /*bc60*/  IMAD.IADD R9, R9, 0x1, R3 ;  /* 0x0000000109097824 */ /* 0x000fe200078e0203 */
[----:B------:R-:W-:Y:S01]  /*bc70*/  SHF.R.S32.HI R156, RZ, 0x1f, R206 ;  /* 0x0000001fff9c7819 */ /* 0x000fe200000114ce */
[----:B------:R-:W-:Y:S01]  /*bc80*/  @UP0 ULDC UR7, c[0x0][0xcec] ;  /* 0x00033b0000070ab9 */ /* 0x000fe20000000800 */
[----:B------:R-:W-:Y:S01]  /*bc90*/  VIADD R178, R19, 0x10 ;  /* 0x0000001013b27836 */ /* 0x000fe20000000000 */
[----:B------:R-:W-:Y:S01]  /*bca0*/  SHF.R.S32.HI R157, RZ, 0x1f, R207 ;  /* 0x0000001fff9d7819 */ /* 0x000fe200000114cf */
[----:B------:R-:W-:Y:S01]  /*bcb0*/  IMAD.WIDE.U32 R8, R199, UR10, R8 ;  /* 0x0000000ac7087c25 */ /* 0x000fe2000f8e0008 */
[----:B------:R-:W-:-:S02]  /*bcc0*/  SHF.R.S32.HI R158, RZ, 0x1f, R208 ;  /* 0x0000001fff9e7819 */ /* 0x000fc400000114d0 */
[----:B------:R-:W-:Y:S01]  /*bcd0*/  SHF.R.S32.HI R159, RZ, 0x1f, R209 ;  /* 0x0000001fff9f7819 */ /* 0x000fe200000114d1 */
[----:B------:R-:W-:Y:S01]  /*bce0*/  IMAD R9, R199, UR11, R9 ;  /* 0x0000000bc7097c24 */ /* 0x000fe2000f8e0209 */
[----:B------:R-:W-:Y:S01]  /*bcf0*/  ULDC.64 UR10, c[0x0][0xc28] ;  /* 0x00030a00000a7ab9 */ /* 0x000fe20000000a00 */
[C---:B------:R-:W-:Y:S01]  /*bd00*/  VIADD R180, R19.reuse, 0x8 ;  /* 0x0000000813b47836 */ /* 0x040fe20000000000 */
[----:B------:R-:W-:Y:S01]  /*bd10*/  SHF.R.S32.HI R160, RZ, 0x1f, R210 ;  /* 0x0000001fffa07819 */ /* 0x000fe200000114d2 */
[C---:B------:R-:W-:Y:S01]  /*bd20*/  VIADD R177, R19.reuse, 0x10 ;  /* 0x0000001013b17836 */ /* 0x040fe20000000000 */
[----:B------:R-:W-:Y:S01]  /*bd30*/  SHF.R.S32.HI R161, RZ, 0x1f, R211 ;  /* 0x0000001fffa17819 */ /* 0x000fe200000114d3 */
[----:B------:R-:W-:Y:S01]  /*bd40*/  VIADD R179, R19, 0x8 ;  /* 0x0000000813b37836 */ /* 0x000fe20000000000 */
        /* <DEDUP_REMOVED lines=19> */
[----:B------:R-:W-:Y:S01]  /*be80*/  SHF.R.S32.HI R181, RZ, 0x1f, R19 ;  /* 0x0000001fffb57819 */ /* 0x000fe20000011413 */
[----:B--2---:R-:W-:-:S04]  /*be90*/  IMAD R4, R4, 0x40, R0 ;  /* 0x0000004004047824 */ /* 0x004fc800078e0200 */
[----:B------:R-:W-:Y:S01]  /*bea0*/  @P0 IMAD.HI.U32 R0, R4, UR7, RZ ;  /* 0x0000000704000c27 */ /* 0x000fe2000f8e00ff */
[----:B------:R-:W-:-:S03]  /*beb0*/  @UP0 ULDC UR7, c[0x0][0xcf0] ;  /* 0x00033c0000070ab9 */ /* 0x000fc60000000800 */
[----:B------:R-:W-:Y:S01]  /*bec0*/  IMAD.MOV.U32 R3, RZ, RZ, R4 ;  /* 0x000000ffff037224 */ /* 0x000fe200078e0004 */
[----:B------:R-:W-:Y:S01]  /*bed0*/  @P0 SHF.R.U32.HI R3, RZ, UR7, R0 ;  /* 0x00000007ff030c19 */ /* 0x000fe20008011600 */
[----:B------:R-:W-:-:S03]  /*bee0*/  UIADD3 UR7, UR41, 0x38820, URZ ;  /* 0x0003882029077890 */ /* 0x000fc6000fffe03f */
[--C-:B------:R-:W-:Y:S01]  /*bef0*/  SHF.R.S32.HI R0, RZ, 0x1f, R3.reuse ;  /* 0x0000001fff007819 */ /* 0x100fe20000011403 */
[----:B------:R-:W-:Y:S01]  /*bf00*/  IMAD.MOV R5, RZ, RZ, -R3 ;  /* 0x000000ffff057224 */ /* 0x000fe200078e0a03 */
[----:B------:R-:W-:Y:S01]  /*bf10*/  UPRMT UR7, URZ, 0x654, UR7 ;  /* 0x000006543f077896 */ /* 0x000fe20008000007 */
[----:B------:R-:W-:-:S04]  /*bf20*/  IMAD.WIDE.U32 R8, R3, UR12, R8 ;  /* 0x0000000c03087c25 */ /* 0x000fc8000f8e0008 */
[----:B------:R-:W-:Y:S02]  /*bf30*/  IMAD R0, R0, UR12, RZ ;  /* 0x0000000c00007c24 */ /* 0x000fe4000f8e02ff */
[----:B------:R-:W-:Y:S02]  /*bf40*/  IMAD R5, R5, UR8, R4 ;  /* 0x0000000805057c24 */ /* 0x000fe4000f8e0204 */
[----:B------:R-:W-:Y:S01]  /*bf50*/  IMAD R7, R3, UR13, R0 ;  /* 0x0000000d03077c24 */ /* 0x000fe2000f8e0200 */
[----:B------:R-:W-:Y:S01]  /*bf60*/  SYNCS.ARRIVE.TRANS64.RED.A1T0 RZ, [UR7], RZ ;  /* 0x000000ffffff79a7 */ /* 0x000fe20008100407 */
[----:B------:R-:W-:Y:S01]  /*bf70*/  IMAD.U32 R4, RZ, RZ, UR42 ;  /* 0x0000002aff047e24 */ /* 0x000fe2000f8e00ff */
[----:B------:R-:W-:Y:S01]  /*bf80*/  SHF.R.S32.HI R0, RZ, 0x1f, R5 ;  /* 0x0000001fff007819 */ /* 0x000fe20000011405 */
[----:B------:R-:W-:Y:S02]  /*bf90*/  IMAD.IADD R9, R9, 0x1, R7 ;  /* 0x0000000109097824 */ /* 0x000fe400078e0207 */
[----:B------:R-:W-:-:S02]  /*bfa0*/  IMAD R7, R4, 0x40, R17 ;  /* 0x0000004004077824 */ /* 0x000fc400078e0211 */
[----:B------:R-:W-:Y:S02]  /*bfb0*/  IMAD R0, R0, UR10, RZ ;  /* 0x0000000a00007c24 */ /* 0x000fe4000f8e02ff */
[----:B------:R-:W-:-:S04]  /*bfc0*/  IMAD.WIDE.U32 R8, R5, UR10, R8 ;  /* 0x0000000a05087c25 */ /* 0x000fc8000f8e0008 */
[----:B------:R-:W-:Y:S01]  /*bfd0*/  IMAD R3, R5, UR11, R0 ;  /* 0x0000000b05037c24 */ /* 0x000fe2000f8e0200 */
[----:B------:R-:W-:Y:S02]  /*bfe0*/  ULDC.64 UR10, c[0x0][0xc00] ;  /* 0x00030000000a7ab9 */ /* 0x000fe40000000a00 */
[----:B------:R-:W-:Y:S01]  /*bff0*/  LEA R0, P0, R8, UR10, 0x2 ;  /* 0x0000000a08007c11 */ /* 0x000fe2000f8010ff */
[----:B------:R-:W-:-:S04]  /*c000*/  IMAD.IADD R3, R9, 0x1, R3 ;  /* 0x0000000109037824 */ /* 0x000fc800078e0203 */
[----:B------:R0:W1:Y:S01]  /*c010*/  SHFL.IDX PT, R13, R0, RZ, 0x1c1f ;  /* 0x001c1fff000d7589 */ /* 0x00006200000e0000 */
[----:B------:R-:W-:Y:S02]  /*c020*/  LEA.HI.X R3, R8, UR11, R3, 0x2, P0 ;  /* 0x0000000b08037c11 */ /* 0x000fe400080f1403 */
[----:B------:R-:W-:-:S03]  /*c030*/  ISETP.GE.AND P0, PT, R7, UR6, PT ;  /* 0x0000000607007c0c */ /* 0x000fc6000bf06270 */
[----:B------:R0:W2:Y:S10]  /*c040*/  SHFL.IDX PT, R12, R3, RZ, 0x1c1f ;  /* 0x001c1fff030c7589 */ /* 0x0000b400000e0000 */
[----:B0-----:R-:W-:Y:S05]  /*c050*/  @P0 BRA `(.L_x_1040) ;  /* 0x0000000800040947 */ /* 0x001fea0003800000 */
[----:B------:R-:W-:Y:S02]  /*c060*/  ULDC UR7, c[0x0][0xbc8] ;  /* 0x0002f20000077ab9 */ /* 0x000fe40000000800 */
[----:B------:R-:W-:Y:S02]  /*c070*/  ISETP.GE.AND P0, PT, R19, UR7, PT ;  /* 0x0000000713007c0c */ /* 0x000fe4000bf06270 */
[----:B------:R-:W-:Y:S02]  /*c080*/  ISETP.GE.AND P1, PT, R179, UR7, PT ;  /* 0x00000007b3007c0c */ /* 0x000fe4000bf26270 */
[----:B------:R-:W-:Y:S02]  /*c090*/  ISETP.GE.AND P4, PT, R223, UR7, PT ;  /* 0x00000007df007c0c */ /* 0x000fe4000bf86270 */
[----:B------:R-:W-:-:S07]  /*c0a0*/  ISETP.GE.AND P5, PT, R221, UR7, PT ;  /* 0x00000007dd007c0c */ /* 0x000fce000bfa6270 */
[----:B-1----:R-:W-:-:S04]  /*c0b0*/  @!P0 LEA R4, P2, R19, R13, 0x2 ;  /* 0x0000000d13048211 */ /* 0x002fc800078410ff */
[----:B--2---:R-:W-:-:S05]  /*c0c0*/  @!P0 LEA.HI.X R5, R19, R12, R181, 0x2, P2 ;  /* 0x0000000c13058211 */ /* 0x004fca00010f14b5 */
[----:B------:R0:W-:Y:S01]  /*c0d0*/  @!P0 ST.E.64 desc[UR44][R4.64], R24 ;  /* 0x0000001804008985 */ /* 0x0001e2000c101b2c */
[----:B------:R-:W-:Y:S02]  /*c0e0*/  ISETP.GE.AND P0, PT, R177, UR7, PT ;  /* 0x00000007b1007c0c */ /* 0x000fe4000bf06270 */
[----:B0-----:R-:W-:-:S04]  /*c0f0*/  @!P1 LEA R4, P2, R179, R13, 0x2 ;  /* 0x0000000db3049211 */ /* 0x001fc800078410ff */
[----:B------:R-:W-:-:S05]  /*c100*/  @!P1 LEA.HI.X R5, R179, R12, R180, 0x2, P2 ;  /* 0x0000000cb3059211 */ /* 0x000fca00010f14b4 */
[----:B------:R0:W-:Y:S01]  /*c110*/  @!P1 ST.E.64 desc[UR44][R4.64], R28 ;  /* 0x0000001c04009985 */ /* 0x0001e2000c101b2c */
[----:B------:R-:W-:Y:S02]  /*c120*/  ISETP.GE.AND P1, PT, R229, UR7, PT ;  /* 0x00000007e5007c0c */ /* 0x000fe4000bf26270 */
[----:B0-----:R-:W-:-:S04]  /*c130*/  @!P0 LEA R4, P2, R177, R13, 0x2 ;  /* 0x0000000db1048211 */ /* 0x001fc800078410ff */
[----:B------:R-:W-:-:S05]  /*c140*/  @!P0 LEA.HI.X R5, R177, R12, R178, 0x2, P2 ;  /* 0x0000000cb1058211 */ /* 0x000fca00010f14b2 */
[----:B------:R0:W-:Y:S01]  /*c150*/  @!P0 ST.E.64 desc[UR44][R4.64], R32 ;  /* 0x0000002004008985 */ /* 0x0001e2000c101b2c */
[----:B------:R-:W-:Y:S02]  /*c160*/  ISETP.GE.AND P0, PT, R228, UR7, PT ;  /* 0x00000007e4007c0c */ /* 0x000fe4000bf06270 */
[----:B0-----:R-:W-:-:S04]  /*c170*/  @!P1 LEA R4, P2, R229, R13, 0x2 ;  /* 0x0000000de5049211 */ /* 0x001fc800078410ff */
[----:B------:R-:W-:Y:S02]  /*c180*/  @!P1 LEA.HI.X R5, R229, R12, R176, 0x2, P2 ;  /* 0x0000000ce5059211 */ /* 0x000fe400010f14b0 */
[----:B------:R-:W-:-:S03]  /*c190*/  ISETP.GE.AND P2, PT, R227, UR7, PT ;  /* 0x00000007e3007c0c */ /* 0x000fc6000bf46270 */
[----:B------:R0:W-:Y:S02]  /*c1a0*/  @!P1 ST.E.64 desc[UR44][R4.64], R36 ;  /* 0x0000002404009985 */ /* 0x0001e4000c101b2c */
[----:B0-----:R-:W-:-:S04]  /*c1b0*/  @!P0 LEA R4, P1, R228, R13, 0x2 ;  /* 0x0000000de4048211 */ /* 0x001fc800078210ff */
[----:B------:R-:W-:Y:S02]  /*c1c0*/  @!P0 LEA.HI.X R5, R228, R12, R175, 0x2, P1 ;  /* 0x0000000ce4058211 */ /* 0x000fe400008f14af */
[----:B------:R-:W-:-:S03]  /*c1d0*/  ISETP.GE.AND P1, PT, R225, UR7, PT ;  /* 0x00000007e1007c0c */ /* 0x000fc6000bf26270 */
[----:B------:R0:W-:Y:S01]  /*c1e0*/  @!P0 ST.E.64 desc[UR44][R4.64], R40 ;  /* 0x0000002804008985 */ /* 0x0001e2000c101b2c */
[----:B------:R-:W-:-:S09]  /*c1f0*/  ISETP.GE.AND P0, PT, R226, UR7, PT ;  /* 0x00000007e2007c0c */ /* 0x000fd2000bf06270 */
[-C--:B------:R-:W-:Y:S02]  /*c200*/  @!P1 LEA R8, P6, R225, R13.reuse, 0x2 ;  /* 0x0000000de1089211 */ /* 0x080fe400078c10ff */
[----:B0-----:R-:W-:Y:S02]  /*c210*/  @!P2 LEA R4, P3, R227, R13, 0x2 ;  /* 0x0000000de304a211 */ /* 0x001fe400078610ff */
[-C--:B------:R-:W-:Y:S02]  /*c220*/  @!P1 LEA.HI.X R9, R225, R12.reuse, R20, 0x2, P6 ;  /* 0x0000000ce1099211 */ /* 0x080fe400030f1414 */
[----:B------:R-:W-:Y:S02]  /*c230*/  @!P2 LEA.HI.X R5, R227, R12, R174, 0x2, P3 ;  /* 0x0000000ce305a211 */ /* 0x000fe400018f14ae */
[----:B------:R-:W-:-:S03]  /*c240*/  ISETP.GE.AND P3, PT, R224, UR7, PT ;  /* 0x00000007e0007c0c */ /* 0x000fc6000bf66270 */
[----:B------:R0:W-:Y:S02]  /*c250*/  @!P2 ST.E.64 desc[UR44][R4.64], R44 ;  /* 0x0000002c0400a985 */ /* 0x0001e4000c101b2c */
[----:B0-----:R-:W-:-:S04]  /*c260*/  @!P0 LEA R4, P2, R226, R13, 0x2 ;  /* 0x0000000de2048211 */ /* 0x001fc800078410ff */
[----:B------:R-:W-:-:S05]  /*c270*/  @!P0 LEA.HI.X R5, R226, R12, R21, 0x2, P2 ;  /* 0x0000000ce2058211 */ /* 0x000fca00010f1415 */
[----:B------:R0:W-:Y:S01]  /*c280*/  @!P0 ST.E.64 desc[UR44][R4.64], R48 ;  /* 0x0000003004008985 */ /* 0x0001e2000c101b2c */
[----:B------:R-:W-:-:S03]  /*c290*/  ISETP.GE.AND P0, PT, R220, UR7, PT ;  /* 0x00000007dc007c0c */ /* 0x000fc6000bf06270 */
[----:B------:R1:W-:Y:S01]  /*c2a0*/  @!P1 ST.E.64 desc[UR44][R8.64], R52 ;  /* 0x0000003408009985 */ /* 0x0003e2000c101b2c */
[----:B------:R-:W-:Y:S02]  /*c2b0*/  ISETP.GE.AND P1, PT, R219, UR7, PT ;  /* 0x00000007db007c0c */ /* 0x000fe4000bf26270 */
[CC--:B0-----:R-:W-:Y:S02]  /*c2c0*/  @!P3 LEA R4, P6, R224.reuse, R13.reuse, 0x2 ;  /* 0x0000000de004b211 */ /* 0x0c1fe400078c10ff */
[-C--:B-1----:R-:W-:Y:S02]  /*c2d0*/  @!P4 LEA R8, P2, R223, R13.reuse, 0x2 ;  /* 0x0000000ddf08c211 */ /* 0x082fe400078410ff */
[-C--:B------:R-:W-:Y:S02]  /*c2e0*/  @!P3 LEA.HI.X R5, R224, R12.reuse, R173, 0x2, P6 ;  /* 0x0000000ce005b211 */ /* 0x080fe400030f14ad */
[----:B------:R-:W-:Y:S02]  /*c2f0*/  @!P5 LEA R10, P6, R221, R13, 0x2 ;  /* 0x0000000ddd0ad211 */ /* 0x000fe400078c10ff */
        /* <DEDUP_REMOVED lines=8> */
[CC--:B0-----:R-:W-:Y:S02]  /*c380*/  @!P0 LEA R4, P6, R220.reuse, R13.reuse, 0x2 ;  /* 0x0000000ddc048211 */ /* 0x0c1fe400078c10ff */
[----:B-1----:R-:W-:Y:S02]  /*c390*/  @!P1 LEA R8, P5, R219, R13, 0x2 ;  /* 0x0000000ddb089211 */ /* 0x002fe400078a10ff */
[----:B------:R-:W-:-:S02]  /*c3a0*/  @!P0 LEA.HI.X R5, R220, R12, R170, 0x2, P6 ;  /* 0x0000000cdc058211 */ /* 0x000fc400030f14aa */
[-C--:B------:R-:W-:Y:S02]  /*c3b0*/  @!P1 LEA.HI.X R9, R219, R12.reuse, R169, 0x2, P5 ;  /* 0x0000000cdb099211 */ /* 0x080fe400028f14a9 */
[----:B------:R-:W-:Y:S01]  /*c3c0*/  ISETP.GE.AND P5, PT, R215, UR7, PT ;  /* 0x00000007d7007c0c */ /* 0x000fe2000bfa6270 */
[----:B------:R0:W-:Y:S01]  /*c3d0*/  @!P0 ST.E.64 desc[UR44][R4.64], R68 ;  /* 0x0000004404008985 */ /* 0x0001e2000c101b2c */
[----:B--2---:R-:W-:Y:S02]  /*c3e0*/  @!P2 LEA R10, P6, R218, R13, 0x2 ;  /* 0x0000000dda0aa211 */ /* 0x004fe400078c10ff */
[----:B------:R-:W-:Y:S01]  /*c3f0*/  ISETP.GE.AND P0, PT, R214, UR7, PT ;  /* 0x00000007d6007c0c */ /* 0x000fe2000bf06270 */
[----:B------:R1:W-:Y:S01]  /*c400*/  @!P1 ST.E.64 desc[UR44][R8.64], R72 ;  /* 0x0000004808009985 */ /* 0x0003e2000c101b2c */
[----:B------:R-:W-:-:S05]  /*c410*/  @!P2 LEA.HI.X R11, R218, R12, R168, 0x2, P6 ;  /* 0x0000000cda0ba211 */ /* 0x000fca00030f14a8 */
[----:B------:R2:W-:Y:S01]  /*c420*/  @!P2 ST.E.64 desc[UR44][R10.64], R76 ;  /* 0x0000004c0a00a985 */ /* 0x0005e2000c101b2c */
[----:B0-----:R-:W-:-:S04]  /*c430*/  @!P3 LEA R4, P1, R217, R13, 0x2 ;  /* 0x0000000dd904b211 */ /* 0x001fc800078210ff */
[-C--:B------:R-:W-:Y:S02]  /*c440*/  @!P3 LEA.HI.X R5, R217, R12.reuse, R167, 0x2, P1 ;  /* 0x0000000cd905b211 */ /* 0x080fe400008f14a7 */
[----:B------:R-:W-:Y:S02]  /*c450*/  ISETP.GE.AND P1, PT, R213, UR7, PT ;  /* 0x00000007d5007c0c */ /* 0x000fe4000bf26270 */
[CC--:B-1----:R-:W-:Y:S01]  /*c460*/  @!P4 LEA R8, P2, R216.reuse, R13.reuse, 0x2 ;  /* 0x0000000dd808c211 */ /* 0x0c2fe200078410ff */
[----:B------:R0:W-:Y:S01]  /*c470*/  @!P3 ST.E.64 desc[UR44][R4.64], R80 ;  /* 0x000000500400b985 */ /* 0x0001e2000c101b2c */
[----:B--2---:R-:W-:Y:S02]  /*c480*/  @!P5 LEA R10, P6, R215, R13, 0x2 ;  /* 0x0000000dd70ad211 */ /* 0x004fe400078c10ff */
[----:B------:R-:W-:Y:S02]  /*c490*/  @!P4 LEA.HI.X R9, R216, R12, R166, 0x2, P2 ;  /* 0x0000000cd809c211 */ /* 0x000fe400010f14a6 */
[----:B------:R-:W-:-:S02]  /*c4a0*/  ISETP.GE.AND P2, PT, R212, UR7, PT ;  /* 0x00000007d4007c0c */ /* 0x000fc4000bf46270 */
[----:B------:R-:W-:Y:S01]  /*c4b0*/  @!P5 LEA.HI.X R11, R215, R12, R165, 0x2, P6 ;  /* 0x0000000cd70bd211 */ /* 0x000fe200030f14a5 */
[----:B------:R1:W-:Y:S01]  /*c4c0*/  @!P4 ST.E.64 desc[UR44][R8.64], R84 ;  /* 0x000000540800c985 */ /* 0x0003e2000c101b2c */
[----:B------:R-:W-:-:S03]  /*c4d0*/  ISETP.GE.AND P4, PT, R210, UR7, PT ;  /* 0x00000007d2007c0c */ /* 0x000fc6000bf86270 */
[----:B------:R2:W-:Y:S01]  /*c4e0*/  @!P5 ST.E.64 desc[UR44][R10.64], R88 ;  /* 0x000000580a00d985 */ /* 0x0005e2000c101b2c */
[----:B------:R-:W-:Y:S02]  /*c4f0*/  ISETP.GE.AND P5, PT, R211, UR7, PT ;  /* 0x00000007d3007c0c */ /* 0x000fe4000bfa6270 */
[----:B0-----:R-:W-:-:S04]  /*c500*/  @!P0 LEA R4, P6, R214, R13, 0x2 ;  /* 0x0000000dd6048211 */ /* 0x001fc800078c10ff */
[----:B------:R-:W-:Y:S02]  /*c510*/  @!P0 LEA.HI.X R5, R214, R12, R164, 0x2, P6 ;  /* 0x0000000cd6058211 */ /* 0x000fe400030f14a4 */
[----:B-1----:R-:W-:-:S03]  /*c520*/  @!P1 LEA R8, P3, R213, R13, 0x2 ;  /* 0x0000000dd5089211 */ /* 0x002fc600078610ff */
[----:B------:R0:W-:Y:S01]  /*c530*/  @!P0 ST.E.64 desc[UR44][R4.64], R92 ;  /* 0x0000005c04008985 */ /* 0x0001e2000c101b2c */
[-C--:B------:R-:W-:Y:S02]  /*c540*/  @!P1 LEA.HI.X R9, R213, R12.reuse, R163, 0x2, P3 ;  /* 0x0000000cd5099211 */ /* 0x080fe400018f14a3 */
[----:B------:R-:W-:Y:S02]  /*c550*/  ISETP.GE.AND P3, PT, R209, UR7, PT ;  /* 0x00000007d1007c0c */ /* 0x000fe4000bf66270 */
[CC--:B--2---:R-:W-:Y:S01]  /*c560*/  @!P2 LEA R10, P6, R212.reuse, R13.reuse, 0x2 ;  /* 0x0000000dd40aa211 */ /* 0x0c4fe200078c10ff */
[----:B------:R1:W-:Y:S01]  /*c570*/  @!P1 ST.E.64 desc[UR44][R8.64], R96 ;  /* 0x0000006008009985 */ /* 0x0003e2000c101b2c */
[----:B------:R-:W-:Y:S02]  /*c580*/  ISETP.GE.AND P1, PT, R207, UR7, PT ;  /* 0x00000007cf007c0c */ /* 0x000fe4000bf26270 */
[----:B------:R-:W-:Y:S02]  /*c590*/  @!P2 LEA.HI.X R11, R212, R12, R162, 0x2, P6 ;  /* 0x0000000cd40ba211 */ /* 0x000fe400030f14a2 */
[----:B0-----:R-:W-:-:S03]  /*c5a0*/  @!P5 LEA R4, P6, R211, R13, 0x2 ;  /* 0x0000000dd304d211 */ /* 0x001fc600078c10ff */
[----:B------:R0:W-:Y:S01]  /*c5b0*/  @!P2 ST.E.64 desc[UR44][R10.64], R100 ;  /* 0x000000640a00a985 */ /* 0x0001e2000c101b2c */
[----:B------:R-:W-:Y:S02]  /*c5c0*/  ISETP.GE.AND P2, PT, R208, UR7, PT ;  /* 0x00000007d0007c0c */ /* 0x000fe4000bf46270 */
[----:B------:R-:W-:Y:S02]  /*c5d0*/  @!P5 LEA.HI.X R5, R211, R12, R161, 0x2, P6 ;  /* 0x0000000cd305d211 */ /* 0x000fe400030f14a1 */
[----:B-1----:R-:W-:-:S03]  /*c5e0*/  @!P4 LEA R8, P0, R210, R13, 0x2 ;  /* 0x0000000dd208c211 */ /* 0x002fc600078010ff */
[----:B------:R1:W-:Y:S01]  /*c5f0*/  @!P5 ST.E.64 desc[UR44][R4.64], R104 ;  /* 0x000000680400d985 */ /* 0x0003e2000c101b2c */
[-C--:B------:R-:W-:Y:S02]  /*c600*/  @!P4 LEA.HI.X R9, R210, R12.reuse, R160, 0x2, P0 ;  /* 0x0000000cd209c211 */ /* 0x080fe400000f14a0 */
[----:B------:R-:W-:Y:S02]  /*c610*/  ISETP.GE.AND P0, PT, R206, UR7, PT ;  /* 0x00000007ce007c0c */ /* 0x000fe4000bf06270 */
[CC--:B0-----:R-:W-:Y:S01]  /*c620*/  @!P3 LEA R10, P6, R209.reuse, R13.reuse, 0x2 ;  /* 0x0000000dd10ab211 */ /* 0x0c1fe200078c10ff */
[----:B------:R0:W-:Y:S03]  /*c630*/  @!P4 ST.E.64 desc[UR44][R8.64], R108 ;  /* 0x0000006c0800c985 */ /* 0x0001e6000c101b2c */
[----:B------:R-:W-:Y:S02]  /*c640*/  @!P3 LEA.HI.X R11, R209, R12, R159, 0x2, P6 ;  /* 0x0000000cd10bb211 */ /* 0x000fe400030f149f */
[----:B-1----:R-:W-:-:S03]  /*c650*/  @!P2 LEA R4, P4, R208, R13, 0x2 ;  /* 0x0000000dd004a211 */ /* 0x002fc600078810ff */
[----:B------:R1:W-:Y:S01]  /*c660*/  @!P3 ST.E.64 desc[UR44][R10.64], R112 ;  /* 0x000000700a00b985 */ /* 0x0003e2000c101b2c */
[----:B------:R-:W-:Y:S02]  /*c670*/  ISETP.GE.AND P3, PT, R205, UR7, PT ;  /* 0x00000007cd007c0c */ /* 0x000fe4000bf66270 */
[-C--:B------:R-:W-:Y:S02]  /*c680*/  @!P2 LEA.HI.X R5, R208, R12.reuse, R158, 0x2, P4 ;  /* 0x0000000cd005a211 */ /* 0x080fe400020f149e */
[----:B------:R-:W-:Y:S02]  /*c690*/  ISETP.GE.AND P4, PT, R204, UR7, PT ;  /* 0x00000007cc007c0c */ /* 0x000fe4000bf86270 */
[----:B0-----:R-:W-:Y:S01]  /*c6a0*/  @!P1 LEA R8, P5, R207, R13, 0x2 ;  /* 0x0000000dcf089211 */ /* 0x001fe200078a10ff */
[----:B------:R0:W-:Y:S01]  /*c6b0*/  @!P2 ST.E.64 desc[UR44][R4.64], R116 ;  /* 0x000000740400a985 */ /* 0x0001e2000c101b2c */
[----:B------:R-:W-:Y:S02]  /*c6c0*/  ISETP.GE.AND P2, PT, R203, UR7, PT ;  /* 0x00000007cb007c0c */ /* 0x000fe4000bf46270 */
[----:B------:R-:W-:-:S02]  /*c6d0*/  @!P1 LEA.HI.X R9, R207, R12, R157, 0x2, P5 ;  /* 0x0000000ccf099211 */ /* 0x000fc400028f149d */
[----:B-1----:R-:W-:-:S03]  /*c6e0*/  @!P0 LEA R10, P6, R206, R13, 0x2 ;  /* 0x0000000dce0a8211 */ /* 0x002fc600078c10ff */
[----:B------:R1:W-:Y:S01]  /*c6f0*/  @!P1 ST.E.64 desc[UR44][R8.64], R120 ;  /* 0x0000007808009985 */ /* 0x0003e2000c101b2c */
[----:B------:R-:W-:Y:S02]  /*c700*/  ISETP.GE.AND P1, PT, R202, UR7, PT ;  /* 0x00000007ca007c0c */ /* 0x000fe4000bf26270 */
[----:B------:R-:W-:Y:S02]  /*c710*/  @!P0 LEA.HI.X R11, R206, R12, R156, 0x2, P6 ;  /* 0x0000000cce0b8211 */ /* 0x000fe400030f149c */
[----:B0-----:R-:W-:-:S03]  /*c720*/  @!P3 LEA R4, P5, R205, R13, 0x2 ;  /* 0x0000000dcd04b211 */ /* 0x001fc600078a10ff */
[----:B------:R0:W-:Y:S01]  /*c730*/  @!P0 ST.E.64 desc[UR44][R10.64], R124 ;  /* 0x0000007c0a008985 */ /* 0x0001e2000c101b2c */
[----:B------:R-:W-:Y:S02]  /*c740*/  ISETP.GE.AND P0, PT, R201, UR7, PT ;  /* 0x00000007c9007c0c */ /* 0x000fe4000bf06270 */
[-C--:B------:R-:W-:Y:S02]  /*c750*/  @!P3 LEA.HI.X R5, R205, R12.reuse, R155, 0x2, P5 ;  /* 0x0000000ccd05b211 */ /* 0x080fe400028f149b */
[----:B------:R-:W-:Y:S02]  /*c760*/  ISETP.GE.AND P5, PT, R200, UR7, PT ;  /* 0x00000007c8007c0c */ /* 0x000fe4000bfa6270 */
[C---:B-1----:R-:W-:Y:S01]  /*c770*/  @!P4 LEA R8, P6, R204.reuse, R13, 0x2 ;  /* 0x0000000dcc08c211 */ /* 0x042fe200078c10ff */
[----:B------:R1:W-:Y:S03]  /*c780*/  @!P3 ST.E.64 desc[UR44][R4.64], R128 ;  /* 0x000000800400b985 */ /* 0x0003e6000c101b2c */
[----:B------:R-:W-:-:S02]  /*c790*/  @!P4 LEA.HI.X R9, R204, R12, R154, 0x2, P6 ;  /* 0x0000000ccc09c211 */ /* 0x000fc400030f149a */
[----:B0-----:R-:W-:-:S03]  /*c7a0*/  @!P1 LEA R10, P6, R202, R13, 0x2 ;  /* 0x0000000dca0a9211 */ /* 0x001fc600078c10ff */
[----:B------:R0:W-:Y:S01]  /*c7b0*/  @!P4 ST.E.64 desc[UR44][R8.64], R132 ;  /* 0x000000840800c985 */ /* 0x0001e2000c101b2c */
[----:B------:R-:W-:Y:S02]  /*c7c0*/  @!P1 LEA.HI.X R11, R202, R12, R152, 0x2, P6 ;  /* 0x0000000cca0b9211 */ /* 0x000fe400030f1498 */
[----:B-1----:R-:W-:-:S04]  /*c7d0*/  @!P2 LEA R4, P3, R203, R13, 0x2 ;  /* 0x0000000dcb04a211 */ /* 0x002fc800078610ff */
[-C--:B------:R-:W-:Y:S02]  /*c7e0*/  @!P2 LEA.HI.X R5, R203, R12.reuse, R153, 0x2, P3 ;  /* 0x0000000ccb05a211 */ /* 0x080fe400018f1499 */
[CC--:B------:R-:W-:Y:S02]  /*c7f0*/  @!P5 LEA R14, P3, R200.reuse, R13.reuse, 0x2 ;  /* 0x0000000dc80ed211 */ /* 0x0c0fe400078610ff */
[C---:B0-----:R-:W-:Y:S01]  /*c800*/  @!P0 LEA R8, P4, R201.reuse, R13, 0x2 ;  /* 0x0000000dc9088211 */ /* 0x041fe200078810ff */
[----:B------:R0:W-:Y:S01]  /*c810*/  @!P2 ST.E.64 desc[UR44][R4.64], R136 ;  /* 0x000000880400a985 */ /* 0x0001e2000c101b2c */
[-C--:B------:R-:W-:Y:S02]  /*c820*/  @!P5 LEA.HI.X R15, R200, R12.reuse, R22, 0x2, P3 ;  /* 0x0000000cc80fd211 */ /* 0x080fe400018f1416 */
[----:B------:R-:W-:Y:S01]  /*c830*/  @!P0 LEA.HI.X R9, R201, R12, R23, 0x2, P4 ;  /* 0x0000000cc9098211 */ /* 0x000fe200020f1417 */
[----:B------:R0:W-:Y:S04]  /*c840*/  @!P1 ST.E.64 desc[UR44][R10.64], R140 ;  /* 0x0000008c0a009985 */ /* 0x0001e8000c101b2c */
[----:B------:R0:W-:Y:S04]  /*c850*/  @!P0 ST.E.64 desc[UR44][R8.64], R144 ;  /* 0x0000009008008985 */ /* 0x0001e8000c101b2c */
[----:B------:R0:W-:Y:S02]  /*c860*/  @!P5 ST.E.64 desc[UR44][R14.64], R148 ;  /* 0x000000940e00d985 */ /* 0x0001e4000c101b2c */
.L_x_1040:
[----:B------:R-:W-:Y:S05]  /*c870*/  BSYNC B1 ;  /* 0x0000000000017941 */ /* 0x000fea0003800000 */
.L_x_1039:
[----:B------:R-:W-:Y:S01]  /*c880*/  VIADD R7, R7, 0x8 ;  /* 0x0000000807077836 */ /* 0x000fe20000000000 */
[----:B------:R3:W4:Y:S04]  /*c890*/  SHFL.IDX PT, R18, R3, 0x1, 0x1c1f ;  /* 0x003c1f0003127f89 */ /* 0x00072800000e0000 */
[----:B------:R-:W-:Y:S01]  /*c8a0*/  ISETP.GE.AND P0, PT, R7, UR6, PT ;  /* 0x0000000607007c0c */ /* 0x000fe2000bf06270 */
[----:B------:R-:W0:-:S12]  /*c8b0*/  SHFL.IDX PT, R0, R0, 0x1, 0x1c1f ;  /* 0x003c1f0000007f89 */ /* 0x000e1800000e0000 */
[----:B---3--:R-:W-:Y:S05]  /*c8c0*/  @P0 BRA `(.L_x_1038) ;  /* 0x0000001400d80947 */ /* 0x008fea0003800000 */
[----:B------:R-:W-:Y:S02]  /*c8d0*/  ULDC UR6, c[0x0][0xbc8] ;  /* 0x0002f20000067ab9 */ /* 0x000fe40000000800 */
[----:B------:R-:W-:Y:S02]  /*c8e0*/  ISETP.GE.AND P4, PT, R19, UR6, PT ;  /* 0x0000000613007c0c */ /* 0x000fe4000bf86270 */
[----:B------:R-:W-:Y:S02]  /*c8f0*/  ISETP.GE.AND P2, PT, R179, UR6, PT ;  /* 0x00000006b3007c0c */ /* 0x000fe4000bf46270 */
[----:B------:R-:W-:Y:S02]  /*c900*/  ISETP.GE.AND P1, PT, R177, UR6, PT ;  /* 0x00000006b1007c0c */ /* 0x000fe4000bf26270 */
[----:B------:R-:W-:-:S07]  /*c910*/  ISETP.GE.AND P0, PT, R229, UR6, PT ;  /* 0x00000006e5007c0c */ /* 0x000fce000bf06270 */
[----:B0-----:R-:W-:-:S04]  /*c920*/  @!P4 LEA R4, P3, R19, R0, 0x2 ;  /* 0x000000001304c211 */ /* 0x001fc800078610ff */
[----:B----4-:R-:W-:Y:S02]  /*c930*/  @!P4 LEA.HI.X R5, R19, R18, R181, 0x2, P3 ;  /* 0x000000121305c211 */ /* 0x010fe400018f14b5 */
[----:B------:R-:W-:Y:S02]  /*c940*/  ISETP.GE.AND P3, PT, R228, UR6, PT ;  /* 0x00000006e4007c0c */ /* 0x000fe4000bf66270 */
[----:B------:R-:W-:Y:S01]  /*c950*/  @!P1 LEA R8, P5, R177, R0, 0x2 ;  /* 0x00000000b1089211 */ /* 0x000fe200078a10ff */
[----:B------:R0:W-:Y:S01]  /*c960*/  @!P4 ST.E.64 desc[UR44][R4.64], R26 ;  /* 0x0000001a0400c985 */ /* 0x0001e2000c101b2c */
[----:B------:R-:W-:Y:S02]  /*c970*/  ISETP.GE.AND P4, PT, R227, UR6, PT ;  /* 0x00000006e3007c0c */ /* 0x000fe4000bf86270 */
[----:B------:R-:W-:Y:S02]  /*c980*/  @!P1 LEA.HI.X R9, R177, R18, R178, 0x2, P5 ;  /* 0x00000012b1099211 */ /* 0x000fe400028f14b2 */
[----:B------:R-:W-:-:S02]  /*c990*/  ISETP.GE.AND P5, PT, R226, UR6, PT ;  /* 0x00000006e2007c0c */ /* 0x000fc4000bfa6270 */
[----:B0-----:R-:W-:-:S04]  /*c9a0*/  @!P2 LEA R4, P6, R179, R0, 0x2 ;  /* 0x00000000b304a211 */ /* 0x001fc800078c10ff */
[----:B------:R-:W-:Y:S02]  /*c9b0*/  @!P2 LEA.HI.X R5, R179, R18, R180, 0x2, P6 ;  /* 0x00000012b305a211 */ /* 0x000fe400030f14b4 */
[----:B------:R-:W-:-:S03]  /*c9c0*/  @!P0 LEA R10, P6, R229, R0, 0x2 ;  /* 0x00000000e50a8211 */ /* 0x000fc600078c10ff */
[----:B------:R0:W-:Y:S01]  /*c9d0*/  @!P2 ST.E.64 desc[UR44][R4.64], R30 ;  /* 0x0000001e0400a985 */ /* 0x0001e2000c101b2c */
[----:B------:R-:W-:-:S03]  /*c9e0*/  @!P0 LEA.HI.X R11, R229, R18, R176, 0x2, P6 ;  /* 0x00000012e50b8211 */ /* 0x000fc600030f14b0 */
[----:B------:R3:W-:Y:S04]  /*c9f0*/  @!P1 ST.E.64 desc[UR44][R8.64], R34 ;  /* 0x0000002208009985 */ /* 0x0007e8000c101b2c */
[----:B------:R4:W-:Y:S01]  /*ca00*/  @!P0 ST.E.64 desc[UR44][R10.64], R38 ;  /* 0x000000260a008985 */ /* 0x0009e2000c101b2c */
[----:B------:R-:W-:Y:S02]  /*ca10*/  ISETP.GE.AND P0, PT, R225, UR6, PT ;  /* 0x00000006e1007c0c */ /* 0x000fe4000bf06270 */
[CC--:B0-----:R-:W-:Y:S02]  /*ca20*/  @!P3 LEA R4, P1, R228.reuse, R0.reuse, 0x2 ;  /* 0x00000000e404b211 */ /* 0x0c1fe400078210ff */
[----:B---3--:R-:W-:Y:S02]  /*ca30*/  @!P4 LEA R8, P2, R227, R0, 0x2 ;  /* 0x00000000e308c211 */ /* 0x008fe400078410ff */
[----:B------:R-:W-:-:S02]  /*ca40*/  @!P3 LEA.HI.X R5, R228, R18, R175, 0x2, P1 ;  /* 0x00000012e405b211 */ /* 0x000fc400008f14af */
[----:B------:R-:W-:Y:S02]  /*ca50*/  ISETP.GE.AND P1, PT, R224, UR6, PT ;  /* 0x00000006e0007c0c */ /* 0x000fe4000bf26270 */
[----:B------:R-:W-:Y:S01]  /*ca60*/  @!P4 LEA.HI.X R9, R227, R18, R174, 0x2, P2 ;  /* 0x00000012e309c211 */ /* 0x000fe200010f14ae */
[----:B------:R0:W-:Y:S01]  /*ca70*/  @!P3 ST.E.64 desc[UR44][R4.64], R42 ;  /* 0x0000002a0400b985 */ /* 0x0001e2000c101b2c */
[----:B------:R-:W-:Y:S02]  /*ca80*/  ISETP.GE.AND P2, PT, R223, UR6, PT ;  /* 0x00000006df007c0c */ /* 0x000fe4000bf46270 */
[C---:B----4-:R-:W-:Y:S01]  /*ca90*/  @!P5 LEA R10, P6, R226.reuse, R0, 0x2 ;  /* 0x00000000e20ad211 */ /* 0x050fe200078c10ff */
[----:B------:R3:W-:Y:S01]  /*caa0*/  @!P4 ST.E.64 desc[UR44][R8.64], R46 ;  /* 0x0000002e0800c985 */ /* 0x0007e2000c101b2c */
[----:B------:R-:W-:Y:S02]  /*cab0*/  ISETP.GE.AND P3, PT, R221, UR6, PT ;  /* 0x00000006dd007c0c */ /* 0x000fe4000bf66270 */
[----:B------:R-:W-:-:S02]  /*cac0*/  @!P5 LEA.HI.X R11, R226, R18, R21, 0x2, P6 ;  /* 0x00000012e20bd211 */ /* 0x000fc400030f1415 */
[CC--:B--2---:R-:W-:Y:S02]  /*cad0*/  @!P0 LEA R12, P6, R225.reuse, R0.reuse, 0x2 ;  /* 0x00000000e10c8211 */ /* 0x0c4fe400078c10ff */
[----:B------:R-:W-:Y:S01]  /*cae0*/  ISETP.GE.AND P4, PT, R220, UR6, PT ;  /* 0x00000006dc007c0c */ /* 0x000fe2000bf86270 */
[----:B------:R2:W-:Y:S01]  /*caf0*/  @!P5 ST.E.64 desc[UR44][R10.64], R50 ;  /* 0x000000320a00d985 */ /* 0x0005e2000c101b2c */
[C---:B------:R-:W-:Y:S02]  /*cb00*/  @!P1 LEA R14, P5, R224.reuse, R0, 0x2 ;  /* 0x00000000e00e9211 */ /* 0x040fe400078a10ff */
[----:B-1----:R-:W-:Y:S02]  /*cb10*/  @!P0 LEA.HI.X R13, R225, R18, R20, 0x2, P6 ;  /* 0x00000012e10d8211 */ /* 0x002fe400030f1414 */
[----:B------:R-:W-:Y:S02]  /*cb20*/  @!P2 LEA R20, P6, R223, R0, 0x2 ;  /* 0x00000000df14a211 */ /* 0x000fe400078c10ff */
[----:B------:R-:W-:Y:S01]  /*cb30*/  @!P1 LEA.HI.X R15, R224, R18, R173, 0x2, P5 ;  /* 0x00000012e00f9211 */ /* 0x000fe200028f14ad */
[----:B------:R1:W-:Y:S01]  /*cb40*/  @!P0 ST.E.64 desc[UR44][R12.64], R54 ;  /* 0x000000360c008985 */ /* 0x0003e2000c101b2c */
[----:B------:R-:W-:-:S02]  /*cb50*/  ISETP.GE.AND P5, PT, R219, UR6, PT ;  /* 0x00000006db007c0c */ /* 0x000fc4000bfa6270 */
[----:B------:R-:W-:Y:S01]  /*cb60*/  @!P2 LEA.HI.X R21, R223, R18, R172, 0x2, P6 ;  /* 0x00000012df15a211 */ /* 0x000fe200030f14ac */
[----:B------:R4:W-:Y:S01]  /*cb70*/  @!P1 ST.E.64 desc[UR44][R14.64], R58 ;  /* 0x0000003a0e009985 */ /* 0x0009e2000c101b2c */
[----:B------:R-:W-:Y:S02]  /*cb80*/  ISETP.GE.AND P0, PT, R218, UR6, PT ;  /* 0x00000006da007c0c */ /* 0x000fe4000bf06270 */
[-C--:B0-----:R-:W-:Y:S01]  /*cb90*/  @!P3 LEA R4, P6, R221, R0.reuse, 0x2 ;  /* 0x00000000dd04b211 */ /* 0x081fe200078c10ff */
[----:B------:R0:W-:Y:S01]  /*cba0*/  @!P2 ST.E.64 desc[UR44][R20.64], R62 ;  /* 0x0000003e1400a985 */ /* 0x0001e2000c101b2c */
[----:B---3--:R-:W-:Y:S02]  /*cbb0*/  @!P4 LEA R8, P2, R220, R0, 0x2 ;  /* 0x00000000dc08c211 */ /* 0x008fe400078410ff */
[----:B------:R-:W-:Y:S02]  /*cbc0*/  ISETP.GE.AND P1, PT, R217, UR6, PT ;  /* 0x00000006d9007c0c */ /* 0x000fe4000bf26270 */
[----:B------:R-:W-:-:S02]  /*cbd0*/  @!P3 LEA.HI.X R5, R221, R18, R171, 0x2, P6 ;  /* 0x00000012dd05b211 */ /* 0x000fc400030f14ab */
[----:B------:R-:W-:Y:S02]  /*cbe0*/  @!P4 LEA.HI.X R9, R220, R18, R170, 0x2, P2 ;  /* 0x00000012dc09c211 */ /* 0x000fe400010f14aa */
[----:B------:R-:W-:Y:S01]  /*cbf0*/  ISETP.GE.AND P2, PT, R216, UR6, PT ;  /* 0x00000006d8007c0c */ /* 0x000fe2000bf46270 */
[----:B------:R-:W-:Y:S01]  /*cc00*/  @!P3 ST.E.64 desc[UR44][R4.64], R66 ;  /* 0x000000420400b985 */ /* 0x000fe2000c101b2c */
[----:B--2---:R-:W-:-:S03]  /*cc10*/  @!P5 LEA R10, P6, R219, R0, 0x2 ;  /* 0x00000000db0ad211 */ /* 0x004fc600078c10ff */
[----:B------:R2:W-:Y:S01]  /*cc20*/  @!P4 ST.E.64 desc[UR44][R8.64], R70 ;  /* 0x000000460800c985 */ /* 0x0005e2000c101b2c */
[----:B------:R-:W-:Y:S02]  /*cc30*/  @!P5 LEA.HI.X R11, R219, R18, R169, 0x2, P6 ;  /* 0x00000012db0bd211 */ /* 0x000fe400030f14a9 */
[CC--:B-1----:R-:W-:Y:S02]  /*cc40*/  @!P0 LEA R12, P4, R218.reuse, R0.reuse, 0x2 ;  /* 0x00000000da0c8211 */ /* 0x0c2fe400078810ff */
[----:B----4-:R-:W-:Y:S01]  /*cc50*/  @!P1 LEA R14, P3, R217, R0, 0x2 ;  /* 0x00000000d90e9211 */ /* 0x010fe200078610ff */
[----:B------:R1:W-:Y:S01]  /*cc60*/  @!P5 ST.E.64 desc[UR44][R10.64], R74 ;  /* 0x0000004a0a00d985 */ /* 0x0003e2000c101b2c */
[----:B------:R-:W-:Y:S02]  /*cc70*/  @!P0 LEA.HI.X R13, R218, R18, R168, 0x2, P4 ;  /* 0x00000012da0d8211 */ /* 0x000fe400020f14a8 */
[----:B------:R-:W-:Y:S02]  /*cc80*/  ISETP.GE.AND P4, PT, R214, UR6, PT ;  /* 0x00000006d6007c0c */ /* 0x000fe4000bf86270 */
[----:B------:R-:W-:Y:S01]  /*cc90*/  ISETP.GE.AND P5, PT, R215, UR6, PT ;  /* 0x00000006d7007c0c */ /* 0x000fe2000bfa6270 */
[----:B------:R3:W-:Y:S01]  /*cca0*/  @!P0 ST.E.64 desc[UR44][R12.64], R78 ;  /* 0x0000004e0c008985 */ /* 0x0007e2000c101b2c */
[----:B0-----:R-:W-:-:S02]  /*ccb0*/  @!P2 LEA R20, P6, R216, R0, 0x2 ;  /* 0x00000000d814a211 */ /* 0x001fc400078c10ff */
[-C--:B------:R-:W-:Y:S02]  /*ccc0*/  @!P1 LEA.HI.X R15, R217, R18.reuse, R167, 0x2, P3 ;  /* 0x00000012d90f9211 */ /* 0x080fe400018f14a7 */
[----:B------:R-:W-:Y:S02]  /*ccd0*/  ISETP.GE.AND P3, PT, R213, UR6, PT ;  /* 0x00000006d5007c0c */ /* 0x000fe4000bf66270 */
[----:B------:R-:W-:Y:S01]  /*cce0*/  @!P2 LEA.HI.X R21, R216, R18, R166, 0x2, P6 ;  /* 0x00000012d815a211 */ /* 0x000fe200030f14a6 */
[----:B------:R0:W-:Y:S01]  /*ccf0*/  @!P1 ST.E.64 desc[UR44][R14.64], R82 ;  /* 0x000000520e009985 */ /* 0x0001e2000c101b2c */
[----:B------:R-:W-:Y:S02]  /*cd00*/  ISETP.GE.AND P1, PT, R211, UR6, PT ;  /* 0x00000006d3007c0c */ /* 0x000fe4000bf26270 */
[----:B--2---:R-:W-:Y:S01]  /*cd10*/  @!P4 LEA R8, P0, R214, R0, 0x2 ;  /* 0x00000000d608c211 */ /* 0x004fe200078010ff */
[----:B------:R2:W-:Y:S01]  /*cd20*/  @!P2 ST.E.64 desc[UR44][R20.64], R86 ;  /* 0x000000561400a985 */ /* 0x0005e2000c101b2c */
[----:B------:R-:W-:-:S02]  /*cd30*/  ISETP.GE.AND P2, PT, R212, UR6, PT ;  /* 0x00000006d4007c0c */ /* 0x000fc4000bf46270 */
[C---:B------:R-:W-:Y:S02]  /*cd40*/  @!P5 LEA R4, P6, R215.reuse, R0, 0x2 ;  /* 0x00000000d704d211 */ /* 0x040fe400078c10ff */
[-C--:B------:R-:W-:Y:S02]  /*cd50*/  @!P4 LEA.HI.X R9, R214, R18.reuse, R164, 0x2, P0 ;  /* 0x00000012d609c211 */ /* 0x080fe400000f14a4 */
[----:B------:R-:W-:Y:S02]  /*cd60*/  @!P5 LEA.HI.X R5, R215, R18, R165, 0x2, P6 ;  /* 0x00000012d705d211 */ /* 0x000fe400030f14a5 */
[----:B------:R-:W-:Y:S02]  /*cd70*/  ISETP.GE.AND P0, PT, R210, UR6, PT ;  /* 0x00000006d2007c0c */ /* 0x000fe4000bf06270 */
[----:B-1----:R-:W-:Y:S01]  /*cd80*/  @!P3 LEA R10, P6, R213, R0, 0x2 ;  /* 0x00000000d50ab211 */ /* 0x002fe200078c10ff */
[----:B------:R1:W-:Y:S01]  /*cd90*/  @!P5 ST.E.64 desc[UR44][R4.64], R90 ;  /* 0x0000005a0400d985 */ /* 0x0003e2000c101b2c */
[----:B------:R-:W-:-:S02]  /*cda0*/  ISETP.GE.AND P5, PT, R209, UR6, PT ;  /* 0x00000006d1007c0c */ /* 0x000fc4000bfa6270 */
[----:B------:R-:W-:Y:S01]  /*cdb0*/  @!P3 LEA.HI.X R11, R213, R18, R163, 0x2, P6 ;  /* 0x00000012d50bb211 */ /* 0x000fe200030f14a3 */
[----:B------:R4:W-:Y:S01]  /*cdc0*/  @!P4 ST.E.64 desc[UR44][R8.64], R94 ;  /* 0x0000005e0800c985 */ /* 0x0009e2000c101b2c */
[-C--:B---3--:R-:W-:Y:S02]  /*cdd0*/  @!P2 LEA R12, P6, R212, R0.reuse, 0x2 ;  /* 0x00000000d40ca211 */ /* 0x088fe400078c10ff */
[----:B------:R-:W-:Y:S01]  /*cde0*/  ISETP.GE.AND P4, PT, R208, UR6, PT ;  /* 0x00000006d0007c0c */ /* 0x000fe2000bf86270 */
[----:B------:R3:W-:Y:S01]  /*cdf0*/  @!P3 ST.E.64 desc[UR44][R10.64], R98 ;  /* 0x000000620a00b985 */ /* 0x0007e2000c101b2c */
[----:B0-----:R-:W-:Y:S02]  /*ce00*/  @!P1 LEA R14, P3, R211, R0, 0x2 ;  /* 0x00000000d30e9211 */ /* 0x001fe400078610ff */
[----:B------:R-:W-:Y:S02]  /*ce10*/  @!P2 LEA.HI.X R13, R212, R18, R162, 0x2, P6 ;  /* 0x00000012d40da211 */ /* 0x000fe400030f14a2 */
[----:B--2---:R-:W-:-:S02]  /*ce20*/  @!P0 LEA R20, P6, R210, R0, 0x2 ;  /* 0x00000000d2148211 */ /* 0x004fc400078c10ff */
[-C--:B------:R-:W-:Y:S01]  /*ce30*/  @!P1 LEA.HI.X R15, R211, R18.reuse, R161, 0x2, P3 ;  /* 0x00000012d30f9211 */ /* 0x080fe200018f14a1 */
[----:B------:R0:W-:Y:S01]  /*ce40*/  @!P2 ST.E.64 desc[UR44][R12.64], R102 ;  /* 0x000000660c00a985 */ /* 0x0001e2000c101b2c */
[----:B------:R-:W-:Y:S02]  /*ce50*/  ISETP.GE.AND P3, PT, R207, UR6, PT ;  /* 0x00000006cf007c0c */ /* 0x000fe4000bf66270 */
[----:B------:R-:W-:Y:S01]  /*ce60*/  @!P0 LEA.HI.X R21, R210, R18, R160, 0x2, P6 ;  /* 0x00000012d2158211 */ /* 0x000fe200030f14a0 */
[----:B------:R2:W-:Y:S01]  /*ce70*/  @!P1 ST.E.64 desc[UR44][R14.64], R106 ;  /* 0x0000006a0e009985 */ /* 0x0005e2000c101b2c */
[-C--:B-1----:R-:W-:Y:S02]  /*ce80*/  @!P5 LEA R4, P1, R209, R0.reuse, 0x2 ;  /* 0x00000000d104d211 */ /* 0x082fe400078210ff */
[----:B----4-:R-:W-:Y:S01]  /*ce90*/  @!P4 LEA R8, P2, R208, R0, 0x2 ;  /* 0x00000000d008c211 */ /* 0x010fe200078410ff */
[----:B------:R-:W-:Y:S01]  /*cea0*/  @!P0 ST.E.64 desc[UR44][R20.64], R110 ;  /* 0x0000006e14008985 */ /* 0x000fe2000c101b2c */
[----:B------:R-:W-:-:S02]  /*ceb0*/  ISETP.GE.AND P0, PT, R206, UR6, PT ;  /* 0x00000006ce007c0c */ /* 0x000fc4000bf06270 */
[----:B------:R-:W-:Y:S02]  /*cec0*/  @!P5 LEA.HI.X R5, R209, R18, R159, 0x2, P1 ;  /* 0x00000012d105d211 */ /* 0x000fe400008f149f */
[----:B------:R-:W-:Y:S02]  /*ced0*/  ISETP.GE.AND P1, PT, R205, UR6, PT ;  /* 0x00000006cd007c0c */ /* 0x000fe4000bf26270 */
[C---:B---3--:R-:W-:Y:S01]  /*cee0*/  @!P3 LEA R10, P6, R207.reuse, R0, 0x2 ;  /* 0x00000000cf0ab211 */ /* 0x048fe200078c10ff */
[----:B------:R1:W-:Y:S01]  /*cef0*/  @!P5 ST.E.64 desc[UR44][R4.64], R114 ;  /* 0x000000720400d985 */ /* 0x0003e2000c101b2c */
[-C--:B------:R-:W-:Y:S02]  /*cf00*/  @!P4 LEA.HI.X R9, R208, R18.reuse, R158, 0x2, P2 ;  /* 0x00000012d009c211 */ /* 0x080fe400010f149e */
[----:B------:R-:W-:Y:S02]  /*cf10*/  @!P3 LEA.HI.X R11, R207, R18, R157, 0x2, P6 ;  /* 0x00000012cf0bb211 */ /* 0x000fe400030f149d */
[----:B------:R-:W-:Y:S01]  /*cf20*/  ISETP.GE.AND P2, PT, R202, UR6, PT ;  /* 0x00000006ca007c0c */ /* 0x000fe2000bf46270 */
[----:B------:R3:W-:Y:S01]  /*cf30*/  @!P4 ST.E.64 desc[UR44][R8.64], R118 ;  /* 0x000000760800c985 */ /* 0x0007e2000c101b2c */
[----:B------:R-:W-:-:S02]  /*cf40*/  ISETP.GE.AND P4, PT, R204, UR6, PT ;  /* 0x00000006cc007c0c */ /* 0x000fc4000bf86270 */
[C---:B0-----:R-:W-:Y:S01]  /*cf50*/  @!P0 LEA R12, P5, R206.reuse, R0, 0x2 ;  /* 0x00000000ce0c8211 */ /* 0x041fe200078a10ff */
[----:B------:R0:W-:Y:S01]  /*cf60*/  @!P3 ST.E.64 desc[UR44][R10.64], R122 ;  /* 0x0000007a0a00b985 */ /* 0x0001e2000c101b2c */
[----:B------:R-:W-:Y:S02]  /*cf70*/  ISETP.GE.AND P3, PT, R203, UR6, PT ;  /* 0x00000006cb007c0c */ /* 0x000fe4000bf66270 */
[----:B------:R-:W-:Y:S02]  /*cf80*/  @!P0 LEA.HI.X R13, R206, R18, R156, 0x2, P5 ;  /* 0x00000012ce0d8211 */ /* 0x000fe400028f149c */
[----:B------:R-:W-:Y:S02]  /*cf90*/  ISETP.GE.AND P5, PT, R201, UR6, PT ;  /* 0x00000006c9007c0c */ /* 0x000fe4000bfa6270 */
[-C--:B--2---:R-:W-:Y:S01]  /*cfa0*/  @!P1 LEA R14, P6, R205, R0.reuse, 0x2 ;  /* 0x00000000cd0e9211 */ /* 0x084fe200078c10ff */
[----:B------:R2:W-:Y:S02]  /*cfb0*/  @!P0 ST.E.64 desc[UR44][R12.64], R126 ;  /* 0x0000007e0c008985 */ /* 0x0005e4000c101b2c */
[----:B-1----:R-:W-:-:S02]  /*cfc0*/  @!P4 LEA R4, P0, R204, R0, 0x2 ;  /* 0x00000000cc04c211 */ /* 0x002fc400078010ff */
[----:B------:R-:W-:Y:S02]  /*cfd0*/  @!P1 LEA.HI.X R15, R205, R18, R155, 0x2, P6 ;  /* 0x00000012cd0f9211 */ /* 0x000fe400030f149b */
[----:B---3--:R-:W-:Y:S02]  /*cfe0*/  @!P3 LEA R8, P6, R203, R0, 0x2 ;  /* 0x00000000cb08b211 */ /* 0x008fe400078c10ff */
[----:B------:R-:W-:Y:S01]  /*cff0*/  @!P4 LEA.HI.X R5, R204, R18, R154, 0x2, P0 ;  /* 0x00000012cc05c211 */ /* 0x000fe200000f149a */
[----:B------:R2:W-:Y:S01]  /*d000*/  @!P1 ST.E.64 desc[UR44][R14.64], R130 ;  /* 0x000000820e009985 */ /* 0x0005e2000c101b2c */
[-C--:B0-----:R-:W-:Y:S02]  /*d010*/  @!P2 LEA R10, P1, R202, R0.reuse, 0x2 ;  /* 0x00000000ca0aa211 */ /* 0x081fe400078210ff */
[----:B------:R-:W-:Y:S01]  /*d020*/  @!P5 LEA R20, P0, R201, R0, 0x2 ;  /* 0x00000000c914d211 */ /* 0x000fe200078010ff */
        /* <DEDUP_REMOVED lines=9> */
[----:B--2---:R-:W-:-:S04]  /*d0c0*/  LEA R4, P0, R200, R0, 0x2 ;  /* 0x00000000c8047211 */ /* 0x004fc800078010ff */
[----:B------:R-:W-:-:S05]  /*d0d0*/  LEA.HI.X R5, R200, R18, R22, 0x2, P0 ;  /* 0x00000012c8057211 */ /* 0x000fca00000f1416 */
[----:B------:R0:W-:Y:S01]  /*d0e0*/  ST.E.64 desc[UR44][R4.64], R150 ;  /* 0x0000009604007985 */ /* 0x0001e2000c101b2c */
[----:B------:R-:W-:Y:S05]  /*d0f0*/  BRA `(.L_x_1038) ;  /* 0x0000000c00cc7947 */ /* 0x000fea0003800000 */
.L_x_1032:
[----:B------:R-:W0:Y:S01]  /*d100*/  LDC.64 R8, c[0x0][0xd00] ;  /* 0x00034000ff087b82 */ /* 0x000e220000000a00 */
[----:B------:R-:W-:Y:S01]  /*d110*/  ULDC.64 UR6, c[0x0][0xd08] ;  /* 0x0003420000067ab9 */ /* 0x000fe20000000a00 */
[----:B------:R-:W-:Y:S01]  /*d120*/  IMAD.MOV.U32 R3, RZ, RZ, RZ ;  /* 0x000000ffff037224 */ /* 0x000fe200078e00ff */
[----:B------:R-:W-:-:S04]  /*d130*/  ISETP.NE.U32.AND P0, PT, RZ, UR6, PT ;  /* 0x00000006ff007c0c */ /* 0x000fc8000bf05070 */
[----:B------:R-:W-:Y:S01]  /*d140*/  ISETP.NE.AND.EX P1, PT, RZ, UR7, PT, P0 ;  /* 0x00000007ff007c0c */ /* 0x000fe2000bf25300 */
[----:B------:R-:W1:Y:S01]  /*d150*/  LDC.64 R4, c[0x0][0xd00] ;  /* 0x00034000ff047b82 */ /* 0x000e620000000a00 */
[----:B0-----:R-:W-:-:S04]  /*d160*/  ISETP.NE.U32.AND P0, PT, R8, RZ, PT ;  /* 0x000000ff0800720c */ /* 0x001fc80003f05070 */
[----:B------:R-:W-:-:S07]  /*d170*/  ISETP.NE.AND.EX P0, PT, R9, RZ, PT, P0 ;  /* 0x000000ff0900720c */ /* 0x000fce0003f05300 */
[----:B------:R-:W0:Y:S01]  /*d180*/  @P1 LDC.64 R8, c[0x0][0xd08] ;  /* 0x00034200ff081b82 */ /* 0x000e220000000a00 */
[----:B------:R-:W-:Y:S01]  /*d190*/  ULDC UR6, c[0x0][0xb88] ;  /* 0x0002e20000067ab9 */ /* 0x000fe20000000800 */
[----:B-1----:R-:W-:-:S04]  /*d1a0*/  IMAD.WIDE R10, R192, 0x4, R4 ;  /* 0x00000004c00a7825 */ /* 0x002fc800078e0204 */
[----:B------:R-:W-:Y:S01]  /*d1b0*/  IMAD.U32 R0, RZ, RZ, UR6 ;  /* 0x00000006ff007e24 */ /* 0x000fe2000f8e00ff */
[----:B------:R1:W5:Y:S01]  /*d1c0*/  @P0 LDG.E R3, desc[UR44][R10.64] ;  /* 0x0000002c0a030981 */ /* 0x000362000c1e1900 */
[----:B0-----:R-:W-:-:S05]  /*d1d0*/  @P1 IMAD.WIDE R4, R192, 0x4, R8 ;  /* 0x00000004c0041825 */ /* 0x001fca00078e0208 */
[----:B------:R1:W5:Y:S01]  /*d1e0*/  @P1 LDG.E R0, desc[UR44][R4.64] ;  /* 0x0000002c04001981 */ /* 0x000362000c1e1900 */
[----:B------:R-:W-:Y:S01]  /*d1f0*/  ISETP.NE.AND P2, PT, R22, RZ, PT ;  /* 0x000000ff1600720c */ /* 0x000fe20003f45270 */
[----:B------:R-:W0:-:S12]  /*d200*/  S2R R7, SR_TID.X ;  /* 0x0000000000077919 */ /* 0x000e180000002100 */
[----:B------:R-:W2:Y:S01]  /*d210*/  @!P2 LDC R22, c[0x0][0xbd4] ;  /* 0x0002f500ff16ab82 */ /* 0x000ea20000000800 */
[----:B0-----:R-:W-:Y:S01]  /*d220*/  VIADD R28, R7, 0xffffff80 ;  /* 0xffffff80071c7836 */ /* 0x001fe20000000000 */
[----:B--2---:R-:W-:-:S04]  /*d230*/  ISETP.GT.AND P2, PT, R22, 0x1, PT ;  /* 0x000000011600780c */ /* 0x004fc80003f44270 */
[----:B------:R-:W-:Y:S01]  /*d240*/  ISETP.GT.AND P3, PT, R28, 0x3f, PT ;  /* 0x0000003f1c00780c */ /* 0x000fe20003f64270 */
[----:B-1----:R-:W-:-:S12]  /*d250*/  @P1 BRA `(.L_x_1041) ;  /* 0x0000000000101947 */ /* 0x002fd80003800000 */
[----:B------:R-:W-:Y:S05]  /*d260*/  @!P0 BRA `(.L_x_1041) ;  /* 0x00000000000c8947 */ /* 0x000fea0003800000 */
[----:B------:R-:W2:Y:S04]  /*d270*/  LDG.E R5, desc[UR44][R10.64] ;  /* 0x0000002c0a057981 */ /* 0x000ea8000c1e1900 */
[----:B-----5:R-:W2:Y:S02]  /*d280*/  LDG.E R0, desc[UR44][R10.64+0x4] ;  /* 0x0000042c0a007981 */ /* 0x020ea4000c1e1900 */
[----:B--2---:R-:W-:-:S07]  /*d290*/  IMAD.IADD R0, R0, 0x1, -R5 ;  /* 0x0000000100007824 */ /* 0x004fce00078e0a05 */
.L_x_1041:
[----:B------:R-:W-:Y:S01]  /*d2a0*/  BSSY B1, `(.L_x_1042) ;  /* 0x0000038000017945 */ /* 0x000fe20003800000 */
[----:B------:R-:W-:Y:S02]  /*d2b0*/  SEL R25, R192, RZ, !P0 ;  /* 0x000000ffc0197207 */ /* 0x000fe40004000000 */
[----:B------:R-:W-:Y:S02]  /*d2c0*/  SEL R222, R222, RZ, !P0 ;  /* 0x000000ffdede7207 */ /* 0x000fe40004000000 */
[----:B-----5:R-:W-:Y:S01]  /*d2d0*/  SHF.R.S32.HI R24, RZ, 0x1f, R3 ;  /* 0x0000001fff187819 */ /* 0x020fe20000011403 */
[----:B------:R-:W-:Y:S06]  /*d2e0*/  @P3 BRA `(.L_x_1043) ;  /* 0x0000000000cc3947 */ /* 0x000fec0003800000 */
[----:B------:R-:W0:Y:S01]  /*d2f0*/  S2R R4, SR_TID.X ;  /* 0x0000000000047919 */ /* 0x000e220000002100 */
[----:B------:R-:W1:Y:S01]  /*d300*/  LDC R27, c[0x0][0xce8] ;  /* 0x00033a00ff1b7b82 */ /* 0x000e620000000800 */
[----:B------:R-:W-:-:S04]  /*d310*/  IMAD.U32 R5, RZ, RZ, UR42 ;  /* 0x0000002aff057e24 */ /* 0x000fc8000f8e00ff */
[----:B0-----:R-:W-:Y:S02]  /*d320*/  IMAD R4, R5, 0x40, R4 ;  /* 0x0000004005047824 */ /* 0x001fe400078e0204 */
[----:B-1----:R-:W-:Y:S02]  /*d330*/  IMAD R5, R0, R27, RZ ;  /* 0x0000001b00057224 */ /* 0x002fe400078e02ff */
[----:B------:R-:W-:-:S05]  /*d340*/  VIADD R26, R4, 0xffffff80 ;  /* 0xffffff80041a7836 */ /* 0x000fca0000000000 */
[----:B------:R-:W-:-:S13]  /*d350*/  ISETP.GE.AND P0, PT, R26, R5, PT ;  /* 0x000000051a00720c */ /* 0x000fda0003f06270 */
[----:B------:R-:W-:Y:S05]  /*d360*/  @P0 BRA `(.L_x_1043) ;  /* 0x0000000000ac0947 */ /* 0x000fea0003800000 */
[----:B------:R-:W-:Y:S01]  /*d370*/  ISETP.NE.AND P1, PT, R27, 0x1, PT ;  /* 0x000000011b00780c */ /* 0x000fe20003f25270 */
[----:B------:R-:W0:Y:S01]  /*d380*/  LDC.64 R4, c[0x0][0xca8] ;  /* 0x00032a00ff047b82 */ /* 0x000e220000000a00 */
[----:B------:R-:W-:Y:S01]  /*d390*/  ISETP.GT.AND P0, PT, R22, 0x1, PT ;  /* 0x000000011600780c */ /* 0x000fe20003f04270 */
[----:B------:R-:W-:Y:S02]  /*d3a0*/  IMAD.MOV.U32 R22, RZ, RZ, 0xab8 ;  /* 0x00000ab8ff167424 */ /* 0x000fe400078e00ff */
[----:B------:R-:W-:Y:S01]  /*d3b0*/  IMAD.MOV.U32 R7, RZ, RZ, R26 ;  /* 0x000000ffff077224 */ /* 0x000fe200078e001a */
[----:B------:R-:W-:Y:S02]  /*d3c0*/  SEL R199, R199, RZ, P0 ;  /* 0x000000ffc7c77207 */ /* 0x000fe40000000000 */
[----:B------:R-:W-:-:S04]  /*d3d0*/  SEL R22, R22, 0xa78, P0 ;  /* 0x00000a7816167807 */ /* 0x000fc80000000000 */
[----:B------:R-:W1:Y:S08]  /*d3e0*/  LDC.64 R14, c[0x0][R22+0x220] ;  /* 0x00008800160e7b82 */ /* 0x000e700000000a00 */
[----:B------:R-:W2:Y:S08]  /*d3f0*/  @P1 LDC R21, c[0x0][0xcec] ;  /* 0x00033b00ff151b82 */ /* 0x000eb00000000800 */
[----:B------:R-:W3:Y:S08]  /*d400*/  LDC.64 R12, c[0x0][R22+0x218] ;  /* 0x00008600160c7b82 */ /* 0x000ef00000000a00 */
[----:B------:R-:W4:Y:S01]  /*d410*/  @P1 LDC R29, c[0x0][0xcf0] ;  /* 0x00033c00ff1d1b82 */ /* 0x000f220000000800 */
[----:B-1----:R-:W-:-:S04]  /*d420*/  IMAD R15, R15, R25, RZ ;  /* 0x000000190f0f7224 */ /* 0x002fc800078e02ff */
[----:B------:R-:W-:-:S03]  /*d430*/  IMAD R15, R14, R222, R15 ;  /* 0x000000de0e0f7224 */ /* 0x000fc600078e020f */
[----:B------:R-:W1:Y:S01]  /*d440*/  LDC.64 R10, c[0x0][R22+0x228] ;  /* 0x00008a00160a7b82 */ /* 0x000e620000000a00 */
[----:B--2---:R-:W-:-:S04]  /*d450*/  @P1 IMAD.HI.U32 R18, R26, R21, RZ ;  /* 0x000000151a121227 */ /* 0x004fc800078e00ff */
[----:B------:R-:W-:-:S03]  /*d460*/  IMAD.WIDE.U32 R20, R14, R25, RZ ;  /* 0x000000190e147225 */ /* 0x000fc600078e00ff */
[----:B------:R-:W2:Y:S01]  /*d470*/  LDC.64 R8, c[0x0][R22+0x210] ;  /* 0x0000840016087b82 */ /* 0x000ea20000000a00 */
[-C--:B---3--:R-:W-:Y:S02]  /*d480*/  IMAD R23, R13, R193.reuse, RZ ;  /* 0x000000c10d177224 */ /* 0x088fe400078e02ff */
[----:B------:R-:W-:-:S04]  /*d490*/  IMAD.WIDE.U32 R12, R12, R193, RZ ;  /* 0x000000c10c0c7225 */ /* 0x000fc800078e00ff */
[----:B------:R-:W-:Y:S01]  /*d4a0*/  IMAD.IADD R14, R21, 0x1, R15 ;  /* 0x00000001150e7824 */ /* 0x000fe200078e020f */
[----:B----4-:R-:W-:Y:S01]  /*d4b0*/  @P1 SHF.R.U32.HI R7, RZ, R29, R18 ;  /* 0x0000001dff071219 */ /* 0x010fe20000011612 */
[----:B0-----:R-:W0:Y:S01]  /*d4c0*/  @!P0 LDC R4, c[0x0][0xc50] ;  /* 0x00031400ff048b82 */ /* 0x001e220000000800 */
[----:B------:R-:W-:Y:S01]  /*d4d0*/  IMAD.IADD R23, R13, 0x1, R23 ;  /* 0x000000010d177824 */ /* 0x000fe200078e0217 */
[----:B------:R-:W-:Y:S02]  /*d4e0*/  IADD3 R12, P1, P3, R20, R12, R3 ;  /* 0x0000000c140c7210 */ /* 0x000fe40007b3e003 */
[----:B------:R-:W-:Y:S02]  /*d4f0*/  IMAD.MOV R13, RZ, RZ, -R7 ;  /* 0x000000ffff0d7224 */ /* 0x000fe400078e0a07 */
[----:B------:R-:W-:Y:S01]  /*d500*/  IADD3.X R14, R14, R23, R24, P1, P3 ;  /* 0x000000170e0e7210 */ /* 0x000fe20000fe6418 */
[-C--:B-1----:R-:W-:Y:S01]  /*d510*/  IMAD R15, R11, R199.reuse, RZ ;  /* 0x000000c70b0f7224 */ /* 0x082fe200078e02ff */
[----:B------:R-:W1:Y:S01]  /*d520*/  @!P0 LDC R5, c[0x0][0xc54] ;  /* 0x00031500ff058b82 */ /* 0x000e620000000800 */
[----:B------:R-:W-:-:S04]  /*d530*/  IMAD.WIDE.U32 R10, R10, R199, RZ ;  /* 0x000000c70a0a7225 */ /* 0x000fc800078e00ff */
[----:B------:R-:W-:Y:S01]  /*d540*/  IMAD.IADD R15, R11, 0x1, R15 ;  /* 0x000000010b0f7824 */ /* 0x000fe200078e020f */
[----:B------:R-:W-:Y:S01]  /*d550*/  IADD3 R10, P0, P1, R7, R12, R10 ;  /* 0x0000000c070a7210 */ /* 0x000fe2000791e00a */
[----:B------:R-:W-:Y:S01]  /*d560*/  IMAD R13, R27, R13, R26 ;  /* 0x0000000d1b0d7224 */ /* 0x000fe200078e021a */
[----:B------:R-:W-:-:S03]  /*d570*/  SHF.R.S32.HI R7, RZ, 0x1f, R7 ;  /* 0x0000001fff077819 */ /* 0x000fc60000011407 */
[----:B--2---:R-:W-:Y:S01]  /*d580*/  IMAD R9, R9, R13, RZ ;  /* 0x0000000d09097224 */ /* 0x004fe200078e02ff */
[----:B------:R-:W-:Y:S02]  /*d590*/  IADD3.X R11, R7, R14, R15, P0, P1 ;  /* 0x0000000e070b7210 */ /* 0x000fe400007e240f */
[----:B------:R-:W-:-:S05]  /*d5a0*/  SHF.R.S32.HI R7, RZ, 0x1f, R13 ;  /* 0x0000001fff077819 */ /* 0x000fca000001140d */
[C---:B------:R-:W-:Y:S02]  /*d5b0*/  IMAD R7, R8.reuse, R7, R9 ;  /* 0x0000000708077224 */ /* 0x040fe400078e0209 */
[----:B------:R-:W-:-:S04]  /*d5c0*/  IMAD.WIDE.U32 R8, R8, R13, R10 ;  /* 0x0000000d08087225 */ /* 0x000fc800078e000a */
[----:B------:R-:W-:Y:S01]  /*d5d0*/  IMAD.IADD R7, R9, 0x1, R7 ;  /* 0x0000000109077824 */ /* 0x000fe200078e0207 */
[----:B0-----:R-:W-:-:S04]  /*d5e0*/  LEA R4, P0, R8, R4, 0x2 ;  /* 0x0000000408047211 */ /* 0x001fc800078010ff */
[----:B-1----:R-:W-:Y:S01]  /*d5f0*/  LEA.HI.X R5, R8, R5, R7, 0x2, P0 ;  /* 0x0000000508057211 */ /* 0x002fe200000f1407 */
[----:B------:R-:W-:-:S05]  /*d600*/  IMAD.MOV.U32 R7, RZ, RZ, -0x800000 ;  /* 0xff800000ff077424 */ /* 0x000fca00078e00ff */
[----:B------:R0:W-:Y:S03]  /*d610*/  STG.E desc[UR44][R4.64], R7 ;  /* 0x0000000704007986 */ /* 0x0001e6000c10192c */
.L_x_1043:
[----:B------:R-:W-:Y:S05]  /*d620*/  BSYNC B1 ;  /* 0x0000000000017941 */ /* 0x000fea0003800000 */
.L_x_1042:
[----:B------:R-:W-:Y:S05]  /*d630*/  @P2 BRA `(.L_x_1038) ;  /* 0x00000008007c2947 */ /* 0x000fea0003800000 */
[----:B------:R-:W1:Y:S01]  /*d640*/  LDC R11, c[0x0][0xce8] ;  /* 0x00033a00ff0b7b82 */ /* 0x000e620000000800 */
[----:B------:R-:W-:Y:S01]  /*d650*/  ULDC.64 UR6, c[0x0][0xba0] ;  /* 0x0002e80000067ab9 */ /* 0x000fe20000000a00 */
[----:B0-----:R-:W-:Y:S01]  /*d660*/  SHF.R.S32.HI R7, RZ, 0x1f, R28 ;  /* 0x0000001fff077819 */ /* 0x001fe2000001141c */
[----:B------:R-:W-:Y:S01]  /*d670*/  IMAD R8, R24, UR6, RZ ;  /* 0x0000000618087c24 */ /* 0x000fe2000f8e02ff */
[----:B------:R-:W-:Y:S01]  /*d680*/  ULDC UR8, c[0x0][0xbc8] ;  /* 0x0002f20000087ab9 */ /* 0x000fe20000000800 */
[----:B------:R-:W-:Y:S01]  /*d690*/  IMAD.WIDE.U32 R4, R3, UR6, RZ ;  /* 0x0000000603047c25 */ /* 0x000fe2000f8e00ff */
[----:B------:R-:W-:Y:S01]  /*d6a0*/  ISETP.GE.AND P2, PT, R198, UR8, PT ;  /* 0x00000008c6007c0c */ /* 0x000fe2000bf46270 */
[----:B------:R-:W-:Y:S01]  /*d6b0*/  BSSY B1, `(.L_x_1044) ;  /* 0x0000073000017945 */ /* 0x000fe20003800000 */
[----:B------:R-:W-:Y:S01]  /*d6c0*/  ISETP.GE.AND P1, PT, R197, UR8, PT ;  /* 0x00000008c5007c0c */ /* 0x000fe2000bf26270 */
[----:B------:R-:W-:Y:S01]  /*d6d0*/  IMAD R3, R3, UR7, R8 ;  /* 0x0000000703037c24 */ /* 0x000fe2000f8e0208 */
[----:B------:R-:W-:Y:S01]  /*d6e0*/  LEA.HI R8, R7, R28, RZ, 0x3 ;  /* 0x0000001c07087211 */ /* 0x000fe200078f18ff */
[----:B------:R-:W-:Y:S01]  /*d6f0*/  ULDC.64 UR6, c[0x0][0xbe8] ;  /* 0x0002fa0000067ab9 */ /* 0x000fe20000000a00 */
[----:B------:R-:W-:Y:S01]  /*d700*/  IMAD.U32 R10, RZ, RZ, UR42 ;  /* 0x0000002aff0a7e24 */ /* 0x000fe2000f8e00ff */
[----:B------:R-:W-:Y:S01]  /*d710*/  SEL R13, RZ, 0xffffffff, P2 ;  /* 0xffffffffff0d7807 */ /* 0x000fe20001000000 */
[----:B------:R-:W-:Y:S01]  /*d720*/  IMAD.IADD R5, R5, 0x1, R3 ;  /* 0x0000000105057824 */ /* 0x000fe200078e0203 */
[----:B------:R-:W-:Y:S01]  /*d730*/  LOP3.LUT R3, R8, 0xfffffff8, RZ, 0xc0, !PT ;  /* 0xfffffff808037812 */ /* 0x000fe200078ec0ff */
[C---:B------:R-:W-:Y:S01]  /*d740*/  VIADD R32, R16.reuse, 0x180 ;  /* 0x0000018010207836 */ /* 0x040fe20000000000 */
[----:B------:R-:W-:Y:S01]  /*d750*/  SHF.R.S32.HI R24, RZ, 0x3, R8 ;  /* 0x00000003ff187819 */ /* 0x000fe20000011408 */
[----:B------:R-:W-:Y:S01]  /*d760*/  IMAD.WIDE.U32 R4, R193, UR6, R4 ;  /* 0x00000006c1047c25 */ /* 0x000fe2000f8e0004 */
[----:B------:R-:W-:-:S02]  /*d770*/  ISETP.GE.AND P3, PT, R16, UR8, PT ;  /* 0x0000000810007c0c */ /* 0x000fc4000bf66270 */
[----:B------:R-:W-:Y:S01]  /*d780*/  SHF.R.S32.HI R26, RZ, 0x1f, R197 ;  /* 0x0000001fff1a7819 */ /* 0x000fe200000114c5 */
[----:B------:R-:W-:Y:S01]  /*d790*/  IMAD.IADD R3, R28, 0x1, -R3 ;  /* 0x000000011c037824 */ /* 0x000fe200078e0a03 */
[----:B------:R-:W-:Y:S01]  /*d7a0*/  SEL R12, RZ, 0x1, P3 ;  /* 0x00000001ff0c7807 */ /* 0x000fe20001800000 */
[----:B------:R-:W-:Y:S01]  /*d7b0*/  IMAD R5, R193, UR7, R5 ;  /* 0x00000007c1057c24 */ /* 0x000fe2000f8e0205 */
[----:B-1----:R-:W-:Y:S01]  /*d7c0*/  ISETP.NE.AND P0, PT, R11, 0x1, PT ;  /* 0x000000010b00780c */ /* 0x002fe20003f05270 */
[----:B------:R-:W-:Y:S01]  /*d7d0*/  IMAD R3, R3, 0x20, R24 ;  /* 0x0000002003037824 */ /* 0x000fe200078e0218 */
[----:B------:R-:W-:Y:S01]  /*d7e0*/  ULDC.64 UR6, c[0x0][0xbf0] ;  /* 0x0002fc0000067ab9 */ /* 0x000fe20000000a00 */
[----:B------:R-:W-:Y:S01]  /*d7f0*/  IMAD.SHL.U32 R15, R13, 0x2, RZ ;  /* 0x000000020d0f7824 */ /* 0x000fe200078e00ff */
[----:B------:R-:W-:Y:S01]  /*d800*/  SEL R13, RZ, 0xffffffff, P1 ;  /* 0xffffffffff0d7807 */ /* 0x000fe20000800000 */
[----:B------:R-:W-:Y:S01]  /*d810*/  IMAD R10, R10, 0x40, R3 ;  /* 0x000000400a0a7824 */ /* 0x000fe200078e0203 */
[----:B------:R-:W-:Y:S01]  /*d820*/  SHF.R.S32.HI R27, RZ, 0x1f, R32 ;  /* 0x0000001fff1b7819 */ /* 0x000fe20000011420 */
[----:B------:R-:W-:Y:S01]  /*d830*/  IMAD R3, R222, UR6, RZ ;  /* 0x00000006de037c24 */ /* 0x000fe2000f8e02ff */
[----:B------:R-:W-:Y:S01]  /*d840*/  LOP3.LUT R12, R15, 0x2, R12, 0xe2, !PT ;  /* 0x000000020f0c7812 */ /* 0x000fe200078ee20c */
[----:B------:R-:W-:Y:S01]  /*d850*/  IMAD.WIDE.U32 R4, R25, UR6, R4 ;  /* 0x0000000619047c25 */ /* 0x000fe2000f8e0004 */
[----:B------:R-:W-:-:S02]  /*d860*/  SHF.R.S32.HI R29, RZ, 0x1f, R194 ;  /* 0x0000001fff1d7819 */ /* 0x000fc400000114c2 */
[----:B------:R-:W-:Y:S01]  /*d870*/  SHF.R.S32.HI R31, RZ, 0x1f, R196 ;  /* 0x0000001fff1f7819 */ /* 0x000fe200000114c4 */
[----:B------:R-:W0:Y:S01]  /*d880*/  @P0 LDC R7, c[0x0][0xcec] ;  /* 0x00033b00ff070b82 */ /* 0x000e220000000800 */
[----:B------:R-:W-:Y:S01]  /*d890*/  IMAD R9, R25, UR7, R3 ;  /* 0x0000000719097c24 */ /* 0x000fe2000f8e0203 */
[----:B------:R-:W-:Y:S01]  /*d8a0*/  ULDC.64 UR6, c[0x0][0xbe0] ;  /* 0x0002f80000067ab9 */ /* 0x000fe20000000a00 */
[----:B------:R-:W-:Y:S01]  /*d8b0*/  IMAD.MOV.U32 R3, RZ, RZ, R10 ;  /* 0x000000ffff037224 */ /* 0x000fe200078e000a */
[----:B------:R-:W-:Y:S01]  /*d8c0*/  SHF.R.S32.HI R25, RZ, 0x1f, R195 ;  /* 0x0000001fff197819 */ /* 0x000fe200000114c3 */
[----:B------:R-:W-:Y:S01]  /*d8d0*/  IMAD.SHL.U32 R13, R13, 0x4, RZ ;  /* 0x000000040d0d7824 */ /* 0x000fe200078e00ff */
[----:B------:R-:W-:Y:S01]  /*d8e0*/  SHF.R.S32.HI R34, RZ, 0x1f, R198 ;  /* 0x0000001fff227819 */ /* 0x000fe200000114c6 */
[----:B------:R-:W-:Y:S01]  /*d8f0*/  IMAD.IADD R5, R5, 0x1, R9 ;  /* 0x0000000105057824 */ /* 0x000fe200078e0209 */
[----:B------:R-:W1:Y:S01]  /*d900*/  @P0 LDC R8, c[0x0][0xcf0] ;  /* 0x00033c00ff080b82 */ /* 0x000e620000000800 */
[----:B------:R-:W-:Y:S01]  /*d910*/  IMAD R23, R0, R11, RZ ;  /* 0x0000000b00177224 */ /* 0x000fe200078e02ff */
[----:B------:R-:W-:Y:S01]  /*d920*/  LOP3.LUT R12, R13, 0x4, R12, 0xe2, !PT ;  /* 0x000000040d0c7812 */ /* 0x000fe200078ee20c */
[----:B------:R-:W-:-:S05]  /*d930*/  VIADD R30, R16, 0x1c0 ;  /* 0x000001c0101e7836 */ /* 0x000fca0000000000 */
[----:B------:R-:W-:Y:S02]  /*d940*/  ISETP.GE.AND P1, PT, R30, UR8, PT ;  /* 0x000000081e007c0c */ /* 0x000fe4000bf26270 */
[----:B------:R-:W-:Y:S01]  /*d950*/  SHF.R.S32.HI R33, RZ, 0x1f, R30 ;  /* 0x0000001fff217819 */ /* 0x000fe2000001141e */
[----:B0-----:R-:W-:-:S05]  /*d960*/  @P0 IMAD.HI.U32 R7, R10, R7, RZ ;  /* 0x000000070a070227 */ /* 0x001fca00078e00ff */
[----:B-1----:R-:W-:Y:S02]  /*d970*/  @P0 SHF.R.U32.HI R3, RZ, R8, R7 ;  /* 0x00000008ff030219 */ /* 0x002fe40000011607 */
[----:B------:R-:W-:Y:S02]  /*d980*/  ISETP.GE.AND P0, PT, R196, UR8, PT ;  /* 0x00000008c4007c0c */ /* 0x000fe4000bf06270 */
[--C-:B------:R-:W-:Y:S01]  /*d990*/  SHF.R.S32.HI R7, RZ, 0x1f, R3.reuse ;  /* 0x0000001fff077819 */ /* 0x100fe20000011403 */
[----:B------:R-:W-:Y:S01]  /*d9a0*/  IMAD.MOV R9, RZ, RZ, -R3 ;  /* 0x000000ffff097224 */ /* 0x000fe200078e0a03 */
[----:B------:R-:W-:Y:S01]  /*d9b0*/  SEL R13, RZ, 0xffffffff, P0 ;  /* 0xffffffffff0d7807 */ /* 0x000fe20000000000 */
[----:B------:R-:W-:Y:S01]  /*d9c0*/  IMAD.WIDE.U32 R4, R3, UR6, R4 ;  /* 0x0000000603047c25 */ /* 0x000fe2000f8e0004 */
[----:B------:R-:W-:-:S03]  /*d9d0*/  ISETP.GE.AND P0, PT, R195, UR8, PT ;  /* 0x00000008c3007c0c */ /* 0x000fc6000bf06270 */
[----:B------:R-:W-:Y:S02]  /*d9e0*/  IMAD R8, R7, UR6, RZ ;  /* 0x0000000607087c24 */ /* 0x000fe4000f8e02ff */
[----:B------:R-:W-:Y:S02]  /*d9f0*/  IMAD R7, R11, R9, R10 ;  /* 0x000000090b077224 */ /* 0x000fe400078e020a */
[----:B------:R-:W-:Y:S01]  /*da00*/  IMAD R9, R3, UR7, R8 ;  /* 0x0000000703097c24 */ /* 0x000fe2000f8e0208 */
[----:B------:R-:W-:Y:S01]  /*da10*/  SEL R8, RZ, 0xffffffff, P0 ;  /* 0xffffffffff087807 */ /* 0x000fe20000000000 */
[----:B------:R-:W-:Y:S01]  /*da20*/  IMAD.SHL.U32 R13, R13, 0x8, RZ ;  /* 0x000000080d0d7824 */ /* 0x000fe200078e00ff */
[----:B------:R-:W-:Y:S01]  /*da30*/  ISETP.GE.AND P0, PT, R194, UR8, PT ;  /* 0x00000008c2007c0c */ /* 0x000fe2000bf06270 */
[----:B------:R-:W-:Y:S01]  /*da40*/  IMAD.IADD R5, R5, 0x1, R9 ;  /* 0x0000000105057824 */ /* 0x000fe200078e0209 */
[----:B------:R-:W-:Y:S01]  /*da50*/  SHF.R.S32.HI R3, RZ, 0x1f, R7 ;  /* 0x0000001fff037819 */ /* 0x000fe20000011407 */
[----:B------:R-:W-:Y:S01]  /*da60*/  ULDC.64 UR6, c[0x0][0xbd8] ;  /* 0x0002f60000067ab9 */ /* 0x000fe20000000a00 */
[----:B------:R-:W-:Y:S01]  /*da70*/  LOP3.LUT R12, R13, 0x8, R12, 0xe2, !PT ;  /* 0x000000080d0c7812 */ /* 0x000fe200078ee20c */
[----:B------:R-:W-:Y:S01]  /*da80*/  IMAD.SHL.U32 R13, R8, 0x10, RZ ;  /* 0x00000010080d7824 */ /* 0x000fe200078e00ff */
[----:B------:R-:W-:Y:S01]  /*da90*/  SEL R9, RZ, 0xffffffff, P0 ;  /* 0xffffffffff097807 */ /* 0x000fe20000000000 */
[----:B------:R-:W-:Y:S01]  /*daa0*/  IMAD R8, R3, UR6, RZ ;  /* 0x0000000603087c24 */ /* 0x000fe2000f8e02ff */
[----:B------:R-:W-:Y:S01]  /*dab0*/  ISETP.GE.AND P0, PT, R32, UR8, PT ;  /* 0x0000000820007c0c */ /* 0x000fe2000bf06270 */
[----:B------:R-:W-:Y:S01]  /*dac0*/  IMAD.WIDE.U32 R4, R7, UR6, R4 ;  /* 0x0000000607047c25 */ /* 0x000fe2000f8e0004 */
[----:B------:R-:W-:-:S03]  /*dad0*/  LOP3.LUT R12, R13, 0x10, R12, 0xe2, !PT ;  /* 0x000000100d0c7812 */ /* 0x000fc600078ee20c */
[----:B------:R-:W-:Y:S02]  /*dae0*/  IMAD.SHL.U32 R9, R9, 0x20, RZ ;  /* 0x0000002009097824 */ /* 0x000fe400078e00ff */
[----:B------:R-:W-:Y:S01]  /*daf0*/  IMAD R3, R7, UR7, R8 ;  /* 0x0000000707037c24 */ /* 0x000fe2000f8e0208 */
[----:B------:R-:W-:Y:S01]  /*db00*/  ULDC.64 UR6, c[0x0][0xb80] ;  /* 0x0002e00000067ab9 */ /* 0x000fe20000000a00 */
[----:B------:R-:W-:Y:S01]  /*db10*/  IMAD.U32 R13, RZ, RZ, UR42 ;  /* 0x0000002aff0d7e24 */ /* 0x000fe2000f8e00ff */
[----:B------:R-:W-:Y:S01]  /*db20*/  LOP3.LUT R12, R9, 0x20, R12, 0xe2, !PT ;  /* 0x00000020090c7812 */ /* 0x000fe200078ee20c */
[----:B------:R-:W-:Y:S01]  /*db30*/  IMAD.IADD R3, R5, 0x1, R3 ;  /* 0x0000000105037824 */ /* 0x000fe200078e0203 */
[----:B------:R-:W-:Y:S01]  /*db40*/  SEL R9, RZ, 0x40, P0 ;  /* 0x00000040ff097807 */ /* 0x000fe20000000000 */
[----:B------:R-:W-:Y:S01]  /*db50*/  IMAD R24, R13, 0x40, R24 ;  /* 0x000000400d187824 */ /* 0x000fe200078e0218 */
[----:B------:R-:W-:Y:S02]  /*db60*/  LEA R7, P0, R4, UR6, 0x1 ;  /* 0x0000000604077c11 */ /* 0x000fe4000f8008ff */
[----:B------:R-:W-:-:S02]  /*db70*/  LOP3.LUT R18, R12, R9, RZ, 0xfc, !PT ;  /* 0x000000090c127212 */ /* 0x000fc400078efcff */
[----:B------:R-:W-:Y:S01]  /*db80*/  LEA.HI.X R3, R4, UR7, R3, 0x1, P0 ;  /* 0x0000000704037c11 */ /* 0x000fe200080f0c03 */
[----:B------:R0:W1:Y:S01]  /*db90*/  SHFL.IDX PT, R8, R7, RZ, 0x181f ;  /* 0x00181fff07087589 */ /* 0x00006200000e0000 */
[----:B------:R-:W-:Y:S02]  /*dba0*/  ISETP.GE.AND P0, PT, R24, R23, PT ;  /* 0x000000171800720c */ /* 0x000fe40003f06270 */
[----:B------:R-:W-:Y:S01]  /*dbb0*/  SEL R5, RZ, 0x80, P1 ;  /* 0x00000080ff057807 */ /* 0x000fe20000800000 */
[----:B------:R0:W2:Y:S03]  /*dbc0*/  SHFL.IDX PT, R9, R3, RZ, 0x181f ;  /* 0x00181fff03097589 */ /* 0x0000a600000e0000 */
[----:B------:R-:W-:-:S07]  /*dbd0*/  LOP3.LUT R22, R18, R5, RZ, 0xfc, !PT ;  /* 0x0000000512167212 */ /* 0x000fce00078efcff */
[----:B0-----:R-:W-:Y:S05]  /*dbe0*/  @P0 BRA `(.L_x_1045) ;  /* 0x00000000007c0947 */ /* 0x001fea0003800000 */
[----:B------:R-:W-:Y:S02]  /*dbf0*/  ISETP.GE.AND P2, PT, R198, UR8, PT ;  /* 0x00000008c6007c0c */ /* 0x000fe4000bf46270 */
[----:B------:R-:W-:Y:S02]  /*dc00*/  ISETP.GE.AND P1, PT, R16, UR8, PT ;  /* 0x0000000810007c0c */ /* 0x000fe4000bf26270 */
[----:B------:R-:W-:Y:S02]  /*dc10*/  ISETP.GE.AND P5, PT, R197, UR8, PT ;  /* 0x00000008c5007c0c */ /* 0x000fe4000bfa6270 */
[----:B------:R-:W-:-:S07]  /*dc20*/  ISETP.GE.AND P3, PT, R196, UR8, PT ;  /* 0x00000008c4007c0c */ /* 0x000fce000bf66270 */
[-C--:B-1----:R-:W-:Y:S02]  /*dc30*/  @!P2 LEA R10, P0, R198, R8.reuse, 0x1 ;  /* 0x00000008c60aa211 */ /* 0x082fe400078008ff */
[----:B--2---:R-:W-:Y:S02]  /*dc40*/  @!P1 IMAD.WIDE R4, R16, 0x2, R8 ;  /* 0x0000000210049825 */ /* 0x004fe400078e0208 */
        /* <DEDUP_REMOVED lines=12> */
[----:B0-----:R-:W-:-:S02]  /*dd10*/  @!P1 LEA R10, P6, R194, R8, 0x1 ;  /* 0x00000008c20a9211 */ /* 0x001fc400078c08ff */
[CC--:B------:R-:W-:Y:S01]  /*dd20*/  @!P2 LEA R4, P5, R195.reuse, R8.reuse, 0x1 ;  /* 0x00000008c304a211 */ /* 0x0c0fe200078a08ff */
        /* <DEDUP_REMOVED lines=11> */
.L_x_1045:
[----:B------:R-:W-:Y:S05]  /*dde0*/  BSYNC B1 ;  /* 0x0000000000017941 */ /* 0x000fea0003800000 */
.L_x_1044:
[----:B------:R-:W-:Y:S01]  /*ddf0*/  VIADD R0, R24, 0x20 ;  /* 0x0000002018007836 */ /* 0x000fe20000000000 */
[----:B--23--:R0:W2:Y:S04]  /*de00*/  SHFL.IDX PT, R9, R3, 0x1, 0x181f ;  /* 0x00381f0003097f89 */ /* 0x00c0a800000e0000 */
[----:B------:R-:W-:Y:S01]  /*de10*/  ISETP.GE.AND P0, PT, R0, R23, PT ;  /* 0x000000170000720c */ /* 0x000fe20003f06270 */
[----:B-1----:R0:W1:-:S12]  /*de20*/  SHFL.IDX PT, R8, R7, 0x1, 0x181f ;  /* 0x00381f0007087f89 */ /* 0x00205800000e0000 */
[----:B0-----:R-:W-:Y:S05]  /*de30*/  @P0 BRA `(.L_x_1038) ;  /* 0x00000000007c0947 */ /* 0x001fea0003800000 */
[----:B------:R-:W-:Y:S02]  /*de40*/  ISETP.GE.AND P1, PT, R16, UR8, PT ;  /* 0x0000000810007c0c */ /* 0x000fe4000bf26270 */
[----:B------:R-:W-:Y:S02]  /*de50*/  ISETP.GE.AND P5, PT, R198, UR8, PT ;  /* 0x00000008c6007c0c */ /* 0x000fe4000bfa6270 */
[----:B------:R-:W-:Y:S02]  /*de60*/  ISETP.GE.AND P4, PT, R197, UR8, PT ;  /* 0x00000008c5007c0c */ /* 0x000fe4000bf86270 */
[----:B------:R-:W-:Y:S02]  /*de70*/  ISETP.GE.AND P3, PT, R196, UR8, PT ;  /* 0x00000008c4007c0c */ /* 0x000fe4000bf66270 */
[----:B------:R-:W-:-:S05]  /*de80*/  ISETP.GE.AND P2, PT, R195, UR8, PT ;  /* 0x00000008c3007c0c */ /* 0x000fca000bf46270 */
[----:B-12---:R-:W-:Y:S02]  /*de90*/  @!P1 IMAD.WIDE R4, R16, 0x2, R8 ;  /* 0x0000000210049825 */ /* 0x006fe400078e0208 */
        /* <DEDUP_REMOVED lines=9> */
[CC--:B------:R-:W-:Y:S02]  /*df30*/  @!P2 LEA R20, P6, R195.reuse, R8.reuse, 0x1 ;  /* 0x00000008c314a211 */ /* 0x0c0fe400078c08ff */
[-C--:B------:R-:W-:Y:S01]  /*df40*/  @!P3 LEA.HI.X R15, R196, R9.reuse, R31, 0x1, P5 ;  /* 0x00000009c40fb211 */ /* 0x080fe200028f0c1f */
[----:B------:R1:W-:Y:S01]  /*df50*/  @!P4 ST.E.128 desc[UR44][R12.64], RZ ;  /* 0x000000ff0c00c985 */ /* 0x0003e2000c101d2c */
[----:B------:R-:W-:Y:S02]  /*df60*/  LOP3.LUT P5, RZ, R22, 0x80, RZ, 0xc0, !PT ;  /* 0x0000008016ff7812 */ /* 0x000fe400078ac0ff */
[----:B------:R-:W-:Y:S01]  /*df70*/  @!P2 LEA.HI.X R21, R195, R9, R25, 0x1, P6 ;  /* 0x00000009c315a211 */ /* 0x000fe200030f0c19 */
[----:B------:R1:W-:Y:S01]  /*df80*/  @!P3 ST.E.128 desc[UR44][R14.64], RZ ;  /* 0x000000ff0e00b985 */ /* 0x0003e2000c101d2c */
[----:B0-----:R-:W-:-:S03]  /*df90*/  @!P1 LEA R4, P6, R194, R8, 0x1 ;  /* 0x00000008c2049211 */ /* 0x001fc600078c08ff */
        /* <DEDUP_REMOVED lines=9> */
.L_x_1038:
[----:B------:R-:W-:Y:S05]  /*e030*/  BSYNC B0 ;  /* 0x0000000000007941 */ /* 0x000fea0003800000 */
.L_x_1031:
[----:B------:R-:W-:Y:S02]  /*e040*/  ULDC UR6, c[0x0][0xd3c] ;  /* 0x00034f0000067ab9 */ /* 0x000fe40000000800 */
[----:B------:R-:W-:-:S06]  /*e050*/  UISETP.GE.AND UP0, UPT, UR5, UR6, UPT ;  /* 0x000000060500728c */ /* 0x000fcc000bf06270 */
[----:B------:R-:W-:-:S13]  /*e060*/  PLOP3.LUT P0, PT, PT, PT, UP0, 0x80, 0x0 ;  /* 0x000000000000781c */ /* 0x000fda0003f0f008 */
[----:B------:R-:W-:Y:S05]  /*e070*/  @!P0 BRA `(.L_x_1046) ;  /* 0xffffff3000b88947 */ /* 0x000fea000383ffff */
[----:B------:R-:W-:Y:S05]  /*e080*/  EXIT ;  /* 0x000000000000794d */ /* 0x000fea0003800000 */
.L_x_995:
        /* <DEDUP_REMOVED lines=16> */
.L_x_1047:
        /* <DEDUP_REMOVED lines=43> */
.L_x_1051:
        /* <DEDUP_REMOVED lines=35> */
.L_x_1049:
        /* <DEDUP_REMOVED lines=18> */
.L_x_1052:
        /* <DEDUP_REMOVED lines=57> */
.L_x_1050:
[----:B------:R-:W-:Y:S01]  /*eb20*/  ULDC UR4, c[0x0][0xd3c] ;  /* 0x00034f0000047ab9 */ /* 0x000fe20000000800 */
[----:B------:R-:W-:Y:S02]  /*eb30*/  IMAD.MOV.U32 R25, RZ, RZ, RZ ;  /* 0x000000ffff197224 */ /* 0x000fe400078e00ff */
[----:B------:R-:W-:Y:S02]  /*eb40*/  IMAD.U32 R24, RZ, RZ, UR6 ;  /* 0x00000006ff187e24 */ /* 0x000fe4000f8e00ff */
[----:B------:R-:W-:Y:S02]  /*eb50*/  IMAD.MOV.U32 R26, RZ, RZ, RZ ;  /* 0x000000ffff1a7224 */ /* 0x000fe400078e00ff */
[----:B------:R-:W-:-:S07]  /*eb60*/  IMAD.U32 R27, RZ, RZ, UR4 ;  /* 0x00000004ff1b7e24 */ /* 0x000fce000f8e00ff */
.L_x_1053:
[----:B------:R-:W-:-:S13]  /*eb70*/  ISETP.NE.AND P0, PT, R7, RZ, PT ;  /* 0x000000ff0700720c */ /* 0x000fda0003f05270 */
[----:B------:R-:W0:Y:S01]  /*eb80*/  @!P0 S2R R3, SR_CgaCtaId ;  /* 0x0000000000038919 */ /* 0x000e220000008800 */
[----:B------:R-:W-:-:S04]  /*eb90*/  @!P0 MOV R2, 0x400 ;  /* 0x0000040000028802 */ /* 0x000fc80000000f00 */
[----:B0-----:R-:W-:-:S05]  /*eba0*/  @!P0 LEA R2, R3, R2, 0x18 ;  /* 0x0000000203028211 */ /* 0x001fca00078ec0ff */
[----:B------:R1:W-:Y:S01]  /*ebb0*/  @!P0 STS.128 [R2+0x388d0], R24 ;  /* 0x0388d01802008388 */ /* 0x0003e20000000c00 */
[----:B------:R-:W-:Y:S06]  /*ebc0*/  BAR.ARV 0x5, 0x180 ;  /* 0x0146000000007b1d */ /* 0x000fec0000002000 */
.L_x_1048:
[----:B------:R2:W-:Y:S01]  /*ebd0*/  STL [R1+0x24], RZ ;  /* 0x000024ff01007387 */ /* 0x0005e20000100800 */
[----:B------:R-:W-:Y:S01]  /*ebe0*/  ULDC UR4, c[0x0][0xd3c] ;  /* 0x00034f0000047ab9 */ /* 0x000fe20000000800 */
[----:B------:R-:W-:Y:S01]  /*ebf0*/  IMAD.MOV.U32 R23, RZ, RZ, 0x1 ;  /* 0x00000001ff177424 */ /* 0x000fe200078e00ff */
[----:B0-----:R-:W-:Y:S01]  /*ec00*/  ISETP.GE.AND P0, PT, R27, UR4, PT ;  /* 0x000000041b007c0c */ /* 0x001fe2000bf06270 */
[----:B------:R-:W-:-:S12]  /*ec10*/  IMAD.MOV.U32 R18, RZ, RZ, RZ ;  /* 0x000000ffff127224 */ /* 0x000fd800078e00ff */
[----:B--2---:R-:W-:Y:S05]  /*ec20*/  @P0 BRA `(.L_x_1054) ;  /* 0x00000058006c0947 */ /* 0x004fea0003800000 */
[----:B------:R-:W0:Y:S01]  /*ec30*/  S2UR UR5, SR_CgaCtaId ;  /* 0x00000000000579c3 */ /* 0x000e220000008800 */
[----:B------:R2:W-:Y:S01]  /*ec40*/  STL [R1+0x24], RZ ;  /* 0x000024ff01007387 */ /* 0x0005e20000100800 */
[C---:B-1----:R-:W-:Y:S01]  /*ec50*/  IMAD.SHL.U32 R2, R0.reuse, 0x8, RZ ;  /* 0x0000000800027824 */ /* 0x042fe200078e00ff */
[----:B------:R-:W-:Y:S01]  /*ec60*/  UMOV UR4, 0x400 ;  /* 0x0000040000047882 */ /* 0x000fe20000000000 */
[----:B------:R-:W-:Y:S01]  /*ec70*/  LOP3.LUT R4, R0, 0x7f, RZ, 0xc0, !PT ;  /* 0x0000007f00047812 */ /* 0x000fe200078ec0ff */
[----:B------:R-:W-:Y:S01]  /*ec80*/  BSSY B8, `(.L_x_1054) ;  /* 0x0000595000087945 */ /* 0x000fe20003800000 */
[----:B------:R-:W-:Y:S01]  /*ec90*/  IMAD.MOV.U32 R23, RZ, RZ, 0x1 ;  /* 0x00000001ff177424 */ /* 0x000fe200078e00ff */
[----:B------:R-:W-:Y:S01]  /*eca0*/  LOP3.LUT R3, R2, 0x1f8, RZ, 0xc0, !PT ;  /* 0x000001f802037812 */ /* 0x000fe200078ec0ff */
[----:B------:R-:W-:Y:S01]  /*ecb0*/  IMAD.MOV.U32 R18, RZ, RZ, RZ ;  /* 0x000000ffff127224 */ /* 0x000fe200078e00ff */
[----:B------:R-:W-:Y:S01]  /*ecc0*/  SHF.R.U32.HI R5, RZ, 0x3, R4 ;  /* 0x00000003ff057819 */ /* 0x000fe20000011604 */
[----:B------:R-:W-:Y:S01]  /*ecd0*/  ULOP3.LUT UR36, UR39, 0x2, URZ, 0xfc, !UPT ;  /* 0x0000000227247892 */ /* 0x000fe2000f8efc3f */
[----:B------:R-:W-:Y:S01]  /*ece0*/  LOP3.LUT R3, R3, 0x38, R0, 0x78, !PT ;  /* 0x0000003803037812 */ /* 0x000fe200078e7800 */
[----:B------:R-:W-:Y:S01]  /*ecf0*/  IMAD.SHL.U32 R0, R0, 0x10, RZ ;  /* 0x0000001000007824 */ /* 0x000fe200078e00ff */
[----:B------:R-:W-:Y:S01]  /*ed00*/  LOP3.LUT R4, R2, 0x38, RZ, 0xc0, !PT ;  /* 0x0000003802047812 */ /* 0x000fe200078ec0ff */
[----:B------:R-:W-:Y:S01]  /*ed10*/  ULDC UR37, c[0x0][0xc] ;  /* 0x0000030000257ab9 */ /* 0x000fe20000000800 */
[----:B------:R-:W-:-:S02]  /*ed20*/  LOP3.LUT R34, R3, 0x200, R2, 0xf8, !PT ;  /* 0x0000020003227812 */ /* 0x000fc400078ef802 */
[----:B------:R-:W-:Y:S02]  /*ed30*/  LOP3.LUT R2, R5, 0x70, R0, 0xf8, !PT ;  /* 0x0000007005027812 */ /* 0x000fe400078ef800 */
[C---:B------:R-:W-:Y:S02]  /*ed40*/  LOP3.LUT R0, R4.reuse, 0x40, RZ, 0xfc, !PT ;  /* 0x0000004004007812 */ /* 0x040fe400078efcff */
[C---:B------:R-:W-:Y:S02]  /*ed50*/  LOP3.LUT R3, R4.reuse, 0x80, RZ, 0xfc, !PT ;  /* 0x0000008004037812 */ /* 0x040fe400078efcff */
[C---:B------:R-:W-:Y:S01]  /*ed60*/  LOP3.LUT R2, R4.reuse, 0xc0, RZ, 0xfc, !PT ;  /* 0x000000c004027812 */ /* 0x040fe200078efcff */
[----:B0-----:R-:W-:Y:S01]  /*ed70*/  ULEA UR4, UR5, UR4, 0x18 ;  /* 0x0000000405047291 */ /* 0x001fe2000f8ec03f */
[C---:B------:R-:W-:Y:S02]  /*ed80*/  LOP3.LUT R0, R4.reuse, 0x100, RZ, 0xfc, !PT ;  /* 0x0000010004007812 */ /* 0x040fe400078efcff */
[----:B------:R-:W-:-:S02]  /*ed90*/  LOP3.LUT R3, R4, 0x140, RZ, 0xfc, !PT ;  /* 0x0000014004037812 */ /* 0x000fc400078efcff */
[C---:B------:R-:W-:Y:S01]  /*eda0*/  LOP3.LUT R2, R4.reuse, 0x180, RZ, 0xfc, !PT ;  /* 0x0000018004027812 */ /* 0x040fe200078efcff */
[----:B------:R-:W-:Y:S01]  /*edb0*/  IMAD.U32 R17, RZ, RZ, UR4 ;  /* 0x00000004ff117e24 */ /* 0x000fe2000f8e00ff */
[----:B------:R-:W-:-:S03]  /*edc0*/  LOP3.LUT R0, R4, 0x1c0, RZ, 0xfc, !PT ;  /* 0x000001c004007812 */ /* 0x000fc600078efcff */
[----:B--2---:R-:W-:-:S07]  /*edd0*/  IMAD R19, R34, 0x2, R17 ;  /* 0x0000000222137824 */ /* 0x004fce00078e0211 */
.L_x_1121:
[----:B------:R-:W0:Y:S02]  /*ede0*/  LDC.64 R2, c[0x0][0xd88] ;  /* 0x00036200ff027b82 */ /* 0x000e240000000a00 */
[----:B0-----:R-:W-:-:S05]  /*edf0*/  IMAD.WIDE R2, R27, 0x4, R2 ;  /* 0x000000041b027825 */ /* 0x001fca00078e0202 */
[----:B--2---:R-:W2:Y:S01]  /*ee00*/  LDG.E R35, desc[UR44][R2.64] ;  /* 0x0000002c02237981 */ /* 0x004ea2000c1e1900 */
[----:B------:R-:W-:Y:S05]  /*ee10*/  YIELD ;  /* 0x0000000000007946 */ /* 0x000fea0003800000 */
[----:B------:R-:W-:Y:S01]  /*ee20*/  ULDC.64 UR4, c[0x0][0xb20] ;  /* 0x0002c80000047ab9 */ /* 0x000fe20000000a00 */
[----:B------:R-:W-:Y:S01]  /*ee30*/  IMAD.MOV.U32 R32, RZ, RZ, RZ ;  /* 0x000000ffff207224 */ /* 0x000fe200078e00ff */
[----:B------:R-:W-:Y:S01]  /*ee40*/  ISETP.NE.U32.AND P0, PT, RZ, UR4, PT ;  /* 0x00000004ff007c0c */ /* 0x000fe2000bf05070 */
[----:B------:R-:W-:-:S03]  /*ee50*/  ULDC.64 UR6, c[0x0][0xb10] ;  /* 0x0002c40000067ab9 */ /* 0x000fc60000000a00 */
[----:B------:R-:W-:Y:S01]  /*ee60*/  ISETP.NE.AND.EX P0, PT, RZ, UR5, PT, P0 ;  /* 0x00000005ff007c0c */ /* 0x000fe2000bf05300 */
[----:B------:R-:W-:Y:S01]  /*ee70*/  IMAD.MOV.U32 R36, RZ, RZ, RZ ;  /* 0x000000ffff247224 */ /* 0x000fe200078e00ff */
[----:B--2---:R-:W-:-:S11]  /*ee80*/  SHF.R.S32.HI R0, RZ, 0x1f, R35 ;  /* 0x0000001fff007819 */ /* 0x004fd60000011423 */
[C---:B------:R-:W-:Y:S01]  /*ee90*/  @P0 LEA R2, P1, R35.reuse, UR4, 0x2 ;  /* 0x0000000423020c11 */ /* 0x040fe2000f8210ff */
[C---:B------:R-:W-:Y:S01]  /*eea0*/  IMAD.SHL.U32 R22, R35.reuse, 0x4, RZ ;  /* 0x0000000423167824 */ /* 0x040fe200078e00ff */
[C-C-:B------:R-:W-:Y:S01]  /*eeb0*/  SHF.L.U64.HI R30, R35.reuse, 0x2, R0.reuse ;  /* 0x00000002231e7819 */ /* 0x140fe20000010200 */
[----:B------:R0:W-:Y:S01]  /*eec0*/  STL [R1+0xc], R0 ;  /* 0x00000c0001007387 */ /* 0x0001e20000100800 */
[----:B------:R-:W-:Y:S01]  /*eed0*/  @P0 LEA.HI.X R3, R35, UR5, R0, 0x2, P1 ;  /* 0x0000000523030c11 */ /* 0x000fe200088f1400 */
[----:B------:R-:W-:-:S04]  /*eee0*/  ULDC.64 UR4, c[0x0][0xaf8] ;  /* 0x0002be0000047ab9 */ /* 0x000fc80000000a00 */
[----:B-1----:R1:W5:Y:S01]  /*eef0*/  @P0 LDG.E R32, desc[UR44][R2.64] ;  /* 0x0000002c02200981 */ /* 0x002362000c1e1900 */
        /* <DEDUP_REMOVED lines=12> */
[----:B0-----:R-:W2:Y:S01]  /*efc0*/  @P0 LDG.E R0, desc[UR44][R4.64] ;  /* 0x0000002c04000981 */ /* 0x001ea2000c1e1900 */
        /* <DEDUP_REMOVED lines=17> */
.L_x_1055:
        /* <DEDUP_REMOVED lines=9> */
.L_x_1056:
[----:B------:R-:W-:Y:S02]  /*f170*/  ULDC.64 UR4, c[0x0][0xb00] ;  /* 0x0002c00000047ab9 */ /* 0x000fe40000000a00 */
[----:B------:R-:W-:-:S04]  /*f180*/  ISETP.NE.U32.AND P0, PT, RZ, UR4, PT ;  /* 0x00000004ff007c0c */ /* 0x000fc8000bf05070 */
[----:B------:R-:W-:-:S13]  /*f190*/  ISETP.NE.AND.EX P0, PT, RZ, UR5, PT, P0 ;  /* 0x00000005ff007c0c */ /* 0x000fda000bf05300 */
[----:B------:R-:W-:Y:S05]  /*f1a0*/  @!P0 BRA `(.L_x_1057) ;  /* 0x0000000000148947 */ /* 0x000fea0003800000 */
[----:B-1----:R-:W1:Y:S02]  /*f1b0*/  LDC.64 R2, c[0x0][0xb00] ;  /* 0x0002c000ff027b82 */ /* 0x002e640000000a00 */
[----:B-1----:R-:W-:-:S05]  /*f1c0*/  IMAD.WIDE R2, R28, 0x4, R2 ;  /* 0x000000041c027825 */ /* 0x002fca00078e0202 */
[----:B------:R-:W3:Y:S04]  /*f1d0*/  LDG.E R29, desc[UR44][R2.64] ;  /* 0x0000002c021d7981 */ /* 0x000ee8000c1e1900 */
[----:B0-2---:R-:W3:Y:S02]  /*f1e0*/  LDG.E R0, desc[UR44][R2.64+0x4] ;  /* 0x0000042c02007981 */ /* 0x005ee4000c1e1900 */
[----:B---3--:R-:W-:-:S07]  /*f1f0*/  IMAD.IADD R29, R0, 0x1, -R29 ;  /* 0x00000001001d7824 */ /* 0x008fce00078e0a1d */
.L_x_1057:
[----:B-----5:R-:W-:Y:S01]  /*f200*/  IMAD.IADD R29, R29, 0x1, -R32 ;  /* 0x000000011d1d7824 */ /* 0x020fe200078e0a20 */
[C---:B012---:R-:W-:Y:S01]  /*f210*/  LOP3.LUT R0, R26.reuse, 0xff000000, RZ, 0xc0, !PT ;  /* 0xff0000001a007812 */ /* 0x047fe200078ec0ff */
[----:B------:R-:W-:Y:S01]  /*f220*/  BSSY B0, `(.L_x_1058) ;  /* 0x0000028000007945 */ /* 0x000fe20003800000 */
[----:B------:R-:W-:Y:S01]  /*f230*/  LOP3.LUT R4, R26, 0xff0000, RZ, 0xc0, !PT ;  /* 0x00ff00001a047812 */ /* 0x000fe200078ec0ff */
[----:B------:R-:W-:Y:S01]  /*f240*/  IMAD.MOV.U32 R2, RZ, RZ, RZ ;  /* 0x000000ffff027224 */ /* 0x000fe200078e00ff */
[C---:B------:R-:W-:Y:S02]  /*f250*/  ISETP.GE.AND P0, PT, R29.reuse, 0x1, PT ;  /* 0x000000011d00780c */ /* 0x040fe40003f06270 */
[----:B------:R-:W-:Y:S01]  /*f260*/  SHF.R.U32.HI R3, RZ, 0x8, R0 ;  /* 0x00000008ff037819 */ /* 0x000fe20000011600 */
[----:B------:R-:W-:-:S03]  /*f270*/  VIADD R0, R29, 0x3f ;  /* 0x0000003f1d007836 */ /* 0x000fc60000000000 */
[----:B------:R-:W-:Y:S02]  /*f280*/  LEA.HI R4, R4, R3, RZ, 0x10 ;  /* 0x0000000304047211 */ /* 0x000fe400078f80ff */
[----:B------:R-:W-:-:S04]  /*f290*/  SHF.R.S32.HI R3, RZ, 0x1f, R0 ;  /* 0x0000001fff037819 */ /* 0x000fc80000011400 */
[----:B------:R-:W-:-:S04]  /*f2a0*/  LEA.HI R0, R3, R0, RZ, 0x6 ;  /* 0x0000000003007211 */ /* 0x000fc800078f30ff */
        /* <DEDUP_REMOVED lines=31> */
.L_x_1059:
[----:B------:R-:W-:Y:S05]  /*f4a0*/  BSYNC B0 ;  /* 0x0000000000007941 */ /* 0x000fea0003800000 */
.L_x_1058:
        /* <DEDUP_REMOVED lines=24> */
.L_x_1061:
        /* <DEDUP_REMOVED lines=20> */
.L_x_1064:
[----:B------:R-:W-:Y:S05]  /*f770*/  BSYNC B6 ;  /* 0x0000000000067941 */ /* 0x000fea0003800000 */
.L_x_1063:
        /* <DEDUP_REMOVED lines=20> */
.L_x_1067:
        /* <DEDUP_REMOVED lines=15> */
.L_x_1066:
[----:B------:R-:W-:Y:S05]  /*f9b0*/  BSYNC B6 ;  /* 0x0000000000067941 */ /* 0x000fea0003800000 */
.L_x_1065:
[----:B------:R-:W2:Y:S01]  /*f9c0*/  LDL R33, [R1+0x18] ;  /* 0x0000180001217983 */ /* 0x000ea20000100800 */
[----:B------:R-:W-:Y:S01]  /*f9d0*/  ULDC.64 UR4, c[0x0][0xaf0] ;  /* 0x0002bc0000047ab9 */ /* 0x000fe20000000a00 */
[----:B------:R-:W0:Y:S01]  /*f9e0*/  LDC R20, c[0x0][0x430] ;  /* 0x00010c00ff147b82 */ /* 0x000e220000000800 */
[----:B------:R-:W-:Y:S01]  /*f9f0*/  ISETP.NE.U32.AND P0, PT, RZ, UR4, PT ;  /* 0x00000004ff007c0c */ /* 0x000fe2000bf05070 */
[----:B------:R-:W1:Y:S03]  /*fa00*/  S2R R4, SR_TID.X ;  /* 0x0000000000047919 */ /* 0x000e660000002100 */
[----:B------:R-:W-:Y:S01]  /*fa10*/  ISETP.NE.AND.EX P0, PT, RZ, UR5, PT, P0 ;  /* 0x00000005ff007c0c */ /* 0x000fe2000bf05300 */
[----:B------:R-:W3:-:S12]  /*fa20*/  S2R R0, SR_TID.X ;  /* 0x0000000000007919 */ /* 0x000ed80000002100 */
[----:B------:R-:W-:Y:S01]  /*fa30*/  @P0 IADD3 R2, P1, R22, UR4, RZ ;  /* 0x0000000416020c10 */ /* 0x000fe2000ff3e0ff */
[----:B------:R-:W-:-:S03]  /*fa40*/  ULDC UR4, c[0x0][0x320] ;  /* 0x0000c80000047ab9 */ /* 0x000fc60000000800 */
[----:B------:R-:W-:Y:S01]  /*fa50*/  @P0 IADD3.X R3, R30, UR5, RZ, P1, !PT ;  /* 0x000000051e030c10 */ /* 0x000fe20008ffe4ff */
[----:B------:R-:W4:Y:S04]  /*fa60*/  S2R R21, SR_TID.X ;  /* 0x0000000000157919 */ /* 0x000f280000002100 */
[----:B------:R0:W5:Y:S01]  /*fa70*/  @P0 LDG.E R28, desc[UR44][R2.64] ;  /* 0x0000002c021c0981 */ /* 0x000162000c1e1900 */
[----:B------:R-:W-:Y:S01]  /*fa80*/  LOP3.LUT R16, R16, 0xfffffdff, RZ, 0xc0, !PT ;  /* 0xfffffdff10107812 */ /* 0x000fe200078ec0ff */
[----:B------:R-:W-:Y:S01]  /*fa90*/  UMOV UR5, 0xffffffff ;  /* 0xffffffff00057882 */ /* 0x000fe20000000000 */
[----:B-1----:R-:W-:Y:S02]  /*faa0*/  IMAD.SHL.U32 R4, R4, 0x8, RZ ;  /* 0x0000000804047824 */ /* 0x002fe400078e00ff */
[----:B---3--:R-:W-:-:S03]  /*fab0*/  IMAD.SHL.U32 R0, R0, 0x8, RZ ;  /* 0x0000000800007824 */ /* 0x008fc600078e00ff */
[----:B------:R-:W-:-:S04]  /*fac0*/  LOP3.LUT R4, R4, 0x38, RZ, 0xc0, !PT ;  /* 0x0000003804047812 */ /* 0x000fc800078ec0ff */
[C---:B------:R-:W-:Y:S02]  /*fad0*/  LOP3.LUT R5, R4.reuse, 0x40, RZ, 0xfc, !PT ;  /* 0x0000004004057812 */ /* 0x040fe400078efcff */
[----:B------:R-:W-:Y:S02]  /*fae0*/  LOP3.LUT R4, R4, 0x180, RZ, 0xfc, !PT ;  /* 0x0000018004047812 */ /* 0x000fe400078efcff */
[----:B------:R-:W-:Y:S02]  /*faf0*/  ISETP.GE.AND P0, PT, R5, UR4, PT ;  /* 0x0000000405007c0c */ /* 0x000fe4000bf06270 */
[----:B------:R-:W-:Y:S02]  /*fb00*/  LOP3.LUT R0, R0, 0x38, RZ, 0xc0, !PT ;  /* 0x0000003800007812 */ /* 0x000fe400078ec0ff */
[----:B------:R-:W-:Y:S02]  /*fb10*/  ISETP.GE.AND P1, PT, R4, UR4, PT ;  /* 0x0000000404007c0c */ /* 0x000fe4000bf26270 */
[----:B------:R-:W-:-:S02]  /*fb20*/  LOP3.LUT R4, R0, 0x1c0, RZ, 0xfc, !PT ;  /* 0x000001c000047812 */ /* 0x000fc400078efcff */
[----:B------:R-:W-:Y:S01]  /*fb30*/  LOP3.LUT R0, R0, 0x80, RZ, 0xfc, !PT ;  /* 0x0000008000007812 */ /* 0x000fe200078efcff */
[----:B----4-:R-:W-:Y:S01]  /*fb40*/  IMAD.SHL.U32 R21, R21, 0x8, RZ ;  /* 0x0000000815157824 */ /* 0x010fe200078e00ff */
[----:B------:R-:W-:Y:S02]  /*fb50*/  SEL R8, RZ, 0x40, P1 ;  /* 0x00000040ff087807 */ /* 0x000fe40000800000 */
[----:B------:R-:W-:Y:S02]  /*fb60*/  ISETP.GE.AND P5, PT, R0, UR4, PT ;  /* 0x0000000400007c0c */ /* 0x000fe4000bfa6270 */
[----:B------:R-:W-:Y:S01]  /*fb70*/  @P0 LOP3.LUT R16, R16, 0x200, RZ, 0xfc, !PT ;  /* 0x0000020010100812 */ /* 0x000fe200078efcff */
[----:B------:R-:W1:Y:S01]  /*fb80*/  S2R R0, SR_TID.X ;  /* 0x0000000000007919 */ /* 0x000e620000002100 */
[----:B------:R-:W-:Y:S02]  /*fb90*/  ISETP.GE.AND P0, PT, R4, UR4, PT ;  /* 0x0000000404007c0c */ /* 0x000fe4000bf06270 */
[----:B------:R-:W-:Y:S01]  /*fba0*/  LOP3.LUT R21, R21, 0x38, RZ, 0xc0, !PT ;  /* 0x0000003815157812 */ /* 0x000fe200078ec0ff */
[----:B------:R-:W3:Y:S01]  /*fbb0*/  S2R R4, SR_TID.X ;  /* 0x0000000000047919 */ /* 0x000ee20000002100 */
        /* <DEDUP_REMOVED lines=8> */
[----:B-1----:R-:W-:-:S03]  /*fc40*/  IMAD.SHL.U32 R0, R0, 0x8, RZ ;  /* 0x0000000800007824 */ /* 0x002fc600078e00ff */
[----:B------:R-:W-:Y:S01]  /*fc50*/  LOP3.LUT R16, R16, 0xffffffef, RZ, 0xc0, !PT ;  /* 0xffffffef10107812 */ /* 0x000fe200078ec0ff */
[----:B---3--:R-:W-:Y:S01]  /*fc60*/  IMAD.SHL.U32 R4, R4, 0x8, RZ ;  /* 0x0000000804047824 */ /* 0x008fe200078e00ff */
[----:B------:R-:W-:-:S04]  /*fc70*/  LOP3.LUT R0, R0, 0x38, RZ, 0xc0, !PT ;  /* 0x0000003800007812 */ /* 0x000fc800078ec0ff */
[----:B------:R-:W-:Y:S02]  /*fc80*/  LOP3.LUT R4, R4, 0x38, RZ, 0xc0, !PT ;  /* 0x0000003804047812 */ /* 0x000fe400078ec0ff */
[----:B------:R-:W-:Y:S02]  /*fc90*/  LOP3.LUT R0, R0, 0x100, RZ, 0xfc, !PT ;  /* 0x0000010000007812 */ /* 0x000fe400078efcff */
[----:B------:R-:W-:Y:S02]  /*fca0*/  LOP3.LUT R4, R4, 0xc0, RZ, 0xfc, !PT ;  /* 0x000000c004047812 */ /* 0x000fe400078efcff */
[----:B------:R-:W-:Y:S02]  /*fcb0*/  ISETP.GE.AND P3, PT, R0, UR4, PT ;  /* 0x0000000400007c0c */ /* 0x000fe4000bf66270 */
[----:B------:R-:W-:-:S13]  /*fcc0*/  ISETP.GE.AND P4, PT, R4, UR4, PT ;  /* 0x0000000404007c0c */ /* 0x000fda000bf86270 */
[----:B------:R-:W-:-:S04]  /*fcd0*/  @P4 LOP3.LUT R16, R16, 0x10, RZ, 0xfc, !PT ;  /* 0x0000001010104812 */ /* 0x000fc800078efcff */
[----:B------:R-:W-:-:S04]  /*fce0*/  LOP3.LUT R16, R16, 0xfffffffb, RZ, 0xc0, !PT ;  /* 0xfffffffb10107812 */ /* 0x000fc800078ec0ff */
[----:B------:R-:W-:-:S04]  /*fcf0*/  LOP3.LUT R16, R16, 0xfffffff7, RZ, 0xc0, !PT ;  /* 0xfffffff710107812 */ /* 0x000fc800078ec0ff */
[----:B------:R-:W-:-:S04]  /*fd00*/  @P3 LOP3.LUT R16, R16, 0x8, RZ, 0xfc, !PT ;  /* 0x0000000810103812 */ /* 0x000fc800078efcff */
[----:B------:R-:W-:Y:S02]  /*fd10*/  @P2 LOP3.LUT R16, R16, 0x4, RZ, 0xfc, !PT ;  /* 0x0000000410102812 */ /* 0x000fe400078efcff */
[----:B--2---:R-:W-:Y:S01]  /*fd20*/  LEA R0, R33, 0xffffffc0, 0x6 ;  /* 0xffffffc021007811 */ /* 0x004fe200078e30ff */
[----:B0-----:R-:W-:Y:S06]  /*fd30*/  BRA.DIV UR5, `(.L_x_1068) ;  /* 0x0000004e05987947 */ /* 0x001fec000b800000 */
.L_x_1139:
[----:B------:R-:W0:Y:S01]  /*fd40*/  S2R R2, SR_TID.X ;  /* 0x0000000000027919 */ /* 0x000e220000002100 */
[----:B------:R-:W-:Y:S01]  /*fd50*/  ISETP.NE.AND P1, PT, R20, 0x1, PT ;  /* 0x000000011400780c */ /* 0x000fe20003f25270 */
[----:B------:R-:W-:Y:S01]  /*fd60*/  IMAD.MOV.U32 R37, RZ, RZ, RZ ;  /* 0x000000ffff257224 */ /* 0x000fe200078e00ff */
[----:B-----5:R-:W-:Y:S01]  /*fd70*/  SHF.R.S32.HI R33, RZ, 0x1f, R28 ;  /* 0x0000001fff217819 */ /* 0x020fe2000001141c */
[----:B------:R-:W1:Y:S01]  /*fd80*/  S2R R10, SR_TID.X ;  /* 0x00000000000a7919 */ /* 0x000e620000002100 */
[C---:B------:R-:W-:Y:S02]  /*fd90*/  LOP3.LUT P6, RZ, R16.reuse, 0x400, RZ, 0xc0, !PT ;  /* 0x0000040010ff7812 */ /* 0x040fe400078cc0ff */
[----:B------:R-:W-:-:S07]  /*fda0*/  LOP3.LUT R16, R16, 0xffffdfff, RZ, 0xc0, !PT ;  /* 0xffffdfff10107812 */ /* 0x000fce00078ec0ff */
[----:B------:R-:W2:Y:S01]  /*fdb0*/  @P1 LDC R3, c[0x0][0x434] ;  /* 0x00010d00ff031b82 */ /* 0x000ea20000000800 */
[----:B------:R-:W-:Y:S02]  /*fdc0*/  @P1 LOP3.LUT R16, R16, 0x2000, RZ, 0xfc, !PT ;  /* 0x0000200010101812 */ /* 0x000fe400078efcff */
[----:B0-----:R-:W-:Y:S01]  /*fdd0*/  LOP3.LUT R2, R2, 0x7f, RZ, 0xc0, !PT ;  /* 0x0000007f02027812 */ /* 0x001fe200078ec0ff */
[----:B-1----:R-:W-:-:S03]  /*fde0*/  IMAD.SHL.U32 R10, R10, 0x10, RZ ;  /* 0x000000100a0a7824 */ /* 0x002fc600078e00ff */
[----:B------:R-:W-:-:S04]  /*fdf0*/  SHF.R.U32.HI R2, RZ, 0x3, R2 ;  /* 0x00000003ff027819 */ /* 0x000fc80000011602 */
[----:B------:R-:W-:Y:S02]  /*fe00*/  LOP3.LUT R10, R2, 0x70, R10, 0xf8, !PT ;  /* 0x00000070020a7812 */ /* 0x000fe400078ef80a */
[----:B------:R-:W0:Y:S03]  /*fe10*/  @P1 LDC R2, c[0x0][0x438] ;  /* 0x00010e00ff021b82 */ /* 0x000e260000000800 */
[----:B------:R-:W-:-:S05]  /*fe20*/  IMAD.IADD R6, R10, 0x1, R0 ;  /* 0x000000010a067824 */ /* 0x000fca00078e0200 */
[C---:B------:R-:W-:Y:S01]  /*fe30*/  ISETP.GE.AND P0, PT, R6.reuse, R29, PT ;  /* 0x0000001d0600720c */ /* 0x040fe20003f06270 */
[----:B------:R-:W-:-:S03]  /*fe40*/  IMAD.IADD R6, R6, 0x1, R32 ;  /* 0x0000000106067824 */ /* 0x000fc600078e0220 */
[----:B------:R-:W-:Y:S01]  /*fe50*/  ISETP.GT.U32.OR P0, PT, R10, 0x3f, P0 ;  /* 0x0000003f0a00780c */ /* 0x000fe20000704470 */
[----:B--2---:R-:W-:-:S04]  /*fe60*/  @P1 IMAD.HI.U32 R3, R6, R3, RZ ;  /* 0x0000000306031227 */ /* 0x004fc800078e00ff */
[----:B------:R-:W-:Y:S01]  /*fe70*/  IMAD.MOV.U32 R7, RZ, RZ, R6 ;  /* 0x000000ffff077224 */ /* 0x000fe200078e0006 */
[----:B0-----:R-:W-:-:S07]  /*fe80*/  @P1 SHF.R.U32.HI R7, RZ, R2, R3 ;  /* 0x00000002ff071219 */ /* 0x001fce0000011603 */
        /* <DEDUP_REMOVED lines=28> */
[----:B------:R-:W-:Y:S02]  /*10050*/  ISETP.NE.AND P0, PT, R3, 0x3, PT ;  /* 0x000000030300780c */ /* 0x000fe40003f05270 */
[----:B------:R-:W-:Y:S01]  /*10060*/  LOP3.LUT R30, R8, R30, RZ, 0xfc, !PT ;  /* 0x0000001e081e7212 */ /* 0x000fe200078efcff */
[----:B------:R-:W-:Y:S01]  /*10070*/  IMAD R2, R20, R2, R6 ;  /* 0x0000000214027224 */ /* 0x000fe200078e0206 */
[----:B------:R0:W-:Y:S04]  /*10080*/  STL [R1+0x28], R8 ;  /* 0x0000280801007387 */ /* 0x0001e80000100800 */
[----:B------:R0:W-:Y:S05]  /*10090*/  STL [R1], R2 ;  /* 0x0000000201007387 */ /* 0x0001ea0000100800 */
[----:B------:R-:W-:-:S04]  /*100a0*/  @P0 LOP3.LUT R16, R16, 0x1000, RZ, 0xfc, !PT ;  /* 0x0000100010100812 */ /* 0x000fc800078efcff */
[----:B------:R-:W-:-:S04]  /*100b0*/  LOP3.LUT R16, R16, 0xfffffffe, RZ, 0xc0, !PT ;  /* 0xfffffffe10107812 */ /* 0x000fc800078ec0ff */
[----:B------:R-:W-:Y:S01]  /*100c0*/  @P1 LOP3.LUT R16, R16, 0x1, RZ, 0xfc, !PT ;  /* 0x0000000110101812 */ /* 0x000fe200078efcff */
[----:B0-----:R-:W-:Y:S06]  /*100d0*/  @!P0 BRA `(.L_x_1069) ;  /* 0x0000000000048947 */ /* 0x001fec0003800000 */
[----:B------:R-:W-:Y:S01]  /*100e0*/  BPT.TRAP 0x1 ;  /* 0x000000040000795c */ /* 0x000fe20000300000 */
.L_x_1069:
        /* <DEDUP_REMOVED lines=9> */
.L_x_1140:
[----:B------:R-:W-:Y:S05]  /*10180*/  BSYNC B0 ;  /* 0x0000000000007941 */ /* 0x000fea0003800000 */
.L_x_1070:
[----:B------:R-:W0:Y:S01]  /*10190*/  LDL R2, [R1] ;  /* 0x0000000001027983 */ /* 0x000e220000100800 */
[----:B------:R-:W-:Y:S01]  /*101a0*/  ULDC.64 UR4, c[0x0][0x300] ;  /* 0x0000c00000047ab9 */ /* 0x000fe20000000a00 */
[----:B-----5:R-:W-:Y:S01]  /*101b0*/  SHF.R.S32.HI R4, RZ, 0x1f, R37 ;  /* 0x0000001fff047819 */ /* 0x020fe20000011425 */
[----:B------:R-:W-:Y:S01]  /*101c0*/  ULDC.64 UR6, c[0x0][0x2e8] ;  /* 0x0000ba0000067ab9 */ /* 0x000fe20000000a00 */
[----:B------:R-:W1:Y:S01]  /*101d0*/  S2R R7, SR_TID.X ;  /* 0x0000000000077919 */ /* 0x000e620000002100 */
[----:B------:R-:W-:Y:S01]  /*101e0*/  LOP3.LUT R16, R16, 0xfffffffd, RZ, 0xc0, !PT ;  /* 0xfffffffd10107812 */ /* 0x000fe200078ec0ff */
[----:B-1----:R-:W-:-:S05]  /*101f0*/  IMAD.SHL.U32 R7, R7, 0x8, RZ ;  /* 0x0000000807077824 */ /* 0x002fca00078e00ff */
[----:B------:R-:W-:Y:S02]  /*10200*/  LOP3.LUT R7, R7, 0x38, RZ, 0xc0, !PT ;  /* 0x0000003807077812 */ /* 0x000fe400078ec0ff */
[----:B0-----:R-:W-:-:S05]  /*10210*/  SHF.R.S32.HI R0, RZ, 0x1f, R2 ;  /* 0x0000001fff007819 */ /* 0x001fca0000011402 */
[----:B------:R0:W-:Y:S04]  /*10220*/  STL [R1+0x1c], R0 ;  /* 0x00001c0001007387 */ /* 0x0001e80000100800 */
[----:B------:R1:W-:Y:S01]  /*10230*/  STL [R1+0x20], R4 ;  /* 0x0000200401007387 */ /* 0x0003e20000100800 */
[----:B0-----:R-:W-:-:S04]  /*10240*/  IMAD R0, R0, UR4, RZ ;  /* 0x0000000400007c24 */ /* 0x001fc8000f8e02ff */
[C---:B------:R-:W-:Y:S02]  /*10250*/  IMAD R0, R2.reuse, UR5, R0 ;  /* 0x0000000502007c24 */ /* 0x040fe4000f8e0200 */
[----:B------:R-:W-:Y:S01]  /*10260*/  IMAD.WIDE.U32 R2, R2, UR4, RZ ;  /* 0x0000000402027c25 */ /* 0x000fe2000f8e00ff */
[----:B------:R-:W-:-:S03]  /*10270*/  ULDC.64 UR4, c[0x0][0x310] ;  /* 0x0000c40000047ab9 */ /* 0x000fc60000000a00 */
[----:B------:R-:W-:Y:S02]  /*10280*/  IMAD.IADD R3, R3, 0x1, R0 ;  /* 0x0000000103037824 */ /* 0x000fe400078e0200 */
[----:B------:R-:W-:Y:S02]  /*10290*/  IMAD R0, R4, UR4, RZ ;  /* 0x0000000404007c24 */ /* 0x000fe4000f8e02ff */
[----:B------:R-:W-:-:S04]  /*102a0*/  IMAD.WIDE.U32 R2, R37, UR4, R2 ;  /* 0x0000000425027c25 */ /* 0x000fc8000f8e0002 */
[----:B------:R-:W-:Y:S01]  /*102b0*/  IMAD R0, R37, UR5, R0 ;  /* 0x0000000525007c24 */ /* 0x000fe2000f8e0200 */
[----:B------:R-:W-:Y:S01]  /*102c0*/  ULDC.64 UR4, c[0x0][0x308] ;  /* 0x0000c20000047ab9 */ /* 0x000fe20000000a00 */
[----:B-1----:R-:W-:Y:S02]  /*102d0*/  IMAD R4, R18, 0x1000, R34 ;  /* 0x0000100012047824 */ /* 0x002fe400078e0222 */
[----:B------:R-:W-:Y:S02]  /*102e0*/  IMAD.IADD R3, R3, 0x1, R0 ;  /* 0x0000000103037824 */ /* 0x000fe400078e0200 */
        /* <DEDUP_REMOVED lines=42> */
.L_x_1150:
        /* <DEDUP_REMOVED lines=10> */
.L_x_1073:
        /* <DEDUP_REMOVED lines=11> */
.L_x_1074:
[----:B------:R1:W5:Y:S01]  /*106e0*/  LDL.LU R0, [R1+0xc] ;  /* 0x00000c0001007983 */ /* 0x0003620000300800 */
[----:B------:R-:W-:Y:S01]  /*106f0*/  LOP3.LUT P0, RZ, R16, 0x40, RZ, 0xc0, !PT ;  /* 0x0000004010ff7812 */ /* 0x000fe2000780c0ff */
[----:B------:R1:W-:-:S12]  /*10700*/  SYNCS.ARRIVE.TRANS64.A1T0 RZ, [R22+URZ+0x38830], RZ ;  /* 0x038830ff16ff79a7 */ /* 0x0003d8000810003f */
[----:B------:R-:W-:Y:S05]  /*10710*/  WARPSYNC.ALL ;  /* 0x0000000000007948 */ /* 0x000fea0003800000 */
[----:B0-----:R-:W-:Y:S01]  /*10720*/  SEL R2, R35, RZ, !P0 ;  /* 0x000000ff23027207 */ /* 0x001fe20004000000 */
[----:B------:R-:W-:Y:S04]  /*10730*/  BSSY B6, `(.L_x_1075) ;  /* 0x000001a000067945 */ /* 0x000fe80003800000 */
[----:B------:R0:W-:Y:S01]  /*10740*/  STL [R1+0x4], R2 ;  /* 0x0000040201007387 */ /* 0x0001e20000100800 */
[----:B------:R-:W-:Y:S01]  /*10750*/  BAR.SYNC.DEFER_BLOCKING 0x8, 0x100 ;  /* 0x0204000000007b1d */ /* 0x000fe20000010000 */
[----:B-----5:R-:W-:Y:S01]  /*10760*/  SEL R35, R0, RZ, !P0 ;  /* 0x000000ff00237207 */ /* 0x020fe20004000000 */
[----:B------:R-:W-:-:S04]  /*10770*/  VIADD R0, R17, 0x20400 ;  /* 0x0002040011007836 */ /* 0x000fc80000000000 */
[----:B------:R0:W-:Y:S01]  /*10780*/  STL [R1+0x14], R35 ;  /* 0x0000142301007387 */ /* 0x0001e20000100800 */
[----:B------:R-:W-:Y:S02]  /*10790*/  LOP3.LUT P0, RZ, R0, 0x3ff, RZ, 0xc0, !PT ;  /* 0x000003ff00ff7812 */ /* 0x000fe4000780c0ff */
[----:B------:R-:W-:-:S05]  /*107a0*/  SHF.R.S32.HI R0, RZ, 0x1f, R36 ;  /* 0x0000001fff007819 */ /* 0x000fca0000011424 */
[----:B------:R0:W-:Y:S06]  /*107b0*/  STL [R1+0xc], R0 ;  /* 0x00000c0001007387 */ /* 0x0001ec0000100800 */
[----:B------:R-:W-:Y:S05]  /*107c0*/  @!P0 BRA `(.L_x_1076) ;  /* 0x0000000000408947 */ /* 0x000fea0003800000 */
[----:B0-----:R-:W-:Y:S01]  /*107d0*/  MOV R2, 0x0 ;  /* 0x0000000000027802 */ /* 0x001fe20000000f00 */
        /* <DEDUP_REMOVED lines=15> */
.L_x_1076:
[----:B------:R-:W-:Y:S05]  /*108d0*/  BSYNC B6 ;  /* 0x0000000000067941 */ /* 0x000fea0003800000 */
.L_x_1075:
[----:B------:R-:W2:Y:S01]  /*108e0*/  LDL R4, [R1+0xc] ;  /* 0x00000c0001047983 */ /* 0x000ea20000100800 */
[----:B------:R-:W3:Y:S01]  /*108f0*/  LDC R10, c[0x0][0x448] ;  /* 0x00011200ff0a7b82 */ /* 0x000ee20000000800 */
[----:B------:R-:W-:Y:S01]  /*10900*/  IMAD.MOV.U32 R21, RZ, RZ, R35 ;  /* 0x000000ffff157224 */ /* 0x000fe200078e0023 */
[----:B------:R-:W-:Y:S01]  /*10910*/  ULDC.64 UR4, c[0x0][0x298] ;  /* 0x0000a60000047ab9 */ /* 0x000fe20000000a00 */
[----:B------:R-:W4:Y:S04]  /*10920*/  LDL R20, [R1+0x4] ;  /* 0x0000040001147983 */ /* 0x000f280000100800 */
[----:B------:R1:W5:Y:S01]  /*10930*/  LDL R9, [R1+0x10] ;  /* 0x0000100001097983 */ /* 0x0003620000100800 */
[----:B0-----:R-:W0:Y:S01]  /*10940*/  S2R R2, SR_TID.X ;  /* 0x0000000000027919 */ /* 0x001e220000002100 */
[----:B------:R-:W1:Y:S01]  /*10950*/  S2R R35, SR_TID.X ;  /* 0x0000000000237919 */ /* 0x000e620000002100 */
[----:B---3--:R-:W-:-:S13]  /*10960*/  ISETP.NE.AND P0, PT, R10, 0x1, PT ;  /* 0x000000010a00780c */ /* 0x008fda0003f05270 */
[----:B------:R-:W3:Y:S01]  /*10970*/  @P0 LDC R3, c[0x0][0x44c] ;  /* 0x00011300ff030b82 */ /* 0x000ee20000000800 */
[----:B0-----:R-:W-:-:S04]  /*10980*/  LOP3.LUT R2, R2, 0x7f, RZ, 0xc0, !PT ;  /* 0x0000007f02027812 */ /* 0x001fc800078ec0ff */
[----:B------:R-:W-:Y:S01]  /*10990*/  SHF.R.U32.HI R2, RZ, 0x3, R2 ;  /* 0x00000003ff027819 */ /* 0x000fe20000011602 */
[----:B-1----:R-:W-:-:S05]  /*109a0*/  IMAD.SHL.U32 R35, R35, 0x10, RZ ;  /* 0x0000001023237824 */ /* 0x002fca00078e00ff */
[----:B------:R-:W-:Y:S02]  /*109b0*/  LOP3.LUT R35, R2, 0x70, R35, 0xf8, !PT ;  /* 0x0000007002237812 */ /* 0x000fe400078ef823 */
[----:B------:R-:W0:Y:S03]  /*109c0*/  @P0 LDC R2, c[0x0][0x450] ;  /* 0x00011400ff020b82 */ /* 0x000e260000000800 */
[----:B------:R-:W-:-:S04]  /*109d0*/  IMAD R35, R25, 0x40, R35 ;  /* 0x0000004019237824 */ /* 0x000fc800078e0223 */
[----:B---3--:R-:W-:-:S04]  /*109e0*/  @P0 IMAD.HI.U32 R3, R35, R3, RZ ;  /* 0x0000000323030227 */ /* 0x008fc800078e00ff */
[----:B------:R-:W-:Y:S01]  /*109f0*/  IMAD.MOV.U32 R0, RZ, RZ, R35 ;  /* 0x000000ffff007224 */ /* 0x000fe200078e0023 */
[----:B0-----:R-:W-:Y:S01]  /*10a00*/  @P0 SHF.R.U32.HI R0, RZ, R2, R3 ;  /* 0x00000002ff000219 */ /* 0x001fe20000011603 */
[----:B------:R-:W-:Y:S01]  /*10a10*/  IMAD.WIDE.U32 R2, R36, UR4, RZ ;  /* 0x0000000424027c25 */ /* 0x000fe2000f8e00ff */
[----:B------:R-:W0:Y:S01]  /*10a20*/  S2R R7, SR_TID.X ;  /* 0x0000000000077919 */ /* 0x000e220000002100 */
[----:B------:R-:W-:-:S04]  /*10a30*/  LOP3.LUT R16, R16, 0xfffff7ff, RZ, 0xc0, !PT ;  /* 0xfffff7ff10107812 */ /* 0x000fc800078ec0ff */
[----:B------:R-:W-:Y:S01]  /*10a40*/  @P0 LOP3.LUT R16, R16, 0x800, RZ, 0xfc, !PT ;  /* 0x0000080010100812 */ /* 0x000fe200078efcff */
[----:B0-----:R-:W-:-:S05]  /*10a50*/  IMAD.SHL.U32 R7, R7, 0x8, RZ ;  /* 0x0000000807077824 */ /* 0x001fca00078e00ff */
[----:B------:R-:W-:Y:S01]  /*10a60*/  LOP3.LUT R7, R7, 0x38, RZ, 0xc0, !PT ;  /* 0x0000003807077812 */ /* 0x000fe200078ec0ff */
[----:B--2---:R-:W-:-:S04]  /*10a70*/  IMAD R4, R4, UR4, RZ ;  /* 0x0000000404047c24 */ /* 0x004fc8000f8e02ff */
[----:B------:R-:W-:Y:S01]  /*10a80*/  IMAD R4, R36, UR5, R4 ;  /* 0x0000000524047c24 */ /* 0x000fe2000f8e0204 */
[----:B------:R-:W-:-:S03]  /*10a90*/  ULDC.64 UR4, c[0x0][0x2d8] ;  /* 0x0000b60000047ab9 */ /* 0x000fc60000000a00 */
[----:B------:R-:W-:Y:S02]  /*10aa0*/  IMAD.IADD R3, R3, 0x1, R4 ;  /* 0x0000000103037824 */ /* 0x000fe400078e0204 */
[----:B------:R-:W-:-:S04]  /*10ab0*/  IMAD.WIDE.U32 R2, R26, UR4, R2 ;  /* 0x000000041a027c25 */ /* 0x000fc8000f8e0002 */
[----:B------:R-:W-:Y:S01]  /*10ac0*/  IMAD R3, R26, UR5, R3 ;  /* 0x000000051a037c24 */ /* 0x000fe2000f8e0203 */
[----:B------:R-:W-:Y:S02]  /*10ad0*/  ULDC.64 UR4, c[0x0][0x2e0] ;  /* 0x0000b80000047ab9 */ /* 0x000fe40000000a00 */
[----:B------:R-:W-:Y:S02]  /*10ae0*/  IMAD R4, R21, UR4, RZ ;  /* 0x0000000415047c24 */ /* 0x000fe4000f8e02ff */
[----:B----4-:R-:W-:-:S04]  /*10af0*/  IMAD.WIDE.U32 R2, R20, UR4, R2 ;  /* 0x0000000414027c25 */ /* 0x010fc8000f8e0002 */
[----:B------:R-:W-:Y:S01]  /*10b00*/  IMAD R4, R20, UR5, R4 ;  /* 0x0000000514047c24 */ /* 0x000fe2000f8e0204 */
[----:B------:R-:W-:-:S03]  /*10b10*/  ULDC.64 UR4, c[0x0][0x2d0] ;  /* 0x0000b40000047ab9 */ /* 0x000fc60000000a00 */
[----:B------:R-:W-:Y:S01]  /*10b20*/  IMAD.IADD R3, R3, 0x1, R4 ;  /* 0x0000000103037824 */ /* 0x000fe200078e0204 */
[----:B------:R-:W-:Y:S01]  /*10b30*/  SHF.R.S32.HI R4, RZ, 0x1f, R0 ;  /* 0x0000001fff047819 */ /* 0x000fe20000011400 */
[----:B------:R-:W0:Y:S04]  /*10b40*/  S2R R20, SR_TID.X ;  /* 0x0000000000147919 */ /* 0x000e280000002100 */
[----:B------:R-:W-:Y:S02]  /*10b50*/  IMAD R4, R4, UR4, RZ ;  /* 0x0000000404047c24 */ /* 0x000fe4000f8e02ff */
[----:B------:R-:W-:-:S04]  /*10b60*/  IMAD.WIDE.U32 R2, R0, UR4, R2 ;  /* 0x0000000400027c25 */ /* 0x000fc8000f8e0002 */
[----:B------:R-:W-:Y:S01]  /*10b70*/  IMAD R4, R0, UR5, R4 ;  /* 0x0000000500047c24 */ /* 0x000fe2000f8e0204 */
[----:B------:R-:W-:Y:S01]  /*10b80*/  ULDC.64 UR4, c[0x0][0x2c8] ;  /* 0x0000b20000047ab9 */ /* 0x000fe20000000a00 */
[----:B------:R-:W-:-:S04]  /*10b90*/  IMAD.MOV R0, RZ, RZ, -R0 ;  /* 0x000000ffff007224 */ /* 0x000fc800078e0a00 */
[----:B------:R-:W-:Y:S02]  /*10ba0*/  IMAD R0, R10, R0, R35 ;  /* 0x000000000a007224 */ /* 0x000fe400078e0223 */
[----:B------:R-:W-:-:S03]  /*10bb0*/  IMAD.IADD R3, R3, 0x1, R4 ;  /* 0x0000000103037824 */ /* 0x000fc600078e0204 */
[----:B------:R-:W-:Y:S01]  /*10bc0*/  SHF.R.S32.HI R4, RZ, 0x1f, R0 ;  /* 0x0000001fff047819 */ /* 0x000fe20000011400 */
[----:B------:R-:W-:-:S04]  /*10bd0*/  IMAD.WIDE.U32 R2, R0, UR4, R2 ;  /* 0x0000000400027c25 */ /* 0x000fc8000f8e0002 */
[----:B------:R-:W-:-:S04]  /*10be0*/  IMAD R4, R4, UR4, RZ ;  /* 0x0000000404047c24 */ /* 0x000fc8000f8e02ff */
[----:B------:R-:W-:Y:S01]  /*10bf0*/  IMAD R4, R0, UR5, R4 ;  /* 0x0000000500047c24 */ /* 0x000fe2000f8e0204 */
[----:B------:R-:W-:Y:S02]  /*10c00*/  ULDC.64 UR4, c[0x0][0x280] ;  /* 0x0000a00000047ab9 */ /* 0x000fe40000000a00 */
[----:B------:R-:W-:Y:S01]  /*10c10*/  LEA R0, P0, R2, UR4, 0x1 ;  /* 0x0000000402007c11 */ /* 0x000fe2000f8008ff */
[----:B------:R-:W-:Y:S01]  /*10c20*/  IMAD.IADD R3, R3, 0x1, R4 ;  /* 0x0000000103037824 */ /* 0x000fe200078e0204 */
[----:B------:R-:W-:Y:S01]  /*10c30*/  ULDC UR4, c[0x0][0x2b8] ;  /* 0x0000ae0000047ab9 */ /* 0x000fe20000000800 */
[----:B0-----:R-:W-:-:S03]  /*10c40*/  LOP3.LUT R20, R20, 0x7f, RZ, 0xc0, !PT ;  /* 0x0000007f14147812 */ /* 0x001fc600078ec0ff */
[----:B------:R-:W-:Y:S01]  /*10c50*/  LEA.HI.X R2, R2, UR5, R3, 0x1, P0 ;  /* 0x0000000502027c11 */ /* 0x000fe200080f0c03 */
[----:B------:R-:W-:Y:S01]  /*10c60*/  UMOV UR5, 0xffffffff ;  /* 0xffffffff00057882 */ /* 0x000fe20000000000 */
[----:B------:R-:W-:Y:S02]  /*10c70*/  ISETP.GE.AND P0, PT, R7, UR4, PT ;  /* 0x0000000407007c0c */ /* 0x000fe4000bf06270 */
[----:B------:R-:W-:Y:S01]  /*10c80*/  SHF.R.U32.HI R8, RZ, 0x3, R20 ;  /* 0x00000003ff087819 */ /* 0x000fe20000011614 */
[----:B------:R-:W-:Y:S10]  /*10c90*/  BRA.DIV UR5, `(.L_x_1077) ;  /* 0x0000004605587947 */ /* 0x000ff4000b800000 */
[----:B------:R-:W0:Y:S01]  /*10ca0*/  SHFL.IDX PT, R5, R0, RZ, 0x181f ;  /* 0x00181fff00057589 */ /* 0x000e2200000e0000 */
[----:B-----5:R-:W-:Y:S01]  /*10cb0*/  IMAD R3, R9, R10, RZ ;  /* 0x0000000a09037224 */ /* 0x020fe200078e02ff */
[----:B------:R-:W-:Y:S01]  /*10cc0*/  LOP3.LUT R16, R16, 0xfffffeff, RZ, 0xc0, !PT ;  /* 0xfffffeff10107812 */ /* 0x000fe200078ec0ff */
[----:B------:R-:W-:Y:S01]  /*10cd0*/  IMAD R25, R25, 0x40, R8 ;  /* 0x0000004019197824 */ /* 0x000fe200078e0208 */
[----:B------:R-:W1:Y:S04]  /*10ce0*/  SHFL.IDX PT, R4, R2, RZ, 0x181f ;  /* 0x00181fff02047589 */ /* 0x000e6800000e0000 */
[----:B------:R-:W-:-:S13]  /*10cf0*/  ISETP.GE.AND P2, PT, R25, R3, PT ;  /* 0x000000031900720c */ /* 0x000fda0003f46270 */
[----:B------:R-:W-:Y:S02]  /*10d00*/  @P2 LOP3.LUT R16, R16, 0x100, RZ, 0xfc, !PT ;  /* 0x0000010010102812 */ /* 0x000fe400078efcff */
[----:B0-----:R-:W-:Y:S02]  /*10d10*/  @!P2 LEA R5, P1, R7, R5, 0x1 ;  /* 0x000000050705a211 */ /* 0x001fe400078208ff */
[----:B------:R-:W-:-:S03]  /*10d20*/  LOP3.LUT R16, R16, 0xffffff7f, RZ, 0xc0, !PT ;  /* 0xffffff7f10107812 */ /* 0x000fc600078ec0ff */
        /* <DEDUP_REMOVED lines=10> */
[----:B------:R-:W-:-:S04]  /*10dd0*/  @P2 LOP3.LUT R16, R16, 0x80, RZ, 0xfc, !PT ;  /* 0x0000008010102812 */ /* 0x000fc800078efcff */
[----:B------:R-:W-:Y:S02]  /*10de0*/  LOP3.LUT R16, R16, 0xffffffbf, RZ, 0xc0, !PT ;  /* 0xffffffbf10107812 */ /* 0x000fe400078ec0ff */
        /* <DEDUP_REMOVED lines=11> */
[----:B------:R-:W-:-:S02]  /*10ea0*/  @P2 LOP3.LUT R16, R16, 0x40, RZ, 0xfc, !PT ;  /* 0x0000004010102812 */ /* 0x000fc400078efcff */
[----:B0-----:R-:W-:-:S05]  /*10eb0*/  @!P2 LEA R5, P1, R7, R5, 0x1 ;  /* 0x000000050705a211 */ /* 0x001fca00078208ff */
[----:B-1----:R-:W-:-:S05]  /*10ec0*/  @!P2 IMAD.X R4, RZ, RZ, R4, P1 ;  /* 0x000000ffff04a224 */ /* 0x002fca00008e0604 */
[----:B------:R-:W-:-:S04]  /*10ed0*/  @!P2 LOP3.LUT R5, R5, R4, RZ, 0x3c, !PT ;  /* 0x000000040505a212 */ /* 0x000fc800078e3cff */
[----:B------:R-:W-:-:S04]  /*10ee0*/  @!P2 LOP3.LUT R4, R5, R4, RZ, 0x3c, !PT ;  /* 0x000000040504a212 */ /* 0x000fc800078e3cff */
[----:B------:R-:W-:-:S05]  /*10ef0*/  @!P2 LOP3.LUT R5, R5, R4, RZ, 0x3c, !PT ;  /* 0x000000040505a212 */ /* 0x000fca00078e3cff */
[----:B------:R0:W-:Y:S04]  /*10f00*/  @!P2 LDGSTS.E.BYPASS.LTC128B.128 [R19+0x21400], desc[UR44][R4.64], !P0 ;  /* 0x214000000413afae */ /* 0x0001e8000c101d6c */
[----:B0-----:R0:W1:Y:S02]  /*10f10*/  SHFL.IDX PT, R4, R2, 0x3, 0x181f ;  /* 0x00781f0002047f89 */ /* 0x00106400000e0000 */
.L_x_1159:
[----:B------:R-:W-:Y:S01]  /*10f20*/  VIADD R25, R25, 0x30 ;  /* 0x0000003019197836 */ /* 0x000fe20000000000 */
[----:B------:R-:W-:-:S04]  /*10f30*/  LOP3.LUT R16, R16, 0xfffeffff, RZ, 0xc0, !PT ;  /* 0xfffeffff10107812 */ /* 0x000fc800078ec0ff */
[----:B------:R-:W-:-:S13]  /*10f40*/  ISETP.GE.AND P2, PT, R25, R3, PT ;  /* 0x000000031900720c */ /* 0x000fda0003f46270 */
[----:B0-----:R-:W-:Y:S02]  /*10f50*/  @!P2 LEA R2, P1, R7, R0, 0x1 ;  /* 0x000000000702a211 */ /* 0x001fe400078208ff */
[----:B------:R-:W-:-:S03]  /*10f60*/  @P2 LOP3.LUT R16, R16, 0x10000, RZ, 0xfc, !PT ;  /* 0x0001000010102812 */ /* 0x000fc600078efcff */
[----:B-1----:R-:W-:-:S05]  /*10f70*/  @!P2 IMAD.X R3, RZ, RZ, R4, P1 ;  /* 0x000000ffff03a224 */ /* 0x002fca00008e0604 */
[----:B------:R-:W-:Y:S01]  /*10f80*/  @!PT LDS RZ, [RZ] ;  /* 0x00000000fffff984 */ /* 0x000fe20000000800 */
[----:B------:R-:W-:Y:S01]  /*10f90*/  @!PT LDS RZ, [RZ] ;  /* 0x00000000fffff984 */ /* 0x000fe20000000800 */
[----:B------:R-:W-:Y:S01]  /*10fa0*/  @!PT LDS RZ, [RZ] ;  /* 0x00000000fffff984 */ /* 0x000fe20000000800 */
[----:B------:R0:W-:Y:S01]  /*10fb0*/  @!P2 LDGSTS.E.BYPASS.LTC128B.128 [R19+0x21c00], desc[UR44][R2.64], !P0 ;  /* 0x21c000000213afae */ /* 0x0001e2000c101d6c */
[----:B------:R-:W-:Y:S01]  /*10fc0*/  PLOP3.LUT P0, PT, PT, PT, PT, 0x80, 0x0 ;  /* 0x000000000000781c */ /* 0x000fe20003f0f070 */
[----:B------:R-:W-:-:S12]  /*10fd0*/  NOP ;  /* 0x0000000000007918 */ /* 0x000fd80000000000 */
.L_x_1078:
[----:B------:R-:W-:Y:S02]  /*10fe0*/  PLOP3.LUT P1, PT, P1, P0, PT, 0xa2, 0x0 ;  /* 0x000000000000781c */ /* 0x000fe40000f21472 */
[----:B------:R-:W-:-:S08]  /*10ff0*/  @P0 R2UR P1, UR4, R17 ;  /* 0x00000000110402ca */ /* 0x000fd00000020000 */
[----:B------:R-:W-:-:S05]  /*11000*/  @P0 PLOP3.LUT P0, PT, P1, PT, PT, 0x80, 0x0 ;  /* 0x000000000000081c */ /* 0x000fca0000f0f070 */
[----:B------:R-:W-:Y:S01]  /*11010*/  @!P1 SYNCS.ARRIVE.TRANS64.RED.A0T1 RZ, [UR4+0x38800], RZ ;  /* 0x038800ffffff99a7 */ /* 0x000fe20008200404 */
[----:B------:R-:W-:Y:S07]  /*11020*/  @!P1 ARRIVES.LDGSTSBAR.64.TRANSCNT [UR4+0x38800] ;  /* 0x03880000ff0099b0 */ /* 0x000fee0008000a84 */
[----:B------:R-:W-:Y:S05]  /*11030*/  @P0 BRA.U.ANY `(.L_x_1078) ;  /* 0xfffffffd00e80947 */ /* 0x000fea000393ffff */
[----:B------:R-:W-:Y:S01]  /*11040*/  NOP ;  /* 0x0000000000007918 */ /* 0x000fe20000000000 */
[----:B------:R-:W-:Y:S01]  /*11050*/  VIADD R0, R17, 0x26400 ;  /* 0x0002640011007836 */ /* 0x000fe20000000000 */
[----:B------:R1:W-:Y:S01]  /*11060*/  SYNCS.ARRIVE.TRANS64.A1T0 RZ, [R17+URZ+0x38800], RZ ;  /* 0x038800ff11ff79a7 */ /* 0x0003e2000810003f */
[----:B------:R-:W-:Y:S03]  /*11070*/  BSSY B6, `(.L_x_1079) ;  /* 0x0000013000067945 */ /* 0x000fe60003800000 */
[----:B------:R-:W-:-:S13]  /*11080*/  LOP3.LUT P0, RZ, R0, 0x3ff, RZ, 0xc0, !PT ;  /* 0x000003ff00ff7812 */ /* 0x000fda000780c0ff */
[----:B-1----:R-:W-:Y:S05]  /*11090*/  @!P0 BRA `(.L_x_1080) ;  /* 0x0000000000408947 */ /* 0x002fea0003800000 */
        /* <DEDUP_REMOVED lines=16> */
.L_x_1080:
[----:B------:R-:W-:Y:S05]  /*111a0*/  BSYNC B6 ;  /* 0x0000000000067941 */ /* 0x000fea0003800000 */
.L_x_1079:
[----:B------:R-:W2:Y:S01]  /*111b0*/  LDL.LU R25, [R1+0xc] ;  /* 0x00000c0001197983 */ /* 0x000ea20000300800 */
[----:B0-----:R-:W0:Y:S01]  /*111c0*/  LDC R2, c[0x0][0x448] ;  /* 0x00011200ff027b82 */ /* 0x001e220000000800 */
[----:B------:R-:W-:Y:S02]  /*111d0*/  ULDC.64 UR4, c[0x0][0x398] ;  /* 0x0000e60000047ab9 */ /* 0x000fe40000000a00 */
[----:B------:R-:W3:Y:S04]  /*111e0*/  LDL.LU R21, [R1+0x14] ;  /* 0x0000140001157983 */ /* 0x000ee80000300800 */
[----:B------:R-:W4:Y:S01]  /*111f0*/  LDL.LU R20, [R1+0x4] ;  /* 0x0000040001147983 */ /* 0x000f220000300800 */
[----:B0-----:R-:W-:-:S13]  /*11200*/  ISETP.NE.AND P6, PT, R2, 0x1, PT ;  /* 0x000000010200780c */ /* 0x001fda0003fc5270 */
[----:B------:R-:W0:Y:S08]  /*11210*/  @P6 LDC R3, c[0x0][0x44c] ;  /* 0x00011300ff036b82 */ /* 0x000e300000000800 */
[----:B------:R-:W1:Y:S01]  /*11220*/  @P6 LDC R2, c[0x0][0x450] ;  /* 0x00011400ff026b82 */ /* 0x000e620000000800 */
[----:B------:R-:W-:Y:S02]  /*11230*/  IMAD.MOV.U32 R0, RZ, RZ, R35 ;  /* 0x000000ffff007224 */ /* 0x000fe400078e0023 */
[----:B0-----:R-:W-:-:S05]  /*11240*/  @P6 IMAD.HI.U32 R3, R35, R3, RZ ;  /* 0x0000000323036227 */ /* 0x001fca00078e00ff */
[----:B-1----:R-:W-:Y:S01]  /*11250*/  @P6 SHF.R.U32.HI R0, RZ, R2, R3 ;  /* 0x00000002ff006219 */ /* 0x002fe20000011603 */
[----:B------:R-:W-:-:S03]  /*11260*/  IMAD.WIDE.U32 R2, R36, UR4, RZ ;  /* 0x0000000424027c25 */ /* 0x000fc6000f8e00ff */
[----:B------:R-:W-:Y:S01]  /*11270*/  SHF.R.S32.HI R5, RZ, 0x1f, R0 ;  /* 0x0000001fff057819 */ /* 0x000fe20000011400 */
[----:B------:R-:W0:Y:S01]  /*11280*/  S2R R8, SR_TID.X ;  /* 0x0000000000087919 */ /* 0x000e220000002100 */
[----:B------:R-:W-:Y:S01]  /*11290*/  LOP3.LUT R16, R16, 0xfffff7ff, RZ, 0xc0, !PT ;  /* 0xfffff7ff10107812 */ /* 0x000fe200078ec0ff */
        /* <DEDUP_REMOVED lines=9> */
[----:B---3--:R-:W-:Y:S02]  /*11330*/  IMAD R4, R21, UR4, RZ ;  /* 0x0000000415047c24 */ /* 0x008fe4000f8e02ff */
[----:B------:R-:W0:Y:S01]  /*11340*/  S2R R21, SR_TID.X ;  /* 0x0000000000157919 */ /* 0x000e220000002100 */
[----:B----4-:R-:W-:Y:S01]  /*11350*/  IMAD.WIDE.U32 R2, R20, UR4, R2 ;  /* 0x0000000414027c25 */ /* 0x010fe2000f8e0002 */
[----:B------:R-:W-:-:S03]  /*11360*/  ULDC UR4, c[0x0][0x448] ;  /* 0x0001120000047ab9 */ /* 0x000fc60000000800 */
[----:B------:R-:W-:Y:S02]  /*11370*/  IMAD R4, R20, UR5, R4 ;  /* 0x0000000514047c24 */ /* 0x000fe4000f8e0204 */
[----:B------:R-:W1:Y:S02]  /*11380*/  S2R R20, SR_TID.X ;  /* 0x0000000000147919 */ /* 0x000e640000002100 */
[----:B------:R-:W-:Y:S02]  /*11390*/  IMAD.IADD R3, R3, 0x1, R4 ;  /* 0x0000000103037824 */ /* 0x000fe400078e0204 */
[----:B------:R-:W-:-:S04]  /*113a0*/  IMAD.MOV R4, RZ, RZ, -R0 ;  /* 0x000000ffff047224 */ /* 0x000fc800078e0a00 */
[----:B------:R-:W-:Y:S01]  /*113b0*/  IMAD R4, R4, UR4, R35 ;  /* 0x0000000404047c24 */ /* 0x000fe2000f8e0223 */
[----:B------:R-:W-:Y:S02]  /*113c0*/  ULDC.64 UR4, c[0x0][0x3d0] ;  /* 0x0000f40000047ab9 */ /* 0x000fe40000000a00 */
[----:B------:R-:W-:Y:S02]  /*113d0*/  IMAD R5, R5, UR4, RZ ;  /* 0x0000000405057c24 */ /* 0x000fe4000f8e02ff */
[----:B------:R-:W-:-:S04]  /*113e0*/  IMAD.WIDE.U32 R2, R0, UR4, R2 ;  /* 0x0000000400027c25 */ /* 0x000fc8000f8e0002 */
[----:B------:R-:W-:Y:S01]  /*113f0*/  IMAD R5, R0, UR5, R5 ;  /* 0x0000000500057c24 */ /* 0x000fe2000f8e0205 */
[----:B------:R-:W-:Y:S01]  /*11400*/  SHF.R.S32.HI R0, RZ, 0x1f, R4 ;  /* 0x0000001fff007819 */ /* 0x000fe20000011404 */
[----:B------:R-:W-:Y:S02]  /*11410*/  ULDC.64 UR4, c[0x0][0x3c8] ;  /* 0x0000f20000047ab9 */ /* 0x000fe40000000a00 */
[----:B------:R-:W-:Y:S02]  /*11420*/  IMAD.IADD R3, R3, 0x1, R5 ;  /* 0x0000000103037824 */ /* 0x000fe400078e0205 */
[----:B------:R-:W-:Y:S02]  /*11430*/  IMAD R0, R0, UR4, RZ ;  /* 0x0000000400007c24 */ /* 0x000fe4000f8e02ff */
[----:B0-----:R-:W-:Y:S02]  /*11440*/  IMAD.SHL.U32 R21, R21, 0x8, RZ ;  /* 0x0000000815157824 */ /* 0x001fe400078e00ff */
[----:B------:R-:W-:-:S02]  /*11450*/  IMAD R0, R4, UR5, R0 ;  /* 0x0000000504007c24 */ /* 0x000fc4000f8e0200 */
[----:B------:R-:W-:Y:S01]  /*11460*/  IMAD.WIDE.U32 R2, R4, UR4, R2 ;  /* 0x0000000404027c25 */ /* 0x000fe2000f8e0002 */
[----:B------:R-:W-:Y:S01]  /*11470*/  LOP3.LUT R21, R21, 0x38, RZ, 0xc0, !PT ;  /* 0x0000003815157812 */ /* 0x000fe200078ec0ff */
[----:B------:R-:W-:Y:S02]  /*11480*/  ULDC.64 UR4, c[0x0][0x390] ;  /* 0x0000e40000047ab9 */ /* 0x000fe40000000a00 */
[----:B-1----:R-:W-:Y:S01]  /*11490*/  IMAD.SHL.U32 R20, R20, 0x8, RZ ;  /* 0x0000000814147824 */ /* 0x002fe200078e00ff */
[----:B------:R-:W-:Y:S01]  /*114a0*/  LOP3.LUT R7, R21, 0x80, RZ, 0xfc, !PT ;  /* 0x0000008015077812 */ /* 0x000fe200078efcff */
[----:B------:R-:W-:Y:S01]  /*114b0*/  IMAD.IADD R6, R3, 0x1, R0 ;  /* 0x0000000103067824 */ /* 0x000fe200078e0200 */
[----:B------:R-:W0:Y:S01]  /*114c0*/  S2R R25, SR_TID.X ;  /* 0x0000000000197919 */ /* 0x000e220000002100 */
[----:B------:R-:W-:Y:S01]  /*114d0*/  LEA R0, P0, R2, UR4, 0x1 ;  /* 0x0000000402007c11 */ /* 0x000fe2000f8008ff */
[----:B------:R-:W-:Y:S01]  /*114e0*/  ULDC UR4, c[0x0][0x3b8] ;  /* 0x0000ee0000047ab9 */ /* 0x000fe20000000800 */
[----:B------:R-:W-:Y:S01]  /*114f0*/  LOP3.LUT R20, R20, 0x38, RZ, 0xc0, !PT ;  /* 0x0000003814147812 */ /* 0x000fe200078ec0ff */
[----:B------:R-:W1:Y:S01]  /*11500*/  S2R R21, SR_TID.X ;  /* 0x0000000000157919 */ /* 0x000e620000002100 */
[----:B------:R-:W-:-:S02]  /*11510*/  ISETP.GE.AND P4, PT, R7, UR4, PT ;  /* 0x0000000407007c0c */ /* 0x000fc4000bf86270 */
[C---:B------:R-:W-:Y:S02]  /*11520*/  LOP3.LUT R9, R20.reuse, 0x40, RZ, 0xfc, !PT ;  /* 0x0000004014097812 */ /* 0x040fe400078efcff */
[----:B------:R-:W-:Y:S02]  /*11530*/  LOP3.LUT R7, R20, 0x100, RZ, 0xfc, !PT ;  /* 0x0000010014077812 */ /* 0x000fe400078efcff */
[----:B------:R-:W2:Y:S01]  /*11540*/  S2R R20, SR_TID.X ;  /* 0x0000000000147919 */ /* 0x000ea20000002100 */
[----:B------:R-:W-:Y:S02]  /*11550*/  ISETP.GE.AND P1, PT, R8, UR4, PT ;  /* 0x0000000408007c0c */ /* 0x000fe4000bf26270 */
[----:B------:R-:W-:Y:S02]  /*11560*/  ISETP.GE.AND P5, PT, R9, UR4, PT ;  /* 0x0000000409007c0c */ /* 0x000fe4000bfa6270 */
[----:B------:R-:W-:Y:S02]  /*11570*/  ISETP.GE.AND P2, PT, R7, UR4, PT ;  /* 0x0000000407007c0c */ /* 0x000fe4000bf46270 */
[----:B------:R-:W-:-:S02]  /*11580*/  LEA.HI.X R6, R2, UR5, R6, 0x1, P0 ;  /* 0x0000000502067c11 */ /* 0x000fc400080f0c06 */
[----:B------:R-:W-:Y:S01]  /*11590*/  SEL R2, RZ, 0x1, P1 ;  /* 0x00000001ff027807 */ /* 0x000fe20000800000 */
[----:B0-----:R-:W-:Y:S02]  /*115a0*/  IMAD.SHL.U32 R25, R25, 0x8, RZ ;  /* 0x0000000819197824 */ /* 0x001fe400078e00ff */
[----:B-1----:R-:W-:-:S03]  /*115b0*/  IMAD.SHL.U32 R21, R21, 0x8, RZ ;  /* 0x0000000815157824 */ /* 0x002fc600078e00ff */
[----:B------:R-:W-:Y:S01]  /*115c0*/  LOP3.LUT R25, R25, 0x38, RZ, 0xc0, !PT ;  /* 0x0000003819197812 */ /* 0x000fe200078ec0ff */
[----:B--2---:R-:W-:-:S03]  /*115d0*/  IMAD.SHL.U32 R20, R20, 0x8, RZ ;  /* 0x0000000814147824 */ /* 0x004fc600078e00ff */
[----:B------:R-:W-:Y:S02]  /*115e0*/  LOP3.LUT R7, R25, 0xc0, RZ, 0xfc, !PT ;  /* 0x000000c019077812 */ /* 0x000fe400078efcff */
[----:B------:R-:W-:Y:S02]  /*115f0*/  LOP3.LUT R21, R21, 0x38, RZ, 0xc0, !PT ;  /* 0x0000003815157812 */ /* 0x000fe400078ec0ff */
[----:B------:R-:W-:Y:S02]  /*11600*/  LOP3.LUT R20, R20, 0x38, RZ, 0xc0, !PT ;  /* 0x0000003814147812 */ /* 0x000fe400078ec0ff */
[----:B------:R-:W-:Y:S02]  /*11610*/  SEL R3, RZ, 0x4, P4 ;  /* 0x00000004ff037807 */ /* 0x000fe40002000000 */
[----:B------:R-:W-:Y:S02]  /*11620*/  SEL R4, RZ, 0x2, P5 ;  /* 0x00000002ff047807 */ /* 0x000fe40002800000 */
[----:B------:R-:W-:-:S02]  /*11630*/  ISETP.GE.AND P3, PT, R7, UR4, PT ;  /* 0x0000000407007c0c */ /* 0x000fc4000bf66270 */
[----:B------:R-:W-:Y:S02]  /*11640*/  LOP3.LUT R7, R21, 0x180, RZ, 0xfc, !PT ;  /* 0x0000018015077812 */ /* 0x000fe400078efcff */
[----:B------:R-:W-:Y:S02]  /*11650*/  LOP3.LUT R9, R20, 0x140, RZ, 0xfc, !PT ;  /* 0x0000014014097812 */ /* 0x000fe400078efcff */
[----:B------:R-:W-:Y:S02]  /*11660*/  IADD3 R2, R3, R4, R2 ;  /* 0x0000000403027210 */ /* 0x000fe40007ffe002 */
[----:B------:R-:W-:Y:S02]  /*11670*/  SEL R3, RZ, 0x10, P2 ;  /* 0x00000010ff037807 */ /* 0x000fe40001000000 */
[----:B------:R-:W-:Y:S02]  /*11680*/  SEL R4, RZ, 0x8, P3 ;  /* 0x00000008ff047807 */ /* 0x000fe40001800000 */
[----:B------:R-:W-:-:S02]  /*11690*/  @P1 LOP3.LUT R16, R16, 0x800, RZ, 0xfc, !PT ;  /* 0x0000080010101812 */ /* 0x000fc400078efcff */
[----:B------:R-:W-:Y:S02]  /*116a0*/  ISETP.GE.AND P0, PT, R7, UR4, PT ;  /* 0x0000000407007c0c */ /* 0x000fe4000bf06270 */
[----:B------:R-:W-:Y:S02]  /*116b0*/  LOP3.LUT R7, R20, 0x1c0, RZ, 0xfc, !PT ;  /* 0x000001c014077812 */ /* 0x000fe400078efcff */
[----:B------:R-:W-:Y:S02]  /*116c0*/  ISETP.GE.AND P1, PT, R9, UR4, PT ;  /* 0x0000000409007c0c */ /* 0x000fe4000bf26270 */
[----:B------:R-:W-:Y:S02]  /*116d0*/  IADD3 R4, R3, R2, R4 ;  /* 0x0000000203047210 */ /* 0x000fe40007ffe004 */
[----:B------:R-:W-:Y:S02]  /*116e0*/  SEL R2, RZ, 0x40, P0 ;  /* 0x00000040ff027807 */ /* 0x000fe40000000000 */
[----:B------:R-:W-:-:S02]  /*116f0*/  SEL R3, RZ, 0x20, P1 ;  /* 0x00000020ff037807 */ /* 0x000fc40000800000 */
[----:B------:R-:W-:Y:S01]  /*11700*/  ISETP.GE.AND P0, PT, R7, UR4, PT ;  /* 0x0000000407007c0c */ /* 0x000fe2000bf06270 */
[----:B------:R-:W-:Y:S01]  /*11710*/  UMOV UR4, 0xffffffff ;  /* 0xffffffff00047882 */ /* 0x000fe20000000000 */
[----:B------:R-:W-:Y:S02]  /*11720*/  IADD3 R4, R2, R4, R3 ;  /* 0x0000000402047210 */ /* 0x000fe40007ffe003 */
[----:B------:R-:W-:-:S05]  /*11730*/  SEL R5, RZ, 0x80, P0 ;  /* 0x00000080ff057807 */ /* 0x000fca0000000000 */
[----:B------:R-:W-:Y:S01]  /*11740*/  IMAD.IADD R5, R4, 0x1, R5 ;  /* 0x0000000104057824 */ /* 0x000fe200078e0205 */
[----:B------:R-:W-:Y:S06]  /*11750*/  BRA.DIV UR4, `(.L_x_1081) ;  /* 0x0000004204047947 */ /* 0x000fec000b800000 */
[C---:B------:R-:W-:Y:S01]  /*11760*/  LOP3.LUT P6, RZ, R16.reuse, 0x40, RZ, 0xc0, !PT ;  /* 0x0000004010ff7812 */ /* 0x040fe200078cc0ff */
[----:B------:R-:W0:Y:S01]  /*11770*/  SHFL.IDX PT, R3, R0, RZ, 0x181f ;  /* 0x00181fff00037589 */ /* 0x000e2200000e0000 */
[----:B------:R-:W-:-:S03]  /*11780*/  LOP3.LUT R16, R16, 0xffbfffff, RZ, 0xc0, !PT ;  /* 0xffbfffff10107812 */ /* 0x000fc600078ec0ff */
[----:B------:R-:W1:Y:S08]  /*11790*/  SHFL.IDX PT, R2, R6, RZ, 0x181f ;  /* 0x00181fff06027589 */ /* 0x000e7000000e0000 */
[----:B------:R-:W-:-:S04]  /*117a0*/  @P6 LOP3.LUT R16, R16, 0x400000, RZ, 0xfc, !PT ;  /* 0x0040000010106812 */ /* 0x000fc800078efcff */
[C---:B------:R-:W-:Y:S02]  /*117b0*/  LOP3.LUT P6, RZ, R16.reuse, 0x80, RZ, 0xc0, !PT ;  /* 0x0000008010ff7812 */ /* 0x040fe400078cc0ff */
[----:B------:R-:W-:-:S11]  /*117c0*/  LOP3.LUT R16, R16, 0xff7fffff, RZ, 0xc0, !PT ;  /* 0xff7fffff10107812 */ /* 0x000fd600078ec0ff */
[----:B------:R-:W-:-:S04]  /*117d0*/  @P6 LOP3.LUT R16, R16, 0x800000, RZ, 0xfc, !PT ;  /* 0x0080000010106812 */ /* 0x000fc800078efcff */
[----:B------:R-:W-:-:S13]  /*117e0*/  LOP3.LUT P6, RZ, R16, 0x100, RZ, 0xc0, !PT ;  /* 0x0000010010ff7812 */ /* 0x000fda00078cc0ff */
[----:B0-----:R-:W-:Y:S02]  /*117f0*/  @!P6 LEA R3, P0, R8, R3, 0x1 ;  /* 0x000000030803e211 */ /* 0x001fe400078008ff */
[----:B------:R-:W-:-:S03]  /*11800*/  @!P6 LOP3.LUT R7, R4, 0x40, RZ, 0xc0, !PT ;  /* 0x000000400407e812 */ /* 0x000fc600078ec0ff */
[----:B-1----:R-:W-:Y:S01]  /*11810*/  @!P6 IMAD.X R2, RZ, RZ, R2, P0 ;  /* 0x000000ffff02e224 */ /* 0x002fe200000e0602 */
[----:B------:R-:W-:Y:S02]  /*11820*/  LOP3.LUT P0, RZ, R16, 0x800, RZ, 0xc0, !PT ;  /* 0x0000080010ff7812 */ /* 0x000fe4000780c0ff */
[----:B------:R-:W-:Y:S02]  /*11830*/  @!P6 SHF.R.U32.HI R7, RZ, 0x2, R7 ;  /* 0x00000002ff07e819 */ /* 0x000fe40000011607 */
[----:B------:R-:W-:-:S04]  /*11840*/  @!P6 LOP3.LUT R3, R3, R2, RZ, 0x3c, !PT ;  /* 0x000000020303e212 */ /* 0x000fc800078e3cff */
[----:B------:R-:W-:-:S04]  /*11850*/  @!P6 LOP3.LUT R2, R3, R2, RZ, 0x3c, !PT ;  /* 0x000000020302e212 */ /* 0x000fc800078e3cff */
[----:B------:R-:W-:-:S05]  /*11860*/  @!P6 LOP3.LUT R3, R3, R2, RZ, 0x3c, !PT ;  /* 0x000000020303e212 */ /* 0x000fca00078e3cff */
[----:B------:R-:W-:Y:S01]  /*11870*/  @!PT LDS RZ, [RZ] ;  /* 0x00000000fffff984 */ /* 0x000fe20000000800 */
[----:B------:R-:W-:Y:S01]  /*11880*/  @!P6 LDGSTS.E.BYPASS.LTC128B.128 [R19+0x26400], desc[UR44][R2.64], !P0 ;  /* 0x264000000213efae */ /* 0x000fe2000c101d6c */
[----:B------:R-:W-:Y:S02]  /*11890*/  @!P6 ISETP.NE.U32.AND P0, PT, R7, RZ, PT ;  /* 0x000000ff0700e20c */ /* 0x000fe40003f05070 */
[----:B------:R-:W-:Y:S01]  /*118a0*/  @!P6 LOP3.LUT R7, R5, 0x80, RZ, 0xc0, !PT ;  /* 0x000000800507e812 */ /* 0x000fe200078ec0ff */
[----:B------:R-:W-:Y:S03]  /*118b0*/  @!P6 LDGSTS.E.BYPASS.LTC128B.128 [R19+0x28400], desc[UR44][R2.64+0x80], !P5 ;  /* 0x284000800213efae */ /* 0x000fe6000e901d6c */
[----:B------:R-:W-:Y:S01]  /*118c0*/  @!P6 SHF.R.U32.HI R7, RZ, 0x3, R7 ;  /* 0x00000003ff07e819 */ /* 0x000fe20000011607 */
[----:B------:R-:W-:Y:S04]  /*118d0*/  @!P6 LDGSTS.E.BYPASS.LTC128B.128 [R19+0x2a400], desc[UR44][R2.64+0x100], !P4 ;  /* 0x2a4001000213efae */ /* 0x000fe8000e101d6c */
[----:B------:R-:W-:Y:S04]  /*118e0*/  @!P6 LDGSTS.E.BYPASS.LTC128B.128 [R19+0x2c400], desc[UR44][R2.64+0x180], !P3 ;  /* 0x2c4001800213efae */ /* 0x000fe8000d901d6c */
[----:B------:R-:W-:Y:S04]  /*118f0*/  @!P6 LDGSTS.E.BYPASS.LTC128B.128 [R19+0x2e400], desc[UR44][R2.64+0x200], !P2 ;  /* 0x2e4002000213efae */ /* 0x000fe8000d101d6c */
[----:B------:R-:W-:Y:S04]  /*11900*/  @!P6 LDGSTS.E.BYPASS.LTC128B.128 [R19+0x30400], desc[UR44][R2.64+0x280], !P1 ;  /* 0x304002800213efae */ /* 0x000fe8000c901d6c */
[----:B------:R-:W-:Y:S01]  /*11910*/  @!P6 LDGSTS.E.BYPASS.LTC128B.128 [R19+0x32400], desc[UR44][R2.64+0x300], P0 ;  /* 0x324003000213efae */ /* 0x000fe20008101d6c */
[----:B------:R-:W-:-:S03]  /*11920*/  @!P6 ISETP.NE.U32.AND P0, PT, R7, RZ, PT ;  /* 0x000000ff0700e20c */ /* 0x000fc60003f05070 */
[----:B------:R-:W-:Y:S10]  /*11930*/  SHFL.IDX PT, R7, R6, 0x1, 0x181f ;  /* 0x00381f0006077f89 */ /* 0x000ff400000e0000 */
[----:B------:R0:W-:Y:S01]  /*11940*/  @!P6 LDGSTS.E.BYPASS.LTC128B.128 [R19+0x34400], desc[UR44][R2.64+0x380], P0 ;  /* 0x344003800213efae */ /* 0x0001e20008101d6c */
[----:B------:R-:W-:-:S03]  /*11950*/  LOP3.LUT P6, RZ, R16, 0x800000, RZ, 0xc0, !PT ;  /* 0x0080000010ff7812 */ /* 0x000fc600078cc0ff */
[----:B0-----:R-:W0:Y:S10]  /*11960*/  SHFL.IDX PT, R2, R0, 0x1, 0x181f ;  /* 0x00381f0000027f89 */ /* 0x001e3400000e0000 */
[----:B0-----:R-:W-:-:S05]  /*11970*/  @!P6 LEA R2, P0, R8, R2, 0x1 ;  /* 0x000000020802e211 */ /* 0x001fca00078008ff */
[----:B------:R-:W-:Y:S01]  /*11980*/  @!P6 IMAD.X R3, RZ, RZ, R7, P0 ;  /* 0x000000ffff03e224 */ /* 0x000fe200000e0607 */
[----:B------:R-:W-:Y:S02]  /*11990*/  LOP3.LUT P0, RZ, R16, 0x800, RZ, 0xc0, !PT ;  /* 0x0000080010ff7812 */ /* 0x000fe4000780c0ff */
[----:B------:R-:W-:-:S04]  /*119a0*/  @!P6 LOP3.LUT R7, R4, 0x40, RZ, 0xc0, !PT ;  /* 0x000000400407e812 */ /* 0x000fc800078ec0ff */
[----:B------:R-:W-:-:S07]  /*119b0*/  @!P6 SHF.R.U32.HI R7, RZ, 0x2, R7 ;  /* 0x00000002ff07e819 */ /* 0x000fce0000011607 */
        /* <DEDUP_REMOVED lines=11> */
[----:B------:R-:W-:Y:S04]  /*11a70*/  SHFL.IDX PT, R7, R6, 0x2, 0x181f ;  /* 0x00581f0006077f89 */ /* 0x000fe800000e0000 */
[----:B------:R-:W-:Y:S06]  /*11a80*/  SHFL.IDX PT, R6, R6, 0x3, 0x181f ;  /* 0x00781f0006067f89 */ /* 0x000fec00000e0000 */
[----:B------:R0:W-:Y:S01]  /*11a90*/  @!P6 LDGSTS.E.BYPASS.LTC128B.128 [R19+0x34c00], desc[UR44][R2.64+0x380], P0 ;  /* 0x34c003800213efae */ /* 0x0001e20008101d6c */
[----:B------:R-:W-:-:S03]  /*11aa0*/  LOP3.LUT P6, RZ, R16, 0x400000, RZ, 0xc0, !PT ;  /* 0x0040000010ff7812 */ /* 0x000fc600078cc0ff */
[----:B0-----:R-:W0:Y:S04]  /*11ab0*/  SHFL.IDX PT, R2, R0, 0x2, 0x181f ;  /* 0x00581f0000027f89 */ /* 0x001e2800000e0000 */
[----:B------:R-:W1:Y:S06]  /*11ac0*/  SHFL.IDX PT, R0, R0, 0x3, 0x181f ;  /* 0x00781f0000007f89 */ /* 0x000e6c00000e0000 */
[----:B0-----:R-:W-:-:S05]  /*11ad0*/  @!P6 LEA R2, P0, R8, R2, 0x1 ;  /* 0x000000020802e211 */ /* 0x001fca00078008ff */
[----:B------:R-:W-:Y:S01]  /*11ae0*/  @!P6 IMAD.X R3, RZ, RZ, R7, P0 ;  /* 0x000000ffff03e224 */ /* 0x000fe200000e0607 */
[----:B------:R-:W-:Y:S02]  /*11af0*/  LOP3.LUT P0, RZ, R16, 0x800, RZ, 0xc0, !PT ;  /* 0x0000080010ff7812 */ /* 0x000fe4000780c0ff */
[----:B------:R-:W-:-:S04]  /*11b00*/  @!P6 LOP3.LUT R7, R4, 0x40, RZ, 0xc0, !PT ;  /* 0x000000400407e812 */ /* 0x000fc800078ec0ff */
[----:B------:R-:W-:-:S07]  /*11b10*/  @!P6 SHF.R.U32.HI R7, RZ, 0x2, R7 ;  /* 0x00000002ff07e819 */ /* 0x000fce0000011607 */
[----:B------:R0:W-:Y:S01]  /*11b20*/  @!P6 LDGSTS.E.BYPASS.LTC128B.128 [R19+0x27400], desc[UR44][R2.64], !P0 ;  /* 0x274000000213efae */ /* 0x0001e2000c101d6c */
[----:B------:R-:W-:Y:S02]  /*11b30*/  @!P6 ISETP.NE.U32.AND P0, PT, R7, RZ, PT ;  /* 0x000000ff0700e20c */ /* 0x000fe40003f05070 */
[----:B------:R-:W-:Y:S01]  /*11b40*/  @!P6 LOP3.LUT R7, R5, 0x80, RZ, 0xc0, !PT ;  /* 0x000000800507e812 */ /* 0x000fe200078ec0ff */
[----:B------:R0:W-:Y:S03]  /*11b50*/  @!P6 LDGSTS.E.BYPASS.LTC128B.128 [R19+0x29400], desc[UR44][R2.64+0x80], !P5 ;  /* 0x294000800213efae */ /* 0x0001e6000e901d6c */
[----:B------:R-:W-:Y:S01]  /*11b60*/  @!P6 SHF.R.U32.HI R7, RZ, 0x3, R7 ;  /* 0x00000003ff07e819 */ /* 0x000fe20000011607 */
[----:B------:R0:W-:Y:S04]  /*11b70*/  @!P6 LDGSTS.E.BYPASS.LTC128B.128 [R19+0x2b400], desc[UR44][R2.64+0x100], !P4 ;  /* 0x2b4001000213efae */ /* 0x0001e8000e101d6c */
[----:B------:R0:W-:Y:S04]  /*11b80*/  @!P6 LDGSTS.E.BYPASS.LTC128B.128 [R19+0x2d400], desc[UR44][R2.64+0x180], !P3 ;  /* 0x2d4001800213efae */ /* 0x0001e8000d901d6c */
[----:B------:R0:W-:Y:S04]  /*11b90*/  @!P6 LDGSTS.E.BYPASS.LTC128B.128 [R19+0x2f400], desc[UR44][R2.64+0x200], !P2 ;  /* 0x2f4002000213efae */ /* 0x0001e8000d101d6c */
[----:B------:R0:W-:Y:S04]  /*11ba0*/  @!P6 LDGSTS.E.BYPASS.LTC128B.128 [R19+0x31400], desc[UR44][R2.64+0x280], !P1 ;  /* 0x314002800213efae */ /* 0x0001e8000c901d6c */
[----:B------:R0:W-:Y:S01]  /*11bb0*/  @!P6 LDGSTS.E.BYPASS.LTC128B.128 [R19+0x33400], desc[UR44][R2.64+0x300], P0 ;  /* 0x334003000213efae */ /* 0x0001e20008101d6c */
[----:B------:R-:W-:-:S13]  /*11bc0*/  @!P6 ISETP.NE.U32.AND P0, PT, R7, RZ, PT ;  /* 0x000000ff0700e20c */ /* 0x000fda0003f05070 */
[----:B-1----:R0:W-:Y:S02]  /*11bd0*/  @!P6 LDGSTS.E.BYPASS.LTC128B.128 [R19+0x35400], desc[UR44][R2.64+0x380], P0 ;  /* 0x354003800213efae */ /* 0x0021e40008101d6c */
.L_x_1169:
[----:B------:R-:W-:Y:S01]  /*11be0*/  LOP3.LUT P0, RZ, R16, 0x10000, RZ, 0xc0, !PT ;  /* 0x0001000010ff7812 */ /* 0x000fe2000780c0ff */
[----:B------:R-:W-:-:S12]  /*11bf0*/  BSSY B0, `(.L_x_1082) ;  /* 0x0000016000007945 */ /* 0x000fd80003800000 */
[----:B------:R-:W-:Y:S05]  /*11c00*/  @P0 BRA `(.L_x_1083) ;  /* 0x0000000000500947 */ /* 0x000fea0003800000 */
[----:B------:R-:W-:Y:S02]  /*11c10*/  LOP3.LUT R4, R4, 0x40, RZ, 0xc0, !PT ;  /* 0x0000004004047812 */ /* 0x000fe400078ec0ff */
[----:B------:R-:W-:Y:S02]  /*11c20*/  LOP3.LUT P6, RZ, R16, 0x800, RZ, 0xc0, !PT ;  /* 0x0000080010ff7812 */ /* 0x000fe400078cc0ff */
[----:B0-----:R-:W-:Y:S02]  /*11c30*/  LEA R2, P0, R8, R0, 0x1 ;  /* 0x0000000008027211 */ /* 0x001fe400078008ff */
[----:B------:R-:W-:Y:S02]  /*11c40*/  SHF.R.U32.HI R4, RZ, 0x2, R4 ;  /* 0x00000002ff047819 */ /* 0x000fe40000011604 */
[----:B------:R-:W-:Y:S01]  /*11c50*/  LOP3.LUT R5, R5, 0x80, RZ, 0xc0, !PT ;  /* 0x0000008005057812 */ /* 0x000fe200078ec0ff */
[----:B------:R-:W-:Y:S01]  /*11c60*/  IMAD.X R3, RZ, RZ, R6, P0 ;  /* 0x000000ffff037224 */ /* 0x000fe200000e0606 */
[----:B------:R-:W-:-:S02]  /*11c70*/  ISETP.NE.U32.AND P0, PT, R4, RZ, PT ;  /* 0x000000ff0400720c */ /* 0x000fc40003f05070 */
[----:B------:R-:W-:-:S03]  /*11c80*/  SHF.R.U32.HI R5, RZ, 0x3, R5 ;  /* 0x00000003ff057819 */ /* 0x000fc60000011605 */
[----:B------:R-:W-:Y:S01]  /*11c90*/  @!PT LDS RZ, [RZ] ;  /* 0x00000000fffff984 */ /* 0x000fe20000000800 */
[----:B------:R-:W-:Y:S01]  /*11ca0*/  @!PT LDS RZ, [RZ] ;  /* 0x00000000fffff984 */ /* 0x000fe20000000800 */
[----:B------:R-:W-:Y:S01]  /*11cb0*/  @!PT LDS RZ, [RZ] ;  /* 0x00000000fffff984 */ /* 0x000fe20000000800 */
[----:B------:R1:W-:Y:S04]  /*11cc0*/  LDGSTS.E.BYPASS.LTC128B.128 [R19+0x27c00], desc[UR44][R2.64], !P6 ;  /* 0x27c0000002137fae */ /* 0x0003e8000f101d6c */
        /* <DEDUP_REMOVED lines=8> */
.L_x_1083:
[----:B------:R-:W-:Y:S05]  /*11d50*/  BSYNC B0 ;  /* 0x0000000000007941 */ /* 0x000fea0003800000 */
.L_x_1082:
[----:B------:R-:W-:Y:S01]  /*11d60*/  NOP ;  /* 0x0000000000007918 */ /* 0x000fe20000000000 */
[----:B------:R-:W-:-:S13]  /*11d70*/  PLOP3.LUT P0, PT, PT, PT, PT, 0x80, 0x0 ;  /* 0x000000000000781c */ /* 0x000fda0003f0f070 */
.L_x_1084:
[----:B------:R-:W-:Y:S02]  /*11d80*/  PLOP3.LUT P1, PT, P1, P0, PT, 0xa2, 0x0 ;  /* 0x000000000000781c */ /* 0x000fe40000f21472 */
[----:B------:R-:W-:-:S08]  /*11d90*/  @P0 R2UR P1, UR4, R17 ;  /* 0x00000000110402ca */ /* 0x000fd00000020000 */
[----:B------:R-:W-:-:S05]  /*11da0*/  @P0 PLOP3.LUT P0, PT, P1, PT, PT, 0x80, 0x0 ;  /* 0x000000000000081c */ /* 0x000fca0000f0f070 */
[----:B------:R-:W-:Y:S01]  /*11db0*/  @!P1 SYNCS.ARRIVE.TRANS64.RED.A0T1 RZ, [UR4+0x38810], RZ ;  /* 0x038810ffffff99a7 */ /* 0x000fe20008200404 */
[----:B------:R-:W-:Y:S07]  /*11dc0*/  @!P1 ARRIVES.LDGSTSBAR.64.TRANSCNT [UR4+0x38810] ;  /* 0x03881000ff0099b0 */ /* 0x000fee0008000a84 */
[----:B------:R-:W-:Y:S05]  /*11dd0*/  @P0 BRA.U.ANY `(.L_x_1084) ;  /* 0xfffffffd00e80947 */ /* 0x000fea000393ffff */
[----:B01----:R-:W2:Y:S02]  /*11de0*/  LDL.LU R2, [R1+0x24] ;  /* 0x0000240001027983 */ /* 0x003ea40000300800 */
        /* <DEDUP_REMOVED lines=11> */
.L_x_1170:
[----:B------:R-:W-:Y:S05]  /*11ea0*/  BSYNC B0 ;  /* 0x0000000000007941 */ /* 0x000fea0003800000 */
.L_x_1085:
[----:B------:R-:W-:-:S05]  /*11eb0*/  IMAD.U32 R2, RZ, RZ, UR36 ;  /* 0x00000024ff027e24 */ /* 0x000fca000f8e00ff */
[----:B------:R-:W-:-:S13]  /*11ec0*/  ISETP.NE.AND P0, PT, R2, 0x3, PT ;  /* 0x000000030200780c */ /* 0x000fda0003f05270 */
[----:B------:R-:W-:Y:S05]  /*11ed0*/  @!P0 BRA `(.L_x_1087) ;  /* 0x0000000000048947 */ /* 0x000fea0003800000 */
[----:B------:R-:W-:Y:S01]  /*11ee0*/  BPT.TRAP 0x1 ;  /* 0x000000040000795c */ /* 0x000fe20000300000 */
.L_x_1087:
[----:B0-----:R-:W-:Y:S01]  /*11ef0*/  SHF.L.U32 R0, R23, 0x1f, RZ ;  /* 0x0000001f17007819 */ /* 0x001fe200000006ff */
[----:B------:R-:W-:Y:S03]  /*11f00*/  BSSY B0, `(.L_x_1088) ;  /* 0x0000003000007945 */ /* 0x000fe60003800000 */
[----:B------:R-:W0:Y:S02]  /*11f10*/  SYNCS.PHASECHK.TRANS64.TRYWAIT P0, [R22+URZ+0x38860], R0 ;  /* 0x03886000160075a7 */ /* 0x000e24000800017f */
[----:B0-----:R-:W-:Y:S05]  /*11f20*/  @!P0 BRA `(.L_x_1089) ;  /* 0x0000004000e08947 */ /* 0x001fea0003800000 */
.L_x_1171:
[----:B------:R-:W-:Y:S05]  /*11f30*/  BSYNC B0 ;  /* 0x0000000000007941 */ /* 0x000fea0003800000 */
.L_x_1088:
[----:B------:R-:W0:Y:S01]  /*11f40*/  LDL.LU R3, [R1+0x1c] ;  /* 0x00001c0001037983 */ /* 0x000e220000300800 */
[----:B------:R-:W-:Y:S01]  /*11f50*/  ULDC.64 UR4, c[0x0][0x328] ;  /* 0x0000ca0000047ab9 */ /* 0x000fe20000000a00 */
[----:B------:R-:W-:Y:S02]  /*11f60*/  ULDC.64 UR6, c[0x0][0x318] ;  /* 0x0000c60000067ab9 */ /* 0x000fe40000000a00 */
[----:B------:R-:W2:Y:S04]  /*11f70*/  LDL.LU R2, [R1] ;  /* 0x0000000001027983 */ /* 0x000ea80000300800 */
[----:B------:R-:W3:Y:S01]  /*11f80*/  LDL.LU R4, [R1+0x20] ;  /* 0x0000200001047983 */ /* 0x000ee20000300800 */
[----:B------:R-:W-:Y:S02]  /*11f90*/  IMAD R5, R18, 0x8000, R34 ;  /* 0x0000800012057824 */ /* 0x000fe400078e0222 */
[----:B0-----:R-:W-:-:S04]  /*11fa0*/  IMAD R0, R3, UR4, RZ ;  /* 0x0000000403007c24 */ /* 0x001fc8000f8e02ff */
[C---:B--2---:R-:W-:Y:S02]  /*11fb0*/  IMAD R0, R2.reuse, UR5, R0 ;  /* 0x0000000502007c24 */ /* 0x044fe4000f8e0200 */
[----:B------:R-:W-:Y:S01]  /*11fc0*/  IMAD.WIDE.U32 R2, R2, UR4, RZ ;  /* 0x0000000402027c25 */ /* 0x000fe2000f8e00ff */
[----:B------:R-:W-:-:S03]  /*11fd0*/  ULDC.64 UR4, c[0x0][0x338] ;  /* 0x0000ce0000047ab9 */ /* 0x000fc60000000a00 */
[----:B------:R-:W-:Y:S02]  /*11fe0*/  IMAD.IADD R3, R3, 0x1, R0 ;  /* 0x0000000103037824 */ /* 0x000fe400078e0200 */
[----:B---3--:R-:W-:Y:S02]  /*11ff0*/  IMAD R0, R4, UR4, RZ ;  /* 0x0000000404007c24 */ /* 0x008fe4000f8e02ff */
        /* <DEDUP_REMOVED lines=10> */
[----:B------:R-:W0:Y:S01]  /*120a0*/  S2R R7, SR_TID.X ;  /* 0x0000000000077919 */ /* 0x000e220000002100 */
[----:B------:R-:W-:Y:S01]  /*120b0*/  IMAD R5, R5, 0x2, R17 ;  /* 0x0000000205057824 */ /* 0x000fe200078e0211 */
[C---:B------:R-:W-:Y:S01]  /*120c0*/  LOP3.LUT P5, RZ, R30.reuse, 0x2, RZ, 0xc0, !PT ;  /* 0x000000021eff7812 */ /* 0x040fe200078ac0ff */
[----:B------:R-:W1:Y:S01]  /*120d0*/  SHFL.IDX PT, R2, R4, RZ, 0x181f ;  /* 0x00181fff04027589 */ /* 0x000e6200000e0000 */
[C---:B------:R-:W-:Y:S02]  /*120e0*/  LOP3.LUT P4, RZ, R30.reuse, 0x4, RZ, 0xc0, !PT ;  /* 0x000000041eff7812 */ /* 0x040fe4000788c0ff */
[C---:B------:R-:W-:Y:S01]  /*120f0*/  LOP3.LUT P3, RZ, R30.reuse, 0x8, RZ, 0xc0, !PT ;  /* 0x000000081eff7812 */ /* 0x040fe2000786c0ff */
[----:B------:R-:W2:Y:S01]  /*12100*/  SHFL.IDX PT, R3, R6, RZ, 0x181f ;  /* 0x00181fff06037589 */ /* 0x000ea200000e0000 */
[----:B------:R-:W-:Y:S02]  /*12110*/  LOP3.LUT P2, RZ, R30, 0x10, RZ, 0xc0, !PT ;  /* 0x000000101eff7812 */ /* 0x000fe4000784c0ff */
[----:B------:R-:W-:Y:S01]  /*12120*/  LOP3.LUT R16, R16, 0xffffffbf, RZ, 0xc0, !PT ;  /* 0xffffffbf10107812 */ /* 0x000fe200078ec0ff */
[----:B0-----:R-:W-:-:S05]  /*12130*/  IMAD.SHL.U32 R7, R7, 0x8, RZ ;  /* 0x0000000807077824 */ /* 0x001fca00078e00ff */
[----:B------:R-:W-:-:S05]  /*12140*/  LOP3.LUT R7, R7, 0x38, RZ, 0xc0, !PT ;  /* 0x0000003807077812 */ /* 0x000fca00078ec0ff */
[----:B------:R-:W-:Y:S01]  /*12150*/  IMAD.SHL.U32 R0, R7, 0x2, RZ ;  /* 0x0000000207007824 */ /* 0x000fe200078e00ff */
[----:B------:R-:W-:-:S04]  /*12160*/  LOP3.LUT R7, R30, 0x1, RZ, 0xc0, !PT ;  /* 0x000000011e077812 */ /* 0x000fc800078ec0ff */
[----:B-1----:R-:W-:Y:S02]  /*12170*/  IADD3 R2, P0, R2, R0, RZ ;  /* 0x0000000002027210 */ /* 0x002fe40007f1e0ff */
[----:B------:R-:W-:Y:S02]  /*12180*/  ISETP.NE.U32.AND P1, PT, R7, 0x1, PT ;  /* 0x000000010700780c */ /* 0x000fe40003f25070 */
[----:B------:R-:W-:Y:S01]  /*12190*/  PRMT R7, R30, 0x8880, RZ ;  /* 0x000088801e077816 */ /* 0x000fe200000000ff */
[----:B--2---:R-:W-:Y:S01]  /*121a0*/  IMAD.X R3, RZ, RZ, R3, P0 ;  /* 0x000000ffff037224 */ /* 0x004fe200000e0603 */
[----:B------:R-:W-:-:S09]  /*121b0*/  ISETP.LT.OR P0, PT, R29, 0x1, P1 ;  /* 0x000000011d00780c */ /* 0x000fd20000f01670 */
[----:B------:R-:W-:Y:S02]  /*121c0*/  @P1 LOP3.LUT R16, R16, 0x40, RZ, 0xfc, !PT ;  /* 0x0000004010101812 */ /* 0x000fe400078efcff */
[----:B------:R-:W-:Y:S02]  /*121d0*/  LOP3.LUT P1, RZ, R30, 0x20, RZ, 0xc0, !PT ;  /* 0x000000201eff7812 */ /* 0x000fe4000782c0ff */
[----:B------:R-:W-:Y:S01]  /*121e0*/  @!PT LDS RZ, [RZ] ;  /* 0x00000000fffff984 */ /* 0x000fe20000000800 */
[----:B------:R-:W-:Y:S01]  /*121f0*/  LDGSTS.E.BYPASS.LTC128B.128 [R5+0x400], desc[UR44][R2.64], !P0 ;  /* 0x0040000002057fae */ /* 0x000fe2000c101d6c */
[----:B------:R-:W-:Y:S02]  /*12200*/  ISETP.LT.OR P0, PT, R29, 0x1, !P5 ;  /* 0x000000011d00780c */ /* 0x000fe40006f01670 */
[----:B------:R-:W-:-:S11]  /*12210*/  LOP3.LUT R16, R16, 0xffffff7f, RZ, 0xc0, !PT ;  /* 0xffffff7f10107812 */ /* 0x000fd600078ec0ff */
        /* <DEDUP_REMOVED lines=62> */
.L_x_1181:
        /* <DEDUP_REMOVED lines=34> */
.L_x_1091:
        /* <DEDUP_REMOVED lines=11> */
.L_x_1092:
[----:B------:R-:W2:Y:S01]  /*128d0*/  LDL.LU R2, [R1+0x18] ;  /* 0x0000180001027983 */ /* 0x000ea20000300800 */
[----:B------:R1:W-:Y:S01]  /*128e0*/  SYNCS.ARRIVE.TRANS64.A1T0 RZ, [R22+URZ+0x38850], RZ ;  /* 0x038850ff16ff79a7 */ /* 0x0003e2000810003f */
[----:B------:R-:W-:Y:S01]  /*128f0*/  BSSY B0, `(.L_x_1093) ;  /* 0x00000f3000007945 */ /* 0x000fe20003800000 */
[----:B--2---:R-:W-:-:S05]  /*12900*/  VIADD R7, R2, 0xfffffffe ;  /* 0xfffffffe02077836 */ /* 0x004fca0000000000 */
[----:B------:R-:W-:-:S13]  /*12910*/  ISETP.GE.AND P0, PT, R7, R31, PT ;  /* 0x0000001f0700720c */ /* 0x000fda0003f06270 */
[----:B-1----:R-:W-:Y:S05]  /*12920*/  @!P0 BRA `(.L_x_1094) ;  /* 0x0000000c00bc8947 */ /* 0x002fea0003800000 */
[----:B------:R-:W2:Y:S01]  /*12930*/  LDL.LU R2, [R1+0x28] ;  /* 0x0000280001027983 */ /* 0x000ea20000300800 */
[----:B------:R-:W-:-:S04]  /*12940*/  LOP3.LUT R29, R30, 0x80, RZ, 0xc0, !PT ;  /* 0x000000801e1d7812 */ /* 0x000fc800078ec0ff */
[----:B------:R-:W-:Y:S02]  /*12950*/  SHF.R.U32.HI R29, RZ, 0x3, R29 ;  /* 0x00000003ff1d7819 */ /* 0x000fe4000001161d */
[----:B--2---:R-:W-:-:S04]  /*12960*/  LOP3.LUT R2, R2, 0x40, RZ, 0xc0, !PT ;  /* 0x0000004002027812 */ /* 0x004fc800078ec0ff */
[----:B------:R-:W-:-:S07]  /*12970*/  SHF.R.U32.HI R30, RZ, 0x2, R2 ;  /* 0x00000002ff1e7819 */ /* 0x000fce0000011602 */
.L_x_1107:
[----:B-1----:R-:W1:Y:S01]  /*12980*/  S2R R2, SR_TID.X ;  /* 0x0000000000027919 */ /* 0x002e620000002100 */
[----:B--2---:R-:W2:Y:S01]  /*12990*/  LDC R3, c[0x0][0x430] ;  /* 0x00010c00ff037b82 */ /* 0x004ea20000000800 */
[----:B---3--:R-:W-:Y:S01]  /*129a0*/  IMAD R6, R7, 0x40, R32 ;  /* 0x0000004007067824 */ /* 0x008fe200078e0220 */
[----:B------:R-:W-:Y:S05]  /*129b0*/  YIELD ;  /* 0x0000000000007946 */ /* 0x000fea0003800000 */
[----:B0-----:R-:W0:Y:S01]  /*129c0*/  S2R R4, SR_TID.X ;  /* 0x0000000000047919 */ /* 0x001e220000002100 */
[----:B------:R-:W-:Y:S01]  /*129d0*/  IMAD.U32 R11, RZ, RZ, UR36 ;  /* 0x00000024ff0b7e24 */ /* 0x000fe2000f8e00ff */
[----:B------:R-:W-:Y:S01]  /*129e0*/  ULDC UR4, c[0x0][0x430] ;  /* 0x00010c0000047ab9 */ /* 0x000fe20000000800 */
[----:B------:R-:W-:Y:S01]  /*129f0*/  VIADD R18, R18, 0x1 ;  /* 0x0000000112127836 */ /* 0x000fe20000000000 */
[----:B--2---:R-:W-:-:S02]  /*12a00*/  ISETP.NE.AND P0, PT, R3, 0x1, PT ;  /* 0x000000010300780c */ /* 0x004fc40003f05270 */
[----:B-1----:R-:W-:-:S04]  /*12a10*/  LOP3.LUT R2, R2, 0x7f, RZ, 0xc0, !PT ;  /* 0x0000007f02027812 */ /* 0x002fc800078ec0ff */
[----:B------:R-:W-:-:S07]  /*12a20*/  SHF.R.U32.HI R2, RZ, 0x3, R2 ;  /* 0x00000003ff027819 */ /* 0x000fce0000011602 */
[----:B------:R-:W1:Y:S01]  /*12a30*/  @P0 LDC R3, c[0x0][0x434] ;  /* 0x00010d00ff030b82 */ /* 0x000e620000000800 */
[----:B0-----:R-:W-:-:S05]  /*12a40*/  IMAD.SHL.U32 R4, R4, 0x10, RZ ;  /* 0x0000001004047824 */ /* 0x001fca00078e00ff */
[----:B------:R-:W-:Y:S02]  /*12a50*/  LOP3.LUT R4, R2, 0x70, R4, 0xf8, !PT ;  /* 0x0000007002047812 */ /* 0x000fe400078ef804 */
[----:B------:R-:W0:Y:S02]  /*12a60*/  @P0 LDC R2, c[0x0][0x438] ;  /* 0x00010e00ff020b82 */ /* 0x000e240000000800 */
[C---:B------:R-:W-:Y:S01]  /*12a70*/  ISETP.GT.U32.AND P1, PT, R4.reuse, 0x3f, PT ;  /* 0x0000003f0400780c */ /* 0x040fe20003f24070 */
[----:B------:R-:W-:-:S04]  /*12a80*/  IMAD.IADD R6, R4, 0x1, R6 ;  /* 0x0000000104067824 */ /* 0x000fc800078e0206 */
[----:B------:R-:W-:-:S08]  /*12a90*/  IMAD.MOV.U32 R10, RZ, RZ, R6 ;  /* 0x000000ffff0a7224 */ /* 0x000fd000078e0006 */
[----:B------:R-:W2:Y:S01]  /*12aa0*/  @!P1 LDC.64 R4, c[0x0][0x428] ;  /* 0x00010a00ff049b82 */ /* 0x000ea20000000a00 */
[----:B-1----:R-:W-:-:S07]  /*12ab0*/  @P0 IMAD.HI.U32 R3, R6, R3, RZ ;  /* 0x0000000306030227 */ /* 0x002fce00078e00ff */
[----:B------:R-:W1:Y:S01]  /*12ac0*/  @!P1 LDC.64 R8, c[0x0][0x418] ;  /* 0x00010600ff089b82 */ /* 0x000e620000000a00 */
[----:B0-----:R-:W-:-:S04]  /*12ad0*/  @P0 SHF.R.U32.HI R10, RZ, R2, R3 ;  /* 0x00000002ff0a0219 */ /* 0x001fc80000011603 */
[--C-:B------:R-:W-:Y:S01]  /*12ae0*/  @!P1 SHF.R.S32.HI R3, RZ, 0x1f, R10.reuse ;  /* 0x0000001fff039819 */ /* 0x100fe2000001140a */
[----:B------:R-:W-:-:S04]  /*12af0*/  @!P1 IMAD.MOV.U32 R2, RZ, RZ, R10 ;  /* 0x000000ffff029224 */ /* 0x000fc800078e000a */
[----:B--2---:R-:W-:-:S04]  /*12b00*/  @!P1 IMAD.WIDE.U32 R2, R28, R4, R2 ;  /* 0x000000041c029225 */ /* 0x004fc800078e0002 */
[----:B------:R-:W-:-:S04]  /*12b10*/  @!P1 IMAD R4, R33, R4, RZ ;  /* 0x0000000421049224 */ /* 0x000fc800078e02ff */
[----:B------:R-:W-:Y:S01]  /*12b20*/  @!P1 IMAD R5, R28, R5, R4 ;  /* 0x000000051c059224 */ /* 0x000fe200078e0204 */
[----:B-1----:R-:W-:Y:S01]  /*12b30*/  @!P1 LEA R8, P0, R2, R8, 0x2 ;  /* 0x0000000802089211 */ /* 0x002fe200078010ff */
[----:B------:R-:W-:Y:S02]  /*12b40*/  IMAD.MOV.U32 R4, RZ, RZ, RZ ;  /* 0x000000ffff047224 */ /* 0x000fe400078e00ff */
[----:B------:R-:W-:Y:S02]  /*12b50*/  @!P1 IMAD.IADD R3, R5, 0x1, R3 ;  /* 0x0000000105039824 */ /* 0x000fe400078e0203 */
[----:B------:R-:W-:-:S03]  /*12b60*/  IMAD.MOV R5, RZ, RZ, -R10 ;  /* 0x000000ffff057224 */ /* 0x000fc600078e0a0a */
[----:B------:R-:W-:Y:S01]  /*12b70*/  @!P1 LEA.HI.X R9, R2, R9, R3, 0x2, P0 ;  /* 0x0000000902099211 */ /* 0x000fe200000f1403 */
[----:B------:R-:W-:Y:S01]  /*12b80*/  IMAD R5, R5, UR4, R6 ;  /* 0x0000000405057c24 */ /* 0x000fe2000f8e0206 */
[----:B------:R-:W-:-:S03]  /*12b90*/  ISETP.NE.AND P0, PT, R18, 0x2, PT ;  /* 0x000000021200780c */ /* 0x000fc60003f05270 */
[----:B------:R0:W5:Y:S01]  /*12ba0*/  @!P1 LDG.E R4, desc[UR44][R8.64] ;  /* 0x0000002c08049981 */ /* 0x000162000c1e1900 */
[----:B------:R-:W-:Y:S02]  /*12bb0*/  ISETP.NE.AND P1, PT, R11, 0x3, PT ;  /* 0x000000030b00780c */ /* 0x000fe40003f25270 */
[----:B------:R-:W-:Y:S02]  /*12bc0*/  SEL R2, RZ, 0x1, P0 ;  /* 0x00000001ff027807 */ /* 0x000fe40000000000 */
[----:B------:R-:W-:Y:S02]  /*12bd0*/  SEL R18, R18, RZ, P0 ;  /* 0x000000ff12127207 */ /* 0x000fe40000000000 */
[----:B------:R-:W-:Y:S01]  /*12be0*/  LOP3.LUT R23, R23, R2, RZ, 0x3c, !PT ;  /* 0x0000000217177212 */ /* 0x000fe200078e3cff */
[----:B------:R-:W-:Y:S02]  /*12bf0*/  IMAD.MOV.U32 R2, RZ, RZ, R7 ;  /* 0x000000ffff027224 */ /* 0x000fe400078e0007 */
[----:B------:R-:W-:-:S03]  /*12c00*/  VIADD R7, R7, 0xffffffff ;  /* 0xffffffff07077836 */ /* 0x000fc60000000000 */
[----:B------:R-:W-:Y:S01]  /*12c10*/  ISETP.GT.AND P3, PT, R2, R31, PT ;  /* 0x0000001f0200720c */ /* 0x000fe20003f64270 */
[----:B0-----:R-:W-:-:S12]  /*12c20*/  @!P1 BRA `(.L_x_1095) ;  /* 0x0000000000049947 */ /* 0x001fd80003800000 */
[----:B------:R-:W-:Y:S01]  /*12c30*/  BPT.TRAP 0x1 ;  /* 0x000000040000795c */ /* 0x000fe20000300000 */
.L_x_1095:
[----:B------:R-:W-:Y:S01]  /*12c40*/  IMAD R6, R18, 0x8, R17 ;  /* 0x0000000812067824 */ /* 0x000fe200078e0211 */
[----:B------:R-:W-:Y:S01]  /*12c50*/  SHF.L.U32 R20, R23, 0x1f, RZ ;  /* 0x0000001f17147819 */ /* 0x000fe200000006ff */
[----:B------:R-:W-:Y:S01]  /*12c60*/  BSSY B1, `(.L_x_1096) ;  /* 0x0000004000017945 */ /* 0x000fe20003800000 */
[----:B------:R-:W-:Y:S02]  /*12c70*/  SHF.R.S32.HI R9, RZ, 0x1f, R5 ;  /* 0x0000001fff097819 */ /* 0x000fe40000011405 */
[----:B------:R-:W0:Y:S02]  /*12c80*/  SYNCS.PHASECHK.TRANS64.TRYWAIT P0, [R6+URZ+0x38840], R20 ;  /* 0x03884014060075a7 */ /* 0x000e24000800017f */
[----:B0-----:R-:W-:Y:S05]  /*12c90*/  @!P0 BRA `(.L_x_1097) ;  /* 0x0000003c00c08947 */ /* 0x001fea0003800000 */
.L_x_1182:
[----:B------:R-:W-:Y:S05]  /*12ca0*/  BSYNC B1 ;  /* 0x0000000000017941 */ /* 0x000fea0003800000 */
.L_x_1096:
        /* <DEDUP_REMOVED lines=40> */
.L_x_1192:
        /* <DEDUP_REMOVED lines=8> */
.L_x_1099:
        /* <DEDUP_REMOVED lines=11> */
.L_x_1100:
[----:B------:R2:W-:Y:S01]  /*13060*/  SYNCS.ARRIVE.TRANS64.A1T0 RZ, [R6+URZ+0x38830], RZ ;  /* 0x038830ff06ff79a7 */ /* 0x0005e2000810003f */
[----:B------:R-:W-:Y:S05]  /*13070*/  @!P2 BRA `(.L_x_1101) ;  /* 0x000000000004a947 */ /* 0x000fea0003800000 */
[----:B------:R-:W-:Y:S01]  /*13080*/  BPT.TRAP 0x1 ;  /* 0x000000040000795c */ /* 0x000fe20000300000 */
.L_x_1101:
[----:B------:R-:W3:Y:S01]  /*13090*/  SYNCS.PHASECHK.TRANS64.TRYWAIT P0, [R6+URZ+0x38860], R20 ;  /* 0x03886014060075a7 */ /* 0x000ee2000800017f */
[----:B------:R-:W-:Y:S04]  /*130a0*/  BSSY B1, `(.L_x_1102) ;  /* 0x0000002000017945 */ /* 0x000fe80003800000 */
[----:B---3--:R-:W-:Y:S05]  /*130b0*/  @!P0 BRA `(.L_x_1103) ;  /* 0x0000003c00e88947 */ /* 0x008fea0003800000 */
.L_x_1193:
[----:B------:R-:W-:Y:S05]  /*130c0*/  BSYNC B1 ;  /* 0x0000000000017941 */ /* 0x000fea0003800000 */
.L_x_1102:
        /* <DEDUP_REMOVED lines=79> */
.L_x_1203:
        /* <DEDUP_REMOVED lines=25> */
.L_x_1105:
        /* <DEDUP_REMOVED lines=11> */
.L_x_1106:
[----:B------:R1:W-:Y:S01]  /*13800*/  SYNCS.ARRIVE.TRANS64.A1T0 RZ, [R6+URZ+0x38850], RZ ;  /* 0x038850ff06ff79a7 */ /* 0x0003e2000810003f */
[----:B------:R-:W-:Y:S05]  /*13810*/  @P3 BRA `(.L_x_1107) ;  /* 0xfffffff000583947 */ /* 0x000fea000383ffff */
.L_x_1094:
[----:B------:R-:W-:Y:S05]  /*13820*/  BSYNC B0 ;  /* 0x0000000000007941 */ /* 0x000fea0003800000 */
.L_x_1093:
        /* <DEDUP_REMOVED lines=21> */
.L_x_1109:
[----:B------:R-:W-:Y:S05]  /*13980*/  BSYNC B0 ;  /* 0x0000000000007941 */ /* 0x000fea0003800000 */
.L_x_1108:
[----:B------:R-:W-:-:S07]  /*13990*/  SEL R18, R18, RZ, P0 ;  /* 0x000000ff12127207 */ /* 0x000fce0000000000 */
.L_x_1062:
[----:B------:R-:W-:Y:S05]  /*139a0*/  BSYNC B7 ;  /* 0x0000000000077941 */ /* 0x000fea0003800000 */
.L_x_1060:
        /* <DEDUP_REMOVED lines=11> */
.L_x_1110:
        /* <DEDUP_REMOVED lines=43> */
.L_x_1213:
[----:B------:R-:W-:Y:S02]  /*13d10*/  ULDC UR4, c[0x0][0xd38] ;  /* 0x00034e0000047ab9 */ /* 0x000fe40000000800 */
[----:B------:R-:W-:-:S04]  /*13d20*/  IMAD.U32 R5, RZ, RZ, UR4 ;  /* 0x00000004ff057e24 */ /* 0x000fc8000f8e00ff */
[----:B-1----:R-:W-:-:S04]  /*13d30*/  IMAD R9, R14, R5, RZ ;  /* 0x000000050e097224 */ /* 0x002fc800078e02ff */
[----:B------:R-:W-:-:S05]  /*13d40*/  IMAD.IADD R6, R6, 0x1, R9 ;  /* 0x0000000106067824 */ /* 0x000fca00078e0209 */
[----:B------:R-:W-:-:S13]  /*13d50*/  ISETP.GT.AND P6, PT, R6, R0, PT ;  /* 0x000000000600720c */ /* 0x000fda0003fc4270 */
[----:B------:R-:W-:Y:S05]  /*13d60*/  @P6 BRA `(.L_x_1113) ;  /* 0x0000000000a46947 */ /* 0x000fea0003800000 */
.L_x_1116:
        /* <DEDUP_REMOVED lines=35> */
.L_x_1221:
[----:B------:R-:W-:Y:S02]  /*13fa0*/  ULDC UR4, c[0x0][0xd38] ;  /* 0x00034e0000047ab9 */ /* 0x000fe40000000800 */
[----:B------:R-:W-:-:S04]  /*13fb0*/  IMAD.U32 R5, RZ, RZ, UR4 ;  /* 0x00000004ff057e24 */ /* 0x000fc8000f8e00ff */
[----:B-1----:R-:W-:-:S04]  /*13fc0*/  IMAD R9, R14, R5, RZ ;  /* 0x000000050e097224 */ /* 0x002fc800078e02ff */
[----:B------:R-:W-:-:S05]  /*13fd0*/  IMAD.IADD R6, R9, 0x1, R6 ;  /* 0x0000000109067824 */ /* 0x000fca00078e0206 */
[----:B------:R-:W-:-:S13]  /*13fe0*/  ISETP.GT.AND P6, PT, R6, R0, PT ;  /* 0x000000000600720c */ /* 0x000fda0003fc4270 */
[----:B------:R-:W-:Y:S05]  /*13ff0*/  @!P6 BRA `(.L_x_1116) ;  /* 0xfffffffc005ce947 */ /* 0x000fea000383ffff */
.L_x_1113:
        /* <DEDUP_REMOVED lines=9> */
.L_x_1226:
[----:B------:R-:W-:-:S13]  /*14090*/  ISETP.NE.AND P0, PT, R8, RZ, PT ;  /* 0x000000ff0800720c */ /* 0x000fda0003f05270 */
[----:B------:R-:W-:Y:S05]  /*140a0*/  @!P0 BRA `(.L_x_1118) ;  /* 0x0000000000108947 */ /* 0x000fea0003800000 */
[----:B------:R-:W-:Y:S01]  /*140b0*/  UMOV UR4, 0xffffffff ;  /* 0xffffffff00047882 */ /* 0x000fe20000000000 */
[----:B------:R-:W-:Y:S02]  /*140c0*/  VIADD R12, R6, 0xffffffff ;  /* 0xffffffff060c7836 */ /* 0x000fe40000000000 */
[----:B------:R-:W-:Y:S05]  /*140d0*/  BRA.DIV UR4, `(.L_x_1119) ;  /* 0x0000004204207947 */ /* 0x000fea000b800000 */
[----:B------:R4:W0:Y:S02]  /*140e0*/  SHFL.IDX PT, R24, R3, R12, 0x1f ;  /* 0x00001f0c03187589 */ /* 0x00082400000e0000 */
.L_x_1118:
        /* <DEDUP_REMOVED lines=58> */
.L_x_1114:
[----:B------:R-:W-:Y:S01]  /*14490*/  UMOV UR4, URZ ;  /* 0x0000003f00047c82 */ /* 0x000fe20008000000 */
[----:B------:R-:W-:Y:S01]  /*144a0*/  UMOV UR5, URZ ;  /* 0x0000003f00057c82 */ /* 0x000fe20008000000 */
[----:B------:R-:W-:Y:S01]  /*144b0*/  ULDC UR6, c[0x0][0xd3c] ;  /* 0x00034f0000067ab9 */ /* 0x000fe20000000800 */
[----:B------:R-:W-:Y:S02]  /*144c0*/  IMAD.MOV.U32 R24, RZ, RZ, R0 ;  /* 0x000000ffff187224 */ /* 0x000fe400078e0000 */
[----:B------:R-:W-:Y:S02]  /*144d0*/  IMAD.U32 R25, RZ, RZ, UR4 ;  /* 0x00000004ff197e24 */ /* 0x000fe4000f8e00ff */
[----:B------:R-:W-:Y:S02]  /*144e0*/  IMAD.U32 R26, RZ, RZ, UR5 ;  /* 0x00000005ff1a7e24 */ /* 0x000fe4000f8e00ff */
[----:B------:R-:W-:-:S07]  /*144f0*/  IMAD.U32 R27, RZ, RZ, UR6 ;  /* 0x00000006ff1b7e24 */ /* 0x000fce000f8e00ff */
.L_x_1120:
        /* <DEDUP_REMOVED lines=10> */
.L_x_1111:
[----:B------:R-:W-:Y:S02]  /*145a0*/  ULDC UR4, c[0x0][0xd3c] ;  /* 0x00034f0000047ab9 */ /* 0x000fe40000000800 */
[----:B0-----:R-:W-:-:S13]  /*145b0*/  ISETP.GE.AND P0, PT, R27, UR4, PT ;  /* 0x000000041b007c0c */ /* 0x001fda000bf06270 */
[----:B------:R-:W-:Y:S05]  /*145c0*/  @!P0 BRA `(.L_x_1121) ;  /* 0xffffffa800048947 */ /* 0x000fea000383ffff */
[----:B------:R-:W-:Y:S05]  /*145d0*/  BSYNC B8 ;  /* 0x0000000000087941 */ /* 0x000fea0003800000 */
.L_x_1054:
        /* <DEDUP_REMOVED lines=12> */
.L_x_1229:
[----:B------:R-:W-:Y:S05]  /*146a0*/  BSYNC B0 ;  /* 0x0000000000007941 */ /* 0x000fea0003800000 */
.L_x_1122:
[----:B------:R-:W-:-:S03]  /*146b0*/  UMOV UR4, 0xffffffff ;  /* 0xffffffff00047882 */ /* 0x000fc60000000000 */
[----:B------:R-:W-:Y:S05]  /*146c0*/  BRA.DIV UR4, `(.L_x_1124) ;  /* 0x0000003a04e07947 */ /* 0x000fea000b800000 */
[----:B0-----:R-:W0:Y:S02]  /*146d0*/  S2R R0, SR_TID.X ;  /* 0x0000000000007919 */ /* 0x001e240000002100 */
[----:B0-----:R-:W-:-:S04]  /*146e0*/  SHF.R.U32.HI R0, RZ, 0x5, R0 ;  /* 0x00000005ff007819 */ /* 0x001fc80000011600 */
[----:B------:R-:W-:-:S05]  /*146f0*/  LOP3.LUT R0, R0, 0x3, RZ, 0xc0, !PT ;  /* 0x0000000300007812 */ /* 0x000fca00078ec0ff */
[----:B------:R0:W1:Y:S02]  /*14700*/  SHFL.IDX PT, R14, R0, RZ, 0x1f ;  /* 0x00001fff000e7589 */ /* 0x00006400000e0000 */
.L_x_1232:
[----:B-1----:R-:W-:Y:S01]  /*14710*/  ISETP.NE.AND P0, PT, R14, RZ, PT ;  /* 0x000000ff0e00720c */ /* 0x002fe20003f05270 */
[----:B------:R-:W-:-:S12]  /*14720*/  BSSY B0, `(.L_x_1125) ;  /* 0x0000024000007945 */ /* 0x000fd80003800000 */
[----:B------:R-:W-:Y:S05]  /*14730*/  @P0 BRA `(.L_x_1126) ;  /* 0x0000000000880947 */ /* 0x000fea0003800000 */
[----:B------:R-:W-:-:S03]  /*14740*/  UMOV UR4, 0xffffffff ;  /* 0xffffffff00047882 */ /* 0x000fc60000000000 */
[----:B------:R-:W-:Y:S05]  /*14750*/  BRA.DIV UR4, `(.L_x_1127) ;  /* 0x0000003a04f07947 */ /* 0x000fea000b800000 */
[----:B------:R-:W-:-:S13]  /*14760*/  ELECT P6, URZ, PT ;  /* 0x00000000003f782f */ /* 0x000fda00038c0000 */
.L_x_1235:
[----:B------:R-:W-:Y:S05]  /*14770*/  @!P6 BRA `(.L_x_1126) ;  /* 0x000000000078e947 */ /* 0x000fea0003800000 */
[----:B------:R-:W-:-:S06]  /*14780*/  ULOP3.LUT UR4, UR39, 0x2, URZ, 0xfc, !UPT ;  /* 0x0000000227047892 */ /* 0x000fcc000f8efc3f */
[----:B0-----:R-:W-:-:S05]  /*14790*/  IMAD.U32 R0, RZ, RZ, UR4 ;  /* 0x00000004ff007e24 */ /* 0x001fca000f8e00ff */
[----:B------:R-:W-:-:S13]  /*147a0*/  ISETP.NE.AND P0, PT, R0, 0x3, PT ;  /* 0x000000030000780c */ /* 0x000fda0003f05270 */
[----:B------:R-:W-:Y:S05]  /*147b0*/  @!P0 BRA `(.L_x_1128) ;  /* 0x0000000000048947 */ /* 0x000fea0003800000 */
[----:B------:R-:W-:Y:S01]  /*147c0*/  BPT.TRAP 0x1 ;  /* 0x000000040000795c */ /* 0x000fe20000300000 */
.L_x_1128:
[C---:B------:R-:W-:Y:S01]  /*147d0*/  IMAD R3, R18.reuse, 0x8, R5 ;  /* 0x0000000812037824 */ /* 0x040fe200078e0205 */
[----:B------:R-:W-:Y:S01]  /*147e0*/  SHF.L.U32 R2, R23, 0x1f, RZ ;  /* 0x0000001f17027819 */ /* 0x000fe200000006ff */
[----:B------:R-:W-:-:S03]  /*147f0*/  VIADD R18, R18, 0x1 ;  /* 0x0000000112127836 */ /* 0x000fc60000000000 */
[----:B------:R-:W0:Y:S02]  /*14800*/  SYNCS.PHASECHK.TRANS64.TRYWAIT P1, [R3+URZ+0x38840], R2 ;  /* 0x03884002030075a7 */ /* 0x000e24000802017f */
[----:B------:R-:W-:-:S04]  /*14810*/  ISETP.NE.AND P2, PT, R18, 0x2, PT ;  /* 0x000000021200780c */ /* 0x000fc80003f45270 */
[----:B------:R-:W-:Y:S01]  /*14820*/  SEL R0, RZ, 0x1, P2 ;  /* 0x00000001ff007807 */ /* 0x000fe20001000000 */
[----:B0-----:R-:W-:Y:S08]  /*14830*/  @!P1 BRA `(.L_x_1129) ;  /* 0x0000003800d89947 */ /* 0x001ff00003800000 */
.L_x_1236:
[----:B------:R-:W-:Y:S02]  /*14840*/  SEL R18, R18, RZ, P2 ;  /* 0x000000ff12127207 */ /* 0x000fe40001000000 */
[----:B------:R-:W-:Y:S01]  /*14850*/  LOP3.LUT R0, R23, R0, RZ, 0x3c, !PT ;  /* 0x0000000017007212 */ /* 0x000fe200078e3cff */
[----:B------:R-:W-:Y:S06]  /*14860*/  @!P0 BRA `(.L_x_1130) ;  /* 0x0000000000048947 */ /* 0x000fec0003800000 */
[----:B------:R-:W-:Y:S01]  /*14870*/  BPT.TRAP 0x1 ;  /* 0x000000040000795c */ /* 0x000fe20000300000 */
.L_x_1130:
[----:B------:R-:W-:Y:S01]  /*14880*/  IMAD R5, R18, 0x8, R5 ;  /* 0x0000000812057824 */ /* 0x000fe200078e0205 */
[----:B------:R-:W-:-:S04]  /*14890*/  SHF.L.U32 R0, R0, 0x1f, RZ ;  /* 0x0000001f00007819 */ /* 0x000fc800000006ff */
[----:B------:R-:W1:Y:S02]  /*148a0*/  SYNCS.PHASECHK.TRANS64.TRYWAIT P1, [R5+URZ+0x38840], R0 ;  /* 0x03884000050075a7 */ /* 0x000e64000802017f */
[----:B-1----:R-:W-:Y:S05]  /*148b0*/  @!P1 BRA `(.L_x_1131) ;  /* 0x0000003800cc9947 */ /* 0x002fea0003800000 */
.L_x_1237:
[----:B------:R-:W-:Y:S05]  /*148c0*/  @!P0 BRA `(.L_x_1132) ;  /* 0x0000000000048947 */ /* 0x000fea0003800000 */
[----:B------:R-:W-:Y:S01]  /*148d0*/  BPT.TRAP 0x1 ;  /* 0x000000040000795c */ /* 0x000fe20000300000 */
.L_x_1132:
[----:B------:R-:W5:Y:S02]  /*148e0*/  SYNCS.PHASECHK.TRANS64.TRYWAIT P1, [R3+URZ+0x38860], R2 ;  /* 0x03886002030075a7 */ /* 0x000f64000802017f */
[----:B-----5:R-:W-:Y:S05]  /*148f0*/  @!P1 BRA `(.L_x_1133) ;  /* 0x0000003800d09947 */ /* 0x020fea0003800000 */
.L_x_1238:
[----:B------:R-:W-:Y:S05]  /*14900*/  @!P0 BRA `(.L_x_1134) ;  /* 0x0000000000048947 */ /* 0x000fea0003800000 */
[----:B------:R-:W-:Y:S01]  /*14910*/  BPT.TRAP 0x1 ;  /* 0x000000040000795c */ /* 0x000fe20000300000 */
.L_x_1134:
[----:B------:R0:W0:Y:S02]  /*14920*/  SYNCS.PHASECHK.TRANS64.TRYWAIT P0, [R5+URZ+0x38860], R0 ;  /* 0x03886000050075a7 */ /* 0x000024000800017f */
[----:B0-----:R-:W-:Y:S05]  /*14930*/  @!P0 NANOSLEEP.SYNCS 0x989680 ;  /* 0x009896800000895d */ /* 0x001fea0003900000 */
[----:B------:R-:W0:Y:S02]  /*14940*/  @!P0 SYNCS.PHASECHK.TRANS64 P0, [R5+URZ+0x38860], R0 ;  /* 0x03886000050085a7 */ /* 0x000e24000800007f */
[----:B0-----:R-:W-:Y:S05]  /*14950*/  @!P0 BRA `(.L_x_1134) ;  /* 0xfffffffc00f08947 */ /* 0x001fea000383ffff */
.L_x_1126:
[----:B------:R-:W-:Y:S05]  /*14960*/  BSYNC B0 ;  /* 0x0000000000007941 */ /* 0x000fea0003800000 */
.L_x_1125:
[----:B------:R-:W-:Y:S05]  /*14970*/  EXIT ;  /* 0x000000000000794d */ /* 0x000fea0003800000 */
.L_x_1007:
[----:B0-----:R-:W-:-:S04]  /*14980*/  IMAD.U32 R0, RZ, RZ, UR41 ;  /* 0x00000029ff007e24 */ /* 0x001fc8000f8e00ff */
[----:B------:R0:W1:Y:S03]  /*14990*/  SYNCS.PHASECHK.TRANS64.TRYWAIT P1, [R0+URZ+0x38800], R3 ;  /* 0x03880003000075a7 */ /* 0x000066000802017f */
[----:B-1----:R-:W-:Y:S05]  /*149a0*/  @!P1 NANOSLEEP.SYNCS 0x989680 ;  /* 0x009896800000995d */ /* 0x002fea0003900000 */
[----:B------:R-:W1:Y:S02]  /*149b0*/  @!P1 SYNCS.PHASECHK.TRANS64 P1, [R0+URZ+0x38800], R3 ;  /* 0x03880003000095a7 */ /* 0x000e64000802007f */
[----:B-1----:R-:W-:Y:S05]  /*149c0*/  @!P1 BRA `(.L_x_1007) ;  /* 0xfffffffc00ec9947 */ /* 0x002fea000383ffff */
[----:B------:R-:W-:Y:S05]  /*149d0*/  BRA `(.L_x_1135) ;  /* 0xfffffef000f07947 */ /* 0x000fea000383ffff */
.L_x_1011:
[----:B--2---:R2:W3:Y:S02]  /*149e0*/  SYNCS.PHASECHK.TRANS64.TRYWAIT P1, [R7+URZ+0x38830], R4 ;  /* 0x03883004070075a7 */ /* 0x0044e4000802017f */
[----:B---3--:R-:W-:Y:S05]  /*149f0*/  @!P1 NANOSLEEP.SYNCS 0x989680 ;  /* 0x009896800000995d */ /* 0x008fea0003900000 */
[----:B------:R-:W3:Y:S02]  /*14a00*/  @!P1 SYNCS.PHASECHK.TRANS64 P1, [R7+URZ+0x38830], R4 ;  /* 0x03883004070095a7 */ /* 0x000ee4000802007f */
[----:B---3--:R-:W-:Y:S05]  /*14a10*/  @!P1 BRA `(.L_x_1011) ;  /* 0xfffffffc00f09947 */ /* 0x008fea000383ffff */
[----:B------:R-:W-:Y:S05]  /*14a20*/  BRA `(.L_x_1010) ;  /* 0xfffffef400087947 */ /* 0x000fea000383ffff */
.L_x_1012:
[----:B0-----:R-:W-:-:S04]  /*14a30*/  IMAD.U32 R6, RZ, RZ, UR41 ;  /* 0x00000029ff067e24 */ /* 0x001fc8000f8e00ff */
[----:B------:R0:W3:Y:S03]  /*14a40*/  SYNCS.PHASECHK.TRANS64.TRYWAIT P1, [R6+URZ+0x38810], R3 ;  /* 0x03881003060075a7 */ /* 0x0000e6000802017f */
[----:B---3--:R-:W-:Y:S05]  /*14a50*/  @!P1 NANOSLEEP.SYNCS 0x989680 ;  /* 0x009896800000995d */ /* 0x008fea0003900000 */
[----:B------:R-:W3:Y:S02]  /*14a60*/  @!P1 SYNCS.PHASECHK.TRANS64 P1, [R6+URZ+0x38810], R3 ;  /* 0x03881003060095a7 */ /* 0x000ee4000802007f */
[----:B---3--:R-:W-:Y:S05]  /*14a70*/  @!P1 BRA `(.L_x_1012) ;  /* 0xfffffffc00ec9947 */ /* 0x008fea000383ffff */
[----:B------:R-:W-:Y:S05]  /*14a80*/  BRA `(.L_x_1136) ;  /* 0xfffffef400907947 */ /* 0x000fea000383ffff */
.L_x_1016:
[----:B----4-:R4:W0:Y:S02]  /*14a90*/  SYNCS.PHASECHK.TRANS64.TRYWAIT P1, [R7+URZ+0x38850], R4 ;  /* 0x03885004070075a7 */ /* 0x010824000802017f */
[----:B0-----:R-:W-:Y:S05]  /*14aa0*/  @!P1 NANOSLEEP.SYNCS 0x989680 ;  /* 0x009896800000995d */ /* 0x001fea0003900000 */
[----:B------:R-:W0:Y:S02]  /*14ab0*/  @!P1 SYNCS.PHASECHK.TRANS64 P1, [R7+URZ+0x38850], R4 ;  /* 0x03885004070095a7 */ /* 0x000e24000802007f */
[----:B0-----:R-:W-:Y:S05]  /*14ac0*/  @!P1 BRA `(.L_x_1016) ;  /* 0xfffffffc00f09947 */ /* 0x001fea000383ffff */
[----:B------:R-:W-:Y:S05]  /*14ad0*/  BRA `(.L_x_1015) ;  /* 0xfffffef4009c7947 */ /* 0x000fea000383ffff */
.L_x_1023:
[----:B-1----:R-:W-:-:S04]  /*14ae0*/  IMAD.U32 R5, RZ, RZ, UR5 ;  /* 0x00000005ff057e24 */ /* 0x002fc8000f8e00ff */
[----:B------:R1:W2:Y:S03]  /*14af0*/  SYNCS.PHASECHK.TRANS64.TRYWAIT P2, [R5+URZ+0x38830], R4 ;  /* 0x03883004050075a7 */ /* 0x0002a6000804017f */
[----:B--2---:R-:W-:Y:S05]  /*14b00*/  @!P2 NANOSLEEP.SYNCS 0x989680 ;  /* 0x009896800000a95d */ /* 0x004fea0003900000 */
[----:B------:R-:W2:Y:S02]  /*14b10*/  @!P2 SYNCS.PHASECHK.TRANS64 P2, [R5+URZ+0x38830], R4 ;  /* 0x038830040500a5a7 */ /* 0x000ea4000804007f */
[----:B--2---:R-:W-:Y:S05]  /*14b20*/  @!P2 BRA `(.L_x_1023) ;  /* 0xfffffffc00eca947 */ /* 0x004fea000383ffff */
[----:B------:R-:W-:Y:S05]  /*14b30*/  BRA `(.L_x_1022) ;  /* 0xffffff1800147947 */ /* 0x000fea000383ffff */
.L_x_1027:
[----:B-1----:R-:W-:-:S04]  /*14b40*/  IMAD.U32 R5, RZ, RZ, UR5 ;  /* 0x00000005ff057e24 */ /* 0x002fc8000f8e00ff */
[----:B------:R1:W3:Y:S03]  /*14b50*/  SYNCS.PHASECHK.TRANS64.TRYWAIT P2, [R5+URZ+0x38850], R4 ;  /* 0x03885004050075a7 */ /* 0x0002e6000804017f */
[----:B---3--:R-:W-:Y:S05]  /*14b60*/  @!P2 NANOSLEEP.SYNCS 0x989680 ;  /* 0x009896800000a95d */ /* 0x008fea0003900000 */
[----:B------:R-:W3:Y:S02]  /*14b70*/  @!P2 SYNCS.PHASECHK.TRANS64 P2, [R5+URZ+0x38850], R4 ;  /* 0x038850040500a5a7 */ /* 0x000ee4000804007f */
[----:B---3--:R-:W-:Y:S05]  /*14b80*/  @!P2 BRA `(.L_x_1027) ;  /* 0xfffffffc00eca947 */ /* 0x008fea000383ffff */
[----:B------:R-:W-:Y:S05]  /*14b90*/  BRA `(.L_x_1026) ;  /* 0xffffff1800847947 */ /* 0x000fea000383ffff */
.L_x_1068:
        /* <DEDUP_REMOVED lines=11> */
.L_x_1138:
[----:B------:R-:W-:Y:S05]  /*14c50*/  BSYNC B0 ;  /* 0x0000000000007941 */ /* 0x000fea0003800000 */
.L_x_1137:
[----:B------:R-:W-:Y:S05]  /*14c60*/  BRA `(.L_x_1139) ;  /* 0xffffffb000347947 */ /* 0x000fea000383ffff */
.L_x_1071:
[----:B0-----:R0:W1:Y:S02]  /*14c70*/  SYNCS.PHASECHK.TRANS64.TRYWAIT P0, [R22+URZ+0x38840], R0 ;  /* 0x03884000160075a7 */ /* 0x001064000800017f */
[----:B-1----:R-:W-:Y:S05]  /*14c80*/  @!P0 NANOSLEEP.SYNCS 0x989680 ;  /* 0x009896800000895d */ /* 0x002fea0003900000 */
[----:B------:R-:W1:Y:S02]  /*14c90*/  @!P0 SYNCS.PHASECHK.TRANS64 P0, [R22+URZ+0x38840], R0 ;  /* 0x03884000160085a7 */ /* 0x000e64000800007f */
[----:B-1----:R-:W-:Y:S05]  /*14ca0*/  @!P0 BRA `(.L_x_1071) ;  /* 0xfffffffc00f08947 */ /* 0x002fea000383ffff */
[----:B------:R-:W-:Y:S05]  /*14cb0*/  BRA `(.L_x_1140) ;  /* 0xffffffb400307947 */ /* 0x000fea000383ffff */
.L_x_1072:
        /* <DEDUP_REMOVED lines=8> */
.L_x_1142:
[----:B------:R-:W-:Y:S05]  /*14d40*/  BSYNC B0 ;  /* 0x0000000000007941 */ /* 0x000fea0003800000 */
.L_x_1141:
        /* <DEDUP_REMOVED lines=9> */
.L_x_1143:
[----:B------:R-:W-:Y:S02]  /*14de0*/  IMAD.MOV.U32 R13, RZ, RZ, R5 ;  /* 0x000000ffff0d7224 */ /* 0x000fe400078e0005 */
[----:B------:R-:W-:Y:S02]  /*14df0*/  IMAD.MOV.U32 R12, RZ, RZ, 0x1 ;  /* 0x00000001ff0c7424 */ /* 0x000fe400078e00ff */
[----:B------:R-:W-:-:S07]  /*14e00*/  IMAD.MOV.U32 R3, RZ, RZ, R14 ;  /* 0x000000ffff037224 */ /* 0x000fce00078e000e */
[----:B------:R-:W-:Y:S05]  /*14e10*/  WARPSYNC.COLLECTIVE R15, `(.L_x_1144) ;  /* 0x000000000f087348 */ /* 0x000fea0003c00000 */
[----:B------:R0:W1:Y:S02]  /*14e20*/  SHFL.IDX P6, R14, R13, R12, R11 ;  /* 0x0000000c0d0e7389 */ /* 0x00006400000c000b */
[----:B01----:R-:W-:Y:S01]  /*14e30*/  ENDCOLLECTIVE ;  /* 0x000000000000791b */ /* 0x003fe20003800000 */
.L_x_1144:
        /* <DEDUP_REMOVED lines=15> */
.L_x_1145:
[----:B------:R-:W-:Y:S02]  /*14f30*/  @P0 IMAD R6, R4, 0x2, R17 ;  /* 0x0000000204060824 */ /* 0x000fe400078e0211 */
[----:B------:R-:W-:Y:S02]  /*14f40*/  IMAD.MOV.U32 R13, RZ, RZ, R5 ;  /* 0x000000ffff0d7224 */ /* 0x000fe400078e0005 */
[----:B------:R-:W-:Y:S02]  /*14f50*/  IMAD.MOV.U32 R12, RZ, RZ, 0x2 ;  /* 0x00000002ff0c7424 */ /* 0x000fe400078e00ff */
[----:B------:R-:W-:-:S07]  /*14f60*/  IMAD.MOV.U32 R3, RZ, RZ, R14 ;  /* 0x000000ffff037224 */ /* 0x000fce00078e000e */
[----:B------:R-:W-:Y:S05]  /*14f70*/  WARPSYNC.COLLECTIVE R15, `(.L_x_1146) ;  /* 0x000000000f087348 */ /* 0x000fea0003c00000 */
[----:B------:R0:W1:Y:S02]  /*14f80*/  SHFL.IDX P6, R14, R13, R12, R11 ;  /* 0x0000000c0d0e7389 */ /* 0x00006400000c000b */
[----:B01----:R-:W-:Y:S01]  /*14f90*/  ENDCOLLECTIVE ;  /* 0x000000000000791b */ /* 0x003fe20003800000 */
.L_x_1146:
        /* <DEDUP_REMOVED lines=15> */
.L_x_1147:
[----:B------:R-:W-:Y:S02]  /*15090*/  @P0 IMAD R6, R4, 0x2, R17 ;  /* 0x0000000204060824 */ /* 0x000fe400078e0211 */
[----:B------:R-:W-:Y:S02]  /*150a0*/  IMAD.MOV.U32 R13, RZ, RZ, R5 ;  /* 0x000000ffff0d7224 */ /* 0x000fe400078e0005 */
[----:B------:R-:W-:Y:S02]  /*150b0*/  IMAD.MOV.U32 R12, RZ, RZ, 0x3 ;  /* 0x00000003ff0c7424 */ /* 0x000fe400078e00ff */
[----:B------:R-:W-:-:S07]  /*150c0*/  IMAD.MOV.U32 R3, RZ, RZ, R14 ;  /* 0x000000ffff037224 */ /* 0x000fce00078e000e */
[----:B------:R-:W-:Y:S05]  /*150d0*/  WARPSYNC.COLLECTIVE R15, `(.L_x_1148) ;  /* 0x000000000f087348 */ /* 0x000fea0003c00000 */
[----:B------:R0:W1:Y:S02]  /*150e0*/  SHFL.IDX P6, R14, R13, R12, R11 ;  /* 0x0000000c0d0e7389 */ /* 0x00006400000c000b */
[----:B01----:R-:W-:Y:S01]  /*150f0*/  ENDCOLLECTIVE ;  /* 0x000000000000791b */ /* 0x003fe20003800000 */
.L_x_1148:
        /* <DEDUP_REMOVED lines=10> */
.L_x_1149:
[----:B------:R-:W-:Y:S01]  /*151a0*/  @!PT LDS RZ, [RZ] ;  /* 0x00000000fffff984 */ /* 0x000fe20000000800 */
[----:B------:R-:W-:Y:S01]  /*151b0*/  @!PT LDS RZ, [RZ] ;  /* 0x00000000fffff984 */ /* 0x000fe20000000800 */
[----:B------:R-:W-:Y:S01]  /*151c0*/  @!PT LDS RZ, [RZ] ;  /* 0x00000000fffff984 */ /* 0x000fe20000000800 */
[----:B------:R0:W-:Y:S01]  /*151d0*/  @P0 LDGSTS.E.BYPASS.LTC128B.128 [R6+0x23400], desc[UR44][R2.64], !P2 ;  /* 0x2340000002060fae */ /* 0x0001e2000d101d6c */
[----:B------:R-:W-:Y:S01]  /*151e0*/  IMAD.MOV.U32 R0, RZ, RZ, R14 ;  /* 0x000000ffff007224 */ /* 0x000fe200078e000e */
[----:B------:R-:W-:Y:S06]  /*151f0*/  BRA `(.L_x_1150) ;  /* 0xffffffb000e47947 */ /* 0x000fec000383ffff */
.L_x_1077:
[----:B------:R-:W-:Y:S01]  /*15200*/  IMAD.MOV.U32 R13, RZ, RZ, R2 ;  /* 0x000000ffff0d7224 */ /* 0x000fe200078e0002 */
[----:B------:R-:W-:Y:S01]  /*15210*/  LOP3.LUT R16, R16, 0xfffffeff, RZ, 0xc0, !PT ;  /* 0xfffffeff10107812 */ /* 0x000fe200078ec0ff */
        /* <DEDUP_REMOVED lines=8> */
.L_x_1151:
[C---:B------:R-:W-:Y:S01]  /*152a0*/  VIADD R6, R25.reuse, 0x10 ;  /* 0x0000001019067836 */ /* 0x040fe20000000000 */
[----:B------:R-:W-:Y:S01]  /*152b0*/  ISETP.GE.AND P2, PT, R25, R3, PT ;  /* 0x000000031900720c */ /* 0x000fe20003f46270 */
[----:B------:R-:W-:-:S12]  /*152c0*/  IMAD.MOV.U32 R13, RZ, RZ, R0 ;  /* 0x000000ffff0d7224 */ /* 0x000fd800078e0000 */
[----:B------:R-:W-:-:S04]  /*152d0*/  @P2 LOP3.LUT R16, R16, 0x100, RZ, 0xfc, !PT ;  /* 0x0000010010102812 */ /* 0x000fc800078efcff */
[----:B------:R-:W-:Y:S01]  /*152e0*/  LOP3.LUT R16, R16, 0xffffff7f, RZ, 0xc0, !PT ;  /* 0xffffff7f10107812 */ /* 0x000fe200078ec0ff */
[----:B------:R-:W-:-:S07]  /*152f0*/  IMAD.MOV.U32 R4, RZ, RZ, R14 ;  /* 0x000000ffff047224 */ /* 0x000fce00078e000e */
[----:B------:R-:W-:Y:S05]  /*15300*/  WARPSYNC.COLLECTIVE R15, `(.L_x_1152) ;  /* 0x000000000f087348 */ /* 0x000fea0003c00000 */
[----:B------:R0:W1:Y:S02]  /*15310*/  SHFL.IDX P6, R14, R13, R12, R11 ;  /* 0x0000000c0d0e7389 */ /* 0x00006400000c000b */
[----:B01----:R-:W-:Y:S01]  /*15320*/  ENDCOLLECTIVE ;  /* 0x000000000000791b */ /* 0x003fe20003800000 */
.L_x_1152:
[----:B------:R-:W-:Y:S02]  /*15330*/  IMAD.MOV.U32 R13, RZ, RZ, R2 ;  /* 0x000000ffff0d7224 */ /* 0x000fe400078e0002 */
[----:B------:R-:W-:Y:S02]  /*15340*/  IMAD.MOV.U32 R12, RZ, RZ, 0x1 ;  /* 0x00000001ff0c7424 */ /* 0x000fe400078e00ff */
[----:B------:R-:W-:-:S07]  /*15350*/  IMAD.MOV.U32 R5, RZ, RZ, R14 ;  /* 0x000000ffff057224 */ /* 0x000fce00078e000e */
[----:B------:R-:W-:Y:S05]  /*15360*/  WARPSYNC.COLLECTIVE R15, `(.L_x_1153) ;  /* 0x000000000f087348 */ /* 0x000fea0003c00000 */
[----:B------:R0:W1:Y:S02]  /*15370*/  SHFL.IDX P6, R14, R13, R12, R11 ;  /* 0x0000000c0d0e7389 */ /* 0x00006400000c000b */
[----:B01----:R-:W-:Y:S01]  /*15380*/  ENDCOLLECTIVE ;  /* 0x000000000000791b */ /* 0x003fe20003800000 */
.L_x_1153:
        /* <DEDUP_REMOVED lines=15> */
.L_x_1154:
[----:B------:R-:W-:-:S04]  /*15480*/  @P2 LOP3.LUT R16, R16, 0x80, RZ, 0xfc, !PT ;  /* 0x0000008010102812 */ /* 0x000fc800078efcff */
[----:B------:R-:W-:Y:S01]  /*15490*/  LOP3.LUT R16, R16, 0xffffffbf, RZ, 0xc0, !PT ;  /* 0xffffffbf10107812 */ /* 0x000fe200078ec0ff */
[----:B------:R-:W-:Y:S02]  /*154a0*/  IMAD.MOV.U32 R13, RZ, RZ, R2 ;  /* 0x000000ffff0d7224 */ /* 0x000fe400078e0002 */
[----:B------:R-:W-:Y:S02]  /*154b0*/  IMAD.MOV.U32 R12, RZ, RZ, 0x2 ;  /* 0x00000002ff0c7424 */ /* 0x000fe400078e00ff */
[----:B------:R-:W-:-:S07]  /*154c0*/  IMAD.MOV.U32 R5, RZ, RZ, R14 ;  /* 0x000000ffff057224 */ /* 0x000fce00078e000e */
[----:B------:R-:W-:Y:S05]  /*154d0*/  WARPSYNC.COLLECTIVE R15, `(.L_x_1155) ;  /* 0x000000000f087348 */ /* 0x000fea0003c00000 */
[----:B------:R0:W1:Y:S02]  /*154e0*/  SHFL.IDX P6, R14, R13, R12, R11 ;  /* 0x0000000c0d0e7389 */ /* 0x00006400000c000b */
[----:B01----:R-:W-:Y:S01]  /*154f0*/  ENDCOLLECTIVE ;  /* 0x000000000000791b */ /* 0x003fe20003800000 */
.L_x_1155:
        /* <DEDUP_REMOVED lines=16> */
.L_x_1156:
[----:B------:R-:W-:Y:S01]  /*15600*/  @P2 LOP3.LUT R16, R16, 0x40, RZ, 0xfc, !PT ;  /* 0x0000004010102812 */ /* 0x000fe200078efcff */
[----:B------:R-:W-:Y:S02]  /*15610*/  IMAD.MOV.U32 R13, RZ, RZ, R2 ;  /* 0x000000ffff0d7224 */ /* 0x000fe400078e0002 */
[----:B------:R-:W-:Y:S02]  /*15620*/  IMAD.MOV.U32 R12, RZ, RZ, 0x3 ;  /* 0x00000003ff0c7424 */ /* 0x000fe400078e00ff */
[----:B------:R-:W-:-:S07]  /*15630*/  IMAD.MOV.U32 R5, RZ, RZ, R14 ;  /* 0x000000ffff057224 */ /* 0x000fce00078e000e */
[----:B------:R-:W-:Y:S05]  /*15640*/  WARPSYNC.COLLECTIVE R15, `(.L_x_1157) ;  /* 0x000000000f087348 */ /* 0x000fea0003c00000 */
[----:B------:R0:W1:Y:S02]  /*15650*/  SHFL.IDX P6, R14, R13, R12, R11 ;  /* 0x0000000c0d0e7389 */ /* 0x00006400000c000b */
[----:B01----:R-:W-:Y:S01]  /*15660*/  ENDCOLLECTIVE ;  /* 0x000000000000791b */ /* 0x003fe20003800000 */
.L_x_1157:
        /* <DEDUP_REMOVED lines=14> */
.L_x_1158:
[----:B------:R-:W-:Y:S01]  /*15750*/  IMAD.MOV.U32 R0, RZ, RZ, R14 ;  /* 0x000000ffff007224 */ /* 0x000fe200078e000e */
[----:B------:R-:W-:Y:S06]  /*15760*/  BRA `(.L_x_1159) ;  /* 0xffffffb400ec7947 */ /* 0x000fec000383ffff */
.L_x_1081:
[----:B------:R-:W-:Y:S01]  /*15770*/  LOP3.LUT R16, R16, 0xff7fffff, RZ, 0xc0, !PT ;  /* 0xff7fffff10107812 */ /* 0x000fe200078ec0ff */
[----:B------:R-:W-:Y:S01]  /*15780*/  BSSY B0, `(.L_x_1160) ;  /* 0x000002e000007945 */ /* 0x000fe20003800000 */
[----:B------:R-:W-:Y:S02]  /*15790*/  IMAD.MOV.U32 R13, RZ, RZ, R6 ;  /* 0x000000ffff0d7224 */ /* 0x000fe400078e0006 */
[----:B------:R-:W-:Y:S01]  /*157a0*/  @P2 LOP3.LUT R16, R16, 0x800000, RZ, 0xfc, !PT ;  /* 0x0080000010102812 */ /* 0x000fe200078efcff */
[----:B------:R-:W-:Y:S02]  /*157b0*/  IMAD.MOV.U32 R12, RZ, RZ, RZ ;  /* 0x000000ffff0c7224 */ /* 0x000fe400078e00ff */
[----:B------:R-:W-:Y:S01]  /*157c0*/  IMAD.MOV.U32 R11, RZ, RZ, 0x181f ;  /* 0x0000181fff0b7424 */ /* 0x000fe200078e00ff */
[----:B------:R-:W-:Y:S01]  /*157d0*/  LOP3.LUT R16, R16, 0xffbfffff, RZ, 0xc0, !PT ;  /* 0xffbfffff10107812 */ /* 0x000fe200078ec0ff */
[----:B------:R-:W-:-:S03]  /*157e0*/  IMAD.MOV.U32 R15, RZ, RZ, -0x1 ;  /* 0xffffffffff0f7424 */ /* 0x000fc600078e00ff */
[----:B------:R-:W-:-:S04]  /*157f0*/  @P1 LOP3.LUT R16, R16, 0x400000, RZ, 0xfc, !PT ;  /* 0x0040000010101812 */ /* 0x000fc800078efcff */
[C---:B------:R-:W-:Y:S02]  /*15800*/  LOP3.LUT P1, RZ, R16.reuse, 0x100, RZ, 0xc0, !PT ;  /* 0x0000010010ff7812 */ /* 0x040fe4000782c0ff */
[C---:B------:R-:W-:Y:S02]  /*15810*/  LOP3.LUT P0, RZ, R16.reuse, 0x80, RZ, 0xc0, !PT ;  /* 0x0000008010ff7812 */ /* 0x040fe4000780c0ff */
[C---:B------:R-:W-:Y:S02]  /*15820*/  LOP3.LUT P6, RZ, R16.reuse, 0x40, RZ, 0xc0, !PT ;  /* 0x0000004010ff7812 */ /* 0x040fe400078cc0ff */
[----:B------:R-:W-:-:S07]  /*15830*/  LOP3.LUT R16, R16, 0xffff7fff, RZ, 0xc0, !PT ;  /* 0xffff7fff10107812 */ /* 0x000fce00078ec0ff */
[----:B------:R-:W-:-:S04]  /*15840*/  @!P1 LOP3.LUT R7, R4, 0x40, RZ, 0xc0, !PT ;  /* 0x0000004004079812 */ /* 0x000fc800078ec0ff */
[----:B------:R-:W-:-:S04]  /*15850*/  @!P1 SHF.R.U32.HI R7, RZ, 0x2, R7 ;  /* 0x00000002ff079819 */ /* 0x000fc80000011607 */
[----:B------:R-:W-:Y:S02]  /*15860*/  @!P1 ISETP.NE.U32.AND P2, PT, R7, RZ, PT ;  /* 0x000000ff0700920c */ /* 0x000fe40003f45070 */
[----:B------:R-:W-:-:S04]  /*15870*/  @!P1 LOP3.LUT R7, R5, 0x80, RZ, 0xc0, !PT ;  /* 0x0000008005079812 */ /* 0x000fc800078ec0ff */
[----:B------:R-:W-:-:S04]  /*15880*/  @!P1 SHF.R.U32.HI R7, RZ, 0x3, R7 ;  /* 0x00000003ff079819 */ /* 0x000fc80000011607 */
[----:B------:R-:W-:Y:S02]  /*15890*/  @!P1 ISETP.NE.U32.AND P1, PT, R7, RZ, PT ;  /* 0x000000ff0700920c */ /* 0x000fe40003f25070 */
[----:B------:R-:W-:Y:S02]  /*158a0*/  @!P0 LOP3.LUT R7, R4, 0x40, RZ, 0xc0, !PT ;  /* 0x0000004004078812 */ /* 0x000fe400078ec0ff */
[----:B------:R-:W-:Y:S02]  /*158b0*/  @P2 LOP3.LUT R16, R16, 0x8000, RZ, 0xfc, !PT ;  /* 0x0000800010102812 */ /* 0x000fe400078efcff */
[----:B------:R-:W-:Y:S02]  /*158c0*/  @!P0 SHF.R.U32.HI R7, RZ, 0x2, R7 ;  /* 0x00000002ff078819 */ /* 0x000fe40000011607 */
[C---:B------:R-:W-:Y:S02]  /*158d0*/  LOP3.LUT P2, RZ, R16.reuse, 0x800000, RZ, 0xc0, !PT ;  /* 0x0080000010ff7812 */ /* 0x040fe4000784c0ff */
[----:B------:R-:W-:-:S04]  /*158e0*/  LOP3.LUT R16, R16, 0xffffbfff, RZ, 0xc0, !PT ;  /* 0xffffbfff10107812 */ /* 0x000fc800078ec0ff */
[----:B------:R-:W-:Y:S02]  /*158f0*/  @P1 LOP3.LUT R16, R16, 0x4000, RZ, 0xfc, !PT ;  /* 0x0000400010101812 */ /* 0x000fe400078efcff */
[----:B------:R-:W-:Y:S02]  /*15900*/  @!P0 ISETP.NE.U32.AND P1, PT, R7, RZ, PT ;  /* 0x000000ff0700820c */ /* 0x000fe40003f25070 */
[----:B------:R-:W-:Y:S02]  /*15910*/  @!P0 LOP3.LUT R7, R5, 0x80, RZ, 0xc0, !PT ;  /* 0x0000008005078812 */ /* 0x000fe400078ec0ff */
[----:B------:R-:W-:Y:S02]  /*15920*/  LOP3.LUT R16, R16, 0xfffbffff, RZ, 0xc0, !PT ;  /* 0xfffbffff10107812 */ /* 0x000fe400078ec0ff */
        /* <DEDUP_REMOVED lines=11> */
[----:B------:R-:W-:-:S07]  /*159e0*/  @!P6 SHF.R.U32.HI R7, RZ, 0x3, R7 ;  /* 0x00000003ff07e819 */ /* 0x000fce0000011607 */
[----:B------:R-:W-:Y:S02]  /*159f0*/  @P0 LOP3.LUT R16, R16, 0x100000, RZ, 0xfc, !PT ;  /* 0x0010000010100812 */ /* 0x000fe400078efcff */
[----:B------:R-:W-:Y:S02]  /*15a00*/  @!P6 ISETP.NE.U32.AND P0, PT, R7, RZ, PT ;  /* 0x000000ff0700e20c */ /* 0x000fe40003f05070 */
[----:B------:R-:W-:-:S11]  /*15a10*/  LOP3.LUT R16, R16, 0xfff7ffff, RZ, 0xc0, !PT ;  /* 0xfff7ffff10107812 */ /* 0x000fd600078ec0ff */
[----:B------:R-:W-:-:S07]  /*15a20*/  @P0 LOP3.LUT R16, R16, 0x80000, RZ, 0xfc, !PT ;  /* 0x0008000010100812 */ /* 0x000fce00078efcff */
[----:B------:R-:W-:Y:S05]  /*15a30*/  WARPSYNC.COLLECTIVE R15, `(.L_x_1161) ;  /* 0x000000000f087348 */ /* 0x000fea0003c00000 */
[----:B------:R0:W1:Y:S02]  /*15a40*/  SHFL.IDX P6, R14, R13, R12, R11 ;  /* 0x0000000c0d0e7389 */ /* 0x00006400000c000b */
[----:B01----:R-:W-:Y:S01]  /*15a50*/  ENDCOLLECTIVE ;  /* 0x000000000000791b */ /* 0x003fe20003800000 */
.L_x_1161:
[----:B------:R-:W-:Y:S05]  /*15a60*/  BSYNC B0 ;  /* 0x0000000000007941 */ /* 0x000fea0003800000 */
.L_x_1160:
[----:B------:R-:W-:Y:S01]  /*15a70*/  IMAD.MOV.U32 R13, RZ, RZ, R0 ;  /* 0x000000ffff0d7224 */ /* 0x000fe200078e0000 */
[----:B------:R-:W-:Y:S01]  /*15a80*/  LOP3.LUT R16, R16, 0xbfffffff, RZ, 0xc0, !PT ;  /* 0xbfffffff10107812 */ /* 0x000fe200078ec0ff */
[----:B------:R-:W-:Y:S02]  /*15a90*/  IMAD.MOV.U32 R12, RZ, RZ, RZ ;  /* 0x000000ffff0c7224 */ /* 0x000fe400078e00ff */
[----:B------:R-:W-:Y:S01]  /*15aa0*/  IMAD.MOV.U32 R11, RZ, RZ, 0x181f ;  /* 0x0000181fff0b7424 */ /* 0x000fe200078e00ff */
[----:B------:R-:W-:Y:S01]  /*15ab0*/  @P2 LOP3.LUT R16, R16, 0x40000000, RZ, 0xfc, !PT ;  /* 0x4000000010102812 */ /* 0x000fe200078efcff */
[----:B------:R-:W-:Y:S02]  /*15ac0*/  IMAD.MOV.U32 R15, RZ, RZ, -0x1 ;  /* 0xffffffffff0f7424 */ /* 0x000fe400078e00ff */
[----:B------:R-:W-:Y:S01]  /*15ad0*/  IMAD.MOV.U32 R2, RZ, RZ, R14 ;  /* 0x000000ffff027224 */ /* 0x000fe200078e000e */
[----:B------:R-:W-:-:S13]  /*15ae0*/  LOP3.LUT P2, RZ, R16, 0x100, RZ, 0xc0, !PT ;  /* 0x0000010010ff7812 */ /* 0x000fda000784c0ff */
[----:B------:R-:W-:Y:S05]  /*15af0*/  WARPSYNC.COLLECTIVE R15, `(.L_x_1162) ;  /* 0x000000000f087348 */ /* 0x000fea0003c00000 */
[----:B------:R0:W1:Y:S02]  /*15b00*/  SHFL.IDX P6, R14, R13, R12, R11 ;  /* 0x0000000c0d0e7389 */ /* 0x00006400000c000b */
[----:B01----:R-:W-:Y:S01]  /*15b10*/  ENDCOLLECTIVE ;  /* 0x000000000000791b */ /* 0x003fe20003800000 */
.L_x_1162:
[----:B------:R-:W-:-:S04]  /*15b20*/  LOP3.LUT R16, R16, 0xdfffffff, RZ, 0xc0, !PT ;  /* 0xdfffffff10107812 */ /* 0x000fc800078ec0ff */
[----:B------:R-:W-:-:S04]  /*15b30*/  @P1 LOP3.LUT R16, R16, 0x20000000, RZ, 0xfc, !PT ;  /* 0x2000000010101812 */ /* 0x000fc800078efcff */
[C---:B------:R-:W-:Y:S01]  /*15b40*/  LOP3.LUT P1, RZ, R16.reuse, 0x800, RZ, 0xc0, !PT ;  /* 0x0000080010ff7812 */ /* 0x040fe2000782c0ff */
[----:B------:R-:W-:Y:S02]  /*15b50*/  IMAD.MOV.U32 R13, RZ, RZ, R6 ;  /* 0x000000ffff0d7224 */ /* 0x000fe400078e0006 */
[----:B------:R-:W-:Y:S01]  /*15b60*/  IMAD.MOV.U32 R12, RZ, RZ, 0x1 ;  /* 0x00000001ff0c7424 */ /* 0x000fe200078e00ff */
[C---:B------:R-:W-:Y:S01]  /*15b70*/  LOP3.LUT P6, RZ, R16.reuse, 0x4000, RZ, 0xc0, !PT ;  /* 0x0000400010ff7812 */ /* 0x040fe200078cc0ff */
[----:B------:R-:W-:Y:S01]  /*15b80*/  IMAD.MOV.U32 R3, RZ, RZ, R14 ;  /* 0x000000ffff037224 */ /* 0x000fe200078e000e */
[----:B------:R-:W-:-:S04]  /*15b90*/  LOP3.LUT R16, R16, 0xefffffff, RZ, 0xc0, !PT ;  /* 0xefffffff10107812 */ /* 0x000fc800078ec0ff */
[----:B------:R-:W-:-:S05]  /*15ba0*/  @!P2 LEA R3, P0, R8, R3, 0x1 ;  /* 0x000000030803a211 */ /* 0x000fca00078008ff */
[----:B------:R-:W-:Y:S02]  /*15bb0*/  @!P2 IMAD.X R2, RZ, RZ, R2, P0 ;  /* 0x000000ffff02a224 */ /* 0x000fe400000e0602 */
[----:B------:R-:W-:-:S04]  /*15bc0*/  @P6 LOP3.LUT R16, R16, 0x10000000, RZ, 0xfc, !PT ;  /* 0x1000000010106812 */ /* 0x000fc800078efcff */
[C---:B------:R-:W-:Y:S02]  /*15bd0*/  LOP3.LUT P0, RZ, R16.reuse, 0x100, RZ, 0xc0, !PT ;  /* 0x0000010010ff7812 */ /* 0x040fe4000780c0ff */
[C---:B------:R-:W-:Y:S02]  /*15be0*/  LOP3.LUT P6, RZ, R16.reuse, 0x8000, RZ, 0xc0, !PT ;  /* 0x0000800010ff7812 */ /* 0x040fe400078cc0ff */
[----:B------:R-:W-:-:S09]  /*15bf0*/  LOP3.LUT P2, RZ, R16, 0x40000000, RZ, 0xc0, !PT ;  /* 0x4000000010ff7812 */ /* 0x000fd2000784c0ff */
[----:B------:R-:W-:-:S04]  /*15c00*/  @!P0 LOP3.LUT R3, R3, R2, RZ, 0x3c, !PT ;  /* 0x0000000203038212 */ /* 0x000fc800078e3cff */
[----:B------:R-:W-:-:S04]  /*15c10*/  @!P0 LOP3.LUT R2, R3, R2, RZ, 0x3c, !PT ;  /* 0x0000000203028212 */ /* 0x000fc800078e3cff */
[----:B------:R-:W-:-:S05]  /*15c20*/  @!P0 LOP3.LUT R3, R3, R2, RZ, 0x3c, !PT ;  /* 0x0000000203038212 */ /* 0x000fca00078e3cff */
[----:B------:R-:W-:Y:S01]  /*15c30*/  @!PT LDS RZ, [RZ] ;  /* 0x00000000fffff984 */ /* 0x000fe20000000800 */
[----:B------:R-:W-:Y:S01]  /*15c40*/  @!PT LDS RZ, [RZ] ;  /* 0x00000000fffff984 */ /* 0x000fe20000000800 */
[----:B------:R-:W-:Y:S01]  /*15c50*/  @!PT LDS RZ, [RZ] ;  /* 0x00000000fffff984 */ /* 0x000fe20000000800 */
[----:B------:R0:W-:Y:S01]  /*15c60*/  @!P0 LDGSTS.E.BYPASS.LTC128B.128 [R19+0x26400], desc[UR44][R2.64], !P1 ;  /* 0x2640000002138fae */ /* 0x0001e2000c901d6c */
[C---:B------:R-:W-:Y:S02]  /*15c70*/  LOP3.LUT P1, RZ, R16.reuse, 0x20000000, RZ, 0xc0, !PT ;  /* 0x2000000010ff7812 */ /* 0x040fe4000782c0ff */
[----:B------:R-:W-:Y:S01]  /*15c80*/  LOP3.LUT R16, R16, 0xfbffffff, RZ, 0xc0, !PT ;  /* 0xfbffffff10107812 */ /* 0x000fe200078ec0ff */
[----:B------:R0:W-:Y:S03]  /*15c90*/  @!P0 LDGSTS.E.BYPASS.LTC128B.128 [R19+0x28400], desc[UR44][R2.64+0x80], !P5 ;  /* 0x2840008002138fae */ /* 0x0001e6000e901d6c */
[----:B------:R-:W-:Y:S01]  /*15ca0*/  @P5 LOP3.LUT R16, R16, 0x4000000, RZ, 0xfc, !PT ;  /* 0x0400000010105812 */ /* 0x000fe200078efcff */
[----:B------:R0:W-:Y:S03]  /*15cb0*/  @!P0 LDGSTS.E.BYPASS.LTC128B.128 [R19+0x2a400], desc[UR44][R2.64+0x100], !P4 ;  /* 0x2a40010002138fae */ /* 0x0001e6000e101d6c */
[C---:B------:R-:W-:Y:S01]  /*15cc0*/  LOP3.LUT P5, RZ, R16.reuse, 0x800, RZ, 0xc0, !PT ;  /* 0x0000080010ff7812 */ /* 0x040fe200078ac0ff */
[----:B------:R0:W-:Y:S01]  /*15cd0*/  @!P0 LDGSTS.E.BYPASS.LTC128B.128 [R19+0x2c400], desc[UR44][R2.64+0x180], !P3 ;  /* 0x2c40018002138fae */ /* 0x0001e2000d901d6c */
[----:B------:R-:W-:-:S03]  /*15ce0*/  LOP3.LUT R16, R16, 0xf7ffffff, RZ, 0xc0, !PT ;  /* 0xf7ffffff10107812 */ /* 0x000fc600078ec0ff */
[----:B------:R0:W-:Y:S04]  /*15cf0*/  @!P0 LDGSTS.E.BYPASS.LTC128B.128 [R19+0x2e400], desc[UR44][R2.64+0x200], !P2 ;  /* 0x2e40020002138fae */ /* 0x0001e8000d101d6c */
[----:B------:R0:W-:Y:S04]  /*15d00*/  @!P0 LDGSTS.E.BYPASS.LTC128B.128 [R19+0x30400], desc[UR44][R2.64+0x280], !P1 ;  /* 0x3040028002138fae */ /* 0x0001e8000c901d6c */
[----:B------:R-:W-:Y:S01]  /*15d10*/  @P5 LOP3.LUT R16, R16, 0x8000000, RZ, 0xfc, !PT ;  /* 0x0800000010105812 */ /* 0x000fe200078efcff */
[----:B------:R0:W-:Y:S03]  /*15d20*/  @!P0 LDGSTS.E.BYPASS.LTC128B.128 [R19+0x32400], desc[UR44][R2.64+0x300], P6 ;  /* 0x3240030002138fae */ /* 0x0001e6000b101d6c */
[----:B------:R-:W-:-:S02]  /*15d30*/  LOP3.LUT P6, RZ, R16, 0x10000000, RZ, 0xc0, !PT ;  /* 0x1000000010ff7812 */ /* 0x000fc400078cc0ff */
[----:B------:R-:W-:-:S11]  /*15d40*/  LOP3.LUT P5, RZ, R16, 0x80, RZ, 0xc0, !PT ;  /* 0x0000008010ff7812 */ /* 0x000fd600078ac0ff */
[----:B------:R0:W-:Y:S02]  /*15d50*/  @!P0 LDGSTS.E.BYPASS.LTC128B.128 [R19+0x34400], desc[UR44][R2.64+0x380], P6 ;  /* 0x3440038002138fae */ /* 0x0001e4000b101d6c */
[----:B0-----:R-:W-:Y:S05]  /*15d60*/  WARPSYNC.COLLECTIVE R15, `(.L_x_1163) ;  /* 0x000000000f087348 */ /* 0x001fea0003c00000 */
[----:B------:R1:W2:Y:S02]  /*15d70*/  SHFL.IDX P6, R14, R13, R12, R11 ;  /* 0x0000000c0d0e7389 */ /* 0x0002a400000c000b */
[----:B012---:R-:W-:Y:S01]  /*15d80*/  ENDCOLLECTIVE ;  /* 0x000000000000791b */ /* 0x007fe20003800000 */
.L_x_1163:
[----:B------:R-:W-:Y:S02]  /*15d90*/  IMAD.MOV.U32 R13, RZ, RZ, R0 ;  /* 0x000000ffff0d7224 */ /* 0x000fe400078e0000 */
[----:B------:R-:W-:-:S07]  /*15da0*/  IMAD.MOV.U32 R7, RZ, RZ, R14 ;  /* 0x000000ffff077224 */ /* 0x000fce00078e000e */
[----:B------:R-:W-:Y:S05]  /*15db0*/  WARPSYNC.COLLECTIVE R15, `(.L_x_1164) ;  /* 0x000000000f087348 */ /* 0x000fea0003c00000 */
[----:B------:R0:W1:Y:S02]  /*15dc0*/  SHFL.IDX P6, R14, R13, R12, R11 ;  /* 0x0000000c0d0e7389 */ /* 0x00006400000c000b */
[----:B01----:R-:W-:Y:S01]  /*15dd0*/  ENDCOLLECTIVE ;  /* 0x000000000000791b */ /* 0x003fe20003800000 */
.L_x_1164:
        /* <DEDUP_REMOVED lines=10> */
[----:B------:R-:W-:-:S11]  /*15e80*/  LOP3.LUT P6, RZ, R16, 0x40000, RZ, 0xc0, !PT ;  /* 0x0004000010ff7812 */ /* 0x000fd600078cc0ff */
[----:B------:R-:W-:Y:S01]  /*15e90*/  @!PT LDS RZ, [RZ] ;  /* 0x00000000fffff984 */ /* 0x000fe20000000800 */
[----:B------:R-:W-:Y:S01]  /*15ea0*/  @!PT LDS RZ, [RZ] ;  /* 0x00000000fffff984 */ /* 0x000fe20000000800 */
[----:B------:R-:W-:Y:S01]  /*15eb0*/  @!PT LDS RZ, [RZ] ;  /* 0x00000000fffff984 */ /* 0x000fe20000000800 */
[----:B------:R0:W-:Y:S01]  /*15ec0*/  @!P0 LDGSTS.E.BYPASS.LTC128B.128 [R19+0x26c00], desc[UR44][R2.64], !P5 ;  /* 0x26c0000002138fae */ /* 0x0001e2000e901d6c */
[C---:B------:R-:W-:Y:S02]  /*15ed0*/  LOP3.LUT P5, RZ, R16.reuse, 0x4000000, RZ, 0xc0, !PT ;  /* 0x0400000010ff7812 */ /* 0x040fe400078ac0ff */
[----:B------:R-:W-:-:S11]  /*15ee0*/  LOP3.LUT R16, R16, 0xff7fffff, RZ, 0xc0, !PT ;  /* 0xff7fffff10107812 */ /* 0x000fd600078ec0ff */
        /* <DEDUP_REMOVED lines=8> */
[----:B------:R0:W-:Y:S03]  /*15f70*/  @!P0 LDGSTS.E.BYPASS.LTC128B.128 [R19+0x30c00], desc[UR44][R2.64+0x280], !P1 ;  /* 0x30c0028002138fae */ /* 0x0001e6000c901d6c */
[C---:B------:R-:W-:Y:S01]  /*15f80*/  LOP3.LUT P5, RZ, R16.reuse, 0x40, RZ, 0xc0, !PT ;  /* 0x0000004010ff7812 */ /* 0x040fe200078ac0ff */
[----:B------:R0:W-:Y:S01]  /*15f90*/  @!P0 LDGSTS.E.BYPASS.LTC128B.128 [R19+0x32c00], desc[UR44][R2.64+0x300], P6 ;  /* 0x32c0030002138fae */ /* 0x0001e2000b101d6c */
[----:B------:R-:W-:-:S13]  /*15fa0*/  LOP3.LUT P6, RZ, R16, 0x2000000, RZ, 0xc0, !PT ;  /* 0x0200000010ff7812 */ /* 0x000fda00078cc0ff */
[----:B------:R0:W-:Y:S02]  /*15fb0*/  @!P0 LDGSTS.E.BYPASS.LTC128B.128 [R19+0x34c00], desc[UR44][R2.64+0x380], P6 ;  /* 0x34c0038002138fae */ /* 0x0001e4000b101d6c */
[----:B0-----:R-:W-:Y:S05]  /*15fc0*/  WARPSYNC.COLLECTIVE R15, `(.L_x_1165) ;  /* 0x000000000f087348 */ /* 0x001fea0003c00000 */
[----:B------:R1:W2:Y:S02]  /*15fd0*/  SHFL.IDX P6, R14, R13, R12, R11 ;  /* 0x0000000c0d0e7389 */ /* 0x0002a400000c000b */
[----:B012---:R-:W-:Y:S01]  /*15fe0*/  ENDCOLLECTIVE ;  /* 0x000000000000791b */ /* 0x007fe20003800000 */
.L_x_1165:
[----:B------:R-:W-:Y:S02]  /*15ff0*/  IMAD.MOV.U32 R13, RZ, RZ, R0 ;  /* 0x000000ffff0d7224 */ /* 0x000fe400078e0000 */
[----:B------:R-:W-:-:S07]  /*16000*/  IMAD.MOV.U32 R7, RZ, RZ, R14 ;  /* 0x000000ffff077224 */ /* 0x000fce00078e000e */
[----:B------:R-:W-:Y:S05]  /*16010*/  WARPSYNC.COLLECTIVE R15, `(.L_x_1166) ;  /* 0x000000000f087348 */ /* 0x000fea0003c00000 */
[----:B------:R0:W1:Y:S02]  /*16020*/  SHFL.IDX P6, R14, R13, R12, R11 ;  /* 0x0000000c0d0e7389 */ /* 0x00006400000c000b */
[----:B01----:R-:W-:Y:S01]  /*16030*/  ENDCOLLECTIVE ;  /* 0x000000000000791b */ /* 0x003fe20003800000 */
.L_x_1166:
        /* <DEDUP_REMOVED lines=15> */
[----:B------:R-:W-:-:S13]  /*16130*/  LOP3.LUT P5, RZ, R16, 0x800000, RZ, 0xc0, !PT ;  /* 0x0080000010ff7812 */ /* 0x000fda00078ac0ff */
[----:B------:R0:W-:Y:S04]  /*16140*/  @!P0 LDGSTS.E.BYPASS.LTC128B.128 [R19+0x29400], desc[UR44][R2.64+0x80], !P5 ;  /* 0x2940008002138fae */ /* 0x0001e8000e901d6c */
[----:B------:R0:W-:Y:S04]  /*16150*/  @!P0 LDGSTS.E.BYPASS.LTC128B.128 [R19+0x2b400], desc[UR44][R2.64+0x100], !P4 ;  /* 0x2b40010002138fae */ /* 0x0001e8000e101d6c */
[----:B------:R0:W-:Y:S04]  /*16160*/  @!P0 LDGSTS.E.BYPASS.LTC128B.128 [R19+0x2d400], desc[UR44][R2.64+0x180], !P3 ;  /* 0x2d40018002138fae */ /* 0x0001e8000d901d6c */
[----:B------:R0:W-:Y:S04]  /*16170*/  @!P0 LDGSTS.E.BYPASS.LTC128B.128 [R19+0x2f400], desc[UR44][R2.64+0x200], !P2 ;  /* 0x2f40020002138fae */ /* 0x0001e8000d101d6c */
[----:B------:R0:W-:Y:S04]  /*16180*/  @!P0 LDGSTS.E.BYPASS.LTC128B.128 [R19+0x31400], desc[UR44][R2.64+0x280], !P1 ;  /* 0x3140028002138fae */ /* 0x0001e8000c901d6c */
[----:B------:R0:W-:Y:S01]  /*16190*/  @!P0 LDGSTS.E.BYPASS.LTC128B.128 [R19+0x33400], desc[UR44][R2.64+0x300], P6 ;  /* 0x3340030002138fae */ /* 0x0001e2000b101d6c */
[----:B------:R-:W-:-:S13]  /*161a0*/  LOP3.LUT P6, RZ, R16, 0x400000, RZ, 0xc0, !PT ;  /* 0x0040000010ff7812 */ /* 0x000fda00078cc0ff */
[----:B------:R0:W-:Y:S02]  /*161b0*/  @!P0 LDGSTS.E.BYPASS.LTC128B.128 [R19+0x35400], desc[UR44][R2.64+0x380], P6 ;  /* 0x3540038002138fae */ /* 0x0001e4000b101d6c */
[----:B0-----:R-:W-:Y:S05]  /*161c0*/  WARPSYNC.COLLECTIVE R15, `(.L_x_1167) ;  /* 0x000000000f087348 */ /* 0x001fea0003c00000 */
[----:B------:R1:W2:Y:S02]  /*161d0*/  SHFL.IDX P6, R14, R13, R12, R11 ;  /* 0x0000000c0d0e7389 */ /* 0x0002a400000c000b */
[----:B012---:R-:W-:Y:S01]  /*161e0*/  ENDCOLLECTIVE ;  /* 0x000000000000791b */ /* 0x007fe20003800000 */
.L_x_1167:
[----:B------:R-:W-:Y:S02]  /*161f0*/  IMAD.MOV.U32 R13, RZ, RZ, R0 ;  /* 0x000000ffff0d7224 */ /* 0x000fe400078e0000 */
[----:B------:R-:W-:-:S07]  /*16200*/  IMAD.MOV.U32 R6, RZ, RZ, R14 ;  /* 0x000000ffff067224 */ /* 0x000fce00078e000e */
[----:B------:R-:W-:Y:S05]  /*16210*/  WARPSYNC.COLLECTIVE R15, `(.L_x_1168) ;  /* 0x000000000f087348 */ /* 0x000fea0003c00000 */
[----:B------:R0:W1:Y:S02]  /*16220*/  SHFL.IDX P6, R14, R13, R12, R11 ;  /* 0x0000000c0d0e7389 */ /* 0x00006400000c000b */
[----:B01----:R-:W-:Y:S01]  /*16230*/  ENDCOLLECTIVE ;  /* 0x000000000000791b */ /* 0x003fe20003800000 */
.L_x_1168:
[----:B------:R-:W-:Y:S01]  /*16240*/  IMAD.MOV.U32 R0, RZ, RZ, R14 ;  /* 0x000000ffff007224 */ /* 0x000fe200078e000e */
[----:B------:R-:W-:Y:S06]  /*16250*/  BRA `(.L_x_1169) ;  /* 0xffffffb800607947 */ /* 0x000fec000383ffff */
.L_x_1086:
[----:B0-----:R0:W1:Y:S02]  /*16260*/  SYNCS.PHASECHK.TRANS64.TRYWAIT P0, [R17+URZ+0x38820], R0 ;  /* 0x03882000110075a7 */ /* 0x001064000800017f */
[----:B-1----:R-:W-:Y:S05]  /*16270*/  @!P0 NANOSLEEP.SYNCS 0x989680 ;  /* 0x009896800000895d */ /* 0x002fea0003900000 */
[----:B------:R-:W1:Y:S02]  /*16280*/  @!P0 SYNCS.PHASECHK.TRANS64 P0, [R17+URZ+0x38820], R0 ;  /* 0x03882000110085a7 */ /* 0x000e64000800007f */
[----:B-1----:R-:W-:Y:S05]  /*16290*/  @!P0 BRA `(.L_x_1086) ;  /* 0xfffffffc00f08947 */ /* 0x002fea000383ffff */
[----:B------:R-:W-:Y:S05]  /*162a0*/  BRA `(.L_x_1170) ;  /* 0xffffffb800fc7947 */ /* 0x000fea000383ffff */
.L_x_1089:
[----:B0-----:R0:W1:Y:S02]  /*162b0*/  SYNCS.PHASECHK.TRANS64.TRYWAIT P0, [R22+URZ+0x38860], R0 ;  /* 0x03886000160075a7 */ /* 0x001064000800017f */
[----:B-1----:R-:W-:Y:S05]  /*162c0*/  @!P0 NANOSLEEP.SYNCS 0x989680 ;  /* 0x009896800000895d */ /* 0x002fea0003900000 */
[----:B------:R-:W1:Y:S02]  /*162d0*/  @!P0 SYNCS.PHASECHK.TRANS64 P0, [R22+URZ+0x38860], R0 ;  /* 0x03886000160085a7 */ /* 0x000e64000800007f */
[----:B-1----:R-:W-:Y:S05]  /*162e0*/  @!P0 BRA `(.L_x_1089) ;  /* 0xfffffffc00f08947 */ /* 0x002fea000383ffff */
[----:B------:R-:W-:Y:S05]  /*162f0*/  BRA `(.L_x_1171) ;  /* 0xffffffbc000c7947 */ /* 0x000fea000383ffff */
.L_x_1090:
        /* <DEDUP_REMOVED lines=8> */
.L_x_1173:
[----:B------:R-:W-:Y:S05]  /*16380*/  BSYNC B0 ;  /* 0x0000000000007941 */ /* 0x000fea0003800000 */
.L_x_1172:
[----:B------:R-:W0:Y:S01]  /*16390*/  S2R R7, SR_TID.X ;  /* 0x0000000000077919 */ /* 0x000e220000002100 */
[----:B------:R-:W-:Y:S01]  /*163a0*/  IMAD.MOV.U32 R13, RZ, RZ, R4 ;  /* 0x000000ffff0d7224 */ /* 0x000fe200078e0004 */
[C---:B------:R-:W-:Y:S01]  /*163b0*/  LOP3.LUT P5, RZ, R30.reuse, 0x2, RZ, 0xc0, !PT ;  /* 0x000000021eff7812 */ /* 0x040fe200078ac0ff */
[----:B------:R-:W-:Y:S01]  /*163c0*/  IMAD.MOV.U32 R12, RZ, RZ, RZ ;  /* 0x000000ffff0c7224 */ /* 0x000fe200078e00ff */
[C---:B------:R-:W-:Y:S01]  /*163d0*/  LOP3.LUT P4, RZ, R30.reuse, 0x4, RZ, 0xc0, !PT ;  /* 0x000000041eff7812 */ /* 0x040fe2000788c0ff */
[----:B------:R-:W-:Y:S01]  /*163e0*/  IMAD.MOV.U32 R11, RZ, RZ, 0x181f ;  /* 0x0000181fff0b7424 */ /* 0x000fe200078e00ff */
[C---:B------:R-:W-:Y:S01]  /*163f0*/  LOP3.LUT P3, RZ, R30.reuse, 0x8, RZ, 0xc0, !PT ;  /* 0x000000081eff7812 */ /* 0x040fe2000786c0ff */
[----:B------:R-:W-:Y:S01]  /*16400*/  IMAD.MOV.U32 R15, RZ, RZ, -0x1 ;  /* 0xffffffffff0f7424 */ /* 0x000fe200078e00ff */
[----:B------:R-:W-:Y:S01]  /*16410*/  LOP3.LUT P2, RZ, R30, 0x10, RZ, 0xc0, !PT ;  /* 0x000000101eff7812 */ /* 0x000fe2000784c0ff */
[----:B------:R-:W-:Y:S01]  /*16420*/  IMAD.MOV.U32 R3, RZ, RZ, R14 ;  /* 0x000000ffff037224 */ /* 0x000fe200078e000e */
[----:B------:R-:W-:Y:S01]  /*16430*/  LOP3.LUT R16, R16, 0xffffffbf, RZ, 0xc0, !PT ;  /* 0xffffffbf10107812 */ /* 0x000fe200078ec0ff */
[----:B------:R-:W-:-:S10]  /*16440*/  IMAD R5, R5, 0x2, R17 ;  /* 0x0000000205057824 */ /* 0x000fd400078e0211 */
[----:B0-----:R-:W-:Y:S05]  /*16450*/  WARPSYNC.COLLECTIVE R15, `(.L_x_1174) ;  /* 0x000000000f087348 */ /* 0x001fea0003c00000 */
[----:B------:R1:W2:Y:S02]  /*16460*/  SHFL.IDX P6, R14, R13, R12, R11 ;  /* 0x0000000c0d0e7389 */ /* 0x0002a400000c000b */
[----:B012---:R-:W-:Y:S01]  /*16470*/  ENDCOLLECTIVE ;  /* 0x000000000000791b */ /* 0x007fe20003800000 */
.L_x_1174:
        /* <DEDUP_REMOVED lines=8> */
[----:B------:R-:W-:Y:S02]  /*16500*/  ISETP.NE.U32.AND P1, PT, R7, 0x1, PT ;  /* 0x000000010700780c */ /* 0x000fe40003f25070 */
[----:B------:R-:W-:Y:S01]  /*16510*/  PRMT R7, R30, 0x8880, RZ ;  /* 0x000088801e077816 */ /* 0x000fe200000000ff */
        /* <DEDUP_REMOVED lines=8> */
[----:B------:R-:W-:Y:S02]  /*165a0*/  ISETP.LT.OR P0, PT, R29, 0x1, !P5 ;  /* 0x000000011d00780c */ /* 0x000fe40006f01670 */
[----:B------:R-:W-:-:S11]  /*165b0*/  LOP3.LUT R16, R16, 0xffffff7f, RZ, 0xc0, !PT ;  /* 0xffffff7f10107812 */ /* 0x000fd600078ec0ff */
        /* <DEDUP_REMOVED lines=12> */
[----:B------:R-:W-:-:S13]  /*16680*/  ISETP.GT.AND P6, PT, R7, -0x1, PT ;  /* 0xffffffff0700780c */ /* 0x000fda0003fc4270 */
[----:B------:R-:W-:Y:S02]  /*16690*/  @P6 LOP3.LUT R16, R16, 0x80, RZ, 0xfc, !PT ;  /* 0x0000008010106812 */ /* 0x000fe400078efcff */
[----:B------:R-:W-:-:S13]  /*166a0*/  ISETP.LT.OR P6, PT, R29, 0x1, P6 ;  /* 0x000000011d00780c */ /* 0x000fda00037c1670 */
[----:B------:R0:W-:Y:S02]  /*166b0*/  LDGSTS.E.BYPASS.LTC128B.128 [R5+0xe400], desc[UR44][R2.64+0x380], !P6 ;  /* 0x0e40038002057fae */ /* 0x0001e4000f101d6c */
[----:B0-----:R-:W-:Y:S05]  /*166c0*/  WARPSYNC.COLLECTIVE R15, `(.L_x_1175) ;  /* 0x000000000f087348 */ /* 0x001fea0003c00000 */
[----:B------:R1:W2:Y:S02]  /*166d0*/  SHFL.IDX P6, R14, R13, R12, R11 ;  /* 0x0000000c0d0e7389 */ /* 0x0002a400000c000b */
[----:B012---:R-:W-:Y:S01]  /*166e0*/  ENDCOLLECTIVE ;  /* 0x000000000000791b */ /* 0x007fe20003800000 */
.L_x_1175:
[----:B------:R-:W-:Y:S02]  /*166f0*/  IMAD.MOV.U32 R13, RZ, RZ, R4 ;  /* 0x000000ffff0d7224 */ /* 0x000fe400078e0004 */
[----:B------:R-:W-:-:S07]  /*16700*/  IMAD.MOV.U32 R3, RZ, RZ, R14 ;  /* 0x000000ffff037224 */ /* 0x000fce00078e000e */
[----:B------:R-:W-:Y:S05]  /*16710*/  WARPSYNC.COLLECTIVE R15, `(.L_x_1176) ;  /* 0x000000000f087348 */ /* 0x000fea0003c00000 */
[----:B------:R0:W1:Y:S02]  /*16720*/  SHFL.IDX P6, R14, R13, R12, R11 ;  /* 0x0000000c0d0e7389 */ /* 0x00006400000c000b */
[----:B01----:R-:W-:Y:S01]  /*16730*/  ENDCOLLECTIVE ;  /* 0x000000000000791b */ /* 0x003fe20003800000 */
.L_x_1176:
        /* <DEDUP_REMOVED lines=29> */
.L_x_1177:
[----:B------:R-:W-:Y:S02]  /*16910*/  IMAD.MOV.U32 R13, RZ, RZ, R4 ;  /* 0x000000ffff0d7224 */ /* 0x000fe400078e0004 */
[----:B------:R-:W-:-:S07]  /*16920*/  IMAD.MOV.U32 R7, RZ, RZ, R14 ;  /* 0x000000ffff077224 */ /* 0x000fce00078e000e */
[----:B------:R-:W-:Y:S05]  /*16930*/  WARPSYNC.COLLECTIVE R15, `(.L_x_1178) ;  /* 0x000000000f087348 */ /* 0x000fea0003c00000 */
[----:B------:R0:W1:Y:S02]  /*16940*/  SHFL.IDX P6, R14, R13, R12, R11 ;  /* 0x0000000c0d0e7389 */ /* 0x00006400000c000b */
[----:B01----:R-:W-:Y:S01]  /*16950*/  ENDCOLLECTIVE ;  /* 0x000000000000791b */ /* 0x003fe20003800000 */
.L_x_1178:
        /* <DEDUP_REMOVED lines=29> */
.L_x_1179:
[----:B------:R-:W-:Y:S02]  /*16b30*/  IMAD.MOV.U32 R13, RZ, RZ, R4 ;  /* 0x000000ffff0d7224 */ /* 0x000fe400078e0004 */
[----:B------:R-:W-:-:S07]  /*16b40*/  IMAD.MOV.U32 R6, RZ, RZ, R14 ;  /* 0x000000ffff067224 */ /* 0x000fce00078e000e */
[----:B------:R-:W-:Y:S05]  /*16b50*/  WARPSYNC.COLLECTIVE R15, `(.L_x_1180) ;  /* 0x000000000f087348 */ /* 0x000fea0003c00000 */
[----:B------:R0:W1:Y:S02]  /*16b60*/  SHFL.IDX P6, R14, R13, R12, R11 ;  /* 0x0000000c0d0e7389 */ /* 0x00006400000c000b */
[----:B01----:R-:W-:Y:S01]  /*16b70*/  ENDCOLLECTIVE ;  /* 0x000000000000791b */ /* 0x003fe20003800000 */
.L_x_1180:
[----:B------:R-:W-:Y:S01]  /*16b80*/  IMAD.MOV.U32 R2, RZ, RZ, R14 ;  /* 0x000000ffff027224 */ /* 0x000fe200078e000e */
[----:B------:R-:W-:Y:S06]  /*16b90*/  BRA `(.L_x_1181) ;  /* 0xffffffb800987947 */ /* 0x000fec000383ffff */
.L_x_1097:
[----:B0-----:R0:W1:Y:S02]  /*16ba0*/  SYNCS.PHASECHK.TRANS64.TRYWAIT P0, [R6+URZ+0x38840], R20 ;  /* 0x03884014060075a7 */ /* 0x001064000800017f */
[----:B-1----:R-:W-:Y:S05]  /*16bb0*/  @!P0 NANOSLEEP.SYNCS 0x989680 ;  /* 0x009896800000895d */ /* 0x002fea0003900000 */
[----:B------:R-:W1:Y:S02]  /*16bc0*/  @!P0 SYNCS.PHASECHK.TRANS64 P0, [R6+URZ+0x38840], R20 ;  /* 0x03884014060085a7 */ /* 0x000e64000800007f */
[----:B-1----:R-:W-:Y:S05]  /*16bd0*/  @!P0 BRA `(.L_x_1097) ;  /* 0xfffffffc00f08947 */ /* 0x002fea000383ffff */
[----:B------:R-:W-:Y:S05]  /*16be0*/  BRA `(.L_x_1182) ;  /* 0xffffffc0002c7947 */ /* 0x000fea000383ffff */
.L_x_1098:
        /* <DEDUP_REMOVED lines=8> */
.L_x_1184:
[----:B------:R-:W-:Y:S05]  /*16c70*/  BSYNC B1 ;  /* 0x0000000000017941 */ /* 0x000fea0003800000 */
.L_x_1183:
        /* <DEDUP_REMOVED lines=9> */
.L_x_1185:
[----:B------:R-:W-:Y:S02]  /*16d10*/  IMAD.MOV.U32 R13, RZ, RZ, R25 ;  /* 0x000000ffff0d7224 */ /* 0x000fe400078e0019 */
[----:B------:R-:W-:Y:S02]  /*16d20*/  IMAD.MOV.U32 R12, RZ, RZ, 0x1 ;  /* 0x00000001ff0c7424 */ /* 0x000fe400078e00ff */
[----:B------:R-:W-:-:S07]  /*16d30*/  IMAD.MOV.U32 R2, RZ, RZ, R14 ;  /* 0x000000ffff027224 */ /* 0x000fce00078e000e */
[----:B------:R-:W-:Y:S05]  /*16d40*/  WARPSYNC.COLLECTIVE R15, `(.L_x_1186) ;  /* 0x000000000f087348 */ /* 0x000fea0003c00000 */
[----:B------:R0:W1:Y:S02]  /*16d50*/  SHFL.IDX P6, R14, R13, R12, R11 ;  /* 0x0000000c0d0e7389 */ /* 0x00006400000c000b */
[----:B01----:R-:W-:Y:S01]  /*16d60*/  ENDCOLLECTIVE ;  /* 0x000000000000791b */ /* 0x003fe20003800000 */
.L_x_1186:
        /* <DEDUP_REMOVED lines=11> */
.L_x_1187:
[----:B------:R-:W-:Y:S02]  /*16e20*/  IMAD.MOV.U32 R13, RZ, RZ, R25 ;  /* 0x000000ffff0d7224 */ /* 0x000fe400078e0019 */
[----:B------:R-:W-:Y:S02]  /*16e30*/  IMAD.MOV.U32 R12, RZ, RZ, 0x2 ;  /* 0x00000002ff0c7424 */ /* 0x000fe400078e00ff */
[----:B------:R-:W-:-:S07]  /*16e40*/  IMAD.MOV.U32 R2, RZ, RZ, R14 ;  /* 0x000000ffff027224 */ /* 0x000fce00078e000e */
[----:B------:R-:W-:Y:S05]  /*16e50*/  WARPSYNC.COLLECTIVE R15, `(.L_x_1188) ;  /* 0x000000000f087348 */ /* 0x000fea0003c00000 */
[----:B------:R0:W1:Y:S02]  /*16e60*/  SHFL.IDX P6, R14, R13, R12, R11 ;  /* 0x0000000c0d0e7389 */ /* 0x00006400000c000b */
[----:B01----:R-:W-:Y:S01]  /*16e70*/  ENDCOLLECTIVE ;  /* 0x000000000000791b */ /* 0x003fe20003800000 */
.L_x_1188:
        /* <DEDUP_REMOVED lines=11> */
.L_x_1189:
[----:B------:R-:W-:Y:S02]  /*16f30*/  IMAD.MOV.U32 R13, RZ, RZ, R25 ;  /* 0x000000ffff0d7224 */ /* 0x000fe400078e0019 */
[----:B------:R-:W-:Y:S02]  /*16f40*/  IMAD.MOV.U32 R12, RZ, RZ, 0x3 ;  /* 0x00000003ff0c7424 */ /* 0x000fe400078e00ff */
[----:B------:R-:W-:-:S07]  /*16f50*/  IMAD.MOV.U32 R2, RZ, RZ, R14 ;  /* 0x000000ffff027224 */ /* 0x000fce00078e000e */
[----:B------:R-:W-:Y:S05]  /*16f60*/  WARPSYNC.COLLECTIVE R15, `(.L_x_1190) ;  /* 0x000000000f087348 */ /* 0x000fea0003c00000 */
[----:B------:R0:W1:Y:S02]  /*16f70*/  SHFL.IDX P6, R14, R13, R12, R11 ;  /* 0x0000000c0d0e7389 */ /* 0x00006400000c000b */
[----:B01----:R-:W-:Y:S01]  /*16f80*/  ENDCOLLECTIVE ;  /* 0x000000000000791b */ /* 0x003fe20003800000 */
.L_x_1190:
        /* <DEDUP_REMOVED lines=11> */
.L_x_1191:
[----:B------:R-:W-:Y:S01]  /*17040*/  IMAD.MOV.U32 R2, RZ, RZ, R14 ;  /* 0x000000ffff027224 */ /* 0x000fe200078e000e */
[----:B------:R-:W-:Y:S06]  /*17050*/  BRA `(.L_x_1192) ;  /* 0xffffffbc00b47947 */ /* 0x000fec000383ffff */
.L_x_1103:
[----:B---3--:R3:W4:Y:S02]  /*17060*/  SYNCS.PHASECHK.TRANS64.TRYWAIT P0, [R6+URZ+0x38860], R20 ;  /* 0x03886014060075a7 */ /* 0x008724000800017f */
[----:B----4-:R-:W-:Y:S05]  /*17070*/  @!P0 NANOSLEEP.SYNCS 0x989680 ;  /* 0x009896800000895d */ /* 0x010fea0003900000 */
[----:B------:R-:W4:Y:S02]  /*17080*/  @!P0 SYNCS.PHASECHK.TRANS64 P0, [R6+URZ+0x38860], R20 ;  /* 0x03886014060085a7 */ /* 0x000f24000800007f */
[----:B----4-:R-:W-:Y:S05]  /*17090*/  @!P0 BRA `(.L_x_1103) ;  /* 0xfffffffc00f08947 */ /* 0x010fea000383ffff */
[----:B------:R-:W-:Y:S05]  /*170a0*/  BRA `(.L_x_1193) ;  /* 0xffffffc000047947 */ /* 0x000fea000383ffff */
.L_x_1104:
        /* <DEDUP_REMOVED lines=8> */
.L_x_1195:
[----:B------:R-:W-:Y:S05]  /*17130*/  BSYNC B1 ;  /* 0x0000000000017941 */ /* 0x000fea0003800000 */
.L_x_1194:
        /* <DEDUP_REMOVED lines=13> */
.L_x_1196:
        /* <DEDUP_REMOVED lines=17> */
.L_x_1197:
        /* <DEDUP_REMOVED lines=16> */
.L_x_1198:
        /* <DEDUP_REMOVED lines=19> */
.L_x_1199:
        /* <DEDUP_REMOVED lines=14> */
.L_x_1200:
        /* <DEDUP_REMOVED lines=16> */
.L_x_1201:
        /* <DEDUP_REMOVED lines=14> */
.L_x_1202:
[----:B------:R-:W-:Y:S05]  /*17810*/  BRA `(.L_x_1203) ;  /* 0xffffffbc00687947 */ /* 0x000fea000383ffff */
.L_x_1112:
        /* <DEDUP_REMOVED lines=8> */
.L_x_1205:
[----:B------:R-:W-:Y:S05]  /*178a0*/  BSYNC B0 ;  /* 0x0000000000007941 */ /* 0x000fea0003800000 */
.L_x_1204:
        /* <DEDUP_REMOVED lines=9> */
.L_x_1206:
        /* <DEDUP_REMOVED lines=24> */
.L_x_1207:
[----:B------:R-:W-:Y:S01]  /*17ac0*/  IMAD.MOV.U32 R12, RZ, RZ, 0x2 ;  /* 0x00000002ff0c7424 */ /* 0x000fe200078e00ff */
[----:B------:R-:W-:-:S05]  /*17ad0*/  SEL R14, R14, RZ, P1 ;  /* 0x000000ff0e0e7207 */ /* 0x000fca0000800000 */
[----:B------:R-:W-:-:S04]  /*17ae0*/  IMAD.IADD R5, R13, 0x1, R14 ;  /* 0x000000010d057824 */ /* 0x000fc800078e020e */
[----:B------:R-:W-:-:S07]  /*17af0*/  IMAD.MOV.U32 R13, RZ, RZ, R5 ;  /* 0x000000ffff0d7224 */ /* 0x000fce00078e0005 */
[----:B------:R-:W-:Y:S05]  /*17b00*/  WARPSYNC.COLLECTIVE R15, `(.L_x_1208) ;  /* 0x000000000f087348 */ /* 0x000fea0003c00000 */
[----:B------:R0:W1:Y:S02]  /*17b10*/  SHFL.UP P6, R14, R13, R12, R11 ;  /* 0x0400000c0d0e7389 */ /* 0x00006400000c000b */
[----:B01----:R-:W-:Y:S01]  /*17b20*/  ENDCOLLECTIVE ;  /* 0x000000000000791b */ /* 0x003fe20003800000 */
.L_x_1208:
[----:B------:R-:W-:Y:S01]  /*17b30*/  IMAD.MOV.U32 R12, RZ, RZ, 0x4 ;  /* 0x00000004ff0c7424 */ /* 0x000fe200078e00ff */
[----:B------:R-:W-:-:S05]  /*17b40*/  SEL R2, R14, RZ, P2 ;  /* 0x000000ff0e027207 */ /* 0x000fca0001000000 */
[----:B------:R-:W-:-:S04]  /*17b50*/  IMAD.IADD R2, R5, 0x1, R2 ;  /* 0x0000000105027824 */ /* 0x000fc800078e0202 */
[----:B------:R-:W-:-:S07]  /*17b60*/  IMAD.MOV.U32 R13, RZ, RZ, R2 ;  /* 0x000000ffff0d7224 */ /* 0x000fce00078e0002 */
[----:B------:R-:W-:Y:S05]  /*17b70*/  WARPSYNC.COLLECTIVE R15, `(.L_x_1209) ;  /* 0x000000000f087348 */ /* 0x000fea0003c00000 */
[----:B------:R0:W1:Y:S02]  /*17b80*/  SHFL.UP P6, R14, R13, R12, R11 ;  /* 0x0400000c0d0e7389 */ /* 0x00006400000c000b */
[----:B01----:R-:W-:Y:S01]  /*17b90*/  ENDCOLLECTIVE ;  /* 0x000000000000791b */ /* 0x003fe20003800000 */
.L_x_1209:
[----:B------:R-:W-:Y:S01]  /*17ba0*/  IMAD.MOV.U32 R12, RZ, RZ, 0x8 ;  /* 0x00000008ff0c7424 */ /* 0x000fe200078e00ff */
[----:B------:R-:W-:-:S05]  /*17bb0*/  SEL R3, R14, RZ, P3 ;  /* 0x000000ff0e037207 */ /* 0x000fca0001800000 */
[----:B------:R-:W-:-:S04]  /*17bc0*/  IMAD.IADD R3, R2, 0x1, R3 ;  /* 0x0000000102037824 */ /* 0x000fc800078e0203 */
[----:B------:R-:W-:-:S07]  /*17bd0*/  IMAD.MOV.U32 R13, RZ, RZ, R3 ;  /* 0x000000ffff0d7224 */ /* 0x000fce00078e0003 */
[----:B------:R-:W-:Y:S05]  /*17be0*/  WARPSYNC.COLLECTIVE R15, `(.L_x_1210) ;  /* 0x000000000f087348 */ /* 0x000fea0003c00000 */
[----:B------:R0:W1:Y:S02]  /*17bf0*/  SHFL.UP P6, R14, R13, R12, R11 ;  /* 0x0400000c0d0e7389 */ /* 0x00006400000c000b */
[----:B01----:R-:W-:Y:S01]  /*17c00*/  ENDCOLLECTIVE ;  /* 0x000000000000791b */ /* 0x003fe20003800000 */
.L_x_1210:
[----:B------:R-:W-:Y:S01]  /*17c10*/  IMAD.MOV.U32 R12, RZ, RZ, 0x10 ;  /* 0x00000010ff0c7424 */ /* 0x000fe200078e00ff */
[----:B------:R-:W-:-:S05]  /*17c20*/  SEL R14, R14, RZ, P4 ;  /* 0x000000ff0e0e7207 */ /* 0x000fca0002000000 */
[----:B------:R-:W-:-:S04]  /*17c30*/  IMAD.IADD R5, R3, 0x1, R14 ;  /* 0x0000000103057824 */ /* 0x000fc800078e020e */
[----:B------:R-:W-:-:S07]  /*17c40*/  IMAD.MOV.U32 R13, RZ, RZ, R5 ;  /* 0x000000ffff0d7224 */ /* 0x000fce00078e0005 */
[----:B------:R-:W-:Y:S05]  /*17c50*/  WARPSYNC.COLLECTIVE R15, `(.L_x_1211) ;  /* 0x000000000f087348 */ /* 0x000fea0003c00000 */
[----:B------:R0:W1:Y:S02]  /*17c60*/  SHFL.UP P6, R14, R13, R12, R11 ;  /* 0x0400000c0d0e7389 */ /* 0x00006400000c000b */
[----:B01----:R-:W-:Y:S01]  /*17c70*/  ENDCOLLECTIVE ;  /* 0x000000000000791b */ /* 0x003fe20003800000 */
.L_x_1211:
        /* <DEDUP_REMOVED lines=8> */
.L_x_1212:
[----:B------:R-:W-:Y:S05]  /*17d00*/  BRA `(.L_x_1213) ;  /* 0xffffffc000007947 */ /* 0x000fea000383ffff */
.L_x_1115:
[----:B------:R-:W-:Y:S01]  /*17d10*/  BSSY B0, `(.L_x_1214) ;  /* 0x0000007000007945 */ /* 0x000fe20003800000 */
[----:B------:R-:W-:Y:S02]  /*17d20*/  IMAD.MOV.U32 R12, RZ, RZ, 0x1 ;  /* 0x00000001ff0c7424 */ /* 0x000fe400078e00ff */
[----:B------:R-:W-:Y:S02]  /*17d30*/  IMAD.MOV.U32 R11, RZ, RZ, RZ ;  /* 0x000000ffff0b7224 */ /* 0x000fe400078e00ff */
[----:B------:R-:W-:-:S07]  /*17d40*/  IMAD.MOV.U32 R15, RZ, RZ, -0x1 ;  /* 0xffffffffff0f7424 */ /* 0x000fce00078e00ff */
[----:B------:R-:W-:Y:S05]  /*17d50*/  WARPSYNC.COLLECTIVE R15, `(.L_x_1215) ;  /* 0x000000000f087348 */ /* 0x000fea0003c00000 */
[----:B------:R0:W1:Y:S02]  /*17d60*/  SHFL.UP P6, R14, R13, R12, R11 ;  /* 0x0400000c0d0e7389 */ /* 0x00006400000c000b */
[----:B01----:R-:W-:Y:S01]  /*17d70*/  ENDCOLLECTIVE ;  /* 0x000000000000791b */ /* 0x003fe20003800000 */
.L_x_1215:
[----:B------:R-:W-:Y:S05]  /*17d80*/  BSYNC B0 ;  /* 0x0000000000007941 */ /* 0x000fea0003800000 */
.L_x_1214:
        /* <DEDUP_REMOVED lines=8> */
.L_x_1216:
[----:B------:R-:W-:Y:S01]  /*17e10*/  IMAD.MOV.U32 R12, RZ, RZ, 0x4 ;  /* 0x00000004ff0c7424 */ /* 0x000fe200078e00ff */
[----:B------:R-:W-:-:S05]  /*17e20*/  SEL R2, R14, RZ, P2 ;  /* 0x000000ff0e027207 */ /* 0x000fca0001000000 */
[----:B------:R-:W-:-:S04]  /*17e30*/  IMAD.IADD R2, R13, 0x1, R2 ;  /* 0x000000010d027824 */ /* 0x000fc800078e0202 */
[----:B------:R-:W-:-:S07]  /*17e40*/  IMAD.MOV.U32 R13, RZ, RZ, R2 ;  /* 0x000000ffff0d7224 */ /* 0x000fce00078e0002 */
[----:B------:R-:W-:Y:S05]  /*17e50*/  WARPSYNC.COLLECTIVE R15, `(.L_x_1217) ;  /* 0x000000000f087348 */ /* 0x000fea0003c00000 */
[----:B------:R0:W1:Y:S02]  /*17e60*/  SHFL.UP P6, R14, R13, R12, R11 ;  /* 0x0400000c0d0e7389 */ /* 0x00006400000c000b */
[----:B01----:R-:W-:Y:S01]  /*17e70*/  ENDCOLLECTIVE ;  /* 0x000000000000791b */ /* 0x003fe20003800000 */
.L_x_1217:
[----:B------:R-:W-:Y:S01]  /*17e80*/  IMAD.MOV.U32 R12, RZ, RZ, 0x8 ;  /* 0x00000008ff0c7424 */ /* 0x000fe200078e00ff */
[----:B------:R-:W-:-:S05]  /*17e90*/  SEL R3, R14, RZ, P3 ;  /* 0x000000ff0e037207 */ /* 0x000fca0001800000 */
[----:B------:R-:W-:-:S04]  /*17ea0*/  IMAD.IADD R3, R2, 0x1, R3 ;  /* 0x0000000102037824 */ /* 0x000fc800078e0203 */
[----:B------:R-:W-:-:S07]  /*17eb0*/  IMAD.MOV.U32 R13, RZ, RZ, R3 ;  /* 0x000000ffff0d7224 */ /* 0x000fce00078e0003 */
[----:B------:R-:W-:Y:S05]  /*17ec0*/  WARPSYNC.COLLECTIVE R15, `(.L_x_1218) ;  /* 0x000000000f087348 */ /* 0x000fea0003c00000 */
[----:B------:R0:W1:Y:S02]  /*17ed0*/  SHFL.UP P6, R14, R13, R12, R11 ;  /* 0x0400000c0d0e7389 */ /* 0x00006400000c000b */
[----:B01----:R-:W-:Y:S01]  /*17ee0*/  ENDCOLLECTIVE ;  /* 0x000000000000791b */ /* 0x003fe20003800000 */
.L_x_1218:
[----:B------:R-:W-:Y:S01]  /*17ef0*/  IMAD.MOV.U32 R12, RZ, RZ, 0x10 ;  /* 0x00000010ff0c7424 */ /* 0x000fe200078e00ff */
[----:B------:R-:W-:-:S05]  /*17f00*/  SEL R14, R14, RZ, P4 ;  /* 0x000000ff0e0e7207 */ /* 0x000fca0002000000 */
[----:B------:R-:W-:-:S04]  /*17f10*/  IMAD.IADD R5, R3, 0x1, R14 ;  /* 0x0000000103057824 */ /* 0x000fc800078e020e */
[----:B------:R-:W-:-:S07]  /*17f20*/  IMAD.MOV.U32 R13, RZ, RZ, R5 ;  /* 0x000000ffff0d7224 */ /* 0x000fce00078e0005 */
[----:B------:R-:W-:Y:S05]  /*17f30*/  WARPSYNC.COLLECTIVE R15, `(.L_x_1219) ;  /* 0x000000000f087348 */ /* 0x000fea0003c00000 */
[----:B------:R0:W1:Y:S02]  /*17f40*/  SHFL.UP P6, R14, R13, R12, R11 ;  /* 0x0400000c0d0e7389 */ /* 0x00006400000c000b */
[----:B01----:R-:W-:Y:S01]  /*17f50*/  ENDCOLLECTIVE ;  /* 0x000000000000791b */ /* 0x003fe20003800000 */
.L_x_1219:
        /* <DEDUP_REMOVED lines=8> */
.L_x_1220:
[----:B------:R-:W-:Y:S05]  /*17fe0*/  BRA `(.L_x_1221) ;  /* 0xffffffbc00ec7947 */ /* 0x000fea000383ffff */
.L_x_1117:
[----:B------:R-:W-:Y:S01]  /*17ff0*/  BSSY B0, `(.L_x_1222) ;  /* 0x0000006000007945 */ /* 0x000fe20003800000 */
[----:B------:R-:W-:Y:S01]  /*18000*/  PLOP3.LUT P6, PT, P6, PT, PT, 0x8, 0x0 ;  /* 0x000000000000781c */ /* 0x000fe200037ce170 */
[----:B------:R-:W-:-:S12]  /*18010*/  IMAD.MOV.U32 R15, RZ, RZ, -0x1 ;  /* 0xffffffffff0f7424 */ /* 0x000fd800078e00ff */
[----:B0-----:R-:W-:Y:S05]  /*18020*/  WARPSYNC.COLLECTIVE R15, `(.L_x_1223) ;  /* 0x000000000f087348 */ /* 0x001fea0003c00000 */
[----:B------:R-:W-:Y:S01]  /*18030*/  VOTE.ANY R14, PT, P6 ;  /* 0x00000000000e7806 */ /* 0x000fe200030e0100 */
[----:B0-----:R-:W-:Y:S06]  /*18040*/  ENDCOLLECTIVE ;  /* 0x000000000000791b */ /* 0x001fec0003800000 */
.L_x_1223:
[----:B------:R-:W-:Y:S05]  /*18050*/  BSYNC B0 ;  /* 0x0000000000007941 */ /* 0x000fea0003800000 */
.L_x_1222:
        /* <DEDUP_REMOVED lines=9> */
.L_x_1224:
[----:B------:R-:W-:Y:S02]  /*180f0*/  IMAD.MOV.U32 R13, RZ, RZ, R4 ;  /* 0x000000ffff0d7224 */ /* 0x000fe400078e0004 */
[----:B------:R-:W-:-:S07]  /*18100*/  IMAD.MOV.U32 R7, RZ, RZ, R14 ;  /* 0x000000ffff077224 */ /* 0x000fce00078e000e */
[----:B------:R-:W-:Y:S05]  /*18110*/  WARPSYNC.COLLECTIVE R15, `(.L_x_1225) ;  /* 0x000000000f087348 */ /* 0x000fea0003c00000 */
[----:B------:R0:W1:Y:S02]  /*18120*/  SHFL.IDX P6, R14, R13, R12, R11 ;  /* 0x0000000c0d0e7389 */ /* 0x00006400000c000b */
[----:B01----:R-:W-:Y:S01]  /*18130*/  ENDCOLLECTIVE ;  /* 0x000000000000791b */ /* 0x003fe20003800000 */
.L_x_1225:
[----:B------:R-:W-:Y:S01]  /*18140*/  IMAD.MOV.U32 R4, RZ, RZ, R14 ;  /* 0x000000ffff047224 */ /* 0x000fe200078e000e */
[----:B------:R-:W-:Y:S06]  /*18150*/  BRA `(.L_x_1226) ;  /* 0xffffffbc00cc7947 */ /* 0x000fec000383ffff */
.L_x_1119:
[----:B------:R-:W-:Y:S01]  /*18160*/  BSSY B0, `(.L_x_1227) ;  /* 0x0000007000007945 */ /* 0x000fe20003800000 */
[----:B------:R-:W-:Y:S02]  /*18170*/  IMAD.MOV.U32 R13, RZ, RZ, R3 ;  /* 0x000000ffff0d7224 */ /* 0x000fe400078e0003 */
[----:B------:R-:W-:Y:S02]  /*18180*/  IMAD.MOV.U32 R11, RZ, RZ, 0x1f ;  /* 0x0000001fff0b7424 */ /* 0x000fe400078e00ff */
[----:B------:R-:W-:-:S07]  /*18190*/  IMAD.MOV.U32 R15, RZ, RZ, -0x1 ;  /* 0xffffffffff0f7424 */ /* 0x000fce00078e00ff */
[----:B0123--:R-:W-:Y:S05]  /*181a0*/  WARPSYNC.COLLECTIVE R15, `(.L_x_1228) ;  /* 0x000000000f087348 */ /* 0x00ffea0003c00000 */
[----:B------:R4:W0:Y:S02]  /*181b0*/  SHFL.IDX P6, R14, R13, R12, R11 ;  /* 0x0000000c0d0e7389 */ /* 0x00082400000c000b */
[----:B01234-:R-:W-:Y:S01]  /*181c0*/  ENDCOLLECTIVE ;  /* 0x000000000000791b */ /* 0x01ffe20003800000 */
.L_x_1228:
[----:B------:R-:W-:Y:S05]  /*181d0*/  BSYNC B0 ;  /* 0x0000000000007941 */ /* 0x000fea0003800000 */
.L_x_1227:
[----:B------:R-:W-:Y:S01]  /*181e0*/  IMAD.MOV.U32 R24, RZ, RZ, R14 ;  /* 0x000000ffff187224 */ /* 0x000fe200078e000e */
[----:B------:R-:W-:Y:S06]  /*181f0*/  BRA `(.L_x_1118) ;  /* 0xffffffbc00bc7947 */ /* 0x000fec000383ffff */
.L_x_1123:
[----:B0-----:R0:W1:Y:S02]  /*18200*/  SYNCS.PHASECHK.TRANS64.TRYWAIT P0, [R5+URZ+0x38820], R0 ;  /* 0x03882000050075a7 */ /* 0x001064000800017f */
[----:B-1----:R-:W-:Y:S05]  /*18210*/  @!P0 NANOSLEEP.SYNCS 0x989680 ;  /* 0x009896800000895d */ /* 0x002fea0003900000 */
[----:B------:R-:W1:Y:S02]  /*18220*/  @!P0 SYNCS.PHASECHK.TRANS64 P0, [R5+URZ+0x38820], R0 ;  /* 0x03882000050085a7 */ /* 0x000e64000800007f */
[----:B-1----:R-:W-:Y:S05]  /*18230*/  @!P0 BRA `(.L_x_1123) ;  /* 0xfffffffc00f08947 */ /* 0x002fea000383ffff */
[----:B------:R-:W-:Y:S05]  /*18240*/  BRA `(.L_x_1229) ;  /* 0xffffffc400147947 */ /* 0x000fea000383ffff */
.L_x_1124:
        /* <DEDUP_REMOVED lines=11> */
.L_x_1231:
[----:B------:R-:W-:Y:S05]  /*18300*/  BSYNC B0 ;  /* 0x0000000000007941 */ /* 0x000fea0003800000 */
.L_x_1230:
[----:B------:R-:W-:Y:S05]  /*18310*/  BRA `(.L_x_1232) ;  /* 0xffffffc000fc7947 */ /* 0x000fea000383ffff */
.L_x_1127:
[----:B------:R-:W-:Y:S01]  /*18320*/  BSSY B1, `(.L_x_1233) ;  /* 0x0000006000017945 */ /* 0x000fe20003800000 */
[----:B------:R-:W-:-:S07]  /*18330*/  IMAD.MOV.U32 R15, RZ, RZ, -0x1 ;  /* 0xffffffffff0f7424 */ /* 0x000fce00078e00ff */
[----:B0-234-:R-:W-:Y:S05]  /*18340*/  WARPSYNC.COLLECTIVE R15, `(.L_x_1234) ;  /* 0x000000000f0c7348 */ /* 0x01dfea0003c00000 */
[----:B------:R-:W-:Y:S02]  /*18350*/  ELECT P6, UR62, PT ;  /* 0x00000000003e782f */ /* 0x000fe400038c0000 */
[----:B------:R-:W-:Y:S01]  /*18360*/  MOV R14, UR62 ;  /* 0x0000003e000e7c02 */ /* 0x000fe20008000f00 */
[----:B0-234-:R-:W-:Y:S10]  /*18370*/  ENDCOLLECTIVE ;  /* 0x000000000000791b */ /* 0x01dff40003800000 */
.L_x_1234:
[----:B------:R-:W-:Y:S05]  /*18380*/  BSYNC B1 ;  /* 0x0000000000017941 */ /* 0x000fea0003800000 */
.L_x_1233:
[----:B------:R-:W-:Y:S05]  /*18390*/  BRA `(.L_x_1235) ;  /* 0xffffffc000f47947 */ /* 0x000fea000383ffff */
.L_x_1129:
[----:B0-----:R0:W1:Y:S02]  /*183a0*/  SYNCS.PHASECHK.TRANS64.TRYWAIT P1, [R3+URZ+0x38840], R2 ;  /* 0x03884002030075a7 */ /* 0x001064000802017f */
[----:B-1----:R-:W-:Y:S05]  /*183b0*/  @!P1 NANOSLEEP.SYNCS 0x989680 ;  /* 0x009896800000995d */ /* 0x002fea0003900000 */
[----:B------:R-:W1:Y:S02]  /*183c0*/  @!P1 SYNCS.PHASECHK.TRANS64 P1, [R3+URZ+0x38840], R2 ;  /* 0x03884002030095a7 */ /* 0x000e64000802007f */
[----:B-1----:R-:W-:Y:S05]  /*183d0*/  @!P1 BRA `(.L_x_1129) ;  /* 0xfffffffc00f09947 */ /* 0x002fea000383ffff */
[----:B------:R-:W-:Y:S05]  /*183e0*/  BRA `(.L_x_1236) ;  /* 0xffffffc400147947 */ /* 0x000fea000383ffff */
.L_x_1131:
[----:B-1----:R1:W0:Y:S02]  /*183f0*/  SYNCS.PHASECHK.TRANS64.TRYWAIT P1, [R5+URZ+0x38840], R0 ;  /* 0x03884000050075a7 */ /* 0x002224000802017f */
[----:B0-----:R-:W-:Y:S05]  /*18400*/  @!P1 NANOSLEEP.SYNCS 0x989680 ;  /* 0x009896800000995d */ /* 0x001fea0003900000 */
[----:B------:R-:W0:Y:S02]  /*18410*/  @!P1 SYNCS.PHASECHK.TRANS64 P1, [R5+URZ+0x38840], R0 ;  /* 0x03884000050095a7 */ /* 0x000e24000802007f */
[----:B0-----:R-:W-:Y:S05]  /*18420*/  @!P1 BRA `(.L_x_1131) ;  /* 0xfffffffc00f09947 */ /* 0x001fea000383ffff */
[----:B------:R-:W-:Y:S05]  /*18430*/  BRA `(.L_x_1237) ;  /* 0xffffffc400207947 */ /* 0x000fea000383ffff */
.L_x_1133:
[----:B------:R0:W0:Y:S02]  /*18440*/  SYNCS.PHASECHK.TRANS64.TRYWAIT P1, [R3+URZ+0x38860], R2 ;  /* 0x03886002030075a7 */ /* 0x000024000802017f */
[----:B0-----:R-:W-:Y:S05]  /*18450*/  @!P1 NANOSLEEP.SYNCS 0x989680 ;  /* 0x009896800000995d */ /* 0x001fea0003900000 */
[----:B------:R-:W0:Y:S02]  /*18460*/  @!P1 SYNCS.PHASECHK.TRANS64 P1, [R3+URZ+0x38860], R2 ;  /* 0x03886002030095a7 */ /* 0x000e24000802007f */
[----:B0-----:R-:W-:Y:S05]  /*18470*/  @!P1 BRA `(.L_x_1133) ;  /* 0xfffffffc00f09947 */ /* 0x001fea000383ffff */
[----:B------:R-:W-:Y:S05]  /*18480*/  BRA `(.L_x_1238) ;  /* 0xffffffc4001c7947 */ /* 0x000fea000383ffff */
.L_x_1239:
        /* <DEDUP_REMOVED lines=15> */
.L_x_5651:


//--------------------- .text._ZN7cutlass13device_kernelIN5flash11enable_sm90INS1_16FlashAttnFwdSm90INS1_25CollectiveMainloopFwdSm90ILi2EN4cute5tupleIJNS5_1CILi1EEES8_S8_EEENS6_IJNS7_ILi64EEESA_SA_EEELi512ENS_10bfloat16_tEfNS_4arch4Sm90ELb0ELb0ELb0ELb1ELb1ELb1ELb1ELb0ELb0ELb1ELb1ELb0EEENS1_21CollectiveEpilogueFwdINS6_IJSA_NS7_ILi512EEESA_EEES9_SC_SE_Li256ELb1ELb1ELb1ELb0EEENS1_36VarlenDynamicPersistentTileSchedulerILi64ELi64ELi256ELi128ELb1ELb1ELb1ELb0ELb1ELb1EEEEEEEEEvNT_6ParamsE --------------------------
	.section	.text._ZN7cutlass13device_kernelIN5flash11enable_sm90INS1_16FlashAttnFwdSm90INS1_25CollectiveMainloopFwdSm90ILi2EN4cute5tupleIJNS5_1CILi1EEES8_S8_EEENS6_IJNS7_ILi64EEESA_SA_EEELi512ENS_10bfloat16_tEfNS_4arch4Sm90ELb0ELb0ELb0ELb1ELb1ELb1ELb1ELb0ELb0ELb1ELb1ELb0EEENS1_21CollectiveEpilogueFwdINS6_IJSA_NS7_ILi512EEESA_EEES9_SC_SE_Li256ELb1ELb1ELb1ELb0EEENS1_36VarlenDynamicPersistentTileSchedulerILi64ELi64ELi256ELi128ELb1ELb1ELb1ELb0ELb1ELb1EEEEEEEEEvNT_6ParamsE,"ax",@progbits
	.align	128
.text._ZN7cutlass13device_kernelIN5flash11enable_sm90INS1_16FlashAttnFwdSm90INS1_25CollectiveMainloopFwdSm90ILi2EN4cute5tupleIJNS5_1CILi1EEES8_S8_EEENS6_IJNS7_ILi64EEESA_SA_EEELi512ENS_10bfloat16_tEfNS_4arch4Sm90ELb0ELb0ELb0ELb1ELb1ELb1ELb1ELb0ELb0ELb1ELb1ELb0EEENS1_21CollectiveEpilogueFwdINS6_IJSA_NS7_ILi512EEESA_EEES9_SC_SE_Li256ELb1ELb1ELb1ELb0EEENS1_36VarlenDynamicPersistentTileSchedulerILi64ELi64ELi256ELi128ELb1ELb1ELb1ELb0ELb1ELb1EEEEEEEEEvNT_6ParamsE:
        .type           _ZN7cutlass13device_kernelIN5flash11enable_sm90INS1_16FlashAttnFwdSm90INS1_25CollectiveMainloopFwdSm90ILi2EN4cute5tupleIJNS5_1CILi1EEES8_S8_EEENS6_IJNS7_ILi64EEESA_SA_EEELi512ENS_10bfloat16_tEfNS_4arch4Sm90ELb0ELb0ELb0ELb1ELb1ELb1ELb1ELb0ELb0ELb1ELb1ELb0EEENS1_21CollectiveEpilogueFwdINS6_IJSA_NS7_ILi512EEESA_EEES9_SC_SE_Li256ELb1ELb1ELb1ELb0EEENS1_36VarlenDynamicPersistentTileSchedulerILi64ELi64ELi256ELi128ELb1ELb1ELb1ELb0ELb1ELb1EEEEEEEEEvNT_6ParamsE,@function
        .size           _ZN7cutlass13device_kernelIN5flash11enable_sm90INS1_16FlashAttnFwdSm90INS1_25CollectiveMainloopFwdSm90ILi2EN4cute5tupleIJNS5_1CILi1EEES8_S8_EEENS6_IJNS7_ILi64EEESA_SA_EEELi512ENS_10bfloat16_tEfNS_4arch4Sm90ELb0ELb0ELb0ELb1ELb1ELb1ELb1ELb0ELb0ELb1ELb1ELb0EEENS1_21CollectiveEpilogueFwdINS6_IJSA_NS7_ILi512EEESA_EEES9_SC_SE_Li256ELb1ELb1ELb1ELb0EEENS1_36VarlenDynamicPersistentTileSchedulerILi64ELi64ELi256ELi128ELb1ELb1ELb1ELb0ELb1ELb1EEEEEEEEEvNT_6ParamsE,(.L_x_5652 - _ZN7cutlass13device_kernelIN5flash11enable_sm90INS1_16FlashAttnFwdSm90INS1_25CollectiveMainloopFwdSm90ILi2EN4cute5tupleIJNS5_1CILi1EEES8_S8_EEENS6_IJNS7_ILi64EEESA_SA_EEELi512ENS_10bfloat16_tEfNS_4arch4Sm90ELb0ELb0ELb0ELb1ELb1ELb1ELb1ELb0ELb0ELb1ELb1ELb0EEENS1_21CollectiveEpilogueFwdINS6_IJSA_NS7_ILi512EEESA_EEES9_SC_SE_Li256ELb1ELb1ELb1ELb0EEENS1_36VarlenDynamicPersistentTileSchedulerILi64ELi64ELi256ELi128ELb1ELb1ELb1ELb0ELb1ELb1EEEEEEEEEvNT_6ParamsE)
        .other          _ZN7cutlass13device_kernelIN5flash11enable_sm90INS1_16FlashAttnFwdSm90INS1_25CollectiveMainloopFwdSm90ILi2EN4cute5tupleIJNS5_1CILi1EEES8_S8_EEENS6_IJNS7_ILi64EEESA_SA_EEELi512ENS_10bfloat16_tEfNS_4arch4Sm90ELb0ELb0ELb0ELb1ELb1ELb1ELb1ELb0ELb0ELb1ELb1ELb0EEENS1_21CollectiveEpilogueFwdINS6_IJSA_NS7_ILi512EEESA_EEES9_SC_SE_Li256ELb1ELb1ELb1ELb0EEENS1_36VarlenDynamicPersistentTileSchedulerILi64ELi64ELi256ELi128ELb1ELb1ELb1ELb0ELb1ELb1EEEEEEEEEvNT_6ParamsE,@"STO_CUDA_ENTRY STV_DEFAULT"
_ZN7cutlass13device_kernelIN5flash11enable_sm90INS1_16FlashAttnFwdSm90INS1_25CollectiveMainloopFwdSm90ILi2EN4cute5tupleIJNS5_1CILi1EEES8_S8_EEENS6_IJNS7_ILi64EEESA_SA_EEELi512ENS_10bfloat16_tEfNS_4arch4Sm90ELb0ELb0ELb0ELb1ELb1ELb1ELb1ELb0ELb0ELb1ELb1ELb0EEENS1_21CollectiveEpilogueFwdINS6_IJSA_NS7_ILi512EEESA_EEES9_SC_SE_Li256ELb1ELb1ELb1ELb0EEENS1_36VarlenDynamicPersistentTileSchedulerILi64ELi64ELi256ELi128ELb1ELb1ELb1ELb0ELb1ELb1EEEEEEEEEvNT_6ParamsE:
[----:B------:R-:W0:Y:S02]  /*0000*/  LDC R1, c[0x0][0x28] ;  /* 0x00000a00ff017b82 */ /* 0x000e240000000800 */
[----:B0-----:R-:W-:Y:S01]  /*0010*/  VIADD R1, R1, 0xffffff90 ;  /* 0xffffff9001017836 */ /* 0x001fe20000000000 */
[----:B------:R-:W0:Y:S01]  /*0020*/  S2R R0, SR_TID.X ;  /* 0x0000000000007919 */ /* 0x000e220000002100 */
[----:B------:R-:W-:Y:S01]  /*0030*/  ELECT P0, URZ, PT ;  /* 0x00000000003f782f */ /* 0x000fe20003800000 */
[----:B------:R-:W-:Y:S01]  /*0040*/  BSSY B0, `(.L_x_1240) ;  /* 0x000000e000007945 */ /* 0x000fe20003800000 */
[--C-:B0-----:R-:W-:Y:S02]  /*0050*/  SHF.R.U32.HI R2, RZ, 0x5, R0.reuse ;  /* 0x00000005ff027819 */ /* 0x101fe40000011600 */
[----:B------:R-:W-:-:S03]  /*0060*/  SHF.R.U32.HI R4, RZ, 0x7, R0 ;  /* 0x00000007ff047819 */ /* 0x000fc60000011600 */
[----:B------:R-:W0:Y:S02]  /*0070*/  SHFL.IDX PT, R3, R2, RZ, 0x1f ;  /* 0x00001fff02037589 */ /* 0x000e2400000e0000 */
[----:B0-----:R-:W-:-:S13]  /*0080*/  ISETP.EQ.AND P0, PT, R3, RZ, P0 ;  /* 0x000000ff0300720c */ /* 0x001fda0000702270 */
        /* <DEDUP_REMOVED lines=9> */
.L_x_1241:
[----:B------:R-:W-:Y:S05]  /*0120*/  BSYNC B0 ;  /* 0x0000000000007941 */ /* 0x000fea0003800000 */
.L_x_1240:
        /* <DEDUP_REMOVED lines=21> */
[----:B0-----:R0:W1:Y:S01]  /*0280*/  @UP1 SYNCS.EXCH.64 URZ, [UR8+0x38800], UR4 ;  /* 0x03880004083f15b2 */ /* 0x0010620008000100 */
[----:B------:R0:W2:Y:S04]  /*0290*/  @UP2 SYNCS.EXCH.64 URZ, [UR8+0x38810], UR4 ;  /* 0x03881004083f25b2 */ /* 0x0000a80008000100 */
[----:B------:R0:W3:Y:S01]  /*02a0*/  @UP3 SYNCS.EXCH.64 URZ, [UR8+0x38820], UR6 ;  /* 0x03882006083f35b2 */ /* 0x0000e20008000100 */
        /* <DEDUP_REMOVED lines=14> */
[----:B----4-:R-:W-:Y:S01]  /*0390*/  NOP ;  /* 0x0000000000007918 */ /* 0x010fe20000000000 */
.L_x_1242:
[----:B------:R-:W4:Y:S01]  /*03a0*/  SHFL.IDX PT, R3, R2, RZ, 0x1f ;  /* 0x00001fff02037589 */ /* 0x000f2200000e0000 */
[----:B------:R-:W-:Y:S01]  /*03b0*/  NOP ;  /* 0x0000000000007918 */ /* 0x000fe20000000000 */
[----:B----4-:R-:W-:-:S13]  /*03c0*/  ISETP.NE.AND P0, PT, R3, RZ, PT ;  /* 0x000000ff0300720c */ /* 0x010fda0003f05270 */
        /* <DEDUP_REMOVED lines=18> */
[----:B----4-:R-:W-:Y:S01]  /*04f0*/  NOP ;  /* 0x0000000000007918 */ /* 0x010fe20000000000 */
.L_x_1243:
[----:B------:R-:W4:Y:S01]  /*0500*/  SHFL.IDX PT, R3, R2, RZ, 0x1f ;  /* 0x00001fff02037589 */ /* 0x000f2200000e0000 */
[----:B------:R-:W-:Y:S01]  /*0510*/  NOP ;  /* 0x0000000000007918 */ /* 0x000fe20000000000 */
[----:B----4-:R-:W-:-:S13]  /*0520*/  ISETP.NE.AND P0, PT, R3, RZ, PT ;  /* 0x000000ff0300720c */ /* 0x010fda0003f05270 */
        /* <DEDUP_REMOVED lines=15> */
.L_x_1244:
        /* <DEDUP_REMOVED lines=22> */
.L_x_1245:
        /* <DEDUP_REMOVED lines=22> */
.L_x_1246:
[----:B------:R-:W-:Y:S01]  /*08e0*/  PLOP3.LUT P0, PT, PT, PT, UP0, 0x80, 0x0 ;  /* 0x000000000000781c */ /* 0x000fe20003f0f008 */
[----:B------:R-:W-:Y:S01]  /*08f0*/  UMOV UR36, 0x1 ;  /* 0x0000000100247882 */ /* 0x000fe20000000000 */
[----:B------:R-:W-:Y:S01]  /*0900*/  NOP ;  /* 0x0000000000007918 */ /* 0x000fe20000000000 */
[----:B------:R-:W-:Y:S01]  /*0910*/  USEL UR36, UR36, 0x2, !UP0 ;  /* 0x0000000224247887 */ /* 0x000fe2000c000000 */
[----:B------:R-:W-:Y:S01]  /*0920*/  BSSY B9, `(.L_x_1247) ;  /* 0x0001d9d000097945 */ /* 0x000fe20003800000 */
[----:B------:R-:W-:Y:S01]  /*0930*/  ULDC.64 UR42, c[0x0][0x208] ;  /* 0x00008200002a7ab9 */ /* 0x000fe20000000a00 */
[----:B0123--:R-:W-:Y:S07]  /*0940*/  BAR.SYNC.DEFER_BLOCKING 0x0 ;  /* 0x0000000000007b1d */ /* 0x00ffee0000010000 */
[----:B------:R-:W-:Y:S05]  /*0950*/  @!P0 BRA `(.L_x_1248) ;  /* 0x0000015000648947 */ /* 0x000fea0003800000 */
.L_x_1249:
[----:B------:R-:W-:-:S08]  /*0960*/  NOP ;  /* 0x0000000000007918 */ /* 0x000fd00000000000 */
[----:B------:R-:W0:Y:S02]  /*0970*/  USETMAXREG.TRY_ALLOC.CTAPOOL UP0, 0xe8 ;  /* 0x000000e8000079c8 */ /* 0x000e240008000600 */
[----:B0-----:R-:W-:-:S13]  /*0980*/  PLOP3.LUT P0, PT, PT, PT, UP0, 0x80, 0x0 ;  /* 0x000000000000781c */ /* 0x001fda0003f0f008 */
[----:B------:R-:W-:Y:S05]  /*0990*/  @!P0 BRA `(.L_x_1249) ;  /* 0xfffffffc00f08947 */ /* 0x000fea000383ffff */
[----:B------:R-:W-:Y:S01]  /*09a0*/  SHF.R.U32.HI R2, RZ, 0x7, R0 ;  /* 0x00000007ff027819 */ /* 0x000fe20000011600 */
[----:B------:R-:W0:Y:S01]  /*09b0*/  S2UR UR4, SR_CgaCtaId ;  /* 0x00000000000479c3 */ /* 0x000e220000008800 */
[----:B------:R-:W-:Y:S02]  /*09c0*/  MOV R3, 0x400 ;  /* 0x0000040000037802 */ /* 0x000fe40000000f00 */
[----:B------:R-:W-:-:S13]  /*09d0*/  ISETP.NE.AND P0, PT, R2, 0x1, PT ;  /* 0x000000010200780c */ /* 0x000fda0003f05270 */
        /* <DEDUP_REMOVED lines=12> */
[----:B------:R-:W-:Y:S01]  /*0aa0*/  CS2R R186, SRZ ;  /* 0x0000000000ba7805 */ /* 0x000fe2000001ff00 */
[----:B------:R-:W-:Y:S01]  /*0ab0*/  IMAD.MOV.U32 R226, RZ, RZ, 0x40 ;  /* 0x00000040ffe27424 */ /* 0x000fe200078e00ff */
[----:B------:R-:W-:Y:S01]  /*0ac0*/  ULOP3.LUT UR37, UR36, 0x1, URZ, 0xfc, !UPT ;  /* 0x0000000124257892 */ /* 0x000fe2000f8efc3f */
[----:B------:R-:W-:Y:S01]  /*0ad0*/  IMAD.MOV.U32 R23, RZ, RZ, RZ ;  /* 0x000000ffff177224 */ /* 0x000fe200078e00ff */
[----:B------:R-:W-:Y:S01]  /*0ae0*/  SHF.R.S32.HI R3, RZ, 0x1f, R0 ;  /* 0x0000001fff037819 */ /* 0x000fe20000011400 */
[----:B------:R-:W-:-:S03]  /*0af0*/  IMAD.MOV.U32 R17, RZ, RZ, RZ ;  /* 0x000000ffff117224 */ /* 0x000fc600078e00ff */
[CC--:B------:R-:W-:Y:S02]  /*0b00*/  LEA.HI R7, R3.reuse, R0.reuse, RZ, 0x5 ;  /* 0x0000000003077211 */ /* 0x0c0fe400078f28ff */
[CC--:B------:R-:W-:Y:S02]  /*0b10*/  LEA.HI R5, R3.reuse, R0.reuse, RZ, 0x4 ;  /* 0x0000000003057211 */ /* 0x0c0fe400078f20ff */
[CC--:B------:R-:W-:Y:S02]  /*0b20*/  LEA.HI R4, R3.reuse, R0.reuse, RZ, 0x7 ;  /* 0x0000000003047211 */ /* 0x0c0fe400078f38ff */
[CC--:B------:R-:W-:Y:S02]  /*0b30*/  LEA.HI R13, R3.reuse, R0.reuse, RZ, 0x2 ;  /* 0x00000000030d7211 */ /* 0x0c0fe400078f10ff */
[----:B------:R-:W-:Y:S02]  /*0b40*/  LEA.HI R3, R3, R0, RZ, 0x3 ;  /* 0x0000000003037211 */ /* 0x000fe400078f18ff */
[----:B------:R-:W-:-:S02]  /*0b50*/  SHF.R.S32.HI R223, RZ, 0x5, R7 ;  /* 0x00000005ffdf7819 */ /* 0x000fc40000011407 */
[----:B------:R-:W-:Y:S02]  /*0b60*/  SHF.R.S32.HI R12, RZ, 0x1f, R7 ;  /* 0x0000001fff0c7819 */ /* 0x000fe40000011407 */
[----:B------:R-:W-:Y:S02]  /*0b70*/  LOP3.LUT R7, R5, 0xfffffff0, RZ, 0xc0, !PT ;  /* 0xfffffff005077812 */ /* 0x000fe400078ec0ff */
[----:B------:R-:W-:Y:S02]  /*0b80*/  LOP3.LUT R11, R3, 0xfffffff8, RZ, 0xc0, !PT ;  /* 0xfffffff8030b7812 */ /* 0x000fe400078ec0ff */
[----:B------:R-:W-:Y:S01]  /*0b90*/  SHF.R.S32.HI R6, RZ, 0x4, R5 ;  /* 0x00000004ff067819 */ /* 0x000fe20000011405 */
[----:B------:R-:W-:Y:S01]  /*0ba0*/  IMAD.IADD R8, R0, 0x1, -R7 ;  /* 0x0000000100087824 */ /* 0x000fe200078e0a07 */
[----:B------:R-:W-:Y:S01]  /*0bb0*/  LOP3.LUT R3, R4, 0xffffff80, RZ, 0xc0, !PT ;  /* 0xffffff8004037812 */ /* 0x000fe200078ec0ff */
[----:B------:R-:W-:Y:S01]  /*0bc0*/  IMAD.IADD R192, R0, 0x1, -R11 ;  /* 0x0000000100c07824 */ /* 0x000fe200078e0a0b */
[----:B------:R-:W-:-:S02]  /*0bd0*/  LEA.HI R5, R5, R6, RZ, 0x1 ;  /* 0x0000000605057211 */ /* 0x000fc400078f08ff */
[----:B------:R-:W-:Y:S01]  /*0be0*/  LOP3.LUT R9, R13, 0xfffffffc, RZ, 0xc0, !PT ;  /* 0xfffffffc0d097812 */ /* 0x000fe200078ec0ff */
[----:B------:R-:W-:Y:S01]  /*0bf0*/  IMAD.IADD R3, R0, 0x1, -R3 ;  /* 0x0000000100037824 */ /* 0x000fe200078e0a03 */
[----:B------:R-:W-:Y:S01]  /*0c00*/  LOP3.LUT R5, R5, 0x1ffffffe, RZ, 0xc0, !PT ;  /* 0x1ffffffe05057812 */ /* 0x000fe200078ec0ff */
[----:B------:R-:W-:Y:S01]  /*0c10*/  IMAD.SHL.U32 R192, R192, 0x8, RZ ;  /* 0x00000008c0c07824 */ /* 0x000fe200078e00ff */
[----:B------:R-:W-:Y:S01]  /*0c20*/  SHF.R.S32.HI R7, RZ, 0x1f, R8 ;  /* 0x0000001fff077819 */ /* 0x000fe20000011408 */
[----:B------:R-:W-:Y:S01]  /*0c30*/  IMAD.IADD R188, R0, 0x1, -R9 ;  /* 0x0000000100bc7824 */ /* 0x000fe200078e0a09 */
[----:B------:R-:W-:Y:S01]  /*0c40*/  SHF.R.S32.HI R0, RZ, 0x1f, R3 ;  /* 0x0000001fff007819 */ /* 0x000fe20000011403 */
[----:B------:R-:W-:Y:S01]  /*0c50*/  IMAD.IADD R10, R6, 0x1, -R5 ;  /* 0x00000001060a7824 */ /* 0x000fe200078e0a05 */
[----:B------:R-:W-:Y:S01]  /*0c60*/  LEA.HI R9, R7, R8, RZ, 0x3 ;  /* 0x0000000807097211 */ /* 0x000fe200078f18ff */
[----:B------:R-:W-:Y:S01]  /*0c70*/  IMAD.SHL.U32 R18, R188, 0x8, RZ ;  /* 0x00000008bc127824 */ /* 0x000fe200078e00ff */
[----:B------:R-:W-:Y:S01]  /*0c80*/  LEA.HI R5, R0, R3, RZ, 0x2 ;  /* 0x0000000300057211 */ /* 0x000fe200078f10ff */
[----:B------:R-:W-:Y:S01]  /*0c90*/  IMAD.SHL.U32 R10, R10, 0x8, RZ ;  /* 0x000000080a0a7824 */ /* 0x000fe200078e00ff */
[----:B------:R-:W-:Y:S01]  /*0ca0*/  SHF.R.S32.HI R16, RZ, 0x7, R4 ;  /* 0x00000007ff107819 */ /* 0x000fe20000011404 */
[----:B------:R-:W-:Y:S01]  /*0cb0*/  VIADD R214, R18, 0x40 ;  /* 0x0000004012d67836 */ /* 0x000fe20000000000 */
[C---:B------:R-:W-:Y:S01]  /*0cc0*/  LOP3.LUT R11, R9.reuse, 0xfffffff8, RZ, 0xc0, !PT ;  /* 0xfffffff8090b7812 */ /* 0x040fe200078ec0ff */
[----:B------:R-:W-:Y:S01]  /*0cd0*/  IMAD.SHL.U32 R9, R9, 0x40, RZ ;  /* 0x0000004009097824 */ /* 0x000fe200078e00ff */
[--C-:B------:R-:W-:Y:S01]  /*0ce0*/  SHF.R.S32.HI R6, RZ, 0x2, R5.reuse ;  /* 0x00000002ff067819 */ /* 0x100fe20000011405 */
[----:B------:R-:W-:Y:S01]  /*0cf0*/  IMAD R15, R16, 0x100, R8 ;  /* 0x00000100100f7824 */ /* 0x000fe200078e0208 */
[----:B------:R-:W-:Y:S01]  /*0d00*/  SHF.R.S32.HI R7, RZ, 0x1f, R5 ;  /* 0x0000001fff077819 */ /* 0x000fe20000011405 */
[----:B------:R-:W-:Y:S01]  /*0d10*/  IMAD.IADD R11, R8, 0x1, -R11 ;  /* 0x00000001080b7824 */ /* 0x000fe200078e0a0b */
[----:B------:R-:W-:Y:S01]  /*0d20*/  SHF.R.S32.HI R185, RZ, 0x2, R13 ;  /* 0x00000002ffb97819 */ /* 0x000fe2000001140d */
[----:B------:R-:W-:Y:S01]  /*0d30*/  STL [R1+0x54], R16 ;  /* 0x0000541001007387 */ /* 0x000fe20000100800 */
[----:B------:R-:W-:Y:S01]  /*0d40*/  LEA.HI R12, R12, R223, RZ, 0x2 ;  /* 0x000000df0c0c7211 */ /* 0x000fe200078f10ff */
[C---:B------:R-:W-:Y:S01]  /*0d50*/  VIADD R212, R18.reuse, 0x80 ;  /* 0x0000008012d47836 */ /* 0x040fe20000000000 */
[----:B------:R-:W-:Y:S01]  /*0d60*/  LEA.HI R7, R7, R6, RZ, 0x3 ;  /* 0x0000000607077211 */ /* 0x000fe200078f18ff */
[----:B------:R-:W-:Y:S01]  /*0d70*/  VIADD R14, R185, 0x20 ;  /* 0x00000020b90e7836 */ /* 0x000fe20000000000 */
[----:B------:R-:W-:Y:S01]  /*0d80*/  LOP3.LUT R8, R5, 0x7ffffffc, RZ, 0xc0, !PT ;  /* 0x7ffffffc05087812 */ /* 0x000fe200078ec0ff */
[----:B------:R-:W-:Y:S01]  /*0d90*/  VIADD R211, R18, 0xa0 ;  /* 0x000000a012d37836 */ /* 0x000fe20000000000 */
[----:B------:R-:W-:Y:S01]  /*0da0*/  LOP3.LUT R12, R12, 0x3ffffc, RZ, 0xc0, !PT ;  /* 0x003ffffc0c0c7812 */ /* 0x000fe200078ec0ff */
[----:B------:R-:W-:Y:S01]  /*0db0*/  IMAD.SHL.U32 R5, R14, 0x40, RZ ;  /* 0x000000400e057824 */ /* 0x000fe200078e00ff */
[----:B------:R-:W-:Y:S01]  /*0dc0*/  LOP3.LUT R7, R7, 0xfffffff8, RZ, 0xc0, !PT ;  /* 0xfffffff807077812 */ /* 0x000fe200078ec0ff */
[----:B------:R-:W-:Y:S01]  /*0dd0*/  IMAD.IADD R8, R3, 0x1, -R8 ;  /* 0x0000000103087824 */ /* 0x000fe200078e0a08 */
[----:B------:R-:W-:Y:S01]  /*0de0*/  LEA.HI R0, R0, R3, RZ, 0x5 ;  /* 0x0000000300007211 */ /* 0x000fe200078f28ff */
[----:B------:R-:W-:Y:S01]  /*0df0*/  IMAD.IADD R12, R223, 0x1, -R12 ;  /* 0x00000001df0c7824 */ /* 0x000fe200078e0a0c */
[----:B------:R-:W-:Y:S01]  /*0e00*/  SHF.R.S32.HI R3, RZ, 0x1f, R14 ;  /* 0x0000001fff037819 */ /* 0x000fe2000001140e */
[----:B------:R-:W-:Y:S01]  /*0e10*/  IMAD.IADD R7, R6, 0x1, -R7 ;  /* 0x0000000106077824 */ /* 0x000fe200078e0a07 */
[----:B------:R-:W-:Y:S01]  /*0e20*/  LOP3.LUT R5, R5, 0x1c0, RZ, 0xc0, !PT ;  /* 0x000001c005057812 */ /* 0x000fe200078ec0ff */
[----:B------:R-:W-:Y:S01]  /*0e30*/  IMAD R15, R12, 0x10, R15 ;  /* 0x000000100c0f7824 */ /* 0x000fe200078e020f */
[----:B------:R-:W-:Y:S01]  /*0e40*/  LEA.HI R6, R3, R14, RZ, 0x3 ;  /* 0x0000000e03067211 */ /* 0x000fe200078f18ff */
[----:B------:R-:W-:Y:S01]  /*0e50*/  IMAD.SHL.U32 R3, R11, 0x40, RZ ;  /* 0x000000400b037824 */ /* 0x000fe200078e00ff */
[----:B------:R-:W-:Y:S01]  /*0e60*/  SHF.R.U32.HI R14, RZ, 0x3, R5 ;  /* 0x00000003ff0e7819 */ /* 0x000fe20000011605 */
[----:B------:R-:W-:Y:S01]  /*0e70*/  VIADD R213, R18, 0x60 ;  /* 0x0000006012d57836 */ /* 0x000fe20000000000 */
[----:B------:R-:W-:Y:S01]  /*0e80*/  LOP3.LUT R5, R5, 0x38, R18, 0xf8, !PT ;  /* 0x0000003805057812 */ /* 0x000fe200078ef812 */
[----:B------:R-:W-:Y:S01]  /*0e90*/  IMAD.SHL.U32 R12, R6, 0x40, RZ ;  /* 0x00000040060c7824 */ /* 0x000fe200078e00ff */
[----:B------:R-:W-:Y:S01]  /*0ea0*/  LOP3.LUT R3, R3, 0x1c0, RZ, 0xc0, !PT ;  /* 0x000001c003037812 */ /* 0x000fe200078ec0ff */
[----:B------:R-:W-:Y:S01]  /*0eb0*/  IMAD.U32 R6, R15, 0x40, R10 ;  /* 0x000000400f067824 */ /* 0x000fe200078e000a */
[----:B------:R-:W-:Y:S01]  /*0ec0*/  SHF.R.S32.HI R0, RZ, 0x5, R0 ;  /* 0x00000005ff007819 */ /* 0x000fe20000011400 */
[----:B------:R-:W-:Y:S01]  /*0ed0*/  VIADD R210, R18, 0xc0 ;  /* 0x000000c012d27836 */ /* 0x000fe20000000000 */
[----:B------:R-:W-:Y:S01]  /*0ee0*/  LOP3.LUT R12, R12, 0xfffffe00, RZ, 0xc0, !PT ;  /* 0xfffffe000c0c7812 */ /* 0x000fe200078ec0ff */
[----:B------:R-:W-:Y:S01]  /*0ef0*/  VIADD R209, R18, 0xe0 ;  /* 0x000000e012d17836 */ /* 0x000fe20000000000 */
[----:B------:R0:W-:Y:S01]  /*0f00*/  STL [R1+0x68], R6 ;  /* 0x0000680601007387 */ /* 0x0001e20000100800 */
[----:B------:R-:W-:Y:S01]  /*0f10*/  LOP3.LUT R10, R3, 0x8, R10, 0xf8, !PT ;  /* 0x00000008030a7812 */ /* 0x000fe200078ef80a */
[----:B------:R-:W-:Y:S01]  /*0f20*/  IMAD R195, R0, 0x10, R7 ;  /* 0x0000001000c37824 */ /* 0x000fe200078e0207 */
[----:B------:R-:W-:Y:S01]  /*0f30*/  LEA.HI R4, R4, R16, RZ, 0x1 ;  /* 0x0000001004047211 */ /* 0x000fe200078f08ff */
[C---:B------:R-:W-:Y:S01]  /*0f40*/  VIADD R208, R18.reuse, 0x100 ;  /* 0x0000010012d07836 */ /* 0x040fe20000000000 */
[----:B------:R-:W-:Y:S01]  /*0f50*/  SHF.R.U32.HI R3, RZ, 0x3, R3 ;  /* 0x00000003ff037819 */ /* 0x000fe20000011603 */
[----:B------:R-:W-:Y:S01]  /*0f60*/  VIADD R207, R18, 0x120 ;  /* 0x0000012012cf7836 */ /* 0x000fe20000000000 */
[----:B------:R-:W-:Y:S01]  /*0f70*/  SHF.R.S32.HI R0, RZ, 0x1f, R13 ;  /* 0x0000001fff007819 */ /* 0x000fe2000001140d */
[----:B------:R-:W-:Y:S01]  /*0f80*/  STL [R1+0x4c], RZ ;  /* 0x00004cff01007387 */ /* 0x000fe20000100800 */
[----:B------:R-:W-:Y:S01]  /*0f90*/  LOP3.LUT R4, R4, 0xfffffe, RZ, 0xc0, !PT ;  /* 0x00fffffe04047812 */ /* 0x000fe200078ec0ff */
[C---:B------:R-:W-:Y:S01]  /*0fa0*/  VIADD R206, R18.reuse, 0x140 ;  /* 0x0000014012ce7836 */ /* 0x040fe20000000000 */
[----:B0-----:R-:W-:Y:S01]  /*0fb0*/  LOP3.LUT R6, R9, 0x7ffffe00, RZ, 0xc0, !PT ;  /* 0x7ffffe0009067812 */ /* 0x001fe200078ec0ff */
[----:B------:R-:W-:Y:S01]  /*0fc0*/  VIADD R203, R18, 0x160 ;  /* 0x0000016012cb7836 */ /* 0x000fe20000000000 */
[----:B------:R-:W-:Y:S01]  /*0fd0*/  LOP3.LUT R9, R12, R5, R14, 0xf6, !PT ;  /* 0x000000050c097212 */ /* 0x000fe200078ef60e */
[----:B------:R-:W-:Y:S01]  /*0fe0*/  IMAD.IADD R4, R16, 0x1, -R4 ;  /* 0x0000000110047824 */ /* 0x000fe200078e0a04 */
[----:B------:R-:W-:Y:S01]  /*0ff0*/  LEA.HI R5, R188, R188, RZ, 0x1 ;  /* 0x000000bcbc057211 */ /* 0x000fe200078f08ff */
[----:B------:R-:W-:Y:S01]  /*1000*/  IMAD R6, R223, 0x400, R6 ;  /* 0x00000400df067824 */ /* 0x000fe200078e0206 */
[----:B------:R-:W-:Y:S01]  /*1010*/  LOP3.LUT R3, R10, R3, RZ, 0x3c, !PT ;  /* 0x000000030a037212 */ /* 0x000fe200078e3cff */
[----:B------:R-:W-:Y:S01]  /*1020*/  IMAD.SHL.U32 R20, R4, 0x100, RZ ;  /* 0x0000010004147824 */ /* 0x000fe200078e00ff */
[----:B------:R-:W-:Y:S01]  /*1030*/  LOP3.LUT R5, R5, 0x1ffffffe, RZ, 0xc0, !PT ;  /* 0x1ffffffe05057812 */ /* 0x000fe200078ec0ff */
[----:B------:R-:W-:Y:S01]  /*1040*/  VIADD R202, R18, 0x180 ;  /* 0x0000018012ca7836 */ /* 0x000fe20000000000 */
[----:B------:R-:W-:Y:S01]  /*1050*/  LEA.HI R0, R0, R185, RZ, 0x3 ;  /* 0x000000b900007211 */ /* 0x000fe200078f18ff */
[----:B------:R-:W-:Y:S01]  /*1060*/  IMAD.IADD R3, R6, 0x1, R3 ;  /* 0x0000000106037824 */ /* 0x000fe200078e0203 */
[----:B------:R-:W-:Y:S01]  /*1070*/  SHF.R.S32.HI R7, RZ, 0x1f, R212 ;  /* 0x0000001fff077819 */ /* 0x000fe200000114d4 */
[----:B------:R-:W-:Y:S01]  /*1080*/  IMAD.IADD R6, R188, 0x1, -R5 ;  /* 0x00000001bc067824 */ /* 0x000fe200078e0a05 */
[----:B------:R-:W-:Y:S01]  /*1090*/  LOP3.LUT R0, R0, 0xfffffff8, RZ, 0xc0, !PT ;  /* 0xfffffff800007812 */ /* 0x000fe200078ec0ff */
[----:B------:R-:W-:Y:S01]  /*10a0*/  STL [R1+0x64], R20 ;  /* 0x0000641401007387 */ /* 0x000fe20000100800 */
[----:B------:R-:W-:Y:S01]  /*10b0*/  SHF.R.S32.HI R5, RZ, 0x1f, R214 ;  /* 0x0000001fff057819 */ /* 0x000fe200000114d6 */
[----:B------:R-:W-:Y:S01]  /*10c0*/  VIADD R218, R18, 0x1a0 ;  /* 0x000001a012da7836 */ /* 0x000fe20000000000 */
[----:B------:R-:W-:Y:S01]  /*10d0*/  SHF.R.S32.HI R4, RZ, 0x1f, R211 ;  /* 0x0000001fff047819 */ /* 0x000fe200000114d3 */
[----:B------:R-:W-:Y:S01]  /*10e0*/  IMAD.IADD R191, R185, 0x1, -R0 ;  /* 0x00000001b9bf7824 */ /* 0x000fe200078e0a00 */
[----:B------:R-:W-:Y:S01]  /*10f0*/  SHF.L.U64.HI R228, R214, 0x1, R5 ;  /* 0x00000001d6e47819 */ /* 0x000fe20000010205 */
[C---:B------:R-:W-:Y:S01]  /*1100*/  VIADD R217, R18.reuse, 0x1c0 ;  /* 0x000001c012d97836 */ /* 0x040fe20000000000 */
[----:B------:R-:W-:Y:S01]  /*1110*/  R2P PR, R11, 0x6 ;  /* 0x000000060b007804 */ /* 0x000fe20000000000 */
[----:B------:R-:W-:Y:S01]  /*1120*/  VIADD R216, R18, 0x1e0 ;  /* 0x000001e012d87836 */ /* 0x000fe20000000000 */
[----:B------:R-:W-:Y:S01]  /*1130*/  SHF.R.S32.HI R0, RZ, 0x1f, R213 ;  /* 0x0000001fff007819 */ /* 0x000fe200000114d5 */
[----:B------:R-:W-:Y:S01]  /*1140*/  VIADD R32, R192, 0x40 ;  /* 0x00000040c0207836 */ /* 0x000fe20000000000 */
[----:B------:R-:W-:Y:S01]  /*1150*/  SHF.L.U64.HI R5, R212, 0x1, R7 ;  /* 0x00000001d4057819 */ /* 0x000fe20000010207 */
[C---:B------:R-:W-:Y:S01]  /*1160*/  VIADD R29, R192.reuse, 0x100 ;  /* 0x00000100c01d7836 */ /* 0x040fe20000000000 */
[----:B------:R-:W-:Y:S01]  /*1170*/  SHF.R.S32.HI R11, RZ, 0x1f, R210 ;  /* 0x0000001fff0b7819 */ /* 0x000fe200000114d2 */
[----:B------:R-:W-:Y:S01]  /*1180*/  VIADD R26, R192, 0x180 ;  /* 0x00000180c01a7836 */ /* 0x000fe20000000000 */
[----:B------:R-:W-:Y:S01]  /*1190*/  SHF.L.U64.HI R4, R211, 0x1, R4 ;  /* 0x00000001d3047819 */ /* 0x000fe20000010204 */
[----:B------:R0:W-:Y:S01]  /*11a0*/  STL [R1], R5 ;  /* 0x0000000501007387 */ /* 0x0001e20000100800 */
[----:B------:R-:W-:Y:S01]  /*11b0*/  SHF.R.S32.HI R10, RZ, 0x1f, R209 ;  /* 0x0000001fff0a7819 */ /* 0x000fe200000114d1 */
[----:B------:R-:W-:Y:S01]  /*11c0*/  IMAD R6, R6, 0x8, R195 ;  /* 0x0000000806067824 */ /* 0x000fe200078e02c3 */
[----:B------:R-:W-:Y:S01]  /*11d0*/  SHF.R.S32.HI R13, RZ, 0x1f, R208 ;  /* 0x0000001fff0d7819 */ /* 0x000fe200000114d0 */
[----:B------:R1:W-:Y:S01]  /*11e0*/  STL [R1+0x4], R4 ;  /* 0x0000040401007387 */ /* 0x0003e20000100800 */
[----:B------:R-:W-:Y:S01]  /*11f0*/  SHF.L.U64.HI R229, R213, 0x1, R0 ;  /* 0x00000001d5e57819 */ /* 0x000fe20000010200 */
[----:B------:R-:W-:Y:S01]  /*1200*/  IMAD R224, R3, 0x2, R2 ;  /* 0x0000000203e07824 */ /* 0x000fe200078e0202 */
[----:B------:R-:W-:Y:S01]  /*1210*/  SHF.L.U64.HI R0, R210, 0x1, R11 ;  /* 0x00000001d2007819 */ /* 0x000fe2000001020b */
[C---:B------:R-:W-:Y:S01]  /*1220*/  VIADD R31, R192.reuse, 0x80 ;  /* 0x00000080c01f7836 */ /* 0x040fe20000000000 */
[----:B------:R-:W-:Y:S01]  /*1230*/  SHF.R.S32.HI R12, RZ, 0x1f, R207 ;  /* 0x0000001fff0c7819 */ /* 0x000fe200000114cf */
[C---:B------:R-:W-:Y:S01]  /*1240*/  VIADD R30, R192.reuse, 0xc0 ;  /* 0x000000c0c01e7836 */ /* 0x040fe20000000000 */
[----:B0-----:R-:W-:Y:S01]  /*1250*/  SHF.L.U64.HI R5, R209, 0x1, R10 ;  /* 0x00000001d1057819 */ /* 0x001fe2000001020a */
[----:B------:R0:W-:Y:S01]  /*1260*/  STL [R1+0x8], R0 ;  /* 0x0000080001007387 */ /* 0x0001e20000100800 */
[----:B------:R-:W-:Y:S01]  /*1270*/  SHF.R.S32.HI R15, RZ, 0x1f, R206 ;  /* 0x0000001fff0f7819 */ /* 0x000fe200000114ce */
[----:B------:R-:W-:Y:S01]  /*1280*/  VIADD R28, R192, 0x140 ;  /* 0x00000140c01c7836 */ /* 0x000fe20000000000 */
[----:B-1----:R-:W-:Y:S01]  /*1290*/  SHF.L.U64.HI R4, R208, 0x1, R13 ;  /* 0x00000001d0047819 */ /* 0x002fe2000001020d */
[----:B------:R1:W-:Y:S01]  /*12a0*/  STL [R1+0xc], R5 ;  /* 0x00000c0501007387 */ /* 0x0003e20000100800 */
[----:B------:R-:W-:Y:S01]  /*12b0*/  SHF.R.S32.HI R14, RZ, 0x1f, R203 ;  /* 0x0000001fff0e7819 */ /* 0x000fe200000114cb */
[----:B------:R-:W-:Y:S01]  /*12c0*/  VIADD R24, R192, 0x1c0 ;  /* 0x000001c0c0187836 */ /* 0x000fe20000000000 */
[----:B------:R-:W-:Y:S01]  /*12d0*/  SHF.R.S32.HI R21, RZ, 0x1f, R202 ;  /* 0x0000001fff157819 */ /* 0x000fe200000114ca */
[----:B------:R2:W-:Y:S01]  /*12e0*/  STL [R1+0x10], R4 ;  /* 0x0000100401007387 */ /* 0x0005e20000100800 */
[----:B------:R-:W-:Y:S01]  /*12f0*/  SHF.R.S32.HI R25, RZ, 0x1f, R218 ;  /* 0x0000001fff197819 */ /* 0x000fe200000114da */
[----:B------:R-:W-:Y:S01]  /*1300*/  VIADD R227, R224, 0x36400 ;  /* 0x00036400e0e37836 */ /* 0x000fe20000000000 */
[----:B0-----:R-:W-:Y:S01]  /*1310*/  SHF.L.U64.HI R0, R207, 0x1, R12 ;  /* 0x00000001cf007819 */ /* 0x001fe2000001020c */
[----:B------:R-:W-:Y:S01]  /*1320*/  VIADD R22, R18, 0x20 ;  /* 0x0000002012167836 */ /* 0x000fe20000000000 */
[----:B------:R-:W-:Y:S01]  /*1330*/  SHF.R.S32.HI R16, RZ, 0x1f, R217 ;  /* 0x0000001fff107819 */ /* 0x000fe200000114d9 */
[----:B------:R-:W-:Y:S01]  /*1340*/  VIADD R225, R224, 0x36420 ;  /* 0x00036420e0e17836 */ /* 0x000fe20000000000 */
[----:B-1----:R-:W-:Y:S01]  /*1350*/  SHF.L.U64.HI R5, R206, 0x1, R15 ;  /* 0x00000001ce057819 */ /* 0x002fe2000001020f */
[----:B------:R0:W-:Y:S01]  /*1360*/  STL [R1+0x14], R0 ;  /* 0x0000140001007387 */ /* 0x0001e20000100800 */
[----:B------:R-:W-:Y:S01]  /*1370*/  SHF.L.U64.HI R7, R202, 0x1, R21 ;  /* 0x00000001ca077819 */ /* 0x000fe20000010215 */
[----:B------:R-:W-:Y:S01]  /*1380*/  IMAD.SHL.U32 R188, R188, 0x4, RZ ;  /* 0x00000004bcbc7824 */ /* 0x000fe200078e00ff */
[----:B--2---:R-:W-:Y:S01]  /*1390*/  SHF.L.U64.HI R4, R203, 0x1, R14 ;  /* 0x00000001cb047819 */ /* 0x004fe2000001020e */
[----:B------:R1:W-:Y:S01]  /*13a0*/  STL [R1+0x18], R5 ;  /* 0x0000180501007387 */ /* 0x0003e20000100800 */
[----:B------:R-:W-:Y:S01]  /*13b0*/  SHF.R.S32.HI R27, RZ, 0x1f, R216 ;  /* 0x0000001fff1b7819 */ /* 0x000fe200000114d8 */
[----:B------:R-:W-:Y:S01]  /*13c0*/  @P1 VIADD R225, R227, 0xffffffe0 ;  /* 0xffffffe0e3e11836 */ /* 0x000fe20000000000 */
[----:B------:R-:W-:Y:S01]  /*13d0*/  SHF.R.S32.HI R32, RZ, 0x1f, R32 ;  /* 0x0000001fff207819 */ /* 0x000fe20000011420 */
[----:B------:R2:W-:Y:S01]  /*13e0*/  STL [R1+0x1c], R4 ;  /* 0x00001c0401007387 */ /* 0x0005e20000100800 */
[----:B------:R-:W-:Y:S01]  /*13f0*/  SHF.R.S32.HI R29, RZ, 0x1f, R29 ;  /* 0x0000001fff1d7819 */ /* 0x000fe2000001141d */
[----:B0-----:R-:W-:Y:S01]  /*1400*/  IMAD.SHL.U32 R0, R8, 0x2, RZ ;  /* 0x0000000208007824 */ /* 0x001fe200078e00ff */
[----:B------:R-:W-:Y:S01]  /*1410*/  SHF.R.S32.HI R26, RZ, 0x1f, R26 ;  /* 0x0000001fff1a7819 */ /* 0x000fe2000001141a */
[----:B------:R-:W-:Y:S01]  /*1420*/  STL [R1+0x20], R7 ;  /* 0x0000200701007387 */ /* 0x000fe20000100800 */
[----:B------:R-:W-:Y:S01]  /*1430*/  SHF.R.S32.HI R31, RZ, 0x1f, R31 ;  /* 0x0000001fff1f7819 */ /* 0x000fe2000001141f */
[----:B------:R-:W-:Y:S01]  /*1440*/  IMAD.IADD R222, R0, 0x1, R20 ;  /* 0x0000000100de7824 */ /* 0x000fe200078e0214 */
[----:B-1----:R-:W-:Y:S01]  /*1450*/  SHF.L.U64.HI R5, R218, 0x1, R25 ;  /* 0x00000001da057819 */ /* 0x002fe20000010219 */
[----:B------:R0:W-:Y:S01]  /*1460*/  STL [R1+0x58], R0 ;  /* 0x0000580001007387 */ /* 0x0001e20000100800 */
[----:B------:R-:W-:Y:S01]  /*1470*/  SHF.R.S32.HI R30, RZ, 0x1f, R30 ;  /* 0x0000001fff1e7819 */ /* 0x000fe2000001141e */
[C---:B------:R-:W-:Y:S01]  /*1480*/  VIADD R38, R222.reuse, 0x10 ;  /* 0x00000010de267836 */ /* 0x040fe20000000000 */
[----:B--2---:R-:W-:Y:S01]  /*1490*/  SHF.L.U64.HI R4, R217, 0x1, R16 ;  /* 0x00000001d9047819 */ /* 0x004fe20000010210 */
        /* <DEDUP_REMOVED lines=9> */
[----:B------:R-:W-:Y:S01]  /*1530*/  VIADD R21, R222, 0x88 ;  /* 0x00000088de157836 */ /* 0x000fe20000000000 */
[----:B------:R-:W-:Y:S01]  /*1540*/  SEL R226, R226, 0xffffffc0, !P2 ;  /* 0xffffffc0e2e27807 */ /* 0x000fe20005000000 */
[----:B------:R0:W-:Y:S01]  /*1550*/  STL [R1+0x2c], R0 ;  /* 0x00002c0001007387 */ /* 0x0001e20000100800 */
[C---:B------:R-:W-:Y:S01]  /*1560*/  VIADD R15, R222.reuse, 0xa0 ;  /* 0x000000a0de0f7836 */ /* 0x040fe20000000000 */
[----:B------:R-:W-:Y:S01]  /*1570*/  SHF.R.S32.HI R19, RZ, 0x1f, R18 ;  /* 0x0000001fff137819 */ /* 0x000fe20000011412 */
[----:B-1----:R-:W-:Y:S01]  /*1580*/  IMAD R4, R9, 0x2, R2 ;  /* 0x0000000209047824 */ /* 0x002fe200078e0202 */
[----:B------:R-:W-:Y:S01]  /*1590*/  SHF.R.S32.HI R193, RZ, 0x1f, R22 ;  /* 0x0000001fffc17819 */ /* 0x000fe20000011416 */
[----:B------:R-:W-:-:S02]  /*15a0*/  VIADD R12, R222, 0xb8 ;  /* 0x000000b8de0c7836 */ /* 0x000fc40000000000 */
[C---:B------:R-:W-:Y:S01]  /*15b0*/  VIADD R9, R222.reuse, 0xd0 ;  /* 0x000000d0de097836 */ /* 0x040fe20000000000 */
[----:B------:R-:W-:Y:S01]  /*15c0*/  STL [R1+0x5c], R4 ;  /* 0x00005c0401007387 */ /* 0x000fe20000100800 */
[C---:B------:R-:W-:Y:S01]  /*15d0*/  VIADD R10, R222.reuse, 0xc8 ;  /* 0x000000c8de0a7836 */ /* 0x040fe20000000000 */
[----:B0-----:R-:W-:Y:S01]  /*15e0*/  SHF.R.S32.HI R0, RZ, 0x1f, R222 ;  /* 0x0000001fff007819 */ /* 0x001fe200000114de */
[C---:B------:R-:W-:Y:S01]  /*15f0*/  VIADD R7, R222.reuse, 0xe0 ;  /* 0x000000e0de077836 */ /* 0x040fe20000000000 */
[----:B------:R0:W-:Y:S01]  /*1600*/  STL [R1+0x60], R6 ;  /* 0x0000600601007387 */ /* 0x0001e20000100800 */
        /* <DEDUP_REMOVED lines=54> */
.L_x_1380:
[----:B01-34-:R-:W0:Y:S01]  /*1970*/  LDC.64 R4, c[0x0][0xd88] ;  /* 0x00036200ff047b82 */ /* 0x01be220000000a00 */
[----:B------:R-:W-:Y:S01]  /*1980*/  ULDC.64 UR4, c[0x0][0xb20] ;  /* 0x0002c80000047ab9 */ /* 0x000fe20000000a00 */
[----:B------:R-:W-:Y:S01]  /*1990*/  ULDC.64 UR8, c[0x0][0xb10] ;  /* 0x0002c40000087ab9 */ /* 0x000fe20000000a00 */
[----:B------:R-:W-:Y:S01]  /*19a0*/  ULDC.64 UR6, c[0x0][0xb00] ;  /* 0x0002c00000067ab9 */ /* 0x000fe20000000a00 */
[----:B0-----:R-:W-:-:S05]  /*19b0*/  IMAD.WIDE R4, R87, 0x4, R4 ;  /* 0x0000000457047825 */ /* 0x001fca00078e0204 */
[----:B--2---:R-:W2:Y:S01]  /*19c0*/  LDG.E R26, desc[UR42][R4.64] ;  /* 0x0000002a041a7981 */ /* 0x004ea2000c1e1900 */
[----:B------:R-:W-:Y:S01]  /*19d0*/  ISETP.NE.U32.AND P2, PT, RZ, UR4, PT ;  /* 0x00000004ff007c0c */ /* 0x000fe2000bf45070 */
[----:B------:R-:W-:Y:S01]  /*19e0*/  IMAD.MOV.U32 R8, RZ, RZ, RZ ;  /* 0x000000ffff087224 */ /* 0x000fe200078e00ff */
        /* <DEDUP_REMOVED lines=51> */
.L_x_1251:
[----:B------:R-:W-:Y:S02]  /*1d20*/  IMAD.U32 R36, RZ, RZ, UR5 ;  /* 0x00000005ff247e24 */ /* 0x000fe4000f8e00ff */
[----:B------:R-:W-:Y:S01]  /*1d30*/  IMAD.U32 R25, RZ, RZ, UR4 ;  /* 0x00000004ff197e24 */ /* 0x000fe2000f8e00ff */
[----:B------:R-:W-:Y:S06]  /*1d40*/  @!P2 BRA `(.L_x_1252) ;  /* 0x000000000010a947 */ /* 0x000fec0003800000 */
[----:B------:R-:W-:-:S04]  /*1d50*/  IADD3 R4, P0, R28, UR8, RZ ;  /* 0x000000081c047c10 */ /* 0x000fc8000ff1e0ff */
[----:B------:R-:W-:-:S05]  /*1d60*/  IADD3.X R5, R27, UR9, RZ, P0, !PT ;  /* 0x000000091b057c10 */ /* 0x000fca00087fe4ff */
[----:B------:R0:W5:Y:S01]  /*1d70*/  LDG.E R25, desc[UR42][R4.64] ;  /* 0x0000002a04197981 */ /* 0x000162000c1e1900 */
[----:B------:R-:W-:Y:S05]  /*1d80*/  BRA `(.L_x_1253) ;  /* 0x0000000000107947 */ /* 0x000fea0003800000 */
.L_x_1252:
[----:B------:R-:W-:Y:S05]  /*1d90*/  @!P0 BRA `(.L_x_1253) ;  /* 0x00000000000c8947 */ /* 0x000fea0003800000 */
[----:B------:R-:W2:Y:S04]  /*1da0*/  LDG.E R0, desc[UR42][R4.64] ;  /* 0x0000002a04007981 */ /* 0x000ea8000c1e1900 */
[----:B------:R-:W2:Y:S02]  /*1db0*/  LDG.E R25, desc[UR42][R4.64+0x4] ;  /* 0x0000042a04197981 */ /* 0x000ea4000c1e1900 */
[----:B--2---:R-:W-:-:S07]  /*1dc0*/  IMAD.IADD R25, R25, 0x1, -R0 ;  /* 0x0000000119197824 */ /* 0x004fce00078e0a00 */
.L_x_1253:
        /* <DEDUP_REMOVED lines=19> */
[----:B------:R0:W-:Y:S04]  /*1f00*/  STL [R1+0x48], R12 ;  /* 0x0000480c01007387 */ /* 0x0001e80000100800 */
[----:B------:R0:W-:Y:S01]  /*1f10*/  STL [R1+0x34], R6 ;  /* 0x0000340601007387 */ /* 0x0001e20000100800 */
[----:B--2---:R-:W-:-:S04]  /*1f20*/  @P0 IMAD.IADD R36, R3, 0x1, -R0 ;  /* 0x0000000103240824 */ /* 0x004fc800078e0a00 */
[----:B------:R-:W-:-:S04]  /*1f30*/  IMAD.IADD R84, R11, 0x1, R36 ;  /* 0x000000010b547824 */ /* 0x000fc800078e0224 */
[C---:B------:R-:W-:Y:S01]  /*1f40*/  VIADD R0, R84.reuse, 0x3f ;  /* 0x0000003f54007836 */ /* 0x040fe20000000000 */
[----:B------:R-:W-:-:S04]  /*1f50*/  ISETP.GE.AND P3, PT, R84, 0x1, PT ;  /* 0x000000015400780c */ /* 0x000fc80003f66270 */
[----:B------:R-:W-:-:S04]  /*1f60*/  SHF.R.S32.HI R3, RZ, 0x1f, R0 ;  /* 0x0000001fff037819 */ /* 0x000fc80000011400 */
[----:B------:R-:W-:Y:S01]  /*1f70*/  LEA.HI R3, R3, R0, RZ, 0x6 ;  /* 0x0000000003037211 */ /* 0x000fe200078f30ff */
[----:B------:R-:W-:-:S03]  /*1f80*/  IMAD.MOV.U32 R0, RZ, RZ, RZ ;  /* 0x000000ffff007224 */ /* 0x000fc600078e00ff */
        /* <DEDUP_REMOVED lines=32> */
.L_x_1255:
[----:B------:R-:W-:Y:S05]  /*2190*/  BSYNC B0 ;  /* 0x0000000000007941 */ /* 0x000fea0003800000 */
.L_x_1254:
        /* <DEDUP_REMOVED lines=36> */
.L_x_1258:
[----:B------:R-:W-:Y:S05]  /*23e0*/  BSYNC B6 ;  /* 0x0000000000067941 */ /* 0x000fea0003800000 */
.L_x_1257:
        /* <DEDUP_REMOVED lines=20> */
.L_x_1260:
[----:B------:R-:W-:Y:S05]  /*2530*/  BSYNC B6 ;  /* 0x0000000000067941 */ /* 0x000fea0003800000 */
.L_x_1259:
        /* <DEDUP_REMOVED lines=8> */
[----:B------:R-:W-:Y:S01]  /*25c0*/  SHF.R.S32.HI R7, RZ, 0x1f, R185 ;  /* 0x0000001fff077819 */ /* 0x000fe200000114b9 */
[----:B------:R-:W3:Y:S01]  /*25d0*/  S2R R12, SR_TID.X ;  /* 0x00000000000c7919 */ /* 0x000ee20000002100 */
[----:B------:R-:W-:-:S02]  /*25e0*/  @P0 IADD3.X R5, R27, UR5, RZ, P1, !PT ;  /* 0x000000051b050c10 */ /* 0x000fc40008ffe4ff */
[--C-:B------:R-:W-:Y:S01]  /*25f0*/  SHF.R.S32.HI R189, RZ, 0x1f, R188.reuse ;  /* 0x0000001fffbd7819 */ /* 0x100fe200000114bc */
[----:B------:R-:W-:Y:S01]  /*2600*/  IMAD.SHL.U32 R38, R191, 0x40, RZ ;  /* 0x00000040bf267824 */ /* 0x000fe200078e00ff */
[----:B------:R-:W-:Y:S01]  /*2610*/  ULDC UR4, c[0x0][0x2f4] ;  /* 0x0000bd0000047ab9 */ /* 0x000fe20000000800 */
[----:B------:R4:W3:Y:S01]  /*2620*/  @P0 LDG.E R0, desc[UR42][R4.64] ;  /* 0x0000002a04000981 */ /* 0x0008e2000c1e1900 */
[-C--:B-1----:R-:W-:Y:S01]  /*2630*/  IMAD R6, R7, R40.reuse, RZ ;  /* 0x0000002807067224 */ /* 0x082fe200078e02ff */
[----:B------:R-:W-:Y:S01]  /*2640*/  SHF.L.U64.HI R39, R40, 0x6, R41 ;  /* 0x0000000628277819 */ /* 0x000fe20000010229 */
[-C--:B------:R-:W-:Y:S01]  /*2650*/  IMAD.WIDE.U32 R20, R185, R40.reuse, R188 ;  /* 0x00000028b9147225 */ /* 0x080fe200078e00bc */
[----:B------:R-:W-:Y:S02]  /*2660*/  LOP3.LUT R38, R38, 0x1c0, RZ, 0xc0, !PT ;  /* 0x000001c026267812 */ /* 0x000fe400078ec0ff */
[----:B------:R-:W-:Y:S01]  /*2670*/  ISETP.GE.AND P1, PT, R22, UR4, PT ;  /* 0x0000000416007c0c */ /* 0x000fe2000bf26270 */
[----:B0-----:R-:W-:Y:S01]  /*2680*/  VIADD R8, R3, 0xffffff80 ;  /* 0xffffff8003087836 */ /* 0x001fe20000000000 */
[----:B--2---:R-:W-:Y:S01]  /*2690*/  ISETP.GE.AND P2, PT, R18, R45, PT ;  /* 0x0000002d1200720c */ /* 0x004fe20003f46270 */
[----:B------:R-:W-:Y:S01]  /*26a0*/  IMAD.WIDE.U32 R28, R185, R40, R18 ;  /* 0x00000028b91c7225 */ /* 0x000fe200078e0012 */
[----:B----4-:R-:W0:Y:S01]  /*26b0*/  LDC.64 R4, c[0x0][0x408] ;  /* 0x00010200ff047b82 */ /* 0x010e220000000a00 */
[----:B------:R-:W-:-:S02]  /*26c0*/  SHF.R.U32.HI R42, RZ, 0x3, R38 ;  /* 0x00000003ff2a7819 */ /* 0x000fc40000011626 */
[----:B------:R-:W-:Y:S02]  /*26d0*/  SHF.R.S32.HI R3, RZ, 0x1f, R8 ;  /* 0x0000001fff037819 */ /* 0x000fe40000011408 */
[----:B------:R-:W-:Y:S02]  /*26e0*/  LOP3.LUT R16, R16, 0xfffffffe, RZ, 0xc0, !PT ;  /* 0xfffffffe10107812 */ /* 0x000fe400078ec0ff */
[----:B------:R-:W-:Y:S01]  /*26f0*/  LEA.HI R9, R3, R8, RZ, 0x2 ;  /* 0x0000000803097211 */ /* 0x000fe200078f10ff */
[----:B------:R-:W-:Y:S01]  /*2700*/  IMAD.IADD R3, R24, 0x1, R25 ;  /* 0x0000000118037824 */ /* 0x000fe200078e0219 */
[----:B------:R-:W-:Y:S02]  /*2710*/  ISETP.GE.AND P0, PT, R18, UR4, PT ;  /* 0x0000000412007c0c */ /* 0x000fe4000bf06270 */
[----:B------:R-:W-:Y:S01]  /*2720*/  LOP3.LUT R11, R9, 0xfffffffc, RZ, 0xc0, !PT ;  /* 0xfffffffc090b7812 */ /* 0x000fe200078ec0ff */
[----:B------:R-:W-:Y:S01]  /*2730*/  IMAD R9, R185, R41, R6 ;  /* 0x00000029b9097224 */ /* 0x000fe200078e0206 */
[----:B------:R-:W-:-:S03]  /*2740*/  @P2 LOP3.LUT R16, R16, 0x1, RZ, 0xfc, !PT ;  /* 0x0000000110102812 */ /* 0x000fc600078efcff */
[----:B------:R-:W-:Y:S01]  /*2750*/  IMAD.IADD R21, R21, 0x1, R9 ;  /* 0x0000000115157824 */ /* 0x000fe200078e0209 */
[----:B---3--:R-:W-:Y:S01]  /*2760*/  SHF.R.U32.HI R12, RZ, 0x7, R12 ;  /* 0x00000007ff0c7819 */ /* 0x008fe2000001160c */
[----:B------:R-:W-:Y:S01]  /*2770*/  IMAD.IADD R29, R9, 0x1, R29 ;  /* 0x00000001091d7824 */ /* 0x000fe200078e021d */
[----:B-----5:R-:W-:Y:S01]  /*2780*/  SHF.R.S32.HI R9, RZ, 0x1f, R86 ;  /* 0x0000001fff097819 */ /* 0x020fe20000011456 */
[----:B------:R-:W-:Y:S01]  /*2790*/  IMAD.IADD R10, R8, 0x1, -R11 ;  /* 0x00000001080a7824 */ /* 0x000fe200078e0a0b */
[----:B------:R-:W-:Y:S01]  /*27a0*/  LOP3.LUT R16, R16, 0xfffffffd, RZ, 0xc0, !PT ;  /* 0xfffffffd10107812 */ /* 0x000fe200078ec0ff */
[----:B------:R-:W-:-:S03]  /*27b0*/  IMAD.WIDE.U32 R20, R86, R40, R20 ;  /* 0x0000002856147225 */ /* 0x000fc600078e0014 */
[----:B------:R-:W-:Y:S01]  /*27c0*/  @P1 LOP3.LUT R16, R16, 0x2, RZ, 0xfc, !PT ;  /* 0x0000000210101812 */ /* 0x000fe200078efcff */
[----:B0-----:R-:W-:Y:S01]  /*27d0*/  IMAD R6, R7, R4, RZ ;  /* 0x0000000407067224 */ /* 0x001fe200078e02ff */
[----:B------:R-:W-:Y:S01]  /*27e0*/  SEL R7, R45, RZ, P2 ;  /* 0x000000ff2d077207 */ /* 0x000fe20001000000 */
[C---:B------:R-:W-:Y:S02]  /*27f0*/  IMAD R8, R9.reuse, R40, RZ ;  /* 0x0000002809087224 */ /* 0x040fe400078e02ff */
[-C--:B------:R-:W-:Y:S02]  /*2800*/  IMAD R9, R9, R4.reuse, RZ ;  /* 0x0000000409097224 */ /* 0x080fe400078e02ff */
[----:B------:R-:W-:Y:S02]  /*2810*/  IMAD.IADD R7, R18, 0x1, R7 ;  /* 0x0000000112077824 */ /* 0x000fe400078e0207 */
[C---:B------:R-:W-:Y:S02]  /*2820*/  IMAD R11, R185.reuse, R5, R6 ;  /* 0x00000005b90b7224 */ /* 0x040fe400078e0206 */
[C---:B------:R-:W-:Y:S01]  /*2830*/  IMAD R49, R86.reuse, R41, R8 ;  /* 0x0000002956317224 */ /* 0x040fe200078e0208 */
[----:B------:R-:W-:Y:S01]  /*2840*/  SHF.R.S32.HI R6, RZ, 0x1f, R7 ;  /* 0x0000001fff067819 */ /* 0x000fe20000011407 */
[----:B------:R-:W-:Y:S01]  /*2850*/  IMAD R9, R86, R5, R9 ;  /* 0x0000000556097224 */ /* 0x000fe200078e0209 */
[----:B------:R-:W-:Y:S01]  /*2860*/  SHF.L.U64.HI R41, R4, 0x6, R5 ;  /* 0x0000000604297819 */ /* 0x000fe20000010205 */
[----:B------:R-:W-:Y:S01]  /*2870*/  IMAD.WIDE.U32 R30, R185, R4, R188 ;  /* 0x00000004b91e7225 */ /* 0x000fe200078e00bc */
[----:B------:R-:W-:-:S02]  /*2880*/  LOP3.LUT R5, R38, 0x18, R18, 0xf8, !PT ;  /* 0x0000001826057812 */ /* 0x000fc400078ef812 */
[----:B------:R-:W-:Y:S01]  /*2890*/  LEA.HI R37, R6, R7, RZ, 0x3 ;  /* 0x0000000706257211 */ /* 0x000fe200078f18ff */
[----:B------:R-:W-:Y:S01]  /*28a0*/  IMAD.WIDE.U32 R32, R185, R4, R18 ;  /* 0x00000004b9207225 */ /* 0x000fe200078e0012 */
[----:B------:R-:W-:Y:S02]  /*28b0*/  LOP3.LUT R46, R5, R42, RZ, 0x3c, !PT ;  /* 0x0000002a052e7212 */ /* 0x000fe400078e3cff */
[----:B------:R-:W-:Y:S01]  /*28c0*/  LOP3.LUT R5, R38, 0x38, R37, 0xf8, !PT ;  /* 0x0000003826057812 */ /* 0x000fe200078ef825 */
[----:B------:R-:W-:Y:S01]  /*28d0*/  IMAD.IADD R31, R31, 0x1, R11 ;  /* 0x000000011f1f7824 */ /* 0x000fe200078e020b */
[----:B------:R-:W-:Y:S01]  /*28e0*/  LOP3.LUT R51, R37, 0xfffffff8, RZ, 0xc0, !PT ;  /* 0xfffffff825337812 */ /* 0x000fe200078ec0ff */
[----:B------:R-:W-:Y:S02]  /*28f0*/  IMAD.IADD R33, R11, 0x1, R33 ;  /* 0x000000010b217824 */ /* 0x000fe400078e0221 */
[----:B------:R-:W-:Y:S01]  /*2900*/  IMAD.WIDE.U32 R30, R86, R4, R30 ;  /* 0x00000004561e7225 */ /* 0x000fe200078e001e */
[----:B------:R-:W-:-:S03]  /*2910*/  SHF.R.S32.HI R54, RZ, 0x1f, R51 ;  /* 0x0000001fff367819 */ /* 0x000fc60000011433 */
[----:B------:R-:W-:-:S04]  /*2920*/  IMAD.WIDE.U32 R32, R86, R4, R32 ;  /* 0x0000000456207225 */ /* 0x000fc800078e0020 */
[----:B------:R-:W-:Y:S01]  /*2930*/  IMAD.SHL.U32 R43, R4, 0x40, RZ ;  /* 0x00000040042b7824 */ /* 0x000fe200078e00ff */
[----:B------:R-:W-:Y:S01]  /*2940*/  LOP3.LUT R4, R5, R42, RZ, 0x3c, !PT ;  /* 0x0000002a05047212 */ /* 0x000fe200078e3cff */
[----:B------:R-:W-:-:S04]  /*2950*/  IMAD.WIDE.U32 R28, R86, R40, R28 ;  /* 0x00000028561c7225 */ /* 0x000fc800078e001c */
[----:B------:R-:W-:Y:S02]  /*2960*/  IMAD.IADD R48, R21, 0x1, R49 ;  /* 0x0000000115307824 */ /* 0x000fe400078e0231 */
[----:B------:R-:W-:Y:S02]  /*2970*/  IMAD.SHL.U32 R40, R40, 0x40, RZ ;  /* 0x0000004028287824 */ /* 0x000fe400078e00ff */
[----:B------:R-:W-:Y:S02]  /*2980*/  VIADD R44, R12, 0x8 ;  /* 0x000000080c2c7836 */ /* 0x000fe40000000000 */
[----:B------:R-:W-:Y:S02]  /*2990*/  IMAD.SHL.U32 R45, R45, 0x2, RZ ;  /* 0x000000022d2d7824 */ /* 0x000fe400078e00ff */
[----:B------:R-:W-:Y:S02]  /*29a0*/  IMAD R46, R223, 0x200, R46 ;  /* 0x00000200df2e7824 */ /* 0x000fe400078e022e */
[----:B------:R-:W-:-:S02]  /*29b0*/  IMAD R47, R10, 0x40, R185 ;  /* 0x000000400a2f7824 */ /* 0x000fc400078e02b9 */
[----:B------:R-:W-:Y:S02]  /*29c0*/  IMAD.IADD R49, R49, 0x1, R29 ;  /* 0x0000000131317824 */ /* 0x000fe400078e021d */
[----:B------:R-:W-:Y:S02]  /*29d0*/  IMAD.IADD R50, R31, 0x1, R9 ;  /* 0x000000011f327824 */ /* 0x000fe400078e0209 */
[----:B------:R-:W-:Y:S02]  /*29e0*/  IMAD.IADD R52, R9, 0x1, R33 ;  /* 0x0000000109347824 */ /* 0x000fe400078e0221 */
[----:B------:R-:W-:Y:S01]  /*29f0*/  IMAD R55, R223, 0x200, R4 ;  /* 0x00000200df377824 */ /* 0x000fe200078e0204 */
[----:B------:R-:W-:-:S07]  /*2a00*/  SHF.R.S32.HI R53, RZ, 0x1f, R0 ;  /* 0x0000001fff357819 */ /* 0x000fce0000011400 */
.L_x_1293:
        /* <DEDUP_REMOVED lines=91> */
.L_x_1265:
[----:B------:R-:W-:Y:S05]  /*2fc0*/  BSYNC B1 ;  /* 0x0000000000017941 */ /* 0x000fea0003800000 */
.L_x_1264:
[----:B------:R-:W-:Y:S01]  /*2fd0*/  UISETP.NE.AND UP0, UPT, UR37, 0x3, UPT ;  /* 0x000000032500788c */ /* 0x000fe2000bf05270 */
[----:B0----5:R-:W-:Y:S02]  /*2fe0*/  IMAD.MOV.U32 R4, RZ, RZ, R8 ;  /* 0x000000ffff047224 */ /* 0x021fe400078e0008 */
[----:B------:R-:W-:Y:S02]  /*2ff0*/  IMAD.MOV.U32 R5, RZ, RZ, R9 ;  /* 0x000000ffff057224 */ /* 0x000fe400078e0009 */
[----:B------:R-:W-:Y:S01]  /*3000*/  IMAD.MOV.U32 R6, RZ, RZ, R26 ;  /* 0x000000ffff067224 */ /* 0x000fe200078e001a */
[----:B------:R-:W-:Y:S01]  /*3010*/  PLOP3.LUT P3, PT, PT, PT, UP0, 0x80, 0x0 ;  /* 0x000000000000781c */ /* 0x000fe20003f6f008 */
[----:B------:R-:W-:Y:S01]  /*3020*/  IMAD.MOV.U32 R7, RZ, RZ, R57 ;  /* 0x000000ffff077224 */ /* 0x000fe200078e0039 */
[----:B------:R-:W-:Y:S01]  /*3030*/  PRMT R71, R5, 0x5410, R4 ;  /* 0x0000541005477816 */ /* 0x000fe20000000004 */
[----:B------:R-:W-:Y:S01]  /*3040*/  IMAD.MOV.U32 R4, RZ, RZ, R27 ;  /* 0x000000ffff047224 */ /* 0x000fe200078e001b */
[----:B------:R-:W-:Y:S01]  /*3050*/  PRMT R70, R6, 0x7610, R70 ;  /* 0x0000761006467816 */ /* 0x000fe20000000046 */
[----:B------:R-:W-:-:S02]  /*3060*/  IMAD.MOV.U32 R5, RZ, RZ, R25 ;  /* 0x000000ffff057224 */ /* 0x000fc400078e0019 */
[----:B------:R-:W-:Y:S01]  /*3070*/  IMAD.MOV.U32 R6, RZ, RZ, R56 ;  /* 0x000000ffff067224 */ /* 0x000fe200078e0038 */
[----:B------:R-:W-:Y:S01]  /*3080*/  PRMT R72, R4, 0x7610, R72 ;  /* 0x0000761004487816 */ /* 0x000fe20000000048 */
[----:B------:R-:W-:Y:S01]  /*3090*/  IMAD.MOV.U32 R4, RZ, RZ, R24 ;  /* 0x000000ffff047224 */ /* 0x000fe200078e0018 */
[----:B------:R-:W-:Y:S02]  /*30a0*/  PRMT R70, R70, 0x5410, R7 ;  /* 0x0000541046467816 */ /* 0x000fe40000000007 */
[----:B------:R-:W-:Y:S02]  /*30b0*/  PRMT R73, R6, 0x5410, R5 ;  /* 0x0000541006497816 */ /* 0x000fe40000000005 */
[----:B------:R-:W-:Y:S01]  /*30c0*/  PRMT R72, R72, 0x5410, R4 ;  /* 0x0000541048487816 */ /* 0x000fe20000000004 */
[----:B------:R-:W-:Y:S06]  /*30d0*/  @!P3 BRA `(.L_x_1266) ;  /* 0x000000000004b947 */ /* 0x000fec0003800000 */
[----:B------:R-:W-:Y:S01]  /*30e0*/  BPT.TRAP 0x1 ;  /* 0x000000040000795c */ /* 0x000fe20000300000 */
.L_x_1266:
[----:B------:R-:W-:Y:S01]  /*30f0*/  IMAD R58, R23, 0x8, R2 ;  /* 0x00000008173a7824 */ /* 0x000fe200078e0202 */
[----:B------:R-:W-:Y:S01]  /*3100*/  SHF.L.U32 R65, R187, 0x1f, RZ ;  /* 0x0000001fbb417819 */ /* 0x000fe200000006ff */
[----:B------:R-:W-:Y:S03]  /*3110*/  BSSY B1, `(.L_x_1267) ;  /* 0x0000003000017945 */ /* 0x000fe60003800000 */
[----:B------:R-:W0:Y:S02]  /*3120*/  SYNCS.PHASECHK.TRANS64.TRYWAIT P4, [R58+URZ+0x38890], R65 ;  /* 0x038890413a0075a7 */ /* 0x000e24000808017f */
[----:B0-----:R-:W-:Y:S05]  /*3130*/  @!P4 BRA `(.L_x_1268) ;  /* 0x000001b00074c947 */ /* 0x001fea0003800000 */
.L_x_1515:
[----:B------:R-:W-:Y:S05]  /*3140*/  BSYNC B1 ;  /* 0x0000000000017941 */ /* 0x000fea0003800000 */
.L_x_1267:
[----:B------:R-:W-:-:S03]  /*3150*/  UMOV UR4, 0xffffffff ;  /* 0xffffffff00047882 */ /* 0x000fc60000000000 */
[----:B------:R-:W-:Y:S05]  /*3160*/  BRA.DIV UR4, `(.L_x_1269) ;  /* 0x000001b2047c7947 */ /* 0x000fea000b800000 */
[----:B------:R1:W2:Y:S04]  /*3170*/  SHFL.IDX PT, R69, R13, RZ, 0x1c1f ;  /* 0x001c1fff0d457589 */ /* 0x0002a800000e0000 */
[----:B------:R1:W3:Y:S02]  /*3180*/  SHFL.IDX PT, R14, R67, RZ, 0x1c1f ;  /* 0x001c1fff430e7589 */ /* 0x0002e400000e0000 */
.L_x_1519:
        /* <DEDUP_REMOVED lines=9> */
[----:B------:R-:W-:Y:S01]  /*3220*/  SHF.R.U64 R15, R56, 0x10, R57 ;  /* 0x00000010380f7819 */ /* 0x000fe20000001239 */
[----:B0-----:R-:W-:Y:S01]  /*3230*/  IMAD.U32 R12, R5, 0x10000, RZ ;  /* 0x00010000050c7824 */ /* 0x001fe200078e00ff */
[----:B-1----:R-:W-:Y:S02]  /*3240*/  SHF.R.U64 R13, R26, 0x10, R27 ;  /* 0x000000101a0d7819 */ /* 0x002fe4000000121b */
[----:B------:R-:W-:Y:S02]  /*3250*/  PRMT R15, R73, 0x5410, R15 ;  /* 0x00005410490f7816 */ /* 0x000fe4000000000f */
[----:B------:R-:W-:Y:S02]  /*3260*/  PRMT R13, R70, 0x5410, R13 ;  /* 0x00005410460d7816 */ /* 0x000fe4000000000d */
[----:B------:R-:W-:Y:S02]  /*3270*/  SHF.R.U32.HI R66, RZ, 0x10, R57 ;  /* 0x00000010ff427819 */ /* 0x000fe40000011639 */
[----:B------:R-:W-:-:S02]  /*3280*/  SHF.R.U32.HI R67, RZ, 0x10, R27 ;  /* 0x00000010ff437819 */ /* 0x000fc4000001161b */
[----:B------:R-:W-:Y:S02]  /*3290*/  LOP3.LUT R26, R5, 0xffff0000, RZ, 0xc0, !PT ;  /* 0xffff0000051a7812 */ /* 0x000fe400078ec0ff */
[C---:B------:R-:W-:Y:S01]  /*32a0*/  LOP3.LUT R57, R15.reuse, 0xffff0000, RZ, 0xc0, !PT ;  /* 0xffff00000f397812 */ /* 0x040fe200078ec0ff */
[----:B------:R-:W-:Y:S01]  /*32b0*/  IMAD.U32 R15, R15, 0x10000, RZ ;  /* 0x000100000f0f7824 */ /* 0x000fe200078e00ff */
[C---:B------:R-:W-:Y:S01]  /*32c0*/  LOP3.LUT R27, R13.reuse, 0xffff0000, RZ, 0xc0, !PT ;  /* 0xffff00000d1b7812 */ /* 0x040fe200078ec0ff */
[----:B------:R-:W-:Y:S01]  /*32d0*/  IMAD.U32 R13, R13, 0x10000, RZ ;  /* 0x000100000d0d7824 */ /* 0x000fe200078e00ff */
[----:B------:R-:W-:Y:S01]  /*32e0*/  PRMT R66, R70, 0x5432, R66 ;  /* 0x0000543246427816 */ /* 0x000fe20000000042 */
[----:B------:R-:W-:Y:S01]  /*32f0*/  FMUL.FTZ R5, R26, R57 ;  /* 0x000000391a057220 */ /* 0x000fe20000410000 */
[----:B------:R-:W-:Y:S01]  /*3300*/  PRMT R56, R72, 0x5410, R67 ;  /* 0x0000541048387816 */ /* 0x000fe20000000043 */
[-C--:B------:R-:W-:Y:S02]  /*3310*/  FMUL.FTZ R26, R26, R27.reuse ;  /* 0x0000001b1a1a7220 */ /* 0x080fe40000410000 */
[----:B------:R-:W-:Y:S01]  /*3320*/  FFMA.FTZ R5, R12, R27, -R5 ;  /* 0x0000001b0c057223 */ /* 0x000fe20000010805 */
[----:B------:R-:W-:-:S02]  /*3330*/  IMAD.U32 R67, R66, 0x10000, RZ ;  /* 0x0001000042437824 */ /* 0x000fc400078e00ff */
[----:B------:R-:W-:Y:S01]  /*3340*/  FFMA.FTZ R12, R12, R57, R26 ;  /* 0x000000390c0c7223 */ /* 0x000fe2000001001a */
[----:B------:R-:W-:Y:S01]  /*3350*/  LOP3.LUT R26, R6, 0xffff0000, RZ, 0xc0, !PT ;  /* 0xffff0000061a7812 */ /* 0x000fe200078ec0ff */
[C---:B------:R-:W-:Y:S01]  /*3360*/  IMAD.U32 R57, R56.reuse, 0x10000, RZ ;  /* 0x0001000038397824 */ /* 0x040fe200078e00ff */
[----:B------:R-:W-:Y:S01]  /*3370*/  LOP3.LUT R56, R56, 0xffff0000, RZ, 0xc0, !PT ;  /* 0xffff000038387812 */ /* 0x000fe200078ec0ff */
[----:B------:R-:W-:Y:S01]  /*3380*/  IMAD.U32 R27, R6, 0x10000, RZ ;  /* 0x00010000061b7824 */ /* 0x000fe200078e00ff */
[----:B------:R-:W-:Y:S01]  /*3390*/  LOP3.LUT R66, R66, 0xffff0000, RZ, 0xc0, !PT ;  /* 0xffff000042427812 */ /* 0x000fe200078ec0ff */
[C---:B------:R-:W-:Y:S01]  /*33a0*/  FMUL.FTZ R6, R26.reuse, R67 ;  /* 0x000000431a067220 */ /* 0x040fe20000410000 */
[----:B------:R-:W-:Y:S01]  /*33b0*/  FMUL.FTZ R26, R26, R57 ;  /* 0x000000391a1a7220 */ /* 0x000fe20000410000 */
[----:B------:R-:W-:Y:S02]  /*33c0*/  F2FP.BF16.F32.PACK_AB R5, R12, R5 ;  /* 0x000000050c05723e */ /* 0x000fe400000010ff */
[C---:B------:R-:W-:Y:S01]  /*33d0*/  FFMA.FTZ R6, R27.reuse, R57, -R6 ;  /* 0x000000391b067223 */ /* 0x040fe20000010806 */
[----:B------:R-:W-:Y:S01]  /*33e0*/  FFMA.FTZ R27, R27, R67, R26 ;  /* 0x000000431b1b7223 */ /* 0x000fe2000001001a */
[C---:B------:R-:W-:Y:S01]  /*33f0*/  LOP3.LUT R26, R7.reuse, 0xffff0000, RZ, 0xc0, !PT ;  /* 0xffff0000071a7812 */ /* 0x040fe200078ec0ff */
[----:B------:R-:W-:-:S03]  /*3400*/  IMAD.U32 R7, R7, 0x10000, RZ ;  /* 0x0001000007077824 */ /* 0x000fc600078e00ff */
[----:B------:R-:W-:Y:S01]  /*3410*/  F2FP.BF16.F32.PACK_AB R6, R27, R6 ;  /* 0x000000061b06723e */ /* 0x000fe200000010ff */
[C---:B------:R-:W-:Y:S01]  /*3420*/  FMUL.FTZ R70, R26.reuse, R66 ;  /* 0x000000421a467220 */ /* 0x040fe20000410000 */
[----:B------:R-:W-:-:S03]  /*3430*/  FMUL.FTZ R57, R26, R56 ;  /* 0x000000381a397220 */ /* 0x000fc60000410000 */
[C---:B------:R-:W-:Y:S01]  /*3440*/  FFMA.FTZ R70, R7.reuse, R56, -R70 ;  /* 0x0000003807467223 */ /* 0x040fe20000010846 */
[----:B------:R-:W-:Y:S01]  /*3450*/  FFMA.FTZ R67, R7, R66, R57 ;  /* 0x0000004207437223 */ /* 0x000fe20000010039 */
[C---:B------:R-:W-:Y:S01]  /*3460*/  LOP3.LUT R7, R4.reuse, 0xffff0000, RZ, 0xc0, !PT ;  /* 0xffff000004077812 */ /* 0x040fe200078ec0ff */
[----:B------:R-:W-:-:S04]  /*3470*/  IMAD.U32 R4, R4, 0x10000, RZ ;  /* 0x0001000004047824 */ /* 0x000fc800078e00ff */
[C---:B------:R-:W-:Y:S01]  /*3480*/  FMUL.FTZ R57, R7.reuse, R15 ;  /* 0x0000000f07397220 */ /* 0x040fe20000410000 */
[-C--:B------:R-:W-:Y:S01]  /*3490*/  FMUL.FTZ R26, R7, R13.reuse ;  /* 0x0000000d071a7220 */ /* 0x080fe20000410000 */
[----:B------:R-:W-:Y:S02]  /*34a0*/  F2FP.BF16.F32.PACK_AB R7, R67, R70 ;  /* 0x000000464307723e */ /* 0x000fe400000010ff */
[C---:B------:R-:W-:Y:S01]  /*34b0*/  FFMA.FTZ R57, R4.reuse, R13, -R57 ;  /* 0x0000000d04397223 */ /* 0x040fe20000010839 */
[----:B------:R-:W-:-:S05]  /*34c0*/  FFMA.FTZ R26, R4, R15, R26 ;  /* 0x0000000f041a7223 */ /* 0x000fca000001001a */
[----:B------:R-:W-:-:S07]  /*34d0*/  F2FP.BF16.F32.PACK_AB R4, R26, R57 ;  /* 0x000000391a04723e */ /* 0x000fce00000010ff */
.L_x_1274:
[----:B------:R-:W-:Y:S05]  /*34e0*/  BSYNC B2 ;  /* 0x0000000000027941 */ /* 0x000fea0003800000 */
.L_x_1273:
[----:B0-----:R4:W-:Y:S02]  /*34f0*/  ST.E.128 desc[UR42][R10.64], R4 ;  /* 0x000000040a007985 */ /* 0x0019e4000c101d2a */
.L_x_1272:
[----:B------:R-:W-:Y:S05]  /*3500*/  BSYNC B1 ;  /* 0x0000000000017941 */ /* 0x000fea0003800000 */
.L_x_1271:
        /* <DEDUP_REMOVED lines=58> */
.L_x_1276:
[----:B------:R-:W-:Y:S05]  /*38b0*/  BSYNC B1 ;  /* 0x0000000000017941 */ /* 0x000fea0003800000 */
.L_x_1275:
[----:B--2---:R2:W-:Y:S01]  /*38c0*/  ST.E.128 desc[UR42][R10.64], R4 ;  /* 0x000000040a007985 */ /* 0x0045e2000c101d2a */
[----:B------:R-:W-:Y:S05]  /*38d0*/  BRA `(.L_x_1270) ;  /* 0x0000000c00a47947 */ /* 0x000fea0003800000 */
.L_x_1263:
        /* <DEDUP_REMOVED lines=43> */
.L_x_1277:
[----:B------:R-:W-:Y:S01]  /*3b90*/  IMAD R58, R23, 0x8, R2 ;  /* 0x00000008173a7824 */ /* 0x000fe200078e0202 */
[----:B------:R-:W-:Y:S01]  /*3ba0*/  SHF.L.U32 R65, R187, 0x1f, RZ ;  /* 0x0000001fbb417819 */ /* 0x000fe200000006ff */
[----:B------:R-:W-:Y:S03]  /*3bb0*/  BSSY B1, `(.L_x_1278) ;  /* 0x0000003000017945 */ /* 0x000fe60003800000 */
[----:B------:R-:W0:Y:S02]  /*3bc0*/  SYNCS.PHASECHK.TRANS64.TRYWAIT P4, [R58+URZ+0x38890], R65 ;  /* 0x038890413a0075a7 */ /* 0x000e24000808017f */
[----:B0-----:R-:W-:Y:S05]  /*3bd0*/  @!P4 BRA `(.L_x_1279) ;  /* 0x000001a80024c947 */ /* 0x001fea0003800000 */
.L_x_1520:
[----:B------:R-:W-:Y:S05]  /*3be0*/  BSYNC B1 ;  /* 0x0000000000017941 */ /* 0x000fea0003800000 */
.L_x_1278:
[----:B------:R-:W-:-:S03]  /*3bf0*/  UMOV UR4, 0xffffffff ;  /* 0xffffffff00047882 */ /* 0x000fc60000000000 */
[----:B------:R-:W-:Y:S05]  /*3c00*/  BRA.DIV UR4, `(.L_x_1280) ;  /* 0x000001aa042c7947 */ /* 0x000fea000b800000 */
[----:B------:R1:W2:Y:S04]  /*3c10*/  SHFL.IDX PT, R56, R13, RZ, 0x1c1f ;  /* 0x001c1fff0d387589 */ /* 0x0002a800000e0000 */
[----:B------:R-:W3:Y:S02]  /*3c20*/  SHFL.IDX PT, R67, R67, RZ, 0x1c1f ;  /* 0x001c1fff43437589 */ /* 0x000ee400000e0000 */
.L_x_1524:
[----:B------:R-:W-:-:S13]  /*3c30*/  ISETP.GE.OR P4, PT, R185, R63, P0 ;  /* 0x0000003fb900720c */ /* 0x000fda0000786670 */
[----:B------:R-:W-:Y:S05]  /*3c40*/  @P4 BRA `(.L_x_1270) ;  /* 0x0000000800c84947 */ /* 0x000fea0003800000 */
[----:B------:R-:W4:Y:S01]  /*3c50*/  LDC R66, c[0x0][0x2f4] ;  /* 0x0000bd00ff427b82 */ /* 0x000f220000000800 */
[----:B------:R-:W-:Y:S01]  /*3c60*/  LOP3.LUT P5, RZ, R16, 0x1, RZ, 0xc0, !PT ;  /* 0x0000000110ff7812 */ /* 0x000fe200078ac0ff */
[----:B------:R-:W-:Y:S01]  /*3c70*/  BSSY B1, `(.L_x_1281) ;  /* 0x0000070000017945 */ /* 0x000fe20003800000 */
        /* <DEDUP_REMOVED lines=8> */
[----:B------:R-:W-:Y:S01]  /*3d00*/  LOP3.LUT R8, R9, R42, RZ, 0x3c, !PT ;  /* 0x0000002a09087212 */ /* 0x000fe200078e3cff */
[----:B------:R-:W-:-:S04]  /*3d10*/  IMAD.IADD R9, R55, 0x1, R64 ;  /* 0x0000000137097824 */ /* 0x000fc800078e0240 */
[----:B------:R-:W-:Y:S02]  /*3d20*/  IMAD R11, R223, 0x200, R8 ;  /* 0x00000200df0b7824 */ /* 0x000fe400078e0208 */
[----:B------:R-:W-:Y:S02]  /*3d30*/  IMAD R9, R9, 0x2, R2 ;  /* 0x0000000209097824 */ /* 0x000fe400078e0202 */
[----:B------:R-:W-:-:S04]  /*3d40*/  IMAD.IADD R11, R64, 0x1, R11 ;  /* 0x00000001400b7824 */ /* 0x000fc800078e020b */
[----:B------:R-:W-:Y:S02]  /*3d50*/  IMAD R12, R11, 0x2, R2 ;  /* 0x000000020b0c7824 */ /* 0x000fe400078e0202 */
[----:B------:R-:W4:Y:S04]  /*3d60*/  LDS.128 R8, [R9+0x22400] ;  /* 0x0224000009087984 */ /* 0x000f280000000c00 */
[----:B-1----:R-:W1:Y:S01]  /*3d70*/  LDS.128 R12, [R12+0x22400] ;  /* 0x022400000c0c7984 */ /* 0x002e620000000c00 */
[----:B------:R-:W-:Y:S05]  /*3d80*/  @P2 BRA `(.L_x_1282) ;  /* 0x0000000400782947 */ /* 0x000fea0003800000 */
[----:B------:R-:W-:Y:S01]  /*3d90*/  SHF.R.U32.HI R72, RZ, 0x10, R25 ;  /* 0x00000010ff487819 */ /* 0x000fe20000011619 */
[----:B-1----:R-:W-:Y:S01]  /*3da0*/  IMAD.U32 R64, R13, 0x10000, RZ ;  /* 0x000100000d407824 */ /* 0x002fe200078e00ff */
[----:B------:R-:W-:Y:S02]  /*3db0*/  SHF.R.U32.HI R69, RZ, 0x10, R5 ;  /* 0x00000010ff457819 */ /* 0x000fe40000011605 */
[C---:B------:R-:W-:Y:S02]  /*3dc0*/  PRMT R72, R68.reuse, 0x5432, R72 ;  /* 0x0000543244487816 */ /* 0x040fe40000000048 */
[----:B------:R-:W-:Y:S01]  /*3dd0*/  PRMT R69, R68, 0x5410, R69 ;  /* 0x0000541044457816 */ /* 0x000fe20000000045 */
[----:B----4-:R-:W-:Y:S01]  /*3de0*/  IMAD.U32 R68, R9, 0x10000, RZ ;  /* 0x0001000009447824 */ /* 0x010fe200078e00ff */
        /* <DEDUP_REMOVED lines=88> */
.L_x_1282:
[----:B------:R-:W-:Y:S05]  /*4370*/  BSYNC B1 ;  /* 0x0000000000017941 */ /* 0x000fea0003800000 */
.L_x_1281:
[----:B---3--:R-:W-:-:S04]  /*4380*/  LEA R4, P2, R51, R67, 0x1 ;  /* 0x0000004333047211 */ /* 0x008fc800078408ff */
[----:B--2---:R-:W-:Y:S02]  /*4390*/  LEA.HI.X R5, R51, R56, R54, 0x1, P2 ;  /* 0x0000003833057211 */ /* 0x004fe400010f0c36 */
[----:B------:R-:W-:-:S03]  /*43a0*/  ISETP.GE.AND P2, PT, R57, R66, PT ;  /* 0x000000423900720c */ /* 0x000fc60003f46270 */
[----:B----4-:R2:W-:Y:S02]  /*43b0*/  ST.E.128 desc[UR42][R4.64], R8 ;  /* 0x0000000804007985 */ /* 0x0105e4000c101d2a */
[----:B--2---:R-:W-:Y:S02]  /*43c0*/  IMAD.MOV.U32 R4, RZ, RZ, R67 ;  /* 0x000000ffff047224 */ /* 0x004fe400078e0043 */
[----:B------:R-:W-:-:S06]  /*43d0*/  IMAD.MOV.U32 R5, RZ, RZ, R56 ;  /* 0x000000ffff057224 */ /* 0x000fcc00078e0038 */
[----:B------:R-:W-:Y:S05]  /*43e0*/  @P2 BRA `(.L_x_1270) ;  /* 0x0000000000e02947 */ /* 0x000fea0003800000 */
[----:B------:R-:W-:-:S05]  /*43f0*/  IMAD.WIDE R4, R57, 0x2, R4 ;  /* 0x0000000239047825 */ /* 0x000fca00078e0204 */
[----:B-1----:R1:W-:Y:S01]  /*4400*/  ST.E.128 desc[UR42][R4.64], R12 ;  /* 0x0000000c04007985 */ /* 0x0023e2000c101d2a */
[----:B------:R-:W-:Y:S05]  /*4410*/  BRA `(.L_x_1270) ;  /* 0x0000000000d47947 */ /* 0x000fea0003800000 */
.L_x_1262:
[----:B------:R-:W-:-:S06]  /*4420*/  UISETP.NE.AND UP0, UPT, UR37, 0x3, UPT ;  /* 0x000000032500788c */ /* 0x000fcc000bf05270 */
[----:B------:R-:W-:-:S13]  /*4430*/  PLOP3.LUT P3, PT, PT, PT, UP0, 0x80, 0x0 ;  /* 0x000000000000781c */ /* 0x000fda0003f6f008 */
[----:B------:R-:W-:Y:S05]  /*4440*/  @!P3 BRA `(.L_x_1283) ;  /* 0x000000000004b947 */ /* 0x000fea0003800000 */
[----:B------:R-:W-:Y:S01]  /*4450*/  BPT.TRAP 0x1 ;  /* 0x000000040000795c */ /* 0x000fe20000300000 */
.L_x_1283:
[----:B------:R-:W-:Y:S01]  /*4460*/  IMAD R58, R23, 0x8, R2 ;  /* 0x00000008173a7824 */ /* 0x000fe200078e0202 */
[----:B------:R-:W-:Y:S01]  /*4470*/  SHF.L.U32 R65, R187, 0x1f, RZ ;  /* 0x0000001fbb417819 */ /* 0x000fe200000006ff */
[----:B------:R-:W-:Y:S01]  /*4480*/  BSSY B1, `(.L_x_1284) ;  /* 0x0000004000017945 */ /* 0x000fe20003800000 */
[----:B------:R-:W-:Y:S02]  /*4490*/  SHF.R.S32.HI R62, RZ, 0x1f, R60 ;  /* 0x0000001fff3e7819 */ /* 0x000fe4000001143c */
[----:B------:R-:W1:Y:S02]  /*44a0*/  SYNCS.PHASECHK.TRANS64.TRYWAIT P2, [R58+URZ+0x38890], R65 ;  /* 0x038890413a0075a7 */ /* 0x000e64000804017f */
[----:B-1----:R-:W-:Y:S05]  /*44b0*/  @!P2 BRA `(.L_x_1285) ;  /* 0x000001a00048a947 */ /* 0x002fea0003800000 */
.L_x_1525:
[----:B------:R-:W-:Y:S05]  /*44c0*/  BSYNC B1 ;  /* 0x0000000000017941 */ /* 0x000fea0003800000 */
.L_x_1284:
        /* <DEDUP_REMOVED lines=24> */
.L_x_1529:
        /* <DEDUP_REMOVED lines=18> */
.L_x_1270:
[----:B------:R-:W-:Y:S05]  /*4770*/  BSYNC B0 ;  /* 0x0000000000007941 */ /* 0x000fea0003800000 */
.L_x_1261:
        /* <DEDUP_REMOVED lines=17> */
.L_x_1288:
[----:B------:R-:W-:Y:S05]  /*4890*/  BSYNC B0 ;  /* 0x0000000000007941 */ /* 0x000fea0003800000 */
.L_x_1287:
[----:B------:R-:W1:Y:S01]  /*48a0*/  SYNCS.PHASECHK.TRANS64.TRYWAIT P3, [R58+URZ+0x388b0], R65 ;  /* 0x0388b0413a0075a7 */ /* 0x000e62000806017f */
[----:B------:R-:W-:Y:S04]  /*48b0*/  BSSY B0, `(.L_x_1289) ;  /* 0x0000002000007945 */ /* 0x000fe80003800000 */
[----:B-1----:R-:W-:Y:S05]  /*48c0*/  @!P3 BRA `(.L_x_1290) ;  /* 0x0000019c009cb947 */ /* 0x002fea0003800000 */
.L_x_1530:
[----:B------:R-:W-:Y:S05]  /*48d0*/  BSYNC B0 ;  /* 0x0000000000007941 */ /* 0x000fea0003800000 */
.L_x_1289:
        /* <DEDUP_REMOVED lines=21> */
[----:B------:R-:W4:Y:S04]  /*4a30*/  LDL R64, [R1] ;  /* 0x0000000001407983 */ /* 0x000f280000100800 */
[----:B------:R-:W5:Y:S04]  /*4a40*/  LDL R57, [R1+0x4] ;  /* 0x0000040001397983 */ /* 0x000f680000100800 */
[----:B------:R-:W5:Y:S01]  /*4a50*/  LDL R56, [R1+0x8] ;  /* 0x0000080001387983 */ /* 0x000f620000100800 */
[----:B------:R-:W-:Y:S01]  /*4a60*/  LOP3.LUT P3, RZ, R191, 0x4, RZ, 0xc0, !PT ;  /* 0x00000004bfff7812 */ /* 0x000fe2000786c0ff */
[----:B------:R-:W-:Y:S01]  /*4a70*/  IMAD R5, R23, 0x8000, R46 ;  /* 0x0000800017057824 */ /* 0x000fe200078e022e */
[----:B------:R-:W-:Y:S01]  /*4a80*/  ULDC UR4, c[0x0][0x320] ;  /* 0x0000c80000047ab9 */ /* 0x000fe20000000800 */
[----:B------:R-:W5:Y:S02]  /*4a90*/  LDL R27, [R1+0xc] ;  /* 0x00000c00011b7983 */ /* 0x000f640000100800 */
[----:B------:R-:W-:-:S02]  /*4aa0*/  VIADD R15, R5, 0x20 ;  /* 0x00000020050f7836 */ /* 0x000fc40000000000 */
[----:B------:R-:W5:Y:S01]  /*4ab0*/  LDL R26, [R1+0x10] ;  /* 0x00001000011a7983 */ /* 0x000f620000100800 */
[C-C-:B---3--:R-:W-:Y:S01]  /*4ac0*/  IMAD R14, R5.reuse, 0x2, R2.reuse ;  /* 0x00000002050e7824 */ /* 0x148fe200078e0202 */
[----:B------:R-:W-:Y:S02]  /*4ad0*/  ISETP.GE.AND P5, PT, R22, UR4, PT ;  /* 0x0000000416007c0c */ /* 0x000fe4000bfa6270 */
[----:B------:R-:W3:Y:S02]  /*4ae0*/  LDL R61, [R1+0x14] ;  /* 0x00001400013d7983 */ /* 0x000ee40000100800 */
[----:B------:R-:W-:Y:S01]  /*4af0*/  @P3 VIADD R15, R5, 0xffffffe0 ;  /* 0xffffffe0050f3836 */ /* 0x000fe20000000000 */
[----:B------:R-:W-:Y:S01]  /*4b00*/  ISETP.GE.AND P3, PT, R18, UR4, PT ;  /* 0x0000000412007c0c */ /* 0x000fe2000bf66270 */
[----:B------:R-:W3:Y:S02]  /*4b10*/  LDL R60, [R1+0x18] ;  /* 0x00001800013c7983 */ /* 0x000ee40000100800 */
[----:B------:R-:W-:-:S02]  /*4b20*/  IMAD R15, R15, 0x2, R2 ;  /* 0x000000020f0f7824 */ /* 0x000fc400078e0202 */
[----:B------:R-:W3:Y:S08]  /*4b30*/  LDL R59, [R1+0x1c] ;  /* 0x00001c00013b7983 */ /* 0x000ef00000100800 */
[----:B------:R-:W1:Y:S01]  /*4b40*/  @!P3 LDS.128 R4, [R14+0x400] ;  /* 0x000400000e04b984 */ /* 0x000e620000000c00 */
[----:B0-----:R-:W-:-:S04]  /*4b50*/  @!P3 LEA R8, P4, R18, R25, 0x1 ;  /* 0x000000191208b211 */ /* 0x001fc800078808ff */
[----:B--2---:R-:W-:Y:S02]  /*4b60*/  @!P3 LEA.HI.X R9, R18, R24, R19, 0x1, P4 ;  /* 0x000000181209b211 */ /* 0x004fe400020f0c13 */
[----:B------:R-:W-:-:S04]  /*4b70*/  @!P5 LEA R12, P4, R22, R25, 0x1 ;  /* 0x00000019160cd211 */ /* 0x000fc800078808ff */
[----:B------:R-:W-:Y:S02]  /*4b80*/  @!P5 LEA.HI.X R13, R22, R24, R193, 0x1, P4 ;  /* 0x00000018160dd211 */ /* 0x000fe400020f0cc1 */
[C---:B------:R-:W-:Y:S01]  /*4b90*/  ISETP.GE.AND P4, PT, R214.reuse, UR4, PT ;  /* 0x00000004d6007c0c */ /* 0x040fe2000bf86270 */
[----:B-1----:R0:W-:Y:S04]  /*4ba0*/  @!P3 ST.E.128 desc[UR42][R8.64], R4 ;  /* 0x000000040800b985 */ /* 0x0021e8000c101d2a */
[----:B------:R-:W1:Y:S08]  /*4bb0*/  @!P5 LDS.128 R4, [R15+0x400] ;  /* 0x000400000f04d984 */ /* 0x000e700000000c00 */
[----:B0-----:R-:W-:-:S05]  /*4bc0*/  @!P4 LEA R8, P3, R214, R25, 0x1 ;  /* 0x00000019d608c211 */ /* 0x001fca00078608ff */
[----:B------:R-:W-:Y:S01]  /*4bd0*/  @!P4 IMAD.X R9, R24, 0x1, R228, P3 ;  /* 0x000000011809c824 */ /* 0x000fe200018e06e4 */
[----:B------:R-:W-:-:S13]  /*4be0*/  ISETP.GE.AND P3, PT, R213, UR4, PT ;  /* 0x00000004d5007c0c */ /* 0x000fda000bf66270 */
[----:B------:R-:W-:-:S05]  /*4bf0*/  @!P3 LEA R10, P6, R213, R25, 0x1 ;  /* 0x00000019d50ab211 */ /* 0x000fca00078c08ff */
[----:B------:R-:W-:Y:S01]  /*4c00*/  @!P3 IMAD.X R11, R24, 0x1, R229, P6 ;  /* 0x00000001180bb824 */ /* 0x000fe200030e06e5 */
[----:B-1----:R0:W-:Y:S01]  /*4c10*/  @!P5 ST.E.128 desc[UR42][R12.64], R4 ;  /* 0x000000040c00d985 */ /* 0x0021e2000c101d2a */
[----:B------:R-:W-:-:S03]  /*4c20*/  ISETP.GE.AND P5, PT, R212, UR4, PT ;  /* 0x00000004d4007c0c */ /* 0x000fc6000bfa6270 */
[----:B------:R-:W1:Y:S10]  /*4c30*/  @!P4 LDS.128 R4, [R14+0x2400] ;  /* 0x002400000e04c984 */ /* 0x000e740000000c00 */
[----:B0-----:R-:W-:Y:S01]  /*4c40*/  @!P5 LEA R12, P6, R212, R25, 0x1 ;  /* 0x00000019d40cd211 */ /* 0x001fe200078c08ff */
[----:B-1----:R-:W-:Y:S04]  /*4c50*/  @!P4 ST.E.128 desc[UR42][R8.64], R4 ;  /* 0x000000040800c985 */ /* 0x002fe8000c101d2a */
[----:B------:R-:W0:Y:S01]  /*4c60*/  @!P3 LDS.128 R4, [R15+0x2400] ;  /* 0x002400000f04b984 */ /* 0x000e220000000c00 */
[----:B------:R-:W-:-:S03]  /*4c70*/  ISETP.GE.AND P4, PT, R211, UR4, PT ;  /* 0x00000004d3007c0c */ /* 0x000fc6000bf86270 */
[----:B0-----:R-:W-:Y:S04]  /*4c80*/  @!P3 ST.E.128 desc[UR42][R10.64], R4 ;  /* 0x000000040a00b985 */ /* 0x001fe8000c101d2a */
[----:B------:R-:W0:Y:S01]  /*4c90*/  @!P5 LDS.128 R4, [R14+0x4400] ;  /* 0x004400000e04d984 */ /* 0x000e220000000c00 */
[----:B------:R-:W-:Y:S01]  /*4ca0*/  ISETP.GE.AND P3, PT, R210, UR4, PT ;  /* 0x00000004d2007c0c */ /* 0x000fe2000bf66270 */
[----:B----4-:R-:W-:-:S05]  /*4cb0*/  @!P5 IMAD.X R13, R24, 0x1, R64, P6 ;  /* 0x00000001180dd824 */ /* 0x010fca00030e0640 */
[----:B0-----:R-:W-:Y:S04]  /*4cc0*/  @!P5 ST.E.128 desc[UR42][R12.64], R4 ;  /* 0x000000040c00d985 */ /* 0x001fe8000c101d2a */
[----:B------:R-:W0:Y:S01]  /*4cd0*/  @!P4 LDS.128 R4, [R15+0x4400] ;  /* 0x004400000f04c984 */ /* 0x000e220000000c00 */
[----:B------:R-:W-:-:S05]  /*4ce0*/  @!P4 LEA R8, P6, R211, R25, 0x1 ;  /* 0x00000019d308c211 */ /* 0x000fca00078c08ff */
[----:B-----5:R-:W-:Y:S02]  /*4cf0*/  @!P4 IMAD.X R9, R24, 0x1, R57, P6 ;  /* 0x000000011809c824 */ /* 0x020fe400030e0639 */
[----:B------:R-:W2:Y:S01]  /*4d00*/  LDL R57, [R1+0x20] ;  /* 0x0000200001397983 */ /* 0x000ea20000100800 */
[----:B------:R-:W-:-:S05]  /*4d10*/  @!P3 LEA R10, P6, R210, R25, 0x1 ;  /* 0x00000019d20ab211 */ /* 0x000fca00078c08ff */
[----:B------:R-:W-:Y:S02]  /*4d20*/  @!P3 IMAD.X R11, R24, 0x1, R56, P6 ;  /* 0x00000001180bb824 */ /* 0x000fe400030e0638 */
[----:B------:R-:W4:Y:S04]  /*4d30*/  LDL R56, [R1+0x24] ;  /* 0x0000240001387983 */ /* 0x000f280000100800 */
[----:B0-----:R-:W-:Y:S04]  /*4d40*/  @!P4 ST.E.128 desc[UR42][R8.64], R4 ;  /* 0x000000040800c985 */ /* 0x001fe8000c101d2a */
[----:B------:R-:W0:Y:S01]  /*4d50*/  @!P3 LDS.128 R4, [R14+0x6400] ;  /* 0x006400000e04b984 */ /* 0x000e220000000c00 */
[----:B------:R-:W-:-:S13]  /*4d60*/  ISETP.GE.AND P5, PT, R209, UR4, PT ;  /* 0x00000004d1007c0c */ /* 0x000fda000bfa6270 */
[----:B------:R-:W-:Y:S01]  /*4d70*/  @!P5 LEA R12, P6, R209, R25, 0x1 ;  /* 0x00000019d10cd211 */ /* 0x000fe200078c08ff */
[----:B0-----:R-:W-:Y:S04]  /*4d80*/  @!P3 ST.E.128 desc[UR42][R10.64], R4 ;  /* 0x000000040a00b985 */ /* 0x001fe8000c101d2a */
[----:B------:R-:W0:Y:S01]  /*4d90*/  @!P5 LDS.128 R4, [R15+0x6400] ;  /* 0x006400000f04d984 */ /* 0x000e220000000c00 */
[----:B------:R-:W-:-:S03]  /*4da0*/  @!P5 IMAD.X R13, R24, 0x1, R27, P6 ;  /* 0x00000001180dd824 */ /* 0x000fc600030e061b */
[----:B------:R-:W5:Y:S01]  /*4db0*/  LDL R27, [R1+0x28] ;  /* 0x00002800011b7983 */ /* 0x000f620000100800 */
[----:B------:R-:W-:-:S13]  /*4dc0*/  ISETP.GE.AND P4, PT, R208, UR4, PT ;  /* 0x00000004d0007c0c */ /* 0x000fda000bf86270 */
[----:B------:R-:W-:Y:S01]  /*4dd0*/  @!P4 LEA R8, P6, R208, R25, 0x1 ;  /* 0x00000019d008c211 */ /* 0x000fe200078c08ff */
[----:B0-----:R-:W-:Y:S04]  /*4de0*/  @!P5 ST.E.128 desc[UR42][R12.64], R4 ;  /* 0x000000040c00d985 */ /* 0x001fe8000c101d2a */
[----:B------:R-:W0:Y:S01]  /*4df0*/  @!P4 LDS.128 R4, [R14+0x8400] ;  /* 0x008400000e04c984 */ /* 0x000e220000000c00 */
[----:B------:R-:W-:-:S03]  /*4e00*/  @!P4 IMAD.X R9, R24, 0x1, R26, P6 ;  /* 0x000000011809c824 */ /* 0x000fc600030e061a */
[----:B------:R-:W5:Y:S01]  /*4e10*/  LDL R26, [R1+0x2c] ;  /* 0x00002c00011a7983 */ /* 0x000f620000100800 */
[C---:B------:R-:W-:Y:S02]  /*4e20*/  ISETP.GE.AND P3, PT, R207.reuse, UR4, PT ;  /* 0x00000004cf007c0c */ /* 0x040fe4000bf66270 */
[----:B------:R-:W-:Y:S01]  /*4e30*/  ISETP.GE.AND P5, PT, R206, UR4, PT ;  /* 0x00000004ce007c0c */ /* 0x000fe2000bfa6270 */
[----:B0-----:R-:W-:Y:S10]  /*4e40*/  @!P4 ST.E.128 desc[UR42][R8.64], R4 ;  /* 0x000000040800c985 */ /* 0x001ff4000c101d2a */
[----:B------:R-:W0:Y:S01]  /*4e50*/  @!P3 LDS.128 R4, [R15+0x8400] ;  /* 0x008400000f04b984 */ /* 0x000e220000000c00 */
[----:B------:R-:W-:-:S05]  /*4e60*/  @!P3 LEA R10, P6, R207, R25, 0x1 ;  /* 0x00000019cf0ab211 */ /* 0x000fca00078c08ff */
[----:B---3--:R-:W-:Y:S01]  /*4e70*/  @!P3 IMAD.X R11, R24, 0x1, R61, P6 ;  /* 0x00000001180bb824 */ /* 0x008fe200030e063d */
[----:B------:R-:W-:Y:S02]  /*4e80*/  ISETP.GE.AND P4, PT, R203, UR4, PT ;  /* 0x00000004cb007c0c */ /* 0x000fe4000bf86270 */
[----:B------:R-:W-:Y:S02]  /*4e90*/  @!P5 LEA R12, P6, R206, R25, 0x1 ;  /* 0x00000019ce0cd211 */ /* 0x000fe400078c08ff */
[----:B0-----:R-:W-:Y:S04]  /*4ea0*/  @!P3 ST.E.128 desc[UR42][R10.64], R4 ;  /* 0x000000040a00b985 */ /* 0x001fe8000c101d2a */
[----:B------:R-:W0:Y:S01]  /*4eb0*/  @!P5 LDS.128 R4, [R14+0xa400] ;  /* 0x00a400000e04d984 */ /* 0x000e220000000c00 */
[----:B------:R-:W-:Y:S01]  /*4ec0*/  @!P5 IMAD.X R13, R24, 0x1, R60, P6 ;  /* 0x00000001180dd824 */ /* 0x000fe200030e063c */
[----:B------:R-:W-:-:S03]  /*4ed0*/  ISETP.GE.AND P3, PT, R202, UR4, PT ;  /* 0x00000004ca007c0c */ /* 0x000fc6000bf66270 */
[----:B------:R-:W-:Y:S01]  /*4ee0*/  @!P4 LEA R8, P6, R203, R25, 0x1 ;  /* 0x00000019cb08c211 */ /* 0x000fe200078c08ff */
[----:B0-----:R-:W-:Y:S04]  /*4ef0*/  @!P5 ST.E.128 desc[UR42][R12.64], R4 ;  /* 0x000000040c00d985 */ /* 0x001fe8000c101d2a */
[----:B------:R-:W0:Y:S01]  /*4f00*/  @!P4 LDS.128 R4, [R15+0xa400] ;  /* 0x00a400000f04c984 */ /* 0x000e220000000c00 */
[----:B------:R-:W-:Y:S01]  /*4f10*/  @!P4 IMAD.X R9, R24, 0x1, R59, P6 ;  /* 0x000000011809c824 */ /* 0x000fe200030e063b */
[----:B------:R-:W-:-:S03]  /*4f20*/  ISETP.GE.AND P5, PT, R218, UR4, PT ;  /* 0x00000004da007c0c */ /* 0x000fc6000bfa6270 */
[----:B------:R-:W-:Y:S01]  /*4f30*/  @!P3 LEA R10, P6, R202, R25, 0x1 ;  /* 0x00000019ca0ab211 */ /* 0x000fe200078c08ff */
[----:B0-----:R-:W-:Y:S04]  /*4f40*/  @!P4 ST.E.128 desc[UR42][R8.64], R4 ;  /* 0x000000040800c985 */ /* 0x001fe8000c101d2a */
[----:B------:R-:W0:Y:S01]  /*4f50*/  @!P3 LDS.128 R4, [R14+0xc400] ;  /* 0x00c400000e04b984 */ /* 0x000e220000000c00 */
[----:B--2---:R-:W-:Y:S01]  /*4f60*/  @!P3 IMAD.X R11, R24, 0x1, R57, P6 ;  /* 0x00000001180bb824 */ /* 0x004fe200030e0639 */
[----:B------:R-:W-:-:S03]  /*4f70*/  ISETP.GE.AND P4, PT, R217, UR4, PT ;  /* 0x00000004d9007c0c */ /* 0x000fc6000bf86270 */
[----:B------:R-:W-:Y:S01]  /*4f80*/  @!P5 LEA R12, P6, R218, R25, 0x1 ;  /* 0x00000019da0cd211 */ /* 0x000fe200078c08ff */
[----:B0-----:R-:W-:Y:S04]  /*4f90*/  @!P3 ST.E.128 desc[UR42][R10.64], R4 ;  /* 0x000000040a00b985 */ /* 0x001fe8000c101d2a */
[----:B------:R-:W0:Y:S01]  /*4fa0*/  @!P5 LDS.128 R4, [R15+0xc400] ;  /* 0x00c400000f04d984 */ /* 0x000e220000000c00 */
[----:B----4-:R-:W-:Y:S01]  /*4fb0*/  @!P5 IMAD.X R13, R24, 0x1, R56, P6 ;  /* 0x00000001180dd824 */ /* 0x010fe200030e0638 */
[----:B------:R-:W-:-:S03]  /*4fc0*/  ISETP.GE.AND P3, PT, R216, UR4, PT ;  /* 0x00000004d8007c0c */ /* 0x000fc6000bf66270 */
[----:B------:R-:W-:Y:S01]  /*4fd0*/  @!P4 LEA R8, P6, R217, R25, 0x1 ;  /* 0x00000019d908c211 */ /* 0x000fe200078c08ff */
[----:B0-----:R-:W-:Y:S04]  /*4fe0*/  @!P5 ST.E.128 desc[UR42][R12.64], R4 ;  /* 0x000000040c00d985 */ /* 0x001fe8000c101d2a */
[----:B------:R-:W0:Y:S01]  /*4ff0*/  @!P4 LDS.128 R4, [R14+0xe400] ;  /* 0x00e400000e04c984 */ /* 0x000e220000000c00 */
[----:B-----5:R-:W-:-:S04]  /*5000*/  @!P4 IMAD.X R9, R24, 0x1, R27, P6 ;  /* 0x000000011809c824 */ /* 0x020fc800030e061b */
[----:B------:R-:W-:Y:S01]  /*5010*/  @!P3 LEA R10, P6, R216, R25, 0x1 ;  /* 0x00000019d80ab211 */ /* 0x000fe200078c08ff */
[----:B0-----:R-:W-:Y:S04]  /*5020*/  @!P4 ST.E.128 desc[UR42][R8.64], R4 ;  /* 0x000000040800c985 */ /* 0x001fe8000c101d2a */
[----:B------:R-:W0:Y:S01]  /*5030*/  @!P3 LDS.128 R4, [R15+0xe400] ;  /* 0x00e400000f04b984 */ /* 0x000e220000000c00 */
[----:B------:R-:W-:-:S05]  /*5040*/  @!P3 IMAD.X R11, R24, 0x1, R26, P6 ;  /* 0x00000001180bb824 */ /* 0x000fca00030e061a */
[----:B0-----:R4:W-:Y:S02]  /*5050*/  @!P3 ST.E.128 desc[UR42][R10.64], R4 ;  /* 0x000000040a00b985 */ /* 0x0019e4000c101d2a */
.L_x_1292:
[----:B------:R-:W-:Y:S05]  /*5060*/  BSYNC B0 ;  /* 0x0000000000007941 */ /* 0x000fea0003800000 */
.L_x_1291:
        /* <DEDUP_REMOVED lines=17> */
.L_x_1256:
[----:B------:R-:W-:Y:S04]  /*5180*/  BSSY B0, `(.L_x_1294) ;  /* 0x0000004000007945 */ /* 0x000fe80003800000 */
[----:B------:R-:W-:Y:S05]  /*5190*/  @P2 BRA `(.L_x_1295) ;  /* 0x0000000000082947 */ /* 0x000fea0003800000 */
[----:B------:R-:W4:Y:S02]  /*51a0*/  FENCE.VIEW.ASYNC.G ;  /* 0x00000000000073c6 */ /* 0x000f240000000100 */
[----:B----4-:R-:W-:Y:S06]  /*51b0*/  BAR.ARV 0xc, 0x180 ;  /* 0x0306000000007b1d */ /* 0x010fec0000002000 */
.L_x_1295:
[----:B------:R-:W-:Y:S05]  /*51c0*/  BSYNC B0 ;  /* 0x0000000000007941 */ /* 0x000fea0003800000 */
.L_x_1294:
        /* <DEDUP_REMOVED lines=15> */
[----:B------:R-:W-:Y:S02]  /*52c0*/  IABS R9, R10 ;  /* 0x0000000a00097213 */ /* 0x000fe40000000000 */
        /* <DEDUP_REMOVED lines=22> */
.L_x_1299:
[----:B------:R-:W-:Y:S05]  /*5430*/  BSYNC B0 ;  /* 0x0000000000007941 */ /* 0x000fea0003800000 */
.L_x_1298:
[----:B------:R-:W4:Y:S01]  /*5440*/  LDL R0, [R1+0x48] ;  /* 0x0000480001007983 */ /* 0x000f220000100800 */
[----:B------:R-:W-:Y:S02]  /*5450*/  PLOP3.LUT P0, PT, PT, PT, PT, 0x80, 0x0 ;  /* 0x000000000000781c */ /* 0x000fe40003f0f070 */
        /* <DEDUP_REMOVED lines=43> */
[----:B---3--:R-:W-:Y:S02]  /*5710*/  CS2R R66, SRZ ;  /* 0x0000000000427805 */ /* 0x008fe4000001ff00 */
[----:B------:R-:W-:Y:S02]  /*5720*/  CS2R R64, SRZ ;  /* 0x0000000000407805 */ /* 0x000fe4000001ff00 */
[----:B------:R-:W-:Y:S02]  /*5730*/  CS2R R62, SRZ ;  /* 0x00000000003e7805 */ /* 0x000fe4000001ff00 */
[----:B------:R-:W-:-:S02]  /*5740*/  CS2R R60, SRZ ;  /* 0x00000000003c7805 */ /* 0x000fc4000001ff00 */
[----:B-1----:R-:W-:Y:S02]  /*5750*/  CS2R R58, SRZ ;  /* 0x00000000003a7805 */ /* 0x002fe4000001ff00 */
        /* <DEDUP_REMOVED lines=22> */
[----:B------:R-:W-:Y:S02]  /*58c0*/  IMAD.MOV.U32 R7, RZ, RZ, 0x40000040 ;  /* 0x40000040ff077424 */ /* 0x000fe400078e00ff */
[----:B------:R-:W-:Y:S01]  /*58d0*/  IMAD.MOV.U32 R11, RZ, RZ, 0x40000040 ;  /* 0x40000040ff0b7424 */ /* 0x000fe200078e00ff */
[----:B------:R-:W-:Y:S01]  /*58e0*/  BAR.SYNC.DEFER_BLOCKING 0xe, 0x100 ;  /* 0x0384000000007b1d */ /* 0x000fe20000010000 */
[----:B------:R-:W-:Y:S01]  /*58f0*/  IMAD.MOV.U32 R9, RZ, RZ, 0x40000040 ;  /* 0x40000040ff097424 */ /* 0x000fe200078e00ff */
[----:B------:R-:W-:Y:S01]  /*5900*/  R2UR UR7, R7 ;  /* 0x00000000070772ca */ /* 0x000fe200000e0000 */
[----:B------:R-:W-:Y:S01]  /*5910*/  IMAD.MOV.U32 R7, RZ, RZ, 0x40000040 ;  /* 0x40000040ff077424 */ /* 0x000fe200078e00ff */
[----:B------:R-:W-:Y:S01]  /*5920*/  R2UR UR15, R11 ;  /* 0x000000000b0f72ca */ /* 0x000fe200000e0000 */
[----:B------:R-:W-:Y:S01]  /*5930*/  IMAD.MOV.U32 R11, RZ, RZ, 0x40000040 ;  /* 0x40000040ff0b7424 */ /* 0x000fe200078e00ff */
[----:B------:R-:W-:Y:S01]  /*5940*/  R2UR UR11, R9 ;  /* 0x00000000090b72ca */ /* 0x000fe200000e0000 */
[----:B------:R-:W-:-:S03]  /*5950*/  IMAD.MOV.U32 R9, RZ, RZ, 0x40000040 ;  /* 0x40000040ff097424 */ /* 0x000fc600078e00ff */
[----:B------:R-:W-:Y:S02]  /*5960*/  R2UR UR9, R11 ;  /* 0x000000000b0972ca */ /* 0x000fe400000e0000 */
[----:B------:R-:W-:Y:S01]  /*5970*/  R2UR UR13, R9 ;  /* 0x00000000090d72ca */ /* 0x000fe200000e0000 */
[----:B-----5:R-:W-:Y:S01]  /*5980*/  WARPGROUP.ARRIVE ;  /* 0x00000000000079c5 */ /* 0x020fe20000000000 */
[----:B--2---:R-:W0:Y:S02]  /*5990*/  SHFL.IDX PT, R4, R8, RZ, 0x1f ;  /* 0x00001fff08047589 */ /* 0x004e2400000e0000 */
[----:B0-----:R-:W-:-:S04]  /*59a0*/  LEA.HI R5, R4, R4, RZ, 0x1 ;  /* 0x0000000404057211 */ /* 0x001fc800078f08ff */
[----:B------:R-:W-:-:S05]  /*59b0*/  LOP3.LUT R5, R5, 0x1fffe, RZ, 0xc0, !PT ;  /* 0x0001fffe05057812 */ /* 0x000fca00078ec0ff */
[----:B------:R-:W-:Y:S02]  /*59c0*/  IMAD.IADD R5, R4, 0x1, -R5 ;  /* 0x0000000104057824 */ /* 0x000fe400078e0a05 */
[----:B------:R-:W-:Y:S02]  /*59d0*/  VIADD R4, R2, 0x36400 ;  /* 0x0003640002047836 */ /* 0x000fe40000000000 */
[----:B------:R-:W-:-:S03]  /*59e0*/  IMAD R5, R5, 0x8000, R2 ;  /* 0x0000800005057824 */ /* 0x000fc600078e0202 */
[----:B------:R-:W-:Y:S01]  /*59f0*/  SHF.R.U32.HI R4, RZ, 0x4, R4 ;  /* 0x00000004ff047819 */ /* 0x000fe20000011604 */
[----:B------:R-:W-:-:S03]  /*5a00*/  VIADD R5, R5, 0x400 ;  /* 0x0000040005057836 */ /* 0x000fc60000000000 */
[----:B------:R-:W-:Y:S02]  /*5a10*/  LOP3.LUT R4, R4, 0x3fff, RZ, 0xc0, !PT ;  /* 0x00003fff04047812 */ /* 0x000fe400078ec0ff */
[----:B------:R-:W-:Y:S02]  /*5a20*/  SHF.R.U32.HI R5, RZ, 0x4, R5 ;  /* 0x00000004ff057819 */ /* 0x000fe40000011605 */
[----:B------:R-:W-:Y:S02]  /*5a30*/  LOP3.LUT R4, R4, 0x10000, RZ, 0xfc, !PT ;  /* 0x0001000004047812 */ /* 0x000fe400078efcff */
[----:B------:R-:W-:Y:S02]  /*5a40*/  LOP3.LUT R5, R5, 0x3fff, RZ, 0xc0, !PT ;  /* 0x00003fff05057812 */ /* 0x000fe400078ec0ff */
[----:B------:R-:W-:Y:S02]  /*5a50*/  R2UR UR4, R4 ;  /* 0x00000000040472ca */ /* 0x000fe400000e0000 */
[----:B------:R-:W-:Y:S01]  /*5a60*/  LOP3.LUT R20, R5, 0x2000000, RZ, 0xfc, !PT ;  /* 0x0200000005147812 */ /* 0x000fe200078efcff */
[----:B------:R-:W-:-:S04]  /*5a70*/  IMAD.MOV.U32 R5, RZ, RZ, 0x40000040 ;  /* 0x40000040ff057424 */ /* 0x000fc800078e00ff */
[----:B------:R-:W-:Y:S01]  /*5a80*/  IMAD R6, R17, 0x1000, R20 ;  /* 0x0000100011067824 */ /* 0x000fe200078e0214 */
[----:B------:R-:W-:-:S03]  /*5a90*/  R2UR UR5, R5 ;  /* 0x00000000050572ca */ /* 0x000fc600000e0000 */
[C---:B------:R-:W-:Y:S01]  /*5aa0*/  VIADD R10, R6.reuse, 0x100 ;  /* 0x00000100060a7836 */ /* 0x040fe20000000000 */
[C---:B------:R-:W-:Y:S01]  /*5ab0*/  R2UR UR6, R6.reuse ;  /* 0x00000000060672ca */ /* 0x040fe200000e0000 */
[C---:B------:R-:W-:Y:S02]  /*5ac0*/  VIADD R8, R6.reuse, 0x80 ;  /* 0x0000008006087836 */ /* 0x040fe40000000000 */
[----:B------:R-:W-:Y:S01]  /*5ad0*/  VIADD R6, R6, 0x180 ;  /* 0x0000018006067836 */ /* 0x000fe20000000000 */
[----:B------:R-:W-:Y:S01]  /*5ae0*/  R2UR UR14, R10 ;  /* 0x000000000a0e72ca */ /* 0x000fe200000e0000 */
[----:B------:R-:W-:Y:S01]  /*5af0*/  VIADD R10, R4, 0x2 ;  /* 0x00000002040a7836 */ /* 0x000fe20000000000 */
[----:B------:R-:W-:Y:S01]  /*5b00*/  R2UR UR10, R8 ;  /* 0x00000000080a72ca */ /* 0x000fe200000e0000 */
[----:B------:R-:W-:-:S03]  /*5b10*/  VIADD R8, R4, 0x4 ;  /* 0x0000000404087836 */ /* 0x000fc60000000000 */
[----:B------:R-:W-:Y:S02]  /*5b20*/  R2UR UR8, R10 ;  /* 0x000000000a0872ca */ /* 0x000fe400000e0000 */
[----:B------:R-:W-:Y:S01]  /*5b30*/  R2UR UR12, R8 ;  /* 0x00000000080c72ca */ /* 0x000fe200000e0000 */
[----:B------:R-:W-:Y:S01]  /*5b40*/  HGMMA.64x256x16.F32.BF16 R24, gdesc[UR4].tnspB, RZ, !UPT, gsb0 ;  /* 0x43e00000041879f0 */ /* 0x000fe2000c0018ff */
[----:B------:R-:W-:Y:S01]  /*5b50*/  R2UR UR6, R6 ;  /* 0x00000000060672ca */ /* 0x000fe200000e0000 */
[----:B------:R-:W-:Y:S01]  /*5b60*/  IMAD.U32 R6, RZ, RZ, UR37 ;  /* 0x00000025ff067e24 */ /* 0x000fe2000f8e00ff */
[----:B------:R-:W-:Y:S01]  /*5b70*/  R2UR UR7, R7 ;  /* 0x00000000070772ca */ /* 0x000fe200000e0000 */
[----:B------:R-:W-:-:S03]  /*5b80*/  IMAD.MOV.U32 R7, RZ, RZ, 0x40000040 ;  /* 0x40000040ff077424 */ /* 0x000fc600078e00ff */
[----:B------:R-:W-:Y:S01]  /*5b90*/  ISETP.NE.AND P2, PT, R6, 0x3, PT ;  /* 0x000000030600780c */ /* 0x000fe20003f45270 */
[----:B------:R-:W-:Y:S01]  /*5ba0*/  VIADD R6, R4, 0x6 ;  /* 0x0000000604067836 */ /* 0x000fe20000000000 */
[----:B------:R-:W-:-:S04]  /*5bb0*/  R2UR UR5, R7 ;  /* 0x00000000070572ca */ /* 0x000fc800000e0000 */
[----:B------:R-:W-:Y:S01]  /*5bc0*/  R2UR UR4, R6 ;  /* 0x00000000060472ca */ /* 0x000fe200000e0000 */
[----:B------:R-:W-:Y:S02]  /*5bd0*/  WARPGROUP.DEPBAR.LE gsb0, 0x0 ;  /* 0x00008000000079c5 */ /* 0x000fe40000010000 */
[----:B------:R-:W-:-:S12]  /*5be0*/  WARPGROUP.ARRIVE ;  /* 0x00000000000079c5 */ /* 0x000fd80000000000 */
        /* <DEDUP_REMOVED lines=13> */
.L_x_1301:
[----:B------:R-:W-:Y:S01]  /*5cc0*/  VIADD R3, R3, 0xfffffffe ;  /* 0xfffffffe03037836 */ /* 0x000fe20000000000 */
[----:B------:R-:W-:Y:S01]  /*5cd0*/  BSSY B0, `(.L_x_1302) ;  /* 0x00000c1000007945 */ /* 0x000fe20003800000 */
[----:B------:R-:W-:-:S03]  /*5ce0*/  IMAD R12, R17, 0x8, R2 ;  /* 0x00000008110c7824 */ /* 0x000fc600078e0202 */
[----:B------:R-:W-:Y:S01]  /*5cf0*/  ISETP.GE.AND P0, PT, R3, R0, PT ;  /* 0x000000000300720c */ /* 0x000fe20003f06270 */
[----:B------:R-:W-:-:S05]  /*5d00*/  VIADD R12, R12, 0x38860 ;  /* 0x000388600c0c7836 */ /* 0x000fca0000000000 */
[----:B------:R-:W-:-:S04]  /*5d10*/  PRMT R12, R190, 0x654, R12 ;  /* 0x00000654be0c7816 */ /* 0x000fc8000000000c */
[----:B------:R0:W-:Y:S03]  /*5d20*/  SYNCS.ARRIVE.TRANS64.RED.A1T0 RZ, [R12+URZ], RZ ;  /* 0x000000ff0cff79a7 */ /* 0x0001e6000810043f */
[----:B------:R-:W-:Y:S05]  /*5d30*/  @!P0 BRA `(.L_x_1303) ;  /* 0x0000000800e88947 */ /* 0x000fea0003800000 */
.L_x_1305:
[----:B------:R-:W-:Y:S01]  /*5d40*/  BAR.SYNC.DEFER_BLOCKING 0xe, 0x100 ;  /* 0x0384000000007b1d */ /* 0x000fe20000010000 */
[C---:B01----:R-:W-:Y:S01]  /*5d50*/  IMAD R12, R17.reuse, 0x40, R195 ;  /* 0x00000040110c7824 */ /* 0x043fe200078e02c3 */
[----:B------:R-:W-:Y:S01]  /*5d60*/  R2UR UR4, R4 ;  /* 0x00000000040472ca */ /* 0x000fe200000e0000 */
[----:B------:R-:W-:Y:S01]  /*5d70*/  VIADD R17, R17, 0x1 ;  /* 0x0000000111117836 */ /* 0x000fe20000000000 */
[----:B------:R-:W-:Y:S01]  /*5d80*/  R2UR UR5, R5 ;  /* 0x00000000050572ca */ /* 0x000fe200000e0000 */
[----:B------:R-:W-:Y:S01]  /*5d90*/  IMAD R12, R12, 0x4, R2 ;  /* 0x000000040c0c7824 */ /* 0x000fe200078e0202 */
[----:B------:R-:W-:Y:S01]  /*5da0*/  ISETP.GT.AND P1, PT, R3, R0, PT ;  /* 0x000000000300720c */ /* 0x000fe20003f24270 */
[----:B------:R-:W-:Y:S01]  /*5db0*/  IMAD.MOV.U32 R15, RZ, RZ, 0x40000040 ;  /* 0x40000040ff0f7424 */ /* 0x000fe200078e00ff */
[----:B------:R-:W-:Y:S01]  /*5dc0*/  ISETP.NE.AND P0, PT, R17, 0x2, PT ;  /* 0x000000021100780c */ /* 0x000fe20003f05270 */
[----:B------:R-:W-:-:S03]  /*5dd0*/  VIADD R3, R3, 0xffffffff ;  /* 0xffffffff03037836 */ /* 0x000fc60000000000 */
[----:B------:R-:W-:Y:S01]  /*5de0*/  SEL R17, R17, RZ, P0 ;  /* 0x000000ff11117207 */ /* 0x000fe20000000000 */
        /* <DEDUP_REMOVED lines=130> */
[----:B------:R-:W-:-:S02]  /*6610*/  IMAD R12, R17, 0x1000, R20 ;  /* 0x00001000110c7824 */ /* 0x000fc400078e0214 */
[----:B------:R-:W-:Y:S02]  /*6620*/  IMAD.MOV.U32 R13, RZ, RZ, 0x40000040 ;  /* 0x40000040ff0d7424 */ /* 0x000fe400078e00ff */
[C---:B------:R-:W-:Y:S01]  /*6630*/  VIADD R14, R12.reuse, 0x80 ;  /* 0x000000800c0e7836 */ /* 0x040fe20000000000 */
[----:B------:R-:W-:Y:S01]  /*6640*/  R2UR UR6, R12 ;  /* 0x000000000c0672ca */ /* 0x000fe200000e0000 */
[----:B------:R-:W-:Y:S01]  /*6650*/  WARPGROUP.ARRIVE ;  /* 0x00000000000079c5 */ /* 0x000fe20000000000 */
[----:B------:R-:W-:Y:S01]  /*6660*/  R2UR UR7, R13 ;  /* 0x000000000d0772ca */ /* 0x000fe200000e0000 */
[----:B------:R-:W-:-:S12]  /*6670*/  IMAD.MOV.U32 R13, RZ, RZ, 0x40000040 ;  /* 0x40000040ff0d7424 */ /* 0x000fd800078e00ff */
[----:B------:R-:W-:Y:S01]  /*6680*/  HGMMA.64x256x16.F32.BF16 R24, gdesc[UR4].tnspB, R24, gsb0 ;  /* 0x43e00000041879f0 */ /* 0x000fe20008001818 */
[----:B------:R-:W-:Y:S01]  /*6690*/  R2UR UR6, R14 ;  /* 0x000000000e0672ca */ /* 0x000fe200000e0000 */
[----:B------:R-:W-:Y:S01]  /*66a0*/  VIADD R14, R12, 0x100 ;  /* 0x000001000c0e7836 */ /* 0x000fe20000000000 */
[----:B------:R-:W-:Y:S01]  /*66b0*/  R2UR UR7, R15 ;  /* 0x000000000f0772ca */ /* 0x000fe200000e0000 */
[----:B------:R-:W-:Y:S01]  /*66c0*/  IMAD.MOV.U32 R15, RZ, RZ, 0x40000040 ;  /* 0x40000040ff0f7424 */ /* 0x000fe200078e00ff */
[----:B------:R-:W-:Y:S01]  /*66d0*/  R2UR UR4, R10 ;  /* 0x000000000a0472ca */ /* 0x000fe200000e0000 */
[----:B------:R-:W-:Y:S01]  /*66e0*/  VIADD R12, R12, 0x180 ;  /* 0x000001800c0c7836 */ /* 0x000fe20000000000 */
[----:B------:R-:W-:Y:S01]  /*66f0*/  R2UR UR5, R11 ;  /* 0x000000000b0572ca */ /* 0x000fe200000e0000 */
[----:B------:R-:W-:Y:S02]  /*6700*/  WARPGROUP.DEPBAR.LE gsb0, 0x0 ;  /* 0x00008000000079c5 */ /* 0x000fe40000010000 */
[----:B------:R-:W-:-:S15]  /*6710*/  WARPGROUP.ARRIVE ;  /* 0x00000000000079c5 */ /* 0x000fde0000000000 */
[----:B------:R-:W-:-:S03]  /*6720*/  NOP ;  /* 0x0000000000007918 */ /* 0x000fc60000000000 */
[----:B------:R-:W-:Y:S01]  /*6730*/  HGMMA.64x256x16.F32.BF16 R24, gdesc[UR4].tnspB, R24, gsb0 ;  /* 0x43e00000041879f0 */ /* 0x000fe20008001818 */
[----:B------:R-:W-:Y:S02]  /*6740*/  R2UR UR6, R14 ;  /* 0x000000000e0672ca */ /* 0x000fe400000e0000 */
[----:B------:R-:W-:Y:S02]  /*6750*/  R2UR UR7, R15 ;  /* 0x000000000f0772ca */ /* 0x000fe400000e0000 */
[----:B------:R-:W-:Y:S02]  /*6760*/  R2UR UR4, R8 ;  /* 0x00000000080472ca */ /* 0x000fe400000e0000 */
        /* <DEDUP_REMOVED lines=8> */
[----:B------:R-:W-:Y:S02]  /*67f0*/  R2UR UR5, R7 ;  /* 0x00000000070572ca */ /* 0x000fe400000e0000 */
[----:B------:R-:W-:-:S04]  /*6800*/  SEL R12, RZ, 0x1, P0 ;  /* 0x00000001ff0c7807 */ /* 0x000fc80000000000 */
[----:B------:R-:W-:Y:S01]  /*6810*/  LOP3.LUT R186, R186, R12, RZ, 0x3c, !PT ;  /* 0x0000000cbaba7212 */ /* 0x000fe200078e3cff */
[----:B------:R-:W-:Y:S02]  /*6820*/  WARPGROUP.DEPBAR.LE gsb0, 0x0 ;  /* 0x00008000000079c5 */ /* 0x000fe40000010000 */
[----:B------:R-:W-:-:S12]  /*6830*/  WARPGROUP.ARRIVE ;  /* 0x00000000000079c5 */ /* 0x000fd80000000000 */
[----:B------:R-:W-:Y:S03]  /*6840*/  HGMMA.64x256x16.F32.BF16 R24, gdesc[UR4].tnspB, R24, gsb0 ;  /* 0x43e00000041879f0 */ /* 0x000fe60008001818 */
[----:B------:R-:W-:Y:S02]  /*6850*/  WARPGROUP.DEPBAR.LE gsb0, 0x0 ;  /* 0x00008000000079c5 */ /* 0x000fe40000010000 */
[----:B------:R-:W-:Y:S06]  /*6860*/  BAR.ARV 0xf, 0x100 ;  /* 0x03c4000000007b1d */ /* 0x000fec0000002000 */
[----:B------:R-:W-:Y:S05]  /*6870*/  @!P2 BRA `(.L_x_1304) ;  /* 0x000000000004a947 */ /* 0x000fea0003800000 */
[----:B------:R-:W-:Y:S01]  /*6880*/  BPT.TRAP 0x1 ;  /* 0x000000040000795c */ /* 0x000fe20000300000 */
.L_x_1304:
[----:B------:R-:W-:-:S04]  /*6890*/  IMAD R12, R17, 0x8, R2 ;  /* 0x00000008110c7824 */ /* 0x000fc800078e0202 */
[----:B------:R-:W-:-:S05]  /*68a0*/  VIADD R12, R12, 0x38860 ;  /* 0x000388600c0c7836 */ /* 0x000fca0000000000 */
[----:B------:R-:W-:-:S04]  /*68b0*/  PRMT R12, R190, 0x654, R12 ;  /* 0x00000654be0c7816 */ /* 0x000fc8000000000c */
[----:B------:R1:W-:Y:S01]  /*68c0*/  SYNCS.ARRIVE.TRANS64.RED.A1T0 RZ, [R12+URZ], RZ ;  /* 0x000000ff0cff79a7 */ /* 0x0003e2000810043f */
[----:B------:R-:W-:Y:S05]  /*68d0*/  @P1 BRA `(.L_x_1305) ;  /* 0xfffffff400181947 */ /* 0x000fea000383ffff */
.L_x_1303:
[----:B------:R-:W-:Y:S05]  /*68e0*/  BSYNC B0 ;  /* 0x0000000000007941 */ /* 0x000fea0003800000 */
.L_x_1302:
[----:B------:R-:W-:Y:S01]  /*68f0*/  BAR.SYNC.DEFER_BLOCKING 0xe, 0x100 ;  /* 0x0384000000007b1d */ /* 0x000fe20000010000 */
[C---:B------:R-:W-:Y:S01]  /*6900*/  IMAD R0, R17.reuse, 0x40, R195 ;  /* 0x0000004011007824 */ /* 0x040fe200078e02c3 */
[----:B------:R-:W-:Y:S01]  /*6910*/  PLOP3.LUT P0, PT, PT, PT, PT, 0x8, 0x0 ;  /* 0x000000000000781c */ /* 0x000fe20003f0e170 */
[----:B------:R-:W-:Y:S01]  /*6920*/  VIADD R17, R17, 0x1 ;  /* 0x0000000111117836 */ /* 0x000fe20000000000 */
[----:B------:R-:W-:Y:S01]  /*6930*/  CS2R R154, SRZ ;  /* 0x00000000009a7805 */ /* 0x000fe2000001ff00 */
[----:B------:R-:W-:-:S03]  /*6940*/  IMAD R2, R0, 0x4, R2 ;  /* 0x0000000400027824 */ /* 0x000fc600078e0202 */
[----:B------:R-:W-:-:S04]  /*6950*/  ISETP.NE.AND P1, PT, R17, 0x2, PT ;  /* 0x000000021100780c */ /* 0x000fc80003f25270 */
        /* <DEDUP_REMOVED lines=135> */
.L_x_1297:
        /* <DEDUP_REMOVED lines=31> */
.L_x_1307:
[----:B------:R-:W-:Y:S05]  /*73c0*/  BSYNC B0 ;  /* 0x0000000000007941 */ /* 0x000fea0003800000 */
.L_x_1306:
        /* <DEDUP_REMOVED lines=100> */
.L_x_1309:
[----:B------:R-:W-:Y:S05]  /*7a10*/  BSYNC B6 ;  /* 0x0000000000067941 */ /* 0x000fea0003800000 */
.L_x_1308:
        /* <DEDUP_REMOVED lines=13> */
.L_x_1313:
[----:B-1----:R1:W2:Y:S02]  /*7af0*/  SYNCS.PHASECHK.TRANS64.TRYWAIT P0, [R2+URZ+0x38800], R3 ;  /* 0x03880003020075a7 */ /* 0x0022a4000800017f */
[----:B--2---:R-:W-:Y:S05]  /*7b00*/  @!P0 NANOSLEEP.SYNCS 0x989680 ;  /* 0x009896800000895d */ /* 0x004fea0003900000 */
[----:B------:R-:W2:Y:S02]  /*7b10*/  @!P0 SYNCS.PHASECHK.TRANS64 P0, [R2+URZ+0x38800], R3 ;  /* 0x03880003020085a7 */ /* 0x000ea4000800007f */
[----:B--2---:R-:W-:Y:S05]  /*7b20*/  @!P0 BRA `(.L_x_1313) ;  /* 0xfffffffc00f08947 */ /* 0x004fea000383ffff */
.L_x_1312:
[----:B------:R-:W-:Y:S05]  /*7b30*/  BSYNC B0 ;  /* 0x0000000000007941 */ /* 0x000fea0003800000 */
.L_x_1311:
[----:B------:R-:W-:Y:S05]  /*7b40*/  BRA `(.L_x_1314) ;  /* 0x0000002000c87947 */ /* 0x000fea0003800000 */
.L_x_1310:
        /* <DEDUP_REMOVED lines=37> */
.L_x_1316:
[----:B------:R-:W-:Y:S05]  /*7da0*/  BSYNC B6 ;  /* 0x0000000000067941 */ /* 0x000fea0003800000 */
.L_x_1315:
        /* <DEDUP_REMOVED lines=11> */
.L_x_1536:
        /* <DEDUP_REMOVED lines=27> */
[----:B------:R-:W-:Y:S02]  /*8010*/  @!P2 IMAD.WIDE R4, R188, 0x2, R4 ;  /* 0x00000002bc04a825 */ /* 0x000fe400078e0204 */
        /* <DEDUP_REMOVED lines=12> */
.L_x_1321:
[----:B------:R-:W-:Y:S05]  /*80e0*/  BSYNC B1 ;  /* 0x0000000000017941 */ /* 0x000fea0003800000 */
.L_x_1320:
[----:B------:R-:W4:Y:S01]  /*80f0*/  SYNCS.PHASECHK.TRANS64.TRYWAIT P0, [R2+URZ+0x38800], R25 ;  /* 0x03880019020075a7 */ /* 0x000f22000800017f */
[----:B-1----:R-:W-:Y:S01]  /*8100*/  LOP3.LUT R3, R27, 0x18, R18, 0xf8, !PT ;  /* 0x000000181b037812 */ /* 0x002fe200078ef812 */
[----:B0----5:R-:W-:Y:S01]  /*8110*/  IMAD.MOV.U32 R13, RZ, RZ, R8 ;  /* 0x000000ffff0d7224 */ /* 0x021fe200078e0008 */
[----:B------:R-:W-:Y:S01]  /*8120*/  SHF.R.U32.HI R12, RZ, 0x3, R27 ;  /* 0x00000003ff0c7819 */ /* 0x000fe2000001161b */
[--C-:B------:R-:W-:Y:S01]  /*8130*/  IMAD.MOV.U32 R14, RZ, RZ, R9.reuse ;  /* 0x000000ffff0e7224 */ /* 0x100fe200078e0009 */
[----:B------:R-:W-:Y:S01]  /*8140*/  SHF.R.U32.HI R27, RZ, 0x10, R9 ;  /* 0x00000010ff1b7819 */ /* 0x000fe20000011609 */
[----:B--2---:R-:W-:Y:S01]  /*8150*/  IMAD.MOV.U32 R20, RZ, RZ, R5 ;  /* 0x000000ffff147224 */ /* 0x004fe200078e0005 */
[----:B------:R-:W-:Y:S01]  /*8160*/  LOP3.LUT R30, R3, R12, RZ, 0x3c, !PT ;  /* 0x0000000c031e7212 */ /* 0x000fe200078e3cff */
[----:B---3--:R-:W-:Y:S01]  /*8170*/  IMAD R24, R85, -0x40, R87 ;  /* 0xffffffc055187824 */ /* 0x008fe200078e0257 */
[----:B------:R-:W-:Y:S01]  /*8180*/  SHF.R.U64 R12, R8, 0x10, R9 ;  /* 0x00000010080c7819 */ /* 0x000fe20000001209 */
[----:B------:R-:W-:Y:S01]  /*8190*/  IMAD.MOV.U32 R8, RZ, RZ, R10 ;  /* 0x000000ffff087224 */ /* 0x000fe200078e000a */
[--C-:B------:R-:W-:Y:S01]  /*81a0*/  SHF.R.U64 R3, R10, 0x10, R11.reuse ;  /* 0x000000100a037819 */ /* 0x100fe2000000120b */
[----:B------:R-:W-:Y:S01]  /*81b0*/  IMAD.MOV.U32 R9, RZ, RZ, R11 ;  /* 0x000000ffff097224 */ /* 0x000fe200078e000b */
[--C-:B------:R-:W-:Y:S01]  /*81c0*/  SHF.R.U64 R26, R4, 0x10, R5.reuse ;  /* 0x00000010041a7819 */ /* 0x100fe20000001205 */
[----:B------:R-:W-:Y:S01]  /*81d0*/  IMAD.MOV.U32 R10, RZ, RZ, R6 ;  /* 0x000000ffff0a7224 */ /* 0x000fe200078e0006 */
[----:B----4-:R-:W-:Y:S01]  /*81e0*/  SHF.R.U32.HI R21, RZ, 0x10, R5 ;  /* 0x00000010ff157819 */ /* 0x010fe20000011605 */
[----:B------:R-:W-:Y:S01]  /*81f0*/  IMAD.MOV.U32 R15, RZ, RZ, R4 ;  /* 0x000000ffff0f7224 */ /* 0x000fe200078e0004 */
[----:B------:R-:W-:Y:S01]  /*8200*/  SHF.R.U32.HI R28, RZ, 0x10, R11 ;  /* 0x00000010ff1c7819 */ /* 0x000fe2000001160b */
[--C-:B------:R-:W-:Y:S01]  /*8210*/  IMAD.MOV.U32 R11, RZ, RZ, R7.reuse ;  /* 0x000000ffff0b7224 */ /* 0x100fe200078e0007 */
[--C-:B------:R-:W-:Y:S01]  /*8220*/  SHF.R.U64 R5, R6, 0x10, R7.reuse ;  /* 0x0000001006057819 */ /* 0x100fe20000001207 */
[----:B------:R-:W-:Y:S01]  /*8230*/  BSSY B1, `(.L_x_1322) ;  /* 0x000000f000017945 */ /* 0x000fe20003800000 */
[----:B------:R-:W-:Y:S01]  /*8240*/  SHF.R.U32.HI R6, RZ, 0x10, R7 ;  /* 0x00000010ff067819 */ /* 0x000fe20000011607 */
[----:B------:R-:W-:Y:S01]  /*8250*/  IMAD R7, R223, 0x200, R30 ;  /* 0x00000200df077824 */ /* 0x000fe200078e021e */
[----:B------:R-:W-:-:S02]  /*8260*/  PRMT R13, R13, 0x5410, R12 ;  /* 0x000054100d0d7816 */ /* 0x000fc4000000000c */
[----:B------:R-:W-:Y:S01]  /*8270*/  VIMNMX R24, R24, 0x40, PT ;  /* 0x0000004018187848 */ /* 0x000fe20003fe0100 */
[----:B------:R-:W-:Y:S01]  /*8280*/  IMAD R12, R7, 0x2, R2 ;  /* 0x00000002070c7824 */ /* 0x000fe200078e0202 */
[----:B------:R-:W-:Y:S02]  /*8290*/  PRMT R8, R8, 0x5410, R3 ;  /* 0x0000541008087816 */ /* 0x000fe40000000003 */
[----:B------:R-:W-:Y:S01]  /*82a0*/  LOP3.LUT P2, RZ, R191, 0x4, RZ, 0xc0, !PT ;  /* 0x00000004bfff7812 */ /* 0x000fe2000784c0ff */
[C---:B------:R-:W-:Y:S01]  /*82b0*/  VIADD R4, R12.reuse, 0x20400 ;  /* 0x000204000c047836 */ /* 0x040fe20000000000 */
[----:B------:R-:W-:Y:S01]  /*82c0*/  ISETP.GE.AND P1, PT, R185, R24, PT ;  /* 0x00000018b900720c */ /* 0x000fe20003f26270 */
[----:B------:R-:W-:Y:S01]  /*82d0*/  VIADD R3, R12, 0x20440 ;  /* 0x000204400c037836 */ /* 0x000fe20000000000 */
[----:B------:R-:W-:Y:S02]  /*82e0*/  PRMT R14, R14, 0x5410, R27 ;  /* 0x000054100e0e7816 */ /* 0x000fe4000000001b */
[----:B------:R-:W-:-:S02]  /*82f0*/  PRMT R9, R9, 0x5410, R28 ;  /* 0x0000541009097816 */ /* 0x000fc4000000001c */
[----:B------:R-:W-:Y:S01]  /*8300*/  PRMT R15, R15, 0x5410, R26 ;  /* 0x000054100f0f7816 */ /* 0x000fe2000000001a */
[----:B------:R-:W-:Y:S06]  /*8310*/  @!P0 BRA `(.L_x_1323) ;  /* 0x0000016400908947 */ /* 0x000fec0003800000 */
.L_x_1537:
[----:B------:R-:W-:Y:S05]  /*8320*/  BSYNC B1 ;  /* 0x0000000000017941 */ /* 0x000fea0003800000 */
.L_x_1322:
        /* <DEDUP_REMOVED lines=12> */
[C---:B------:R-:W-:Y:S01]  /*83f0*/  IMAD.U32 R29, R15.reuse, 0x10000, RZ ;  /* 0x000100000f1d7824 */ /* 0x040fe200078e00ff */
[----:B------:R-:W-:Y:S01]  /*8400*/  LOP3.LUT R32, R15, 0xffff0000, RZ, 0xc0, !PT ;  /* 0xffff00000f207812 */ /* 0x000fe200078ec0ff */
[C---:B------:R-:W-:Y:S01]  /*8410*/  IMAD.U32 R28, R13.reuse, 0x10000, RZ ;  /* 0x000100000d1c7824 */ /* 0x040fe200078e00ff */
[----:B------:R-:W-:Y:S01]  /*8420*/  LOP3.LUT R30, R13, 0xffff0000, RZ, 0xc0, !PT ;  /* 0xffff00000d1e7812 */ /* 0x000fe200078ec0ff */
[C---:B-1----:R-:W-:Y:S01]  /*8430*/  IMAD.U32 R21, R4.reuse, 0x10000, RZ ;  /* 0x0001000004157824 */ /* 0x042fe200078e00ff */
[----:B------:R-:W-:Y:S01]  /*8440*/  LOP3.LUT R4, R4, 0xffff0000, RZ, 0xc0, !PT ;  /* 0xffff000004047812 */ /* 0x000fe200078ec0ff */
[C---:B0-----:R-:W-:Y:S01]  /*8450*/  IMAD.U32 R25, R5.reuse, 0x10000, RZ ;  /* 0x0001000005197824 */ /* 0x041fe200078e00ff */
[----:B------:R-:W-:Y:S01]  /*8460*/  LOP3.LUT R5, R5, 0xffff0000, RZ, 0xc0, !PT ;  /* 0xffff000005057812 */ /* 0x000fe200078ec0ff */
[C---:B------:R-:W-:Y:S01]  /*8470*/  IMAD.U32 R26, R6.reuse, 0x10000, RZ ;  /* 0x00010000061a7824 */ /* 0x040fe200078e00ff */
[----:B------:R-:W-:Y:S01]  /*8480*/  LOP3.LUT R6, R6, 0xffff0000, RZ, 0xc0, !PT ;  /* 0xffff000006067812 */ /* 0x000fe200078ec0ff */
[C---:B------:R-:W-:Y:S01]  /*8490*/  FMUL.FTZ R34, R4.reuse, R29 ;  /* 0x0000001d04227220 */ /* 0x040fe20000410000 */
[----:B------:R-:W-:Y:S01]  /*84a0*/  FMUL.FTZ R4, R4, R28 ;  /* 0x0000001c04047220 */ /* 0x000fe20000410000 */
[----:B------:R-:W-:-:S02]  /*84b0*/  IMAD.U32 R27, R7, 0x10000, RZ ;  /* 0x00010000071b7824 */ /* 0x000fc400078e00ff */
[----:B------:R-:W-:Y:S01]  /*84c0*/  FMUL.FTZ R36, R5, R32 ;  /* 0x0000002005247220 */ /* 0x000fe20000410000 */
[C---:B------:R-:W-:Y:S01]  /*84d0*/  FFMA.FTZ R34, R21.reuse, R28, -R34 ;  /* 0x0000001c15227223 */ /* 0x040fe20000010822 */
[----:B------:R-:W-:Y:S01]  /*84e0*/  FFMA.FTZ R29, R21, R29, R4 ;  /* 0x0000001d151d7223 */ /* 0x000fe20000010004 */
[----:B------:R-:W-:Y:S01]  /*84f0*/  LOP3.LUT R7, R7, 0xffff0000, RZ, 0xc0, !PT ;  /* 0xffff000007077812 */ /* 0x000fe200078ec0ff */
[-C--:B------:R-:W-:Y:S01]  /*8500*/  FMUL.FTZ R38, R5, R30.reuse ;  /* 0x0000001e05267220 */ /* 0x080fe20000410000 */
[C---:B------:R-:W-:Y:S01]  /*8510*/  LOP3.LUT R28, R20.reuse, 0xffff0000, RZ, 0xc0, !PT ;  /* 0xffff0000141c7812 */ /* 0x040fe200078ec0ff */
[----:B------:R-:W-:Y:S01]  /*8520*/  IMAD.U32 R21, R20, 0x10000, RZ ;  /* 0x0001000014157824 */ /* 0x000fe200078e00ff */
[C---:B------:R-:W-:Y:S01]  /*8530*/  LOP3.LUT R4, R14.reuse, 0xffff0000, RZ, 0xc0, !PT ;  /* 0xffff00000e047812 */ /* 0x040fe200078ec0ff */
[----:B------:R-:W-:Y:S02]  /*8540*/  IMAD.U32 R5, R14, 0x10000, RZ ;  /* 0x000100000e057824 */ /* 0x000fe400078e00ff */
        /* <DEDUP_REMOVED lines=15> */
.L_x_1327:
[----:B------:R-:W-:Y:S05]  /*8640*/  BSYNC B2 ;  /* 0x0000000000027941 */ /* 0x000fea0003800000 */
.L_x_1326:
[----:B------:R-:W-:Y:S05]  /*8650*/  @P1 BRA `(.L_x_1325) ;  /* 0x0000000000981947 */ /* 0x000fea0003800000 */
[----:B-1----:R-:W1:Y:S01]  /*8660*/  LDS.128 R4, [R3] ;  /* 0x0000000003047984 */ /* 0x002e620000000c00 */
        /* <DEDUP_REMOVED lines=37> */
.L_x_1325:
[----:B------:R-:W-:Y:S05]  /*88c0*/  BSYNC B1 ;  /* 0x0000000000017941 */ /* 0x000fea0003800000 */
.L_x_1324:
        /* <DEDUP_REMOVED lines=13> */
[C---:B------:R-:W-:Y:S01]  /*89a0*/  IMAD.U32 R31, R20.reuse, 0x10000, RZ ;  /* 0x00010000141f7824 */ /* 0x040fe200078e00ff */
        /* <DEDUP_REMOVED lines=9> */
[----:B0-----:R-:W-:Y:S01]  /*8a40*/  FMUL.FTZ R25, R32, R5 ;  /* 0x0000000520197220 */ /* 0x001fe20000410000 */
        /* <DEDUP_REMOVED lines=22> */
.L_x_1330:
[----:B------:R-:W-:Y:S05]  /*8bb0*/  BSYNC B1 ;  /* 0x0000000000017941 */ /* 0x000fea0003800000 */
.L_x_1329:
[----:B------:R-:W-:Y:S05]  /*8bc0*/  @P1 BRA `(.L_x_1328) ;  /* 0x0000001000841947 */ /* 0x000fea0003800000 */
[----:B-1----:R-:W1:Y:S01]  /*8bd0*/  LDS.128 R4, [R3+0x1000] ;  /* 0x0010000003047984 */ /* 0x002e620000000c00 */
[----:B------:R-:W-:Y:S01]  /*8be0*/  IMAD.U32 R20, R8, 0x10000, RZ ;  /* 0x0001000008147824 */ /* 0x000fe200078e00ff */
[C---:B------:R-:W-:Y:S01]  /*8bf0*/  LOP3.LUT R27, R10.reuse, 0xffff0000, RZ, 0xc0, !PT ;  /* 0xffff00000a1b7812 */ /* 0x040fe200078ec0ff */
[----:B------:R-:W-:Y:S01]  /*8c00*/  IMAD.U32 R24, R10, 0x10000, RZ ;  /* 0x000100000a187824 */ /* 0x000fe200078e00ff */
[----:B0-----:R-:W-:Y:S02]  /*8c10*/  LOP3.LUT R25, R8, 0xffff0000, RZ, 0xc0, !PT ;  /* 0xffff000008197812 */ /* 0x001fe400078ec0ff */
        /* <DEDUP_REMOVED lines=34> */
.L_x_1318:
[----:B------:R-:W-:-:S03]  /*8e40*/  UMOV UR4, 0xffffffff ;  /* 0xffffffff00047882 */ /* 0x000fc60000000000 */
[----:B------:R-:W-:Y:S05]  /*8e50*/  BRA.DIV UR4, `(.L_x_1331) ;  /* 0x0000015a04d47947 */ /* 0x000fea000b800000 */
[----:B------:R0:W1:Y:S04]  /*8e60*/  SHFL.IDX PT, R3, R26, RZ, 0x1c1f ;  /* 0x001c1fff1a037589 */ /* 0x00006800000e0000 */
[----:B------:R0:W2:Y:S04]  /*8e70*/  SHFL.IDX PT, R20, R25, RZ, 0x1c1f ;  /* 0x001c1fff19147589 */ /* 0x0000a800000e0000 */
[----:B------:R0:W3:Y:S04]  /*8e80*/  SHFL.IDX PT, R21, R24, RZ, 0x1c1f ;  /* 0x001c1fff18157589 */ /* 0x0000e800000e0000 */
[----:B------:R0:W4:Y:S02]  /*8e90*/  SHFL.IDX PT, R14, R27, RZ, 0x1c1f ;  /* 0x001c1fff1b0e7589 */ /* 0x00012400000e0000 */
.L_x_1543:
[----:B------:R-:W5:Y:S01]  /*8ea0*/  LDL R5, [R1+0x4c] ;  /* 0x00004c0001057983 */ /* 0x000f620000100800 */
[----:B------:R-:W-:Y:S01]  /*8eb0*/  ULDC UR4, c[0x0][0x448] ;  /* 0x0001120000047ab9 */ /* 0x000fe20000000800 */
[----:B0-----:R-:W0:Y:S01]  /*8ec0*/  LDC R25, c[0x0][0x3f4] ;  /* 0x0000fd00ff197b82 */ /* 0x001e220000000800 */
[----:B------:R-:W-:Y:S01]  /*8ed0*/  IMAD R87, R87, UR4, RZ ;  /* 0x0000000457577c24 */ /* 0x000fe2000f8e02ff */
[----:B------:R-:W-:Y:S01]  /*8ee0*/  BSSY B1, `(.L_x_1332) ;  /* 0x0000017000017945 */ /* 0x000fe20003800000 */
[----:B------:R-:W-:Y:S02]  /*8ef0*/  CS2R R6, SRZ ;  /* 0x0000000000067805 */ /* 0x000fe4000001ff00 */
[----:B------:R-:W-:Y:S02]  /*8f00*/  CS2R R10, SRZ ;  /* 0x00000000000a7805 */ /* 0x000fe4000001ff00 */
[----:B------:R-:W-:Y:S02]  /*8f10*/  CS2R R8, SRZ ;  /* 0x0000000000087805 */ /* 0x000fe4000001ff00 */
[----:B------:R-:W-:-:S02]  /*8f20*/  ISETP.GE.AND P0, PT, R0, R87, PT ;  /* 0x000000570000720c */ /* 0x000fc40003f06270 */
[----:B-----5:R-:W-:-:S04]  /*8f30*/  LEA.HI R4, R5, R5, RZ, 0x1 ;  /* 0x0000000505047211 */ /* 0x020fc800078f08ff */
[----:B------:R-:W-:-:S05]  /*8f40*/  LOP3.LUT R4, R4, 0xfffffffe, RZ, 0xc0, !PT ;  /* 0xfffffffe04047812 */ /* 0x000fca00078ec0ff */
[----:B------:R-:W-:Y:S01]  /*8f50*/  IMAD.IADD R0, R5, 0x1, -R4 ;  /* 0x0000000105007824 */ /* 0x000fe200078e0a04 */
[----:B------:R-:W-:-:S04]  /*8f60*/  CS2R R4, SRZ ;  /* 0x0000000000047805 */ /* 0x000fc8000001ff00 */
[----:B------:R-:W-:Y:S01]  /*8f70*/  SHF.L.U32 R27, R0, 0x1f, RZ ;  /* 0x0000001f001b7819 */ /* 0x000fe200000006ff */
[----:B0-----:R-:W-:Y:S06]  /*8f80*/  @P0 BRA `(.L_x_1333) ;  /* 0x0000000000300947 */ /* 0x001fec0003800000 */
        /* <DEDUP_REMOVED lines=12> */
.L_x_1333:
[----:B------:R-:W-:Y:S05]  /*9050*/  BSYNC B1 ;  /* 0x0000000000017941 */ /* 0x000fea0003800000 */
.L_x_1332:
[----:B------:R-:W3:Y:S01]  /*9060*/  SYNCS.PHASECHK.TRANS64.TRYWAIT P1, [R2+URZ+0x38800], R27 ;  /* 0x0388001b020075a7 */ /* 0x000ee2000802017f */
[----:B-1----:R-:W-:Y:S01]  /*9070*/  IMAD R3, R85, -0x40, R87 ;  /* 0xffffffc055037824 */ /* 0x002fe200078e0257 */
[--C-:B-----5:R-:W-:Y:S01]  /*9080*/  SHF.R.U64 R31, R8, 0x10, R9.reuse ;  /* 0x00000010081f7819 */ /* 0x120fe20000001209 */
[----:B0-----:R-:W-:Y:S01]  /*9090*/  IMAD.MOV.U32 R12, RZ, RZ, R8 ;  /* 0x000000ffff0c7224 */ /* 0x001fe200078e0008 */
[--C-:B------:R-:W-:Y:S01]  /*90a0*/  SHF.R.U32.HI R29, RZ, 0x10, R9.reuse ;  /* 0x00000010ff1d7819 */ /* 0x100fe20000011609 */
[----:B------:R-:W-:Y:S01]  /*90b0*/  IMAD.MOV.U32 R26, RZ, RZ, R9 ;  /* 0x000000ffff1a7224 */ /* 0x000fe200078e0009 */
[----:B------:R-:W-:Y:S01]  /*90c0*/  SHF.R.U64 R8, R4, 0x10, R5 ;  /* 0x0000001004087819 */ /* 0x000fe20000001205 */
[----:B------:R-:W-:Y:S01]  /*90d0*/  IMAD.MOV.U32 R13, RZ, RZ, R10 ;  /* 0x000000ffff0d7224 */ /* 0x000fe200078e000a */
[--C-:B------:R-:W-:Y:S01]  /*90e0*/  SHF.R.U64 R10, R10, 0x10, R11.reuse ;  /* 0x000000100a0a7819 */ /* 0x100fe2000000120b */
[----:B----4-:R-:W-:Y:S01]  /*90f0*/  IMAD.MOV.U32 R14, RZ, RZ, R11 ;  /* 0x000000ffff0e7224 */ /* 0x010fe200078e000b */
[--C-:B------:R-:W-:Y:S01]  /*9100*/  SHF.R.U32.HI R9, RZ, 0x10, R5.reuse ;  /* 0x00000010ff097819 */ /* 0x100fe20000011605 */
[----:B------:R-:W-:Y:S01]  /*9110*/  IMAD.MOV.U32 R15, RZ, RZ, R4 ;  /* 0x000000ffff0f7224 */ /* 0x000fe200078e0004 */
[----:B------:R-:W-:Y:S01]  /*9120*/  ISETP.GE.AND P0, PT, R18, R25, PT ;  /* 0x000000191200720c */ /* 0x000fe20003f06270 */
[----:B--2---:R-:W-:Y:S01]  /*9130*/  IMAD.MOV.U32 R20, RZ, RZ, R5 ;  /* 0x000000ffff147224 */ /* 0x004fe200078e0005 */
[----:B------:R-:W-:Y:S01]  /*9140*/  VIMNMX R28, R3, 0x40, PT ;  /* 0x00000040031c7848 */ /* 0x000fe20003fe0100 */
[----:B---3--:R-:W-:Y:S01]  /*9150*/  IMAD.MOV.U32 R21, RZ, RZ, R6 ;  /* 0x000000ffff157224 */ /* 0x008fe200078e0006 */
[----:B------:R-:W-:Y:S01]  /*9160*/  SHF.R.U32.HI R11, RZ, 0x10, R11 ;  /* 0x00000010ff0b7819 */ /* 0x000fe2000001160b */
[--C-:B------:R-:W-:Y:S01]  /*9170*/  IMAD.MOV.U32 R24, RZ, RZ, R7.reuse ;  /* 0x000000ffff187224 */ /* 0x100fe200078e0007 */
[--C-:B------:R-:W-:Y:S01]  /*9180*/  SHF.R.U64 R4, R6, 0x10, R7.reuse ;  /* 0x0000001006047819 */ /* 0x100fe20000001207 */
[----:B------:R-:W-:Y:S01]  /*9190*/  VIADD R30, R185, 0x20 ;  /* 0x00000020b91e7836 */ /* 0x000fe20000000000 */
        /* <DEDUP_REMOVED lines=13> */
.L_x_1544:
[----:B------:R-:W-:Y:S05]  /*9270*/  BSYNC B1 ;  /* 0x0000000000017941 */ /* 0x000fea0003800000 */
.L_x_1334:
[----:B------:R-:W-:Y:S04]  /*9280*/  BSSY B1, `(.L_x_1336) ;  /* 0x000005a000017945 */ /* 0x000fe80003800000 */
[----:B------:R-:W-:Y:S05]  /*9290*/  @P2 BRA `(.L_x_1337) ;  /* 0x0000000400602947 */ /* 0x000fea0003800000 */
[----:B------:R-:W-:Y:S01]  /*92a0*/  IMAD.SHL.U32 R4, R191, 0x40, RZ ;  /* 0x00000040bf047824 */ /* 0x000fe200078e00ff */
[C---:B------:R-:W-:Y:S01]  /*92b0*/  LOP3.LUT R38, R15.reuse, 0xffff0000, RZ, 0xc0, !PT ;  /* 0xffff00000f267812 */ /* 0x040fe200078ec0ff */
[----:B------:R-:W-:Y:S02]  /*92c0*/  IMAD.IADD R5, R18, 0x1, R25 ;  /* 0x0000000112057824 */ /* 0x000fe400078e0219 */
[----:B------:R-:W-:Y:S01]  /*92d0*/  IMAD.U32 R37, R15, 0x10000, RZ ;  /* 0x000100000f257824 */ /* 0x000fe200078e00ff */
[----:B------:R-:W-:Y:S01]  /*92e0*/  LOP3.LUT R6, R4, 0x1c0, RZ, 0xc0, !PT ;  /* 0x000001c004067812 */ /* 0x000fe200078ec0ff */
[----:B------:R-:W-:-:S03]  /*92f0*/  IMAD.U32 R36, R3, 0x10000, RZ ;  /* 0x0001000003247824 */ /* 0x000fc600078e00ff */
[C---:B------:R-:W-:Y:S02]  /*9300*/  LOP3.LUT R4, R6.reuse, 0x38, R18, 0xf8, !PT ;  /* 0x0000003806047812 */ /* 0x040fe400078ef812 */
[----:B------:R-:W-:Y:S02]  /*9310*/  SHF.R.U32.HI R7, RZ, 0x3, R6 ;  /* 0x00000003ff077819 */ /* 0x000fe40000011606 */
[----:B------:R-:W-:Y:S02]  /*9320*/  LOP3.LUT R6, R6, 0x38, R5, 0xf8, !PT ;  /* 0x0000003806067812 */ /* 0x000fe400078ef805 */
[-C--:B------:R-:W-:Y:S02]  /*9330*/  LOP3.LUT R4, R4, R7.reuse, RZ, 0x3c, !PT ;  /* 0x0000000704047212 */ /* 0x080fe400078e3cff */
[----:B------:R-:W-:-:S03]  /*9340*/  LOP3.LUT R6, R6, R7, RZ, 0x3c, !PT ;  /* 0x0000000706067212 */ /* 0x000fc600078e3cff */
[C---:B------:R-:W-:Y:S02]  /*9350*/  IMAD R5, R223.reuse, 0x200, R4 ;  /* 0x00000200df057824 */ /* 0x040fe400078e0204 */
[----:B0-----:R-:W-:Y:S02]  /*9360*/  IMAD R27, R223, 0x200, R6 ;  /* 0x00000200df1b7824 */ /* 0x001fe400078e0206 */
        /* <DEDUP_REMOVED lines=16> */
[C---:B------:R-:W-:Y:S01]  /*9470*/  FMUL.FTZ R39, R7.reuse, R37 ;  /* 0x0000002507277220 */ /* 0x040fe20000410000 */
[----:B------:R-:W-:Y:S01]  /*9480*/  FMUL.FTZ R41, R7, R36 ;  /* 0x0000002407297220 */ /* 0x000fe20000410000 */
[----:B------:R-:W-:Y:S01]  /*9490*/  LOP3.LUT R7, R3, 0xffff0000, RZ, 0xc0, !PT ;  /* 0xffff000003077812 */ /* 0x000fe200078ec0ff */
[----:B------:R-:W-:Y:S01]  /*94a0*/  FMUL.FTZ R40, R8, R38 ;  /* 0x0000002608287220 */ /* 0x000fe20000410000 */
[----:B------:R-:W-:Y:S01]  /*94b0*/  FFMA.FTZ R39, R28, R36, -R39 ;  /* 0x000000241c277223 */ /* 0x000fe20000010827 */
[----:B------:R-:W-:-:S02]  /*94c0*/  IMAD.U32 R36, R21, 0x10000, RZ ;  /* 0x0001000015247824 */ /* 0x000fc400078e00ff */
[----:B------:R-:W-:Y:S01]  /*94d0*/  FFMA.FTZ R41, R28, R37, R41 ;  /* 0x000000251c297223 */ /* 0x000fe20000010029 */
[----:B------:R-:W-:Y:S02]  /*94e0*/  IMAD.U32 R28, R13, 0x10000, RZ ;  /* 0x000100000d1c7824 */ /* 0x000fe400078e00ff */
[-C--:B------:R-:W-:Y:S01]  /*94f0*/  FMUL.FTZ R8, R8, R7.reuse ;  /* 0x0000000708087220 */ /* 0x080fe20000410000 */
[----:B------:R-:W-:Y:S01]  /*9500*/  FFMA.FTZ R40, R29, R7, -R40 ;  /* 0x000000071d287223 */ /* 0x000fe20000010828 */
[C---:B------:R-:W-:Y:S01]  /*9510*/  FMUL.FTZ R42, R34.reuse, R36 ;  /* 0x00000024222a7220 */ /* 0x040fe20000410000 */
[----:B------:R-:W-:Y:S01]  /*9520*/  LOP3.LUT R37, R21, 0xffff0000, RZ, 0xc0, !PT ;  /* 0xffff000015257812 */ /* 0x000fe200078ec0ff */
[----:B------:R-:W-:Y:S01]  /*9530*/  FMUL.FTZ R43, R34, R28 ;  /* 0x0000001c222b7220 */ /* 0x000fe20000410000 */
[----:B------:R-:W-:Y:S01]  /*9540*/  LOP3.LUT R7, R13, 0xffff0000, RZ, 0xc0, !PT ;  /* 0xffff00000d077812 */ /* 0x000fe200078ec0ff */
[----:B------:R-:W-:Y:S01]  /*9550*/  FFMA.FTZ R38, R29, R38, R8 ;  /* 0x000000261d267223 */ /* 0x000fe20000010008 */
[----:B------:R-:W-:Y:S01]  /*9560*/  FFMA.FTZ R42, R5, R28, -R42 ;  /* 0x0000001c052a7223 */ /* 0x000fe2000001082a */
[----:B------:R-:W-:-:S02]  /*9570*/  IMAD.U32 R33, R9, 0x10000, RZ ;  /* 0x0001000009217824 */ /* 0x000fc400078e00ff */
[----:B------:R-:W-:Y:S01]  /*9580*/  FFMA.FTZ R43, R5, R36, R43 ;  /* 0x00000024052b7223 */ /* 0x000fe2000001002b */
[----:B------:R-:W-:Y:S01]  /*9590*/  FMUL.FTZ R28, R10, R37 ;  /* 0x000000250a1c7220 */ /* 0x000fe20000410000 */
[----:B------:R-:W-:Y:S02]  /*95a0*/  IMAD.U32 R8, R20, 0x10000, RZ ;  /* 0x0001000014087824 */ /* 0x000fe400078e00ff */
[-C--:B------:R-:W-:Y:S01]  /*95b0*/  FMUL.FTZ R34, R10, R7.reuse ;  /* 0x000000070a227220 */ /* 0x080fe20000410000 */
[----:B------:R-:W-:Y:S02]  /*95c0*/  IMAD.U32 R5, R12, 0x10000, RZ ;  /* 0x000100000c057824 */ /* 0x000fe400078e00ff */
[----:B------:R-:W-:Y:S01]  /*95d0*/  FFMA.FTZ R45, R31, R7, -R28 ;  /* 0x000000071f2d7223 */ /* 0x000fe2000001081c */
[----:B------:R-:W-:Y:S02]  /*95e0*/  IMAD.U32 R35, R11, 0x10000, RZ ;  /* 0x000100000b237824 */ /* 0x000fe400078e00ff */
[----:B------:R-:W-:Y:S01]  /*95f0*/  FMUL.FTZ R29, R33, R8 ;  /* 0x00000008211d7220 */ /* 0x000fe20000410000 */
[----:B------:R-:W-:-:S02]  /*9600*/  IMAD.U32 R10, R24, 0x10000, RZ ;  /* 0x00010000180a7824 */ /* 0x000fc400078e00ff */
[----:B------:R-:W-:Y:S01]  /*9610*/  FMUL.FTZ R33, R33, R5 ;  /* 0x0000000521217220 */ /* 0x000fe20000410000 */
[----:B------:R-:W-:Y:S02]  /*9620*/  IMAD.U32 R7, R14, 0x10000, RZ ;  /* 0x000100000e077824 */ /* 0x000fe400078e00ff */
[----:B------:R-:W-:Y:S01]  /*9630*/  FFMA.FTZ R34, R31, R37, R34 ;  /* 0x000000251f227223 */ /* 0x000fe20000010022 */
[C---:B------:R-:W-:Y:S01]  /*9640*/  FMUL.FTZ R31, R35.reuse, R10 ;  /* 0x0000000a231f7220 */ /* 0x040fe20000410000 */
[C---:B------:R-:W-:Y:S01]  /*9650*/  FFMA.FTZ R33, R30.reuse, R8, R33 ;  /* 0x000000081e217223 */ /* 0x040fe20000010021 */
[----:B------:R-:W-:Y:S01]  /*9660*/  FMUL.FTZ R37, R35, R7 ;  /* 0x0000000723257220 */ /* 0x000fe20000410000 */
        /* <DEDUP_REMOVED lines=11> */
[----:B------:R-:W-:Y:S01]  /*9720*/  F2FP.BF16.F32.PACK_AB R10, R34, R43 ;  /* 0x0000002b220a723e */ /* 0x000fe200000010ff */
[-C--:B------:R-:W-:Y:S01]  /*9730*/  FMUL.FTZ R9, R9, R5.reuse ;  /* 0x0000000509097220 */ /* 0x080fe20000410000 */
[----:B------:R-:W-:Y:S01]  /*9740*/  FFMA.FTZ R30, R4, R5, -R31 ;  /* 0x00000005041e7223 */ /* 0x000fe2000001081f */
[-C--:B------:R-:W-:Y:S01]  /*9750*/  FMUL.FTZ R11, R11, R7.reuse ;  /* 0x000000070b0b7220 */ /* 0x080fe20000410000 */
[----:B------:R-:W-:Y:S01]  /*9760*/  FFMA.FTZ R36, R6, R7, -R47 ;  /* 0x0000000706247223 */ /* 0x000fe2000001082f */
[----:B------:R-:W-:Y:S01]  /*9770*/  FFMA.FTZ R32, R4, R8, R9 ;  /* 0x0000000804207223 */ /* 0x000fe20000010009 */
[----:B------:R-:W-:Y:S01]  /*9780*/  F2FP.BF16.F32.PACK_AB R4, R40, R39 ;  /* 0x000000272804723e */ /* 0x000fe200000010ff */
[----:B------:R-:W-:Y:S01]  /*9790*/  FFMA.FTZ R28, R6, R28, R11 ;  /* 0x0000001c061c7223 */ /* 0x000fe2000001000b */
[----:B------:R-:W-:-:S02]  /*97a0*/  F2FP.BF16.F32.PACK_AB R6, R45, R42 ;  /* 0x0000002a2d06723e */ /* 0x000fc400000010ff */
[----:B------:R-:W-:Y:S02]  /*97b0*/  F2FP.BF16.F32.PACK_AB R5, R30, R29 ;  /* 0x0000001d1e05723e */ /* 0x000fe400000010ff */
[----:B------:R-:W-:Y:S02]  /*97c0*/  F2FP.BF16.F32.PACK_AB R7, R36, R35 ;  /* 0x000000232407723e */ /* 0x000fe400000010ff */
[----:B------:R-:W-:Y:S02]  /*97d0*/  F2FP.BF16.F32.PACK_AB R8, R38, R41 ;  /* 0x000000292608723e */ /* 0x000fe400000010ff */
[----:B------:R-:W-:Y:S01]  /*97e0*/  F2FP.BF16.F32.PACK_AB R9, R32, R33 ;  /* 0x000000212009723e */ /* 0x000fe200000010ff */
[----:B------:R1:W-:Y:S01]  /*97f0*/  STS.128 [R26+0x20400], R4 ;  /* 0x020400041a007388 */ /* 0x0003e20000000c00 */
[----:B------:R-:W-:-:S05]  /*9800*/  F2FP.BF16.F32.PACK_AB R11, R28, R37 ;  /* 0x000000251c0b723e */ /* 0x000fca00000010ff */
[----:B------:R1:W-:Y:S02]  /*9810*/  STS.128 [R27+0x20400], R8 ;  /* 0x020400081b007388 */ /* 0x0003e40000000c00 */
.L_x_1337:
[----:B------:R-:W-:Y:S05]  /*9820*/  BSYNC B1 ;  /* 0x0000000000017941 */ /* 0x000fea0003800000 */
.L_x_1336:
[----:B------:R-:W-:Y:S05]  /*9830*/  @P0 BRA `(.L_x_1328) ;  /* 0x0000000400680947 */ /* 0x000fea0003800000 */
[----:B------:R-:W2:Y:S01]  /*9840*/  LDL R42, [R1+0x5c] ;  /* 0x00005c00012a7983 */ /* 0x000ea20000100800 */
[----:B-1----:R-:W-:-:S04]  /*9850*/  VIADD R7, R185, 0x20 ;  /* 0x00000020b9077836 */ /* 0x002fc80000000000 */
[----:B------:R-:W-:Y:S01]  /*9860*/  IMAD.SHL.U32 R5, R7, 0x40, RZ ;  /* 0x0000004007057824 */ /* 0x000fe200078e00ff */
[----:B------:R-:W-:Y:S01]  /*9870*/  SHF.R.S32.HI R6, RZ, 0x1f, R7 ;  /* 0x0000001fff067819 */ /* 0x000fe20000011407 */
[----:B------:R-:W-:-:S03]  /*9880*/  IMAD.IADD R4, R18, 0x1, R25 ;  /* 0x0000000112047824 */ /* 0x000fc600078e0219 */
[----:B------:R-:W-:Y:S02]  /*9890*/  LEA.HI R6, R6, R7, RZ, 0x3 ;  /* 0x0000000706067211 */ /* 0x000fe400078f18ff */
[----:B------:R-:W-:-:S03]  /*98a0*/  LOP3.LUT R5, R5, 0x1c0, RZ, 0xc0, !PT ;  /* 0x000001c005057812 */ /* 0x000fc600078ec0ff */
[----:B------:R-:W-:Y:S01]  /*98b0*/  IMAD.SHL.U32 R6, R6, 0x40, RZ ;  /* 0x0000004006067824 */ /* 0x000fe200078e00ff */
[----:B------:R-:W-:Y:S02]  /*98c0*/  LOP3.LUT R4, R5, 0x38, R4, 0xf8, !PT ;  /* 0x0000003805047812 */ /* 0x000fe400078ef804 */
[----:B------:R-:W-:Y:S02]  /*98d0*/  SHF.R.U32.HI R5, RZ, 0x3, R5 ;  /* 0x00000003ff057819 */ /* 0x000fe40000011605 */
[----:B------:R-:W-:Y:S02]  /*98e0*/  LOP3.LUT R25, R6, 0xfffffe00, RZ, 0xc0, !PT ;  /* 0xfffffe0006197812 */ /* 0x000fe400078ec0ff */
[----:B------:R-:W-:-:S05]  /*98f0*/  LOP3.LUT R4, R4, R5, RZ, 0x3c, !PT ;  /* 0x0000000504047212 */ /* 0x000fca00078e3cff */
[----:B------:R-:W-:-:S04]  /*9900*/  IMAD.IADD R25, R25, 0x1, R4 ;  /* 0x0000000119197824 */ /* 0x000fc800078e0204 */
[----:B------:R-:W-:-:S05]  /*9910*/  IMAD R25, R25, 0x2, R2 ;  /* 0x0000000219197824 */ /* 0x000fca00078e0202 */
[----:B------:R-:W1:Y:S01]  /*9920*/  LDS.128 R8, [R25+0x20400] ;  /* 0x0204000019087984 */ /* 0x000e620000000c00 */
[----:B------:R-:W-:Y:S02]  /*9930*/  IMAD.U32 R36, R15, 0x10000, RZ ;  /* 0x000100000f247824 */ /* 0x000fe400078e00ff */
[----:B------:R-:W-:Y:S01]  /*9940*/  IMAD.U32 R34, R3, 0x10000, RZ ;  /* 0x0001000003227824 */ /* 0x000fe200078e00ff */
[----:B------:R-:W-:Y:S01]  /*9950*/  LOP3.LUT R38, R15, 0xffff0000, RZ, 0xc0, !PT ;  /* 0xffff00000f267812 */ /* 0x000fe200078ec0ff */
[----:B------:R-:W-:Y:S02]  /*9960*/  IMAD.U32 R41, R20, 0x10000, RZ ;  /* 0x0001000014297824 */ /* 0x000fe400078e00ff */
[----:B------:R-:W-:Y:S02]  /*9970*/  IMAD.U32 R39, R12, 0x10000, RZ ;  /* 0x000100000c277824 */ /* 0x000fe400078e00ff */
[----:B------:R-:W-:Y:S02]  /*9980*/  IMAD.U32 R40, R21, 0x10000, RZ ;  /* 0x0001000015287824 */ /* 0x000fe400078e00ff */
[C---:B-1----:R-:W-:Y:S01]  /*9990*/  IMAD.U32 R30, R8.reuse, 0x10000, RZ ;  /* 0x00010000081e7824 */ /* 0x042fe200078e00ff */
[----:B------:R-:W-:-:S03]  /*99a0*/  LOP3.LUT R8, R8, 0xffff0000, RZ, 0xc0, !PT ;  /* 0xffff000008087812 */ /* 0x000fc600078ec0ff */
[-C--:B------:R-:W-:Y:S01]  /*99b0*/  FMUL.FTZ R35, R36, R30.reuse ;  /* 0x0000001e24237220 */ /* 0x080fe20000410000 */
[----:B------:R-:W-:Y:S01]  /*99c0*/  FMUL.FTZ R15, R34, R30 ;  /* 0x0000001e220f7220 */ /* 0x000fe20000410000 */
[----:B------:R-:W-:Y:S01]  /*99d0*/  LOP3.LUT R30, R3, 0xffff0000, RZ, 0xc0, !PT ;  /* 0xffff0000031e7812 */ /* 0x000fe200078ec0ff */
[-C--:B------:R-:W-:Y:S01]  /*99e0*/  FMUL.FTZ R3, R38, R8.reuse ;  /* 0x0000000826037220 */ /* 0x080fe20000410000 */
[----:B------:R-:W-:Y:S02]  /*99f0*/  IMAD.U32 R31, R9, 0x10000, RZ ;  /* 0x00010000091f7824 */ /* 0x000fe400078e00ff */
[----:B------:R-:W-:Y:S02]  /*9a00*/  IMAD.U32 R32, R10, 0x10000, RZ ;  /* 0x000100000a207824 */ /* 0x000fe400078e00ff */
[----:B------:R-:W-:Y:S01]  /*9a10*/  FMUL.FTZ R37, R30, R8 ;  /* 0x000000081e257220 */ /* 0x000fe20000410000 */
[----:B------:R-:W-:Y:S01]  /*9a20*/  LOP3.LUT R10, R10, 0xffff0000, RZ, 0xc0, !PT ;  /* 0xffff00000a0a7812 */ /* 0x000fe200078ec0ff */
[----:B------:R-:W-:Y:S01]  /*9a30*/  IMAD.U32 R33, R11, 0x10000, RZ ;  /* 0x000100000b217824 */ /* 0x000fe200078e00ff */
[----:B------:R-:W-:-:S02]  /*9a40*/  LOP3.LUT R9, R9, 0xffff0000, RZ, 0xc0, !PT ;  /* 0xffff000009097812 */ /* 0x000fc400078ec0ff */
[----:B------:R-:W-:Y:S01]  /*9a50*/  LOP3.LUT R11, R11, 0xffff0000, RZ, 0xc0, !PT ;  /* 0xffff00000b0b7812 */ /* 0x000fe200078ec0ff */
[----:B--2---:R-:W1:Y:S02]  /*9a60*/  LDS.128 R4, [R42+0x20400] ;  /* 0x020400002a047984 */ /* 0x004e640000000c00 */
[C---:B-1----:R-:W-:Y:S01]  /*9a70*/  IMAD.U32 R26, R4.reuse, 0x10000, RZ ;  /* 0x00010000041a7824 */ /* 0x042fe200078e00ff */
[----:B------:R-:W-:Y:S01]  /*9a80*/  LOP3.LUT R4, R4, 0xffff0000, RZ, 0xc0, !PT ;  /* 0xffff000004047812 */ /* 0x000fe200078ec0ff */
[----:B0-----:R-:W-:Y:S02]  /*9a90*/  IMAD.U32 R27, R5, 0x10000, RZ ;  /* 0x00010000051b7824 */ /* 0x001fe400078e00ff */
[-C--:B------:R-:W-:Y:S01]  /*9aa0*/  FFMA.FTZ R35, R34, R26.reuse, -R35 ;  /* 0x0000001a22237223 */ /* 0x080fe20000010823 */
[----:B------:R-:W-:Y:S01]  /*9ab0*/  FFMA.FTZ R15, R36, R26, R15 ;  /* 0x0000001a240f7223 */ /* 0x000fe2000001000f */
[-C--:B------:R-:W-:Y:S01]  /*9ac0*/  FFMA.FTZ R8, R30, R4.reuse, -R3 ;  /* 0x000000041e087223 */ /* 0x080fe20000010803 */
[----:B------:R-:W-:Y:S01]  /*9ad0*/  FFMA.FTZ R26, R38, R4, R37 ;  /* 0x00000004261a7223 */ /* 0x000fe20000010025 */
[----:B------:R-:W-:-:S02]  /*9ae0*/  IMAD.U32 R28, R6, 0x10000, RZ ;  /* 0x00010000061c7824 */ /* 0x000fc400078e00ff */
[-C--:B------:R-:W-:Y:S01]  /*9af0*/  FMUL.FTZ R30, R41, R31.reuse ;  /* 0x0000001f291e7220 */ /* 0x080fe20000410000 */
[----:B------:R-:W-:Y:S01]  /*9b00*/  FMUL.FTZ R34, R39, R31 ;  /* 0x0000001f27227220 */ /* 0x000fe20000410000 */
[C---:B------:R-:W-:Y:S02]  /*9b10*/  IMAD.U32 R4, R13.reuse, 0x10000, RZ ;  /* 0x000100000d047824 */ /* 0x040fe400078e00ff */
[-C--:B------:R-:W-:Y:S01]  /*9b20*/  FMUL.FTZ R3, R40, R32.reuse ;  /* 0x0000002028037220 */ /* 0x080fe20000410000 */
[----:B------:R-:W-:Y:S02]  /*9b30*/  LOP3.LUT R36, R13, 0xffff0000, RZ, 0xc0, !PT ;  /* 0xffff00000d247812 */ /* 0x000fe400078ec0ff */
[----:B------:R-:W-:Y:S01]  /*9b40*/  LOP3.LUT R38, R21, 0xffff0000, RZ, 0xc0, !PT ;  /* 0xffff000015267812 */ /* 0x000fe200078ec0ff */
[----:B------:R-:W-:Y:S01]  /*9b50*/  IMAD.U32 R37, R24, 0x10000, RZ ;  /* 0x0001000018257824 */ /* 0x000fe200078e00ff */
[----:B------:R-:W-:Y:S01]  /*9b60*/  LOP3.LUT R6, R6, 0xffff0000, RZ, 0xc0, !PT ;  /* 0xffff000006067812 */ /* 0x000fe200078ec0ff */
[-C--:B------:R-:W-:Y:S01]  /*9b70*/  FFMA.FTZ R30, R39, R27.reuse, -R30 ;  /* 0x0000001b271e7223 */ /* 0x080fe2000001081e */
[----:B------:R-:W-:Y:S01]  /*9b80*/  FFMA.FTZ R34, R41, R27, R34 ;  /* 0x0000001b29227223 */ /* 0x000fe20000010022 */
[C---:B------:R-:W-:Y:S01]  /*9b90*/  FMUL.FTZ R21, R4.reuse, R32 ;  /* 0x0000002004157220 */ /* 0x040fe20000410000 */
[----:B------:R-:W-:Y:S01]  /*9ba0*/  FFMA.FTZ R13, R4, R28, -R3 ;  /* 0x0000001c040d7223 */ /* 0x000fe20000010803 */
[-C--:B------:R-:W-:Y:S01]  /*9bb0*/  FMUL.FTZ R3, R38, R10.reuse ;  /* 0x0000000a26037220 */ /* 0x080fe20000410000 */
[----:B------:R-:W-:Y:S01]  /*9bc0*/  FMUL.FTZ R27, R36, R10 ;  /* 0x0000000a241b7220 */ /* 0x000fe20000410000 */
[----:B------:R-:W-:-:S02]  /*9bd0*/  IMAD.U32 R31, R14, 0x10000, RZ ;  /* 0x000100000e1f7824 */ /* 0x000fc400078e00ff */
[-C--:B------:R-:W-:Y:S01]  /*9be0*/  FMUL.FTZ R4, R37, R33.reuse ;  /* 0x0000002125047220 */ /* 0x080fe20000410000 */
[----:B------:R-:W-:Y:S02]  /*9bf0*/  IMAD.U32 R29, R7, 0x10000, RZ ;  /* 0x00010000071d7824 */ /* 0x000fe400078e00ff */
[----:B------:R-:W-:Y:S01]  /*9c00*/  FFMA.FTZ R10, R40, R28, R21 ;  /* 0x0000001c280a7223 */ /* 0x000fe20000010015 */
[-C--:B------:R-:W-:Y:S01]  /*9c10*/  FFMA.FTZ R28, R36, R6.reuse, -R3 ;  /* 0x00000006241c7223 */ /* 0x080fe20000010803 */
[----:B------:R-:W-:Y:S01]  /*9c20*/  FFMA.FTZ R27, R38, R6, R27 ;  /* 0x00000006261b7223 */ /* 0x000fe2000001001b */
[C---:B------:R-:W-:Y:S01]  /*9c30*/  FMUL.FTZ R6, R31.reuse, R33 ;  /* 0x000000211f067220 */ /* 0x040fe20000410000 */
[----:B------:R-:W-:Y:S01]  /*9c40*/  FFMA.FTZ R21, R31, R29, -R4 ;  /* 0x0000001d1f157223 */ /* 0x000fe20000010804 */
[----:B------:R-:W-:Y:S02]  /*9c50*/  LOP3.LUT R33, R20, 0xffff0000, RZ, 0xc0, !PT ;  /* 0xffff000014217812 */ /* 0x000fe400078ec0ff */
[----:B------:R-:W-:-:S02]  /*9c60*/  LOP3.LUT R39, R24, 0xffff0000, RZ, 0xc0, !PT ;  /* 0xffff000018277812 */ /* 0x000fc400078ec0ff */
[----:B------:R-:W-:Y:S02]  /*9c70*/  LOP3.LUT R3, R12, 0xffff0000, RZ, 0xc0, !PT ;  /* 0xffff00000c037812 */ /* 0x000fe400078ec0ff */
[----:B------:R-:W-:Y:S01]  /*9c80*/  LOP3.LUT R31, R14, 0xffff0000, RZ, 0xc0, !PT ;  /* 0xffff00000e1f7812 */ /* 0x000fe200078ec0ff */
[----:B------:R-:W-:Y:S01]  /*9c90*/  FFMA.FTZ R29, R37, R29, R6 ;  /* 0x0000001d251d7223 */ /* 0x000fe20000010006 */
[----:B------:R-:W-:Y:S01]  /*9ca0*/  LOP3.LUT R5, R5, 0xffff0000, RZ, 0xc0, !PT ;  /* 0xffff000005057812 */ /* 0x000fe200078ec0ff */
[----:B------:R-:W-:Y:S01]  /*9cb0*/  FMUL.FTZ R4, R33, R9 ;  /* 0x0000000921047220 */ /* 0x000fe20000410000 */
[----:B------:R-:W-:Y:S01]  /*9cc0*/  LOP3.LUT R7, R7, 0xffff0000, RZ, 0xc0, !PT ;  /* 0xffff000007077812 */ /* 0x000fe200078ec0ff */
[----:B------:R-:W-:Y:S01]  /*9cd0*/  FMUL.FTZ R12, R39, R11 ;  /* 0x0000000b270c7220 */ /* 0x000fe20000410000 */
        /* <DEDUP_REMOVED lines=9> */
[----:B------:R-:W-:Y:S02]  /*9d70*/  F2FP.BF16.F32.PACK_AB R7, R12, R21 ;  /* 0x000000150c07723e */ /* 0x000fe400000010ff */
[----:B------:R-:W-:Y:S02]  /*9d80*/  F2FP.BF16.F32.PACK_AB R10, R27, R10 ;  /* 0x0000000a1b0a723e */ /* 0x000fe400000010ff */
[----:B------:R-:W-:Y:S02]  /*9d90*/  F2FP.BF16.F32.PACK_AB R8, R26, R15 ;  /* 0x0000000f1a08723e */ /* 0x000fe400000010ff */
[----:B------:R-:W-:-:S02]  /*9da0*/  F2FP.BF16.F32.PACK_AB R9, R9, R34 ;  /* 0x000000220909723e */ /* 0x000fc400000010ff */
[----:B------:R-:W-:Y:S01]  /*9db0*/  F2FP.BF16.F32.PACK_AB R11, R14, R29 ;  /* 0x0000001d0e0b723e */ /* 0x000fe200000010ff */
[----:B------:R3:W-:Y:S04]  /*9dc0*/  STS.128 [R42+0x20400], R4 ;  /* 0x020400042a007388 */ /* 0x0007e80000000c00 */
[----:B------:R3:W-:Y:S02]  /*9dd0*/  STS.128 [R25+0x20400], R8 ;  /* 0x0204000819007388 */ /* 0x0007e40000000c00 */
.L_x_1328:
[----:B------:R-:W-:Y:S05]  /*9de0*/  BSYNC B0 ;  /* 0x0000000000007941 */ /* 0x000fea0003800000 */
.L_x_1317:
        /* <DEDUP_REMOVED lines=8> */
.L_x_1314:
[----:B012---:R-:W-:-:S05]  /*9e70*/  IMAD.U32 R3, RZ, RZ, UR37 ;  /* 0x00000025ff037e24 */ /* 0x007fca000f8e00ff */
[----:B------:R-:W-:-:S13]  /*9e80*/  ISETP.NE.AND P0, PT, R3, 0x3, PT ;  /* 0x000000030300780c */ /* 0x000fda0003f05270 */
[----:B------:R-:W-:Y:S05]  /*9e90*/  @!P0 BRA `(.L_x_1338) ;  /* 0x0000000000048947 */ /* 0x000fea0003800000 */
[----:B------:R-:W-:Y:S01]  /*9ea0*/  BPT.TRAP 0x1 ;  /* 0x000000040000795c */ /* 0x000fe20000300000 */
.L_x_1338:
[----:B------:R-:W-:Y:S01]  /*9eb0*/  IMAD R13, R17, 0x8, R2 ;  /* 0x00000008110d7824 */ /* 0x000fe200078e0202 */
[----:B------:R-:W-:-:S04]  /*9ec0*/  SHF.L.U32 R12, R186, 0x1f, RZ ;  /* 0x0000001fba0c7819 */ /* 0x000fc800000006ff */
[----:B------:R0:W1:Y:S01]  /*9ed0*/  SYNCS.PHASECHK.TRANS64.TRYWAIT P1, [R13+URZ+0x38830], R12 ;  /* 0x0388300c0d0075a7 */ /* 0x000062000802017f */
[----:B------:R-:W-:Y:S05]  /*9ee0*/  @!P0 BRA `(.L_x_1339) ;  /* 0x0000000000048947 */ /* 0x000fea0003800000 */
[----:B------:R-:W-:Y:S01]  /*9ef0*/  BPT.TRAP 0x1 ;  /* 0x000000040000795c */ /* 0x000fe20000300000 */
.L_x_1339:
[C---:B------:R-:W-:Y:S02]  /*9f00*/  VIADD R3, R2.reuse, 0x22400 ;  /* 0x0002240002037836 */ /* 0x040fe40000000000 */
[----:B---3--:R-:W-:-:S03]  /*9f10*/  VIADD R4, R2, 0x20400 ;  /* 0x0002040002047836 */ /* 0x008fc60000000000 */
[----:B------:R-:W-:Y:S02]  /*9f20*/  SHF.R.U32.HI R3, RZ, 0x4, R3 ;  /* 0x00000004ff037819 */ /* 0x000fe40000011603 */
[----:B------:R-:W-:Y:S02]  /*9f30*/  SHF.R.U32.HI R4, RZ, 0x4, R4 ;  /* 0x00000004ff047819 */ /* 0x000fe40000011604 */
[----:B------:R-:W-:Y:S02]  /*9f40*/  LOP3.LUT R3, R3, 0x3fff, RZ, 0xc0, !PT ;  /* 0x00003fff03037812 */ /* 0x000fe400078ec0ff */
[----:B------:R-:W-:Y:S02]  /*9f50*/  LOP3.LUT R4, R4, 0x3fff, RZ, 0xc0, !PT ;  /* 0x00003fff04047812 */ /* 0x000fe400078ec0ff */
[----:B------:R-:W-:Y:S01]  /*9f60*/  LOP3.LUT R219, R3, 0x10000, RZ, 0xfc, !PT ;  /* 0x0001000003db7812 */ /* 0x000fe200078efcff */
[----:B-1----:R-:W-:Y:S06]  /*9f70*/  @P1 BRA `(.L_x_1340) ;  /* 0x0000000000081947 */ /* 0x002fec0003800000 */
[----:B------:R-:W1:Y:S02]  /*9f80*/  SYNCS.PHASECHK.TRANS64.TRYWAIT P1, [R13+URZ+0x38830], R12 ;  /* 0x0388300c0d0075a7 */ /* 0x000e64000802017f */
[----:B-1----:R-:W-:Y:S05]  /*9f90*/  @!P1 BRA `(.L_x_1341) ;  /* 0x0000014c00089947 */ /* 0x002fea0003800000 */
.L_x_1340:
[----:B------:R-:W-:Y:S01]  /*9fa0*/  IMAD R10, R17, 0x200, R219 ;  /* 0x00000200110a7824 */ /* 0x000fe200078e02db */
        /* <DEDUP_REMOVED lines=11> */
[----:B------:R-:W-:Y:S01]  /*a060*/  IMAD.MOV.U32 R5, RZ, RZ, 0x40000040 ;  /* 0x40000040ff057424 */ /* 0x000fe200078e00ff */
[----:B------:R-:W-:Y:S01]  /*a070*/  SHF.L.U32 R3, R0, 0x1f, RZ ;  /* 0x0000001f00037819 */ /* 0x000fe200000006ff */
[----:B------:R-:W-:Y:S01]  /*a080*/  IMAD.MOV.U32 R7, RZ, RZ, 0x40000040 ;  /* 0x40000040ff077424 */ /* 0x000fe200078e00ff */
[----:B------:R-:W-:Y:S01]  /*a090*/  BSSY B0, `(.L_x_1342) ;  /* 0x0000022000007945 */ /* 0x000fe20003800000 */
[----:B------:R-:W-:-:S02]  /*a0a0*/  VIADD R14, R10, 0x4 ;  /* 0x000000040a0e7836 */ /* 0x000fc40000000000 */
[----:B------:R-:W-:Y:S02]  /*a0b0*/  IMAD.MOV.U32 R15, RZ, RZ, 0x40000040 ;  /* 0x40000040ff0f7424 */ /* 0x000fe400078e00ff */
[----:B------:R-:W-:Y:S02]  /*a0c0*/  VIADD R10, R10, 0x6 ;  /* 0x000000060a0a7836 */ /* 0x000fe40000000000 */
[----:B------:R-:W-:Y:S02]  /*a0d0*/  IMAD.MOV.U32 R9, RZ, RZ, 0x40000040 ;  /* 0x40000040ff097424 */ /* 0x000fe400078e00ff */
[----:B------:R-:W-:Y:S01]  /*a0e0*/  HGMMA.64x64x16.F32.BF16 R24, gdesc[UR4], RZ, !UPT, gsb0 ;  /* 0x00e00000041879f0 */ /* 0x000fe2000c0018ff */
[----:B------:R-:W-:Y:S01]  /*a0f0*/  R2UR UR4, R4 ;  /* 0x00000000040472ca */ /* 0x000fe200000e0000 */
[----:B------:R-:W-:Y:S01]  /*a100*/  IMAD.MOV.U32 R11, RZ, RZ, 0x40000040 ;  /* 0x40000040ff0b7424 */ /* 0x000fe200078e00ff */
[----:B------:R-:W-:Y:S02]  /*a110*/  R2UR UR5, R5 ;  /* 0x00000000050572ca */ /* 0x000fe400000e0000 */
[----:B------:R-:W-:Y:S01]  /*a120*/  R2UR UR6, R6 ;  /* 0x00000000060672ca */ /* 0x000fe200000e0000 */
[----:B------:R-:W-:Y:S01]  /*a130*/  VIADD R6, R8, 0x4 ;  /* 0x0000000408067836 */ /* 0x000fe20000000000 */
[----:B------:R-:W-:Y:S01]  /*a140*/  R2UR UR7, R7 ;  /* 0x00000000070772ca */ /* 0x000fe200000e0000 */
[----:B------:R-:W-:-:S02]  /*a150*/  IMAD.MOV.U32 R7, RZ, RZ, 0x40000040 ;  /* 0x40000040ff077424 */ /* 0x000fc400078e00ff */
        /* <DEDUP_REMOVED lines=19> */
[----:B------:R-:W2:Y:S02]  /*a290*/  SYNCS.PHASECHK.TRANS64.TRYWAIT P1, [R2+URZ+0x38810], R3 ;  /* 0x03881003020075a7 */ /* 0x000ea4000802017f */
[----:B--2---:R-:W-:Y:S05]  /*a2a0*/  @!P1 BRA `(.L_x_1343) ;  /* 0x0000014800589947 */ /* 0x004fea0003800000 */
.L_x_1545:
[----:B------:R-:W-:Y:S05]  /*a2b0*/  BSYNC B0 ;  /* 0x0000000000007941 */ /* 0x000fea0003800000 */
.L_x_1342:
[----:B------:R-:W-:Y:S05]  /*a2c0*/  @!P0 BRA `(.L_x_1344) ;  /* 0x0000000000048947 */ /* 0x000fea0003800000 */
[----:B------:R-:W-:Y:S01]  /*a2d0*/  BPT.TRAP 0x1 ;  /* 0x000000040000795c */ /* 0x000fe20000300000 */
.L_x_1344:
[----:B------:R3:W4:Y:S01]  /*a2e0*/  SYNCS.PHASECHK.TRANS64.TRYWAIT P1, [R13+URZ+0x38850], R12 ;  /* 0x0388500c0d0075a7 */ /* 0x000722000802017f */
[----:B------:R-:W-:Y:S05]  /*a2f0*/  @!P0 BRA `(.L_x_1345) ;  /* 0x0000000000048947 */ /* 0x000fea0003800000 */
[----:B------:R-:W-:Y:S01]  /*a300*/  BPT.TRAP 0x1 ;  /* 0x000000040000795c */ /* 0x000fe20000300000 */
.L_x_1345:
[C---:B------:R-:W-:Y:S02]  /*a310*/  VIADD R0, R2.reuse, 0x400 ;  /* 0x0000040002007836 */ /* 0x040fe40000000000 */
[----:B--2---:R-:W-:-:S03]  /*a320*/  VIADD R3, R2, 0x26400 ;  /* 0x0002640002037836 */ /* 0x004fc60000000000 */
[----:B------:R-:W-:Y:S02]  /*a330*/  SHF.R.U32.HI R0, RZ, 0x4, R0 ;  /* 0x00000004ff007819 */ /* 0x000fe40000011600 */
[----:B------:R-:W-:Y:S02]  /*a340*/  SHF.R.U32.HI R3, RZ, 0x4, R3 ;  /* 0x00000004ff037819 */ /* 0x000fe40000011603 */
[----:B------:R-:W-:Y:S02]  /*a350*/  LOP3.LUT R0, R0, 0x3fff, RZ, 0xc0, !PT ;  /* 0x00003fff00007812 */ /* 0x000fe400078ec0ff */
[----:B------:R-:W-:Y:S02]  /*a360*/  LOP3.LUT R3, R3, 0x3fff, RZ, 0xc0, !PT ;  /* 0x00003fff03037812 */ /* 0x000fe400078ec0ff */
[----:B------:R-:W-:Y:S01]  /*a370*/  LOP3.LUT R220, R0, 0x10000, RZ, 0xfc, !PT ;  /* 0x0001000000dc7812 */ /* 0x000fe200078efcff */
[----:B----4-:R-:W-:Y:S06]  /*a380*/  @P1 BRA `(.L_x_1346) ;  /* 0x0000000000081947 */ /* 0x010fec0003800000 */
[----:B------:R-:W2:Y:S02]  /*a390*/  SYNCS.PHASECHK.TRANS64.TRYWAIT P1, [R13+URZ+0x38850], R12 ;  /* 0x0388500c0d0075a7 */ /* 0x000ea4000802017f */
[----:B--2---:R-:W-:Y:S05]  /*a3a0*/  @!P1 BRA `(.L_x_1347) ;  /* 0x00000148002c9947 */ /* 0x004fea0003800000 */
.L_x_1346:
[----:B------:R-:W-:Y:S01]  /*a3b0*/  LOP3.LUT R0, R3, 0x10000, RZ, 0xfc, !PT ;  /* 0x0001000003007812 */ /* 0x000fe200078efcff */
[----:B------:R-:W-:Y:S01]  /*a3c0*/  IMAD R10, R17, 0x1000, R220 ;  /* 0x00001000110a7824 */ /* 0x000fe200078e02dc */
[----:B------:R-:W-:Y:S05]  /*a3d0*/  WARPSYNC.ALL ;  /* 0x0000000000007948 */ /* 0x000fea0003800000 */
[----:B------:R-:W-:Y:S01]  /*a3e0*/  IMAD.MOV.U32 R14, RZ, RZ, R0 ;  /* 0x000000ffff0e7224 */ /* 0x000fe200078e0000 */
[----:B------:R-:W-:Y:S01]  /*a3f0*/  R2UR UR6, R10 ;  /* 0x000000000a0672ca */ /* 0x000fe200000e0000 */
[----:B------:R-:W-:Y:S01]  /*a400*/  IMAD.MOV.U32 R15, RZ, RZ, 0x40000040 ;  /* 0x40000040ff0f7424 */ /* 0x000fe200078e00ff */
[----:B------:R-:W-:Y:S01]  /*a410*/  WARPGROUP.ARRIVE ;  /* 0x00000000000079c5 */ /* 0x000fe20000000000 */
[----:B------:R-:W-:Y:S01]  /*a420*/  IMAD.MOV.U32 R11, RZ, RZ, 0x40000040 ;  /* 0x40000040ff0b7424 */ /* 0x000fe200078e00ff */
[----:B------:R-:W-:Y:S01]  /*a430*/  R2UR UR4, R14 ;  /* 0x000000000e0472ca */ /* 0x000fe200000e0000 */
[----:B------:R-:W-:Y:S01]  /*a440*/  VIADD R14, R0, 0x2 ;  /* 0x00000002000e7836 */ /* 0x000fe20000000000 */
[----:B------:R-:W-:Y:S01]  /*a450*/  R2UR UR5, R15 ;  /* 0x000000000f0572ca */ /* 0x000fe200000e0000 */
[----:B------:R-:W-:Y:S01]  /*a460*/  VIADD R20, R10, 0x2 ;  /* 0x000000020a147836 */ /* 0x000fe20000000000 */
[----:B------:R-:W-:Y:S01]  /*a470*/  R2UR UR7, R11 ;  /* 0x000000000b0772ca */ /* 0x000fe200000e0000 */
[----:B------:R-:W-:Y:S01]  /*a480*/  IMAD.MOV.U32 R15, RZ, RZ, 0x40000040 ;  /* 0x40000040ff0f7424 */ /* 0x000fe200078e00ff */
[----:B------:R-:W4:Y:S01]  /*a490*/  S2R R56, SR_TID.X ;  /* 0x0000000000387919 */ /* 0x000f220000002100 */
[----:B------:R-:W-:-:S02]  /*a4a0*/  IMAD.MOV.U32 R21, RZ, RZ, 0x40000040 ;  /* 0x40000040ff157424 */ /* 0x000fc400078e00ff */
[----:B------:R-:W-:Y:S02]  /*a4b0*/  VIADD R58, R10, 0x800 ;  /* 0x000008000a3a7836 */ /* 0x000fe40000000000 */
[----:B0123--:R-:W-:-:S06]  /*a4c0*/  IMAD.MOV.U32 R12, RZ, RZ, 0x4 ;  /* 0x00000004ff0c7424 */ /* 0x00ffcc00078e00ff */
[----:B------:R-:W-:Y:S01]  /*a4d0*/  HGMMA.64x64x16.F32.BF16 R24, gdesc[UR4], R24, gsb0 ;  /* 0x00e00000041879f0 */ /* 0x000fe20008001818 */
        /* <DEDUP_REMOVED lines=8> */
[----:B----4-:R-:W-:-:S05]  /*a560*/  SHF.R.U32.HI R56, RZ, 0x7, R56 ;  /* 0x00000007ff387819 */ /* 0x010fca0000011638 */
[----:B------:R0:W1:Y:S02]  /*a570*/  SHFL.IDX PT, R3, R56, RZ, 0x1f ;  /* 0x00001fff38037589 */ /* 0x00006400000e0000 */
[----:B0-----:R-:W-:Y:S01]  /*a580*/  VIADD R56, R0, 0x800 ;  /* 0x0000080000387836 */ /* 0x001fe20000000000 */
[----:B-1----:R-:W-:-:S04]  /*a590*/  ISETP.GT.AND P1, PT, R3, 0x7f, PT ;  /* 0x0000007f0300780c */ /* 0x002fc80003f24270 */
[----:B------:R-:W-:Y:S02]  /*a5a0*/  SEL R3, RZ, 0x2, !P1 ;  /* 0x00000002ff037807 */ /* 0x000fe40004800000 */
[C---:B------:R-:W-:Y:S02]  /*a5b0*/  SEL R11, R12.reuse, 0x2, P1 ;  /* 0x000000020c0b7807 */ /* 0x040fe40000800000 */
[----:B------:R-:W-:Y:S01]  /*a5c0*/  SEL R12, R12, 0x6, !P1 ;  /* 0x000000060c0c7807 */ /* 0x000fe20004800000 */
[----:B------:R-:W-:Y:S02]  /*a5d0*/  WARPGROUP.DEPBAR.LE gsb0, 0x0 ;  /* 0x00008000000079c5 */ /* 0x000fe40000010000 */
[----:B------:R-:W-:-:S06]  /*a5e0*/  WARPGROUP.ARRIVE ;  /* 0x00000000000079c5 */ /* 0x000fcc0000000000 */
        /* <DEDUP_REMOVED lines=9> */
[----:B------:R-:W-:Y:S02]  /*a680*/  WARPGROUP.DEPBAR.LE gsb0, 0x0 ;  /* 0x00008000000079c5 */ /* 0x000fe40000010000 */
[----:B------:R-:W-:-:S09]  /*a690*/  WARPGROUP.ARRIVE ;  /* 0x00000000000079c5 */ /* 0x000fd20000000000 */
        /* <DEDUP_REMOVED lines=134> */
[----:B------:R-:W-:Y:S01]  /*af00*/  IMAD.IADD R14, R3, 0x1, R58 ;  /* 0x00000001030e7824 */ /* 0x000fe200078e023a */
[----:B------:R-:W-:Y:S01]  /*af10*/  R2UR UR5, R15 ;  /* 0x000000000f0572ca */ /* 0x000fe200000e0000 */
[----:B------:R-:W-:Y:S01]  /*af20*/  IMAD.MOV.U32 R15, RZ, RZ, 0x40000040 ;  /* 0x40000040ff0f7424 */ /* 0x000fe200078e00ff */
[----:B------:R-:W-:Y:S01]  /*af30*/  R2UR UR6, R20 ;  /* 0x00000000140672ca */ /* 0x000fe200000e0000 */
[----:B------:R-:W-:Y:S01]  /*af40*/  IMAD.IADD R20, R3, 0x1, R56 ;  /* 0x0000000103147824 */ /* 0x000fe200078e0238 */
[----:B------:R-:W-:Y:S01]  /*af50*/  R2UR UR7, R21 ;  /* 0x00000000150772ca */ /* 0x000fe200000e0000 */
[----:B------:R-:W-:Y:S01]  /*af60*/  IMAD.MOV.U32 R21, RZ, RZ, 0x40000040 ;  /* 0x40000040ff157424 */ /* 0x000fe200078e00ff */
[----:B------:R-:W-:Y:S02]  /*af70*/  WARPGROUP.DEPBAR.LE gsb0, 0x0 ;  /* 0x00008000000079c5 */ /* 0x000fe40000010000 */
[----:B------:R-:W-:-:S09]  /*af80*/  WARPGROUP.ARRIVE ;  /* 0x00000000000079c5 */ /* 0x000fd20000000000 */
[----:B------:R-:W-:Y:S01]  /*af90*/  HGMMA.64x64x16.F32.BF16 R24, gdesc[UR4], R24, gsb0 ;  /* 0x00e00000041879f0 */ /* 0x000fe20008001818 */
[----:B------:R-:W-:Y:S01]  /*afa0*/  R2UR UR6, R14 ;  /* 0x000000000e0672ca */ /* 0x000fe200000e0000 */
[--C-:B------:R-:W-:Y:S01]  /*afb0*/  IMAD.IADD R14, R58, 0x1, R11.reuse ;  /* 0x000000013a0e7824 */ /* 0x100fe200078e020b */
        /* <DEDUP_REMOVED lines=16> */
[----:B------:R-:W-:Y:S02]  /*b0c0*/  IMAD.MOV.U32 R21, RZ, RZ, 0x40000040 ;  /* 0x40000040ff157424 */ /* 0x000fe400078e00ff */
[----:B------:R-:W-:-:S02]  /*b0d0*/  VIADD R56, R0, 0xa00 ;  /* 0x00000a0000387836 */ /* 0x000fc40000000000 */
[----:B------:R-:W-:Y:S01]  /*b0e0*/  VIADD R58, R10, 0xa00 ;  /* 0x00000a000a3a7836 */ /* 0x000fe20000000000 */
[----:B------:R-:W-:Y:S02]  /*b0f0*/  WARPGROUP.DEPBAR.LE gsb0, 0x0 ;  /* 0x00008000000079c5 */ /* 0x000fe40000010000 */
[----:B------:R-:W-:-:S06]  /*b100*/  WARPGROUP.ARRIVE ;  /* 0x00000000000079c5 */ /* 0x000fcc0000000000 */
[----:B------:R-:W-:Y:S01]  /*b110*/  HGMMA.64x64x16.F32.BF16 R24, gdesc[UR4], R24, gsb0 ;  /* 0x00e00000041879f0 */ /* 0x000fe20008001818 */
[----:B------:R-:W-:Y:S01]  /*b120*/  R2UR UR4, R14 ;  /* 0x000000000e0472ca */ /* 0x000fe200000e0000 */
[----:B------:R-:W-:Y:S01]  /*b130*/  IMAD.MOV.U32 R14, RZ, RZ, 0x28 ;  /* 0x00000028ff0e7424 */ /* 0x000fe200078e00ff */
[----:B------:R-:W-:Y:S01]  /*b140*/  R2UR UR5, R15 ;  /* 0x000000000f0572ca */ /* 0x000fe200000e0000 */
[----:B------:R-:W-:Y:S01]  /*b150*/  IMAD.MOV.U32 R15, RZ, RZ, 0xa00 ;  /* 0x00000a00ff0f7424 */ /* 0x000fe200078e00ff */
[----:B------:R-:W-:Y:S02]  /*b160*/  R2UR UR6, R20 ;  /* 0x00000000140672ca */ /* 0x000fe400000e0000 */
[----:B------:R-:W-:Y:S02]  /*b170*/  R2UR UR7, R21 ;  /* 0x00000000150772ca */ /* 0x000fe400000e0000 */
[----:B------:R-:W-:Y:S02]  /*b180*/  SEL R14, R14, 0x26, P1 ;  /* 0x000000260e0e7807 */ /* 0x000fe40000800000 */
[----:B------:R-:W-:-:S02]  /*b190*/  SEL R15, R15, 0x980, P1 ;  /* 0x000009800f0f7807 */ /* 0x000fc40000800000 */
[----:B------:R-:W-:Y:S02]  /*b1a0*/  LOP3.LUT R21, R14, 0x6, RZ, 0xc0, !PT ;  /* 0x000000060e157812 */ /* 0x000fe400078ec0ff */
[----:B------:R-:W-:-:S04]  /*b1b0*/  LOP3.LUT R15, R15, 0xa00, RZ, 0xc0, !PT ;  /* 0x00000a000f0f7812 */ /* 0x000fc800078ec0ff */
[CC--:B------:R-:W-:Y:S02]  /*b1c0*/  IADD3 R14, R21.reuse, R15.reuse, R0 ;  /* 0x0000000f150e7210 */ /* 0x0c0fe40007ffe000 */
[----:B------:R-:W-:Y:S01]  /*b1d0*/  IADD3 R20, R21, R15, R10 ;  /* 0x0000000f15147210 */ /* 0x000fe20007ffe00a */
[----:B------:R-:W-:Y:S02]  /*b1e0*/  IMAD.MOV.U32 R15, RZ, RZ, 0x40000040 ;  /* 0x40000040ff0f7424 */ /* 0x000fe400078e00ff */
[----:B------:R-:W-:Y:S01]  /*b1f0*/  IMAD.MOV.U32 R21, RZ, RZ, 0x40000040 ;  /* 0x40000040ff157424 */ /* 0x000fe200078e00ff */
[----:B------:R-:W-:Y:S02]  /*b200*/  WARPGROUP.DEPBAR.LE gsb0, 0x0 ;  /* 0x00008000000079c5 */ /* 0x000fe40000010000 */
[----:B------:R-:W-:-:S06]  /*b210*/  WARPGROUP.ARRIVE ;  /* 0x00000000000079c5 */ /* 0x000fcc0000000000 */
        /* <DEDUP_REMOVED lines=113> */
[----:B------:R-:W-:-:S05]  /*b930*/  IMAD.MOV.U32 R3, RZ, RZ, 0x40 ;  /* 0x00000040ff037424 */ /* 0x000fca00078e00ff */
[----:B------:R-:W-:-:S04]  /*b940*/  SEL R3, R3, 0x3e, P1 ;  /* 0x0000003e03037807 */ /* 0x000fc80000800000 */
[----:B------:R-:W-:Y:S01]  /*b950*/  LOP3.LUT R3, R3, 0x6, RZ, 0xc0, !PT ;  /* 0x0000000603037812 */ /* 0x000fe200078ec0ff */
        /* <DEDUP_REMOVED lines=13> */
[----:B------:R-:W-:-:S04]  /*ba30*/  LOP3.LUT R11, R11, 0x1e00, RZ, 0xc0, !PT ;  /* 0x00001e000b0b7812 */ /* 0x000fc800078ec0ff */
[----:B------:R-:W-:Y:S01]  /*ba40*/  IADD3 R10, R3, R11, R10 ;  /* 0x0000000b030a7210 */ /* 0x000fe20007ffe00a */
        /* <DEDUP_REMOVED lines=14> */
[----:B------:R-:W-:Y:S02]  /*bb30*/  R2UR UR4, R14 ;  /* 0x000000000e0472ca */ /* 0x000fe400000e0000 */
[----:B------:R-:W-:Y:S01]  /*bb40*/  R2UR UR5, R15 ;  /* 0x000000000f0572ca */ /* 0x000fe200000e0000 */
[----:B------:R-:W-:Y:S01]  /*bb50*/  IMAD.MOV.U32 R15, RZ, RZ, 0x40000040 ;  /* 0x40000040ff0f7424 */ /* 0x000fe200078e00ff */
[----:B------:R-:W-:Y:S02]  /*bb60*/  R2UR UR6, R20 ;  /* 0x00000000140672ca */ /* 0x000fe400000e0000 */
[----:B------:R-:W-:Y:S02]  /*bb70*/  R2UR UR7, R21 ;  /* 0x00000000150772ca */ /* 0x000fe400000e0000 */
[----:B------:R-:W-:Y:S01]  /*bb80*/  IADD3 R14, R3, R11, R0 ;  /* 0x0000000b030e7210 */ /* 0x000fe20007ffe000 */
[----:B------:R-:W-:Y:S01]  /*bb90*/  IMAD.MOV.U32 R11, RZ, RZ, 0x40000040 ;  /* 0x40000040ff0b7424 */ /* 0x000fe200078e00ff */
[----:B------:R-:W-:-:S02]  /*bba0*/  WARPGROUP.DEPBAR.LE gsb0, 0x0 ;  /* 0x00008000000079c5 */ /* 0x000fc40000010000 */
        /* <DEDUP_REMOVED lines=12> */
.L_x_1348:
[----:B------:R-:W2:Y:S01]  /*bc70*/  LDL R3, [R1+0x58] ;  /* 0x0000580001037983 */ /* 0x000ea20000100800 */
[----:B------:R-:W-:Y:S01]  /*bc80*/  IMAD R84, R169, -0x40, R84 ;  /* 0xffffffc0a9547824 */ /* 0x000fe200078e0254 */
[----:B------:R-:W-:Y:S01]  /*bc90*/  ULDC UR4, c[0x0][0xa80] ;  /* 0x0002a00000047ab9 */ /* 0x000fe20000000800 */
[----:B------:R-:W-:-:S03]  /*bca0*/  LOP3.LUT R215, R215, 0x2000000, RZ, 0xfc, !PT ;  /* 0x02000000d7d77812 */ /* 0x000fc600078efcff */
        /* <DEDUP_REMOVED lines=61> */
[----:B------:R-:W0:Y:S01]  /*c080*/  SHFL.BFLY PT, R10, R21, 0x2, 0x1f ;  /* 0x0c401f00150a7f89 */ /* 0x000e2200000e0000 */
        /* <DEDUP_REMOVED lines=19> */
[----:B0-----:R-:W-:-:S04]  /*c1c0*/  FMNMX.FTZ R10, R25, R10, !PT ;  /* 0x0000000a190a7209 */ /* 0x001fc80007810000 */
[C---:B------:R-:W-:Y:S01]  /*c1d0*/  FSETP.NEU.FTZ.AND P1, PT, R10.reuse, -INF , PT ;  /* 0xff8000000a00780b */ /* 0x040fe20003f3d000 */
[----:B------:R-:W-:-:S05]  /*c1e0*/  FMUL.FTZ R25, R10, R3 ;  /* 0x000000030a197220 */ /* 0x000fca0000410000 */
[----:B------:R-:W-:-:S05]  /*c1f0*/  FSEL R15, R25, RZ, P1 ;  /* 0x000000ff190f7208 */ /* 0x000fca0000800000 */
[-CC-:B------:R-:W-:Y:S01]  /*c200*/  FFMA.FTZ R31, R60, R3.reuse, -R15.reuse ;  /* 0x000000033c1f7223 */ /* 0x180fe2000001080f */
[----:B------:R-:W-:Y:S01]  /*c210*/  FSEL R60, R55, -INF , P2 ;  /* 0xff800000373c7808 */ /* 0x000fe20001000000 */
[-CC-:B------:R-:W-:Y:S01]  /*c220*/  FFMA.FTZ R166, R56, R3.reuse, -R15.reuse ;  /* 0x0000000338a67223 */ /* 0x180fe2000001080f */
[-CC-:B------:R-:W-:Y:S01]  /*c230*/  FFMA.FTZ R164, R11, R3.reuse, -R15.reuse ;  /* 0x000000030ba47223 */ /* 0x180fe2000001080f */
[--C-:B------:R-:W-:Y:S01]  /*c240*/  FFMA.FTZ R37, R58, R3, -R15.reuse ;  /* 0x000000033a257223 */ /* 0x100fe2000001080f */
[----:B------:R-:W-:Y:S01]  /*c250*/  FMNMX.FTZ R21, R60, R21, !PT ;  /* 0x000000153c157209 */ /* 0x000fe20007810000 */
[----:B------:R-:W-:Y:S01]  /*c260*/  MUFU.EX2 R31, R31 ;  /* 0x0000001f001f7308 */ /* 0x000fe20000000800 */
[-CC-:B------:R-:W-:Y:S01]  /*c270*/  FFMA.FTZ R152, R32, R3.reuse, -R15.reuse ;  /* 0x0000000320987223 */ /* 0x180fe2000001080f */
[-CC-:B------:R-:W-:Y:S01]  /*c280*/  FFMA.FTZ R39, R62, R3.reuse, -R15.reuse ;  /* 0x000000033e277223 */ /* 0x180fe2000001080f */
[-CC-:B------:R-:W-:Y:S01]  /*c290*/  FFMA.FTZ R154, R36, R3.reuse, -R15.reuse ;  /* 0x00000003249a7223 */ /* 0x180fe2000001080f */
[----:B------:R-:W0:Y:S01]  /*c2a0*/  SHFL.BFLY PT, R56, R21, 0x2, 0x1f ;  /* 0x0c401f0015387f89 */ /* 0x000e2200000e0000 */
[-CC-:B------:R-:W-:Y:S01]  /*c2b0*/  FFMA.FTZ R11, R64, R3.reuse, -R15.reuse ;  /* 0x00000003400b7223 */ /* 0x180fe2000001080f */
[-CC-:B------:R-:W-:Y:S01]  /*c2c0*/  FFMA.FTZ R156, R40, R3.reuse, -R15.reuse ;  /* 0x00000003289c7223 */ /* 0x180fe2000001080f */
[-CC-:B------:R-:W-:Y:S01]  /*c2d0*/  FFMA.FTZ R33, R66, R3.reuse, -R15.reuse ;  /* 0x0000000342217223 */ /* 0x180fe2000001080f */
[----:B------:R-:W1:Y:S01]  /*c2e0*/  MUFU.EX2 R164, R164 ;  /* 0x000000a400a47308 */ /* 0x000e620000000800 */
        /* <DEDUP_REMOVED lines=9> */
[----:B------:R-:W3:Y:S01]  /*c380*/  MUFU.EX2 R37, R37 ;  /* 0x0000002500257308 */ /* 0x000ee20000000800 */
[----:B------:R4:W-:Y:S01]  /*c390*/  SYNCS.ARRIVE.TRANS64.RED.A1T0 RZ, [R15+URZ], RZ ;  /* 0x000000ff0fff79a7 */ /* 0x0009e2000810043f */
[----:B0-----:R-:W-:-:S06]  /*c3a0*/  FMNMX.FTZ R56, R21, R56, !PT ;  /* 0x0000003815387209 */ /* 0x001fcc0007810000 */
[----:B------:R-:W0:Y:S01]  /*c3b0*/  MUFU.EX2 R152, R152 ;  /* 0x0000009800987308 */ /* 0x000e220000000800 */
[----:B------:R-:W0:Y:S01]  /*c3c0*/  SHFL.BFLY PT, R21, R56, 0x1, 0x1f ;  /* 0x0c201f0038157f89 */ /* 0x000e2200000e0000 */
[----:B----4-:R-:W-:-:S05]  /*c3d0*/  IMAD.MOV.U32 R15, RZ, RZ, 0x40000040 ;  /* 0x40000040ff0f7424 */ /* 0x010fca00078e00ff */
[----:B------:R-:W-:Y:S01]  /*c3e0*/  R2UR UR7, R15 ;  /* 0x000000000f0772ca */ /* 0x000fe200000e0000 */
[----:B-1----:R-:W-:Y:S01]  /*c3f0*/  FADD.FTZ R15, R164, R31 ;  /* 0x0000001fa40f7221 */ /* 0x002fe20000010000 */
[----:B------:R-:W-:Y:S01]  /*c400*/  MUFU.EX2 R39, R39 ;  /* 0x0000002700277308 */ /* 0x000fe20000000800 */
[----:B------:R-:W-:Y:S02]  /*c410*/  F2FP.BF16.F32.PACK_AB R164, R31, R164 ;  /* 0x000000a41fa4723e */ /* 0x000fe400000010ff */
[----:B--2---:R-:W-:Y:S01]  /*c420*/  FADD.FTZ R36, R166, R15 ;  /* 0x0000000fa6247221 */ /* 0x004fe20000010000 */
[----:B---3--:R-:W-:-:S04]  /*c430*/  F2FP.BF16.F32.PACK_AB R166, R37, R166 ;  /* 0x000000a625a6723e */ /* 0x008fc800000010ff */
[----:B------:R-:W-:Y:S01]  /*c440*/  MUFU.EX2 R154, R154 ;  /* 0x0000009a009a7308 */ /* 0x000fe20000000800 */
[----:B0-----:R-:W-:-:S07]  /*c450*/  FMNMX.FTZ R168, R56, R21, !PT ;  /* 0x0000001538a87209 */ /* 0x001fce0007810000 */
[----:B------:R-:W-:Y:S01]  /*c460*/  MUFU.EX2 R11, R11 ;  /* 0x0000000b000b7308 */ /* 0x000fe20000000800 */
[C---:B------:R-:W-:Y:S01]  /*c470*/  FSETP.NEU.FTZ.AND P1, PT, R168.reuse, -INF , PT ;  /* 0xff800000a800780b */ /* 0x040fe20003f3d000 */
[----:B------:R-:W-:-:S06]  /*c480*/  FMUL.FTZ R21, R168, R3 ;  /* 0x00000003a8157220 */ /* 0x000fcc0000410000 */
[----:B------:R-:W-:Y:S01]  /*c490*/  MUFU.EX2 R156, R156 ;  /* 0x0000009c009c7308 */ /* 0x000fe20000000800 */
[----:B------:R-:W-:-:S05]  /*c4a0*/  FSEL R21, R21, RZ, P1 ;  /* 0x000000ff15157208 */ /* 0x000fca0000800000 */
        /* <DEDUP_REMOVED lines=9> */
[----:B------:R-:W-:Y:S01]  /*c540*/  FFMA.FTZ R157, R42, R3, -R21 ;  /* 0x000000032a9d7223 */ /* 0x000fe20000010815 */
[----:B------:R-:W-:-:S02]  /*c550*/  IMAD R14, R17, 0x1000, R215 ;  /* 0x00001000110e7824 */ /* 0x000fc400078e02d7 */
[-CC-:B------:R-:W-:Y:S01]  /*c560*/  FFMA.FTZ R24, R24, R3.reuse, -R21.reuse ;  /* 0x0000000318187223 */ /* 0x180fe20000010815 */
[-CC-:B------:R-:W-:Y:S01]  /*c570*/  FFMA.FTZ R159, R46, R3.reuse, -R21.reuse ;  /* 0x000000032e9f7223 */ /* 0x180fe20000010815 */
[-CC-:B------:R-:W-:Y:S01]  /*c580*/  FFMA.FTZ R28, R28, R3.reuse, -R21.reuse ;  /* 0x000000031c1c7223 */ /* 0x180fe20000010815 */
[----:B------:R-:W0:Y:S01]  /*c590*/  MUFU.EX2 R26, R26 ;  /* 0x0000001a001a7308 */ /* 0x000e220000000800 */
[-CC-:B------:R-:W-:Y:S01]  /*c5a0*/  FFMA.FTZ R161, R50, R3.reuse, -R21.reuse ;  /* 0x0000000332a17223 */ /* 0x180fe20000010815 */
[-CC-:B------:R-:W-:Y:S01]  /*c5b0*/  FFMA.FTZ R72, R72, R3.reuse, -R21.reuse ;  /* 0x0000000348487223 */ /* 0x180fe20000010815 */
[-CC-:B------:R-:W-:Y:S01]  /*c5c0*/  FFMA.FTZ R54, R54, R3.reuse, -R21.reuse ;  /* 0x0000000336367223 */ /* 0x180fe20000010815 */
[----:B------:R-:W-:Y:S01]  /*c5d0*/  FFMA.FTZ R60, R60, R3, -R21 ;  /* 0x000000033c3c7223 */ /* 0x000fe20000010815 */
[----:B------:R-:W-:Y:S01]  /*c5e0*/  IMAD.MOV.U32 R21, RZ, RZ, 0x40000040 ;  /* 0x40000040ff157424 */ /* 0x000fe200078e00ff */
[C---:B------:R-:W-:Y:S01]  /*c5f0*/  R2UR UR6, R14.reuse ;  /* 0x000000000e0672ca */ /* 0x040fe200000e0000 */
[----:B------:R-:W-:Y:S01]  /*c600*/  VIADD R20, R14, 0x80 ;  /* 0x000000800e147836 */ /* 0x000fe20000000000 */
[----:B------:R-:W1:Y:S02]  /*c610*/  MUFU.EX2 R167, R167 ;  /* 0x000000a700a77308 */ /* 0x000e640000000800 */
[----:B------:R-:W-:Y:S01]  /*c620*/  R2UR UR11, R21 ;  /* 0x00000000150b72ca */ /* 0x000fe200000e0000 */
[----:B------:R-:W-:Y:S01]  /*c630*/  FADD.FTZ R21, R37, R36 ;  /* 0x0000002425157221 */ /* 0x000fe20000010000 */
[----:B------:R-:W-:Y:S01]  /*c640*/  R2UR UR10, R20 ;  /* 0x00000000140a72ca */ /* 0x000fe200000e0000 */
[----:B------:R-:W-:-:S02]  /*c650*/  VIADD R20, R14, 0x100 ;  /* 0x000001000e147836 */ /* 0x000fc40000000000 */
[----:B------:R-:W-:Y:S01]  /*c660*/  FADD.FTZ R36, R152, R21 ;  /* 0x0000001598247221 */ /* 0x000fe20000010000 */
[----:B------:R-:W2:Y:S01]  /*c670*/  MUFU.EX2 R12, R12 ;  /* 0x0000000c000c7308 */ /* 0x000ea20000000800 */
[----:B0-----:R-:W-:Y:S01]  /*c680*/  FADD.FTZ R34, R165, R26 ;  /* 0x0000001aa5227221 */ /* 0x001fe20000010000 */
[----:B------:R-:W-:Y:S01]  /*c690*/  IMAD.MOV.U32 R21, RZ, RZ, 0x40000040 ;  /* 0x40000040ff157424 */ /* 0x000fe200078e00ff */
[----:B------:R-:W-:Y:S01]  /*c6a0*/  R2UR UR14, R20 ;  /* 0x00000000140e72ca */ /* 0x000fe200000e0000 */
[----:B------:R-:W-:Y:S01]  /*c6b0*/  VIADD R14, R14, 0x180 ;  /* 0x000001800e0e7836 */ /* 0x000fe20000000000 */
[----:B------:R-:W-:Y:S02]  /*c6c0*/  F2FP.BF16.F32.PACK_AB R165, R26, R165 ;  /* 0x000000a51aa5723e */ /* 0x000fe400000010ff */
[----:B------:R-:W-:Y:S01]  /*c6d0*/  R2UR UR15, R21 ;  /* 0x00000000150f72ca */ /* 0x000fe200000e0000 */
[----:B------:R-:W0:Y:S01]  /*c6e0*/  MUFU.EX2 R153, R153 ;  /* 0x0000009900997308 */ /* 0x000e220000000800 */
[----:B-1----:R-:W-:Y:S01]  /*c6f0*/  FADD.FTZ R15, R167, R34 ;  /* 0x00000022a70f7221 */ /* 0x002fe20000010000 */
[----:B------:R-:W-:Y:S01]  /*c700*/  FADD.FTZ R21, R39, R36 ;  /* 0x0000002427157221 */ /* 0x000fe20000010000 */
[----:B------:R-:W-:-:S02]  /*c710*/  R2UR UR18, R14 ;  /* 0x000000000e1272ca */ /* 0x000fc400000e0000 */
[----:B------:R-:W-:-:S03]  /*c720*/  F2FP.BF16.F32.PACK_AB R152, R39, R152 ;  /* 0x000000982798723e */ /* 0x000fc600000010ff */
[----:B------:R-:W1:Y:S01]  /*c730*/  MUFU.EX2 R30, R30 ;  /* 0x0000001e001e7308 */ /* 0x000e620000000800 */
[C---:B--2---:R-:W-:Y:S01]  /*c740*/  FADD.FTZ R34, R12.reuse, R15 ;  /* 0x0000000f0c227221 */ /* 0x044fe20000010000 */
[----:B------:R-:W-:Y:S01]  /*c750*/  F2FP.BF16.F32.PACK_AB R167, R12, R167 ;  /* 0x000000a70ca7723e */ /* 0x000fe200000010ff */
[----:B------:R-:W-:Y:S06]  /*c760*/  BAR.SYNC.DEFER_BLOCKING 0xf, 0x100 ;  /* 0x03c4000000007b1d */ /* 0x000fec0000010000 */
[----:B------:R-:W2:Y:S01]  /*c770*/  MUFU.EX2 R155, R155 ;  /* 0x0000009b009b7308 */ /* 0x000ea20000000800 */
[----:B0-----:R-:W-:Y:S01]  /*c780*/  FADD.FTZ R15, R153, R34 ;  /* 0x00000022990f7221 */ /* 0x001fe20000010000 */
[----:B------:R-:W-:Y:S01]  /*c790*/  FADD.FTZ R34, R154, R21 ;  /* 0x000000159a227221 */ /* 0x000fe20000010000 */
[----:B------:R-:W-:-:S03]  /*c7a0*/  F2FP.BF16.F32.PACK_AB R154, R11, R154 ;  /* 0x0000009a0b9a723e */ /* 0x000fc600000010ff */
[----:B------:R-:W-:Y:S02]  /*c7b0*/  FADD.FTZ R21, R11, R34 ;  /* 0x000000220b157221 */ /* 0x000fe40000010000 */
[----:B------:R-:W0:Y:S01]  /*c7c0*/  MUFU.EX2 R32, R32 ;  /* 0x0000002000207308 */ /* 0x000e220000000800 */
[C---:B-1----:R-:W-:Y:S01]  /*c7d0*/  FADD.FTZ R20, R30.reuse, R15 ;  /* 0x0000000f1e147221 */ /* 0x042fe20000010000 */
[----:B------:R-:W-:Y:S01]  /*c7e0*/  IMAD.MOV.U32 R15, RZ, RZ, 0x40000040 ;  /* 0x40000040ff0f7424 */ /* 0x000fe200078e00ff */
[----:B------:R-:W-:-:S04]  /*c7f0*/  F2FP.BF16.F32.PACK_AB R153, R30, R153 ;  /* 0x000000991e99723e */ /* 0x000fc800000010ff */
[----:B------:R-:W-:Y:S01]  /*c800*/  R2UR UR19, R15 ;  /* 0x000000000f1372ca */ /* 0x000fe200000e0000 */
[----:B------:R-:W1:Y:S01]  /*c810*/  MUFU.EX2 R157, R157 ;  /* 0x0000009d009d7308 */ /* 0x000e620000000800 */
[----:B--2---:R-:W-:Y:S01]  /*c820*/  FADD.FTZ R15, R155, R20 ;  /* 0x000000149b0f7221 */ /* 0x004fe20000010000 */
[----:B------:R-:W-:Y:S01]  /*c830*/  FADD.FTZ R20, R156, R21 ;  /* 0x000000159c147221 */ /* 0x000fe20000010000 */
[----:B------:R2:W-:Y:S05]  /*c840*/  STSM.16.M88.4 [R224+0x36400], R164 ;  /* 0x036400a4e0007844 */ /* 0x0005ea0000000200 */
[----:B------:R-:W3:Y:S01]  /*c850*/  MUFU.EX2 R33, R33 ;  /* 0x0000002100217308 */ /* 0x000ee20000000800 */
[C---:B0-----:R-:W-:Y:S01]  /*c860*/  FADD.FTZ R14, R32.reuse, R15 ;  /* 0x0000000f200e7221 */ /* 0x041fe20000010000 */
[----:B------:R-:W-:-:S05]  /*c870*/  F2FP.BF16.F32.PACK_AB R155, R32, R155 ;  /* 0x0000009b209b723e */ /* 0x000fca00000010ff */
[----:B------:R2:W-:Y:S01]  /*c880*/  STSM.16.M88.4 [R225], R152 ;  /* 0x00000098e1007844 */ /* 0x0005e20000000200 */
[----:B------:R-:W0:Y:S01]  /*c890*/  MUFU.EX2 R24, R24 ;  /* 0x0000001800187308 */ /* 0x000e220000000800 */
[----:B-1----:R-:W-:-:S07]  /*c8a0*/  FADD.FTZ R15, R157, R14 ;  /* 0x0000000e9d0f7221 */ /* 0x002fce0000010000 */
[----:B------:R-:W1:Y:S01]  /*c8b0*/  MUFU.EX2 R158, R158 ;  /* 0x0000009e009e7308 */ /* 0x000e620000000800 */
[C---:B---3--:R-:W-:Y:S01]  /*c8c0*/  FADD.FTZ R21, R33.reuse, R20 ;  /* 0x0000001421157221 */ /* 0x048fe20000010000 */
[----:B------:R-:W-:-:S06]  /*c8d0*/  F2FP.BF16.F32.PACK_AB R156, R33, R156 ;  /* 0x0000009c219c723e */ /* 0x000fcc00000010ff */
[----:B------:R-:W3:Y:S01]  /*c8e0*/  MUFU.EX2 R159, R159 ;  /* 0x0000009f009f7308 */ /* 0x000ee20000000800 */
[C---:B0-----:R-:W-:Y:S01]  /*c8f0*/  FADD.FTZ R14, R24.reuse, R15 ;  /* 0x0000000f180e7221 */ /* 0x041fe20000010000 */
[----:B------:R-:W-:-:S06]  /*c900*/  F2FP.BF16.F32.PACK_AB R157, R24, R157 ;  /* 0x0000009d189d723e */ /* 0x000fcc00000010ff */
[----:B------:R-:W0:Y:S01]  /*c910*/  MUFU.EX2 R35, R35 ;  /* 0x0000002300237308 */ /* 0x000e220000000800 */
[----:B-1----:R-:W-:-:S07]  /*c920*/  FADD.FTZ R12, R158, R21 ;  /* 0x000000159e0c7221 */ /* 0x002fce0000010000 */
[----:B------:R-:W1:Y:S01]  /*c930*/  MUFU.EX2 R28, R28 ;  /* 0x0000001c001c7308 */ /* 0x000e620000000800 */
[----:B---3--:R-:W-:-:S07]  /*c940*/  FADD.FTZ R15, R159, R14 ;  /* 0x0000000e9f0f7221 */ /* 0x008fce0000010000 */
[----:B------:R-:W3:Y:S01]  /*c950*/  MUFU.EX2 R160, R160 ;  /* 0x000000a000a07308 */ /* 0x000ee20000000800 */
[C---:B0-----:R-:W-:Y:S01]  /*c960*/  FADD.FTZ R11, R35.reuse, R12 ;  /* 0x0000000c230b7221 */ /* 0x041fe20000010000 */
[----:B------:R-:W-:-:S06]  /*c970*/  F2FP.BF16.F32.PACK_AB R158, R35, R158 ;  /* 0x0000009e239e723e */ /* 0x000fcc00000010ff */
[----:B------:R-:W0:Y:S01]  /*c980*/  MUFU.EX2 R161, R161 ;  /* 0x000000a100a17308 */ /* 0x000e220000000800 */
[C---:B-1----:R-:W-:Y:S01]  /*c990*/  FADD.FTZ R12, R28.reuse, R15 ;  /* 0x0000000f1c0c7221 */ /* 0x042fe20000010000 */
[----:B------:R-:W-:-:S05]  /*c9a0*/  F2FP.BF16.F32.PACK_AB R159, R28, R159 ;  /* 0x0000009f1c9f723e */ /* 0x000fca00000010ff */
[----:B------:R2:W-:Y:S01]  /*c9b0*/  STSM.16.M88.4 [R227], R156 ;  /* 0x0000009ce3007844 */ /* 0x0005e20000000200 */
[----:B------:R-:W1:Y:S01]  /*c9c0*/  MUFU.EX2 R29, R29 ;  /* 0x0000001d001d7308 */ /* 0x000e620000000800 */
[----:B---3--:R-:W-:-:S07]  /*c9d0*/  FADD.FTZ R14, R160, R11 ;  /* 0x0000000ba00e7221 */ /* 0x008fce0000010000 */
[----:B------:R-:W3:Y:S01]  /*c9e0*/  MUFU.EX2 R72, R72 ;  /* 0x0000004800487308 */ /* 0x000ee20000000800 */
[----:B0-----:R-:W-:-:S07]  /*c9f0*/  FADD.FTZ R11, R161, R12 ;  /* 0x0000000ca10b7221 */ /* 0x001fce0000010000 */
[----:B------:R-:W0:Y:S01]  /*ca00*/  MUFU.EX2 R162, R162 ;  /* 0x000000a200a27308 */ /* 0x000e220000000800 */
[C---:B-1----:R-:W-:Y:S01]  /*ca10*/  FADD.FTZ R15, R29.reuse, R14 ;  /* 0x0000000e1d0f7221 */ /* 0x042fe20000010000 */
[----:B------:R-:W-:-:S06]  /*ca20*/  F2FP.BF16.F32.PACK_AB R160, R29, R160 ;  /* 0x000000a01da0723e */ /* 0x000fcc00000010ff */
[----:B------:R-:W1:Y:S01]  /*ca30*/  MUFU.EX2 R54, R54 ;  /* 0x0000003600367308 */ /* 0x000e620000000800 */
[C---:B---3--:R-:W-:Y:S01]  /*ca40*/  FADD.FTZ R11, R72.reuse, R11 ;  /* 0x0000000b480b7221 */ /* 0x048fe20000010000 */
[----:B------:R-:W-:-:S06]  /*ca50*/  F2FP.BF16.F32.PACK_AB R161, R72, R161 ;  /* 0x000000a148a1723e */ /* 0x000fcc00000010ff */
[----:B------:R-:W3:Y:S01]  /*ca60*/  MUFU.EX2 R25, R25 ;  /* 0x0000001900197308 */ /* 0x000ee20000000800 */
[----:B0-----:R-:W-:-:S07]  /*ca70*/  FADD.FTZ R12, R162, R15 ;  /* 0x0000000fa20c7221 */ /* 0x001fce0000010000 */
[----:B------:R-:W0:Y:S01]  /*ca80*/  MUFU.EX2 R163, R60 ;  /* 0x0000003c00a37308 */ /* 0x000e220000000800 */
[----:B-1----:R-:W-:Y:S01]  /*ca90*/  FADD.FTZ R14, R54, R11 ;  /* 0x0000000b360e7221 */ /* 0x002fe20000010000 */
[C---:B---3--:R-:W-:Y:S01]  /*caa0*/  FADD.FTZ R11, R25.reuse, R12 ;  /* 0x0000000c190b7221 */ /* 0x048fe20000010000 */
[----:B------:R-:W-:Y:S02]  /*cab0*/  F2FP.BF16.F32.PACK_AB R162, R25, R162 ;  /* 0x000000a219a2723e */ /* 0x000fe400000010ff */
[C---:B0-----:R-:W-:Y:S01]  /*cac0*/  FADD.FTZ R12, R163.reuse, R14 ;  /* 0x0000000ea30c7221 */ /* 0x041fe20000010000 */
[----:B------:R-:W-:-:S05]  /*cad0*/  F2FP.BF16.F32.PACK_AB R163, R163, R54 ;  /* 0x00000036a3a3723e */ /* 0x000fca00000010ff */
[----:B------:R2:W-:Y:S01]  /*cae0*/  STSM.16.M88.4 [R226], R160 ;  /* 0x000000a0e2007844 */ /* 0x0005e20000000200 */
[----:B-----5:R-:W-:-:S06]  /*caf0*/  WARPGROUP.ARRIVE ;  /* 0x00000000000079c5 */ /* 0x020fcc0000000000 */
        /* <DEDUP_REMOVED lines=22> */
[----:B--2---:R-:W-:Y:S05]  /*cc60*/  @!P0 BRA `(.L_x_1349) ;  /* 0x0000000000048947 */ /* 0x004fea0003800000 */
[----:B------:R-:W-:Y:S01]  /*cc70*/  BPT.TRAP 0x1 ;  /* 0x000000040000795c */ /* 0x000fe20000300000 */
.L_x_1349:
[----:B------:R-:W-:Y:S01]  /*cc80*/  VIADD R13, R13, 0x38860 ;  /* 0x000388600d0d7836 */ /* 0x000fe20000000000 */
[----:B------:R-:W-:Y:S01]  /*cc90*/  ULDC UR38, c[0x0][0xa80] ;  /* 0x0002a00000267ab9 */ /* 0x000fe20000000800 */
[----:B------:R-:W-:Y:S03]  /*cca0*/  BSSY B0, `(.L_x_1350) ;  /* 0x000033a000007945 */ /* 0x000fe60003800000 */
[----:B------:R-:W-:-:S04]  /*ccb0*/  PRMT R13, R190, 0x654, R13 ;  /* 0x00000654be0d7816 */ /* 0x000fc8000000000d */
[----:B------:R0:W-:Y:S02]  /*ccc0*/  SYNCS.ARRIVE.TRANS64.RED.A1T0 RZ, [R13+URZ], RZ ;  /* 0x000000ff0dff79a7 */ /* 0x0001e4000810043f */
[----:B0-----:R-:W-:-:S05]  /*ccd0*/  VIADD R13, R169, 0xfffffffe ;  /* 0xfffffffea90d7836 */ /* 0x001fca0000000000 */
[----:B------:R-:W-:-:S13]  /*cce0*/  ISETP.GE.AND P1, PT, R13, R221, PT ;  /* 0x000000dd0d00720c */ /* 0x000fda0003f26270 */
[----:B------:R-:W-:Y:S05]  /*ccf0*/  @!P1 BRA `(.L_x_1351) ;  /* 0x0000003000d09947 */ /* 0x000fea0003800000 */
[----:B------:R-:W-:Y:S02]  /*cd00*/  IMAD.MOV.U32 R15, RZ, RZ, R168 ;  /* 0x000000ffff0f7224 */ /* 0x000fe400078e00a8 */
[----:B------:R-:W-:Y:S02]  /*cd10*/  IMAD.MOV.U32 R21, RZ, RZ, R10 ;  /* 0x000000ffff157224 */ /* 0x000fe400078e000a */
[----:B------:R-:W-:-:S07]  /*cd20*/  IMAD.MOV.U32 R20, RZ, RZ, R17 ;  /* 0x000000ffff147224 */ /* 0x000fce00078e0011 */
.L_x_1364:
        /* <DEDUP_REMOVED lines=8> */
[----:B0-----:R-:W-:Y:S06]  /*cdb0*/  @!P0 BRA `(.L_x_1352) ;  /* 0x0000000000048947 */ /* 0x001fec0003800000 */
[----:B------:R-:W-:Y:S01]  /*cdc0*/  BPT.TRAP 0x1 ;  /* 0x000000040000795c */ /* 0x000fe20000300000 */
.L_x_1352:
[----:B------:R-:W-:Y:S01]  /*cdd0*/  IMAD R14, R17, 0x8, R2 ;  /* 0x00000008110e7824 */ /* 0x000fe200078e0202 */
[----:B------:R-:W-:-:S04]  /*cde0*/  SHF.L.U32 R3, R186, 0x1f, RZ ;  /* 0x0000001fba037819 */ /* 0x000fc800000006ff */
[----:B------:R0:W1:Y:S01]  /*cdf0*/  SYNCS.PHASECHK.TRANS64.TRYWAIT P2, [R14+URZ+0x38830], R3 ;  /* 0x038830030e0075a7 */ /* 0x000062000804017f */
[----:B------:R-:W-:Y:S05]  /*ce00*/  @!P0 BRA `(.L_x_1353) ;  /* 0x0000000000048947 */ /* 0x000fea0003800000 */
[----:B------:R-:W-:Y:S01]  /*ce10*/  BPT.TRAP 0x1 ;  /* 0x000000040000795c */ /* 0x000fe20000300000 */
.L_x_1353:
[----:B------:R-:W-:Y:S01]  /*ce20*/  VIADD R10, R2, 0x20400 ;  /* 0x00020400020a7836 */ /* 0x000fe20000000000 */
[----:B------:R-:W-:Y:S01]  /*ce30*/  BSSY B1, `(.L_x_1354) ;  /* 0x0000009000017945 */ /* 0x000fe20003800000 */
[----:B------:R-:W-:Y:S02]  /*ce40*/  IMAD R156, R17, 0x200, R219 ;  /* 0x00000200119c7824 */ /* 0x000fe400078e02db */
[----:B------:R-:W-:Y:S01]  /*ce50*/  IMAD.MOV.U32 R157, RZ, RZ, 0x40000040 ;  /* 0x40000040ff9d7424 */ /* 0x000fe200078e00ff */
[----:B------:R-:W-:-:S04]  /*ce60*/  SHF.R.U32.HI R10, RZ, 0x4, R10 ;  /* 0x00000004ff0a7819 */ /* 0x000fc8000001160a */
[----:B------:R-:W-:-:S04]  /*ce70*/  LOP3.LUT R10, R10, 0x3fff, RZ, 0xc0, !PT ;  /* 0x00003fff0a0a7812 */ /* 0x000fc800078ec0ff */
[----:B------:R-:W-:Y:S01]  /*ce80*/  LOP3.LUT R152, R10, 0x10000, RZ, 0xfc, !PT ;  /* 0x000100000a987812 */ /* 0x000fe200078efcff */
[----:B-1----:R-:W-:Y:S06]  /*ce90*/  @P2 BRA `(.L_x_1355) ;  /* 0x0000000000082947 */ /* 0x002fec0003800000 */
[----:B------:R-:W1:Y:S02]  /*cea0*/  SYNCS.PHASECHK.TRANS64.TRYWAIT P2, [R14+URZ+0x38830], R3 ;  /* 0x038830030e0075a7 */ /* 0x000e64000804017f */
[----:B-1----:R-:W-:Y:S05]  /*ceb0*/  @!P2 BRA `(.L_x_1356) ;  /* 0x0000011c007ca947 */ /* 0x002fea0003800000 */
.L_x_1355:
[----:B------:R-:W-:Y:S05]  /*cec0*/  BSYNC B1 ;  /* 0x0000000000017941 */ /* 0x000fea0003800000 */
.L_x_1354:
        /* <DEDUP_REMOVED lines=36> */
.L_x_1357:
[----:B------:R2:W3:Y:S01]  /*d110*/  SYNCS.PHASECHK.TRANS64.TRYWAIT P2, [R14+URZ+0x38850], R3 ;  /* 0x038850030e0075a7 */ /* 0x0004e2000804017f */
[----:B------:R-:W-:Y:S05]  /*d120*/  @!P0 BRA `(.L_x_1358) ;  /* 0x0000000000048947 */ /* 0x000fea0003800000 */
[----:B------:R-:W-:Y:S01]  /*d130*/  BPT.TRAP 0x1 ;  /* 0x000000040000795c */ /* 0x000fe20000300000 */
.L_x_1358:
[----:B------:R-:W-:Y:S01]  /*d140*/  VIADD R10, R2, 0x26400 ;  /* 0x00026400020a7836 */ /* 0x000fe20000000000 */
[----:B------:R-:W-:Y:S04]  /*d150*/  BSSY B1, `(.L_x_1359) ;  /* 0x0000005000017945 */ /* 0x000fe80003800000 */
[----:B------:R-:W-:Y:S01]  /*d160*/  SHF.R.U32.HI R10, RZ, 0x4, R10 ;  /* 0x00000004ff0a7819 */ /* 0x000fe2000001160a */
[----:B---3--:R-:W-:Y:S06]  /*d170*/  @P2 BRA `(.L_x_1360) ;  /* 0x0000000000082947 */ /* 0x008fec0003800000 */
[----:B------:R-:W3:Y:S02]  /*d180*/  SYNCS.PHASECHK.TRANS64.TRYWAIT P2, [R14+URZ+0x38850], R3 ;  /* 0x038850030e0075a7 */ /* 0x000ee4000804017f */
[----:B---3--:R-:W-:Y:S05]  /*d190*/  @!P2 BRA `(.L_x_1361) ;  /* 0x0000011800d8a947 */ /* 0x008fea0003800000 */
.L_x_1360:
[----:B------:R-:W-:Y:S05]  /*d1a0*/  BSYNC B1 ;  /* 0x0000000000017941 */ /* 0x000fea0003800000 */
.L_x_1359:
[----:B0123--:R-:W-:Y:S01]  /*d1b0*/  LOP3.LUT R3, R10, 0x3fff, RZ, 0xc0, !PT ;  /* 0x00003fff0a037812 */ /* 0x00ffe200078ec0ff */
[C---:B------:R-:W-:Y:S01]  /*d1c0*/  VIADD R200, R0.reuse, 0x4 ;  /* 0x0000000400c87836 */ /* 0x040fe20000000000 */
[----:B------:R-:W-:Y:S01]  /*d1d0*/  WARPGROUP.ARRIVE ;  /* 0x00000000000079c5 */ /* 0x000fe20000000000 */
[----:B------:R-:W-:Y:S01]  /*d1e0*/  VIADD R198, R0, 0x6 ;  /* 0x0000000600c67836 */ /* 0x000fe20000000000 */
[----:B------:R-:W-:Y:S01]  /*d1f0*/  LOP3.LUT R0, R3, 0x10000, RZ, 0xfc, !PT ;  /* 0x0001000003007812 */ /* 0x000fe200078efcff */
[----:B------:R-:W-:-:S03]  /*d200*/  IMAD R196, R17, 0x1000, R220 ;  /* 0x0000100011c47824 */ /* 0x000fc600078e02dc */
[----:B------:R-:W0:Y:S01]  /*d210*/  S2R R10, SR_TID.X ;  /* 0x00000000000a7919 */ /* 0x000e220000002100 */
[----:B------:R-:W-:Y:S02]  /*d220*/  IMAD.MOV.U32 R197, RZ, RZ, 0x40000040 ;  /* 0x40000040ffc57424 */ /* 0x000fe400078e00ff */
[----:B------:R-:W-:Y:S01]  /*d230*/  IMAD.MOV.U32 R204, RZ, RZ, R0 ;  /* 0x000000ffffcc7224 */ /* 0x000fe200078e0000 */
[----:B------:R-:W-:Y:S01]  /*d240*/  R2UR UR6, R196 ;  /* 0x00000000c40672ca */ /* 0x000fe200000e0000 */
[----:B------:R-:W-:Y:S01]  /*d250*/  IMAD.MOV.U32 R205, RZ, RZ, 0x40000040 ;  /* 0x40000040ffcd7424 */ /* 0x000fe200078e00ff */
[----:B------:R-:W-:Y:S01]  /*d260*/  R2UR UR7, R197 ;  /* 0x00000000c50772ca */ /* 0x000fe200000e0000 */
[----:B------:R-:W-:Y:S01]  /*d270*/  IMAD.MOV.U32 R201, RZ, RZ, 0x40000040 ;  /* 0x40000040ffc97424 */ /* 0x000fe200078e00ff */
[----:B------:R-:W-:Y:S01]  /*d280*/  R2UR UR4, R204 ;  /* 0x00000000cc0472ca */ /* 0x000fe200000e0000 */
[----:B------:R-:W-:Y:S01]  /*d290*/  VIADD R204, R196, 0x2 ;  /* 0x00000002c4cc7836 */ /* 0x000fe20000000000 */
[----:B------:R-:W-:Y:S01]  /*d2a0*/  R2UR UR5, R205 ;  /* 0x00000000cd0572ca */ /* 0x000fe200000e0000 */
[----:B------:R-:W-:-:S02]  /*d2b0*/  IMAD.MOV.U32 R205, RZ, RZ, 0x40000040 ;  /* 0x40000040ffcd7424 */ /* 0x000fc400078e00ff */
[----:B------:R-:W-:-:S10]  /*d2c0*/  IMAD.MOV.U32 R199, RZ, RZ, 0x40000040 ;  /* 0x40000040ffc77424 */ /* 0x000fd400078e00ff */
[----:B------:R-:W-:Y:S01]  /*d2d0*/  HGMMA.64x64x16.F32.BF16 R152, gdesc[UR4], R152, gsb0 ;  /* 0x00e00000049879f0 */ /* 0x000fe20008001898 */
[----:B------:R-:W-:Y:S01]  /*d2e0*/  R2UR UR6, R204 ;  /* 0x00000000cc0672ca */ /* 0x000fe200000e0000 */
[----:B------:R-:W-:Y:S01]  /*d2f0*/  VIADD R204, R0, 0x2 ;  /* 0x0000000200cc7836 */ /* 0x000fe20000000000 */
[----:B------:R-:W-:Y:S01]  /*d300*/  R2UR UR7, R205 ;  /* 0x00000000cd0772ca */ /* 0x000fe200000e0000 */
[----:B------:R-:W-:-:S03]  /*d310*/  IMAD.MOV.U32 R205, RZ, RZ, 0x40000040 ;  /* 0x40000040ffcd7424 */ /* 0x000fc600078e00ff */
[----:B------:R-:W-:Y:S02]  /*d320*/  R2UR UR4, R204 ;  /* 0x00000000cc0472ca */ /* 0x000fe400000e0000 */
[----:B------:R-:W-:Y:S02]  /*d330*/  R2UR UR5, R205 ;  /* 0x00000000cd0572ca */ /* 0x000fe400000e0000 */
[----:B0-----:R-:W-:-:S05]  /*d340*/  SHF.R.U32.HI R10, RZ, 0x7, R10 ;  /* 0x00000007ff0a7819 */ /* 0x001fca000001160a */
[----:B------:R0:W1:Y:S02]  /*d350*/  SHFL.IDX PT, R3, R10, RZ, 0x1f ;  /* 0x00001fff0a037589 */ /* 0x00006400000e0000 */
[----:B0-----:R-:W-:Y:S01]  /*d360*/  IMAD.MOV.U32 R10, RZ, RZ, 0x4 ;  /* 0x00000004ff0a7424 */ /* 0x001fe200078e00ff */
        /* <DEDUP_REMOVED lines=10> */
[----:B------:R-:W-:-:S03]  /*d410*/  IMAD.MOV.U32 R201, RZ, RZ, 0x40000040 ;  /* 0x40000040ffc97424 */ /* 0x000fc600078e00ff */
[----:B------:R-:W-:Y:S01]  /*d420*/  R2UR UR6, R200 ;  /* 0x00000000c80672ca */ /* 0x000fe200000e0000 */
[----:B------:R-:W-:Y:S01]  /*d430*/  VIADD R200, R196, 0x800 ;  /* 0x00000800c4c87836 */ /* 0x000fe20000000000 */
[----:B------:R-:W-:Y:S01]  /*d440*/  R2UR UR7, R201 ;  /* 0x00000000c90772ca */ /* 0x000fe200000e0000 */
[----:B------:R-:W-:Y:S01]  /*d450*/  VIADD R201, R0, 0x800 ;  /* 0x0000080000c97836 */ /* 0x000fe20000000000 */
[----:B------:R-:W-:Y:S02]  /*d460*/  WARPGROUP.DEPBAR.LE gsb0, 0x0 ;  /* 0x00008000000079c5 */ /* 0x000fe40000010000 */
[----:B------:R-:W-:-:S09]  /*d470*/  WARPGROUP.ARRIVE ;  /* 0x00000000000079c5 */ /* 0x000fd20000000000 */
        /* <DEDUP_REMOVED lines=172> */
[----:B------:R-:W-:Y:S02]  /*df40*/  IMAD.MOV.U32 R199, RZ, RZ, 0x40000040 ;  /* 0x40000040ffc77424 */ /* 0x000fe400078e00ff */
[----:B------:R-:W-:Y:S01]  /*df50*/  IMAD.MOV.U32 R200, RZ, RZ, 0x28 ;  /* 0x00000028ffc87424 */ /* 0x000fe200078e00ff */
[----:B------:R-:W-:Y:S02]  /*df60*/  R2UR UR6, R198 ;  /* 0x00000000c60672ca */ /* 0x000fe400000e0000 */
[----:B------:R-:W-:Y:S01]  /*df70*/  R2UR UR7, R199 ;  /* 0x00000000c70772ca */ /* 0x000fe200000e0000 */
[----:B------:R-:W-:Y:S01]  /*df80*/  IMAD.MOV.U32 R199, RZ, RZ, 0x40000040 ;  /* 0x40000040ffc77424 */ /* 0x000fe200078e00ff */
[----:B------:R-:W-:-:S04]  /*df90*/  SEL R200, R200, 0x26, P2 ;  /* 0x00000026c8c87807 */ /* 0x000fc80001000000 */
[----:B------:R-:W-:-:S04]  /*dfa0*/  LOP3.LUT R200, R200, 0x6, RZ, 0xc0, !PT ;  /* 0x00000006c8c87812 */ /* 0x000fc800078ec0ff */
[CC--:B------:R-:W-:Y:S02]  /*dfb0*/  IADD3 R198, R200.reuse, R201.reuse, R0 ;  /* 0x000000c9c8c67210 */ /* 0x0c0fe40007ffe000 */
[----:B------:R-:W-:Y:S01]  /*dfc0*/  IADD3 R200, R200, R201, R196 ;  /* 0x000000c9c8c87210 */ /* 0x000fe20007ffe0c4 */
[----:B------:R-:W-:Y:S01]  /*dfd0*/  IMAD.MOV.U32 R201, RZ, RZ, 0x40000040 ;  /* 0x40000040ffc97424 */ /* 0x000fe200078e00ff */
[----:B------:R-:W-:Y:S02]  /*dfe0*/  WARPGROUP.DEPBAR.LE gsb0, 0x0 ;  /* 0x00008000000079c5 */ /* 0x000fe40000010000 */
[----:B------:R-:W-:-:S06]  /*dff0*/  WARPGROUP.ARRIVE ;  /* 0x00000000000079c5 */ /* 0x000fcc0000000000 */
[----:B------:R-:W-:Y:S01]  /*e000*/  HGMMA.64x64x16.F32.BF16 R152, gdesc[UR4], R152, gsb0 ;  /* 0x00e00000049879f0 */ /* 0x000fe20008001898 */
[----:B------:R-:W-:Y:S02]  /*e010*/  R2UR UR4, R198 ;  /* 0x00000000c60472ca */ /* 0x000fe400000e0000 */
[----:B------:R-:W-:Y:S01]  /*e020*/  R2UR UR5, R199 ;  /* 0x00000000c70572ca */ /* 0x000fe200000e0000 */
[----:B------:R-:W-:Y:S01]  /*e030*/  IMAD.MOV.U32 R199, RZ, RZ, 0x40000040 ;  /* 0x40000040ffc77424 */ /* 0x000fe200078e00ff */
[----:B------:R-:W-:Y:S01]  /*e040*/  R2UR UR6, R200 ;  /* 0x00000000c80672ca */ /* 0x000fe200000e0000 */
[----:B------:R-:W-:Y:S01]  /*e050*/  VIADD R200, R0, 0xa00 ;  /* 0x00000a0000c87836 */ /* 0x000fe20000000000 */
[----:B------:R-:W-:Y:S01]  /*e060*/  R2UR UR7, R201 ;  /* 0x00000000c90772ca */ /* 0x000fe200000e0000 */
[----:B------:R-:W-:Y:S02]  /*e070*/  VIADD R201, R196, 0xa00 ;  /* 0x00000a00c4c97836 */ /* 0x000fe40000000000 */
[----:B------:R-:W-:Y:S01]  /*e080*/  IMAD.IADD R198, R200, 0x1, R3 ;  /* 0x00000001c8c67824 */ /* 0x000fe200078e0203 */
[----:B------:R-:W-:-:S02]  /*e090*/  WARPGROUP.DEPBAR.LE gsb0, 0x0 ;  /* 0x00008000000079c5 */ /* 0x000fc40000010000 */
[----:B------:R-:W-:-:S07]  /*e0a0*/  WARPGROUP.ARRIVE ;  /* 0x00000000000079c5 */ /* 0x000fce0000000000 */
        /* <DEDUP_REMOVED lines=108> */
[----:B------:R-:W-:Y:S02]  /*e770*/  IMAD.MOV.U32 R199, RZ, RZ, 0x40000040 ;  /* 0x40000040ffc77424 */ /* 0x000fe400078e00ff */
[----:B------:R-:W-:Y:S01]  /*e780*/  IMAD.MOV.U32 R3, RZ, RZ, 0x1000 ;  /* 0x00001000ff037424 */ /* 0x000fe200078e00ff */
[----:B------:R-:W-:Y:S01]  /*e790*/  R2UR UR4, R198 ;  /* 0x00000000c60472ca */ /* 0x000fe200000e0000 */
[----:B------:R-:W-:Y:S01]  /*e7a0*/  IMAD.IADD R198, R201, 0x1, R197 ;  /* 0x00000001c9c67824 */ /* 0x000fe200078e02c5 */
[----:B------:R-:W-:Y:S01]  /*e7b0*/  R2UR UR5, R199 ;  /* 0x00000000c70572ca */ /* 0x000fe200000e0000 */
[----:B------:R-:W-:Y:S01]  /*e7c0*/  IMAD.MOV.U32 R199, RZ, RZ, 0x40000040 ;  /* 0x40000040ffc77424 */ /* 0x000fe200078e00ff */
[----:B------:R-:W-:-:S04]  /*e7d0*/  SEL R3, R3, 0xf80, P2 ;  /* 0x00000f8003037807 */ /* 0x000fc80001000000 */
[----:B------:R-:W-:Y:S01]  /*e7e0*/  LOP3.LUT R3, R3, 0x1e00, RZ, 0xc0, !PT ;  /* 0x00001e0003037812 */ /* 0x000fe200078ec0ff */
[----:B------:R-:W-:Y:S02]  /*e7f0*/  WARPGROUP.DEPBAR.LE gsb0, 0x0 ;  /* 0x00008000000079c5 */ /* 0x000fe40000010000 */
[----:B------:R-:W-:-:S06]  /*e800*/  WARPGROUP.ARRIVE ;  /* 0x00000000000079c5 */ /* 0x000fcc0000000000 */
[----:B------:R-:W-:Y:S01]  /*e810*/  HGMMA.64x64x16.F32.BF16 R152, gdesc[UR4], R152, gsb0 ;  /* 0x00e00000049879f0 */ /* 0x000fe20008001898 */
[----:B------:R-:W-:Y:S01]  /*e820*/  R2UR UR4, R198 ;  /* 0x00000000c60472ca */ /* 0x000fe200000e0000 */
[--C-:B------:R-:W-:Y:S01]  /*e830*/  IMAD.IADD R198, R197, 0x1, R200.reuse ;  /* 0x00000001c5c67824 */ /* 0x100fe200078e02c8 */
[----:B------:R-:W-:Y:S01]  /*e840*/  R2UR UR5, R199 ;  /* 0x00000000c70572ca */ /* 0x000fe200000e0000 */
[----:B------:R-:W-:Y:S02]  /*e850*/  IMAD.MOV.U32 R199, RZ, RZ, 0x40000040 ;  /* 0x40000040ffc77424 */ /* 0x000fe400078e00ff */
[----:B------:R-:W-:Y:S01]  /*e860*/  IMAD.IADD R200, R10, 0x1, R200 ;  /* 0x000000010ac87824 */ /* 0x000fe200078e02c8 */
[----:B------:R-:W-:Y:S01]  /*e870*/  R2UR UR6, R198 ;  /* 0x00000000c60672ca */ /* 0x000fe200000e0000 */
[----:B------:R-:W-:Y:S01]  /*e880*/  IMAD.IADD R198, R201, 0x1, R10 ;  /* 0x00000001c9c67824 */ /* 0x000fe200078e020a */
[----:B------:R-:W-:Y:S01]  /*e890*/  R2UR UR7, R199 ;  /* 0x00000000c70772ca */ /* 0x000fe200000e0000 */
[----:B------:R-:W-:-:S02]  /*e8a0*/  IMAD.MOV.U32 R199, RZ, RZ, 0x40000040 ;  /* 0x40000040ffc77424 */ /* 0x000fc400078e00ff */
        /* <DEDUP_REMOVED lines=28> */
.L_x_1362:
        /* <DEDUP_REMOVED lines=22> */
[----:B0-----:R-:W-:Y:S01]  /*ebd0*/  FMNMX.FTZ R10, R10, R3, !PT ;  /* 0x000000030a0a7209 */ /* 0x001fe20007810000 */
[----:B------:R-:W-:-:S04]  /*ebe0*/  IMAD.U32 R3, RZ, RZ, UR38 ;  /* 0x00000026ff037e24 */ /* 0x000fc8000f8e00ff */
[C---:B------:R-:W-:Y:S01]  /*ebf0*/  FMUL.FTZ R204, R10.reuse, R3 ;  /* 0x000000030acc7220 */ /* 0x040fe20000410000 */
[----:B------:R-:W-:-:S03]  /*ec00*/  FADD.FTZ R199, -R10, R21 ;  /* 0x000000150ac77221 */ /* 0x000fc60000010100 */
[-CC-:B------:R-:W-:Y:S01]  /*ec10*/  FFMA.FTZ R198, R153, R3.reuse, -R204.reuse ;  /* 0x0000000399c67223 */ /* 0x180fe200000108cc */
[-CC-:B------:R-:W-:Y:S01]  /*ec20*/  FFMA.FTZ R152, R152, R3.reuse, -R204.reuse ;  /* 0x0000000398987223 */ /* 0x180fe200000108cc */
[-C--:B------:R-:W-:Y:S01]  /*ec30*/  FMUL.FTZ R153, R199, R3.reuse ;  /* 0x00000003c7997220 */ /* 0x080fe20000410000 */
[-CC-:B------:R-:W-:Y:S01]  /*ec40*/  FFMA.FTZ R21, R157, R3.reuse, -R204.reuse ;  /* 0x000000039d157223 */ /* 0x180fe200000108cc */
[-CC-:B------:R-:W-:Y:S01]  /*ec50*/  FFMA.FTZ R157, R176, R3.reuse, -R204.reuse ;  /* 0x00000003b09d7223 */ /* 0x180fe200000108cc */
[-CC-:B------:R-:W-:Y:S01]  /*ec60*/  FFMA.FTZ R196, R160, R3.reuse, -R204.reuse ;  /* 0x00000003a0c47223 */ /* 0x180fe200000108cc */
[-CC-:B------:R-:W-:Y:S01]  /*ec70*/  FFMA.FTZ R160, R164, R3.reuse, -R204.reuse ;  /* 0x00000003a4a07223 */ /* 0x180fe200000108cc */
[----:B------:R-:W-:Y:S01]  /*ec80*/  MUFU.EX2 R152, R152 ;  /* 0x0000009800987308 */ /* 0x000fe20000000800 */
[-CC-:B------:R-:W-:Y:S01]  /*ec90*/  FFMA.FTZ R164, R177, R3.reuse, -R204.reuse ;  /* 0x00000003b1a47223 */ /* 0x180fe200000108cc */
[-CC-:B------:R-:W-:Y:S01]  /*eca0*/  FFMA.FTZ R165, R165, R3.reuse, -R204.reuse ;  /* 0x00000003a5a57223 */ /* 0x180fe200000108cc */
[-CC-:B------:R-:W-:Y:S01]  /*ecb0*/  FFMA.FTZ R197, R156, R3.reuse, -R204.reuse ;  /* 0x000000039cc57223 */ /* 0x180fe200000108cc */
[-CC-:B------:R-:W-:Y:S01]  /*ecc0*/  FFMA.FTZ R156, R161, R3.reuse, -R204.reuse ;  /* 0x00000003a19c7223 */ /* 0x180fe200000108cc */
[-CC-:B------:R-:W-:Y:S01]  /*ecd0*/  FFMA.FTZ R168, R168, R3.reuse, -R204.reuse ;  /* 0x00000003a8a87223 */ /* 0x180fe200000108cc */
[-CC-:B------:R-:W-:Y:S01]  /*ece0*/  FFMA.FTZ R161, R172, R3.reuse, -R204.reuse ;  /* 0x00000003aca17223 */ /* 0x180fe200000108cc */
[-CC-:B------:R-:W-:Y:S01]  /*ecf0*/  FFMA.FTZ R172, R180, R3.reuse, -R204.reuse ;  /* 0x00000003b4ac7223 */ /* 0x180fe200000108cc */
[----:B------:R-:W0:Y:S01]  /*ed00*/  MUFU.EX2 R153, R153 ;  /* 0x0000009900997308 */ /* 0x000e220000000800 */
[-CC-:B------:R-:W-:Y:S01]  /*ed10*/  FFMA.FTZ R173, R173, R3.reuse, -R204.reuse ;  /* 0x00000003adad7223 */ /* 0x180fe200000108cc */
[-CC-:B------:R-:W-:Y:S01]  /*ed20*/  FFMA.FTZ R169, R169, R3.reuse, -R204.reuse ;  /* 0x00000003a9a97223 */ /* 0x180fe200000108cc */
[----:B------:R-:W-:-:S05]  /*ed30*/  FFMA.FTZ R204, R181, R3, -R204 ;  /* 0x00000003b5cc7223 */ /* 0x000fca00000108cc */
[----:B------:R-:W1:Y:S08]  /*ed40*/  MUFU.EX2 R198, R198 ;  /* 0x000000c600c67308 */ /* 0x000e700000000800 */
[----:B------:R-:W-:Y:S01]  /*ed50*/  MUFU.EX2 R180, R165 ;  /* 0x000000a500b47308 */ /* 0x000fe20000000800 */
[----:B0-----:R-:W-:Y:S01]  /*ed60*/  FFMA.FTZ R176, R153, R11, R152 ;  /* 0x0000000b99b07223 */ /* 0x001fe20000010098 */
[----:B------:R-:W-:-:S02]  /*ed70*/  VIADD R11, R14, 0x38840 ;  /* 0x000388400e0b7836 */ /* 0x000fc40000000000 */
[-C--:B------:R-:W-:Y:S01]  /*ed80*/  FMUL.FTZ R24, R24, R153.reuse ;  /* 0x0000009918187220 */ /* 0x080fe20000410000 */
[-C--:B------:R-:W-:Y:S01]  /*ed90*/  FMUL.FTZ R25, R25, R153.reuse ;  /* 0x0000009919197220 */ /* 0x080fe20000410000 */
[-C--:B------:R-:W-:Y:S01]  /*eda0*/  FMUL.FTZ R28, R28, R153.reuse ;  /* 0x000000991c1c7220 */ /* 0x080fe20000410000 */
[-C--:B------:R-:W-:Y:S01]  /*edb0*/  FMUL.FTZ R29, R29, R153.reuse ;  /* 0x000000991d1d7220 */ /* 0x080fe20000410000 */
[----:B------:R-:W-:Y:S01]  /*edc0*/  PRMT R11, R190, 0x654, R11 ;  /* 0x00000654be0b7816 */ /* 0x000fe2000000000b */
[----:B------:R0:W-:Y:S01]  /*edd0*/  MUFU.EX2 R165, R168 ;  /* 0x000000a800a57308 */ /* 0x0001e20000000800 */
[C---:B-1----:R-:W-:Y:S01]  /*ede0*/  FADD.FTZ R176, R198.reuse, R176 ;  /* 0x000000b0c6b07221 */ /* 0x042fe20000010000 */
[----:B------:R-:W-:Y:S01]  /*edf0*/  F2FP.BF16.F32.PACK_AB R152, R198, R152 ;  /* 0x00000098c698723e */ /* 0x000fe200000010ff */
[----:B------:R1:W-:Y:S01]  /*ee00*/  SYNCS.ARRIVE.TRANS64.RED.A1T0 RZ, [R11+URZ], RZ ;  /* 0x000000ff0bff79a7 */ /* 0x0003e2000810043f */
[----:B------:R-:W-:Y:S01]  /*ee10*/  @!P2 STS [R20+0x38400], R153 ;  /* 0x038400991400a388 */ /* 0x000fe20000000800 */
        /* <DEDUP_REMOVED lines=67> */
[-C--:B------:R-:W-:Y:S01]  /*f250*/  FMUL.FTZ R117, R117, R153.reuse ;  /* 0x0000009975757220 */ /* 0x080fe20000410000 */
[-C--:B------:R-:W-:Y:S01]  /*f260*/  FMUL.FTZ R120, R120, R153.reuse ;  /* 0x0000009978787220 */ /* 0x080fe20000410000 */
[-C--:B------:R-:W-:Y:S01]  /*f270*/  FMUL.FTZ R121, R121, R153.reuse ;  /* 0x0000009979797220 */ /* 0x080fe20000410000 */
[-C--:B------:R-:W-:Y:S01]  /*f280*/  FMUL.FTZ R124, R124, R153.reuse ;  /* 0x000000997c7c7220 */ /* 0x080fe20000410000 */
[----:B------:R-:W1:Y:S01]  /*f290*/  SHFL.BFLY PT, R177, R11, 0x2, 0x1f ;  /* 0x0c401f000bb17f89 */ /* 0x000e6200000e0000 */
        /* <DEDUP_REMOVED lines=13> */
[----:B-1----:R-:W-:-:S02]  /*f370*/  FMNMX.FTZ R11, R11, R177, !PT ;  /* 0x000000b10b0b7209 */ /* 0x002fc40007810000 */
[----:B------:R-:W-:Y:S03]  /*f380*/  MUFU.EX2 R177, R21 ;  /* 0x0000001500b17308 */ /* 0x000fe60000000800 */
[----:B------:R-:W0:Y:S02]  /*f390*/  SHFL.BFLY PT, R198, R11, 0x1, 0x1f ;  /* 0x0c201f000bc67f89 */ /* 0x000e2400000e0000 */
[----:B0-----:R-:W-:-:S05]  /*f3a0*/  FMNMX.FTZ R168, R11, R198, !PT ;  /* 0x000000c60ba87209 */ /* 0x001fca0007810000 */
[----:B------:R-:W-:-:S04]  /*f3b0*/  FADD.FTZ R11, -R168, R15 ;  /* 0x0000000fa80b7221 */ /* 0x000fc80000010100 */
[----:B------:R-:W-:-:S04]  /*f3c0*/  FMUL.FTZ R11, R11, R3 ;  /* 0x000000030b0b7220 */ /* 0x000fc80000410000 */
[----:B------:R-:W0:Y:S08]  /*f3d0*/  MUFU.EX2 R15, R11 ;  /* 0x0000000b000f7308 */ /* 0x000e300000000800 */
[----:B------:R1:W-:Y:S01]  /*f3e0*/  MUFU.EX2 R11, R173 ;  /* 0x000000ad000b7308 */ /* 0x0003e20000000800 */
        /* <DEDUP_REMOVED lines=10> */
[----:B0-----:R-:W-:Y:S01]  /*f490*/  FMUL.FTZ R20, R168, R3 ;  /* 0x00000003a8147220 */ /* 0x001fe20000410000 */
[-C--:B------:R-:W-:Y:S01]  /*f4a0*/  FMUL.FTZ R43, R43, R15.reuse ;  /* 0x0000000f2b2b7220 */ /* 0x080fe20000410000 */
[-C--:B------:R-:W-:Y:S01]  /*f4b0*/  FMUL.FTZ R46, R46, R15.reuse ;  /* 0x0000000f2e2e7220 */ /* 0x080fe20000410000 */
[----:B------:R-:W-:Y:S01]  /*f4c0*/  FMUL.FTZ R47, R47, R15 ;  /* 0x0000000f2f2f7220 */ /* 0x000fe20000410000 */
[-CC-:B------:R-:W-:Y:S01]  /*f4d0*/  FFMA.FTZ R21, R154, R3.reuse, -R20.reuse ;  /* 0x000000039a157223 */ /* 0x180fe20000010814 */
[-CC-:B-1----:R-:W-:Y:S01]  /*f4e0*/  FFMA.FTZ R173, R159, R3.reuse, -R20.reuse ;  /* 0x000000039fad7223 */ /* 0x182fe20000010814 */
[-CC-:B------:R-:W-:Y:S01]  /*f4f0*/  FFMA.FTZ R169, R155, R3.reuse, -R20.reuse ;  /* 0x000000039ba97223 */ /* 0x180fe20000010814 */
[-CC-:B------:R-:W-:Y:S01]  /*f500*/  FFMA.FTZ R154, R167, R3.reuse, -R20.reuse ;  /* 0x00000003a79a7223 */ /* 0x180fe20000010814 */
[----:B------:R0:W1:Y:S01]  /*f510*/  MUFU.EX2 R159, R21 ;  /* 0x00000015009f7308 */ /* 0x0000620000000800 */
[-CC-:B------:R-:W-:Y:S01]  /*f520*/  FFMA.FTZ R199, R162, R3.reuse, -R20.reuse ;  /* 0x00000003a2c77223 */ /* 0x180fe20000010814 */
[-CC-:B------:R-:W-:Y:S01]  /*f530*/  FFMA.FTZ R200, R163, R3.reuse, -R20.reuse ;  /* 0x00000003a3c87223 */ /* 0x180fe20000010814 */
[-CC-:B------:R-:W-:Y:S01]  /*f540*/  FFMA.FTZ R201, R166, R3.reuse, -R20.reuse ;  /* 0x00000003a6c97223 */ /* 0x180fe20000010814 */
[-CC-:B------:R-:W-:Y:S01]  /*f550*/  FFMA.FTZ R179, R179, R3.reuse, -R20.reuse ;  /* 0x00000003b3b37223 */ /* 0x180fe20000010814 */
[-CC-:B------:R-:W-:Y:S01]  /*f560*/  FFMA.FTZ R182, R182, R3.reuse, -R20.reuse ;  /* 0x00000003b6b67223 */ /* 0x180fe20000010814 */
[-CC-:B------:R-:W-:Y:S01]  /*f570*/  FFMA.FTZ R183, R183, R3.reuse, -R20.reuse ;  /* 0x00000003b7b77223 */ /* 0x180fe20000010814 */
[----:B------:R-:W-:Y:S01]  /*f580*/  FFMA.FTZ R198, R170, R3, -R20 ;  /* 0x00000003aac67223 */ /* 0x000fe20000010814 */
[----:B------:R2:W-:Y:S01]  /*f590*/  MUFU.EX2 R155, R172 ;  /* 0x000000ac009b7308 */ /* 0x0005e20000000800 */
[----:B0-----:R-:W-:-:S02]  /*f5a0*/  IMAD.MOV.U32 R21, RZ, RZ, 0x40000040 ;  /* 0x40000040ff157424 */ /* 0x001fc400078e00ff */
[-CC-:B------:R-:W-:Y:S01]  /*f5b0*/  FFMA.FTZ R167, R171, R3.reuse, -R20.reuse ;  /* 0x00000003aba77223 */ /* 0x180fe20000010814 */
[-CC-:B------:R-:W-:Y:S01]  /*f5c0*/  FFMA.FTZ R162, R175, R3.reuse, -R20.reuse ;  /* 0x00000003afa27223 */ /* 0x180fe20000010814 */
[----:B------:R-:W-:Y:S01]  /*f5d0*/  FFMA.FTZ R163, R178, R3, -R20 ;  /* 0x00000003b2a37223 */ /* 0x000fe20000010814 */
[----:B------:R-:W-:Y:S01]  /*f5e0*/  FMUL.FTZ R50, R50, R15 ;  /* 0x0000000f32327220 */ /* 0x000fe20000410000 */
[----:B------:R-:W-:Y:S01]  /*f5f0*/  R2UR UR7, R21 ;  /* 0x00000000150772ca */ /* 0x000fe200000e0000 */
[----:B------:R-:W-:Y:S01]  /*f600*/  FADD.FTZ R21, R197, R176 ;  /* 0x000000b0c5157221 */ /* 0x000fe20000010000 */
[----:B------:R-:W-:Y:S01]  /*f610*/  MUFU.EX2 R166, R204 ;  /* 0x000000cc00a67308 */ /* 0x000fe20000000800 */
[-CC-:B--2---:R-:W-:Y:S01]  /*f620*/  FFMA.FTZ R172, R158, R3.reuse, -R20.reuse ;  /* 0x000000039eac7223 */ /* 0x184fe20000010814 */
[----:B------:R-:W-:Y:S01]  /*f630*/  FFMA.FTZ R158, R174, R3, -R20 ;  /* 0x00000003ae9e7223 */ /* 0x000fe20000010814 */
[----:B------:R-:W-:Y:S01]  /*f640*/  FADD.FTZ R21, R177, R21 ;  /* 0x00000015b1157221 */ /* 0x000fe20000010000 */
[----:B------:R-:W-:-:S02]  /*f650*/  IMAD R20, R17, 0x1000, R215 ;  /* 0x0000100011147824 */ /* 0x000fc400078e02d7 */
[----:B-1----:R-:W-:Y:S01]  /*f660*/  FFMA.FTZ R12, R15, R12, R159 ;  /* 0x0000000c0f0c7223 */ /* 0x002fe2000001009f */
[-C--:B------:R-:W-:Y:S01]  /*f670*/  FMUL.FTZ R51, R51, R15.reuse ;  /* 0x0000000f33337220 */ /* 0x080fe20000410000 */
[----:B------:R-:W-:Y:S01]  /*f680*/  FADD.FTZ R21, R196, R21 ;  /* 0x00000015c4157221 */ /* 0x000fe20000010000 */
[----:B------:R-:W0:Y:S01]  /*f690*/  MUFU.EX2 R169, R169 ;  /* 0x000000a900a97308 */ /* 0x000e220000000800 */
[----:B------:R-:W-:Y:S01]  /*f6a0*/  R2UR UR6, R20 ;  /* 0x00000000140672ca */ /* 0x000fe200000e0000 */
[-C--:B------:R-:W-:Y:S01]  /*f6b0*/  FMUL.FTZ R54, R54, R15.reuse ;  /* 0x0000000f36367220 */ /* 0x080fe20000410000 */
[C---:B------:R-:W-:Y:S01]  /*f6c0*/  FADD.FTZ R21, R156.reuse, R21 ;  /* 0x000000159c157221 */ /* 0x040fe20000010000 */
[----:B------:R-:W-:Y:S01]  /*f6d0*/  F2FP.BF16.F32.PACK_AB R156, R156, R196 ;  /* 0x000000c49c9c723e */ /* 0x000fe200000010ff */
[-C--:B------:R-:W-:Y:S01]  /*f6e0*/  FMUL.FTZ R55, R55, R15.reuse ;  /* 0x0000000f37377220 */ /* 0x080fe20000410000 */
[-C--:B------:R-:W-:Y:S01]  /*f6f0*/  FMUL.FTZ R58, R58, R15.reuse ;  /* 0x0000000f3a3a7220 */ /* 0x080fe20000410000 */
[----:B------:R-:W-:Y:S01]  /*f700*/  FADD.FTZ R21, R181, R21 ;  /* 0x00000015b5157221 */ /* 0x000fe20000010000 */
[----:B------:R-:W-:Y:S01]  /*f710*/  MUFU.EX2 R170, R172 ;  /* 0x000000ac00aa7308 */ /* 0x000fe20000000800 */
[-C--:B------:R-:W-:Y:S01]  /*f720*/  FMUL.FTZ R59, R59, R15.reuse ;  /* 0x0000000f3b3b7220 */ /* 0x080fe20000410000 */
[-C--:B------:R-:W-:Y:S01]  /*f730*/  FMUL.FTZ R62, R62, R15.reuse ;  /* 0x0000000f3e3e7220 */ /* 0x080fe20000410000 */
[----:B------:R-:W-:Y:S01]  /*f740*/  FADD.FTZ R21, R180, R21 ;  /* 0x00000015b4157221 */ /* 0x000fe20000010000 */
[-C--:B------:R-:W-:Y:S01]  /*f750*/  FMUL.FTZ R63, R63, R15.reuse ;  /* 0x0000000f3f3f7220 */ /* 0x080fe20000410000 */
[-C--:B------:R-:W-:Y:S01]  /*f760*/  FMUL.FTZ R66, R66, R15.reuse ;  /* 0x0000000f42427220 */ /* 0x080fe20000410000 */
[----:B------:R-:W-:Y:S01]  /*f770*/  FMUL.FTZ R67, R67, R15 ;  /* 0x0000000f43437220 */ /* 0x000fe20000410000 */
[----:B------:R-:W-:Y:S01]  /*f780*/  FADD.FTZ R21, R165, R21 ;  /* 0x00000015a5157221 */ /* 0x000fe20000010000 */
[----:B------:R-:W-:Y:S01]  /*f790*/  MUFU.EX2 R171, R173 ;  /* 0x000000ad00ab7308 */ /* 0x000fe20000000800 */
[----:B0-----:R-:W-:Y:S01]  /*f7a0*/  F2FP.BF16.F32.PACK_AB R153, R169, R159 ;  /* 0x0000009fa999723e */ /* 0x001fe200000010ff */
[----:B------:R-:W-:Y:S01]  /*f7b0*/  FMUL.FTZ R70, R70, R15 ;  /* 0x0000000f46467220 */ /* 0x000fe20000410000 */
[C---:B------:R-:W-:Y:S01]  /*f7c0*/  FADD.FTZ R21, R160.reuse, R21 ;  /* 0x00000015a0157221 */ /* 0x040fe20000010000 */
[----:B------:R-:W-:Y:S01]  /*f7d0*/  F2FP.BF16.F32.PACK_AB R160, R160, R165 ;  /* 0x000000a5a0a0723e */ /* 0x000fe200000010ff */
[-C--:B------:R-:W-:Y:S01]  /*f7e0*/  FMUL.FTZ R71, R71, R15.reuse ;  /* 0x0000000f47477220 */ /* 0x080fe20000410000 */
[-C--:B------:R-:W-:Y:S01]  /*f7f0*/  FMUL.FTZ R74, R74, R15.reuse ;  /* 0x0000000f4a4a7220 */ /* 0x080fe20000410000 */
[----:B------:R-:W-:Y:S01]  /*f800*/  FADD.FTZ R21, R161, R21 ;  /* 0x00000015a1157221 */ /* 0x000fe20000010000 */
[----:B------:R0:W-:Y:S01]  /*f810*/  MUFU.EX2 R175, R154 ;  /* 0x0000009a00af7308 */ /* 0x0001e20000000800 */
[-C--:B------:R-:W-:Y:S01]  /*f820*/  FMUL.FTZ R75, R75, R15.reuse ;  /* 0x0000000f4b4b7220 */ /* 0x080fe20000410000 */
[-C--:B------:R-:W-:Y:S01]  /*f830*/  FMUL.FTZ R78, R78, R15.reuse ;  /* 0x0000000f4e4e7220 */ /* 0x080fe20000410000 */
[----:B------:R-:W-:Y:S01]  /*f840*/  FADD.FTZ R21, R11, R21 ;  /* 0x000000150b157221 */ /* 0x000fe20000010000 */
[-C--:B------:R-:W-:Y:S01]  /*f850*/  FMUL.FTZ R79, R79, R15.reuse ;  /* 0x0000000f4f4f7220 */ /* 0x080fe20000410000 */
[-C--:B------:R-:W-:Y:S01]  /*f860*/  FMUL.FTZ R82, R82, R15.reuse ;  /* 0x0000000f52527220 */ /* 0x080fe20000410000 */
[----:B------:R-:W-:Y:S01]  /*f870*/  FMUL.FTZ R83, R83, R15 ;  /* 0x0000000f53537220 */ /* 0x000fe20000410000 */
[----:B------:R-:W-:Y:S01]  /*f880*/  FADD.FTZ R21, R157, R21 ;  /* 0x000000159d157221 */ /* 0x000fe20000010000 */
[----:B------:R1:W-:Y:S01]  /*f890*/  MUFU.EX2 R178, R158 ;  /* 0x0000009e00b27308 */ /* 0x0003e20000000800 */
[----:B0-----:R-:W-:Y:S01]  /*f8a0*/  F2FP.BF16.F32.PACK_AB R154, R177, R197 ;  /* 0x000000c5b19a723e */ /* 0x001fe200000010ff */
[----:B------:R-:W-:Y:S01]  /*f8b0*/  FMUL.FTZ R86, R86, R15 ;  /* 0x0000000f56567220 */ /* 0x000fe20000410000 */
[C---:B------:R-:W-:Y:S01]  /*f8c0*/  FADD.FTZ R21, R164.reuse, R21 ;  /* 0x00000015a4157221 */ /* 0x040fe20000010000 */
[----:B------:R-:W-:Y:S01]  /*f8d0*/  F2FP.BF16.F32.PACK_AB R164, R164, R157 ;  /* 0x0000009da4a4723e */ /* 0x000fe200000010ff */
[-C--:B------:R-:W-:Y:S01]  /*f8e0*/  FMUL.FTZ R87, R87, R15.reuse ;  /* 0x0000000f57577220 */ /* 0x080fe20000410000 */
[----:B------:R-:W-:Y:S01]  /*f8f0*/  FMUL.FTZ R90, R90, R15 ;  /* 0x0000000f5a5a7220 */ /* 0x000fe20000410000 */
[----:B------:R-:W-:Y:S01]  /*f900*/  FADD.FTZ R21, R155, R21 ;  /* 0x000000159b157221 */ /* 0x000fe20000010000 */
[----:B------:R-:W-:Y:S01]  /*f910*/  MUFU.EX2 R172, R199 ;  /* 0x000000c700ac7308 */ /* 0x000fe20000000800 */
[----:B-1----:R-:W-:Y:S01]  /*f920*/  F2FP.BF16.F32.PACK_AB R158, R180, R181 ;  /* 0x000000b5b49e723e */ /* 0x002fe200000010ff */
[-C--:B------:R-:W-:Y:S01]  /*f930*/  FMUL.FTZ R91, R91, R15.reuse ;  /* 0x0000000f5b5b7220 */ /* 0x080fe20000410000 */
[-C--:B------:R-:W-:Y:S01]  /*f940*/  FMUL.FTZ R94, R94, R15.reuse ;  /* 0x0000000f5e5e7220 */ /* 0x080fe20000410000 */
[-C--:B------:R-:W-:Y:S01]  /*f950*/  FMUL.FTZ R95, R95, R15.reuse ;  /* 0x0000000f5f5f7220 */ /* 0x080fe20000410000 */
[-C--:B------:R-:W-:Y:S01]  /*f960*/  FMUL.FTZ R98, R98, R15.reuse ;  /* 0x0000000f62627220 */ /* 0x080fe20000410000 */
[-C--:B------:R-:W-:Y:S01]  /*f970*/  FMUL.FTZ R99, R99, R15.reuse ;  /* 0x0000000f63637220 */ /* 0x080fe20000410000 */
[-C--:B------:R-:W-:Y:S01]  /*f980*/  FMUL.FTZ R102, R102, R15.reuse ;  /* 0x0000000f66667220 */ /* 0x080fe20000410000 */
[----:B------:R-:W0:Y:S01]  /*f990*/  MUFU.EX2 R173, R200 ;  /* 0x000000c800ad7308 */ /* 0x000e220000000800 */
        /* <DEDUP_REMOVED lines=23> */
[----:B------:R-:W0:Y:S01]  /*fb10*/  MUFU.EX2 R177, R167 ;  /* 0x000000a700b17308 */ /* 0x000e220000000800 */
[----:B-1----:R-:W-:Y:S01]  /*fb20*/  F2FP.BF16.F32.PACK_AB R159, R175, R174 ;  /* 0x000000aeaf9f723e */ /* 0x002fe200000010ff */
[-C--:B------:R-:W-:Y:S01]  /*fb30*/  FMUL.FTZ R143, R143, R15.reuse ;  /* 0x0000000f8f8f7220 */ /* 0x080fe20000410000 */
[-C--:B------:R-:W-:Y:S01]  /*fb40*/  FMUL.FTZ R146, R146, R15.reuse ;  /* 0x0000000f92927220 */ /* 0x080fe20000410000 */
[-C--:B------:R-:W-:Y:S01]  /*fb50*/  FMUL.FTZ R147, R147, R15.reuse ;  /* 0x0000000f93937220 */ /* 0x080fe20000410000 */
[-C--:B------:R-:W-:Y:S01]  /*fb60*/  FMUL.FTZ R150, R150, R15.reuse ;  /* 0x0000000f96967220 */ /* 0x080fe20000410000 */
[----:B------:R-:W-:Y:S01]  /*fb70*/  FMUL.FTZ R151, R151, R15 ;  /* 0x0000000f97977220 */ /* 0x000fe20000410000 */
[----:B------:R-:W-:Y:S01]  /*fb80*/  FADD.FTZ R12, R169, R12 ;  /* 0x0000000ca90c7221 */ /* 0x000fe20000010000 */
[----:B------:R1:W2:Y:S03]  /*fb90*/  MUFU.EX2 R180, R162 ;  /* 0x000000a200b47308 */ /* 0x0002a60000000800 */
[----:B------:R-:W-:-:S04]  /*fba0*/  FADD.FTZ R12, R170, R12 ;  /* 0x0000000caa0c7221 */ /* 0x000fc80000010000 */
[----:B------:R-:W-:Y:S01]  /*fbb0*/  FADD.FTZ R12, R171, R12 ;  /* 0x0000000cab0c7221 */ /* 0x000fe20000010000 */
[----:B------:R2:W-:Y:S01]  /*fbc0*/  MUFU.EX2 R181, R163 ;  /* 0x000000a300b57308 */ /* 0x0005e20000000800 */
[----:B-1----:R-:W-:Y:S01]  /*fbd0*/  F2FP.BF16.F32.PACK_AB R162, R11, R161 ;  /* 0x000000a10ba2723e */ /* 0x002fe200000010ff */
[C---:B------:R-:W-:Y:S01]  /*fbe0*/  FADD.FTZ R11, R166.reuse, R21 ;  /* 0x00000015a60b7221 */ /* 0x040fe20000010000 */
[----:B------:R-:W-:Y:S01]  /*fbf0*/  F2FP.BF16.F32.PACK_AB R166, R166, R155 ;  /* 0x0000009ba6a6723e */ /* 0x000fe200000010ff */
[----:B------:R-:W-:Y:S01]  /*fc00*/  IMAD.MOV.U32 R21, RZ, RZ, 0x40000040 ;  /* 0x40000040ff157424 */ /* 0x000fe200078e00ff */
[----:B------:R-:W-:Y:S01]  /*fc10*/  F2FP.BF16.F32.PACK_AB R155, R171, R170 ;  /* 0x000000aaab9b723e */ /* 0x000fe200000010ff */
[----:B------:R-:W-:Y:S01]  /*fc20*/  BAR.SYNC.DEFER_BLOCKING 0xf, 0x100 ;  /* 0x03c4000000007b1d */ /* 0x000fe20000010000 */
[----:B0-----:R-:W-:Y:S01]  /*fc30*/  F2FP.BF16.F32.PACK_AB R161, R177, R176 ;  /* 0x000000b0b1a1723e */ /* 0x001fe200000010ff */
[----:B------:R-:W-:Y:S01]  /*fc40*/  FADD.FTZ R12, R172, R12 ;  /* 0x0000000cac0c7221 */ /* 0x000fe20000010000 */
[----:B--2---:R-:W-:-:S03]  /*fc50*/  F2FP.BF16.F32.PACK_AB R163, R180, R178 ;  /* 0x000000b2b4a3723e */ /* 0x004fc600000010ff */
[----:B------:R-:W0:Y:S01]  /*fc60*/  MUFU.EX2 R179, R179 ;  /* 0x000000b300b37308 */ /* 0x000e220000000800 */
[----:B------:R-:W-:-:S04]  /*fc70*/  FADD.FTZ R12, R173, R12 ;  /* 0x0000000cad0c7221 */ /* 0x000fc80000010000 */
[----:B------:R-:W-:-:S03]  /*fc80*/  FADD.FTZ R12, R174, R12 ;  /* 0x0000000cae0c7221 */ /* 0x000fc60000010000 */
[----:B------:R-:W-:Y:S01]  /*fc90*/  MUFU.EX2 R182, R182 ;  /* 0x000000b600b67308 */ /* 0x000fe20000000800 */
[----:B------:R-:W-:-:S04]  /*fca0*/  FADD.FTZ R12, R175, R12 ;  /* 0x0000000caf0c7221 */ /* 0x000fc80000010000 */
[----:B------:R-:W-:-:S03]  /*fcb0*/  FADD.FTZ R12, R176, R12 ;  /* 0x0000000cb00c7221 */ /* 0x000fc60000010000 */
[----:B------:R-:W1:Y:S01]  /*fcc0*/  MUFU.EX2 R183, R183 ;  /* 0x000000b700b77308 */ /* 0x000e620000000800 */
[----:B0-----:R-:W-:Y:S01]  /*fcd0*/  F2FP.BF16.F32.PACK_AB R165, R179, R181 ;  /* 0x000000b5b3a5723e */ /* 0x001fe200000010ff */
[----:B------:R0:W-:Y:S01]  /*fce0*/  STSM.16.M88.4 [R224+0x36400], R152 ;  /* 0x03640098e0007844 */ /* 0x0001e20000000200 */
[----:B------:R-:W-:-:S03]  /*fcf0*/  FADD.FTZ R12, R177, R12 ;  /* 0x0000000cb10c7221 */ /* 0x000fc60000010000 */
[----:B------:R2:W-:Y:S01]  /*fd00*/  STSM.16.M88.4 [R225], R156 ;  /* 0x0000009ce1007844 */ /* 0x0005e20000000200 */
[----:B------:R-:W-:-:S03]  /*fd10*/  FADD.FTZ R12, R178, R12 ;  /* 0x0000000cb20c7221 */ /* 0x000fc60000010000 */
[----:B------:R2:W-:Y:S01]  /*fd20*/  STSM.16.M88.4 [R227], R160 ;  /* 0x000000a0e3007844 */ /* 0x0005e20000000200 */
[----:B------:R-:W-:-:S04]  /*fd30*/  FADD.FTZ R12, R180, R12 ;  /* 0x0000000cb40c7221 */ /* 0x000fc80000010000 */
[----:B------:R-:W-:Y:S01]  /*fd40*/  FADD.FTZ R12, R181, R12 ;  /* 0x0000000cb50c7221 */ /* 0x000fe20000010000 */
[----:B-1----:R-:W-:-:S03]  /*fd50*/  F2FP.BF16.F32.PACK_AB R167, R183, R182 ;  /* 0x000000b6b7a7723e */ /* 0x002fc600000010ff */
[----:B------:R-:W-:Y:S02]  /*fd60*/  FADD.FTZ R12, R179, R12 ;  /* 0x0000000cb30c7221 */ /* 0x000fe40000010000 */
[----:B------:R2:W-:Y:S01]  /*fd70*/  STSM.16.M88.4 [R226], R164 ;  /* 0x000000a4e2007844 */ /* 0x0005e20000000200 */
[----:B------:R-:W-:Y:S01]  /*fd80*/  WARPGROUP.ARRIVE ;  /* 0x00000000000079c5 */ /* 0x000fe20000000000 */
[----:B------:R-:W-:-:S04]  /*fd90*/  FADD.FTZ R12, R182, R12 ;  /* 0x0000000cb60c7221 */ /* 0x000fc80000010000 */
[----:B------:R-:W-:Y:S01]  /*fda0*/  FADD.FTZ R12, R183, R12 ;  /* 0x0000000cb70c7221 */ /* 0x000fe20000010000 */
[----:B------:R-:W-:Y:S03]  /*fdb0*/  HGMMA.64x256x16.F32.BF16 R24, R152, gdesc[UR4].tnspB, R24, gsb0 ;  /* 0x43e0000498187df0 */ /* 0x000fe60008001818 */
[----:B------:R-:W-:Y:S02]  /*fdc0*/  WARPGROUP.DEPBAR.LE gsb0, 0x0 ;  /* 0x00008000000079c5 */ /* 0x000fe40000010000 */
[----:B0-----:R-:W-:Y:S01]  /*fdd0*/  VIADD R152, R20, 0x80 ;  /* 0x0000008014987836 */ /* 0x001fe20000000000 */
        /* <DEDUP_REMOVED lines=31> */
.L_x_1363:
[----:B------:R-:W-:Y:S02]  /*ffd0*/  VIADD R14, R14, 0x38860 ;  /* 0x000388600e0e7836 */ /* 0x000fe40000000000 */
[----:B------:R-:W-:Y:S02]  /*ffe0*/  IMAD.MOV.U32 R15, RZ, RZ, R168 ;  /* 0x000000ffff0f7224 */ /* 0x000fe400078e00a8 */
[----:B------:R-:W-:Y:S01]  /*fff0*/  IMAD.MOV.U32 R21, RZ, RZ, R10 ;  /* 0x000000ffff157224 */ /* 0x000fe200078e000a */
[----:B------:R-:W-:Y:S01]  /*10000*/  PRMT R14, R190, 0x654, R14 ;  /* 0x00000654be0e7816 */ /* 0x000fe2000000000e */
[----:B------:R-:W-:-:S03]  /*10010*/  IMAD.MOV.U32 R20, RZ, RZ, R17 ;  /* 0x000000ffff147224 */ /* 0x000fc600078e0011 */
[----:B------:R0:W-:Y:S01]  /*10020*/  SYNCS.ARRIVE.TRANS64.RED.A1T0 RZ, [R14+URZ], RZ ;  /* 0x000000ff0eff79a7 */ /* 0x0001e2000810043f */
[----:B------:R-:W-:Y:S05]  /*10030*/  @P1 BRA `(.L_x_1364) ;  /* 0xffffffcc003c1947 */ /* 0x000fea000383ffff */
.L_x_1351:
[----:B------:R-:W-:Y:S05]  /*10040*/  BSYNC B0 ;  /* 0x0000000000007941 */ /* 0x000fea0003800000 */
.L_x_1350:
[----:B0-----:R-:W2:Y:S01]  /*10050*/  LDL.LU R14, [R1+0x4c] ;  /* 0x00004c00010e7983 */ /* 0x001ea20000300800 */
[----:B------:R-:W-:Y:S02]  /*10060*/  IMAD.MOV.U32 R155, RZ, RZ, -0x800000 ;  /* 0xff800000ff9b7424 */ /* 0x000fe400078e00ff */
[----:B------:R-:W-:Y:S01]  /*10070*/  IMAD.MOV.U32 R154, RZ, RZ, -0x800000 ;  /* 0xff800000ff9a7424 */ /* 0x000fe200078e00ff */
        /* <DEDUP_REMOVED lines=121> */
[----:B------:R0:W-:Y:S01]  /*10810*/  @!P0 STS [R3+0x38400], R4 ;  /* 0x0384000403008388 */ /* 0x0001e20000000800 */
        /* <DEDUP_REMOVED lines=37> */
[----:B-1----:R-:W-:Y:S01]  /*10a70*/  SEL R0, RZ, 0x1, P1 ;  /* 0x00000001ff007807 */ /* 0x002fe20000800000 */
[----:B------:R-:W-:Y:S06]  /*10a80*/  BAR.ARV 0xe, 0x100 ;  /* 0x0384000000007b1d */ /* 0x000fec0000002000 */
[----:B------:R-:W-:-:S02]  /*10a90*/  PLOP3.LUT P0, PT, PT, PT, PT, 0x8, 0x0 ;  /* 0x000000000000781c */ /* 0x000fc40003f0e170 */
[----:B------:R-:W-:Y:S02]  /*10aa0*/  LOP3.LUT R186, R186, R0, RZ, 0x3c, !PT ;  /* 0x00000000baba7212 */ /* 0x000fe400078e3cff */
[----:B------:R-:W-:Y:S01]  /*10ab0*/  SEL R17, R17, RZ, P1 ;  /* 0x000000ff11117207 */ /* 0x000fe20000800000 */
[----:B--2---:R-:W-:-:S05]  /*10ac0*/  VIADD R14, R14, 0x1 ;  /* 0x000000010e0e7836 */ /* 0x004fca0000000000 */
[----:B------:R2:W-:Y:S03]  /*10ad0*/  STL [R1+0x4c], R14 ;  /* 0x00004c0e01007387 */ /* 0x0005e60000100800 */
.L_x_1300:
[----:B------:R-:W-:Y:S05]  /*10ae0*/  BSYNC B7 ;  /* 0x0000000000077941 */ /* 0x000fea0003800000 */
.L_x_1296:
[----:B------:R-:W3:Y:S08]  /*10af0*/  S2UR UR4, SR_CgaCtaId ;  /* 0x00000000000479c3 */ /* 0x000ef00000008800 */
[----:B------:R-:W-:Y:S01]  /*10b00*/  BAR.SYNC.DEFER_BLOCKING 0x5, 0x180 ;  /* 0x0146000000007b1d */ /* 0x000fe20000010000 */
[----:B------:R-:W-:-:S05]  /*10b10*/  MOV R2, 0x400 ;  /* 0x0000040000027802 */ /* 0x000fca0000000f00 */
[----:B------:R-:W-:Y:S01]  /*10b20*/  BSSY B0, `(.L_x_1365) ;  /* 0x00004f8000007945 */ /* 0x000fe20003800000 */
[----:B---3--:R-:W-:-:S05]  /*10b30*/  IMAD.U32 R190, RZ, RZ, UR4 ;  /* 0x00000004ffbe7e24 */ /* 0x008fca000f8e00ff */
[----:B------:R-:W-:-:S05]  /*10b40*/  LEA R2, R190, R2, 0x18 ;  /* 0x00000002be027211 */ /* 0x000fca00078ec0ff */
[----:B-----5:R3:W4:Y:S01]  /*10b50*/  LDS.128 R84, [R2+0x388d0] ;  /* 0x0388d00002547984 */ /* 0x0207220000000c00 */
[----:B------:R-:W-:Y:S06]  /*10b60*/  BAR.ARV 0x4, 0x180 ;  /* 0x0106000000007b1d */ /* 0x000fec0000002000 */
[----:B------:R-:W-:Y:S05]  /*10b70*/  @P0 BRA `(.L_x_1366) ;  /* 0x0000003c00b40947 */ /* 0x000fea0003800000 */
[----:B------:R-:W3:Y:S01]  /*10b80*/  LDL R3, [R1+0x68] ;  /* 0x0000680001037983 */ /* 0x000ee20000100800 */
[----:B------:R-:W2:Y:S01]  /*10b90*/  S2R R0, SR_SWINHI ;  /* 0x0000000000007919 */ /* 0x000ea20000002f00 */
[----:B------:R-:W-:Y:S01]  /*10ba0*/  F2FP.BF16.F32.PACK_AB R10, R29, R28 ;  /* 0x0000001c1d0a723e */ /* 0x000fe200000010ff */
[----:B------:R-:W-:Y:S01]  /*10bb0*/  ULDC.64 UR6, c[0x0][0xd00] ;  /* 0x0003400000067ab9 */ /* 0x000fe20000000a00 */
[----:B------:R-:W-:Y:S01]  /*10bc0*/  F2FP.BF16.F32.PACK_AB R11, R31, R30 ;  /* 0x0000001e1f0b723e */ /* 0x000fe200000010ff */
[----:B------:R-:W3:Y:S01]  /*10bd0*/  LDL.LU R156, [R1+0x38] ;  /* 0x00003800019c7983 */ /* 0x000ee20000300800 */
[----:B01----:R-:W-:Y:S01]  /*10be0*/  F2FP.BF16.F32.PACK_AB R12, R33, R32 ;  /* 0x00000020210c723e */ /* 0x003fe200000010ff */
[----:B------:R-:W-:Y:S01]  /*10bf0*/  ULDC.64 UR4, c[0x0][0xd08] ;  /* 0x0003420000047ab9 */ /* 0x000fe20000000a00 */
[----:B------:R-:W-:Y:S01]  /*10c00*/  F2FP.BF16.F32.PACK_AB R13, R35, R34 ;  /* 0x00000022230d723e */ /* 0x000fe200000010ff */
[----:B----4-:R-:W4:Y:S01]  /*10c10*/  LDL.LU R84, [R1+0x3c] ;  /* 0x00003c0001547983 */ /* 0x010f220000300800 */
[----:B------:R-:W-:-:S02]  /*10c20*/  MOV R152, R2 ;  /* 0x0000000200987202 */ /* 0x000fc40000000f00 */
[----:B--2---:R-:W-:Y:S02]  /*10c30*/  MOV R153, R0 ;  /* 0x0000000000997202 */ /* 0x004fe40000000f00 */
[----:B------:R-:W-:Y:S02]  /*10c40*/  F2FP.BF16.F32.PACK_AB R14, R37, R36 ;  /* 0x00000024250e723e */ /* 0x000fe400000010ff */
[----:B------:R-:W-:Y:S01]  /*10c50*/  F2FP.BF16.F32.PACK_AB R15, R39, R38 ;  /* 0x00000026270f723e */ /* 0x000fe200000010ff */
[----:B------:R-:W-:Y:S01]  /*10c60*/  BAR.SYNC.DEFER_BLOCKING 0x1, 0x100 ;  /* 0x0044000000007b1d */ /* 0x000fe20000010000 */
[----:B---3--:R-:W-:-:S03]  /*10c70*/  IMAD.WIDE R20, R3, 0x2, R152 ;  /* 0x0000000203147825 */ /* 0x008fc600078e0298 */
        /* <DEDUP_REMOVED lines=164> */
[----:B------:R-:W-:Y:S02]  /*116c0*/  IADD3 R10, P0, R156, UR6, RZ ;  /* 0x000000069c0a7c10 */ /* 0x000fe4000ff1e0ff */
[----:B------:R-:W-:Y:S02]  /*116d0*/  MOV R20, R20 ;  /* 0x0000001400147202 */ /* 0x000fe40000000f00 */
[----:B------:R-:W-:Y:S02]  /*116e0*/  F2FP.BF16.F32.PACK_AB R13, R147, R146 ;  /* 0x00000092930d723e */ /* 0x000fe400000010ff */
[----:B------:R-:W-:Y:S02]  /*116f0*/  F2FP.BF16.F32.PACK_AB R14, R149, R148 ;  /* 0x00000094950e723e */ /* 0x000fe400000010ff */
[----:B------:R-:W-:-:S02]  /*11700*/  F2FP.BF16.F32.PACK_AB R15, R151, R150 ;  /* 0x00000096970f723e */ /* 0x000fc400000010ff */
[----:B----4-:R-:W-:Y:S02]  /*11710*/  IADD3.X R11, R84, UR7, RZ, P0, !PT ;  /* 0x00000007540b7c10 */ /* 0x010fe400087fe4ff */
        /* <DEDUP_REMOVED lines=18> */
.L_x_1367:
        /* <DEDUP_REMOVED lines=26> */
[----:B--2---:R-:W-:Y:S02]  /*119e0*/  SEL R15, R15, RZ, !P0 ;  /* 0x000000ff0f0f7207 */ /* 0x004fe40004000000 */
[----:B-1----:R-:W-:-:S03]  /*119f0*/  ISETP.NE.AND P0, PT, R157, 0x1, PT ;  /* 0x000000019d00780c */ /* 0x002fc60003f05270 */
[C---:B------:R-:W-:Y:S02]  /*11a00*/  IMAD R15, R12.reuse, R15, R13 ;  /* 0x0000000f0c0f7224 */ /* 0x040fe400078e020d */
[----:B------:R-:W-:-:S04]  /*11a10*/  IMAD.WIDE.U32 R12, R12, R20, RZ ;  /* 0x000000140c0c7225 */ /* 0x000fc800078e00ff */
[-C--:B------:R-:W-:Y:S02]  /*11a20*/  IMAD R20, R11, R184.reuse, RZ ;  /* 0x000000b80b147224 */ /* 0x080fe400078e02ff */
[----:B------:R-:W-:-:S04]  /*11a30*/  IMAD.WIDE.U32 R10, R10, R184, RZ ;  /* 0x000000b80a0a7225 */ /* 0x000fc800078e00ff */
[----:B------:R-:W-:Y:S02]  /*11a40*/  IMAD.IADD R20, R11, 0x1, R20 ;  /* 0x000000010b147824 */ /* 0x000fe400078e0214 */
[----:B------:R-:W0:Y:S01]  /*11a50*/  @P0 LDC R11, c[0x0][0xcec] ;  /* 0x00033b00ff0b0b82 */ /* 0x000e220000000800 */
[----:B------:R-:W-:-:S07]  /*11a60*/  IADD3 R21, P2, P3, R12, R10, R8 ;  /* 0x0000000a0c157210 */ /* 0x000fce0007b5e008 */
[----:B------:R-:W1:Y:S01]  /*11a70*/  @P0 LDC R10, c[0x0][0xcf0] ;  /* 0x00033c00ff0a0b82 */ /* 0x000e620000000800 */
[----:B---3--:R-:W-:Y:S02]  /*11a80*/  IMAD R84, R160, 0x40, R84 ;  /* 0x00000040a0547824 */ /* 0x008fe400078e0254 */
[----:B------:R-:W-:-:S05]  /*11a90*/  IMAD.IADD R15, R13, 0x1, R15 ;  /* 0x000000010d0f7824 */ /* 0x000fca00078e020f */
[----:B------:R-:W-:Y:S01]  /*11aa0*/  IADD3.X R15, R15, R20, R9, P2, P3 ;  /* 0x000000140f0f7210 */ /* 0x000fe200017e6409 */
[----:B------:R-:W-:Y:S02]  /*11ab0*/  IMAD.MOV.U32 R20, RZ, RZ, R84 ;  /* 0x000000ffff147224 */ /* 0x000fe400078e0054 */
[----:B0-----:R-:W-:-:S05]  /*11ac0*/  @P0 IMAD.HI.U32 R11, R84, R11, RZ ;  /* 0x0000000b540b0227 */ /* 0x001fca00078e00ff */
[----:B-1----:R-:W-:Y:S02]  /*11ad0*/  @P0 SHF.R.U32.HI R20, RZ, R10, R11 ;  /* 0x0000000aff140219 */ /* 0x002fe4000001160b */
[----:B------:R-:W0:Y:S01]  /*11ae0*/  LDC.64 R10, c[0x0][R14+0x228] ;  /* 0x00008a000e0a7b82 */ /* 0x000e220000000a00 */
[----:B----4-:R-:W-:-:S05]  /*11af0*/  SEL R156, R156, RZ, P1 ;  /* 0x000000ff9c9c7207 */ /* 0x010fca0000800000 */
        /* <DEDUP_REMOVED lines=18> */
[----:B0-----:R-:W-:Y:S01]  /*11c20*/  LEA R13, P0, R12, R10, 0x2 ;  /* 0x0000000a0c0d7211 */ /* 0x001fe200078010ff */
[----:B-----5:R-:W-:-:S03]  /*11c30*/  IMAD.MOV R10, RZ, RZ, -R161 ;  /* 0x000000ffff0a7224 */ /* 0x020fc600078e0aa1 */
[----:B-1----:R-:W-:Y:S02]  /*11c40*/  LEA.HI.X R14, R12, R11, R14, 0x2, P0 ;  /* 0x0000000b0c0e7211 */ /* 0x002fe400000f140e */
[----:B------:R-:W-:Y:S01]  /*11c50*/  ISETP.NE.AND P0, PT, R159, R10, PT ;  /* 0x0000000a9f00720c */ /* 0x000fe20003f05270 */
[----:B------:R-:W-:Y:S04]  /*11c60*/  SHFL.IDX PT, R12, R13, 0x1, 0x1c1f ;  /* 0x003c1f000d0c7f89 */ /* 0x000fe800000e0000 */
[----:B------:R-:W-:Y:S04]  /*11c70*/  SHFL.IDX PT, R10, R13, RZ, 0x1c1f ;  /* 0x001c1fff0d0a7589 */ /* 0x000fe800000e0000 */
[----:B------:R-:W0:Y:S04]  /*11c80*/  SHFL.IDX PT, R11, R14, RZ, 0x1c1f ;  /* 0x001c1fff0e0b7589 */ /* 0x000e2800000e0000 */
[----:B------:R1:W2:Y:S02]  /*11c90*/  SHFL.IDX PT, R13, R14, 0x1, 0x1c1f ;  /* 0x003c1f000e0d7f89 */ /* 0x0002a400000e0000 */
[----:B-1----:R-:W-:-:S05]  /*11ca0*/  IMAD R14, R3, R157, RZ ;  /* 0x0000009d030e7224 */ /* 0x002fca00078e02ff */
[C---:B------:R-:W-:Y:S01]  /*11cb0*/  ISETP.GE.OR P1, PT, R15.reuse, R14, P0 ;  /* 0x0000000e0f00720c */ /* 0x040fe20000726670 */
[----:B------:R-:W-:-:S05]  /*11cc0*/  VIADD R15, R15, 0x8 ;  /* 0x000000080f0f7836 */ /* 0x000fca0000000000 */
[----:B------:R-:W-:-:S07]  /*11cd0*/  ISETP.GE.OR P0, PT, R15, R14, P0 ;  /* 0x0000000e0f00720c */ /* 0x000fce0000706670 */
[----:B0-----:R1:W-:Y:S06]  /*11ce0*/  @!P1 ST.E desc[UR42][R10.64], R155 ;  /* 0x0000009b0a009985 */ /* 0x0013ec000c10192a */
[----:B--2---:R1:W-:Y:S02]  /*11cf0*/  @!P0 ST.E desc[UR42][R12.64], R154 ;  /* 0x0000009a0c008985 */ /* 0x0043e4000c10192a */
.L_x_1368:
[----:B------:R-:W-:Y:S02]  /*11d00*/  ISETP.GT.AND P1, PT, R0, 0x1, PT ;  /* 0x000000010000780c */ /* 0x000fe40003f24270 */
[----:B------:R-:W-:-:S04]  /*11d10*/  ISETP.NE.U32.AND P0, PT, RZ, UR6, PT ;  /* 0x00000006ff007c0c */ /* 0x000fc8000bf05070 */
[----:B------:R-:W-:-:S04]  /*11d20*/  ISETP.NE.AND.EX P0, PT, RZ, UR7, PT, P0 ;  /* 0x00000007ff007c0c */ /* 0x000fc8000bf05300 */
[----:B------:R-:W-:-:S03]  /*11d30*/  SEL R0, R158, RZ, !P0 ;  /* 0x000000ff9e007207 */ /* 0x000fc60004000000 */
[----:B------:R-:W-:Y:S06]  /*11d40*/  @P1 BRA `(.L_x_1369) ;  /* 0x0000001000601947 */ /* 0x000fec0003800000 */
[----:B------:R-:W2:Y:S01]  /*11d50*/  S2R R20, SR_TID.X ;  /* 0x0000000000147919 */ /* 0x000ea20000002100 */
[----:B------:R-:W3:Y:S01]  /*11d60*/  LDC R80, c[0x0][0xce8] ;  /* 0x00033a00ff507b82 */ /* 0x000ee20000000800 */
[----:B------:R-:W-:Y:S01]  /*11d70*/  ULDC.64 UR4, c[0x0][0xba0] ;  /* 0x0002e80000047ab9 */ /* 0x000fe20000000a00 */
[----:B--2---:R-:W-:-:S05]  /*11d80*/  VIADD R20, R20, 0xffffff80 ;  /* 0xffffff8014147836 */ /* 0x004fca0000000000 */
[----:B01----:R-:W-:-:S04]  /*11d90*/  SHF.R.S32.HI R11, RZ, 0x1f, R20 ;  /* 0x0000001fff0b7819 */ /* 0x003fc80000011414 */
        /* <DEDUP_REMOVED lines=11> */
[----:B------:R-:W-:-:S02]  /*11e50*/  IADD3 R41, P1, R152, 0x6000, RZ ;  /* 0x0000600098297810 */ /* 0x000fc40007f3e0ff */
[----:B------:R-:W-:Y:S01]  /*11e60*/  LOP3.LUT R36, R36, R37, RZ, 0x3c, !PT ;  /* 0x0000002524247212 */ /* 0x000fe200078e3cff */
[----:B------:R-:W-:Y:S01]  /*11e70*/  IMAD.X R37, RZ, RZ, R153, P0 ;  /* 0x000000ffff257224 */ /* 0x000fe200000e0699 */
[----:B------:R-:W-:Y:S01]  /*11e80*/  IADD3 R65, P0, R152, 0xc000, RZ ;  /* 0x0000c00098417810 */ /* 0x000fe20007f1e0ff */
[----:B------:R-:W-:Y:S01]  /*11e90*/  IMAD.WIDE.U32 R8, R8, UR4, RZ ;  /* 0x0000000408087c25 */ /* 0x000fe2000f8e00ff */
[----:B------:R-:W-:Y:S01]  /*11ea0*/  ULDC.64 UR4, c[0x0][0xbe8] ;  /* 0x0002fa0000047ab9 */ /* 0x000fe20000000a00 */
[----:B------:R-:W-:Y:S02]  /*11eb0*/  LOP3.LUT R12, R13, 0x380, RZ, 0xc0, !PT ;  /* 0x000003800d0c7812 */ /* 0x000fe400078ec0ff */
[----:B------:R-:W-:Y:S01]  /*11ec0*/  LOP3.LUT R64, R65, 0x380, RZ, 0xc0, !PT ;  /* 0x0000038041407812 */ /* 0x000fe200078ec0ff */
[----:B------:R-:W-:Y:S01]  /*11ed0*/  IMAD.IADD R9, R9, 0x1, R21 ;  /* 0x0000000109097824 */ /* 0x000fe200078e0215 */
[----:B------:R-:W-:Y:S01]  /*11ee0*/  LOP3.LUT R40, R41, 0x380, RZ, 0xc0, !PT ;  /* 0x0000038029287812 */ /* 0x000fe200078ec0ff */
[----:B------:R-:W-:Y:S01]  /*11ef0*/  IMAD.IADD R11, R20, 0x1, -R11 ;  /* 0x00000001140b7824 */ /* 0x000fe200078e0a0b */
[----:B------:R-:W-:Y:S01]  /*11f00*/  SHF.R.U64 R64, R64, 0x3, RZ ;  /* 0x0000000340407819 */ /* 0x000fe200000012ff */
[----:B------:R-:W-:Y:S01]  /*11f10*/  IMAD.WIDE.U32 R8, R184, UR4, R8 ;  /* 0x00000004b8087c25 */ /* 0x000fe2000f8e0008 */
[----:B------:R-:W-:Y:S01]  /*11f20*/  SHF.R.U64 R12, R12, 0x3, RZ ;  /* 0x000000030c0c7819 */ /* 0x000fe200000012ff */
[----:B------:R-:W5:Y:S01]  /*11f30*/  LD.E.128 R36, desc[UR42][R36.64] ;  /* 0x0000002a24247980 */ /* 0x000f62000c101d00 */
[----:B------:R-:W-:Y:S01]  /*11f40*/  LOP3.LUT R64, R64, R65, RZ, 0x3c, !PT ;  /* 0x0000004140407212 */ /* 0x000fe200078e3cff */
[----:B------:R-:W-:Y:S01]  /*11f50*/  IMAD.X R65, RZ, RZ, R153, P0 ;  /* 0x000000ffff417224 */ /* 0x000fe200000e0699 */
[----:B---3--:R-:W-:-:S02]  /*11f60*/  ISETP.NE.AND P0, PT, R80, 0x1, PT ;  /* 0x000000015000780c */ /* 0x008fc40003f05270 */
[----:B------:R-:W-:Y:S01]  /*11f70*/  SHF.R.S32.HI R20, RZ, 0x1f, R0 ;  /* 0x0000001fff147819 */ /* 0x000fe20000011400 */
[----:B------:R-:W-:Y:S01]  /*11f80*/  IMAD R9, R184, UR5, R9 ;  /* 0x00000005b8097c24 */ /* 0x000fe2000f8e0209 */
[----:B------:R-:W-:Y:S01]  /*11f90*/  ULDC.64 UR4, c[0x0][0xbf0] ;  /* 0x0002fc0000047ab9 */ /* 0x000fe20000000a00 */
[----:B------:R-:W-:Y:S01]  /*11fa0*/  IMAD R11, R11, 0x20, R10 ;  /* 0x000000200b0b7824 */ /* 0x000fe200078e020a */
[----:B------:R-:W-:Y:S01]  /*11fb0*/  SHF.R.U64 R40, R40, 0x3, RZ ;  /* 0x0000000328287819 */ /* 0x000fe200000012ff */
[----:B------:R-:W-:Y:S01]  /*11fc0*/  VIADD R159, R192, 0x40 ;  /* 0x00000040c09f7836 */ /* 0x000fe20000000000 */
[----:B------:R-:W-:Y:S01]  /*11fd0*/  LOP3.LUT R12, R12, R13, RZ, 0x3c, !PT ;  /* 0x0000000d0c0c7212 */ /* 0x000fe200078e3cff */
[----:B------:R-:W-:Y:S01]  /*11fe0*/  VIADD R158, R192, 0x80 ;  /* 0x00000080c09e7836 */ /* 0x000fe20000000000 */
[----:B------:R-:W-:Y:S01]  /*11ff0*/  IADD3 R25, P4, R152, 0x2000, RZ ;  /* 0x0000200098197810 */ /* 0x000fe20007f9e0ff */
[----:B------:R-:W-:Y:S01]  /*12000*/  VIADD R157, R192, 0xc0 ;  /* 0x000000c0c09d7836 */ /* 0x000fe20000000000 */
[C---:B------:R-:W-:Y:S01]  /*12010*/  IADD3 R29, P5, R152.reuse, 0x3000, RZ ;  /* 0x00003000981d7810 */ /* 0x040fe20007fbe0ff */
[----:B------:R-:W0:Y:S01]  /*12020*/  @P0 LDC R83, c[0x0][0xcec] ;  /* 0x00033b00ff530b82 */ /* 0x000e220000000800 */
[----:B------:R-:W-:Y:S01]  /*12030*/  IADD3 R33, P6, R152, 0x4000, RZ ;  /* 0x0000400098217810 */ /* 0x000fe20007fde0ff */
[----:B------:R-:W-:Y:S01]  /*12040*/  VIADD R156, R192, 0x100 ;  /* 0x00000100c09c7836 */ /* 0x000fe20000000000 */
[----:B------:R-:W-:Y:S01]  /*12050*/  LOP3.LUT R40, R40, R41, RZ, 0x3c, !PT ;  /* 0x0000002928287212 */ /* 0x000fe200078e3cff */
[----:B------:R-:W-:Y:S01]  /*12060*/  VIADD R155, R192, 0x140 ;  /* 0x00000140c09b7836 */ /* 0x000fe20000000000 */
[C---:B------:R-:W-:Y:S01]  /*12070*/  IADD3 R45, P2, R152.reuse, 0x7000, RZ ;  /* 0x00007000982d7810 */ /* 0x040fe20007f5e0ff */
[----:B------:R-:W5:Y:S01]  /*12080*/  LD.E.128 R64, desc[UR42][R64.64] ;  /* 0x0000002a40407980 */ /* 0x000f62000c101d00 */
[----:B------:R-:W-:Y:S01]  /*12090*/  LOP3.LUT R5, R152, 0x380, RZ, 0xc0, !PT ;  /* 0x0000038098057812 */ /* 0x000fe200078ec0ff */
[----:B------:R-:W1:Y:S01]  /*120a0*/  @P0 LDC R21, c[0x0][0xcf0] ;  /* 0x00033c00ff150b82 */ /* 0x000e620000000800 */
[----:B------:R-:W-:Y:S01]  /*120b0*/  IMAD R81, R20, UR4, RZ ;  /* 0x0000000414517c24 */ /* 0x000fe2000f8e02ff */
[----:B------:R-:W-:Y:S01]  /*120c0*/  LOP3.LUT R24, R25, 0x380, RZ, 0xc0, !PT ;  /* 0x0000038019187812 */ /* 0x000fe200078ec0ff */
[----:B------:R-:W-:Y:S01]  /*120d0*/  IMAD R20, R160, 0x40, R11 ;  /* 0x00000040a0147824 */ /* 0x000fe200078e020b */
[----:B------:R-:W-:Y:S01]  /*120e0*/  LOP3.LUT R28, R29, 0x380, RZ, 0xc0, !PT ;  /* 0x000003801d1c7812 */ /* 0x000fe200078ec0ff */
[C---:B------:R-:W-:Y:S01]  /*120f0*/  IMAD R81, R0.reuse, UR5, R81 ;  /* 0x0000000500517c24 */ /* 0x040fe2000f8e0251 */
[----:B------:R-:W-:Y:S01]  /*12100*/  LOP3.LUT R32, R33, 0x380, RZ, 0xc0, !PT ;  /* 0x0000038021207812 */ /* 0x000fe200078ec0ff */
[----:B------:R-:W-:Y:S01]  /*12110*/  IMAD.WIDE.U32 R8, R0, UR4, R8 ;  /* 0x0000000400087c25 */ /* 0x000fe2000f8e0008 */
[----:B------:R-:W-:Y:S01]  /*12120*/  ULDC.64 UR4, c[0x0][0xbe0] ;  /* 0x0002f80000047ab9 */ /* 0x000fe20000000a00 */
[----:B------:R-:W-:-:S02]  /*12130*/  LOP3.LUT R44, R45, 0x380, RZ, 0xc0, !PT ;  /* 0x000003802d2c7812 */ /* 0x000fc400078ec0ff */
[----:B------:R-:W-:Y:S01]  /*12140*/  IMAD.MOV.U32 R11, RZ, RZ, R20 ;  /* 0x000000ffff0b7224 */ /* 0x000fe200078e0014 */
[----:B------:R-:W-:Y:S01]  /*12150*/  SHF.R.U64 R24, R24, 0x3, RZ ;  /* 0x0000000318187819 */ /* 0x000fe200000012ff */
[--C-:B------:R-:W-:Y:S01]  /*12160*/  IMAD.X R13, RZ, RZ, R153.reuse, P3 ;  /* 0x000000ffff0d7224 */ /* 0x100fe200018e0699 */
[C---:B------:R-:W-:Y:S01]  /*12170*/  IADD3 R49, P3, R152.reuse, 0x8000, RZ ;  /* 0x0000800098317810 */ /* 0x040fe20007f7e0ff */
[----:B------:R-:W-:Y:S01]  /*12180*/  IMAD.X R41, RZ, RZ, R153, P1 ;  /* 0x000000ffff297224 */ /* 0x000fe200008e0699 */
[----:B------:R-:W-:Y:S01]  /*12190*/  IADD3 R69, P1, R152, 0xd000, RZ ;  /* 0x0000d00098457810 */ /* 0x000fe20007f3e0ff */
[----:B0-----:R-:W-:Y:S01]  /*121a0*/  @P0 IMAD.HI.U32 R0, R20, R83, RZ ;  /* 0x0000005314000227 */ /* 0x001fe200078e00ff */
[----:B------:R-:W-:Y:S01]  /*121b0*/  LOP3.LUT R48, R49, 0x380, RZ, 0xc0, !PT ;  /* 0x0000038031307812 */ /* 0x000fe200078ec0ff */
[----:B------:R-:W5:Y:S01]  /*121c0*/  LD.E.128 R12, desc[UR42][R12.64] ;  /* 0x0000002a0c0c7980 */ /* 0x000f62000c101d00 */
[----:B------:R-:W-:Y:S01]  /*121d0*/  LOP3.LUT R68, R69, 0x380, RZ, 0xc0, !PT ;  /* 0x0000038045447812 */ /* 0x000fe200078ec0ff */
[----:B------:R-:W-:Y:S01]  /*121e0*/  IMAD.IADD R9, R9, 0x1, R81 ;  /* 0x0000000109097824 */ /* 0x000fe200078e0251 */
[----:B------:R-:W-:Y:S01]  /*121f0*/  SHF.R.U64 R28, R28, 0x3, RZ ;  /* 0x000000031c1c7819 */ /* 0x000fe200000012ff */
[----:B------:R-:W5:Y:S01]  /*12200*/  LD.E.128 R40, desc[UR42][R40.64] ;  /* 0x0000002a28287980 */ /* 0x000f62000c101d00 */
[----:B-1----:R-:W-:-:S02]  /*12210*/  @P0 SHF.R.U32.HI R11, RZ, R21, R0 ;  /* 0x00000015ff0b0219 */ /* 0x002fc40000011600 */
[----:B------:R-:W-:Y:S02]  /*12220*/  SHF.R.U64 R32, R32, 0x3, RZ ;  /* 0x0000000320207819 */ /* 0x000fe400000012ff */
[--C-:B------:R-:W-:Y:S01]  /*12230*/  SHF.R.S32.HI R0, RZ, 0x1f, R11.reuse ;  /* 0x0000001fff007819 */ /* 0x100fe2000001140b */
[----:B------:R-:W-:Y:S01]  /*12240*/  IMAD.MOV R21, RZ, RZ, -R11 ;  /* 0x000000ffff157224 */ /* 0x000fe200078e0a0b */
[----:B------:R-:W-:Y:S01]  /*12250*/  SHF.R.U64 R44, R44, 0x3, RZ ;  /* 0x000000032c2c7819 */ /* 0x000fe200000012ff */
[C---:B------:R-:W-:Y:S01]  /*12260*/  IMAD.WIDE.U32 R8, R11.reuse, UR4, R8 ;  /* 0x000000040b087c25 */ /* 0x040fe2000f8e0008 */
[----:B------:R-:W-:Y:S02]  /*12270*/  SHF.R.U64 R48, R48, 0x3, RZ ;  /* 0x0000000330307819 */ /* 0x000fe400000012ff */
[----:B------:R-:W-:Y:S01]  /*12280*/  SHF.R.U64 R68, R68, 0x3, RZ ;  /* 0x0000000344447819 */ /* 0x000fe200000012ff */
[----:B------:R-:W-:Y:S01]  /*12290*/  IMAD R21, R80, R21, R20 ;  /* 0x0000001550157224 */ /* 0x000fe200078e0214 */
[----:B------:R-:W-:Y:S01]  /*122a0*/  LOP3.LUT R24, R24, R25, RZ, 0x3c, !PT ;  /* 0x0000001918187212 */ /* 0x000fe200078e3cff */
[----:B------:R-:W-:Y:S01]  /*122b0*/  IMAD R0, R0, UR4, RZ ;  /* 0x0000000400007c24 */ /* 0x000fe2000f8e02ff */
[----:B------:R-:W0:Y:S01]  /*122c0*/  LDC R20, c[0x0][0xbc8] ;  /* 0x0002f200ff147b82 */ /* 0x000e220000000800 */
[----:B------:R-:W-:Y:S01]  /*122d0*/  LOP3.LUT R28, R28, R29, RZ, 0x3c, !PT ;  /* 0x0000001d1c1c7212 */ /* 0x000fe200078e3cff */
[----:B------:R-:W-:Y:S01]  /*122e0*/  IMAD.X R25, RZ, RZ, R153, P4 ;  /* 0x000000ffff197224 */ /* 0x000fe200020e0699 */
[----:B------:R-:W-:Y:S01]  /*122f0*/  LOP3.LUT R32, R32, R33, RZ, 0x3c, !PT ;  /* 0x0000002120207212 */ /* 0x000fe200078e3cff */
[----:B------:R-:W-:Y:S01]  /*12300*/  IMAD R11, R11, UR5, R0 ;  /* 0x000000050b0b7c24 */ /* 0x000fe2000f8e0200 */
[----:B------:R-:W-:Y:S01]  /*12310*/  SHF.R.S32.HI R0, RZ, 0x1f, R21 ;  /* 0x0000001fff007819 */ /* 0x000fe20000011415 */
[----:B------:R-:W-:Y:S01]  /*12320*/  ULDC.64 UR4, c[0x0][0xbd8] ;  /* 0x0002f60000047ab9 */ /* 0x000fe20000000a00 */
[----:B------:R-:W-:Y:S01]  /*12330*/  LOP3.LUT R44, R44, R45, RZ, 0x3c, !PT ;  /* 0x0000002d2c2c7212 */ /* 0x000fe200078e3cff */
[----:B------:R-:W-:Y:S01]  /*12340*/  IMAD.IADD R9, R9, 0x1, R11 ;  /* 0x0000000109097824 */ /* 0x000fe200078e020b */
[----:B------:R-:W-:Y:S01]  /*12350*/  LOP3.LUT R48, R48, R49, RZ, 0x3c, !PT ;  /* 0x0000003130307212 */ /* 0x000fe200078e3cff */
[----:B------:R-:W-:Y:S01]  /*12360*/  IMAD R0, R0, UR4, RZ ;  /* 0x0000000400007c24 */ /* 0x000fe2000f8e02ff */
[----:B------:R-:W-:Y:S01]  /*12370*/  IADD3 R53, P4, R152, 0x9000, RZ ;  /* 0x0000900098357810 */ /* 0x000fe20007f9e0ff */
[----:B------:R-:W-:Y:S01]  /*12380*/  IMAD.WIDE.U32 R8, R21, UR4, R8 ;  /* 0x0000000415087c25 */ /* 0x000fe2000f8e0008 */
[----:B------:R-:W-:Y:S01]  /*12390*/  LOP3.LUT R68, R68, R69, RZ, 0x3c, !PT ;  /* 0x0000004544447212 */ /* 0x000fe200078e3cff */
[----:B------:R-:W5:Y:S01]  /*123a0*/  LD.E.128 R24, desc[UR42][R24.64] ;  /* 0x0000002a18187980 */ /* 0x000f62000c101d00 */
[----:B------:R-:W-:Y:S01]  /*123b0*/  LOP3.LUT R52, R53, 0x380, RZ, 0xc0, !PT ;  /* 0x0000038035347812 */ /* 0x000fe200078ec0ff */
[----:B------:R-:W-:Y:S01]  /*123c0*/  IMAD R81, R21, UR5, R0 ;  /* 0x0000000515517c24 */ /* 0x000fe2000f8e0200 */
[----:B------:R-:W-:Y:S01]  /*123d0*/  ULDC.64 UR4, c[0x0][0xb80] ;  /* 0x0002e00000047ab9 */ /* 0x000fe20000000a00 */
[----:B------:R-:W-:Y:S01]  /*123e0*/  IMAD.X R29, RZ, RZ, R153, P5 ;  /* 0x000000ffff1d7224 */ /* 0x000fe200028e0699 */
[----:B------:R-:W-:Y:S01]  /*123f0*/  LEA R21, P0, R8, UR4, 0x1 ;  /* 0x0000000408157c11 */ /* 0x000fe2000f8008ff */
[----:B------:R-:W-:Y:S01]  /*12400*/  IMAD.IADD R81, R9, 0x1, R81 ;  /* 0x0000000109517824 */ /* 0x000fe200078e0251 */
[C---:B------:R-:W-:Y:S01]  /*12410*/  IADD3 R57, P5, R152.reuse, 0xa000, RZ ;  /* 0x0000a00098397810 */ /* 0x040fe20007fbe0ff */
[--C-:B------:R-:W-:Y:S01]  /*12420*/  IMAD.X R33, RZ, RZ, R153.reuse, P6 ;  /* 0x000000ffff217224 */ /* 0x100fe200030e0699 */
[----:B------:R-:W-:Y:S01]  /*12430*/  IADD3 R61, P6, R152, 0xb000, RZ ;  /* 0x0000b000983d7810 */ /* 0x000fe20007fde0ff */
[----:B------:R-:W-:Y:S01]  /*12440*/  IMAD.X R45, RZ, RZ, R153, P2 ;  /* 0x000000ffff2d7224 */ /* 0x000fe200010e0699 */
[----:B------:R-:W-:Y:S01]  /*12450*/  LEA.HI.X R81, R8, UR5, R81, 0x1, P0 ;  /* 0x0000000508517c11 */ /* 0x000fe200080f0c51 */
[--C-:B------:R-:W-:Y:S01]  /*12460*/  IMAD.X R49, RZ, RZ, R153.reuse, P3 ;  /* 0x000000ffff317224 */ /* 0x100fe200018e0699 */
[----:B0-----:R-:W-:Y:S01]  /*12470*/  ISETP.GE.AND P0, PT, R159, R20, PT ;  /* 0x000000149f00720c */ /* 0x001fe20003f06270 */
[----:B------:R-:W-:Y:S01]  /*12480*/  IMAD.X R69, RZ, RZ, R153, P1 ;  /* 0x000000ffff457224 */ /* 0x000fe200008e0699 */
[----:B------:R-:W-:Y:S01]  /*12490*/  IADD3 R73, P2, R152, 0xe000, RZ ;  /* 0x0000e00098497810 */ /* 0x000fe20007f5e0ff */
[----:B------:R-:W5:Y:S01]  /*124a0*/  LD.E.128 R28, desc[UR42][R28.64] ;  /* 0x0000002a1c1c7980 */ /* 0x000f62000c101d00 */
[----:B------:R-:W-:-:S02]  /*124b0*/  SEL R0, RZ, 0xffffffff, P0 ;  /* 0xffffffffff007807 */ /* 0x000fc40000000000 */
[----:B------:R-:W-:Y:S01]  /*124c0*/  IADD3 R7, P3, R152, 0xf000, RZ ;  /* 0x0000f00098077810 */ /* 0x000fe20007f7e0ff */
[----:B------:R-:W5:Y:S01]  /*124d0*/  LD.E.128 R32, desc[UR42][R32.64] ;  /* 0x0000002a20207980 */ /* 0x000f62000c101d00 */
[-C--:B------:R-:W-:Y:S02]  /*124e0*/  ISETP.GE.AND P1, PT, R192, R20.reuse, PT ;  /* 0x00000014c000720c */ /* 0x080fe40003f26270 */
[----:B------:R-:W-:Y:S01]  /*124f0*/  ISETP.GE.AND P0, PT, R158, R20, PT ;  /* 0x000000149e00720c */ /* 0x000fe20003f06270 */
[----:B------:R-:W-:Y:S01]  /*12500*/  IMAD.SHL.U32 R9, R0, 0x2, RZ ;  /* 0x0000000200097824 */ /* 0x000fe200078e00ff */
[----:B------:R-:W-:Y:S01]  /*12510*/  LOP3.LUT R56, R57, 0x380, RZ, 0xc0, !PT ;  /* 0x0000038039387812 */ /* 0x000fe200078ec0ff */
[----:B------:R-:W-:Y:S01]  /*12520*/  IMAD.X R77, RZ, RZ, R153, P3 ;  /* 0x000000ffff4d7224 */ /* 0x000fe200018e0699 */
[----:B------:R-:W-:Y:S01]  /*12530*/  LOP3.LUT R60, R61, 0x380, RZ, 0xc0, !PT ;  /* 0x000003803d3c7812 */ /* 0x000fe200078ec0ff */
[----:B------:R-:W5:Y:S01]  /*12540*/  LD.E.128 R44, desc[UR42][R44.64] ;  /* 0x0000002a2c2c7980 */ /* 0x000f62000c101d00 */
[----:B------:R-:W-:-:S02]  /*12550*/  LOP3.LUT R72, R73, 0x380, RZ, 0xc0, !PT ;  /* 0x0000038049487812 */ /* 0x000fc400078ec0ff */
[----:B------:R-:W-:Y:S01]  /*12560*/  LOP3.LUT R6, R7, 0x380, RZ, 0xc0, !PT ;  /* 0x0000038007067812 */ /* 0x000fe200078ec0ff */
[----:B------:R-:W5:Y:S01]  /*12570*/  LD.E.128 R48, desc[UR42][R48.64] ;  /* 0x0000002a30307980 */ /* 0x000f62000c101d00 */
[----:B------:R-:W-:Y:S02]  /*12580*/  SEL R0, RZ, 0x1, P1 ;  /* 0x00000001ff007807 */ /* 0x000fe40000800000 */
[----:B------:R-:W-:Y:S01]  /*12590*/  SEL R8, RZ, 0xffffffff, P0 ;  /* 0xffffffffff087807 */ /* 0x000fe20000000000 */
[----:B------:R-:W5:Y:S01]  /*125a0*/  LD.E.128 R68, desc[UR42][R68.64] ;  /* 0x0000002a44447980 */ /* 0x000f62000c101d00 */
[----:B------:R-:W-:Y:S02]  /*125b0*/  SHF.R.U64 R52, R52, 0x3, RZ ;  /* 0x0000000334347819 */ /* 0x000fe400000012ff */
[----:B------:R-:W-:Y:S02]  /*125c0*/  SHF.R.U64 R56, R56, 0x3, RZ ;  /* 0x0000000338387819 */ /* 0x000fe400000012ff */
[----:B------:R-:W-:-:S02]  /*125d0*/  SHF.R.U64 R60, R60, 0x3, RZ ;  /* 0x000000033c3c7819 */ /* 0x000fc400000012ff */
[----:B------:R-:W-:Y:S02]  /*125e0*/  SHF.R.U64 R72, R72, 0x3, RZ ;  /* 0x0000000348487819 */ /* 0x000fe400000012ff */
[----:B------:R-:W-:Y:S02]  /*125f0*/  SHF.R.U64 R5, R5, 0x3, RZ ;  /* 0x0000000305057819 */ /* 0x000fe400000012ff */
[----:B------:R-:W-:Y:S02]  /*12600*/  ISETP.GE.AND P0, PT, R157, R20, PT ;  /* 0x000000149d00720c */ /* 0x000fe40003f06270 */
[----:B------:R-:W-:Y:S02]  /*12610*/  SHF.R.U64 R6, R6, 0x3, RZ ;  /* 0x0000000306067819 */ /* 0x000fe400000012ff */
[----:B------:R-:W-:Y:S01]  /*12620*/  LOP3.LUT R0, R9, 0x2, R0, 0xe2, !PT ;  /* 0x0000000209007812 */ /* 0x000fe200078ee200 */
        /* <DEDUP_REMOVED lines=11> */
[----:B------:R-:W-:Y:S01]  /*126e0*/  SEL R8, RZ, 0xffffffff, P0 ;  /* 0xffffffffff087807 */ /* 0x000fe20000000000 */
[----:B------:R-:W5:Y:S01]  /*126f0*/  LD.E.128 R52, desc[UR42][R52.64] ;  /* 0x0000002a34347980 */ /* 0x000f62000c101d00 */
[----:B------:R-:W-:-:S02]  /*12700*/  LOP3.LUT R76, R6, R7, RZ, 0x3c, !PT ;  /* 0x00000007064c7212 */ /* 0x000fc400078e3cff */
[-C--:B------:R-:W-:Y:S01]  /*12710*/  ISETP.GE.AND P0, PT, R156, R20.reuse, PT ;  /* 0x000000149c00720c */ /* 0x080fe20003f06270 */
[----:B------:R-:W5:Y:S01]  /*12720*/  LD.E.128 R4, desc[UR42][R4.64] ;  /* 0x0000002a04047980 */ /* 0x000f62000c101d00 */
[----:B------:R-:W-:Y:S01]  /*12730*/  LOP3.LUT R0, R9, 0x4, R0, 0xe2, !PT ;  /* 0x0000000409007812 */ /* 0x000fe200078ee200 */
[----:B------:R-:W-:Y:S01]  /*12740*/  IMAD.SHL.U32 R9, R8, 0x8, RZ ;  /* 0x0000000808097824 */ /* 0x000fe200078e00ff */
[----:B------:R-:W-:Y:S01]  /*12750*/  SEL R8, RZ, 0xffffffff, P0 ;  /* 0xffffffffff087807 */ /* 0x000fe20000000000 */
[----:B------:R-:W5:Y:S01]  /*12760*/  LD.E.128 R56, desc[UR42][R56.64] ;  /* 0x0000002a38387980 */ /* 0x000f62000c101d00 */
[----:B------:R-:W-:-:S03]  /*12770*/  ISETP.GE.AND P0, PT, R155, R20, PT ;  /* 0x000000149b00720c */ /* 0x000fc60003f06270 */
[----:B------:R-:W5:Y:S01]  /*12780*/  LD.E.128 R60, desc[UR42][R60.64] ;  /* 0x0000002a3c3c7980 */ /* 0x000f62000c101d00 */
[----:B------:R-:W-:-:S03]  /*12790*/  LOP3.LUT R0, R9, 0x8, R0, 0xe2, !PT ;  /* 0x0000000809007812 */ /* 0x000fc600078ee200 */
[----:B------:R-:W5:Y:S04]  /*127a0*/  LD.E.128 R72, desc[UR42][R72.64] ;  /* 0x0000002a48487980 */ /* 0x000f68000c101d00 */
[----:B------:R-:W5:Y:S01]  /*127b0*/  LD.E.128 R76, desc[UR42][R76.64] ;  /* 0x0000002a4c4c7980 */ /* 0x000f62000c101d00 */
[----:B------:R-:W-:Y:S01]  /*127c0*/  IMAD.SHL.U32 R9, R8, 0x10, RZ ;  /* 0x0000001008097824 */ /* 0x000fe200078e00ff */
[----:B------:R-:W-:Y:S01]  /*127d0*/  @!PT LDS RZ, [RZ] ;  /* 0x00000000fffff984 */ /* 0x000fe20000000800 */
[----:B------:R-:W-:Y:S01]  /*127e0*/  @!PT LDS RZ, [RZ] ;  /* 0x00000000fffff984 */ /* 0x000fe20000000800 */
[----:B------:R-:W-:Y:S01]  /*127f0*/  @!PT LDS RZ, [RZ] ;  /* 0x00000000fffff984 */ /* 0x000fe20000000800 */
[----:B------:R-:W-:Y:S01]  /*12800*/  @!PT LDS RZ, [RZ] ;  /* 0x00000000fffff984 */ /* 0x000fe20000000800 */
[----:B------:R0:W-:Y:S06]  /*12810*/  MEMBAR.ALL.CTA ;  /* 0x0000000000007992 */ /* 0x0001ec0000008000 */
[----:B0-----:R-:W0:Y:S01]  /*12820*/  FENCE.VIEW.ASYNC.S ;  /* 0x00000000000073c6 */ /* 0x001e220000000000 */
[----:B------:R-:W-:Y:S01]  /*12830*/  SEL R8, RZ, 0xffffffff, P0 ;  /* 0xffffffffff087807 */ /* 0x000fe20000000000 */
[----:B------:R-:W-:Y:S01]  /*12840*/  VIADD R154, R192, 0x180 ;  /* 0x00000180c09a7836 */ /* 0x000fe20000000000 */
[----:B------:R-:W-:Y:S01]  /*12850*/  LOP3.LUT R0, R9, 0x10, R0, 0xe2, !PT ;  /* 0x0000001009007812 */ /* 0x000fe200078ee200 */
[----:B------:R-:W-:-:S02]  /*12860*/  IMAD R82, R160, 0x40, R10 ;  /* 0x00000040a0527824 */ /* 0x000fc400078e020a */
[----:B------:R-:W-:Y:S02]  /*12870*/  IMAD.SHL.U32 R9, R8, 0x20, RZ ;  /* 0x0000002008097824 */ /* 0x000fe400078e00ff */
[----:B------:R-:W-:Y:S01]  /*12880*/  IMAD R80, R3, R80, RZ ;  /* 0x0000005003507224 */ /* 0x000fe200078e02ff */
[----:B------:R-:W-:Y:S01]  /*12890*/  ISETP.GE.AND P0, PT, R154, R20, PT ;  /* 0x000000149a00720c */ /* 0x000fe20003f06270 */
[----:B------:R-:W-:Y:S01]  /*128a0*/  VIADD R84, R192, 0x1c0 ;  /* 0x000001c0c0547836 */ /* 0x000fe20000000000 */
[----:B------:R-:W-:Y:S01]  /*128b0*/  LOP3.LUT R3, R9, 0x20, R0, 0xe2, !PT ;  /* 0x0000002009037812 */ /* 0x000fe200078ee200 */
[----:B------:R-:W-:Y:S01]  /*128c0*/  VIADD R0, R2, 0x38820 ;  /* 0x0003882002007836 */ /* 0x000fe20000000000 */
[----:B------:R-:W-:Y:S02]  /*128d0*/  ISETP.GE.AND P1, PT, R82, R80, PT ;  /* 0x000000505200720c */ /* 0x000fe40003f26270 */
[----:B------:R-:W-:Y:S02]  /*128e0*/  SEL R8, RZ, 0x40, P0 ;  /* 0x00000040ff087807 */ /* 0x000fe40000000000 */
[----:B------:R-:W-:-:S02]  /*128f0*/  ISETP.GE.AND P0, PT, R84, R20, PT ;  /* 0x000000145400720c */ /* 0x000fc40003f06270 */
[----:B------:R-:W-:Y:S02]  /*12900*/  LOP3.LUT R3, R3, R8, RZ, 0xfc, !PT ;  /* 0x0000000803037212 */ /* 0x000fe400078efcff */
[----:B------:R-:W-:Y:S02]  /*12910*/  PRMT R0, RZ, 0x654, R0 ;  /* 0x00000654ff007816 */ /* 0x000fe40000000000 */
[----:B------:R-:W-:Y:S01]  /*12920*/  SEL R8, RZ, 0x80, P0 ;  /* 0x00000080ff087807 */ /* 0x000fe20000000000 */
[C---:B------:R-:W-:Y:S01]  /*12930*/  VIADD R83, R192.reuse, 0x1c0 ;  /* 0x000001c0c0537836 */ /* 0x040fe20000000000 */
[----:B0-----:R0:W-:Y:S01]  /*12940*/  SYNCS.ARRIVE.TRANS64.RED.A1T0 RZ, [R0+URZ], RZ ;  /* 0x000000ff00ff79a7 */ /* 0x0011e2000810043f */
[C---:B------:R-:W-:Y:S02]  /*12950*/  VIADD R88, R192.reuse, 0x180 ;  /* 0x00000180c0587836 */ /* 0x040fe40000000000 */
[C---:B------:R-:W-:Y:S02]  /*12960*/  VIADD R89, R192.reuse, 0x140 ;  /* 0x00000140c0597836 */ /* 0x040fe40000000000 */
[----:B------:R-:W-:-:S02]  /*12970*/  VIADD R90, R192, 0x100 ;  /* 0x00000100c05a7836 */ /* 0x000fc40000000000 */
[C---:B------:R-:W-:Y:S01]  /*12980*/  VIADD R91, R192.reuse, 0xc0 ;  /* 0x000000c0c05b7836 */ /* 0x040fe20000000000 */
[----:B0-----:R-:W-:Y:S01]  /*12990*/  LOP3.LUT R0, R3, R8, RZ, 0xfc, !PT ;  /* 0x0000000803007212 */ /* 0x001fe200078efcff */
[C---:B------:R-:W-:Y:S02]  /*129a0*/  VIADD R92, R192.reuse, 0x80 ;  /* 0x00000080c05c7836 */ /* 0x040fe40000000000 */
[----:B------:R-:W-:Y:S01]  /*129b0*/  VIADD R93, R192, 0x40 ;  /* 0x00000040c05d7836 */ /* 0x000fe20000000000 */
[----:B------:R0:W1:Y:S01]  /*129c0*/  SHFL.IDX PT, R8, R21, RZ, 0x181f ;  /* 0x00181fff15087589 */ /* 0x00006200000e0000 */
[----:B------:R-:W-:Y:S03]  /*129d0*/  BSSY B1, `(.L_x_1370) ;  /* 0x0000029000017945 */ /* 0x000fe60003800000 */
[----:B------:R0:W2:Y:S01]  /*129e0*/  SHFL.IDX PT, R9, R81, RZ, 0x181f ;  /* 0x00181fff51097589 */ /* 0x0000a200000e0000 */
[----:B------:R-:W-:-:S02]  /*129f0*/  SHF.R.S32.HI R83, RZ, 0x1f, R83 ;  /* 0x0000001fff537819 */ /* 0x000fc40000011453 */
[----:B------:R-:W-:Y:S02]  /*12a00*/  SHF.R.S32.HI R88, RZ, 0x1f, R88 ;  /* 0x0000001fff587819 */ /* 0x000fe40000011458 */
[----:B------:R-:W-:Y:S02]  /*12a10*/  SHF.R.S32.HI R89, RZ, 0x1f, R89 ;  /* 0x0000001fff597819 */ /* 0x000fe40000011459 */
        /* <DEDUP_REMOVED lines=36> */
.L_x_1371:
[----:B------:R-:W-:Y:S05]  /*12c60*/  BSYNC B1 ;  /* 0x0000000000017941 */ /* 0x000fea0003800000 */
.L_x_1370:
[----:B0----5:R-:W-:Y:S01]  /*12c70*/  VIADD R7, R82, 0x20 ;  /* 0x0000002052077836 */ /* 0x021fe20000000000 */
[----:B------:R0:W3:Y:S04]  /*12c80*/  SHFL.IDX PT, R5, R81, 0x1, 0x181f ;  /* 0x00381f0051057f89 */ /* 0x0000e800000e0000 */
[----:B------:R-:W-:Y:S01]  /*12c90*/  ISETP.GE.AND P0, PT, R7, R80, PT ;  /* 0x000000500700720c */ /* 0x000fe20003f06270 */
[----:B------:R0:W4:-:S12]  /*12ca0*/  SHFL.IDX PT, R4, R21, 0x1, 0x181f ;  /* 0x00381f0015047f89 */ /* 0x00011800000e0000 */
[----:B0-----:R-:W-:Y:S05]  /*12cb0*/  @P0 BRA `(.L_x_1372) ;  /* 0x0000002c00780947 */ /* 0x001fea0003800000 */
[-C--:B------:R-:W-:Y:S02]  /*12cc0*/  ISETP.GE.AND P6, PT, R192, R20.reuse, PT ;  /* 0x00000014c000720c */ /* 0x080fe40003fc6270 */
[-C--:B------:R-:W-:Y:S02]  /*12cd0*/  ISETP.GE.AND P5, PT, R159, R20.reuse, PT ;  /* 0x000000149f00720c */ /* 0x080fe40003fa6270 */
[-C--:B------:R-:W-:Y:S02]  /*12ce0*/  ISETP.GE.AND P3, PT, R158, R20.reuse, PT ;  /* 0x000000149e00720c */ /* 0x080fe40003f66270 */
[-C--:B------:R-:W-:Y:S02]  /*12cf0*/  ISETP.GE.AND P2, PT, R157, R20.reuse, PT ;  /* 0x000000149d00720c */ /* 0x080fe40003f46270 */
[-C--:B------:R-:W-:Y:S02]  /*12d00*/  ISETP.GE.AND P1, PT, R156, R20.reuse, PT ;  /* 0x000000149c00720c */ /* 0x080fe40003f26270 */
[----:B------:R-:W-:-:S03]  /*12d10*/  ISETP.GE.AND P0, PT, R155, R20, PT ;  /* 0x000000149b00720c */ /* 0x000fc60003f06270 */
[----:B---34-:R-:W-:Y:S02]  /*12d20*/  @!P6 IMAD.WIDE R6, R192, 0x2, R4 ;  /* 0x00000002c006e825 */ /* 0x018fe400078e0204 */
[----:B-1----:R-:W-:-:S03]  /*12d30*/  @!P5 LEA R8, P4, R159, R4, 0x1 ;  /* 0x000000049f08d211 */ /* 0x002fc600078808ff */
[----:B------:R0:W-:Y:S01]  /*12d40*/  @!P6 ST.E.128 desc[UR42][R6.64], R12 ;  /* 0x0000000c0600e985 */ /* 0x0001e2000c101d2a */
[----:B--2---:R-:W-:Y:S02]  /*12d50*/  @!P5 LEA.HI.X R9, R159, R5, R93, 0x1, P4 ;  /* 0x000000059f09d211 */ /* 0x004fe400020f0c5d */
        /* <DEDUP_REMOVED lines=8> */
[CC--:B------:R-:W-:Y:S02]  /*12de0*/  @P4 LEA R12, P5, R154.reuse, R4.reuse, 0x1 ;  /* 0x000000049a0c4211 */ /* 0x0c0fe400078a08ff */
        /* <DEDUP_REMOVED lines=14> */
.L_x_1369:
[----:B01----:R-:W2:Y:S01]  /*12ed0*/  LDL.LU R12, [R1+0x48] ;  /* 0x00004800010c7983 */ /* 0x003ea20000300800 */
        /* <DEDUP_REMOVED lines=25> */
[C---:B------:R-:W-:Y:S02]  /*13070*/  VIADD R156, R222.reuse, 0xe8 ;  /* 0x000000e8de9c7836 */ /* 0x040fe40000000000 */
        /* <DEDUP_REMOVED lines=101> */
[----:B------:R-:W-:Y:S01]  /*136d0*/  VIADD R15, R222, 0x8 ;  /* 0x00000008de0f7836 */ /* 0x000fe20000000000 */
[----:B------:R-:W-:Y:S01]  /*136e0*/  ISETP.GE.AND P3, PT, R200, UR4, PT ;  /* 0x00000004c8007c0c */ /* 0x000fe2000bf66270 */
[----:B------:R-:W-:Y:S01]  /*136f0*/  VIADD R14, R222, 0x18 ;  /* 0x00000018de0e7836 */ /* 0x000fe20000000000 */
[----:B------:R-:W-:Y:S02]  /*13700*/  ISETP.GE.AND P4, PT, R198, UR4, PT ;  /* 0x00000004c6007c0c */ /* 0x000fe4000bf86270 */
[----:B------:R-:W-:-:S07]  /*13710*/  SHF.R.S32.HI R15, RZ, 0x1f, R15 ;  /* 0x0000001fff0f7819 */ /* 0x000fce000001140f */
[----:B01----:R-:W-:-:S04]  /*13720*/  @!P0 LEA R8, P1, R222, R21, 0x2 ;  /* 0x00000015de088211 */ /* 0x003fc800078210ff */
[C---:B--2---:R-:W-:Y:S01]  /*13730*/  @!P0 LEA.HI.X R9, R222.reuse, R20, R10, 0x2, P1 ;  /* 0x00000014de098211 */ /* 0x044fe200008f140a */
[----:B------:R-:W-:-:S04]  /*13740*/  VIADD R10, R222, 0x10 ;  /* 0x00000010de0a7836 */ /* 0x000fc80000000000 */
[----:B------:R0:W-:Y:S01]  /*13750*/  @!P0 ST.E.64 desc[UR42][R8.64], R24 ;  /* 0x0000001808008985 */ /* 0x0001e2000c101b2a */
[----:B------:R-:W-:-:S13]  /*13760*/  ISETP.GE.AND P0, PT, R11, UR4, PT ;  /* 0x000000040b007c0c */ /* 0x000fda000bf06270 */
[----:B0-----:R-:W-:-:S04]  /*13770*/  @!P0 LEA R8, P1, R11, R21, 0x2 ;  /* 0x000000150b088211 */ /* 0x001fc800078210ff */
[----:B------:R-:W-:Y:S01]  /*13780*/  @!P0 LEA.HI.X R9, R11, R20, R15, 0x2, P1 ;  /* 0x000000140b098211 */ /* 0x000fe200008f140f */
[----:B------:R-:W-:Y:S01]  /*13790*/  VIADD R15, R222, 0x10 ;  /* 0x00000010de0f7836 */ /* 0x000fe20000000000 */
        /* <DEDUP_REMOVED lines=35> */
[----:B------:R-:W-:-:S04]  /*139d0*/  VIADD R14, R222, 0x38 ;  /* 0x00000038de0e7836 */ /* 0x000fc80000000000 */
[----:B------:R0:W-:Y:S01]  /*139e0*/  @!P0 ST.E.64 desc[UR42][R8.64], R48 ;  /* 0x0000003008008985 */ /* 0x0001e2000c101b2a */
[----:B------:R-:W-:Y:S02]  /*139f0*/  SHF.R.S32.HI R14, RZ, 0x1f, R14 ;  /* 0x0000001fff0e7819 */ /* 0x000fe4000001140e */
[----:B------:R-:W-:Y:S02]  /*13a00*/  ISETP.GE.AND P0, PT, R10, UR4, PT ;  /* 0x000000040a007c0c */ /* 0x000fe4000bf06270 */
[----:B0-----:R-:W-:-:S04]  /*13a10*/  @!P1 LEA R8, P2, R11, R21, 0x2 ;  /* 0x000000150b089211 */ /* 0x001fc800078410ff */
[----:B------:R-:W-:Y:S01]  /*13a20*/  @!P1 LEA.HI.X R9, R11, R20, R14, 0x2, P2 ;  /* 0x000000140b099211 */ /* 0x000fe200010f140e */
[----:B------:R-:W-:-:S04]  /*13a30*/  VIADD R11, R222, 0x40 ;  /* 0x00000040de0b7836 */ /* 0x000fc80000000000 */
[----:B------:R0:W-:Y:S01]  /*13a40*/  @!P1 ST.E.64 desc[UR42][R8.64], R52 ;  /* 0x0000003408009985 */ /* 0x0001e2000c101b2a */
[----:B------:R-:W-:Y:S02]  /*13a50*/  ISETP.GE.AND P1, PT, R220, UR4, PT ;  /* 0x00000004dc007c0c */ /* 0x000fe4000bf26270 */
[----:B------:R-:W-:Y:S02]  /*13a60*/  SHF.R.S32.HI R11, RZ, 0x1f, R11 ;  /* 0x0000001fff0b7819 */ /* 0x000fe4000001140b */
[----:B0-----:R-:W-:-:S04]  /*13a70*/  @!P0 LEA R8, P2, R10, R21, 0x2 ;  /* 0x000000150a088211 */ /* 0x001fc800078410ff */
[----:B------:R-:W-:Y:S02]  /*13a80*/  @!P0 LEA.HI.X R9, R10, R20, R11, 0x2, P2 ;  /* 0x000000140a098211 */ /* 0x000fe400010f140b */
[----:B------:R-:W-:-:S03]  /*13a90*/  @!P4 LEA R10, P6, R198, R21, 0x2 ;  /* 0x00000015c60ac211 */ /* 0x000fc600078c10ff */
[----:B------:R0:W-:Y:S01]  /*13aa0*/  @!P0 ST.E.64 desc[UR42][R8.64], R56 ;  /* 0x0000003808008985 */ /* 0x0001e2000c101b2a */
[----:B------:R-:W-:Y:S02]  /*13ab0*/  ISETP.GE.AND P0, PT, R215, UR4, PT ;  /* 0x00000004d7007c0c */ /* 0x000fe4000bf06270 */
[----:B------:R-:W-:Y:S02]  /*13ac0*/  @!P4 LEA.HI.X R11, R198, R20, R199, 0x2, P6 ;  /* 0x00000014c60bc211 */ /* 0x000fe400030f14c7 */
[----:B0-----:R-:W-:-:S04]  /*13ad0*/  @!P1 LEA R8, P2, R220, R21, 0x2 ;  /* 0x00000015dc089211 */ /* 0x001fc800078410ff */
[----:B------:R-:W-:-:S05]  /*13ae0*/  @!P1 LEA.HI.X R9, R220, R20, R221, 0x2, P2 ;  /* 0x00000014dc099211 */ /* 0x000fca00010f14dd */
[----:B------:R0:W-:Y:S01]  /*13af0*/  @!P1 ST.E.64 desc[UR42][R8.64], R60 ;  /* 0x0000003c08009985 */ /* 0x0001e2000c101b2a */
[----:B------:R-:W-:Y:S02]  /*13b00*/  ISETP.GE.AND P1, PT, R204, UR4, PT ;  /* 0x00000004cc007c0c */ /* 0x000fe4000bf26270 */
[----:B0-----:R-:W-:-:S04]  /*13b10*/  @!P0 LEA R8, P2, R215, R21, 0x2 ;  /* 0x00000015d7088211 */ /* 0x001fc800078410ff */
[----:B------:R-:W-:Y:S02]  /*13b20*/  @!P0 LEA.HI.X R9, R215, R20, R219, 0x2, P2 ;  /* 0x00000014d7098211 */ /* 0x000fe400010f14db */
[----:B------:R-:W-:-:S03]  /*13b30*/  ISETP.GE.AND P2, PT, R181, UR4, PT ;  /* 0x00000004b5007c0c */ /* 0x000fc6000bf46270 */
[----:B------:R0:W-:Y:S10]  /*13b40*/  @!P0 ST.E.64 desc[UR42][R8.64], R64 ;  /* 0x0000004008008985 */ /* 0x0001f4000c101b2a */
[----:B------:R-:W-:-:S02]  /*13b50*/  @!P2 LEA R14, P6, R181, R21, 0x2 ;  /* 0x00000015b50ea211 */ /* 0x000fc400078c10ff */
[C---:B0-----:R-:W-:Y:S02]  /*13b60*/  @!P1 LEA R8, P0, R204.reuse, R21, 0x2 ;  /* 0x00000015cc089211 */ /* 0x041fe400078010ff */
[-C--:B------:R-:W-:Y:S02]  /*13b70*/  @!P2 LEA.HI.X R15, R181, R20.reuse, R182, 0x2, P6 ;  /* 0x00000014b50fa211 */ /* 0x080fe400030f14b6 */
[----:B------:R-:W-:Y:S02]  /*13b80*/  @!P1 LEA.HI.X R9, R204, R20, R205, 0x2, P0 ;  /* 0x00000014cc099211 */ /* 0x000fe400000f14cd */
[----:B------:R-:W-:-:S03]  /*13b90*/  ISETP.GE.AND P0, PT, R196, UR4, PT ;  /* 0x00000004c4007c0c */ /* 0x000fc6000bf06270 */
[----:B------:R0:W-:Y:S01]  /*13ba0*/  @!P1 ST.E.64 desc[UR42][R8.64], R68 ;  /* 0x0000004408009985 */ /* 0x0001e2000c101b2a */
[----:B------:R-:W-:Y:S02]  /*13bb0*/  ISETP.GE.AND P1, PT, R183, UR4, PT ;  /* 0x00000004b7007c0c */ /* 0x000fe4000bf26270 */
[----:B0-----:R-:W-:-:S04]  /*13bc0*/  @!P3 LEA R8, P5, R200, R21, 0x2 ;  /* 0x00000015c808b211 */ /* 0x001fc800078a10ff */
[----:B------:R-:W-:-:S05]  /*13bd0*/  @!P3 LEA.HI.X R9, R200, R20, R201, 0x2, P5 ;  /* 0x00000014c809b211 */ /* 0x000fca00028f14c9 */
[----:B------:R0:W-:Y:S01]  /*13be0*/  @!P3 ST.E.64 desc[UR42][R8.64], R72 ;  /* 0x000000480800b985 */ /* 0x0001e2000c101b2a */
[----:B------:R-:W-:-:S03]  /*13bf0*/  ISETP.GE.AND P3, PT, R179, UR4, PT ;  /* 0x00000004b3007c0c */ /* 0x000fc6000bf66270 */
[----:B------:R1:W-:Y:S01]  /*13c00*/  @!P4 ST.E.64 desc[UR42][R10.64], R76 ;  /* 0x0000004c0a00c985 */ /* 0x0003e2000c101b2a */
[CC--:B0-----:R-:W-:Y:S02]  /*13c10*/  @!P0 LEA R8, P4, R196.reuse, R21.reuse, 0x2 ;  /* 0x00000015c4088211 */ /* 0x0c1fe400078810ff */
        /* <DEDUP_REMOVED lines=9> */
[----:B------:R-:W-:Y:S02]  /*13cb0*/  @!P2 ST.E.64 desc[UR42][R14.64], R88 ;  /* 0x000000580e00a985 */ /* 0x000fe4000c101b2a */
[-C--:B0-----:R-:W-:Y:S02]  /*13cc0*/  @!P4 LEA R8, P2, R177, R21.reuse, 0x2 ;  /* 0x00000015b108c211 */ /* 0x081fe400078410ff */
[-C--:B-1----:R-:W-:Y:S02]  /*13cd0*/  @!P3 LEA R6, P6, R179, R21.reuse, 0x2 ;  /* 0x00000015b306b211 */ /* 0x082fe400078c10ff */
[-C--:B------:R-:W-:Y:S02]  /*13ce0*/  @!P4 LEA.HI.X R9, R177, R20.reuse, R178, 0x2, P2 ;  /* 0x00000014b109c211 */ /* 0x080fe400010f14b2 */
[----:B------:R-:W-:Y:S02]  /*13cf0*/  @!P3 LEA.HI.X R7, R179, R20, R180, 0x2, P6 ;  /* 0x00000014b307b211 */ /* 0x000fe400030f14b4 */
[----:B------:R-:W-:-:S02]  /*13d00*/  @!P5 LEA R10, P6, R175, R21, 0x2 ;  /* 0x00000015af0ad211 */ /* 0x000fc400078c10ff */
[----:B------:R-:W-:Y:S01]  /*13d10*/  ISETP.GE.AND P2, PT, R169, UR4, PT ;  /* 0x00000004a9007c0c */ /* 0x000fe2000bf46270 */
[----:B------:R0:W-:Y:S01]  /*13d20*/  @!P3 ST.E.64 desc[UR42][R6.64], R92 ;  /* 0x0000005c0600b985 */ /* 0x0001e2000c101b2a */
[----:B------:R-:W-:-:S03]  /*13d30*/  @!P5 LEA.HI.X R11, R175, R20, R176, 0x2, P6 ;  /* 0x00000014af0bd211 */ /* 0x000fc600030f14b0 */
        /* <DEDUP_REMOVED lines=39> */
[CC--:B------:R-:W-:Y:S02]  /*13fb0*/  @!P5 LEA R14, P0, R84.reuse, R21.reuse, 0x2 ;  /* 0x00000015540ed211 */ /* 0x0c0fe400078010ff */
[C---:B-1----:R-:W-:Y:S01]  /*13fc0*/  @!P2 LEA R8, P1, R153.reuse, R21, 0x2 ;  /* 0x000000159908a211 */ /* 0x042fe200078210ff */
[----:B------:R3:W-:Y:S01]  /*13fd0*/  @!P4 ST.E.64 desc[UR42][R6.64], R136 ;  /* 0x000000880600c985 */ /* 0x0007e2000c101b2a */
[-C--:B------:R-:W-:Y:S02]  /*13fe0*/  @!P5 LEA.HI.X R15, R84, R20.reuse, R152, 0x2, P0 ;  /* 0x00000014540fd211 */ /* 0x080fe400000f1498 */
[----:B------:R-:W-:Y:S01]  /*13ff0*/  @!P2 LEA.HI.X R9, R153, R20, R154, 0x2, P1 ;  /* 0x000000149909a211 */ /* 0x000fe200008f149a */
[----:B------:R3:W-:Y:S04]  /*14000*/  @!P3 ST.E.64 desc[UR42][R10.64], R140 ;  /* 0x0000008c0a00b985 */ /* 0x0007e8000c101b2a */
[----:B------:R3:W-:Y:S04]  /*14010*/  @!P2 ST.E.64 desc[UR42][R8.64], R144 ;  /* 0x000000900800a985 */ /* 0x0007e8000c101b2a */
[----:B------:R3:W-:Y:S02]  /*14020*/  @!P5 ST.E.64 desc[UR42][R14.64], R148 ;  /* 0x000000940e00d985 */ /* 0x0007e4000c101b2a */
.L_x_1374:
[----:B------:R-:W-:Y:S05]  /*14030*/  BSYNC B1 ;  /* 0x0000000000017941 */ /* 0x000fea0003800000 */
.L_x_1373:
[----:B---3--:R-:W-:Y:S01]  /*14040*/  VIADD R6, R13, 0x8 ;  /* 0x000000080d067836 */ /* 0x008fe20000000000 */
[----:B0-----:R-:W0:Y:S04]  /*14050*/  SHFL.IDX PT, R12, R12, 0x1, 0x1c1f ;  /* 0x003c1f000c0c7f89 */ /* 0x001e2800000e0000 */
[----:B------:R-:W-:Y:S01]  /*14060*/  ISETP.GE.AND P0, PT, R6, R3, PT ;  /* 0x000000030600720c */ /* 0x000fe20003f06270 */
[----:B------:R-:W3:-:S12]  /*14070*/  SHFL.IDX PT, R0, R0, 0x1, 0x1c1f ;  /* 0x003c1f0000007f89 */ /* 0x000ed800000e0000 */
[----:B------:R-:W-:Y:S05]  /*14080*/  @P0 BRA `(.L_x_1372) ;  /* 0x0000001800840947 */ /* 0x000fea0003800000 */
[----:B------:R-:W-:Y:S01]  /*14090*/  ULDC UR4, c[0x0][0xbc8] ;  /* 0x0002f20000047ab9 */ /* 0x000fe20000000800 */
[C---:B------:R-:W-:Y:S01]  /*140a0*/  VIADD R10, R222.reuse, 0x8 ;  /* 0x00000008de0a7836 */ /* 0x040fe20000000000 */
[C---:B------:R-:W-:Y:S01]  /*140b0*/  ISETP.GE.AND P4, PT, R222.reuse, UR4, PT ;  /* 0x00000004de007c0c */ /* 0x040fe2000bf86270 */
[C---:B------:R-:W-:Y:S01]  /*140c0*/  VIADD R25, R222.reuse, 0x10 ;  /* 0x00000010de197836 */ /* 0x040fe20000000000 */
[----:B------:R-:W-:Y:S01]  /*140d0*/  SHF.R.S32.HI R8, RZ, 0x1f, R222 ;  /* 0x0000001fff087819 */ /* 0x000fe200000114de */
[----:B------:R-:W-:Y:S01]  /*140e0*/  VIADD R14, R222, 0x18 ;  /* 0x00000018de0e7836 */ /* 0x000fe20000000000 */
[----:B------:R-:W-:Y:S01]  /*140f0*/  ISETP.GE.AND P2, PT, R10, UR4, PT ;  /* 0x000000040a007c0c */ /* 0x000fe2000bf46270 */
[C---:B-1----:R-:W-:Y:S01]  /*14100*/  VIADD R21, R222.reuse, 0x20 ;  /* 0x00000020de157836 */ /* 0x042fe20000000000 */
[----:B------:R-:W-:Y:S01]  /*14110*/  ISETP.GE.AND P1, PT, R25, UR4, PT ;  /* 0x0000000419007c0c */ /* 0x000fe2000bf26270 */
[----:B------:R-:W-:Y:S01]  /*14120*/  VIADD R11, R222, 0x8 ;  /* 0x00000008de0b7836 */ /* 0x000fe20000000000 */
[----:B------:R-:W-:Y:S01]  /*14130*/  ISETP.GE.AND P0, PT, R14, UR4, PT ;  /* 0x000000040e007c0c */ /* 0x000fe2000bf06270 */
[----:B------:R-:W-:-:S02]  /*14140*/  VIADD R28, R222, 0x10 ;  /* 0x00000010de1c7836 */ /* 0x000fc40000000000 */
[C---:B------:R-:W-:Y:S01]  /*14150*/  VIADD R24, R222.reuse, 0x28 ;  /* 0x00000028de187836 */ /* 0x040fe20000000000 */
[----:B------:R-:W-:Y:S01]  /*14160*/  SHF.R.S32.HI R11, RZ, 0x1f, R11 ;  /* 0x0000001fff0b7819 */ /* 0x000fe2000001140b */
[C---:B------:R-:W-:Y:S01]  /*14170*/  VIADD R15, R222.reuse, 0x30 ;  /* 0x00000030de0f7836 */ /* 0x040fe20000000000 */
[C---:B---3--:R-:W-:Y:S01]  /*14180*/  @!P4 LEA R6, P3, R222.reuse, R0, 0x2 ;  /* 0x00000000de06c211 */ /* 0x048fe200078610ff */
[C---:B--2---:R-:W-:Y:S01]  /*14190*/  VIADD R20, R222.reuse, 0x18 ;  /* 0x00000018de147836 */ /* 0x044fe20000000000 */
[----:B------:R-:W-:Y:S02]  /*141a0*/  SHF.R.S32.HI R28, RZ, 0x1f, R28 ;  /* 0x0000001fff1c7819 */ /* 0x000fe4000001141c */
[----:B0-----:R-:W-:Y:S02]  /*141b0*/  @!P4 LEA.HI.X R7, R222, R12, R8, 0x2, P3 ;  /* 0x0000000cde07c211 */ /* 0x001fe400018f1408 */
[----:B------:R-:W-:Y:S02]  /*141c0*/  ISETP.GE.AND P3, PT, R21, UR4, PT ;  /* 0x0000000415007c0c */ /* 0x000fe4000bf66270 */
[----:B------:R-:W-:Y:S01]  /*141d0*/  @!P1 LEA R8, P5, R25, R0, 0x2 ;  /* 0x0000000019089211 */ /* 0x000fe200078a10ff */
[----:B------:R0:W-:Y:S01]  /*141e0*/  @!P4 ST.E.64 desc[UR42][R6.64], R26 ;  /* 0x0000001a0600c985 */ /* 0x0001e2000c101b2a */
[----:B------:R-:W-:-:S02]  /*141f0*/  ISETP.GE.AND P4, PT, R24, UR4, PT ;  /* 0x0000000418007c0c */ /* 0x000fc4000bf86270 */
[----:B------:R-:W-:Y:S01]  /*14200*/  @!P1 LEA.HI.X R9, R25, R12, R28, 0x2, P5 ;  /* 0x0000000c19099211 */ /* 0x000fe200028f141c */
[----:B------:R-:W-:Y:S01]  /*14210*/  VIADD R25, R222, 0x20 ;  /* 0x00000020de197836 */ /* 0x000fe20000000000 */
[----:B------:R-:W-:Y:S02]  /*14220*/  SHF.R.S32.HI R20, RZ, 0x1f, R20 ;  /* 0x0000001fff147819 */ /* 0x000fe40000011414 */
[----:B------:R-:W-:Y:S02]  /*14230*/  ISETP.GE.AND P5, PT, R15, UR4, PT ;  /* 0x000000040f007c0c */ /* 0x000fe4000bfa6270 */
[----:B------:R-:W-:Y:S02]  /*14240*/  SHF.R.S32.HI R25, RZ, 0x1f, R25 ;  /* 0x0000001fff197819 */ /* 0x000fe40000011419 */
[----:B0-----:R-:W-:-:S04]  /*14250*/  @!P2 LEA R6, P6, R10, R0, 0x2 ;  /* 0x000000000a06a211 */ /* 0x001fc800078c10ff */
[----:B------:R-:W-:Y:S02]  /*14260*/  @!P2 LEA.HI.X R7, R10, R12, R11, 0x2, P6 ;  /* 0x0000000c0a07a211 */ /* 0x000fe400030f140b */
[----:B------:R-:W-:-:S03]  /*14270*/  @!P0 LEA R10, P6, R14, R0, 0x2 ;  /* 0x000000000e0a8211 */ /* 0x000fc600078c10ff */
[----:B------:R0:W-:Y:S01]  /*14280*/  @!P2 ST.E.64 desc[UR42][R6.64], R30 ;  /* 0x0000001e0600a985 */ /* 0x0001e2000c101b2a */
[----:B------:R-:W-:Y:S01]  /*14290*/  @!P0 LEA.HI.X R11, R14, R12, R20, 0x2, P6 ;  /* 0x0000000c0e0b8211 */ /* 0x000fe200030f1414 */
[C---:B------:R-:W-:Y:S02]  /*142a0*/  VIADD R20, R222.reuse, 0x38 ;  /* 0x00000038de147836 */ /* 0x040fe40000000000 */
[----:B------:R1:W-:Y:S01]  /*142b0*/  @!P1 ST.E.64 desc[UR42][R8.64], R34 ;  /* 0x0000002208009985 */ /* 0x0003e2000c101b2a */
[----:B------:R-:W-:-:S03]  /*142c0*/  VIADD R14, R222, 0x40 ;  /* 0x00000040de0e7836 */ /* 0x000fc60000000000 */
[----:B------:R2:W-:Y:S01]  /*142d0*/  @!P0 ST.E.64 desc[UR42][R10.64], R38 ;  /* 0x000000260a008985 */ /* 0x0005e2000c101b2a */
[----:B------:R-:W-:Y:S02]  /*142e0*/  ISETP.GE.AND P0, PT, R20, UR4, PT ;  /* 0x0000000414007c0c */ /* 0x000fe4000bf06270 */
[----:B0-----:R-:W-:-:S04]  /*142f0*/  @!P3 LEA R6, P1, R21, R0, 0x2 ;  /* 0x000000001506b211 */ /* 0x001fc800078210ff */
[----:B------:R-:W-:Y:S01]  /*14300*/  @!P3 LEA.HI.X R7, R21, R12, R25, 0x2, P1 ;  /* 0x0000000c1507b211 */ /* 0x000fe200008f1419 */
[----:B------:R-:W-:Y:S01]  /*14310*/  VIADD R25, R222, 0x28 ;  /* 0x00000028de197836 */ /* 0x000fe20000000000 */
[-C--:B-1----:R-:W-:Y:S01]  /*14320*/  @!P4 LEA R8, P2, R24, R0.reuse, 0x2 ;  /* 0x000000001808c211 */ /* 0x082fe200078410ff */
[----:B------:R-:W-:Y:S01]  /*14330*/  VIADD R21, R222, 0x30 ;  /* 0x00000030de157836 */ /* 0x000fe20000000000 */
[----:B--2---:R-:W-:Y:S01]  /*14340*/  @!P5 LEA R10, P6, R15, R0, 0x2 ;  /* 0x000000000f0ad211 */ /* 0x004fe200078c10ff */
[----:B------:R0:W-:Y:S01]  /*14350*/  @!P3 ST.E.64 desc[UR42][R6.64], R42 ;  /* 0x0000002a0600b985 */ /* 0x0001e2000c101b2a */
[----:B------:R-:W-:Y:S02]  /*14360*/  SHF.R.S32.HI R25, RZ, 0x1f, R25 ;  /* 0x0000001fff197819 */ /* 0x000fe40000011419 */
[----:B------:R-:W-:Y:S02]  /*14370*/  SHF.R.S32.HI R21, RZ, 0x1f, R21 ;  /* 0x0000001fff157819 */ /* 0x000fe40000011415 */
[----:B------:R-:W-:-:S02]  /*14380*/  ISETP.GE.AND P1, PT, R14, UR4, PT ;  /* 0x000000040e007c0c */ /* 0x000fc4000bf26270 */
[-C--:B------:R-:W-:Y:S02]  /*14390*/  @!P4 LEA.HI.X R9, R24, R12.reuse, R25, 0x2, P2 ;  /* 0x0000000c1809c211 */ /* 0x080fe400010f1419 */
[----:B------:R-:W-:Y:S02]  /*143a0*/  ISETP.GE.AND P2, PT, R220, UR4, PT ;  /* 0x00000004dc007c0c */ /* 0x000fe4000bf46270 */
[----:B------:R-:W-:Y:S01]  /*143b0*/  @!P5 LEA.HI.X R11, R15, R12, R21, 0x2, P6 ;  /* 0x0000000c0f0bd211 */ /* 0x000fe200030f1415 */
[C---:B------:R-:W-:Y:S01]  /*143c0*/  VIADD R21, R222.reuse, 0x38 ;  /* 0x00000038de157836 */ /* 0x040fe20000000000 */
[----:B------:R1:W-:Y:S01]  /*143d0*/  @!P4 ST.E.64 desc[UR42][R8.64], R46 ;  /* 0x0000002e0800c985 */ /* 0x0003e2000c101b2a */
[----:B------:R-:W-:Y:S01]  /*143e0*/  VIADD R15, R222, 0x40 ;  /* 0x00000040de0f7836 */ /* 0x000fe20000000000 */
[----:B0-----:R-:W-:Y:S02]  /*143f0*/  @!P0 LEA R6, P6, R20, R0, 0x2 ;  /* 0x0000000014068211 */ /* 0x001fe400078c10ff */
[----:B------:R-:W-:Y:S01]  /*14400*/  SHF.R.S32.HI R21, RZ, 0x1f, R21 ;  /* 0x0000001fff157819 */ /* 0x000fe20000011415 */
[----:B------:R0:W-:Y:S01]  /*14410*/  @!P5 ST.E.64 desc[UR42][R10.64], R50 ;  /* 0x000000320a00d985 */ /* 0x0001e2000c101b2a */
[----:B------:R-:W-:-:S02]  /*14420*/  ISETP.GE.AND P3, PT, R215, UR4, PT ;  /* 0x00000004d7007c0c */ /* 0x000fc4000bf66270 */
[----:B------:R-:W-:Y:S02]  /*14430*/  ISETP.GE.AND P4, PT, R204, UR4, PT ;  /* 0x00000004cc007c0c */ /* 0x000fe4000bf86270 */
[----:B------:R-:W-:Y:S02]  /*14440*/  SHF.R.S32.HI R15, RZ, 0x1f, R15 ;  /* 0x0000001fff0f7819 */ /* 0x000fe4000001140f */
[----:B------:R-:W-:Y:S02]  /*14450*/  @!P0 LEA.HI.X R7, R20, R12, R21, 0x2, P6 ;  /* 0x0000000c14078211 */ /* 0x000fe400030f1415 */
[----:B-1----:R-:W-:-:S03]  /*14460*/  @!P1 LEA R8, P5, R14, R0, 0x2 ;  /* 0x000000000e089211 */ /* 0x002fc600078a10ff */
[----:B------:R1:W-:Y:S01]  /*14470*/  @!P0 ST.E.64 desc[UR42][R6.64], R54 ;  /* 0x0000003606008985 */ /* 0x0003e2000c101b2a */
[----:B------:R-:W-:Y:S02]  /*14480*/  @!P1 LEA.HI.X R9, R14, R12, R15, 0x2, P5 ;  /* 0x0000000c0e099211 */ /* 0x000fe400028f140f */
[----:B0-----:R-:W-:Y:S02]  /*14490*/  @!P2 LEA R10, P6, R220, R0, 0x2 ;  /* 0x00000000dc0aa211 */ /* 0x001fe400078c10ff */
[----:B------:R-:W-:Y:S01]  /*144a0*/  ISETP.GE.AND P5, PT, R200, UR4, PT ;  /* 0x00000004c8007c0c */ /* 0x000fe2000bfa6270 */
[----:B------:R0:W-:Y:S01]  /*144b0*/  @!P1 ST.E.64 desc[UR42][R8.64], R58 ;  /* 0x0000003a08009985 */ /* 0x0001e2000c101b2a */
[----:B------:R-:W-:Y:S02]  /*144c0*/  @!P2 LEA.HI.X R11, R220, R12, R221, 0x2, P6 ;  /* 0x0000000cdc0ba211 */ /* 0x000fe400030f14dd */
[----:B------:R-:W-:Y:S02]  /*144d0*/  ISETP.GE.AND P0, PT, R198, UR4, PT ;  /* 0x00000004c6007c0c */ /* 0x000fe4000bf06270 */
[----:B------:R-:W-:Y:S01]  /*144e0*/  ISETP.GE.AND P1, PT, R196, UR4, PT ;  /* 0x00000004c4007c0c */ /* 0x000fe2000bf26270 */
[----:B------:R2:W-:Y:S01]  /*144f0*/  @!P2 ST.E.64 desc[UR42][R10.64], R62 ;  /* 0x0000003e0a00a985 */ /* 0x0005e2000c101b2a */
[----:B-1----:R-:W-:-:S04]  /*14500*/  @!P3 LEA R6, P6, R215, R0, 0x2 ;  /* 0x00000000d706b211 */ /* 0x002fc800078c10ff */
[----:B------:R-:W-:Y:S02]  /*14510*/  @!P3 LEA.HI.X R7, R215, R12, R219, 0x2, P6 ;  /* 0x0000000cd707b211 */ /* 0x000fe400030f14db */
[----:B0-----:R-:W-:-:S03]  /*14520*/  @!P4 LEA R8, P2, R204, R0, 0x2 ;  /* 0x00000000cc08c211 */ /* 0x001fc600078410ff */
[----:B------:R0:W-:Y:S01]  /*14530*/  @!P3 ST.E.64 desc[UR42][R6.64], R66 ;  /* 0x000000420600b985 */ /* 0x0001e2000c101b2a */
[----:B------:R-:W-:Y:S02]  /*14540*/  @!P4 LEA.HI.X R9, R204, R12, R205, 0x2, P2 ;  /* 0x0000000ccc09c211 */ /* 0x000fe400010f14cd */
[----:B------:R-:W-:Y:S02]  /*14550*/  ISETP.GE.AND P2, PT, R183, UR4, PT ;  /* 0x00000004b7007c0c */ /* 0x000fe4000bf46270 */
[C---:B--2---:R-:W-:Y:S01]  /*14560*/  @!P5 LEA R10, P6, R200.reuse, R0, 0x2 ;  /* 0x00000000c80ad211 */ /* 0x044fe200078c10ff */
[----:B------:R1:W-:Y:S03]  /*14570*/  @!P4 ST.E.64 desc[UR42][R8.64], R70 ;  /* 0x000000460800c985 */ /* 0x0003e6000c101b2a */
[----:B------:R-:W-:Y:S02]  /*14580*/  @!P5 LEA.HI.X R11, R200, R12, R201, 0x2, P6 ;  /* 0x0000000cc80bd211 */ /* 0x000fe400030f14c9 */
[----:B0-----:R-:W-:-:S03]  /*14590*/  @!P0 LEA R6, P4, R198, R0, 0x2 ;  /* 0x00000000c6068211 */ /* 0x001fc600078810ff */
[----:B------:R0:W-:Y:S01]  /*145a0*/  @!P5 ST.E.64 desc[UR42][R10.64], R74 ;  /* 0x0000004a0a00d985 */ /* 0x0001e2000c101b2a */
[----:B------:R-:W-:Y:S02]  /*145b0*/  ISETP.GE.AND P5, PT, R181, UR4, PT ;  /* 0x00000004b5007c0c */ /* 0x000fe4000bfa6270 */
[----:B------:R-:W-:Y:S02]  /*145c0*/  @!P0 LEA.HI.X R7, R198, R12, R199, 0x2, P4 ;  /* 0x0000000cc6078211 */ /* 0x000fe400020f14c7 */
[----:B------:R-:W-:Y:S02]  /*145d0*/  ISETP.GE.AND P4, PT, R179, UR4, PT ;  /* 0x00000004b3007c0c */ /* 0x000fe4000bf86270 */
[C---:B-1----:R-:W-:Y:S01]  /*145e0*/  @!P1 LEA R8, P3, R196.reuse, R0, 0x2 ;  /* 0x00000000c4089211 */ /* 0x042fe200078610ff */
[----:B------:R1:W-:Y:S03]  /*145f0*/  @!P0 ST.E.64 desc[UR42][R6.64], R78 ;  /* 0x0000004e06008985 */ /* 0x0003e6000c101b2a */
[----:B------:R-:W-:-:S02]  /*14600*/  @!P1 LEA.HI.X R9, R196, R12, R197, 0x2, P3 ;  /* 0x0000000cc4099211 */ /* 0x000fc400018f14c5 */
[----:B------:R-:W-:Y:S02]  /*14610*/  ISETP.GE.AND P3, PT, R177, UR4, PT ;  /* 0x00000004b1007c0c */ /* 0x000fe4000bf66270 */
[----:B0-----:R-:W-:Y:S01]  /*14620*/  @!P2 LEA R10, P6, R183, R0, 0x2 ;  /* 0x00000000b70aa211 */ /* 0x001fe200078c10ff */
[----:B------:R-:W-:Y:S01]  /*14630*/  @!P1 ST.E.64 desc[UR42][R8.64], R82 ;  /* 0x0000005208009985 */ /* 0x000fe2000c101b2a */
[----:B------:R-:W-:Y:S02]  /*14640*/  ISETP.GE.AND P1, PT, R173, UR4, PT ;  /* 0x00000004ad007c0c */ /* 0x000fe4000bf26270 */
[----:B------:R-:W-:Y:S02]  /*14650*/  @!P2 LEA.HI.X R11, R183, R12, R184, 0x2, P6 ;  /* 0x0000000cb70ba211 */ /* 0x000fe400030f14b8 */
[----:B-1----:R-:W-:-:S03]  /*14660*/  @!P4 LEA R6, P0, R179, R0, 0x2 ;  /* 0x00000000b306c211 */ /* 0x002fc600078010ff */
[----:B------:R0:W-:Y:S01]  /*14670*/  @!P2 ST.E.64 desc[UR42][R10.64], R4 ;  /* 0x000000040a00a985 */ /* 0x0001e2000c101b2a */
[----:B------:R-:W-:Y:S02]  /*14680*/  ISETP.GE.AND P2, PT, R175, UR4, PT ;  /* 0x00000004af007c0c */ /* 0x000fe4000bf46270 */
[----:B------:R-:W-:Y:S02]  /*14690*/  @!P4 LEA.HI.X R7, R179, R12, R180, 0x2, P0 ;  /* 0x0000000cb307c211 */ /* 0x000fe400000f14b4 */
[----:B------:R-:W-:Y:S02]  /*146a0*/  ISETP.GE.AND P0, PT, R171, UR4, PT ;  /* 0x00000004ab007c0c */ /* 0x000fe4000bf06270 */
[----:B0-----:R-:W-:-:S04]  /*146b0*/  @!P5 LEA R4, P6, R181, R0, 0x2 ;  /* 0x00000000b504d211 */ /* 0x001fc800078c10ff */
[----:B------:R-:W-:Y:S02]  /*146c0*/  @!P5 LEA.HI.X R5, R181, R12, R182, 0x2, P6 ;  /* 0x0000000cb505d211 */ /* 0x000fe400030f14b6 */
[----:B------:R-:W-:-:S03]  /*146d0*/  @!P3 LEA R8, P6, R177, R0, 0x2 ;  /* 0x00000000b108b211 */ /* 0x000fc600078c10ff */
[----:B------:R0:W-:Y:S01]  /*146e0*/  @!P5 ST.E.64 desc[UR42][R4.64], R90 ;  /* 0x0000005a0400d985 */ /* 0x0001e2000c101b2a */
[----:B------:R-:W-:Y:S02]  /*146f0*/  @!P3 LEA.HI.X R9, R177, R12, R178, 0x2, P6 ;  /* 0x0000000cb109b211 */ /* 0x000fe400030f14b2 */
[----:B------:R-:W-:Y:S01]  /*14700*/  ISETP.GE.AND P5, PT, R169, UR4, PT ;  /* 0x00000004a9007c0c */ /* 0x000fe2000bfa6270 */
[----:B------:R1:W-:Y:S01]  /*14710*/  @!P4 ST.E.64 desc[UR42][R6.64], R94 ;  /* 0x0000005e0600c985 */ /* 0x0003e2000c101b2a */
[----:B------:R-:W-:-:S03]  /*14720*/  ISETP.GE.AND P4, PT, R167, UR4, PT ;  /* 0x00000004a7007c0c */ /* 0x000fc6000bf86270 */
[----:B------:R2:W-:Y:S01]  /*14730*/  @!P3 ST.E.64 desc[UR42][R8.64], R98 ;  /* 0x000000620800b985 */ /* 0x0005e2000c101b2a */
[-C--:B0-----:R-:W-:Y:S02]  /*14740*/  @!P2 LEA R4, P6, R175, R0.reuse, 0x2 ;  /* 0x00000000af04a211 */ /* 0x081fe400078c10ff */
[----:B-1----:R-:W-:Y:S02]  /*14750*/  @!P1 LEA R6, P3, R173, R0, 0x2 ;  /* 0x00000000ad069211 */ /* 0x002fe400078610ff */
[----:B------:R-:W-:Y:S02]  /*14760*/  @!P2 LEA.HI.X R5, R175, R12, R176, 0x2, P6 ;  /* 0x0000000caf05a211 */ /* 0x000fe400030f14b0 */
[----:B--2---:R-:W-:Y:S02]  /*14770*/  @!P0 LEA R8, P6, R171, R0, 0x2 ;  /* 0x00000000ab088211 */ /* 0x004fe400078c10ff */
[----:B------:R-:W-:Y:S01]  /*14780*/  @!P1 LEA.HI.X R7, R173, R12, R174, 0x2, P3 ;  /* 0x0000000cad079211 */ /* 0x000fe200018f14ae */
[----:B------:R0:W-:Y:S01]  /*14790*/  @!P2 ST.E.64 desc[UR42][R4.64], R102 ;  /* 0x000000660400a985 */ /* 0x0001e2000c101b2a */
[----:B------:R-:W-:-:S02]  /*147a0*/  ISETP.GE.AND P3, PT, R165, UR4, PT ;  /* 0x00000004a5007c0c */ /* 0x000fc4000bf66270 */
[----:B------:R-:W-:Y:S01]  /*147b0*/  @!P0 LEA.HI.X R9, R171, R12, R172, 0x2, P6 ;  /* 0x0000000cab098211 */ /* 0x000fe200030f14ac */
[----:B------:R1:W-:Y:S04]  /*147c0*/  @!P1 ST.E.64 desc[UR42][R6.64], R106 ;  /* 0x0000006a06009985 */ /* 0x0003e8000c101b2a */
[----:B------:R2:W-:Y:S01]  /*147d0*/  @!P0 ST.E.64 desc[UR42][R8.64], R110 ;  /* 0x0000006e08008985 */ /* 0x0005e2000c101b2a */
[----:B------:R-:W-:Y:S02]  /*147e0*/  ISETP.GE.AND P0, PT, R163, UR4, PT ;  /* 0x00000004a3007c0c */ /* 0x000fe4000bf06270 */
[-C--:B0-----:R-:W-:Y:S02]  /*147f0*/  @!P5 LEA R4, P1, R169, R0.reuse, 0x2 ;  /* 0x00000000a904d211 */ /* 0x081fe400078210ff */
[----:B-1----:R-:W-:-:S02]  /*14800*/  @!P4 LEA R6, P2, R167, R0, 0x2 ;  /* 0x00000000a706c211 */ /* 0x002fc400078410ff */
[----:B------:R-:W-:Y:S02]  /*14810*/  @!P5 LEA.HI.X R5, R169, R12, R170, 0x2, P1 ;  /* 0x0000000ca905d211 */ /* 0x000fe400008f14aa */
[----:B--2---:R-:W-:Y:S02]  /*14820*/  @!P3 LEA R8, P6, R165, R0, 0x2 ;  /* 0x00000000a508b211 */ /* 0x004fe400078c10ff */
[----:B------:R-:W-:Y:S01]  /*14830*/  ISETP.GE.AND P1, PT, R161, UR4, PT ;  /* 0x00000004a1007c0c */ /* 0x000fe2000bf26270 */
[----:B------:R0:W-:Y:S01]  /*14840*/  @!P5 ST.E.64 desc[UR42][R4.64], R114 ;  /* 0x000000720400d985 */ /* 0x0001e2000c101b2a */
[-C--:B------:R-:W-:Y:S02]  /*14850*/  @!P4 LEA.HI.X R7, R167, R12.reuse, R168, 0x2, P2 ;  /* 0x0000000ca707c211 */ /* 0x080fe400010f14a8 */
[----:B------:R-:W-:Y:S02]  /*14860*/  @!P3 LEA.HI.X R9, R165, R12, R166, 0x2, P6 ;  /* 0x0000000ca509b211 */ /* 0x000fe400030f14a6 */
[----:B------:R-:W-:Y:S01]  /*14870*/  ISETP.GE.AND P2, PT, R155, UR4, PT ;  /* 0x000000049b007c0c */ /* 0x000fe2000bf46270 */
[----:B------:R1:W-:Y:S01]  /*14880*/  @!P4 ST.E.64 desc[UR42][R6.64], R118 ;  /* 0x000000760600c985 */ /* 0x0003e2000c101b2a */
[----:B------:R-:W-:-:S03]  /*14890*/  ISETP.GE.AND P4, PT, R159, UR4, PT ;  /* 0x000000049f007c0c */ /* 0x000fc6000bf86270 */
[----:B------:R2:W-:Y:S01]  /*148a0*/  @!P3 ST.E.64 desc[UR42][R8.64], R122 ;  /* 0x0000007a0800b985 */ /* 0x0005e2000c101b2a */
[----:B------:R-:W-:Y:S02]  /*148b0*/  ISETP.GE.AND P3, PT, R157, UR4, PT ;  /* 0x000000049d007c0c */ /* 0x000fe4000bf66270 */
[----:B0-----:R-:W-:-:S04]  /*148c0*/  @!P1 LEA R4, P6, R161, R0, 0x2 ;  /* 0x00000000a1049211 */ /* 0x001fc800078c10ff */
[----:B------:R-:W-:Y:S02]  /*148d0*/  @!P1 LEA.HI.X R5, R161, R12, R162, 0x2, P6 ;  /* 0x0000000ca1059211 */ /* 0x000fe400030f14a2 */
[----:B-1----:R-:W-:-:S04]  /*148e0*/  @!P0 LEA R6, P5, R163, R0, 0x2 ;  /* 0x00000000a3068211 */ /* 0x002fc800078a10ff */
[----:B------:R-:W-:Y:S02]  /*148f0*/  @!P0 LEA.HI.X R7, R163, R12, R164, 0x2, P5 ;  /* 0x0000000ca3078211 */ /* 0x000fe400028f14a4 */
[----:B------:R-:W-:-:S03]  /*14900*/  ISETP.GE.AND P5, PT, R153, UR4, PT ;  /* 0x0000000499007c0c */ /* 0x000fc6000bfa6270 */
[----:B------:R0:W-:Y:S04]  /*14910*/  @!P0 ST.E.64 desc[UR42][R6.64], R126 ;  /* 0x0000007e06008985 */ /* 0x0001e8000c101b2a */
[----:B------:R1:W-:Y:S01]  /*14920*/  @!P1 ST.E.64 desc[UR42][R4.64], R130 ;  /* 0x0000008204009985 */ /* 0x0003e2000c101b2a */
[----:B--2---:R-:W-:-:S04]  /*14930*/  @!P2 LEA R8, P1, R155, R0, 0x2 ;  /* 0x000000009b08a211 */ /* 0x004fc800078210ff */
[----:B------:R-:W-:Y:S02]  /*14940*/  @!P2 LEA.HI.X R9, R155, R12, R156, 0x2, P1 ;  /* 0x0000000c9b09a211 */ /* 0x000fe400008f149c */
[-C--:B0-----:R-:W-:Y:S02]  /*14950*/  @!P4 LEA R6, P0, R159, R0.reuse, 0x2 ;  /* 0x000000009f06c211 */ /* 0x081fe400078010ff */
[----:B-1----:R-:W-:Y:S02]  /*14960*/  @!P3 LEA R4, P6, R157, R0, 0x2 ;  /* 0x000000009d04b211 */ /* 0x002fe400078c10ff */
[----:B------:R-:W-:Y:S02]  /*14970*/  @!P4 LEA.HI.X R7, R159, R12, R160, 0x2, P0 ;  /* 0x0000000c9f07c211 */ /* 0x000fe400000f14a0 */
[----:B------:R-:W-:Y:S02]  /*14980*/  @!P5 LEA R10, P0, R153, R0, 0x2 ;  /* 0x00000000990ad211 */ /* 0x000fe400078010ff */
        /* <DEDUP_REMOVED lines=8> */
[----:B0-----:R-:W-:-:S04]  /*14a10*/  LEA R4, P0, R84, R0, 0x2 ;  /* 0x0000000054047211 */ /* 0x001fc800078010ff */
[----:B------:R-:W-:-:S05]  /*14a20*/  LEA.HI.X R5, R84, R12, R152, 0x2, P0 ;  /* 0x0000000c54057211 */ /* 0x000fca00000f1498 */
[----:B------:R0:W-:Y:S01]  /*14a30*/  ST.E.64 desc[UR42][R4.64], R150 ;  /* 0x0000009604007985 */ /* 0x0001e2000c101b2a */
[----:B------:R-:W-:Y:S05]  /*14a40*/  BRA `(.L_x_1372) ;  /* 0x0000001000147947 */ /* 0x000fea0003800000 */
.L_x_1366:
[----:B------:R-:W2:Y:S01]  /*14a50*/  LDL.LU R6, [R1+0x38] ;  /* 0x0000380001067983 */ /* 0x000ea20000300800 */
[----:B------:R-:W-:Y:S01]  /*14a60*/  ULDC.64 UR6, c[0x0][0xd08] ;  /* 0x0003420000067ab9 */ /* 0x000fe20000000a00 */
[----:B------:R-:W-:Y:S02]  /*14a70*/  ULDC.64 UR4, c[0x0][0xd00] ;  /* 0x0003400000047ab9 */ /* 0x000fe40000000a00 */
[----:B------:R-:W3:Y:S04]  /*14a80*/  LDL.LU R0, [R1+0x3c] ;  /* 0x00003c0001007983 */ /* 0x000ee80000300800 */
[----:B------:R-:W4:Y:S01]  /*14a90*/  LDL R9, [R1+0x34] ;  /* 0x0000340001097983 */ /* 0x000f220000100800 */
[----:B------:R-:W-:Y:S01]  /*14aa0*/  ISETP.NE.U32.AND P1, PT, RZ, UR6, PT ;  /* 0x00000006ff007c0c */ /* 0x000fe2000bf25070 */
[----:B------:R-:W-:Y:S01]  /*14ab0*/  IMAD.MOV.U32 R3, RZ, RZ, RZ ;  /* 0x000000ffff037224 */ /* 0x000fe200078e00ff */
[----:B------:R-:W-:-:S02]  /*14ac0*/  ISETP.NE.U32.AND P0, PT, RZ, UR4, PT ;  /* 0x00000004ff007c0c */ /* 0x000fc4000bf05070 */
[----:B------:R-:W-:Y:S02]  /*14ad0*/  ISETP.NE.AND.EX P1, PT, RZ, UR7, PT, P1 ;  /* 0x00000007ff007c0c */ /* 0x000fe4000bf25310 */
[----:B------:R-:W-:Y:S01]  /*14ae0*/  ISETP.NE.AND.EX P0, PT, RZ, UR5, PT, P0 ;  /* 0x00000005ff007c0c */ /* 0x000fe2000bf05300 */
[----:B------:R-:W0:Y:S01]  /*14af0*/  S2R R8, SR_TID.X ;  /* 0x0000000000087919 */ /* 0x000e220000002100 */
[----:B--2---:R-:W-:-:S04]  /*14b00*/  IADD3 R4, P2, R6, UR4, RZ ;  /* 0x0000000406047c10 */ /* 0x004fc8000ff5e0ff */
[----:B---3--:R-:W-:-:S05]  /*14b10*/  IADD3.X R5, R0, UR5, RZ, P2, !PT ;  /* 0x0000000500057c10 */ /* 0x008fca00097fe4ff */
[----:B------:R-:W-:Y:S01]  /*14b20*/  @P1 IADD3 R6, P2, R6, UR6, RZ ;  /* 0x0000000606061c10 */ /* 0x000fe2000ff5e0ff */
[----:B------:R-:W-:Y:S01]  /*14b30*/  ULDC UR4, c[0x0][0xb88] ;  /* 0x0002e20000047ab9 */ /* 0x000fe20000000800 */
[----:B------:R2:W5:Y:S02]  /*14b40*/  @P0 LDG.E R3, desc[UR42][R4.64] ;  /* 0x0000002a04030981 */ /* 0x000564000c1e1900 */
[----:B------:R-:W-:Y:S01]  /*14b50*/  @P1 IADD3.X R7, R0, UR7, RZ, P2, !PT ;  /* 0x0000000700071c10 */ /* 0x000fe200097fe4ff */
[----:B------:R-:W-:-:S06]  /*14b60*/  IMAD.U32 R0, RZ, RZ, UR4 ;  /* 0x00000004ff007e24 */ /* 0x000fcc000f8e00ff */
[----:B------:R2:W5:Y:S01]  /*14b70*/  @P1 LDG.E R0, desc[UR42][R6.64] ;  /* 0x0000002a06001981 */ /* 0x000562000c1e1900 */
[----:B----4-:R-:W-:Y:S01]  /*14b80*/  ISETP.NE.AND P2, PT, R9, RZ, PT ;  /* 0x000000ff0900720c */ /* 0x010fe20003f45270 */
[----:B0-----:R-:W-:-:S05]  /*14b90*/  VIADD R32, R8, 0xffffff80 ;  /* 0xffffff8008207836 */ /* 0x001fca0000000000 */
[----:B------:R-:W-:-:S07]  /*14ba0*/  ISETP.GT.AND P3, PT, R32, 0x3f, PT ;  /* 0x0000003f2000780c */ /* 0x000fce0003f64270 */
[----:B------:R-:W0:Y:S02]  /*14bb0*/  @!P2 LDC R9, c[0x0][0xbd4] ;  /* 0x0002f500ff09ab82 */ /* 0x000e240000000800 */
[----:B0-----:R2:W-:Y:S01]  /*14bc0*/  @!P2 STL [R1+0x34], R9 ;  /* 0x000034090100a387 */ /* 0x0015e20000100800 */
[----:B------:R-:W-:Y:S01]  /*14bd0*/  ISETP.GT.AND P2, PT, R9, 0x1, PT ;  /* 0x000000010900780c */ /* 0x000fe20003f44270 */
[----:B------:R-:W-:-:S12]  /*14be0*/  @P1 BRA `(.L_x_1375) ;  /* 0x0000000000101947 */ /* 0x000fd80003800000 */
[----:B------:R-:W-:Y:S05]  /*14bf0*/  @!P0 BRA `(.L_x_1375) ;  /* 0x00000000000c8947 */ /* 0x000fea0003800000 */
[----:B--2---:R-:W2:Y:S04]  /*14c00*/  LDG.E R7, desc[UR42][R4.64] ;  /* 0x0000002a04077981 */ /* 0x004ea8000c1e1900 */
[----:B-----5:R-:W2:Y:S02]  /*14c10*/  LDG.E R0, desc[UR42][R4.64+0x4] ;  /* 0x0000042a04007981 */ /* 0x020ea4000c1e1900 */
[----:B--2---:R-:W-:-:S07]  /*14c20*/  IMAD.IADD R0, R0, 0x1, -R7 ;  /* 0x0000000100007824 */ /* 0x004fce00078e0a07 */
.L_x_1375:
[----:B--2---:R-:W2:Y:S04]  /*14c30*/  LDL.LU R5, [R1+0x30] ;  /* 0x0000300001057983 */ /* 0x004ea80000300800 */
[----:B------:R-:W3:Y:S01]  /*14c40*/  LDL.LU R4, [R1+0x50] ;  /* 0x0000500001047983 */ /* 0x000ee20000300800 */
[----:B------:R-:W-:Y:S01]  /*14c50*/  BSSY B1, `(.L_x_1376) ;  /* 0x0000039000017945 */ /* 0x000fe20003800000 */
[----:B-----5:R-:W-:Y:S02]  /*14c60*/  SHF.R.S32.HI R26, RZ, 0x1f, R3 ;  /* 0x0000001fff1a7819 */ /* 0x020fe40000011403 */
[----:B--2---:R-:W-:Y:S02]  /*14c70*/  SEL R29, R5, RZ, !P0 ;  /* 0x000000ff051d7207 */ /* 0x004fe40004000000 */
[----:B---3--:R-:W-:Y:S01]  /*14c80*/  SEL R28, R4, RZ, !P0 ;  /* 0x000000ff041c7207 */ /* 0x008fe20004000000 */
[----:B------:R-:W-:Y:S06]  /*14c90*/  @P3 BRA `(.L_x_1377) ;  /* 0x0000000000d03947 */ /* 0x000fec0003800000 */
[----:B------:R-:W2:Y:S01]  /*14ca0*/  LDL R5, [R1+0x40] ;  /* 0x0000400001057983 */ /* 0x000ea20000100800 */
[----:B------:R-:W0:Y:S01]  /*14cb0*/  LDC R31, c[0x0][0xce8] ;  /* 0x00033a00ff1f7b82 */ /* 0x000e220000000800 */
[----:B------:R-:W2:Y:S02]  /*14cc0*/  S2R R4, SR_TID.X ;  /* 0x0000000000047919 */ /* 0x000ea40000002100 */
[----:B--2---:R-:W-:Y:S02]  /*14cd0*/  IMAD R4, R5, 0x40, R4 ;  /* 0x0000004005047824 */ /* 0x004fe400078e0204 */
[----:B0-----:R-:W-:Y:S02]  /*14ce0*/  IMAD R5, R0, R31, RZ ;  /* 0x0000001f00057224 */ /* 0x001fe400078e02ff */
[----:B------:R-:W-:-:S05]  /*14cf0*/  VIADD R30, R4, 0xffffff80 ;  /* 0xffffff80041e7836 */ /* 0x000fca0000000000 */
[----:B------:R-:W-:-:S13]  /*14d00*/  ISETP.GE.AND P0, PT, R30, R5, PT ;  /* 0x000000051e00720c */ /* 0x000fda0003f06270 */
[----:B------:R-:W-:Y:S05]  /*14d10*/  @P0 BRA `(.L_x_1377) ;  /* 0x0000000000b00947 */ /* 0x000fea0003800000 */
[----:B------:R-:W2:Y:S01]  /*14d20*/  LDL.LU R33, [R1+0x48] ;  /* 0x0000480001217983 */ /* 0x000ea20000300800 */
[----:B------:R-:W-:Y:S01]  /*14d30*/  IMAD.MOV.U32 R24, RZ, RZ, 0xab8 ;  /* 0x00000ab8ff187424 */ /* 0x000fe200078e00ff */
[----:B------:R-:W-:Y:S01]  /*14d40*/  ISETP.GT.AND P0, PT, R9, 0x1, PT ;  /* 0x000000010900780c */ /* 0x000fe20003f04270 */
[----:B------:R-:W0:Y:S01]  /*14d50*/  LDC.64 R10, c[0x0][0xca8] ;  /* 0x00032a00ff0a7b82 */ /* 0x000e220000000a00 */
[----:B------:R-:W-:Y:S01]  /*14d60*/  ISETP.NE.AND P1, PT, R31, 0x1, PT ;  /* 0x000000011f00780c */ /* 0x000fe20003f25270 */
[----:B------:R-:W-:Y:S01]  /*14d70*/  IMAD.MOV.U32 R21, RZ, RZ, R30 ;  /* 0x000000ffff157224 */ /* 0x000fe200078e001e */
[----:B------:R-:W-:-:S05]  /*14d80*/  SEL R24, R24, 0xa78, P0 ;  /* 0x00000a7818187807 */ /* 0x000fca0000000000 */
[----:B------:R-:W3:Y:S08]  /*14d90*/  LDC.64 R4, c[0x0][R24+0x220] ;  /* 0x0000880018047b82 */ /* 0x000ef00000000a00 */
[----:B-1----:R-:W1:Y:S08]  /*14da0*/  LDC.64 R12, c[0x0][R24+0x218] ;  /* 0x00008600180c7b82 */ /* 0x002e700000000a00 */
[----:B------:R-:W4:Y:S08]  /*14db0*/  LDC.64 R6, c[0x0][R24+0x228] ;  /* 0x00008a0018067b82 */ /* 0x000f300000000a00 */
[----:B------:R-:W5:Y:S08]  /*14dc0*/  @P1 LDC R15, c[0x0][0xcec] ;  /* 0x00033b00ff0f1b82 */ /* 0x000f700000000800 */
[----:B------:R-:W4:Y:S08]  /*14dd0*/  LDC.64 R8, c[0x0][R24+0x210] ;  /* 0x0000840018087b82 */ /* 0x000f300000000a00 */
[----:B------:R-:W4:Y:S01]  /*14de0*/  @P1 LDC R27, c[0x0][0xcf0] ;  /* 0x00033c00ff1b1b82 */ /* 0x000f220000000800 */
[----:B-----5:R-:W-:-:S07]  /*14df0*/  @P1 IMAD.HI.U32 R20, R30, R15, RZ ;  /* 0x0000000f1e141227 */ /* 0x020fce00078e00ff */
[----:B0-----:R-:W0:Y:S01]  /*14e00*/  @!P0 LDC R10, c[0x0][0xc50] ;  /* 0x00031400ff0a8b82 */ /* 0x001e220000000800 */
[-C--:B---3--:R-:W-:Y:S02]  /*14e10*/  IMAD R5, R5, R29.reuse, RZ ;  /* 0x0000001d05057224 */ /* 0x088fe400078e02ff */
[----:B------:R-:W-:-:S05]  /*14e20*/  IMAD.WIDE.U32 R14, R4, R29, RZ ;  /* 0x0000001d040e7225 */ /* 0x000fca00078e00ff */
[----:B------:R-:W3:Y:S01]  /*14e30*/  @!P0 LDC R11, c[0x0][0xc54] ;  /* 0x00031500ff0b8b82 */ /* 0x000ee20000000800 */
[-C--:B-1----:R-:W-:Y:S02]  /*14e40*/  IMAD R25, R13, R184.reuse, RZ ;  /* 0x000000b80d197224 */ /* 0x082fe400078e02ff */
        /* <DEDUP_REMOVED lines=23> */
[----:B---3--:R-:W-:-:S05]  /*14fc0*/  LEA.HI.X R11, R6, R11, R4, 0x2, P0 ;  /* 0x0000000b060b7211 */ /* 0x008fca00000f1404 */
[----:B------:R0:W-:Y:S02]  /*14fd0*/  STG.E desc[UR42][R10.64], R5 ;  /* 0x000000050a007986 */ /* 0x0001e4000c10192a */
.L_x_1377:
[----:B------:R-:W-:Y:S05]  /*14fe0*/  BSYNC B1 ;  /* 0x0000000000017941 */ /* 0x000fea0003800000 */
.L_x_1376:
[----:B------:R-:W-:Y:S05]  /*14ff0*/  @P2 BRA `(.L_x_1372) ;  /* 0x0000000800a82947 */ /* 0x000fea0003800000 */
[----:B0-----:R-:W2:Y:S01]  /*15000*/  LDL.LU R10, [R1+0x40] ;  /* 0x00004000010a7983 */ /* 0x001ea20000300800 */
[----:B------:R-:W0:Y:S01]  /*15010*/  LDC R11, c[0x0][0xce8] ;  /* 0x00033a00ff0b7b82 */ /* 0x000e220000000800 */
[----:B------:R-:W-:Y:S01]  /*15020*/  ULDC.64 UR4, c[0x0][0xba0] ;  /* 0x0002e80000047ab9 */ /* 0x000fe20000000a00 */
[----:B------:R-:W-:Y:S01]  /*15030*/  SHF.R.S32.HI R9, RZ, 0x1f, R32 ;  /* 0x0000001fff097819 */ /* 0x000fe20000011420 */
[----:B------:R-:W-:Y:S01]  /*15040*/  IMAD R6, R26, UR4, RZ ;  /* 0x000000041a067c24 */ /* 0x000fe2000f8e02ff */
[----:B------:R-:W-:Y:S01]  /*15050*/  BSSY B1, `(.L_x_1378) ;  /* 0x0000080000017945 */ /* 0x000fe20003800000 */
[----:B------:R-:W-:-:S04]  /*15060*/  IMAD.WIDE.U32 R4, R3, UR4, RZ ;  /* 0x0000000403047c25 */ /* 0x000fc8000f8e00ff */
[----:B------:R-:W-:Y:S01]  /*15070*/  IMAD R7, R3, UR5, R6 ;  /* 0x0000000503077c24 */ /* 0x000fe2000f8e0206 */
[----:B------:R-:W-:Y:S01]  /*15080*/  LEA.HI R6, R9, R32, RZ, 0x3 ;  /* 0x0000002009067211 */ /* 0x000fe200078f18ff */
[----:B------:R-:W3:Y:S01]  /*15090*/  LDC R3, c[0x0][0xbc8] ;  /* 0x0002f200ff037b82 */ /* 0x000ee20000000800 */
[----:B------:R-:W-:Y:S01]  /*150a0*/  ULDC.64 UR4, c[0x0][0xbe8] ;  /* 0x0002fa0000047ab9 */ /* 0x000fe20000000a00 */
[----:B------:R-:W-:Y:S01]  /*150b0*/  IMAD.IADD R5, R5, 0x1, R7 ;  /* 0x0000000105057824 */ /* 0x000fe200078e0207 */
[----:B------:R-:W-:Y:S01]  /*150c0*/  LOP3.LUT R7, R6, 0xfffffff8, RZ, 0xc0, !PT ;  /* 0xfffffff806077812 */ /* 0x000fe200078ec0ff */
[----:B------:R-:W-:Y:S01]  /*150d0*/  VIADD R40, R192, 0x40 ;  /* 0x00000040c0287836 */ /* 0x000fe20000000000 */
[----:B------:R-:W-:Y:S01]  /*150e0*/  SHF.R.S32.HI R20, RZ, 0x3, R6 ;  /* 0x00000003ff147819 */ /* 0x000fe20000011406 */
[----:B------:R-:W-:-:S04]  /*150f0*/  IMAD.WIDE.U32 R4, R184, UR4, R4 ;  /* 0x00000004b8047c25 */ /* 0x000fc8000f8e0004 */
[----:B------:R-:W-:Y:S02]  /*15100*/  IMAD.IADD R7, R32, 0x1, -R7 ;  /* 0x0000000120077824 */ /* 0x000fe400078e0a07 */
[----:B------:R-:W-:Y:S01]  /*15110*/  IMAD R5, R184, UR5, R5 ;  /* 0x00000005b8057c24 */ /* 0x000fe2000f8e0205 */
[----:B0-----:R-:W-:Y:S01]  /*15120*/  ISETP.NE.AND P0, PT, R11, 0x1, PT ;  /* 0x000000010b00780c */ /* 0x001fe20003f05270 */
[----:B------:R-:W-:Y:S01]  /*15130*/  IMAD R8, R7, 0x20, R20 ;  /* 0x0000002007087824 */ /* 0x000fe200078e0214 */
[----:B------:R-:W-:Y:S01]  /*15140*/  ULDC.64 UR4, c[0x0][0xbf0] ;  /* 0x0002fc0000047ab9 */ /* 0x000fe20000000a00 */
[----:B------:R-:W-:Y:S02]  /*15150*/  VIADD R38, R192, 0x80 ;  /* 0x00000080c0267836 */ /* 0x000fe40000000000 */
[----:B------:R-:W-:Y:S02]  /*15160*/  IMAD R6, R28, UR4, RZ ;  /* 0x000000041c067c24 */ /* 0x000fe4000f8e02ff */
[----:B------:R-:W-:Y:S01]  /*15170*/  IMAD.WIDE.U32 R4, R29, UR4, R4 ;  /* 0x000000041d047c25 */ /* 0x000fe2000f8e0004 */
[----:B---3--:R-:W-:-:S03]  /*15180*/  ISETP.GE.AND P1, PT, R40, R3, PT ;  /* 0x000000032800720c */ /* 0x008fc60003f26270 */
[----:B------:R-:W-:Y:S02]  /*15190*/  IMAD R7, R29, UR5, R6 ;  /* 0x000000051d077c24 */ /* 0x000fe4000f8e0206 */
[----:B------:R-:W0:Y:S01]  /*151a0*/  @P0 LDC R9, c[0x0][0xcec] ;  /* 0x00033b00ff090b82 */ /* 0x000e220000000800 */
[C---:B------:R-:W-:Y:S01]  /*151b0*/  ISETP.GE.AND P2, PT, R192.reuse, R3, PT ;  /* 0x00000003c000720c */ /* 0x040fe20003f46270 */
[C---:B------:R-:W-:Y:S01]  /*151c0*/  VIADD R36, R192.reuse, 0xc0 ;  /* 0x000000c0c0247836 */ /* 0x040fe20000000000 */
[----:B------:R-:W-:Y:S01]  /*151d0*/  ULDC.64 UR4, c[0x0][0xbe0] ;  /* 0x0002f80000047ab9 */ /* 0x000fe20000000a00 */
[----:B------:R-:W-:Y:S02]  /*151e0*/  IMAD.IADD R5, R5, 0x1, R7 ;  /* 0x0000000105057824 */ /* 0x000fe400078e0207 */
[----:B------:R-:W-:Y:S02]  /*151f0*/  VIADD R34, R192, 0x100 ;  /* 0x00000100c0227836 */ /* 0x000fe40000000000 */
[----:B------:R-:W3:Y:S01]  /*15200*/  @P0 LDC R13, c[0x0][0xcf0] ;  /* 0x00033c00ff0d0b82 */ /* 0x000ee20000000800 */
[----:B------:R-:W-:-:S02]  /*15210*/  IMAD R21, R0, R11, RZ ;  /* 0x0000000b00157224 */ /* 0x000fc400078e02ff */
[C---:B------:R-:W-:Y:S02]  /*15220*/  VIADD R31, R192.reuse, 0x140 ;  /* 0x00000140c01f7836 */ /* 0x040fe40000000000 */
[C---:B------:R-:W-:Y:S02]  /*15230*/  VIADD R27, R192.reuse, 0x180 ;  /* 0x00000180c01b7836 */ /* 0x040fe40000000000 */
[C---:B------:R-:W-:Y:S02]  /*15240*/  VIADD R24, R192.reuse, 0x1c0 ;  /* 0x000001c0c0187836 */ /* 0x040fe40000000000 */
[C---:B------:R-:W-:Y:S02]  /*15250*/  VIADD R25, R192.reuse, 0x1c0 ;  /* 0x000001c0c0197836 */ /* 0x040fe40000000000 */
        /* <DEDUP_REMOVED lines=10> */
[----:B------:R-:W-:-:S02]  /*15300*/  SHF.R.S32.HI R37, RZ, 0x1f, R37 ;  /* 0x0000001fff257819 */ /* 0x000fc40000011425 */
[----:B------:R-:W-:Y:S02]  /*15310*/  SHF.R.S32.HI R39, RZ, 0x1f, R39 ;  /* 0x0000001fff277819 */ /* 0x000fe40000011427 */
[----:B------:R-:W-:Y:S01]  /*15320*/  SHF.R.S32.HI R41, RZ, 0x1f, R41 ;  /* 0x0000001fff297819 */ /* 0x000fe20000011429 */
[C---:B--2---:R-:W-:Y:S02]  /*15330*/  IMAD R8, R10.reuse, 0x40, R8 ;  /* 0x000000400a087824 */ /* 0x044fe400078e0208 */
[----:B------:R-:W-:Y:S01]  /*15340*/  IMAD R20, R10, 0x40, R20 ;  /* 0x000000400a147824 */ /* 0x000fe200078e0214 */
[----:B------:R-:W-:Y:S01]  /*15350*/  SEL R10, RZ, 0xffffffff, P1 ;  /* 0xffffffffff0a7807 */ /* 0x000fe20000800000 */
[----:B0-----:R-:W-:Y:S01]  /*15360*/  @P0 IMAD.HI.U32 R6, R8, R9, RZ ;  /* 0x0000000908060227 */ /* 0x001fe200078e00ff */
[----:B------:R-:W-:Y:S02]  /*15370*/  ISETP.GE.AND P1, PT, R38, R3, PT ;  /* 0x000000032600720c */ /* 0x000fe40003f26270 */
[----:B------:R-:W-:Y:S01]  /*15380*/  SEL R9, RZ, 0x1, P2 ;  /* 0x00000001ff097807 */ /* 0x000fe20001000000 */
[----:B------:R-:W-:Y:S01]  /*15390*/  IMAD.MOV.U32 R7, RZ, RZ, R8 ;  /* 0x000000ffff077224 */ /* 0x000fe200078e0008 */
[----:B---3--:R-:W-:Y:S01]  /*153a0*/  @P0 SHF.R.U32.HI R7, RZ, R13, R6 ;  /* 0x0000000dff070219 */ /* 0x008fe20000011606 */
[----:B------:R-:W-:Y:S01]  /*153b0*/  IMAD.SHL.U32 R10, R10, 0x2, RZ ;  /* 0x000000020a0a7824 */ /* 0x000fe200078e00ff */
[----:B-1----:R-:W-:-:S02]  /*153c0*/  SEL R12, RZ, 0xffffffff, P1 ;  /* 0xffffffffff0c7807 */ /* 0x002fc40000800000 */
[----:B------:R-:W-:Y:S01]  /*153d0*/  SHF.R.S32.HI R6, RZ, 0x1f, R7 ;  /* 0x0000001fff067819 */ /* 0x000fe20000011407 */
[----:B------:R-:W-:Y:S01]  /*153e0*/  IMAD.WIDE.U32 R4, R7, UR4, R4 ;  /* 0x0000000407047c25 */ /* 0x000fe2000f8e0004 */
[----:B------:R-:W-:Y:S02]  /*153f0*/  LOP3.LUT R10, R10, 0x2, R9, 0xe2, !PT ;  /* 0x000000020a0a7812 */ /* 0x000fe400078ee209 */
[-C--:B------:R-:W-:Y:S01]  /*15400*/  ISETP.GE.AND P0, PT, R36, R3.reuse, PT ;  /* 0x000000032400720c */ /* 0x080fe20003f06270 */
[----:B------:R-:W-:Y:S01]  /*15410*/  IMAD.MOV R9, RZ, RZ, -R7 ;  /* 0x000000ffff097224 */ /* 0x000fe200078e0a07 */
[-C--:B------:R-:W-:Y:S01]  /*15420*/  ISETP.GE.AND P1, PT, R34, R3.reuse, PT ;  /* 0x000000032200720c */ /* 0x080fe20003f26270 */
[----:B------:R-:W-:Y:S01]  /*15430*/  IMAD.SHL.U32 R13, R12, 0x4, RZ ;  /* 0x000000040c0d7824 */ /* 0x000fe200078e00ff */
[----:B------:R-:W-:Y:S01]  /*15440*/  SEL R0, RZ, 0xffffffff, P0 ;  /* 0xffffffffff007807 */ /* 0x000fe20000000000 */
[----:B------:R-:W-:Y:S01]  /*15450*/  IMAD R6, R6, UR4, RZ ;  /* 0x0000000406067c24 */ /* 0x000fe2000f8e02ff */
[----:B------:R-:W-:Y:S01]  /*15460*/  ISETP.GE.AND P0, PT, R31, R3, PT ;  /* 0x000000031f00720c */ /* 0x000fe20003f06270 */
[----:B------:R-:W-:Y:S01]  /*15470*/  IMAD R9, R11, R9, R8 ;  /* 0x000000090b097224 */ /* 0x000fe200078e0208 */
[----:B------:R-:W-:Y:S01]  /*15480*/  LOP3.LUT R10, R13, 0x4, R10, 0xe2, !PT ;  /* 0x000000040d0a7812 */ /* 0x000fe200078ee20a */
[----:B------:R-:W-:Y:S01]  /*15490*/  IMAD R11, R7, UR5, R6 ;  /* 0x00000005070b7c24 */ /* 0x000fe2000f8e0206 */
[----:B------:R-:W-:Y:S01]  /*154a0*/  SEL R6, RZ, 0xffffffff, P1 ;  /* 0xffffffffff067807 */ /* 0x000fe20000800000 */
[----:B------:R-:W-:Y:S01]  /*154b0*/  IMAD.SHL.U32 R13, R0, 0x8, RZ ;  /* 0x00000008000d7824 */ /* 0x000fe200078e00ff */
[----:B------:R-:W-:Y:S01]  /*154c0*/  SHF.R.S32.HI R0, RZ, 0x1f, R9 ;  /* 0x0000001fff007819 */ /* 0x000fe20000011409 */
[----:B------:R-:W-:Y:S01]  /*154d0*/  ULDC.64 UR4, c[0x0][0xbd8] ;  /* 0x0002f60000047ab9 */ /* 0x000fe20000000a00 */
[----:B------:R-:W-:Y:S01]  /*154e0*/  IMAD.IADD R5, R5, 0x1, R11 ;  /* 0x0000000105057824 */ /* 0x000fe200078e020b */
[-C--:B------:R-:W-:Y:S01]  /*154f0*/  ISETP.GE.AND P2, PT, R24, R3.reuse, PT ;  /* 0x000000031800720c */ /* 0x080fe20003f46270 */
[----:B------:R-:W-:Y:S01]  /*15500*/  IMAD.SHL.U32 R7, R6, 0x10, RZ ;  /* 0x0000001006077824 */ /* 0x000fe200078e00ff */
[----:B------:R-:W-:Y:S01]  /*15510*/  LOP3.LUT R10, R13, 0x8, R10, 0xe2, !PT ;  /* 0x000000080d0a7812 */ /* 0x000fe200078ee20a */
[----:B------:R-:W-:Y:S01]  /*15520*/  IMAD R0, R0, UR4, RZ ;  /* 0x0000000400007c24 */ /* 0x000fe2000f8e02ff */
[----:B------:R-:W-:Y:S01]  /*15530*/  SEL R6, RZ, 0xffffffff, P0 ;  /* 0xffffffffff067807 */ /* 0x000fe20000000000 */
[----:B------:R-:W-:Y:S01]  /*15540*/  IMAD.WIDE.U32 R4, R9, UR4, R4 ;  /* 0x0000000409047c25 */ /* 0x000fe2000f8e0004 */
[----:B------:R-:W-:-:S02]  /*15550*/  ISETP.GE.AND P0, PT, R27, R3, PT ;  /* 0x000000031b00720c */ /* 0x000fc40003f06270 */
[----:B------:R-:W-:Y:S01]  /*15560*/  LOP3.LUT R10, R7, 0x10, R10, 0xe2, !PT ;  /* 0x00000010070a7812 */ /* 0x000fe200078ee20a */
[----:B------:R-:W-:Y:S01]  /*15570*/  IMAD R7, R9, UR5, R0 ;  /* 0x0000000509077c24 */ /* 0x000fe2000f8e0200 */
[----:B------:R-:W-:Y:S01]  /*15580*/  SEL R9, RZ, 0x40, P0 ;  /* 0x00000040ff097807 */ /* 0x000fe20000000000 */
[----:B------:R-:W-:Y:S01]  /*15590*/  IMAD.SHL.U32 R11, R6, 0x20, RZ ;  /* 0x00000020060b7824 */ /* 0x000fe200078e00ff */
[----:B------:R-:W-:Y:S01]  /*155a0*/  ISETP.GE.AND P0, PT, R20, R21, PT ;  /* 0x000000151400720c */ /* 0x000fe20003f06270 */
[----:B------:R-:W-:Y:S01]  /*155b0*/  ULDC.64 UR4, c[0x0][0xb80] ;  /* 0x0002e00000047ab9 */ /* 0x000fe20000000a00 */
[----:B------:R-:W-:Y:S01]  /*155c0*/  IMAD.IADD R5, R5, 0x1, R7 ;  /* 0x0000000105057824 */ /* 0x000fe200078e0207 */
[C---:B------:R-:W-:Y:S02]  /*155d0*/  LEA R12, P1, R4.reuse, UR4, 0x1 ;  /* 0x00000004040c7c11 */ /* 0x040fe4000f8208ff */
[----:B------:R-:W-:Y:S02]  /*155e0*/  LOP3.LUT R10, R11, 0x20, R10, 0xe2, !PT ;  /* 0x000000200b0a7812 */ /* 0x000fe400078ee20a */
[----:B------:R-:W-:-:S02]  /*155f0*/  LEA.HI.X R13, R4, UR5, R5, 0x1, P1 ;  /* 0x00000005040d7c11 */ /* 0x000fc400088f0c05 */
[----:B------:R-:W-:Y:S02]  /*15600*/  LOP3.LUT R14, R10, R9, RZ, 0xfc, !PT ;  /* 0x000000090a0e7212 */ /* 0x000fe400078efcff */
[----:B------:R-:W-:Y:S01]  /*15610*/  SEL R7, RZ, 0x80, P2 ;  /* 0x00000080ff077807 */ /* 0x000fe20001000000 */
[----:B------:R0:W1:Y:S03]  /*15620*/  SHFL.IDX PT, R10, R12, RZ, 0x181f ;  /* 0x00181fff0c0a7589 */ /* 0x00006600000e0000 */
[----:B------:R-:W-:Y:S01]  /*15630*/  LOP3.LUT R15, R14, R7, RZ, 0xfc, !PT ;  /* 0x000000070e0f7212 */ /* 0x000fe200078efcff */
[----:B------:R0:W2:Y:S01]  /*15640*/  SHFL.IDX PT, R11, R13, RZ, 0x181f ;  /* 0x00181fff0d0b7589 */ /* 0x0000a200000e0000 */
[----:B------:R-:W-:Y:S05]  /*15650*/  @P0 BRA `(.L_x_1379) ;  /* 0x00000000007c0947 */ /* 0x000fea0003800000 */
[-C--:B------:R-:W-:Y:S02]  /*15660*/  ISETP.GE.AND P2, PT, R40, R3.reuse, PT ;  /* 0x000000032800720c */ /* 0x080fe40003f46270 */
[-C--:B------:R-:W-:Y:S02]  /*15670*/  ISETP.GE.AND P1, PT, R192, R3.reuse, PT ;  /* 0x00000003c000720c */ /* 0x080fe40003f26270 */
[-C--:B------:R-:W-:Y:S02]  /*15680*/  ISETP.GE.AND P5, PT, R38, R3.reuse, PT ;  /* 0x000000032600720c */ /* 0x080fe40003fa6270 */
[----:B------:R-:W-:-:S07]  /*15690*/  ISETP.GE.AND P3, PT, R36, R3, PT ;  /* 0x000000032400720c */ /* 0x000fce0003f66270 */
[----:B-1----:R-:W-:Y:S02]  /*156a0*/  @!P2 LEA R4, P0, R40, R10, 0x1 ;  /* 0x0000000a2804a211 */ /* 0x002fe400078008ff */
        /* <DEDUP_REMOVED lines=26> */
.L_x_1379:
[----:B------:R-:W-:Y:S05]  /*15850*/  BSYNC B1 ;  /* 0x0000000000017941 */ /* 0x000fea0003800000 */
.L_x_1378:
[----:B------:R-:W-:Y:S01]  /*15860*/  VIADD R0, R20, 0x20 ;  /* 0x0000002014007836 */ /* 0x000fe20000000000 */
[----:B--23--:R2:W3:Y:S04]  /*15870*/  SHFL.IDX PT, R11, R13, 0x1, 0x181f ;  /* 0x00381f000d0b7f89 */ /* 0x00c4e800000e0000 */
[----:B------:R-:W-:Y:S01]  /*15880*/  ISETP.GE.AND P0, PT, R0, R21, PT ;  /* 0x000000150000720c */ /* 0x000fe20003f06270 */
[----:B-1----:R2:W4:-:S12]  /*15890*/  SHFL.IDX PT, R10, R12, 0x1, 0x181f ;  /* 0x00381f000c0a7f89 */ /* 0x00251800000e0000 */
[----:B--2---:R-:W-:Y:S05]  /*158a0*/  @P0 BRA `(.L_x_1372) ;  /* 0x00000000007c0947 */ /* 0x004fea0003800000 */
[-C--:B------:R-:W-:Y:S02]  /*158b0*/  ISETP.GE.AND P6, PT, R192, R3.reuse, PT ;  /* 0x00000003c000720c */ /* 0x080fe40003fc6270 */
[-C--:B------:R-:W-:Y:S02]  /*158c0*/  ISETP.GE.AND P5, PT, R40, R3.reuse, PT ;  /* 0x000000032800720c */ /* 0x080fe40003fa6270 */
[-C--:B------:R-:W-:Y:S02]  /*158d0*/  ISETP.GE.AND P4, PT, R38, R3.reuse, PT ;  /* 0x000000032600720c */ /* 0x080fe40003f86270 */
[-C--:B------:R-:W-:Y:S02]  /*158e0*/  ISETP.GE.AND P3, PT, R36, R3.reuse, PT ;  /* 0x000000032400720c */ /* 0x080fe40003f66270 */
[-C--:B------:R-:W-:Y:S02]  /*158f0*/  ISETP.GE.AND P2, PT, R34, R3.reuse, PT ;  /* 0x000000032200720c */ /* 0x080fe40003f46270 */
[----:B------:R-:W-:-:S03]  /*15900*/  ISETP.GE.AND P1, PT, R31, R3, PT ;  /* 0x000000031f00720c */ /* 0x000fc60003f26270 */
[----:B---34-:R-:W-:Y:S02]  /*15910*/  @!P6 IMAD.WIDE R6, R192, 0x2, R10 ;  /* 0x00000002c006e825 */ /* 0x018fe400078e020a */
        /* <DEDUP_REMOVED lines=24> */
.L_x_1372:
[----:B------:R-:W-:Y:S05]  /*15aa0*/  BSYNC B0 ;  /* 0x0000000000007941 */ /* 0x000fea0003800000 */
.L_x_1365:
[----:B------:R-:W-:Y:S02]  /*15ab0*/  ULDC UR4, c[0x0][0xd3c] ;  /* 0x00034f0000047ab9 */ /* 0x000fe40000000800 */
[----:B------:R-:W-:-:S13]  /*15ac0*/  ISETP.GE.AND P0, PT, R87, UR4, PT ;  /* 0x0000000457007c0c */ /* 0x000fda000bf06270 */
[----:B------:R-:W-:Y:S05]  /*15ad0*/  @!P0 BRA `(.L_x_1380) ;  /* 0xfffffebc00a48947 */ /* 0x000fea000383ffff */
[----:B------:R-:W-:Y:S05]  /*15ae0*/  BRA `(.L_x_1250) ;  /* 0x0000008800007947 */ /* 0x000fea0003800000 */
.L_x_1248:
        /* <DEDUP_REMOVED lines=16> */
.L_x_1381:
        /* <DEDUP_REMOVED lines=43> */
.L_x_1385:
        /* <DEDUP_REMOVED lines=37> */
.L_x_1383:
        /* <DEDUP_REMOVED lines=18> */
.L_x_1386:
        /* <DEDUP_REMOVED lines=58> */
.L_x_1384:
[----:B------:R-:W-:Y:S02]  /*165b0*/  IMAD.MOV.U32 R25, RZ, RZ, RZ ;  /* 0x000000ffff197224 */ /* 0x000fe400078e00ff */
[----:B------:R-:W-:Y:S02]  /*165c0*/  IMAD.U32 R24, RZ, RZ, UR6 ;  /* 0x00000006ff187e24 */ /* 0x000fe4000f8e00ff */
[----:B------:R-:W-:-:S07]  /*165d0*/  IMAD.MOV.U32 R26, RZ, RZ, RZ ;  /* 0x000000ffff1a7224 */ /* 0x000fce00078e00ff */
.L_x_1387:
[----:B------:R-:W-:-:S13]  /*165e0*/  ISETP.NE.AND P0, PT, R7, RZ, PT ;  /* 0x000000ff0700720c */ /* 0x000fda0003f05270 */
[----:B------:R-:W0:Y:S01]  /*165f0*/  @!P0 S2R R3, SR_CgaCtaId ;  /* 0x0000000000038919 */ /* 0x000e220000008800 */
[----:B------:R-:W-:-:S04]  /*16600*/  @!P0 MOV R2, 0x400 ;  /* 0x0000040000028802 */ /* 0x000fc80000000f00 */
[----:B0-----:R-:W-:-:S05]  /*16610*/  @!P0 LEA R2, R3, R2, 0x18 ;  /* 0x0000000203028211 */ /* 0x001fca00078ec0ff */
[----:B------:R1:W-:Y:S01]  /*16620*/  @!P0 STS.128 [R2+0x388d0], R24 ;  /* 0x0388d01802008388 */ /* 0x0003e20000000c00 */
[----:B------:R-:W-:Y:S06]  /*16630*/  BAR.ARV 0x5, 0x180 ;  /* 0x0146000000007b1d */ /* 0x000fec0000002000 */
.L_x_1382:
        /* <DEDUP_REMOVED lines=8> */
[----:B------:R1:W-:Y:S01]  /*166c0*/  STL [R1+0x28], RZ ;  /* 0x000028ff01007387 */ /* 0x0003e20000100800 */
[----:B------:R-:W-:Y:S01]  /*166d0*/  LOP3.LUT R4, R0, 0x7f, RZ, 0xc0, !PT ;  /* 0x0000007f00047812 */ /* 0x000fe200078ec0ff */
[----:B------:R-:W-:Y:S01]  /*166e0*/  UMOV UR4, 0x400 ;  /* 0x0000040000047882 */ /* 0x000fe20000000000 */
[----:B------:R-:W-:Y:S01]  /*166f0*/  BSSY B8, `(.L_x_1388) ;  /* 0x0000788000087945 */ /* 0x000fe20003800000 */
[C---:B------:R-:W-:Y:S01]  /*16700*/  LOP3.LUT R3, R2.reuse, 0x1f8, RZ, 0xc0, !PT ;  /* 0x000001f802037812 */ /* 0x040fe200078ec0ff */
[----:B------:R-:W-:Y:S01]  /*16710*/  IMAD.MOV.U32 R29, RZ, RZ, 0x1 ;  /* 0x00000001ff1d7424 */ /* 0x000fe200078e00ff */
[----:B------:R-:W-:Y:S01]  /*16720*/  LOP3.LUT R2, R2, 0x38, RZ, 0xc0, !PT ;  /* 0x0000003802027812 */ /* 0x000fe200078ec0ff */
[----:B------:R-:W-:Y:S01]  /*16730*/  IMAD.SHL.U32 R36, R4, 0x8, RZ ;  /* 0x0000000804247824 */ /* 0x000fe200078e00ff */
[----:B------:R-:W-:Y:S01]  /*16740*/  LOP3.LUT R3, R3, 0x38, R0, 0x78, !PT ;  /* 0x0000003803037812 */ /* 0x000fe200078e7800 */
[----:B------:R-:W-:Y:S01]  /*16750*/  IMAD.SHL.U32 R0, R0, 0x10, RZ ;  /* 0x0000001000007824 */ /* 0x000fe200078e00ff */
[----:B------:R-:W-:Y:S01]  /*16760*/  ULDC.64 UR40, c[0x0][0x198] ;  /* 0x0000660000287ab9 */ /* 0x000fe20000000a00 */
[----:B------:R-:W-:Y:S01]  /*16770*/  IMAD.MOV.U32 R19, RZ, RZ, RZ ;  /* 0x000000ffff137224 */ /* 0x000fe200078e00ff */
[----:B------:R-:W-:Y:S01]  /*16780*/  LOP3.LUT R36, R3, 0x200, R36, 0xf8, !PT ;  /* 0x0000020003247812 */ /* 0x000fe200078ef824 */
[----:B------:R-:W-:Y:S01]  /*16790*/  IMAD.MOV.U32 R22, RZ, RZ, RZ ;  /* 0x000000ffff167224 */ /* 0x000fe200078e00ff */
[----:B------:R-:W-:Y:S01]  /*167a0*/  SHF.R.U32.HI R3, RZ, 0x3, R4 ;  /* 0x00000003ff037819 */ /* 0x000fe20000011604 */
[----:B------:R-:W-:Y:S01]  /*167b0*/  IMAD.MOV.U32 R28, RZ, RZ, 0x1 ;  /* 0x00000001ff1c7424 */ /* 0x000fe200078e00ff */
[C---:B------:R-:W-:Y:S01]  /*167c0*/  LOP3.LUT R4, R2.reuse, 0x80, RZ, 0xfc, !PT ;  /* 0x0000008002047812 */ /* 0x040fe200078efcff */
[----:B------:R-:W-:Y:S01]  /*167d0*/  ULOP3.LUT UR38, UR36, 0x2, URZ, 0xfc, !UPT ;  /* 0x0000000224267892 */ /* 0x000fe2000f8efc3f */
[----:B------:R-:W-:Y:S01]  /*167e0*/  LOP3.LUT R3, R3, 0x70, R0, 0xf8, !PT ;  /* 0x0000007003037812 */ /* 0x000fe200078ef800 */
[----:B------:R-:W-:Y:S01]  /*167f0*/  ULDC UR37, c[0x0][0xc] ;  /* 0x0000030000257ab9 */ /* 0x000fe20000000800 */
[C---:B------:R-:W-:Y:S01]  /*16800*/  LOP3.LUT R0, R2.reuse, 0x40, RZ, 0xfc, !PT ;  /* 0x0000004002007812 */ /* 0x040fe200078efcff */
[----:B0-----:R-:W-:Y:S01]  /*16810*/  ULEA UR4, UR5, UR4, 0x18 ;  /* 0x0000000405047291 */ /* 0x001fe2000f8ec03f */
[----:B------:R-:W-:-:S02]  /*16820*/  LOP3.LUT R3, R2, 0xc0, RZ, 0xfc, !PT ;  /* 0x000000c002037812 */ /* 0x000fc400078efcff */
[C---:B------:R-:W-:Y:S02]  /*16830*/  LOP3.LUT R0, R2.reuse, 0x100, RZ, 0xfc, !PT ;  /* 0x0000010002007812 */ /* 0x040fe400078efcff */
[C---:B------:R-:W-:Y:S01]  /*16840*/  LOP3.LUT R4, R2.reuse, 0x140, RZ, 0xfc, !PT ;  /* 0x0000014002047812 */ /* 0x040fe200078efcff */
[----:B------:R-:W-:Y:S01]  /*16850*/  IMAD.U32 R18, RZ, RZ, UR4 ;  /* 0x00000004ff127e24 */ /* 0x000fe2000f8e00ff */
[C---:B------:R-:W-:Y:S02]  /*16860*/  LOP3.LUT R3, R2.reuse, 0x180, RZ, 0xfc, !PT ;  /* 0x0000018002037812 */ /* 0x040fe400078efcff */
[----:B------:R-:W-:Y:S01]  /*16870*/  LOP3.LUT R0, R2, 0x1c0, RZ, 0xfc, !PT ;  /* 0x000001c002007812 */ /* 0x000fe200078efcff */
[----:B-1----:R-:W-:-:S07]  /*16880*/  IMAD R23, R36, 0x2, R18 ;  /* 0x0000000224177824 */ /* 0x002fce00078e0212 */
.L_x_1503:
[----:B0-----:R-:W0:Y:S02]  /*16890*/  LDC.64 R2, c[0x0][0xd88] ;  /* 0x00036200ff027b82 */ /* 0x001e240000000a00 */
[----:B0-----:R-:W-:-:S05]  /*168a0*/  IMAD.WIDE R2, R27, 0x4, R2 ;  /* 0x000000041b027825 */ /* 0x001fca00078e0202 */
[----:B--2---:R-:W2:Y:S01]  /*168b0*/  LDG.E R37, desc[UR42][R2.64] ;  /* 0x0000002a02257981 */ /* 0x004ea2000c1e1900 */
[----:B------:R-:W-:Y:S05]  /*168c0*/  YIELD ;  /* 0x0000000000007946 */ /* 0x000fea0003800000 */
[----:B------:R-:W-:Y:S01]  /*168d0*/  ULDC.64 UR4, c[0x0][0xb20] ;  /* 0x0002c80000047ab9 */ /* 0x000fe20000000a00 */
[----:B------:R-:W-:Y:S01]  /*168e0*/  IMAD.MOV.U32 R34, RZ, RZ, RZ ;  /* 0x000000ffff227224 */ /* 0x000fe200078e00ff */
[----:B------:R-:W-:Y:S01]  /*168f0*/  ISETP.NE.U32.AND P0, PT, RZ, UR4, PT ;  /* 0x00000004ff007c0c */ /* 0x000fe2000bf05070 */
[----:B-1----:R-:W-:Y:S01]  /*16900*/  IMAD.MOV.U32 R6, RZ, RZ, RZ ;  /* 0x000000ffff067224 */ /* 0x002fe200078e00ff */
[----:B------:R-:W-:Y:S01]  /*16910*/  ULDC.64 UR8, c[0x0][0xb10] ;  /* 0x0002c40000087ab9 */ /* 0x000fe20000000a00 */
[----:B------:R-:W-:Y:S01]  /*16920*/  ULDC.64 UR6, c[0x0][0xb08] ;  /* 0x0002c20000067ab9 */ /* 0x000fe20000000a00 */
[----:B------:R-:W-:-:S02]  /*16930*/  ISETP.NE.AND.EX P0, PT, RZ, UR5, PT, P0 ;  /* 0x00000005ff007c0c */ /* 0x000fc4000bf05300 */
[----:B--2---:R-:W-:-:S11]  /*16940*/  SHF.R.S32.HI R0, RZ, 0x1f, R37 ;  /* 0x0000001fff007819 */ /* 0x004fd60000011425 */
        /* <DEDUP_REMOVED lines=23> */
[----:B--2---:R0:W-:Y:S02]  /*16ac0*/  STL [R1], R6 ;  /* 0x0000000601007387 */ /* 0x0041e40000100800 */
        /* <DEDUP_REMOVED lines=13> */
[----:B---3--:R-:W-:Y:S06]  /*16ba0*/  @P1 BRA `(.L_x_1389) ;  /* 0x0000000000141947 */ /* 0x008fec0003800000 */
[----:B------:R-:W-:Y:S05]  /*16bb0*/  @!P0 BRA `(.L_x_1389) ;  /* 0x0000000000108947 */ /* 0x000fea0003800000 */
[----:B------:R-:W2:Y:S04]  /*16bc0*/  LDG.E R7, desc[UR42][R2.64] ;  /* 0x0000002a02077981 */ /* 0x000ea8000c1e1900 */
[----:B------:R-:W2:Y:S02]  /*16bd0*/  LDG.E R2, desc[UR42][R2.64+0x4] ;  /* 0x0000042a02027981 */ /* 0x000ea4000c1e1900 */
[----:B--2---:R-:W-:-:S05]  /*16be0*/  IMAD.IADD R2, R2, 0x1, -R7 ;  /* 0x0000000102027824 */ /* 0x004fca00078e0a07 */
[----:B------:R0:W-:Y:S02]  /*16bf0*/  STL [R1+0x14], R2 ;  /* 0x0000140201007387 */ /* 0x0001e40000100800 */
.L_x_1389:
[----:B------:R-:W-:Y:S01]  /*16c00*/  ULDC.64 UR4, c[0x0][0xb18] ;  /* 0x0002c60000047ab9 */ /* 0x000fe20000000a00 */
[C---:B------:R-:W-:Y:S01]  /*16c10*/  LOP3.LUT R7, R26.reuse, 0xff000000, RZ, 0xc0, !PT ;  /* 0xff0000001a077812 */ /* 0x040fe200078ec0ff */
[----:B------:R-:W-:Y:S01]  /*16c20*/  IMAD.MOV.U32 R30, RZ, RZ, R37 ;  /* 0x000000ffff1e7224 */ /* 0x000fe200078e0025 */
[----:B------:R-:W-:Y:S02]  /*16c30*/  ISETP.NE.U32.AND P0, PT, RZ, UR4, PT ;  /* 0x00000004ff007c0c */ /* 0x000fe4000bf05070 */
[----:B------:R-:W-:Y:S02]  /*16c40*/  SHF.R.U32.HI R7, RZ, 0x8, R7 ;  /* 0x00000008ff077819 */ /* 0x000fe40000011607 */
[----:B------:R-:W-:Y:S02]  /*16c50*/  ISETP.NE.AND.EX P0, PT, RZ, UR5, PT, P0 ;  /* 0x00000005ff007c0c */ /* 0x000fe4000bf05300 */
[C---:B0-----:R-:W-:Y:S02]  /*16c60*/  LOP3.LUT R2, R26.reuse, 0xff0000, RZ, 0xc0, !PT ;  /* 0x00ff00001a027812 */ /* 0x041fe400078ec0ff */
[----:B------:R-:W-:-:S02]  /*16c70*/  LOP3.LUT R17, R26, 0xffff, RZ, 0xc0, !PT ;  /* 0x0000ffff1a117812 */ /* 0x000fc400078ec0ff */
[----:B------:R-:W-:-:S07]  /*16c80*/  LEA.HI R7, R2, R7, RZ, 0x10 ;  /* 0x0000000702077211 */ /* 0x000fce00078f80ff */
[----:B------:R-:W-:Y:S05]  /*16c90*/  @!P0 BRA `(.L_x_1390) ;  /* 0x0000000000108947 */ /* 0x000fea0003800000 */
[----:B------:R-:W-:-:S04]  /*16ca0*/  IADD3 R2, P0, R31, UR4, RZ ;  /* 0x000000041f027c10 */ /* 0x000fc8000ff1e0ff */
[----:B------:R-:W-:-:S05]  /*16cb0*/  IADD3.X R3, R32, UR5, RZ, P0, !PT ;  /* 0x0000000520037c10 */ /* 0x000fca00087fe4ff */
[----:B------:R0:W5:Y:S01]  /*16cc0*/  LDG.E R8, desc[UR42][R2.64] ;  /* 0x0000002a02087981 */ /* 0x000162000c1e1900 */
[----:B------:R-:W-:Y:S05]  /*16cd0*/  BRA `(.L_x_1391) ;  /* 0x0000000000247947 */ /* 0x000fea0003800000 */
.L_x_1390:
        /* <DEDUP_REMOVED lines=9> */
.L_x_1391:
[----:B0-----:R-:W2:Y:S04]  /*16d70*/  @P2 LDG.E R2, desc[UR42][R4.64] ;  /* 0x0000002a04022981 */ /* 0x001ea8000c1e1900 */
[----:B------:R0:W2:Y:S01]  /*16d80*/  @P2 LDG.E R4, desc[UR42][R4.64+0x4] ;  /* 0x0000042a04042981 */ /* 0x0000a2000c1e1900 */
[----:B-----5:R-:W-:Y:S01]  /*16d90*/  IMAD.IADD R8, R8, 0x1, -R34 ;  /* 0x0000000108087824 */ /* 0x020fe200078e0a22 */
[----:B------:R-:W-:Y:S01]  /*16da0*/  BSSY B0, `(.L_x_1392) ;  /* 0x0000029000007945 */ /* 0x000fe20003800000 */
[----:B------:R-:W-:Y:S01]  /*16db0*/  LOP3.LUT R33, R7, 0xff, RZ, 0xc0, !PT ;  /* 0x000000ff07217812 */ /* 0x000fe200078ec0ff */
[----:B------:R-:W-:Y:S01]  /*16dc0*/  IMAD.MOV.U32 R3, RZ, RZ, RZ ;  /* 0x000000ffff037224 */ /* 0x000fe200078e00ff */
[----:B0-----:R-:W-:Y:S01]  /*16dd0*/  SHF.R.U32.HI R5, RZ, 0x10, R7 ;  /* 0x00000010ff057819 */ /* 0x001fe20000011607 */
[----:B--2---:R-:W-:-:S04]  /*16de0*/  @P2 IMAD.IADD R6, R4, 0x1, -R2 ;  /* 0x0000000104062824 */ /* 0x004fc800078e0a02 */
[----:B------:R-:W-:-:S04]  /*16df0*/  IMAD.IADD R26, R8, 0x1, R6 ;  /* 0x00000001081a7824 */ /* 0x000fc800078e0206 */
[C---:B------:R-:W-:Y:S01]  /*16e00*/  VIADD R4, R26.reuse, 0x3f ;  /* 0x0000003f1a047836 */ /* 0x040fe20000000000 */
[----:B------:R-:W-:-:S04]  /*16e10*/  ISETP.GE.AND P1, PT, R26, 0x1, PT ;  /* 0x000000011a00780c */ /* 0x000fc80003f26270 */
[----:B------:R-:W-:-:S04]  /*16e20*/  SHF.R.S32.HI R2, RZ, 0x1f, R4 ;  /* 0x0000001fff027819 */ /* 0x000fc80000011404 */
[----:B------:R-:W-:-:S04]  /*16e30*/  LEA.HI R4, R2, R4, RZ, 0x6 ;  /* 0x0000000402047211 */ /* 0x000fc800078f30ff */
        /* <DEDUP_REMOVED lines=31> */
.L_x_1393:
[----:B------:R-:W-:Y:S05]  /*17030*/  BSYNC B0 ;  /* 0x0000000000007941 */ /* 0x000fea0003800000 */
.L_x_1392:
        /* <DEDUP_REMOVED lines=24> */
.L_x_1548:
[----:B-1----:R-:W-:Y:S02]  /*171c0*/  ISETP.NE.AND P0, PT, R14, RZ, PT ;  /* 0x000000ff0e00720c */ /* 0x002fe40003f05270 */
[----:B------:R-:W-:-:S11]  /*171d0*/  PLOP3.LUT P6, PT, PT, PT, PT, 0x8, 0x0 ;  /* 0x000000000000781c */ /* 0x000fd60003fce170 */
[----:B------:R-:W-:Y:S05]  /*171e0*/  @P0 BRA `(.L_x_1397) ;  /* 0x00000000000c0947 */ /* 0x000fea0003800000 */
[----:B------:R-:W-:-:S03]  /*171f0*/  UMOV UR4, 0xffffffff ;  /* 0xffffffff00047882 */ /* 0x000fc60000000000 */
[----:B------:R-:W-:Y:S05]  /*17200*/  BRA.DIV UR4, `(.L_x_1398) ;  /* 0x0000007e04047947 */ /* 0x000fea000b800000 */
[----:B------:R-:W-:-:S13]  /*17210*/  ELECT P6, URZ, PT ;  /* 0x00000000003f782f */ /* 0x000fda00038c0000 */
.L_x_1397:
        /* <DEDUP_REMOVED lines=9> */
.L_x_1551:
[----:B------:R-:W-:Y:S05]  /*172b0*/  BSYNC B1 ;  /* 0x0000000000017941 */ /* 0x000fea0003800000 */
.L_x_1399:
        /* <DEDUP_REMOVED lines=10> */
.L_x_1552:
[----:B------:R-:W-:Y:S05]  /*17360*/  BSYNC B2 ;  /* 0x0000000000027941 */ /* 0x000fea0003800000 */
.L_x_1403:
        /* <DEDUP_REMOVED lines=9> */
.L_x_1406:
[----:B------:R-:W-:Y:S05]  /*17400*/  BSYNC B2 ;  /* 0x0000000000027941 */ /* 0x000fea0003800000 */
.L_x_1405:
        /* <DEDUP_REMOVED lines=12> */
.L_x_1407:
        /* <DEDUP_REMOVED lines=13> */
.L_x_1553:
[----:B------:R-:W-:Y:S05]  /*175a0*/  BSYNC B2 ;  /* 0x0000000000027941 */ /* 0x000fea0003800000 */
.L_x_1408:
        /* <DEDUP_REMOVED lines=11> */
.L_x_1411:
[----:B------:R-:W-:Y:S05]  /*17660*/  BSYNC B2 ;  /* 0x0000000000027941 */ /* 0x000fea0003800000 */
.L_x_1410:
        /* <DEDUP_REMOVED lines=9> */
.L_x_1412:
        /* <DEDUP_REMOVED lines=15> */
.L_x_1413:
        /* <DEDUP_REMOVED lines=15> */
.L_x_1414:
        /* <DEDUP_REMOVED lines=15> */
.L_x_1415:
        /* <DEDUP_REMOVED lines=15> */
.L_x_1416:
        /* <DEDUP_REMOVED lines=15> */
.L_x_1417:
        /* <DEDUP_REMOVED lines=15> */
.L_x_1418:
        /* <DEDUP_REMOVED lines=15> */
.L_x_1419:
        /* <DEDUP_REMOVED lines=10> */
.L_x_1402:
[----:B------:R-:W-:Y:S05]  /*17e30*/  BSYNC B1 ;  /* 0x0000000000017941 */ /* 0x000fea0003800000 */
.L_x_1401:
        /* <DEDUP_REMOVED lines=9> */
.L_x_1439:
        /* <DEDUP_REMOVED lines=11> */
.L_x_1554:
[----:B------:R-:W-:Y:S05]  /*17f80*/  BSYNC B2 ;  /* 0x0000000000027941 */ /* 0x000fea0003800000 */
.L_x_1422:
        /* <DEDUP_REMOVED lines=9> */
.L_x_1425:
[----:B------:R-:W-:Y:S05]  /*18020*/  BSYNC B2 ;  /* 0x0000000000027941 */ /* 0x000fea0003800000 */
.L_x_1424:
        /* <DEDUP_REMOVED lines=11> */
.L_x_1426:
        /* <DEDUP_REMOVED lines=13> */
.L_x_1555:
[----:B------:R-:W-:Y:S05]  /*181b0*/  BSYNC B2 ;  /* 0x0000000000027941 */ /* 0x000fea0003800000 */
.L_x_1427:
        /* <DEDUP_REMOVED lines=11> */
.L_x_1430:
[----:B------:R-:W-:Y:S05]  /*18270*/  BSYNC B2 ;  /* 0x0000000000027941 */ /* 0x000fea0003800000 */
.L_x_1429:
        /* <DEDUP_REMOVED lines=9> */
.L_x_1431:
        /* <DEDUP_REMOVED lines=15> */
.L_x_1432:
        /* <DEDUP_REMOVED lines=15> */
.L_x_1433:
        /* <DEDUP_REMOVED lines=15> */
.L_x_1434:
        /* <DEDUP_REMOVED lines=15> */
.L_x_1435:
        /* <DEDUP_REMOVED lines=15> */
.L_x_1436:
        /* <DEDUP_REMOVED lines=15> */
.L_x_1437:
        /* <DEDUP_REMOVED lines=15> */
.L_x_1438:
        /* <DEDUP_REMOVED lines=10> */
.L_x_1421:
[----:B------:R-:W-:Y:S05]  /*18a40*/  BSYNC B1 ;  /* 0x0000000000017941 */ /* 0x000fea0003800000 */
.L_x_1420:
        /* <DEDUP_REMOVED lines=8> */
.L_x_1395:
[----:B------:R-:W-:Y:S05]  /*18ad0*/  BSYNC B0 ;  /* 0x0000000000007941 */ /* 0x000fea0003800000 */
.L_x_1394:
        /* <DEDUP_REMOVED lines=33> */
.L_x_1441:
[----:B------:R-:W-:Y:S05]  /*18cf0*/  BSYNC B0 ;  /* 0x0000000000007941 */ /* 0x000fea0003800000 */
.L_x_1440:
        /* <DEDUP_REMOVED lines=23> */
.L_x_1443:
        /* <DEDUP_REMOVED lines=20> */
.L_x_1446:
[----:B------:R-:W-:Y:S05]  /*18fb0*/  BSYNC B6 ;  /* 0x0000000000067941 */ /* 0x000fea0003800000 */
.L_x_1445:
        /* <DEDUP_REMOVED lines=20> */
.L_x_1449:
        /* <DEDUP_REMOVED lines=15> */
.L_x_1448:
[----:B------:R-:W-:Y:S05]  /*191f0*/  BSYNC B6 ;  /* 0x0000000000067941 */ /* 0x000fea0003800000 */
.L_x_1447:
[----:B------:R-:W2:Y:S01]  /*19200*/  LDL R21, [R1+0x30] ;  /* 0x0000300001157983 */ /* 0x000ea20000100800 */
[----:B------:R-:W-:Y:S01]  /*19210*/  ULDC.64 UR4, c[0x0][0xaf0] ;  /* 0x0002bc0000047ab9 */ /* 0x000fe20000000a00 */
[----:B------:R-:W1:Y:S01]  /*19220*/  LDC R9, c[0x0][0x430] ;  /* 0x00010c00ff097b82 */ /* 0x000e620000000800 */
[----:B------:R-:W-:Y:S01]  /*19230*/  ISETP.NE.U32.AND P0, PT, RZ, UR4, PT ;  /* 0x00000004ff007c0c */ /* 0x000fe2000bf05070 */
[----:B------:R-:W3:Y:S03]  /*19240*/  S2R R20, SR_TID.X ;  /* 0x0000000000147919 */ /* 0x000ee60000002100 */
[----:B------:R-:W-:-:S13]  /*19250*/  ISETP.NE.AND.EX P0, PT, RZ, UR5, PT, P0 ;  /* 0x00000005ff007c0c */ /* 0x000fda000bf05300 */
[----:B------:R-:W-:Y:S01]  /*19260*/  @P0 IADD3 R2, P1, R31, UR4, RZ ;  /* 0x000000041f020c10 */ /* 0x000fe2000ff3e0ff */
[----:B------:R-:W-:-:S03]  /*19270*/  ULDC UR4, c[0x0][0x320] ;  /* 0x0000c80000047ab9 */ /* 0x000fc60000000800 */
[----:B0-----:R-:W-:-:S05]  /*19280*/  @P0 IADD3.X R3, R32, UR5, RZ, P1, !PT ;  /* 0x0000000520030c10 */ /* 0x001fca0008ffe4ff */
[----:B------:R0:W4:Y:S01]  /*19290*/  @P0 LDG.E R30, desc[UR42][R2.64] ;  /* 0x0000002a021e0981 */ /* 0x000122000c1e1900 */
[----:B---3--:R-:W-:-:S04]  /*192a0*/  LOP3.LUT R20, R20, 0x7f, RZ, 0xc0, !PT ;  /* 0x0000007f14147812 */ /* 0x008fc800078ec0ff */
[----:B------:R-:W-:Y:S02]  /*192b0*/  SHF.R.U32.HI R35, RZ, 0x3, R20 ;  /* 0x00000003ff237819 */ /* 0x000fe40000011614 */
[----:B------:R-:W3:Y:S02]  /*192c0*/  S2R R20, SR_TID.X ;  /* 0x0000000000147919 */ /* 0x000ee40000002100 */
[----:B---3--:R-:W-:-:S05]  /*192d0*/  IMAD.SHL.U32 R20, R20, 0x10, RZ ;  /* 0x0000001014147824 */ /* 0x008fca00078e00ff */
[----:B------:R-:W-:Y:S02]  /*192e0*/  LOP3.LUT R20, R35, 0x70, R20, 0xf8, !PT ;  /* 0x0000007023147812 */ /* 0x000fe400078ef814 */
[----:B------:R-:W3:Y:S01]  /*192f0*/  S2R R35, SR_TID.X ;  /* 0x0000000000237919 */ /* 0x000ee20000002100 */
[----:B-1----:R-:W-:Y:S01]  /*19300*/  ISETP.NE.AND P1, PT, R9, 0x1, PT ;  /* 0x000000010900780c */ /* 0x002fe20003f25270 */
[----:B------:R-:W1:-:S12]  /*19310*/  S2R R4, SR_TID.X ;  /* 0x0000000000047919 */ /* 0x000e580000002100 */
[----:B0-----:R-:W0:Y:S08]  /*19320*/  @P1 LDC R3, c[0x0][0x434] ;  /* 0x00010d00ff031b82 */ /* 0x001e300000000800 */
[----:B------:R-:W5:Y:S01]  /*19330*/  @P1 LDC R2, c[0x0][0x438] ;  /* 0x00010e00ff021b82 */ /* 0x000f620000000800 */
[----:B---3--:R-:W-:-:S05]  /*19340*/  IMAD.SHL.U32 R35, R35, 0x8, RZ ;  /* 0x0000000823237824 */ /* 0x008fca00078e00ff */
[----:B------:R-:W-:-:S04]  /*19350*/  LOP3.LUT R35, R35, 0x38, RZ, 0xc0, !PT ;  /* 0x0000003823237812 */ /* 0x000fc800078ec0ff */
[----:B------:R-:W-:-:S04]  /*19360*/  LOP3.LUT R35, R35, 0x40, RZ, 0xfc, !PT ;  /* 0x0000004023237812 */ /* 0x000fc800078efcff */
[----:B------:R-:W-:Y:S02]  /*19370*/  ISETP.GE.AND P2, PT, R35, UR4, PT ;  /* 0x0000000423007c0c */ /* 0x000fe4000bf46270 */
[----:B------:R-:W3:Y:S01]  /*19380*/  S2R R35, SR_TID.X ;  /* 0x0000000000237919 */ /* 0x000ee20000002100 */
[----:B-1----:R-:W-:Y:S01]  /*19390*/  IMAD.SHL.U32 R4, R4, 0x8, RZ ;  /* 0x0000000804047824 */ /* 0x002fe200078e00ff */
[----:B------:R-:W-:-:S04]  /*193a0*/  LOP3.LUT R16, R16, 0xffffffbf, RZ, 0xc0, !PT ;  /* 0xffffffbf10107812 */ /* 0x000fc800078ec0ff */
[----:B------:R-:W-:Y:S02]  /*193b0*/  LOP3.LUT R4, R4, 0x38, RZ, 0xc0, !PT ;  /* 0x0000003804047812 */ /* 0x000fe400078ec0ff */
[----:B------:R-:W-:Y:S02]  /*193c0*/  SEL R8, RZ, 0xffffffff, P2 ;  /* 0xffffffffff087807 */ /* 0x000fe40001000000 */
[----:B------:R-:W-:Y:S02]  /*193d0*/  LOP3.LUT R4, R4, 0x80, RZ, 0xfc, !PT ;  /* 0x0000008004047812 */ /* 0x000fe400078efcff */
[----:B------:R-:W-:Y:S01]  /*193e0*/  @P2 LOP3.LUT R16, R16, 0x40, RZ, 0xfc, !PT ;  /* 0x0000004010102812 */ /* 0x000fe200078efcff */
[----:B------:R-:W-:Y:S01]  /*193f0*/  IMAD.SHL.U32 R8, R8, 0x2, RZ ;  /* 0x0000000208087824 */ /* 0x000fe200078e00ff */
[----:B------:R-:W-:Y:S01]  /*19400*/  ISETP.GE.AND P2, PT, R4, UR4, PT ;  /* 0x0000000404007c0c */ /* 0x000fe2000bf46270 */
[----:B---3--:R-:W-:-:S05]  /*19410*/  IMAD.SHL.U32 R35, R35, 0x8, RZ ;  /* 0x0000000823237824 */ /* 0x008fca00078e00ff */
[----:B------:R-:W-:-:S04]  /*19420*/  LOP3.LUT R35, R35, 0x38, RZ, 0xc0, !PT ;  /* 0x0000003823237812 */ /* 0x000fc800078ec0ff */
[----:B------:R-:W-:Y:S02]  /*19430*/  LOP3.LUT R35, R35, 0xc0, RZ, 0xfc, !PT ;  /* 0x000000c023237812 */ /* 0x000fe400078efcff */
[----:B------:R-:W-:Y:S01]  /*19440*/  LOP3.LUT R16, R16, 0xffffff7f, RZ, 0xc0, !PT ;  /* 0xffffff7f10107812 */ /* 0x000fe200078ec0ff */
[----:B------:R-:W-:Y:S01]  /*19450*/  IMAD.MOV.U32 R11, RZ, RZ, RZ ;  /* 0x000000ffff0b7224 */ /* 0x000fe200078e00ff */
[----:B--2---:R-:W-:Y:S02]  /*19460*/  LEA R31, R21, 0xffffffc0, 0x6 ;  /* 0xffffffc0151f7811 */ /* 0x004fe400078e30ff */
[----:B------:R-:W1:Y:S03]  /*19470*/  S2R R21, SR_TID.X ;  /* 0x0000000000157919 */ /* 0x000e660000002100 */
[----:B------:R-:W-:-:S05]  /*19480*/  IMAD.IADD R0, R20, 0x1, R31 ;  /* 0x0000000114007824 */ /* 0x000fca00078e021f */
[C---:B------:R-:W-:Y:S01]  /*19490*/  ISETP.GE.AND P0, PT, R0.reuse, R26, PT ;  /* 0x0000001a0000720c */ /* 0x040fe20003f06270 */
[----:B------:R-:W-:-:S03]  /*194a0*/  IMAD.IADD R0, R0, 0x1, R34 ;  /* 0x0000000100007824 */ /* 0x000fc600078e0222 */
[----:B------:R-:W-:Y:S01]  /*194b0*/  ISETP.GT.U32.OR P0, PT, R20, 0x3f, P0 ;  /* 0x0000003f1400780c */ /* 0x000fe20000704470 */
[----:B0-----:R-:W-:-:S04]  /*194c0*/  @P1 IMAD.HI.U32 R3, R0, R3, RZ ;  /* 0x0000000300031227 */ /* 0x001fc800078e00ff */
[----:B------:R-:W-:Y:S01]  /*194d0*/  IMAD.MOV.U32 R6, RZ, RZ, R0 ;  /* 0x000000ffff067224 */ /* 0x000fe200078e0000 */
[----:B-----5:R-:W-:-:S07]  /*194e0*/  @P1 SHF.R.U32.HI R6, RZ, R2, R3 ;  /* 0x00000002ff061219 */ /* 0x020fce0000011603 */
[----:B------:R-:W0:Y:S01]  /*194f0*/  @!P0 LDC.64 R2, c[0x0][0x428] ;  /* 0x00010a00ff028b82 */ /* 0x000e220000000a00 */
[----:B-1----:R-:W-:-:S05]  /*19500*/  IMAD.SHL.U32 R21, R21, 0x8, RZ ;  /* 0x0000000815157824 */ /* 0x002fca00078e00ff */
[----:B------:R-:W-:-:S04]  /*19510*/  LOP3.LUT R21, R21, 0x38, RZ, 0xc0, !PT ;  /* 0x0000003815157812 */ /* 0x000fc800078ec0ff */
[----:B------:R-:W-:Y:S02]  /*19520*/  ISETP.GE.AND P3, PT, R21, UR4, PT ;  /* 0x0000000415007c0c */ /* 0x000fe4000bf66270 */
[----:B------:R-:W-:Y:S02]  /*19530*/  ISETP.GE.AND P1, PT, R35, UR4, PT ;  /* 0x0000000423007c0c */ /* 0x000fe4000bf26270 */
[----:B------:R-:W-:Y:S02]  /*19540*/  SEL R4, RZ, 0x1, P3 ;  /* 0x00000001ff047807 */ /* 0x000fe40001800000 */
[----:B------:R-:W-:Y:S02]  /*19550*/  SEL R5, RZ, 0x8, P1 ;  /* 0x00000008ff057807 */ /* 0x000fe40000800000 */
[----:B------:R-:W-:Y:S02]  /*19560*/  LOP3.LUT R8, R8, 0x2, R4, 0xe2, !PT ;  /* 0x0000000208087812 */ /* 0x000fe400078ee204 */
[----:B------:R-:W-:-:S02]  /*19570*/  SEL R4, RZ, 0x4, P2 ;  /* 0x00000004ff047807 */ /* 0x000fc40001000000 */
[----:B----4-:R-:W-:Y:S02]  /*19580*/  SHF.R.S32.HI R35, RZ, 0x1f, R30 ;  /* 0x0000001fff237819 */ /* 0x010fe4000001141e */
[----:B------:R-:W-:Y:S01]  /*19590*/  LOP3.LUT R8, R5, R8, R4, 0xfe, !PT ;  /* 0x0000000805087212 */ /* 0x000fe200078efe04 */
[--C-:B------:R-:W-:Y:S01]  /*195a0*/  @!P0 IMAD.MOV.U32 R4, RZ, RZ, R6.reuse ;  /* 0x000000ffff048224 */ /* 0x100fe200078e0006 */
[----:B------:R-:W-:Y:S01]  /*195b0*/  @!P0 SHF.R.S32.HI R5, RZ, 0x1f, R6 ;  /* 0x0000001fff058819 */ /* 0x000fe20000011406 */
[----:B0-----:R-:W-:-:S04]  /*195c0*/  @!P0 IMAD R7, R35, R2, RZ ;  /* 0x0000000223078224 */ /* 0x001fc800078e02ff */
[C---:B------:R-:W-:Y:S02]  /*195d0*/  @!P0 IMAD R7, R30.reuse, R3, R7 ;  /* 0x000000031e078224 */ /* 0x040fe400078e0207 */
[----:B------:R-:W-:Y:S02]  /*195e0*/  @!P0 IMAD.WIDE.U32 R4, R30, R2, R4 ;  /* 0x000000021e048225 */ /* 0x000fe400078e0004 */
[----:B------:R-:W0:Y:S01]  /*195f0*/  @!P0 LDC.64 R2, c[0x0][0x418] ;  /* 0x00010600ff028b82 */ /* 0x000e220000000a00 */
        /* <DEDUP_REMOVED lines=8> */
[----:B------:R0:W2:Y:S01]  /*19680*/  @!P0 LDG.E R11, desc[UR42][R2.64] ;  /* 0x0000002a020b8981 */ /* 0x0000a2000c1e1900 */
[----:B------:R-:W1:Y:S02]  /*19690*/  S2R R10, SR_TID.X ;  /* 0x00000000000a7919 */ /* 0x000e640000002100 */
[----:B-1----:R-:W-:-:S05]  /*196a0*/  IMAD.SHL.U32 R10, R10, 0x8, RZ ;  /* 0x000000080a0a7824 */ /* 0x002fca00078e00ff */
[----:B------:R-:W-:-:S04]  /*196b0*/  LOP3.LUT R10, R10, 0x38, RZ, 0xc0, !PT ;  /* 0x000000380a0a7812 */ /* 0x000fc800078ec0ff */
[----:B------:R-:W-:-:S04]  /*196c0*/  LOP3.LUT R10, R10, 0x180, RZ, 0xfc, !PT ;  /* 0x000001800a0a7812 */ /* 0x000fc800078efcff */
[----:B------:R-:W-:Y:S02]  /*196d0*/  ISETP.GE.AND P0, PT, R10, UR4, PT ;  /* 0x000000040a007c0c */ /* 0x000fe4000bf06270 */
[----:B------:R-:W-:-:S04]  /*196e0*/  LOP3.LUT R10, R21, 0x140, RZ, 0xfc, !PT ;  /* 0x00000140150a7812 */ /* 0x000fc800078efcff */
[----:B------:R-:W-:-:S04]  /*196f0*/  ISETP.GE.AND P2, PT, R10, UR4, PT ;  /* 0x000000040a007c0c */ /* 0x000fc8000bf46270 */
[----:B------:R-:W-:Y:S02]  /*19700*/  SEL R4, RZ, 0x20, P2 ;  /* 0x00000020ff047807 */ /* 0x000fe40001000000 */
[----:B0-----:R-:W-:Y:S02]  /*19710*/  SEL R2, RZ, 0x40, P0 ;  /* 0x00000040ff027807 */ /* 0x001fe40000000000 */
[----:B------:R-:W-:Y:S02]  /*19720*/  LOP3.LUT R16, R16, 0xfffffff7, RZ, 0xc0, !PT ;  /* 0xfffffff710107812 */ /* 0x000fe400078ec0ff */
[----:B------:R-:W-:-:S04]  /*19730*/  LOP3.LUT R12, R21, 0x1c0, RZ, 0xfc, !PT ;  /* 0x000001c0150c7812 */ /* 0x000fc800078efcff */
[----:B------:R-:W-:-:S04]  /*19740*/  ISETP.GE.AND P0, PT, R12, UR4, PT ;  /* 0x000000040c007c0c */ /* 0x000fc8000bf06270 */
[----:B------:R-:W-:Y:S01]  /*19750*/  SEL R32, RZ, 0x80, P0 ;  /* 0x00000080ff207807 */ /* 0x000fe20000000000 */
[----:B--2---:R0:W-:Y:S02]  /*19760*/  STL [R1+0x4], R11 ;  /* 0x0000040b01007387 */ /* 0x0041e40000100800 */
[----:B0-----:R-:W-:-:S04]  /*19770*/  LOP3.LUT R11, R21, 0x100, RZ, 0xfc, !PT ;  /* 0x00000100150b7812 */ /* 0x001fc800078efcff */
[----:B------:R-:W-:-:S04]  /*19780*/  ISETP.GE.AND P3, PT, R11, UR4, PT ;  /* 0x000000040b007c0c */ /* 0x000fc8000bf66270 */
[----:B------:R-:W-:-:S04]  /*19790*/  SEL R3, RZ, 0x10, P3 ;  /* 0x00000010ff037807 */ /* 0x000fc80001800000 */
[----:B------:R-:W-:-:S04]  /*197a0*/  LOP3.LUT R3, R4, R8, R3, 0xfe, !PT ;  /* 0x0000000804037212 */ /* 0x000fc800078efe03 */
[----:B------:R-:W-:Y:S01]  /*197b0*/  LOP3.LUT R5, R3, R2, RZ, 0xfc, !PT ;  /* 0x0000000203057212 */ /* 0x000fe200078efcff */
[----:B------:R-:W-:-:S04]  /*197c0*/  IMAD.MOV R2, RZ, RZ, -R6 ;  /* 0x000000ffff027224 */ /* 0x000fc800078e0a06 */
[----:B------:R-:W-:Y:S01]  /*197d0*/  IMAD R0, R9, R2, R0 ;  /* 0x0000000209007224 */ /* 0x000fe200078e0200 */
[----:B------:R0:W-:Y:S04]  /*197e0*/  STL [R1+0x44], R5 ;  /* 0x0000440501007387 */ /* 0x0001e80000100800 */
[----:B------:R0:W-:Y:S01]  /*197f0*/  STL [R1+0x8], R0 ;  /* 0x0000080001007387 */ /* 0x0001e20000100800 */
[----:B------:R-:W-:Y:S01]  /*19800*/  @P3 LOP3.LUT R16, R16, 0x8, RZ, 0xfc, !PT ;  /* 0x0000000810103812 */ /* 0x000fe200078efcff */
[----:B------:R-:W-:-:S03]  /*19810*/  UMOV UR4, 0xffffffff ;  /* 0xffffffff00047882 */ /* 0x000fc60000000000 */
[----:B------:R-:W-:Y:S01]  /*19820*/  LOP3.LUT R16, R16, 0xfffffffb, RZ, 0xc0, !PT ;  /* 0xfffffffb10107812 */ /* 0x000fe200078ec0ff */
[----:B------:R-:W-:-:S03]  /*19830*/  IMAD.U32 R3, RZ, RZ, UR38 ;  /* 0x00000026ff037e24 */ /* 0x000fc6000f8e00ff */
[----:B------:R-:W-:Y:S01]  /*19840*/  @P2 LOP3.LUT R16, R16, 0x4, RZ, 0xfc, !PT ;  /* 0x0000000410102812 */ /* 0x000fe200078efcff */
[----:B0-----:R-:W-:Y:S06]  /*19850*/  BRA.DIV UR4, `(.L_x_1450) ;  /* 0x0000005604f47947 */ /* 0x001fec000b800000 */
.L_x_1558:
[----:B------:R-:W-:Y:S02]  /*19860*/  ISETP.NE.AND P0, PT, R3, 0x3, PT ;  /* 0x000000030300780c */ /* 0x000fe40003f05270 */
[----:B------:R-:W-:Y:S02]  /*19870*/  ISETP.GT.U32.AND P1, PT, R20, 0x3f, PT ;  /* 0x0000003f1400780c */ /* 0x000fe40003f24070 */
[----:B------:R-:W-:Y:S02]  /*19880*/  LOP3.LUT R16, R16, 0xffff7fff, RZ, 0xc0, !PT ;  /* 0xffff7fff10107812 */ /* 0x000fe400078ec0ff */
[----:B------:R-:W-:-:S07]  /*19890*/  LOP3.LUT R32, R5, R32, RZ, 0xfc, !PT ;  /* 0x0000002005207212 */ /* 0x000fce00078efcff */
[----:B------:R-:W-:-:S04]  /*198a0*/  @P0 LOP3.LUT R16, R16, 0x8000, RZ, 0xfc, !PT ;  /* 0x0000800010100812 */ /* 0x000fc800078efcff */
[----:B------:R-:W-:-:S04]  /*198b0*/  LOP3.LUT R16, R16, 0xfffffffe, RZ, 0xc0, !PT ;  /* 0xfffffffe10107812 */ /* 0x000fc800078ec0ff */
[----:B------:R-:W-:Y:S01]  /*198c0*/  @P1 LOP3.LUT R16, R16, 0x1, RZ, 0xfc, !PT ;  /* 0x0000000110101812 */ /* 0x000fe200078efcff */
[----:B------:R-:W-:Y:S06]  /*198d0*/  @!P0 BRA `(.L_x_1451) ;  /* 0x0000000000048947 */ /* 0x000fec0003800000 */
[----:B------:R-:W-:Y:S01]  /*198e0*/  BPT.TRAP 0x1 ;  /* 0x000000040000795c */ /* 0x000fe20000300000 */
.L_x_1451:
[----:B------:R-:W0:Y:S01]  /*198f0*/  S2R R0, SR_TID.X ;  /* 0x0000000000007919 */ /* 0x000e220000002100 */
[----:B------:R-:W-:Y:S01]  /*19900*/  BSSY B0, `(.L_x_1452) ;  /* 0x0000008000007945 */ /* 0x000fe20003800000 */
[----:B0-----:R-:W-:-:S04]  /*19910*/  LOP3.LUT R0, R0, 0x7f, RZ, 0xc0, !PT ;  /* 0x0000007f00007812 */ /* 0x001fc800078ec0ff */
[----:B------:R-:W-:-:S04]  /*19920*/  SHF.R.U32.HI R0, RZ, 0x3, R0 ;  /* 0x00000003ff007819 */ /* 0x000fc80000011600 */
[----:B------:R-:W-:Y:S01]  /*19930*/  IADD3 R31, -R0, R26, -R31 ;  /* 0x0000001a001f7210 */ /* 0x000fe20007ffe91f */
[----:B------:R-:W-:Y:S01]  /*19940*/  IMAD R26, R22, 0x8, R18 ;  /* 0x00000008161a7824 */ /* 0x000fe200078e0212 */
[----:B------:R-:W-:-:S04]  /*19950*/  SHF.L.U32 R0, R28, 0x1f, RZ ;  /* 0x0000001f1c007819 */ /* 0x000fc800000006ff */
[----:B------:R-:W0:Y:S02]  /*19960*/  SYNCS.PHASECHK.TRANS64.TRYWAIT P0, [R26+URZ+0x38840], R0 ;  /* 0x038840001a0075a7 */ /* 0x000e24000800017f */
[----:B0-----:R-:W-:Y:S05]  /*19970*/  @!P0 BRA `(.L_x_1453) ;  /* 0x0000005400e08947 */ /* 0x001fea0003800000 */
.L_x_1559:
[----:B------:R-:W-:Y:S05]  /*19980*/  BSYNC B0 ;  /* 0x0000000000007941 */ /* 0x000fea0003800000 */
.L_x_1452:
[----:B------:R-:W0:Y:S01]  /*19990*/  LDL R2, [R1+0x8] ;  /* 0x0000080001027983 */ /* 0x000e220000100800 */
[----:B------:R-:W-:Y:S01]  /*199a0*/  ULDC.64 UR4, c[0x0][0x300] ;  /* 0x0000c00000047ab9 */ /* 0x000fe20000000a00 */
[----:B------:R-:W-:Y:S02]  /*199b0*/  ULDC.64 UR6, c[0x0][0x2e8] ;  /* 0x0000ba0000067ab9 */ /* 0x000fe40000000a00 */
[----:B------:R-:W2:Y:S01]  /*199c0*/  LDL R4, [R1+0x4] ;  /* 0x0000040001047983 */ /* 0x000ea20000100800 */
[----:B------:R-:W-:Y:S01]  /*199d0*/  LOP3.LUT R16, R16, 0xfffffffd, RZ, 0xc0, !PT ;  /* 0xfffffffd10107812 */ /* 0x000fe200078ec0ff */
[----:B------:R-:W1:Y:S02]  /*199e0*/  S2R R7, SR_TID.X ;  /* 0x0000000000077919 */ /* 0x000e640000002100 */
[----:B-1----:R-:W-:-:S05]  /*199f0*/  IMAD.SHL.U32 R7, R7, 0x8, RZ ;  /* 0x0000000807077824 */ /* 0x002fca00078e00ff */
[----:B------:R-:W-:Y:S02]  /*19a00*/  LOP3.LUT R7, R7, 0x38, RZ, 0xc0, !PT ;  /* 0x0000003807077812 */ /* 0x000fe400078ec0ff */
[----:B0-----:R-:W-:Y:S02]  /*19a10*/  SHF.R.S32.HI R0, RZ, 0x1f, R2 ;  /* 0x0000001fff007819 */ /* 0x001fe40000011402 */
[----:B--2---:R-:W-:-:S03]  /*19a20*/  SHF.R.S32.HI R5, RZ, 0x1f, R4 ;  /* 0x0000001fff057819 */ /* 0x004fc60000011404 */
        /* <DEDUP_REMOVED lines=13> */
[----:B------:R-:W-:Y:S01]  /*19b00*/  IMAD.WIDE.U32 R2, R17, UR4, R2 ;  /* 0x0000000411027c25 */ /* 0x000fe2000f8e0002 */
        /* <DEDUP_REMOVED lines=41> */
.L_x_1569:
        /* <DEDUP_REMOVED lines=10> */
.L_x_1455:
        /* <DEDUP_REMOVED lines=11> */
.L_x_1456:
[----:B------:R1:W5:Y:S01]  /*19ef0*/  LDL.LU R0, [R1+0x18] ;  /* 0x0000180001007983 */ /* 0x0003620000300800 */
[----:B------:R1:W-:Y:S03]  /*19f00*/  SYNCS.ARRIVE.TRANS64.A1T0 RZ, [R26+URZ+0x38830], RZ ;  /* 0x038830ff1aff79a7 */ /* 0x0003e6000810003f */
[----:B0-----:R1:W5:Y:S02]  /*19f10*/  LDL R2, [R1] ;  /* 0x0000000001027983 */ /* 0x0013640000100800 */
[----:B------:R-:W-:Y:S05]  /*19f20*/  WARPSYNC.ALL ;  /* 0x0000000000007948 */ /* 0x000fea0003800000 */
[----:B------:R-:W-:Y:S01]  /*19f30*/  ULDC.64 UR4, c[0x0][0xaf8] ;  /* 0x0002be0000047ab9 */ /* 0x000fe20000000a00 */
[----:B------:R-:W-:Y:S01]  /*19f40*/  BSSY B6, `(.L_x_1457) ;  /* 0x000001d000067945 */ /* 0x000fe20003800000 */
[----:B------:R-:W-:Y:S01]  /*19f50*/  BAR.SYNC.DEFER_BLOCKING 0x8, 0x100 ;  /* 0x0204000000007b1d */ /* 0x000fe20000010000 */
[----:B------:R-:W-:-:S04]  /*19f60*/  ISETP.NE.U32.AND P0, PT, RZ, UR4, PT ;  /* 0x00000004ff007c0c */ /* 0x000fc8000bf05070 */
[----:B------:R-:W-:-:S04]  /*19f70*/  ISETP.NE.AND.EX P0, PT, RZ, UR5, PT, P0 ;  /* 0x00000005ff007c0c */ /* 0x000fc8000bf05300 */
[----:B------:R-:W-:-:S05]  /*19f80*/  SEL R4, R37, RZ, !P0 ;  /* 0x000000ff25047207 */ /* 0x000fca0004000000 */
[----:B------:R0:W-:Y:S01]  /*19f90*/  STL [R1+0xc], R4 ;  /* 0x00000c0401007387 */ /* 0x0001e20000100800 */
[----:B-----5:R-:W-:Y:S01]  /*19fa0*/  SEL R3, R0, RZ, !P0 ;  /* 0x000000ff00037207 */ /* 0x020fe20004000000 */
[----:B------:R-:W-:-:S04]  /*19fb0*/  VIADD R0, R18, 0x20400 ;  /* 0x0002040012007836 */ /* 0x000fc80000000000 */
[----:B------:R0:W-:Y:S01]  /*19fc0*/  STL [R1+0x24], R3 ;  /* 0x0000240301007387 */ /* 0x0001e20000100800 */
[----:B------:R-:W-:Y:S02]  /*19fd0*/  LOP3.LUT P0, RZ, R0, 0x3ff, RZ, 0xc0, !PT ;  /* 0x000003ff00ff7812 */ /* 0x000fe4000780c0ff */
[----:B------:R-:W-:-:S05]  /*19fe0*/  SHF.R.S32.HI R0, RZ, 0x1f, R2 ;  /* 0x0000001fff007819 */ /* 0x000fca0000011402 */
[----:B------:R0:W-:Y:S06]  /*19ff0*/  STL [R1+0x20], R0 ;  /* 0x0000200001007387 */ /* 0x0001ec0000100800 */
[----:B------:R-:W-:Y:S05]  /*1a000*/  @!P0 BRA `(.L_x_1458) ;  /* 0x0000000000408947 */ /* 0x000fea0003800000 */
[----:B------:R-:W-:Y:S01]  /*1a010*/  MOV R2, 0x0 ;  /* 0x0000000000027802 */ /* 0x000fe20000000f00 */
[----:B------:R-:W-:Y:S01]  /*1a020*/  ULDC.64 UR4, c[0x4][0x90] ;  /* 0x0100240000047ab9 */ /* 0x000fe20000000a00 */
[----:B------:R-:W-:Y:S01]  /*1a030*/  ULDC.64 UR6, c[0x4][0x98] ;  /* 0x0100260000067ab9 */ /* 0x000fe20000000a00 */
[----:B------:R-:W-:Y:S01]  /*1a040*/  ULDC.64 UR8, c[0x4][0x20] ;  /* 0x0100080000087ab9 */ /* 0x000fe20000000a00 */
[----:B0-----:R-:W-:Y:S02]  /*1a050*/  IMAD.U32 R4, RZ, RZ, UR4 ;  /* 0x00000004ff047e24 */ /* 0x001fe4000f8e00ff */
        /* <DEDUP_REMOVED lines=11> */
.L_x_1458:
[----:B------:R-:W-:Y:S05]  /*1a110*/  BSYNC B6 ;  /* 0x0000000000067941 */ /* 0x000fea0003800000 */
.L_x_1457:
[----:B------:R-:W2:Y:S01]  /*1a120*/  LDL R20, [R1+0x24] ;  /* 0x0000240001147983 */ /* 0x000ea20000100800 */
[----:B------:R-:W3:Y:S01]  /*1a130*/  LDC R6, c[0x0][0x448] ;  /* 0x00011200ff067b82 */ /* 0x000ee20000000800 */
[----:B------:R-:W-:Y:S02]  /*1a140*/  ULDC.64 UR4, c[0x0][0x298] ;  /* 0x0000a60000047ab9 */ /* 0x000fe40000000a00 */
[----:B0-----:R-:W4:Y:S04]  /*1a150*/  LDL R4, [R1+0x20] ;  /* 0x0000200001047983 */ /* 0x001f280000100800 */
[----:B------:R-:W4:Y:S04]  /*1a160*/  LDL R5, [R1] ;  /* 0x0000000001057983 */ /* 0x000f280000100800 */
[----:B------:R0:W5:Y:S01]  /*1a170*/  LDL R9, [R1+0x14] ;  /* 0x0000140001097983 */ /* 0x0001620000100800 */
[----:B------:R-:W1:Y:S01]  /*1a180*/  S2R R2, SR_TID.X ;  /* 0x0000000000027919 */ /* 0x000e620000002100 */
[----:B------:R-:W0:Y:S01]  /*1a190*/  S2R R0, SR_TID.X ;  /* 0x0000000000007919 */ /* 0x000e220000002100 */
[----:B---3--:R-:W-:-:S13]  /*1a1a0*/  ISETP.NE.AND P0, PT, R6, 0x1, PT ;  /* 0x000000010600780c */ /* 0x008fda0003f05270 */
[----:B------:R-:W3:Y:S01]  /*1a1b0*/  @P0 LDC R3, c[0x0][0x450] ;  /* 0x00011400ff030b82 */ /* 0x000ee20000000800 */
[----:B-1----:R-:W-:-:S04]  /*1a1c0*/  LOP3.LUT R2, R2, 0x7f, RZ, 0xc0, !PT ;  /* 0x0000007f02027812 */ /* 0x002fc800078ec0ff */
[----:B------:R-:W-:Y:S01]  /*1a1d0*/  SHF.R.U32.HI R2, RZ, 0x3, R2 ;  /* 0x00000003ff027819 */ /* 0x000fe20000011602 */
[----:B0-----:R-:W-:Y:S02]  /*1a1e0*/  IMAD.SHL.U32 R0, R0, 0x10, RZ ;  /* 0x0000001000007824 */ /* 0x001fe400078e00ff */
[----:B--2---:R-:W-:Y:S02]  /*1a1f0*/  IMAD.MOV.U32 R21, RZ, RZ, R20 ;  /* 0x000000ffff157224 */ /* 0x004fe400078e0014 */
[----:B------:R-:W2:Y:S01]  /*1a200*/  LDL R20, [R1+0xc] ;  /* 0x00000c0001147983 */ /* 0x000ea20000100800 */
[----:B------:R-:W-:Y:S02]  /*1a210*/  LOP3.LUT R0, R2, 0x70, R0, 0xf8, !PT ;  /* 0x0000007002007812 */ /* 0x000fe400078ef800 */
[----:B------:R-:W0:Y:S03]  /*1a220*/  @P0 LDC R2, c[0x0][0x44c] ;  /* 0x00011300ff020b82 */ /* 0x000e260000000800 */
[----:B------:R-:W-:-:S02]  /*1a230*/  IMAD R37, R25, 0x40, R0 ;  /* 0x0000004019257824 */ /* 0x000fc400078e0200 */
[----:B----4-:R-:W-:Y:S02]  /*1a240*/  IMAD R4, R4, UR4, RZ ;  /* 0x0000000404047c24 */ /* 0x010fe4000f8e02ff */
[----:B------:R-:W-:Y:S02]  /*1a250*/  IMAD.MOV.U32 R0, RZ, RZ, R37 ;  /* 0x000000ffff007224 */ /* 0x000fe400078e0025 */
[----:B------:R-:W-:Y:S02]  /*1a260*/  IMAD R4, R5, UR5, R4 ;  /* 0x0000000505047c24 */ /* 0x000fe4000f8e0204 */
[----:B0-----:R-:W-:-:S05]  /*1a270*/  @P0 IMAD.HI.U32 R2, R37, R2, RZ ;  /* 0x0000000225020227 */ /* 0x001fca00078e00ff */
[----:B---3--:R-:W-:Y:S01]  /*1a280*/  @P0 SHF.R.U32.HI R0, RZ, R3, R2 ;  /* 0x00000003ff000219 */ /* 0x008fe20000011602 */
[----:B------:R-:W-:Y:S01]  /*1a290*/  IMAD.WIDE.U32 R2, R5, UR4, RZ ;  /* 0x0000000405027c25 */ /* 0x000fe2000f8e00ff */
[----:B------:R-:W-:-:S03]  /*1a2a0*/  ULDC.64 UR4, c[0x0][0x2d8] ;  /* 0x0000b60000047ab9 */ /* 0x000fc60000000a00 */
[----:B------:R-:W-:Y:S02]  /*1a2b0*/  IMAD.IADD R3, R3, 0x1, R4 ;  /* 0x0000000103037824 */ /* 0x000fe400078e0204 */
[----:B------:R-:W-:-:S04]  /*1a2c0*/  IMAD.WIDE.U32 R2, R17, UR4, R2 ;  /* 0x0000000411027c25 */ /* 0x000fc8000f8e0002 */
[----:B------:R-:W-:Y:S01]  /*1a2d0*/  IMAD R3, R17, UR5, R3 ;  /* 0x0000000511037c24 */ /* 0x000fe2000f8e0203 */
[----:B------:R-:W-:Y:S02]  /*1a2e0*/  ULDC.64 UR4, c[0x0][0x2e0] ;  /* 0x0000b80000047ab9 */ /* 0x000fe40000000a00 */
[----:B------:R-:W-:Y:S01]  /*1a2f0*/  IMAD R4, R21, UR4, RZ ;  /* 0x0000000415047c24 */ /* 0x000fe2000f8e02ff */
[----:B------:R-:W0:Y:S02]  /*1a300*/  S2R R7, SR_TID.X ;  /* 0x0000000000077919 */ /* 0x000e240000002100 */
[----:B0-----:R-:W-:-:S05]  /*1a310*/  IMAD.SHL.U32 R7, R7, 0x8, RZ ;  /* 0x0000000807077824 */ /* 0x001fca00078e00ff */
[----:B------:R-:W-:Y:S01]  /*1a320*/  LOP3.LUT R7, R7, 0x38, RZ, 0xc0, !PT ;  /* 0x0000003807077812 */ /* 0x000fe200078ec0ff */
[C---:B--2---:R-:W-:Y:S02]  /*1a330*/  IMAD R4, R20.reuse, UR5, R4 ;  /* 0x0000000514047c24 */ /* 0x044fe4000f8e0204 */
[----:B------:R-:W-:Y:S01]  /*1a340*/  IMAD.WIDE.U32 R2, R20, UR4, R2 ;  /* 0x0000000414027c25 */ /* 0x000fe2000f8e0002 */
        /* <DEDUP_REMOVED lines=26> */
[----:B-----5:R-:W-:Y:S02]  /*1a4f0*/  IMAD R3, R9, R6, RZ ;  /* 0x0000000609037224 */ /* 0x020fe400078e02ff */
[----:B------:R-:W-:Y:S01]  /*1a500*/  IMAD R25, R25, 0x40, R8 ;  /* 0x0000004019197824 */ /* 0x000fe200078e0208 */
[----:B------:R-:W1:Y:S03]  /*1a510*/  SHFL.IDX PT, R5, R2, RZ, 0x181f ;  /* 0x00181fff02057589 */ /* 0x000e6600000e0000 */
[C---:B------:R-:W-:Y:S01]  /*1a520*/  VIADD R6, R25.reuse, 0x10 ;  /* 0x0000001019067836 */ /* 0x040fe20000000000 */
[C---:B------:R-:W-:Y:S01]  /*1a530*/  ISETP.GE.AND P0, PT, R25.reuse, R3, PT ;  /* 0x000000031900720c */ /* 0x040fe20003f06270 */
[----:B------:R-:W-:-:S03]  /*1a540*/  VIADD R8, R25, 0x20 ;  /* 0x0000002019087836 */ /* 0x000fc60000000000 */
[----:B------:R-:W-:Y:S04]  /*1a550*/  STL [R1+0x18], R6 ;  /* 0x0000180601007387 */ /* 0x000fe80000100800 */
[----:B------:R-:W-:Y:S05]  /*1a560*/  STL [R1+0x1c], R8 ;  /* 0x00001c0801007387 */ /* 0x000fea0000100800 */
[----:B0-----:R-:W-:-:S05]  /*1a570*/  @!P0 LEA R4, P2, R7, R4, 0x1 ;  /* 0x0000000407048211 */ /* 0x001fca00078408ff */
[----:B-1----:R-:W-:-:S05]  /*1a580*/  @!P0 IMAD.X R5, RZ, RZ, R5, P2 ;  /* 0x000000ffff058224 */ /* 0x002fca00010e0605 */
[----:B------:R-:W-:Y:S01]  /*1a590*/  @!PT LDS RZ, [RZ] ;  /* 0x00000000fffff984 */ /* 0x000fe20000000800 */
[----:B------:R0:W-:Y:S01]  /*1a5a0*/  @!P0 LDGSTS.E.BYPASS.LTC128B.128 [R23+0x20400], desc[UR42][R4.64], !P1 ;  /* 0x2040000004178fae */ /* 0x0001e2000c901d6a */
[----:B------:R-:W-:-:S03]  /*1a5b0*/  ISETP.GE.AND P0, PT, R6, R3, PT ;  /* 0x000000030600720c */ /* 0x000fc60003f06270 */
[----:B------:R-:W-:Y:S04]  /*1a5c0*/  SHFL.IDX PT, R6, R2, 0x2, 0x181f ;  /* 0x00581f0002067f89 */ /* 0x000fe800000e0000 */
[----:B0-----:R-:W0:Y:S04]  /*1a5d0*/  SHFL.IDX PT, R5, R0, 0x1, 0x181f ;  /* 0x00381f0000057f89 */ /* 0x001e2800000e0000 */
[----:B------:R-:W1:Y:S02]  /*1a5e0*/  SHFL.IDX PT, R4, R2, 0x1, 0x181f ;  /* 0x00381f0002047f89 */ /* 0x000e6400000e0000 */
[----:B0-----:R-:W-:-:S05]  /*1a5f0*/  @!P0 LEA R5, P2, R7, R5, 0x1 ;  /* 0x0000000507058211 */ /* 0x001fca00078408ff */
[----:B-1----:R-:W-:-:S05]  /*1a600*/  @!P0 IMAD.X R4, RZ, RZ, R4, P2 ;  /* 0x000000ffff048224 */ /* 0x002fca00010e0604 */
[----:B------:R-:W-:-:S04]  /*1a610*/  @!P0 LOP3.LUT R5, R5, R4, RZ, 0x3c, !PT ;  /* 0x0000000405058212 */ /* 0x000fc800078e3cff */
[----:B------:R-:W-:-:S04]  /*1a620*/  @!P0 LOP3.LUT R4, R5, R4, RZ, 0x3c, !PT ;  /* 0x0000000405048212 */ /* 0x000fc800078e3cff */
[----:B------:R-:W-:-:S05]  /*1a630*/  @!P0 LOP3.LUT R5, R5, R4, RZ, 0x3c, !PT ;  /* 0x0000000405058212 */ /* 0x000fca00078e3cff */
[----:B------:R0:W-:Y:S01]  /*1a640*/  @!P0 LDGSTS.E.BYPASS.LTC128B.128 [R23+0x20c00], desc[UR42][R4.64], !P1 ;  /* 0x20c0000004178fae */ /* 0x0001e2000c901d6a */
[----:B------:R-:W-:-:S03]  /*1a650*/  ISETP.GE.AND P0, PT, R8, R3, PT ;  /* 0x000000030800720c */ /* 0x000fc60003f06270 */
[----:B0-----:R-:W0:Y:S04]  /*1a660*/  SHFL.IDX PT, R4, R0, 0x2, 0x181f ;  /* 0x00581f0000047f89 */ /* 0x001e2800000e0000 */
[----:B------:R-:W1:Y:S06]  /*1a670*/  SHFL.IDX PT, R0, R0, 0x3, 0x181f ;  /* 0x00781f0000007f89 */ /* 0x000e6c00000e0000 */
[----:B0-----:R-:W-:-:S05]  /*1a680*/  @!P0 LEA R5, P2, R7, R4, 0x1 ;  /* 0x0000000407058211 */ /* 0x001fca00078408ff */
[----:B------:R-:W-:-:S05]  /*1a690*/  @!P0 IMAD.X R4, RZ, RZ, R6, P2 ;  /* 0x000000ffff048224 */ /* 0x000fca00010e0606 */
[----:B------:R-:W-:-:S04]  /*1a6a0*/  @!P0 LOP3.LUT R5, R5, R4, RZ, 0x3c, !PT ;  /* 0x0000000405058212 */ /* 0x000fc800078e3cff */
[----:B------:R-:W-:-:S04]  /*1a6b0*/  @!P0 LOP3.LUT R4, R5, R4, RZ, 0x3c, !PT ;  /* 0x0000000405048212 */ /* 0x000fc800078e3cff */
[----:B------:R-:W-:-:S05]  /*1a6c0*/  @!P0 LOP3.LUT R5, R5, R4, RZ, 0x3c, !PT ;  /* 0x0000000405058212 */ /* 0x000fca00078e3cff */
[----:B------:R0:W-:Y:S04]  /*1a6d0*/  @!P0 LDGSTS.E.BYPASS.LTC128B.128 [R23+0x21400], desc[UR42][R4.64], !P1 ;  /* 0x2140000004178fae */ /* 0x0001e8000c901d6a */
[----:B01----:R0:W2:Y:S02]  /*1a6e0*/  SHFL.IDX PT, R4, R2, 0x3, 0x181f ;  /* 0x00781f0002047f89 */ /* 0x0030a400000e0000 */
.L_x_1578:
[----:B0-----:R-:W-:-:S05]  /*1a6f0*/  VIADD R2, R25, 0x30 ;  /* 0x0000003019027836 */ /* 0x001fca0000000000 */
[----:B------:R-:W-:Y:S01]  /*1a700*/  ISETP.GE.AND P0, PT, R2, R3, PT ;  /* 0x000000030200720c */ /* 0x000fe20003f06270 */
[----:B------:R0:W-:-:S12]  /*1a710*/  STL [R1+0x2c], R2 ;  /* 0x00002c0201007387 */ /* 0x0001d80000100800 */
[----:B0-----:R-:W-:-:S05]  /*1a720*/  @!P0 LEA R2, P2, R7, R0, 0x1 ;  /* 0x0000000007028211 */ /* 0x001fca00078408ff */
[----:B--2---:R-:W-:-:S05]  /*1a730*/  @!P0 IMAD.X R3, RZ, RZ, R4, P2 ;  /* 0x000000ffff038224 */ /* 0x004fca00010e0604 */
[----:B------:R-:W-:Y:S01]  /*1a740*/  @!PT LDS RZ, [RZ] ;  /* 0x00000000fffff984 */ /* 0x000fe20000000800 */
[----:B------:R-:W-:Y:S01]  /*1a750*/  @!PT LDS RZ, [RZ] ;  /* 0x00000000fffff984 */ /* 0x000fe20000000800 */
[----:B------:R-:W-:Y:S01]  /*1a760*/  @!PT LDS RZ, [RZ] ;  /* 0x00000000fffff984 */ /* 0x000fe20000000800 */
[----:B------:R0:W-:Y:S01]  /*1a770*/  @!P0 LDGSTS.E.BYPASS.LTC128B.128 [R23+0x21c00], desc[UR42][R2.64], !P1 ;  /* 0x21c0000002178fae */ /* 0x0001e2000c901d6a */
[----:B------:R-:W-:Y:S01]  /*1a780*/  PLOP3.LUT P0, PT, PT, PT, PT, 0x80, 0x0 ;  /* 0x000000000000781c */ /* 0x000fe20003f0f070 */
[----:B------:R-:W-:-:S12]  /*1a790*/  NOP ;  /* 0x0000000000007918 */ /* 0x000fd80000000000 */
.L_x_1460:
        /* <DEDUP_REMOVED lines=28> */
.L_x_1462:
[----:B------:R-:W-:Y:S05]  /*1a960*/  BSYNC B6 ;  /* 0x0000000000067941 */ /* 0x000fea0003800000 */
.L_x_1461:
[----:B------:R-:W2:Y:S01]  /*1a970*/  LDL.LU R0, [R1+0x20] ;  /* 0x0000200001007983 */ /* 0x000ea20000300800 */
[----:B------:R-:W1:Y:S01]  /*1a980*/  LDC R7, c[0x0][0x448] ;  /* 0x00011200ff077b82 */ /* 0x000e620000000800 */
[----:B------:R-:W-:Y:S02]  /*1a990*/  ULDC.64 UR4, c[0x0][0x398] ;  /* 0x0000e60000047ab9 */ /* 0x000fe40000000a00 */
[----:B0-----:R-:W3:Y:S04]  /*1a9a0*/  LDL.LU R2, [R1] ;  /* 0x0000000001027983 */ /* 0x001ee80000300800 */
[----:B------:R-:W4:Y:S04]  /*1a9b0*/  LDL.LU R21, [R1+0x24] ;  /* 0x0000240001157983 */ /* 0x000f280000300800 */
[----:B------:R-:W5:Y:S01]  /*1a9c0*/  LDL.LU R20, [R1+0xc] ;  /* 0x00000c0001147983 */ /* 0x000f620000300800 */
[----:B------:R-:W-:Y:S01]  /*1a9d0*/  IMAD.MOV.U32 R4, RZ, RZ, R37 ;  /* 0x000000ffff047224 */ /* 0x000fe200078e0025 */
[----:B------:R-:W-:Y:S01]  /*1a9e0*/  LOP3.LUT R16, R16, 0xfffffbff, RZ, 0xc0, !PT ;  /* 0xfffffbff10107812 */ /* 0x000fe200078ec0ff */
[----:B------:R-:W0:Y:S01]  /*1a9f0*/  S2R R9, SR_TID.X ;  /* 0x0000000000097919 */ /* 0x000e220000002100 */
[----:B-1----:R-:W-:-:S13]  /*1aa00*/  ISETP.NE.AND P0, PT, R7, 0x1, PT ;  /* 0x000000010700780c */ /* 0x002fda0003f05270 */
[----:B------:R-:W1:Y:S01]  /*1aa10*/  @P0 LDC R5, c[0x0][0x450] ;  /* 0x00011400ff050b82 */ /* 0x000e620000000800 */
[----:B0-----:R-:W-:-:S05]  /*1aa20*/  IMAD.SHL.U32 R9, R9, 0x8, RZ ;  /* 0x0000000809097824 */ /* 0x001fca00078e00ff */
[----:B------:R-:W-:-:S04]  /*1aa30*/  LOP3.LUT R9, R9, 0x38, RZ, 0xc0, !PT ;  /* 0x0000003809097812 */ /* 0x000fc800078ec0ff */
[----:B------:R-:W-:Y:S01]  /*1aa40*/  LOP3.LUT R9, R9, 0xc0, RZ, 0xfc, !PT ;  /* 0x000000c009097812 */ /* 0x000fe200078efcff */
[----:B--2---:R-:W-:-:S04]  /*1aa50*/  IMAD R0, R0, UR4, RZ ;  /* 0x0000000400007c24 */ /* 0x004fc8000f8e02ff */
[C---:B---3--:R-:W-:Y:S02]  /*1aa60*/  IMAD R0, R2.reuse, UR5, R0 ;  /* 0x0000000502007c24 */ /* 0x048fe4000f8e0200 */
[----:B------:R-:W-:Y:S01]  /*1aa70*/  IMAD.WIDE.U32 R2, R2, UR4, RZ ;  /* 0x0000000402027c25 */ /* 0x000fe2000f8e00ff */
[----:B------:R-:W-:-:S03]  /*1aa80*/  ULDC.64 UR4, c[0x0][0x3d8] ;  /* 0x0000f60000047ab9 */ /* 0x000fc60000000a00 */
[----:B------:R-:W-:Y:S02]  /*1aa90*/  IMAD.IADD R3, R3, 0x1, R0 ;  /* 0x0000000103037824 */ /* 0x000fe400078e0200 */
[----:B------:R-:W-:-:S04]  /*1aaa0*/  IMAD.WIDE.U32 R2, R17, UR4, R2 ;  /* 0x0000000411027c25 */ /* 0x000fc8000f8e0002 */
[----:B------:R-:W-:Y:S01]  /*1aab0*/  IMAD R3, R17, UR5, R3 ;  /* 0x0000000511037c24 */ /* 0x000fe2000f8e0203 */
[----:B------:R-:W-:Y:S02]  /*1aac0*/  ULDC.64 UR4, c[0x0][0x3e0] ;  /* 0x0000f80000047ab9 */ /* 0x000fe40000000a00 */
[----:B----4-:R-:W-:Y:S02]  /*1aad0*/  IMAD R0, R21, UR4, RZ ;  /* 0x0000000415007c24 */ /* 0x010fe4000f8e02ff */
[C---:B-----5:R-:W-:Y:S01]  /*1aae0*/  IMAD.WIDE.U32 R2, R20.reuse, UR4, R2 ;  /* 0x0000000414027c25 */ /* 0x060fe2000f8e0002 */
[----:B------:R-:W0:Y:S03]  /*1aaf0*/  S2R R21, SR_TID.X ;  /* 0x0000000000157919 */ /* 0x000e260000002100 */
[----:B------:R-:W-:Y:S01]  /*1ab00*/  IMAD R0, R20, UR5, R0 ;  /* 0x0000000514007c24 */ /* 0x000fe2000f8e0200 */
[----:B------:R-:W-:Y:S01]  /*1ab10*/  ULDC.64 UR4, c[0x0][0x3d0] ;  /* 0x0000f40000047ab9 */ /* 0x000fe20000000a00 */
[----:B------:R-:W2:Y:S02]  /*1ab20*/  S2R R20, SR_TID.X ;  /* 0x0000000000147919 */ /* 0x000ea40000002100 */
[----:B------:R-:W-:-:S02]  /*1ab30*/  IMAD.IADD R3, R3, 0x1, R0 ;  /* 0x0000000103037824 */ /* 0x000fc400078e0200 */
[----:B------:R-:W3:Y:S01]  /*1ab40*/  @P0 LDC R0, c[0x0][0x44c] ;  /* 0x00011300ff000b82 */ /* 0x000ee20000000800 */
[----:B0-----:R-:W-:Y:S02]  /*1ab50*/  IMAD.SHL.U32 R21, R21, 0x8, RZ ;  /* 0x0000000815157824 */ /* 0x001fe400078e00ff */
[----:B---3--:R-:W-:-:S03]  /*1ab60*/  @P0 IMAD.HI.U32 R0, R37, R0, RZ ;  /* 0x0000000025000227 */ /* 0x008fc600078e00ff */
[----:B------:R-:W-:Y:S01]  /*1ab70*/  LOP3.LUT R21, R21, 0x38, RZ, 0xc0, !PT ;  /* 0x0000003815157812 */ /* 0x000fe200078ec0ff */
[----:B--2---:R-:W-:Y:S01]  /*1ab80*/  IMAD.SHL.U32 R20, R20, 0x8, RZ ;  /* 0x0000000814147824 */ /* 0x004fe200078e00ff */
[----:B-1----:R-:W-:Y:S02]  /*1ab90*/  @P0 SHF.R.U32.HI R4, RZ, R5, R0 ;  /* 0x00000005ff040219 */ /* 0x002fe40000011600 */
[----:B------:R-:W-:Y:S02]  /*1aba0*/  LOP3.LUT R8, R21, 0x80, RZ, 0xfc, !PT ;  /* 0x0000008015087812 */ /* 0x000fe400078efcff */
[--C-:B------:R-:W-:Y:S01]  /*1abb0*/  SHF.R.S32.HI R5, RZ, 0x1f, R4.reuse ;  /* 0x0000001fff057819 */ /* 0x100fe20000011404 */
[----:B------:R-:W-:Y:S01]  /*1abc0*/  IMAD.MOV R0, RZ, RZ, -R4 ;  /* 0x000000ffff007224 */ /* 0x000fe200078e0a04 */
[----:B------:R-:W0:Y:S01]  /*1abd0*/  S2R R21, SR_TID.X ;  /* 0x0000000000157919 */ /* 0x000e220000002100 */
[----:B------:R-:W-:Y:S01]  /*1abe0*/  IMAD.WIDE.U32 R2, R4, UR4, R2 ;  /* 0x0000000404027c25 */ /* 0x000fe2000f8e0002 */
[----:B------:R-:W-:-:S03]  /*1abf0*/  LOP3.LUT R20, R20, 0x38, RZ, 0xc0, !PT ;  /* 0x0000003814147812 */ /* 0x000fc600078ec0ff */
[----:B------:R-:W-:Y:S02]  /*1ac00*/  IMAD R0, R7, R0, R37 ;  /* 0x0000000007007224 */ /* 0x000fe400078e0225 */
        /* <DEDUP_REMOVED lines=14> */
[----:B0-----:R-:W-:Y:S01]  /*1acf0*/  IMAD.SHL.U32 R21, R21, 0x8, RZ ;  /* 0x0000000815157824 */ /* 0x001fe200078e00ff */
[----:B------:R-:W-:-:S02]  /*1ad00*/  ISETP.GE.AND P0, PT, R8, UR4, PT ;  /* 0x0000000408007c0c */ /* 0x000fc4000bf06270 */
[----:B------:R-:W0:Y:S01]  /*1ad10*/  S2R R8, SR_TID.X ;  /* 0x0000000000087919 */ /* 0x000e220000002100 */
[----:B------:R-:W-:Y:S02]  /*1ad20*/  SEL R2, RZ, 0x1, P1 ;  /* 0x00000001ff027807 */ /* 0x000fe40000800000 */
[----:B------:R-:W-:Y:S02]  /*1ad30*/  LOP3.LUT R21, R21, 0x38, RZ, 0xc0, !PT ;  /* 0x0000003815157812 */ /* 0x000fe400078ec0ff */
[----:B------:R-:W-:Y:S02]  /*1ad40*/  SEL R3, RZ, 0x4, P0 ;  /* 0x00000004ff037807 */ /* 0x000fe40000000000 */
[----:B------:R-:W-:Y:S02]  /*1ad50*/  @P1 LOP3.LUT R16, R16, 0x400, RZ, 0xfc, !PT ;  /* 0x0000040010101812 */ /* 0x000fe400078efcff */
[----:B------:R-:W-:Y:S02]  /*1ad60*/  ISETP.GE.AND P5, PT, R9, UR4, PT ;  /* 0x0000000409007c0c */ /* 0x000fe4000bfa6270 */
[----:B------:R-:W-:-:S04]  /*1ad70*/  LOP3.LUT R16, R16, 0xfffffeff, RZ, 0xc0, !PT ;  /* 0xfffffeff10107812 */ /* 0x000fc800078ec0ff */
[----:B------:R-:W-:-:S04]  /*1ad80*/  @P0 LOP3.LUT R16, R16, 0x100, RZ, 0xfc, !PT ;  /* 0x0000010010100812 */ /* 0x000fc800078efcff */
[----:B------:R-:W-:Y:S01]  /*1ad90*/  LOP3.LUT R16, R16, 0xfffffdff, RZ, 0xc0, !PT ;  /* 0xfffffdff10107812 */ /* 0x000fe200078ec0ff */
[----:B0-----:R-:W-:-:S05]  /*1ada0*/  IMAD.SHL.U32 R8, R8, 0x8, RZ ;  /* 0x0000000808087824 */ /* 0x001fca00078e00ff */
[----:B------:R-:W-:-:S04]  /*1adb0*/  LOP3.LUT R8, R8, 0x38, RZ, 0xc0, !PT ;  /* 0x0000003808087812 */ /* 0x000fc800078ec0ff */
[----:B------:R-:W-:-:S04]  /*1adc0*/  LOP3.LUT R8, R8, 0x40, RZ, 0xfc, !PT ;  /* 0x0000004008087812 */ /* 0x000fc800078efcff */
[----:B------:R-:W-:Y:S02]  /*1add0*/  ISETP.GE.AND P0, PT, R8, UR4, PT ;  /* 0x0000000408007c0c */ /* 0x000fe4000bf06270 */
[----:B------:R-:W-:Y:S02]  /*1ade0*/  LOP3.LUT R8, R21, 0x100, RZ, 0xfc, !PT ;  /* 0x0000010015087812 */ /* 0x000fe400078efcff */
[----:B------:R-:W0:Y:S01]  /*1adf0*/  S2R R21, SR_TID.X ;  /* 0x0000000000157919 */ /* 0x000e220000002100 */
[----:B------:R-:W-:Y:S02]  /*1ae00*/  SEL R4, RZ, 0x2, P0 ;  /* 0x00000002ff047807 */ /* 0x000fe40000000000 */
[----:B------:R-:W-:Y:S02]  /*1ae10*/  ISETP.GE.AND P4, PT, R8, UR4, PT ;  /* 0x0000000408007c0c */ /* 0x000fe4000bf86270 */
[----:B------:R-:W1:Y:S01]  /*1ae20*/  S2R R8, SR_TID.X ;  /* 0x0000000000087919 */ /* 0x000e620000002100 */
[----:B------:R-:W-:-:S02]  /*1ae30*/  IADD3 R2, R3, R4, R2 ;  /* 0x0000000403027210 */ /* 0x000fc40007ffe002 */
[----:B------:R-:W-:Y:S02]  /*1ae40*/  SEL R3, RZ, 0x10, P4 ;  /* 0x00000010ff037807 */ /* 0x000fe40002000000 */
[----:B------:R-:W-:Y:S02]  /*1ae50*/  @P0 LOP3.LUT R16, R16, 0x200, RZ, 0xfc, !PT ;  /* 0x0000020010100812 */ /* 0x000fe400078efcff */
[----:B------:R-:W-:-:S04]  /*1ae60*/  SEL R4, RZ, 0x8, P5 ;  /* 0x00000008ff047807 */ /* 0x000fc80002800000 */
[----:B------:R-:W-:Y:S01]  /*1ae70*/  IADD3 R4, R3, R2, R4 ;  /* 0x0000000203047210 */ /* 0x000fe20007ffe004 */
[----:B0-----:R-:W-:Y:S02]  /*1ae80*/  IMAD.SHL.U32 R21, R21, 0x8, RZ ;  /* 0x0000000815157824 */ /* 0x001fe400078e00ff */
[----:B-1----:R-:W-:-:S03]  /*1ae90*/  IMAD.SHL.U32 R8, R8, 0x8, RZ ;  /* 0x0000000808087824 */ /* 0x002fc600078e00ff */
[----:B------:R-:W-:Y:S02]  /*1aea0*/  LOP3.LUT R21, R21, 0x38, RZ, 0xc0, !PT ;  /* 0x0000003815157812 */ /* 0x000fe400078ec0ff */
[----:B------:R-:W-:Y:S02]  /*1aeb0*/  LOP3.LUT R8, R8, 0x38, RZ, 0xc0, !PT ;  /* 0x0000003808087812 */ /* 0x000fe400078ec0ff */
[----:B------:R-:W-:Y:S02]  /*1aec0*/  LOP3.LUT R9, R21, 0x140, RZ, 0xfc, !PT ;  /* 0x0000014015097812 */ /* 0x000fe400078efcff */
[----:B------:R-:W-:Y:S02]  /*1aed0*/  LOP3.LUT R8, R8, 0x180, RZ, 0xfc, !PT ;  /* 0x0000018008087812 */ /* 0x000fe400078efcff */
[----:B------:R-:W-:Y:S02]  /*1aee0*/  ISETP.GE.AND P3, PT, R9, UR4, PT ;  /* 0x0000000409007c0c */ /* 0x000fe4000bf66270 */
[----:B------:R-:W-:-:S02]  /*1aef0*/  ISETP.GE.AND P0, PT, R8, UR4, PT ;  /* 0x0000000408007c0c */ /* 0x000fc4000bf06270 */
[----:B------:R-:W-:Y:S02]  /*1af00*/  LOP3.LUT R8, R21, 0x1c0, RZ, 0xfc, !PT ;  /* 0x000001c015087812 */ /* 0x000fe400078efcff */
[----:B------:R-:W-:Y:S02]  /*1af10*/  SEL R2, RZ, 0x40, P0 ;  /* 0x00000040ff027807 */ /* 0x000fe40000000000 */
[----:B------:R-:W-:Y:S02]  /*1af20*/  SEL R3, RZ, 0x20, P3 ;  /* 0x00000020ff037807 */ /* 0x000fe40001800000 */
[----:B------:R-:W-:Y:S01]  /*1af30*/  ISETP.GE.AND P0, PT, R8, UR4, PT ;  /* 0x0000000408007c0c */ /* 0x000fe2000bf06270 */
[----:B------:R-:W-:Y:S01]  /*1af40*/  UMOV UR4, 0xffffffff ;  /* 0xffffffff00047882 */ /* 0x000fe20000000000 */
[----:B------:R-:W-:Y:S02]  /*1af50*/  IADD3 R4, R2, R4, R3 ;  /* 0x0000000402047210 */ /* 0x000fe40007ffe003 */
[----:B------:R-:W-:-:S05]  /*1af60*/  SEL R5, RZ, 0x80, P0 ;  /* 0x00000080ff057807 */ /* 0x000fca0000000000 */
[----:B------:R-:W-:Y:S01]  /*1af70*/  IMAD.IADD R5, R4, 0x1, R5 ;  /* 0x0000000104057824 */ /* 0x000fe200078e0205 */
[----:B------:R-:W-:Y:S06]  /*1af80*/  BRA.DIV UR4, `(.L_x_1463) ;  /* 0x0000004e04007947 */ /* 0x000fec000b800000 */
[----:B------:R-:W2:Y:S04]  /*1af90*/  LDL.LU R3, [R1+0x14] ;  /* 0x0000140001037983 */ /* 0x000ea80000300800 */
[----:B------:R-:W3:Y:S04]  /*1afa0*/  LDL.LU R2, [R1+0x1c] ;  /* 0x00001c0001027983 */ /* 0x000ee80000300800 */
[----:B------:R-:W4:Y:S01]  /*1afb0*/  LDL.LU R8, [R1+0x18] ;  /* 0x0000180001087983 */ /* 0x000f220000300800 */
[----:B------:R-:W-:-:S03]  /*1afc0*/  LOP3.LUT R16, R16, 0xffbfffff, RZ, 0xc0, !PT ;  /* 0xffbfffff10107812 */ /* 0x000fc600078ec0ff */
[----:B------:R-:W-:Y:S01]  /*1afd0*/  SHFL.IDX PT, R14, R0, 0x2, 0x181f ;  /* 0x00581f00000e7f89 */ /* 0x000fe200000e0000 */
[----:B------:R-:W-:-:S04]  /*1afe0*/  @P4 LOP3.LUT R16, R16, 0x400000, RZ, 0xfc, !PT ;  /* 0x0040000010104812 */ /* 0x000fc800078efcff */
[C---:B------:R-:W-:Y:S02]  /*1aff0*/  LOP3.LUT P4, RZ, R16.reuse, 0x400, RZ, 0xc0, !PT ;  /* 0x0000040010ff7812 */ /* 0x040fe4000788c0ff */
[----:B------:R-:W-:-:S04]  /*1b000*/  LOP3.LUT R16, R16, 0xffdfffff, RZ, 0xc0, !PT ;  /* 0xffdfffff10107812 */ /* 0x000fc800078ec0ff */
[----:B------:R-:W-:-:S04]  /*1b010*/  @P3 LOP3.LUT R16, R16, 0x200000, RZ, 0xfc, !PT ;  /* 0x0020000010103812 */ /* 0x000fc800078efcff */
[----:B------:R-:W-:Y:S01]  /*1b020*/  LOP3.LUT P3, RZ, R16, 0x200, RZ, 0xc0, !PT ;  /* 0x0000020010ff7812 */ /* 0x000fe2000786c0ff */
[----:B--2---:R-:W-:Y:S02]  /*1b030*/  IMAD R7, R3, R7, RZ ;  /* 0x0000000703077224 */ /* 0x004fe400078e02ff */
[----:B------:R-:W0:Y:S01]  /*1b040*/  SHFL.IDX PT, R3, R0, RZ, 0x181f ;  /* 0x00181fff00037589 */ /* 0x000e2200000e0000 */
[----:B---3--:R-:W-:Y:S02]  /*1b050*/  IMAD.MOV.U32 R9, RZ, RZ, R2 ;  /* 0x000000ffff097224 */ /* 0x008fe400078e0002 */
[----:B------:R-:W-:-:S13]  /*1b060*/  ISETP.GE.AND P0, PT, R25, R7, PT ;  /* 0x000000071900720c */ /* 0x000fda0003f06270 */
[----:B------:R-:W-:-:S04]  /*1b070*/  @!P0 LOP3.LUT R2, R4, 0x40, RZ, 0xc0, !PT ;  /* 0x0000004004028812 */ /* 0x000fc800078ec0ff */
[----:B------:R-:W-:-:S04]  /*1b080*/  @!P0 SHF.R.U32.HI R2, RZ, 0x2, R2 ;  /* 0x00000002ff028819 */ /* 0x000fc80000011602 */
[----:B------:R-:W-:Y:S02]  /*1b090*/  @!P0 ISETP.NE.U32.AND P2, PT, R2, RZ, PT ;  /* 0x000000ff0200820c */ /* 0x000fe40003f45070 */
[----:B------:R-:W-:Y:S02]  /*1b0a0*/  @!P0 LOP3.LUT R2, R5, 0x80, RZ, 0xc0, !PT ;  /* 0x0000008005028812 */ /* 0x000fe400078ec0ff */
[----:B0-----:R-:W-:Y:S02]  /*1b0b0*/  @!P0 LEA R3, P6, R20, R3, 0x1 ;  /* 0x0000000314038211 */ /* 0x001fe400078c08ff */
[----:B------:R-:W-:-:S04]  /*1b0c0*/  @!P0 SHF.R.U32.HI R2, RZ, 0x3, R2 ;  /* 0x00000003ff028819 */ /* 0x000fc80000011602 */
[----:B------:R-:W-:Y:S02]  /*1b0d0*/  @!P0 ISETP.NE.U32.AND P1, PT, R2, RZ, PT ;  /* 0x000000ff0200820c */ /* 0x000fe40003f25070 */
[----:B------:R-:W0:Y:S02]  /*1b0e0*/  SHFL.IDX PT, R2, R6, RZ, 0x181f ;  /* 0x00181fff06027589 */ /* 0x000e2400000e0000 */
[----:B0-----:R-:W-:Y:S01]  /*1b0f0*/  @!P0 IMAD.X R2, RZ, RZ, R2, P6 ;  /* 0x000000ffff028224 */ /* 0x001fe200030e0602 */
[----:B------:R-:W-:-:S04]  /*1b100*/  LOP3.LUT P6, RZ, R16, 0x100, RZ, 0xc0, !PT ;  /* 0x0000010010ff7812 */ /* 0x000fc800078cc0ff */
[----:B------:R-:W-:-:S04]  /*1b110*/  @!P0 LOP3.LUT R3, R3, R2, RZ, 0x3c, !PT ;  /* 0x0000000203038212 */ /* 0x000fc800078e3cff */
[----:B------:R-:W-:-:S04]  /*1b120*/  @!P0 LOP3.LUT R2, R3, R2, RZ, 0x3c, !PT ;  /* 0x0000000203028212 */ /* 0x000fc800078e3cff */
[----:B------:R-:W-:-:S05]  /*1b130*/  @!P0 LOP3.LUT R3, R3, R2, RZ, 0x3c, !PT ;  /* 0x0000000203038212 */ /* 0x000fca00078e3cff */
[----:B------:R-:W-:Y:S01]  /*1b140*/  @!P0 LDGSTS.E.BYPASS.LTC128B.128 [R23+0x26400], desc[UR42][R2.64], !P4 ;  /* 0x2640000002178fae */ /* 0x000fe2000e101d6a */
[----:B------:R-:W-:-:S03]  /*1b150*/  LOP3.LUT P4, RZ, R16, 0x400000, RZ, 0xc0, !PT ;  /* 0x0040000010ff7812 */ /* 0x000fc6000788c0ff */
[----:B------:R-:W-:Y:S01]  /*1b160*/  @!P0 LDGSTS.E.BYPASS.LTC128B.128 [R23+0x28400], desc[UR42][R2.64+0x80], !P3 ;  /* 0x2840008002178fae */ /* 0x000fe2000d901d6a */
[C---:B------:R-:W-:Y:S02]  /*1b170*/  LOP3.LUT P3, RZ, R16.reuse, 0x200000, RZ, 0xc0, !PT ;  /* 0x0020000010ff7812 */ /* 0x040fe4000786c0ff */
[----:B------:R-:W-:Y:S01]  /*1b180*/  LOP3.LUT R16, R16, 0xffefffff, RZ, 0xc0, !PT ;  /* 0xffefffff10107812 */ /* 0x000fe200078ec0ff */
[----:B------:R-:W-:Y:S03]  /*1b190*/  @!P0 LDGSTS.E.BYPASS.LTC128B.128 [R23+0x2a400], desc[UR42][R2.64+0x100], !P6 ;  /* 0x2a40010002178fae */ /* 0x000fe6000f101d6a */
[----:B------:R-:W-:Y:S01]  /*1b1a0*/  @P6 LOP3.LUT R16, R16, 0x100000, RZ, 0xfc, !PT ;  /* 0x0010000010106812 */ /* 0x000fe200078efcff */
[----:B------:R-:W-:Y:S03]  /*1b1b0*/  @!P0 LDGSTS.E.BYPASS.LTC128B.128 [R23+0x2c400], desc[UR42][R2.64+0x180], !P5 ;  /* 0x2c40018002178fae */ /* 0x000fe6000e901d6a */
[C---:B------:R-:W-:Y:S01]  /*1b1c0*/  LOP3.LUT P6, RZ, R16.reuse, 0x400, RZ, 0xc0, !PT ;  /* 0x0000040010ff7812 */ /* 0x040fe200078cc0ff */
[----:B------:R-:W-:Y:S01]  /*1b1d0*/  @!P0 LDGSTS.E.BYPASS.LTC128B.128 [R23+0x2e400], desc[UR42][R2.64+0x200], !P4 ;  /* 0x2e40020002178fae */ /* 0x000fe2000e101d6a */
[----:B------:R-:W-:-:S03]  /*1b1e0*/  LOP3.LUT R16, R16, 0xffffbfff, RZ, 0xc0, !PT ;  /* 0xffffbfff10107812 */ /* 0x000fc600078ec0ff */
[----:B------:R-:W-:Y:S04]  /*1b1f0*/  @!P0 LDGSTS.E.BYPASS.LTC128B.128 [R23+0x30400], desc[UR42][R2.64+0x280], !P3 ;  /* 0x3040028002178fae */ /* 0x000fe8000d901d6a */
[----:B------:R-:W-:Y:S04]  /*1b200*/  @!P0 LDGSTS.E.BYPASS.LTC128B.128 [R23+0x32400], desc[UR42][R2.64+0x300], P2 ;  /* 0x3240030002178fae */ /* 0x000fe80009101d6a */
[----:B------:R0:W-:Y:S01]  /*1b210*/  @!P0 LDGSTS.E.BYPASS.LTC128B.128 [R23+0x34400], desc[UR42][R2.64+0x380], P1 ;  /* 0x3440038002178fae */ /* 0x0001e20008901d6a */
[----:B----4-:R-:W-:-:S03]  /*1b220*/  ISETP.GE.AND P0, PT, R8, R7, PT ;  /* 0x000000070800720c */ /* 0x010fc60003f06270 */
[----:B------:R-:W-:Y:S10]  /*1b230*/  SHFL.IDX PT, R8, R6, 0x2, 0x181f ;  /* 0x00581f0006087f89 */ /* 0x000ff400000e0000 */
[----:B0-----:R-:W-:-:S02]  /*1b240*/  @!P0 LOP3.LUT R3, R4, 0x40, RZ, 0xc0, !PT ;  /* 0x0000004004038812 */ /* 0x001fc400078ec0ff */
[----:B------:R-:W-:Y:S02]  /*1b250*/  @!P0 LOP3.LUT R2, R5, 0x80, RZ, 0xc0, !PT ;  /* 0x0000008005028812 */ /* 0x000fe400078ec0ff */
[----:B------:R-:W-:Y:S02]  /*1b260*/  @!P0 SHF.R.U32.HI R3, RZ, 0x2, R3 ;  /* 0x00000002ff038819 */ /* 0x000fe40000011603 */
[----:B------:R-:W-:Y:S02]  /*1b270*/  @!P0 SHF.R.U32.HI R2, RZ, 0x3, R2 ;  /* 0x00000003ff028819 */ /* 0x000fe40000011602 */
[----:B------:R-:W-:Y:S02]  /*1b280*/  @!P0 ISETP.NE.U32.AND P2, PT, R3, RZ, PT ;  /* 0x000000ff0300820c */ /* 0x000fe40003f45070 */
[----:B------:R-:W0:Y:S01]  /*1b290*/  SHFL.IDX PT, R3, R0, 0x1, 0x181f ;  /* 0x00381f0000037f89 */ /* 0x000e2200000e0000 */
[----:B------:R-:W-:-:S03]  /*1b2a0*/  @!P0 ISETP.NE.U32.AND P1, PT, R2, RZ, PT ;  /* 0x000000ff0200820c */ /* 0x000fc60003f25070 */
[----:B------:R-:W1:Y:S04]  /*1b2b0*/  SHFL.IDX PT, R2, R6, 0x1, 0x181f ;  /* 0x00381f0006027f89 */ /* 0x000e6800000e0000 */
[----:B------:R-:W2:Y:S03]  /*1b2c0*/  SHFL.IDX PT, R0, R0, 0x3, 0x181f ;  /* 0x00781f0000007f89 */ /* 0x000ea600000e0000 */
[----:B------:R-:W-:Y:S01]  /*1b2d0*/  @P2 LOP3.LUT R16, R16, 0x4000, RZ, 0xfc, !PT ;  /* 0x0000400010102812 */ /* 0x000fe200078efcff */
[----:B------:R-:W3:Y:S03]  /*1b2e0*/  SHFL.IDX PT, R6, R6, 0x3, 0x181f ;  /* 0x00781f0006067f89 */ /* 0x000ee600000e0000 */
[----:B------:R-:W-:-:S04]  /*1b2f0*/  LOP3.LUT R16, R16, 0xfff7ffff, RZ, 0xc0, !PT ;  /* 0xfff7ffff10107812 */ /* 0x000fc800078ec0ff */
[----:B------:R-:W-:-:S04]  /*1b300*/  @P1 LOP3.LUT R16, R16, 0x80000, RZ, 0xfc, !PT ;  /* 0x0008000010101812 */ /* 0x000fc800078efcff */
[----:B------:R-:W-:Y:S02]  /*1b310*/  LOP3.LUT P1, RZ, R16, 0x4000, RZ, 0xc0, !PT ;  /* 0x0000400010ff7812 */ /* 0x000fe4000782c0ff */
[----:B0-----:R-:W-:-:S05]  /*1b320*/  @!P0 LEA R3, P2, R20, R3, 0x1 ;  /* 0x0000000314038211 */ /* 0x001fca00078408ff */
[----:B-1----:R-:W-:Y:S01]  /*1b330*/  @!P0 IMAD.X R2, RZ, RZ, R2, P2 ;  /* 0x000000ffff028224 */ /* 0x002fe200010e0602 */
[----:B------:R-:W-:-:S04]  /*1b340*/  LOP3.LUT P2, RZ, R16, 0x200, RZ, 0xc0, !PT ;  /* 0x0000020010ff7812 */ /* 0x000fc8000784c0ff */
[----:B------:R-:W-:-:S04]  /*1b350*/  @!P0 LOP3.LUT R3, R3, R2, RZ, 0x3c, !PT ;  /* 0x0000000203038212 */ /* 0x000fc800078e3cff */
[----:B------:R-:W-:-:S04]  /*1b360*/  @!P0 LOP3.LUT R2, R3, R2, RZ, 0x3c, !PT ;  /* 0x0000000203028212 */ /* 0x000fc800078e3cff */
[----:B------:R-:W-:-:S05]  /*1b370*/  @!P0 LOP3.LUT R3, R3, R2, RZ, 0x3c, !PT ;  /* 0x0000000203038212 */ /* 0x000fca00078e3cff */
[----:B------:R-:W-:Y:S01]  /*1b380*/  @!P0 LDGSTS.E.BYPASS.LTC128B.128 [R23+0x26c00], desc[UR42][R2.64], !P6 ;  /* 0x26c0000002178fae */ /* 0x000fe2000f101d6a */
[----:B------:R-:W-:-:S03]  /*1b390*/  LOP3.LUT P6, RZ, R16, 0x100000, RZ, 0xc0, !PT ;  /* 0x0010000010ff7812 */ /* 0x000fc600078cc0ff */
[----:B------:R-:W-:Y:S10]  /*1b3a0*/  @!P0 LDGSTS.E.BYPASS.LTC128B.128 [R23+0x28c00], desc[UR42][R2.64+0x80], !P2 ;  /* 0x28c0008002178fae */ /* 0x000ff4000d101d6a */
[----:B------:R-:W-:Y:S04]  /*1b3b0*/  @!P0 LDGSTS.E.BYPASS.LTC128B.128 [R23+0x2ac00], desc[UR42][R2.64+0x100], !P6 ;  /* 0x2ac0010002178fae */ /* 0x000fe8000f101d6a */
[----:B------:R-:W-:Y:S04]  /*1b3c0*/  @!P0 LDGSTS.E.BYPASS.LTC128B.128 [R23+0x2cc00], desc[UR42][R2.64+0x180], !P5 ;  /* 0x2cc0018002178fae */ /* 0x000fe8000e901d6a */
[----:B------:R-:W-:Y:S04]  /*1b3d0*/  @!P0 LDGSTS.E.BYPASS.LTC128B.128 [R23+0x2ec00], desc[UR42][R2.64+0x200], !P4 ;  /* 0x2ec0020002178fae */ /* 0x000fe8000e101d6a */
[----:B------:R-:W-:Y:S04]  /*1b3e0*/  @!P0 LDGSTS.E.BYPASS.LTC128B.128 [R23+0x30c00], desc[UR42][R2.64+0x280], !P3 ;  /* 0x30c0028002178fae */ /* 0x000fe8000d901d6a */
[----:B------:R-:W-:Y:S01]  /*1b3f0*/  @!P0 LDGSTS.E.BYPASS.LTC128B.128 [R23+0x32c00], desc[UR42][R2.64+0x300], P1 ;  /* 0x32c0030002178fae */ /* 0x000fe20008901d6a */
[----:B------:R-:W-:-:S13]  /*1b400*/  LOP3.LUT P1, RZ, R16, 0x80000, RZ, 0xc0, !PT ;  /* 0x0008000010ff7812 */ /* 0x000fda000782c0ff */
[----:B------:R0:W-:Y:S01]  /*1b410*/  @!P0 LDGSTS.E.BYPASS.LTC128B.128 [R23+0x34c00], desc[UR42][R2.64+0x380], P1 ;  /* 0x34c0038002178fae */ /* 0x0001e20008901d6a */
[----:B------:R-:W-:-:S13]  /*1b420*/  ISETP.GE.AND P0, PT, R9, R7, PT ;  /* 0x000000070900720c */ /* 0x000fda0003f06270 */
[----:B------:R-:W-:-:S05]  /*1b430*/  @!P0 LEA R9, P1, R20, R14, 0x1 ;  /* 0x0000000e14098211 */ /* 0x000fca00078208ff */
[----:B------:R-:W-:Y:S01]  /*1b440*/  @!P0 IMAD.X R10, RZ, RZ, R8, P1 ;  /* 0x000000ffff0a8224 */ /* 0x000fe200008e0608 */
[----:B------:R-:W-:Y:S01]  /*1b450*/  LOP3.LUT P1, RZ, R16, 0x400, RZ, 0xc0, !PT ;  /* 0x0000040010ff7812 */ /* 0x000fe2000782c0ff */
[----:B0-----:R-:W-:Y:S01]  /*1b460*/  @!P0 IMAD.MOV.U32 R2, RZ, RZ, R9 ;  /* 0x000000ffff028224 */ /* 0x001fe200078e0009 */
[----:B------:R-:W-:Y:S01]  /*1b470*/  @!P0 LOP3.LUT R8, R4, 0x40, RZ, 0xc0, !PT ;  /* 0x0000004004088812 */ /* 0x000fe200078ec0ff */
[----:B------:R-:W-:-:S03]  /*1b480*/  @!P0 IMAD.MOV.U32 R3, RZ, RZ, R10 ;  /* 0x000000ffff038224 */ /* 0x000fc600078e000a */
        /* <DEDUP_REMOVED lines=12> */
[----:B--23--:R0:W-:Y:S02]  /*1b550*/  @!P0 LDGSTS.E.BYPASS.LTC128B.128 [R23+0x35400], desc[UR42][R2.64+0x380], P1 ;  /* 0x3540038002178fae */ /* 0x00c1e40008901d6a */
.L_x_1588:
[----:B0-----:R-:W2:Y:S01]  /*1b560*/  LDL.LU R2, [R1+0x2c] ;  /* 0x00002c0001027983 */ /* 0x001ea20000300800 */
[----:B------:R-:W-:Y:S01]  /*1b570*/  BSSY B0, `(.L_x_1464) ;  /* 0x0000019000007945 */ /* 0x000fe20003800000 */
[----:B--2---:R-:W-:-:S13]  /*1b580*/  ISETP.GE.AND P0, PT, R2, R7, PT ;  /* 0x000000070200720c */ /* 0x004fda0003f06270 */
[----:B------:R-:W-:Y:S05]  /*1b590*/  @P0 BRA `(.L_x_1465) ;  /* 0x0000000000580947 */ /* 0x000fea0003800000 */
[----:B------:R-:W-:Y:S02]  /*1b5a0*/  LOP3.LUT R4, R4, 0x40, RZ, 0xc0, !PT ;  /* 0x0000004004047812 */ /* 0x000fe400078ec0ff */
[----:B------:R-:W-:Y:S02]  /*1b5b0*/  LOP3.LUT P6, RZ, R16, 0x400, RZ, 0xc0, !PT ;  /* 0x0000040010ff7812 */ /* 0x000fe400078cc0ff */
[----:B------:R-:W-:Y:S02]  /*1b5c0*/  LEA R2, P0, R20, R0, 0x1 ;  /* 0x0000000014027211 */ /* 0x000fe400078008ff */
[C---:B------:R-:W-:Y:S02]  /*1b5d0*/  LOP3.LUT P2, RZ, R16.reuse, 0x200, RZ, 0xc0, !PT ;  /* 0x0000020010ff7812 */ /* 0x040fe4000784c0ff */
[----:B------:R-:W-:Y:S01]  /*1b5e0*/  LOP3.LUT P1, RZ, R16, 0x100, RZ, 0xc0, !PT ;  /* 0x0000010010ff7812 */ /* 0x000fe2000782c0ff */
[----:B------:R-:W-:Y:S01]  /*1b5f0*/  IMAD.X R3, RZ, RZ, R6, P0 ;  /* 0x000000ffff037224 */ /* 0x000fe200000e0606 */
[----:B------:R-:W-:-:S02]  /*1b600*/  SHF.R.U32.HI R4, RZ, 0x2, R4 ;  /* 0x00000002ff047819 */ /* 0x000fc40000011604 */
[----:B------:R-:W-:Y:S02]  /*1b610*/  LOP3.LUT R5, R5, 0x80, RZ, 0xc0, !PT ;  /* 0x0000008005057812 */ /* 0x000fe400078ec0ff */
[----:B------:R-:W-:Y:S01]  /*1b620*/  ISETP.NE.U32.AND P0, PT, R4, RZ, PT ;  /* 0x000000ff0400720c */ /* 0x000fe20003f05070 */
        /* <DEDUP_REMOVED lines=13> */
.L_x_1465:
[----:B------:R-:W-:Y:S05]  /*1b700*/  BSYNC B0 ;  /* 0x0000000000007941 */ /* 0x000fea0003800000 */
.L_x_1464:
[----:B------:R-:W-:Y:S01]  /*1b710*/  NOP ;  /* 0x0000000000007918 */ /* 0x000fe20000000000 */
[----:B------:R-:W-:-:S13]  /*1b720*/  PLOP3.LUT P0, PT, PT, PT, PT, 0x80, 0x0 ;  /* 0x000000000000781c */ /* 0x000fda0003f0f070 */
.L_x_1466:
        /* <DEDUP_REMOVED lines=18> */
.L_x_1589:
[----:B------:R-:W-:Y:S05]  /*1b850*/  BSYNC B0 ;  /* 0x0000000000007941 */ /* 0x000fea0003800000 */
.L_x_1467:
[----:B------:R-:W-:-:S05]  /*1b860*/  IMAD.U32 R2, RZ, RZ, UR38 ;  /* 0x00000026ff027e24 */ /* 0x000fca000f8e00ff */
[----:B------:R-:W-:-:S13]  /*1b870*/  ISETP.NE.AND P0, PT, R2, 0x3, PT ;  /* 0x000000030200780c */ /* 0x000fda0003f05270 */
[----:B------:R-:W-:Y:S05]  /*1b880*/  @!P0 BRA `(.L_x_1469) ;  /* 0x0000000000048947 */ /* 0x000fea0003800000 */
[----:B------:R-:W-:Y:S01]  /*1b890*/  BPT.TRAP 0x1 ;  /* 0x000000040000795c */ /* 0x000fe20000300000 */
.L_x_1469:
[----:B0-----:R-:W-:Y:S01]  /*1b8a0*/  SHF.L.U32 R0, R28, 0x1f, RZ ;  /* 0x0000001f1c007819 */ /* 0x001fe200000006ff */
[----:B------:R-:W-:Y:S03]  /*1b8b0*/  BSSY B0, `(.L_x_1470) ;  /* 0x0000003000007945 */ /* 0x000fe60003800000 */
[----:B------:R-:W0:Y:S02]  /*1b8c0*/  SYNCS.PHASECHK.TRANS64.TRYWAIT P0, [R26+URZ+0x38860], R0 ;  /* 0x038860001a0075a7 */ /* 0x000e24000800017f */
[----:B0-----:R-:W-:Y:S05]  /*1b8d0*/  @!P0 BRA `(.L_x_1471) ;  /* 0x0000004c00808947 */ /* 0x001fea0003800000 */
.L_x_1590:
[----:B------:R-:W-:Y:S05]  /*1b8e0*/  BSYNC B0 ;  /* 0x0000000000007941 */ /* 0x000fea0003800000 */
.L_x_1470:
[----:B------:R-:W0:Y:S01]  /*1b8f0*/  LDL.LU R3, [R1+0x38] ;  /* 0x0000380001037983 */ /* 0x000e220000300800 */
[----:B------:R-:W-:Y:S01]  /*1b900*/  ULDC.64 UR4, c[0x0][0x328] ;  /* 0x0000ca0000047ab9 */ /* 0x000fe20000000a00 */
[----:B------:R-:W-:Y:S02]  /*1b910*/  ULDC.64 UR6, c[0x0][0x318] ;  /* 0x0000c60000067ab9 */ /* 0x000fe40000000a00 */
[----:B------:R-:W2:Y:S04]  /*1b920*/  LDL.LU R2, [R1+0x8] ;  /* 0x0000080001027983 */ /* 0x000ea80000300800 */
[----:B------:R-:W3:Y:S04]  /*1b930*/  LDL.LU R5, [R1+0x3c] ;  /* 0x00003c0001057983 */ /* 0x000ee80000300800 */
[----:B------:R-:W4:Y:S01]  /*1b940*/  LDL.LU R4, [R1+0x4] ;  /* 0x0000040001047983 */ /* 0x000f220000300800 */
[----:B0-----:R-:W-:-:S04]  /*1b950*/  IMAD R0, R3, UR4, RZ ;  /* 0x0000000403007c24 */ /* 0x001fc8000f8e02ff */
[C---:B--2---:R-:W-:Y:S02]  /*1b960*/  IMAD R0, R2.reuse, UR5, R0 ;  /* 0x0000000502007c24 */ /* 0x044fe4000f8e0200 */
[----:B------:R-:W-:Y:S01]  /*1b970*/  IMAD.WIDE.U32 R2, R2, UR4, RZ ;  /* 0x0000000402027c25 */ /* 0x000fe2000f8e00ff */
[----:B------:R-:W-:-:S03]  /*1b980*/  ULDC.64 UR4, c[0x0][0x338] ;  /* 0x0000ce0000047ab9 */ /* 0x000fc60000000a00 */
[----:B------:R-:W-:Y:S02]  /*1b990*/  IMAD.IADD R3, R3, 0x1, R0 ;  /* 0x0000000103037824 */ /* 0x000fe400078e0200 */
[----:B---3--:R-:W-:Y:S02]  /*1b9a0*/  IMAD R0, R5, UR4, RZ ;  /* 0x0000000405007c24 */ /* 0x008fe4000f8e02ff */
[----:B----4-:R-:W-:-:S04]  /*1b9b0*/  IMAD.WIDE.U32 R2, R4, UR4, R2 ;  /* 0x0000000404027c25 */ /* 0x010fc8000f8e0002 */
        /* <DEDUP_REMOVED lines=96> */
.L_x_1600:
        /* <DEDUP_REMOVED lines=34> */
.L_x_1473:
        /* <DEDUP_REMOVED lines=11> */
.L_x_1474:
        /* <DEDUP_REMOVED lines=11> */
.L_x_1489:
        /* <DEDUP_REMOVED lines=32> */
[----:B------:R-:W-:Y:S02]  /*1c540*/  ISETP.NE.AND P1, PT, R10, 0x3, PT ;  /* 0x000000030a00780c */ /* 0x000fe40003f25270 */
[----:B------:R-:W-:Y:S01]  /*1c550*/  SEL R2, RZ, 0x1, P0 ;  /* 0x00000001ff027807 */ /* 0x000fe20000000000 */
[----:B------:R-:W-:Y:S05]  /*1c560*/  YIELD ;  /* 0x0000000000007946 */ /* 0x000fea0003800000 */
[----:B------:R-:W-:Y:S01]  /*1c570*/  LOP3.LUT R28, R28, R2, RZ, 0x3c, !PT ;  /* 0x000000021c1c7212 */ /* 0x000fe200078e3cff */
[----:B------:R-:W-:Y:S01]  /*1c580*/  IMAD.MOV.U32 R2, RZ, RZ, R7 ;  /* 0x000000ffff027224 */ /* 0x000fe200078e0007 */
[----:B------:R-:W-:Y:S01]  /*1c590*/  SEL R22, R22, RZ, P0 ;  /* 0x000000ff16167207 */ /* 0x000fe20000000000 */
[----:B------:R-:W-:-:S03]  /*1c5a0*/  VIADD R7, R7, 0xffffffff ;  /* 0xffffffff07077836 */ /* 0x000fc60000000000 */
[----:B------:R-:W-:Y:S01]  /*1c5b0*/  ISETP.GT.AND P3, PT, R2, R33, PT ;  /* 0x000000210200720c */ /* 0x000fe20003f64270 */
[----:B0-----:R-:W-:-:S12]  /*1c5c0*/  @!P1 BRA `(.L_x_1477) ;  /* 0x0000000000049947 */ /* 0x001fd80003800000 */
[----:B------:R-:W-:Y:S01]  /*1c5d0*/  BPT.TRAP 0x1 ;  /* 0x000000040000795c */ /* 0x000fe20000300000 */
.L_x_1477:
[----:B------:R-:W-:Y:S01]  /*1c5e0*/  IMAD R6, R22, 0x8, R18 ;  /* 0x0000000816067824 */ /* 0x000fe200078e0212 */
[----:B------:R-:W-:Y:S01]  /*1c5f0*/  SHF.L.U32 R25, R28, 0x1f, RZ ;  /* 0x0000001f1c197819 */ /* 0x000fe200000006ff */
[----:B------:R-:W-:Y:S01]  /*1c600*/  BSSY B1, `(.L_x_1478) ;  /* 0x0000004000017945 */ /* 0x000fe20003800000 */
[----:B------:R-:W-:Y:S02]  /*1c610*/  SHF.R.S32.HI R9, RZ, 0x1f, R5 ;  /* 0x0000001fff097819 */ /* 0x000fe40000011405 */
[----:B------:R-:W0:Y:S02]  /*1c620*/  SYNCS.PHASECHK.TRANS64.TRYWAIT P0, [R6+URZ+0x38840], R25 ;  /* 0x03884019060075a7 */ /* 0x000e24000800017f */
[----:B0-----:R-:W-:Y:S05]  /*1c630*/  @!P0 BRA `(.L_x_1479) ;  /* 0x0000004800648947 */ /* 0x001fea0003800000 */
.L_x_1601:
[----:B------:R-:W-:Y:S05]  /*1c640*/  BSYNC B1 ;  /* 0x0000000000017941 */ /* 0x000fea0003800000 */
.L_x_1478:
        /* <DEDUP_REMOVED lines=40> */
.L_x_1611:
        /* <DEDUP_REMOVED lines=8> */
.L_x_1481:
        /* <DEDUP_REMOVED lines=11> */
.L_x_1482:
[----:B------:R2:W-:Y:S01]  /*1ca00*/  SYNCS.ARRIVE.TRANS64.A1T0 RZ, [R6+URZ+0x38830], RZ ;  /* 0x038830ff06ff79a7 */ /* 0x0005e2000810003f */
[----:B------:R-:W-:Y:S05]  /*1ca10*/  @!P2 BRA `(.L_x_1483) ;  /* 0x000000000004a947 */ /* 0x000fea0003800000 */
[----:B------:R-:W-:Y:S01]  /*1ca20*/  BPT.TRAP 0x1 ;  /* 0x000000040000795c */ /* 0x000fe20000300000 */
.L_x_1483:
[----:B------:R-:W3:Y:S01]  /*1ca30*/  SYNCS.PHASECHK.TRANS64.TRYWAIT P0, [R6+URZ+0x38860], R25 ;  /* 0x03886019060075a7 */ /* 0x000ee2000800017f */
[----:B------:R-:W-:Y:S04]  /*1ca40*/  BSSY B1, `(.L_x_1484) ;  /* 0x0000002000017945 */ /* 0x000fe80003800000 */
[----:B---3--:R-:W-:Y:S05]  /*1ca50*/  @!P0 BRA `(.L_x_1485) ;  /* 0x00000048008c8947 */ /* 0x008fea0003800000 */
.L_x_1612:
[----:B------:R-:W-:Y:S05]  /*1ca60*/  BSYNC B1 ;  /* 0x0000000000017941 */ /* 0x000fea0003800000 */
.L_x_1484:
        /* <DEDUP_REMOVED lines=8> */
[----:B------:R-:W-:Y:S02]  /*1caf0*/  IMAD R21, R22, 0x7000, R8 ;  /* 0x0000700016157824 */ /* 0x000fe400078e0208 */
        /* <DEDUP_REMOVED lines=12> */
[----:B------:R-:W4:Y:S01]  /*1cbc0*/  SHFL.IDX PT, R2, R9, RZ, 0x181f ;  /* 0x00181fff09027589 */ /* 0x000f2200000e0000 */
[C---:B------:R-:W-:Y:S01]  /*1cbd0*/  LOP3.LUT P1, RZ, R16.reuse, 0x80, RZ, 0xc0, !PT ;  /* 0x0000008010ff7812 */ /* 0x040fe2000782c0ff */
[----:B------:R-:W-:Y:S01]  /*1cbe0*/  IMAD R21, R21, 0x2, R18 ;  /* 0x0000000215157824 */ /* 0x000fe200078e0212 */
[C---:B------:R-:W-:Y:S01]  /*1cbf0*/  LOP3.LUT P2, RZ, R16.reuse, 0x40, RZ, 0xc0, !PT ;  /* 0x0000004010ff7812 */ /* 0x040fe2000784c0ff */
[----:B------:R-:W5:Y:S01]  /*1cc00*/  SHFL.IDX PT, R3, R10, RZ, 0x181f ;  /* 0x00181fff0a037589 */ /* 0x000f6200000e0000 */
[----:B------:R-:W-:-:S03]  /*1cc10*/  LOP3.LUT R16, R16, 0xfff7ffff, RZ, 0xc0, !PT ;  /* 0xfff7ffff10107812 */ /* 0x000fc600078ec0ff */
[----:B------:R-:W0:Y:S01]  /*1cc20*/  SHFL.IDX PT, R14, R9, 0x1, 0x181f ;  /* 0x00381f00090e7f89 */ /* 0x000e2200000e0000 */
[----:B------:R-:W-:-:S03]  /*1cc30*/  @P3 LOP3.LUT R16, R16, 0x80000, RZ, 0xfc, !PT ;  /* 0x0008000010103812 */ /* 0x000fc600078efcff */
[----:B------:R-:W1:Y:S01]  /*1cc40*/  SHFL.IDX PT, R5, R10, 0x1, 0x181f ;  /* 0x00381f000a057f89 */ /* 0x000e6200000e0000 */
[C---:B------:R-:W-:Y:S02]  /*1cc50*/  LOP3.LUT P3, RZ, R16.reuse, 0x20, RZ, 0xc0, !PT ;  /* 0x0000002010ff7812 */ /* 0x040fe4000786c0ff */
[C---:B------:R-:W-:Y:S01]  /*1cc60*/  LOP3.LUT P6, RZ, R16.reuse, 0x10, RZ, 0xc0, !PT ;  /* 0x0000001010ff7812 */ /* 0x040fe200078cc0ff */
[----:B------:R-:W-:Y:S01]  /*1cc70*/  SHFL.IDX PT, R8, R10, 0x2, 0x181f ;  /* 0x00581f000a087f89 */ /* 0x000fe200000e0000 */
[----:B------:R-:W-:-:S03]  /*1cc80*/  LOP3.LUT R16, R16, 0xffdfffff, RZ, 0xc0, !PT ;  /* 0xffdfffff10107812 */ /* 0x000fc600078ec0ff */
[----:B------:R-:W-:Y:S01]  /*1cc90*/  SHFL.IDX PT, R10, R10, 0x3, 0x181f ;  /* 0x00781f000a0a7f89 */ /* 0x000fe200000e0000 */
[----:B----4-:R-:W-:-:S05]  /*1cca0*/  IADD3 R2, P0, R2, R0, RZ ;  /* 0x0000000002027210 */ /* 0x010fca0007f1e0ff */
[----:B------:R-:W-:Y:S01]  /*1ccb0*/  @P3 LOP3.LUT R16, R16, 0x200000, RZ, 0xfc, !PT ;  /* 0x0020000010103812 */ /* 0x000fe200078efcff */
[----:B-----5:R-:W-:Y:S01]  /*1ccc0*/  IMAD.X R3, RZ, RZ, R3, P0 ;  /* 0x000000ffff037224 */ /* 0x020fe200000e0603 */
[----:B------:R-:W-:-:S04]  /*1ccd0*/  ISETP.NE.U32.AND P0, PT, R32, RZ, PT ;  /* 0x000000ff2000720c */ /* 0x000fc80003f05070 */
[----:B------:R-:W-:Y:S01]  /*1cce0*/  LDGSTS.E.BYPASS.LTC128B.128 [R21+0x400], desc[UR42][R2.64], !P1 ;  /* 0x0040000002157fae */ /* 0x000fe2000c901d6a */
[----:B------:R-:W-:-:S03]  /*1ccf0*/  ISETP.NE.U32.AND P1, PT, R31, RZ, PT ;  /* 0x000000ff1f00720c */ /* 0x000fc60003f25070 */
[----:B------:R-:W-:Y:S01]  /*1cd00*/  LDGSTS.E.BYPASS.LTC128B.128 [R21+0x2400], desc[UR42][R2.64+0x80], !P2 ;  /* 0x0240008002157fae */ /* 0x000fe2000d101d6a */
[----:B0-----:R-:W-:-:S03]  /*1cd10*/  IADD3 R4, P2, R14, R0, RZ ;  /* 0x000000000e047210 */ /* 0x001fc60007f5e0ff */
[----:B------:R-:W-:Y:S01]  /*1cd20*/  LDGSTS.E.BYPASS.LTC128B.128 [R21+0x4400], desc[UR42][R2.64+0x100], !P3 ;  /* 0x0440010002157fae */ /* 0x000fe2000d901d6a */
[C---:B------:R-:W-:Y:S01]  /*1cd30*/  LOP3.LUT P3, RZ, R16.reuse, 0x80, RZ, 0xc0, !PT ;  /* 0x0000008010ff7812 */ /* 0x040fe2000786c0ff */
[----:B-1----:R-:W-:Y:S01]  /*1cd40*/  IMAD.X R5, RZ, RZ, R5, P2 ;  /* 0x000000ffff057224 */ /* 0x002fe200010e0605 */
        /* <DEDUP_REMOVED lines=33> */
.L_x_1622:
        /* <DEDUP_REMOVED lines=25> */
.L_x_1487:
        /* <DEDUP_REMOVED lines=11> */
.L_x_1488:
[----:B------:R1:W-:Y:S01]  /*1d1a0*/  SYNCS.ARRIVE.TRANS64.A1T0 RZ, [R6+URZ+0x38850], RZ ;  /* 0x038850ff06ff79a7 */ /* 0x0003e2000810003f */
[----:B------:R-:W-:Y:S05]  /*1d1b0*/  @P3 BRA `(.L_x_1489) ;  /* 0xfffffff000603947 */ /* 0x000fea000383ffff */
.L_x_1476:
[----:B------:R-:W-:Y:S05]  /*1d1c0*/  BSYNC B0 ;  /* 0x0000000000007941 */ /* 0x000fea0003800000 */
.L_x_1475:
        /* <DEDUP_REMOVED lines=21> */
.L_x_1491:
[----:B------:R-:W-:Y:S05]  /*1d320*/  BSYNC B0 ;  /* 0x0000000000007941 */ /* 0x000fea0003800000 */
.L_x_1490:
[----:B------:R-:W-:-:S07]  /*1d330*/  SEL R22, R22, RZ, P0 ;  /* 0x000000ff16167207 */ /* 0x000fce0000000000 */
.L_x_1444:
[----:B------:R-:W-:Y:S05]  /*1d340*/  BSYNC B7 ;  /* 0x0000000000077941 */ /* 0x000fea0003800000 */
.L_x_1442:
        /* <DEDUP_REMOVED lines=8> */
[----:B---3--:R3:W4:Y:S01]  /*1d3d0*/  LDS.128 R24, [R18+0x388d0] ;  /* 0x0388d00012187984 */ /* 0x0087220000000c00 */
[----:B------:R-:W-:Y:S06]  /*1d3e0*/  BAR.ARV 0x4, 0x180 ;  /* 0x0106000000007b1d */ /* 0x000fec0000002000 */
[----:B------:R-:W-:Y:S05]  /*1d3f0*/  BRA `(.L_x_1493) ;  /* 0x0000000800d07947 */ /* 0x000fea0003800000 */
.L_x_1492:
        /* <DEDUP_REMOVED lines=43> */
.L_x_1632:
[----:B------:R-:W-:Y:S02]  /*1d6b0*/  ULDC UR4, c[0x0][0xd38] ;  /* 0x00034e0000047ab9 */ /* 0x000fe40000000800 */
[----:B------:R-:W-:-:S04]  /*1d6c0*/  IMAD.U32 R2, RZ, RZ, UR4 ;  /* 0x00000004ff027e24 */ /* 0x000fc8000f8e00ff */
[----:B-1----:R-:W-:-:S04]  /*1d6d0*/  IMAD R5, R14, R2, RZ ;  /* 0x000000020e057224 */ /* 0x002fc800078e02ff */
[----:B------:R-:W-:-:S05]  /*1d6e0*/  IMAD.IADD R6, R6, 0x1, R5 ;  /* 0x0000000106067824 */ /* 0x000fca00078e0205 */
[----:B------:R-:W-:-:S13]  /*1d6f0*/  ISETP.GT.AND P6, PT, R6, R0, PT ;  /* 0x000000000600720c */ /* 0x000fda0003fc4270 */
[----:B------:R-:W-:Y:S05]  /*1d700*/  @P6 BRA `(.L_x_1495) ;  /* 0x0000000000a46947 */ /* 0x000fea0003800000 */
.L_x_1498:
        /* <DEDUP_REMOVED lines=35> */
.L_x_1640:
[----:B------:R-:W-:Y:S02]  /*1d940*/  ULDC UR4, c[0x0][0xd38] ;  /* 0x00034e0000047ab9 */ /* 0x000fe40000000800 */
[----:B------:R-:W-:-:S04]  /*1d950*/  IMAD.U32 R2, RZ, RZ, UR4 ;  /* 0x00000004ff027e24 */ /* 0x000fc8000f8e00ff */
[----:B-1----:R-:W-:-:S04]  /*1d960*/  IMAD R5, R14, R2, RZ ;  /* 0x000000020e057224 */ /* 0x002fc800078e02ff */
[----:B------:R-:W-:-:S05]  /*1d970*/  IMAD.IADD R6, R5, 0x1, R6 ;  /* 0x0000000105067824 */ /* 0x000fca00078e0206 */
[----:B------:R-:W-:-:S13]  /*1d980*/  ISETP.GT.AND P6, PT, R6, R0, PT ;  /* 0x000000000600720c */ /* 0x000fda0003fc4270 */
[----:B------:R-:W-:Y:S05]  /*1d990*/  @!P6 BRA `(.L_x_1498) ;  /* 0xfffffffc005ce947 */ /* 0x000fea000383ffff */
.L_x_1495:
        /* <DEDUP_REMOVED lines=9> */
.L_x_1645:
[----:B------:R-:W-:-:S13]  /*1da30*/  ISETP.NE.AND P0, PT, R8, RZ, PT ;  /* 0x000000ff0800720c */ /* 0x000fda0003f05270 */
[----:B------:R-:W-:Y:S05]  /*1da40*/  @!P0 BRA `(.L_x_1500) ;  /* 0x0000000000108947 */ /* 0x000fea0003800000 */
[----:B------:R-:W-:Y:S01]  /*1da50*/  UMOV UR4, 0xffffffff ;  /* 0xffffffff00047882 */ /* 0x000fe20000000000 */
[----:B------:R-:W-:Y:S02]  /*1da60*/  VIADD R12, R5, 0xffffffff ;  /* 0xffffffff050c7836 */ /* 0x000fe40000000000 */
[----:B------:R-:W-:Y:S05]  /*1da70*/  BRA.DIV UR4, `(.L_x_1501) ;  /* 0x0000004a04c47947 */ /* 0x000fea000b800000 */
[----:B------:R4:W0:Y:S02]  /*1da80*/  SHFL.IDX PT, R24, R3, R12, 0x1f ;  /* 0x00001f0c03187589 */ /* 0x00082400000e0000 */
.L_x_1500:
        /* <DEDUP_REMOVED lines=58> */
.L_x_1496:
[----:B------:R-:W-:Y:S01]  /*1de30*/  UMOV UR4, URZ ;  /* 0x0000003f00047c82 */ /* 0x000fe20008000000 */
[----:B------:R-:W-:Y:S01]  /*1de40*/  UMOV UR5, URZ ;  /* 0x0000003f00057c82 */ /* 0x000fe20008000000 */
[----:B------:R-:W-:Y:S01]  /*1de50*/  ULDC UR6, c[0x0][0xd3c] ;  /* 0x00034f0000067ab9 */ /* 0x000fe20000000800 */
[----:B------:R-:W-:Y:S02]  /*1de60*/  IMAD.MOV.U32 R24, RZ, RZ, R0 ;  /* 0x000000ffff187224 */ /* 0x000fe400078e0000 */
[----:B------:R-:W-:Y:S02]  /*1de70*/  IMAD.U32 R25, RZ, RZ, UR4 ;  /* 0x00000004ff197e24 */ /* 0x000fe4000f8e00ff */
[----:B------:R-:W-:Y:S02]  /*1de80*/  IMAD.U32 R26, RZ, RZ, UR5 ;  /* 0x00000005ff1a7e24 */ /* 0x000fe4000f8e00ff */
[----:B------:R-:W-:-:S07]  /*1de90*/  IMAD.U32 R27, RZ, RZ, UR6 ;  /* 0x00000006ff1b7e24 */ /* 0x000fce000f8e00ff */
.L_x_1502:
        /* <DEDUP_REMOVED lines=10> */
.L_x_1493:
[----:B------:R-:W-:Y:S02]  /*1df40*/  ULDC UR4, c[0x0][0xd3c] ;  /* 0x00034f0000047ab9 */ /* 0x000fe40000000800 */
[----:B----4-:R-:W-:-:S13]  /*1df50*/  ISETP.GE.AND P0, PT, R27, UR4, PT ;  /* 0x000000041b007c0c */ /* 0x010fda000bf06270 */
[----:B------:R-:W-:Y:S05]  /*1df60*/  @!P0 BRA `(.L_x_1503) ;  /* 0xffffff8800488947 */ /* 0x000fea000383ffff */
[----:B------:R-:W-:Y:S05]  /*1df70*/  BSYNC B8 ;  /* 0x0000000000087941 */ /* 0x000fea0003800000 */
.L_x_1388:
        /* <DEDUP_REMOVED lines=12> */
.L_x_1648:
[----:B------:R-:W-:Y:S05]  /*1e040*/  BSYNC B0 ;  /* 0x0000000000007941 */ /* 0x000fea0003800000 */
.L_x_1504:
[----:B------:R-:W-:-:S03]  /*1e050*/  UMOV UR4, 0xffffffff ;  /* 0xffffffff00047882 */ /* 0x000fc60000000000 */
[----:B------:R-:W-:Y:S05]  /*1e060*/  BRA.DIV UR4, `(.L_x_1506) ;  /* 0x0000004604847947 */ /* 0x000fea000b800000 */
[----:B-1----:R-:W1:Y:S02]  /*1e070*/  S2R R0, SR_TID.X ;  /* 0x0000000000007919 */ /* 0x002e640000002100 */
[----:B-1----:R-:W-:-:S04]  /*1e080*/  SHF.R.U32.HI R0, RZ, 0x5, R0 ;  /* 0x00000005ff007819 */ /* 0x002fc80000011600 */
[----:B------:R-:W-:-:S05]  /*1e090*/  LOP3.LUT R0, R0, 0x3, RZ, 0xc0, !PT ;  /* 0x0000000300007812 */ /* 0x000fca00078ec0ff */
[----:B------:R1:W4:Y:S02]  /*1e0a0*/  SHFL.IDX PT, R14, R0, RZ, 0x1f ;  /* 0x00001fff000e7589 */ /* 0x00032400000e0000 */
.L_x_1651:
[----:B----4-:R-:W-:-:S13]  /*1e0b0*/  ISETP.NE.AND P0, PT, R14, RZ, PT ;  /* 0x000000ff0e00720c */ /* 0x010fda0003f05270 */
[----:B------:R-:W-:Y:S05]  /*1e0c0*/  @P0 BRA `(.L_x_1250) ;  /* 0x0000000000880947 */ /* 0x000fea0003800000 */
[----:B------:R-:W-:-:S03]  /*1e0d0*/  UMOV UR4, 0xffffffff ;  /* 0xffffffff00047882 */ /* 0x000fc60000000000 */
[----:B------:R-:W-:Y:S05]  /*1e0e0*/  BRA.DIV UR4, `(.L_x_1507) ;  /* 0x0000004604987947 */ /* 0x000fea000b800000 */
[----:B------:R-:W-:-:S13]  /*1e0f0*/  ELECT P6, URZ, PT ;  /* 0x00000000003f782f */ /* 0x000fda00038c0000 */
.L_x_1654:
[----:B------:R-:W-:Y:S05]  /*1e100*/  @!P6 BRA `(.L_x_1250) ;  /* 0x000000000078e947 */ /* 0x000fea0003800000 */
[----:B------:R-:W-:-:S06]  /*1e110*/  ULOP3.LUT UR4, UR36, 0x2, URZ, 0xfc, !UPT ;  /* 0x0000000224047892 */ /* 0x000fcc000f8efc3f */
[----:B-1----:R-:W-:-:S05]  /*1e120*/  IMAD.U32 R0, RZ, RZ, UR4 ;  /* 0x00000004ff007e24 */ /* 0x002fca000f8e00ff */
[----:B------:R-:W-:-:S13]  /*1e130*/  ISETP.NE.AND P0, PT, R0, 0x3, PT ;  /* 0x000000030000780c */ /* 0x000fda0003f05270 */
[----:B------:R-:W-:Y:S05]  /*1e140*/  @!P0 BRA `(.L_x_1508) ;  /* 0x0000000000048947 */ /* 0x000fea0003800000 */
[----:B------:R-:W-:Y:S01]  /*1e150*/  BPT.TRAP 0x1 ;  /* 0x000000040000795c */ /* 0x000fe20000300000 */
.L_x_1508:
[----:B------:R-:W-:Y:S01]  /*1e160*/  IMAD R5, R22, 0x8, R7 ;  /* 0x0000000816057824 */ /* 0x000fe200078e0207 */
[----:B------:R-:W-:Y:S01]  /*1e170*/  SHF.L.U32 R0, R28, 0x1f, RZ ;  /* 0x0000001f1c007819 */ /* 0x000fe200000006ff */
[----:B------:R-:W-:-:S03]  /*1e180*/  VIADD R22, R22, 0x1 ;  /* 0x0000000116167836 */ /* 0x000fc60000000000 */
[----:B------:R-:W1:Y:S02]  /*1e190*/  SYNCS.PHASECHK.TRANS64.TRYWAIT P1, [R5+URZ+0x38840], R0 ;  /* 0x03884000050075a7 */ /* 0x000e64000802017f */
[----:B------:R-:W-:-:S04]  /*1e1a0*/  ISETP.NE.AND P2, PT, R22, 0x2, PT ;  /* 0x000000021600780c */ /* 0x000fc80003f45270 */
[----:B------:R-:W-:Y:S01]  /*1e1b0*/  SEL R3, RZ, 0x1, P2 ;  /* 0x00000001ff037807 */ /* 0x000fe20001000000 */
[----:B-1----:R-:W-:Y:S08]  /*1e1c0*/  @!P1 BRA `(.L_x_1509) ;  /* 0x0000004400809947 */ /* 0x002ff00003800000 */
.L_x_1655:
[----:B------:R-:W-:Y:S02]  /*1e1d0*/  SEL R22, R22, RZ, P2 ;  /* 0x000000ff16167207 */ /* 0x000fe40001000000 */
[----:B------:R-:W-:Y:S01]  /*1e1e0*/  LOP3.LUT R2, R28, R3, RZ, 0x3c, !PT ;  /* 0x000000031c027212 */ /* 0x000fe200078e3cff */
[----:B------:R-:W-:Y:S06]  /*1e1f0*/  @!P0 BRA `(.L_x_1510) ;  /* 0x0000000000048947 */ /* 0x000fec0003800000 */
[----:B------:R-:W-:Y:S01]  /*1e200*/  BPT.TRAP 0x1 ;  /* 0x000000040000795c */ /* 0x000fe20000300000 */
.L_x_1510:
[----:B------:R-:W-:Y:S01]  /*1e210*/  IMAD R3, R22, 0x8, R7 ;  /* 0x0000000816037824 */ /* 0x000fe200078e0207 */
[----:B------:R-:W-:-:S04]  /*1e220*/  SHF.L.U32 R2, R2, 0x1f, RZ ;  /* 0x0000001f02027819 */ /* 0x000fc800000006ff */
[----:B------:R-:W4:Y:S02]  /*1e230*/  SYNCS.PHASECHK.TRANS64.TRYWAIT P1, [R3+URZ+0x38840], R2 ;  /* 0x03884002030075a7 */ /* 0x000f24000802017f */
[----:B----4-:R-:W-:Y:S05]  /*1e240*/  @!P1 BRA `(.L_x_1511) ;  /* 0x0000004400749947 */ /* 0x010fea0003800000 */
.L_x_1656:
[----:B------:R-:W-:Y:S05]  /*1e250*/  @!P0 BRA `(.L_x_1512) ;  /* 0x0000000000048947 */ /* 0x000fea0003800000 */
[----:B------:R-:W-:Y:S01]  /*1e260*/  BPT.TRAP 0x1 ;  /* 0x000000040000795c */ /* 0x000fe20000300000 */
.L_x_1512:
[----:B------:R-:W5:Y:S02]  /*1e270*/  SYNCS.PHASECHK.TRANS64.TRYWAIT P1, [R5+URZ+0x38860], R0 ;  /* 0x03886000050075a7 */ /* 0x000f64000802017f */
[----:B-----5:R-:W-:Y:S05]  /*1e280*/  @!P1 BRA `(.L_x_1513) ;  /* 0x0000004400789947 */ /* 0x020fea0003800000 */
.L_x_1657:
[----:B------:R-:W-:Y:S05]  /*1e290*/  @!P0 BRA `(.L_x_1514) ;  /* 0x0000000000048947 */ /* 0x000fea0003800000 */
[----:B------:R-:W-:Y:S01]  /*1e2a0*/  BPT.TRAP 0x1 ;  /* 0x000000040000795c */ /* 0x000fe20000300000 */
.L_x_1514:
[----:B------:R0:W0:Y:S02]  /*1e2b0*/  SYNCS.PHASECHK.TRANS64.TRYWAIT P0, [R3+URZ+0x38860], R2 ;  /* 0x03886002030075a7 */ /* 0x000024000800017f */
[----:B0-----:R-:W-:Y:S05]  /*1e2c0*/  @!P0 NANOSLEEP.SYNCS 0x989680 ;  /* 0x009896800000895d */ /* 0x001fea0003900000 */
[----:B------:R-:W0:Y:S02]  /*1e2d0*/  @!P0 SYNCS.PHASECHK.TRANS64 P0, [R3+URZ+0x38860], R2 ;  /* 0x03886002030085a7 */ /* 0x000e24000800007f */
[----:B0-----:R-:W-:Y:S05]  /*1e2e0*/  @!P0 BRA `(.L_x_1514) ;  /* 0xfffffffc00f08947 */ /* 0x001fea000383ffff */
.L_x_1250:
[----:B------:R-:W-:Y:S05]  /*1e2f0*/  BSYNC B9 ;  /* 0x0000000000097941 */ /* 0x000fea0003800000 */
.L_x_1247:
[----:B------:R-:W-:Y:S05]  /*1e300*/  EXIT ;  /* 0x000000000000794d */ /* 0x000fea0003800000 */
.L_x_1268:
[----:B0-----:R0:W1:Y:S02]  /*1e310*/  SYNCS.PHASECHK.TRANS64.TRYWAIT P4, [R58+URZ+0x38890], R65 ;  /* 0x038890413a0075a7 */ /* 0x001064000808017f */
[----:B-1----:R-:W-:Y:S05]  /*1e320*/  @!P4 NANOSLEEP.SYNCS 0x989680 ;  /* 0x009896800000c95d */ /* 0x002fea0003900000 */
[----:B------:R-:W1:Y:S02]  /*1e330*/  @!P4 SYNCS.PHASECHK.TRANS64 P4, [R58+URZ+0x38890], R65 ;  /* 0x038890413a00c5a7 */ /* 0x000e64000808007f */
[----:B-1----:R-:W-:Y:S05]  /*1e340*/  @!P4 BRA `(.L_x_1268) ;  /* 0xfffffffc00f0c947 */ /* 0x002fea000383ffff */
[----:B------:R-:W-:Y:S05]  /*1e350*/  BRA `(.L_x_1515) ;  /* 0xfffffe4c00787947 */ /* 0x000fea000383ffff */
.L_x_1269:
[----:B------:R-:W-:Y:S01]  /*1e360*/  BSSY B1, `(.L_x_1516) ;  /* 0x0000007000017945 */ /* 0x000fe20003800000 */
[----:B------:R-:W-:Y:S02]  /*1e370*/  IMAD.MOV.U32 R12, RZ, RZ, RZ ;  /* 0x000000ffff0c7224 */ /* 0x000fe400078e00ff */
[----:B------:R-:W-:Y:S02]  /*1e380*/  IMAD.MOV.U32 R11, RZ, RZ, 0x1c1f ;  /* 0x00001c1fff0b7424 */ /* 0x000fe400078e00ff */
[----:B------:R-:W-:-:S07]  /*1e390*/  IMAD.MOV.U32 R15, RZ, RZ, -0x1 ;  /* 0xffffffffff0f7424 */ /* 0x000fce00078e00ff */
[----:B0-----:R-:W-:Y:S05]  /*1e3a0*/  WARPSYNC.COLLECTIVE R15, `(.L_x_1517) ;  /* 0x000000000f087348 */ /* 0x001fea0003c00000 */
[----:B------:R1:W2:Y:S02]  /*1e3b0*/  SHFL.IDX P6, R14, R13, R12, R11 ;  /* 0x0000000c0d0e7389 */ /* 0x0002a400000c000b */
[----:B012---:R-:W-:Y:S01]  /*1e3c0*/  ENDCOLLECTIVE ;  /* 0x000000000000791b */ /* 0x007fe20003800000 */
.L_x_1517:
[----:B------:R-:W-:Y:S05]  /*1e3d0*/  BSYNC B1 ;  /* 0x0000000000017941 */ /* 0x000fea0003800000 */
.L_x_1516:
        /* <DEDUP_REMOVED lines=8> */
.L_x_1518:
[----:B------:R-:W-:Y:S05]  /*1e460*/  BRA `(.L_x_1519) ;  /* 0xfffffe4c00487947 */ /* 0x000fea000383ffff */
.L_x_1279:
[----:B0-----:R0:W1:Y:S02]  /*1e470*/  SYNCS.PHASECHK.TRANS64.TRYWAIT P4, [R58+URZ+0x38890], R65 ;  /* 0x038890413a0075a7 */ /* 0x001064000808017f */
[----:B-1----:R-:W-:Y:S05]  /*1e480*/  @!P4 NANOSLEEP.SYNCS 0x989680 ;  /* 0x009896800000c95d */ /* 0x002fea0003900000 */
[----:B------:R-:W1:Y:S02]  /*1e490*/  @!P4 SYNCS.PHASECHK.TRANS64 P4, [R58+URZ+0x38890], R65 ;  /* 0x038890413a00c5a7 */ /* 0x000e64000808007f */
[----:B-1----:R-:W-:Y:S05]  /*1e4a0*/  @!P4 BRA `(.L_x_1279) ;  /* 0xfffffffc00f0c947 */ /* 0x002fea000383ffff */
[----:B------:R-:W-:Y:S05]  /*1e4b0*/  BRA `(.L_x_1520) ;  /* 0xfffffe5400c87947 */ /* 0x000fea000383ffff */
.L_x_1280:
[----:B------:R-:W-:Y:S01]  /*1e4c0*/  BSSY B1, `(.L_x_1521) ;  /* 0x0000007000017945 */ /* 0x000fe20003800000 */
[----:B------:R-:W-:Y:S02]  /*1e4d0*/  IMAD.MOV.U32 R12, RZ, RZ, RZ ;  /* 0x000000ffff0c7224 */ /* 0x000fe400078e00ff */
[----:B------:R-:W-:Y:S02]  /*1e4e0*/  IMAD.MOV.U32 R11, RZ, RZ, 0x1c1f ;  /* 0x00001c1fff0b7424 */ /* 0x000fe400078e00ff */
[----:B------:R-:W-:-:S07]  /*1e4f0*/  IMAD.MOV.U32 R15, RZ, RZ, -0x1 ;  /* 0xffffffffff0f7424 */ /* 0x000fce00078e00ff */
[----:B0-----:R-:W-:Y:S05]  /*1e500*/  WARPSYNC.COLLECTIVE R15, `(.L_x_1522) ;  /* 0x000000000f087348 */ /* 0x001fea0003c00000 */
[----:B------:R1:W2:Y:S02]  /*1e510*/  SHFL.IDX P6, R14, R13, R12, R11 ;  /* 0x0000000c0d0e7389 */ /* 0x0002a400000c000b */
[----:B012---:R-:W-:Y:S01]  /*1e520*/  ENDCOLLECTIVE ;  /* 0x000000000000791b */ /* 0x007fe20003800000 */
.L_x_1522:
[----:B------:R-:W-:Y:S05]  /*1e530*/  BSYNC B1 ;  /* 0x0000000000017941 */ /* 0x000fea0003800000 */
.L_x_1521:
        /* <DEDUP_REMOVED lines=8> */
.L_x_1523:
[----:B------:R-:W-:Y:S01]  /*1e5c0*/  IMAD.MOV.U32 R67, RZ, RZ, R14 ;  /* 0x000000ffff437224 */ /* 0x000fe200078e000e */
[----:B------:R-:W-:Y:S06]  /*1e5d0*/  BRA `(.L_x_1524) ;  /* 0xfffffe5400947947 */ /* 0x000fec000383ffff */
.L_x_1285:
[----:B-1----:R1:W2:Y:S02]  /*1e5e0*/  SYNCS.PHASECHK.TRANS64.TRYWAIT P2, [R58+URZ+0x38890], R65 ;  /* 0x038890413a0075a7 */ /* 0x0022a4000804017f */
[----:B--2---:R-:W-:Y:S05]  /*1e5f0*/  @!P2 NANOSLEEP.SYNCS 0x989680 ;  /* 0x009896800000a95d */ /* 0x004fea0003900000 */
[----:B------:R-:W2:Y:S02]  /*1e600*/  @!P2 SYNCS.PHASECHK.TRANS64 P2, [R58+URZ+0x38890], R65 ;  /* 0x038890413a00a5a7 */ /* 0x000ea4000804007f */
[----:B--2---:R-:W-:Y:S05]  /*1e610*/  @!P2 BRA `(.L_x_1285) ;  /* 0xfffffffc00f0a947 */ /* 0x004fea000383ffff */
[----:B------:R-:W-:Y:S05]  /*1e620*/  BRA `(.L_x_1525) ;  /* 0xfffffe5c00a47947 */ /* 0x000fea000383ffff */
.L_x_1286:
[----:B------:R-:W-:Y:S01]  /*1e630*/  BSSY B1, `(.L_x_1526) ;  /* 0x0000007000017945 */ /* 0x000fe20003800000 */
[----:B------:R-:W-:Y:S02]  /*1e640*/  IMAD.MOV.U32 R12, RZ, RZ, RZ ;  /* 0x000000ffff0c7224 */ /* 0x000fe400078e00ff */
[----:B------:R-:W-:Y:S02]  /*1e650*/  IMAD.MOV.U32 R11, RZ, RZ, 0x1c1f ;  /* 0x00001c1fff0b7424 */ /* 0x000fe400078e00ff */
[----:B------:R-:W-:-:S07]  /*1e660*/  IMAD.MOV.U32 R15, RZ, RZ, -0x1 ;  /* 0xffffffffff0f7424 */ /* 0x000fce00078e00ff */
[----:B-1----:R-:W-:Y:S05]  /*1e670*/  WARPSYNC.COLLECTIVE R15, `(.L_x_1527) ;  /* 0x000000000f087348 */ /* 0x002fea0003c00000 */
[----:B------:R0:W2:Y:S02]  /*1e680*/  SHFL.IDX P6, R14, R13, R12, R11 ;  /* 0x0000000c0d0e7389 */ /* 0x0000a400000c000b */
[----:B012---:R-:W-:Y:S01]  /*1e690*/  ENDCOLLECTIVE ;  /* 0x000000000000791b */ /* 0x007fe20003800000 */
.L_x_1527:
[----:B------:R-:W-:Y:S05]  /*1e6a0*/  BSYNC B1 ;  /* 0x0000000000017941 */ /* 0x000fea0003800000 */
.L_x_1526:
        /* <DEDUP_REMOVED lines=8> */
.L_x_1528:
[----:B------:R-:W-:Y:S05]  /*1e730*/  BRA `(.L_x_1529) ;  /* 0xfffffe5c00c47947 */ /* 0x000fea000383ffff */
.L_x_1290:
[----:B-1----:R1:W2:Y:S02]  /*1e740*/  SYNCS.PHASECHK.TRANS64.TRYWAIT P3, [R58+URZ+0x388b0], R65 ;  /* 0x0388b0413a0075a7 */ /* 0x0022a4000806017f */
[----:B--2---:R-:W-:Y:S05]  /*1e750*/  @!P3 NANOSLEEP.SYNCS 0x989680 ;  /* 0x009896800000b95d */ /* 0x004fea0003900000 */
[----:B------:R-:W2:Y:S02]  /*1e760*/  @!P3 SYNCS.PHASECHK.TRANS64 P3, [R58+URZ+0x388b0], R65 ;  /* 0x0388b0413a00b5a7 */ /* 0x000ea4000806007f */
[----:B--2---:R-:W-:Y:S05]  /*1e770*/  @!P3 BRA `(.L_x_1290) ;  /* 0xfffffffc00f0b947 */ /* 0x004fea000383ffff */
[----:B------:R-:W-:Y:S05]  /*1e780*/  BRA `(.L_x_1530) ;  /* 0xfffffe6000507947 */ /* 0x000fea000383ffff */
.L_x_1319:
        /* <DEDUP_REMOVED lines=8> */
.L_x_1532:
[----:B------:R-:W-:Y:S05]  /*1e810*/  BSYNC B1 ;  /* 0x0000000000017941 */ /* 0x000fea0003800000 */
.L_x_1531:
        /* <DEDUP_REMOVED lines=8> */
.L_x_1533:
[----:B------:R-:W-:Y:S02]  /*1e8a0*/  IMAD.MOV.U32 R13, RZ, RZ, R24 ;  /* 0x000000ffff0d7224 */ /* 0x000fe400078e0018 */
[----:B------:R-:W-:-:S07]  /*1e8b0*/  IMAD.MOV.U32 R20, RZ, RZ, R14 ;  /* 0x000000ffff147224 */ /* 0x000fce00078e000e */
[----:B------:R-:W-:Y:S05]  /*1e8c0*/  WARPSYNC.COLLECTIVE R15, `(.L_x_1534) ;  /* 0x000000000f087348 */ /* 0x000fea0003c00000 */
[----:B------:R0:W1:Y:S02]  /*1e8d0*/  SHFL.IDX P6, R14, R13, R12, R11 ;  /* 0x0000000c0d0e7389 */ /* 0x00006400000c000b */
[----:B01----:R-:W-:Y:S01]  /*1e8e0*/  ENDCOLLECTIVE ;  /* 0x000000000000791b */ /* 0x003fe20003800000 */
.L_x_1534:
[----:B------:R-:W-:Y:S02]  /*1e8f0*/  IMAD.MOV.U32 R13, RZ, RZ, R27 ;  /* 0x000000ffff0d7224 */ /* 0x000fe400078e001b */
[----:B------:R-:W-:-:S07]  /*1e900*/  IMAD.MOV.U32 R24, RZ, RZ, R14 ;  /* 0x000000ffff187224 */ /* 0x000fce00078e000e */
[----:B------:R-:W-:Y:S05]  /*1e910*/  WARPSYNC.COLLECTIVE R15, `(.L_x_1535) ;  /* 0x000000000f087348 */ /* 0x000fea0003c00000 */
[----:B------:R0:W1:Y:S02]  /*1e920*/  SHFL.IDX P6, R14, R13, R12, R11 ;  /* 0x0000000c0d0e7389 */ /* 0x00006400000c000b */
[----:B01----:R-:W-:Y:S01]  /*1e930*/  ENDCOLLECTIVE ;  /* 0x000000000000791b */ /* 0x003fe20003800000 */
.L_x_1535:
[----:B------:R-:W-:Y:S01]  /*1e940*/  IMAD.MOV.U32 R21, RZ, RZ, R14 ;  /* 0x000000ffff157224 */ /* 0x000fe200078e000e */
[----:B------:R-:W-:Y:S06]  /*1e950*/  BRA `(.L_x_1536) ;  /* 0xfffffe9400407947 */ /* 0x000fec000383ffff */
.L_x_1323:
[----:B0-----:R0:W1:Y:S02]  /*1e960*/  SYNCS.PHASECHK.TRANS64.TRYWAIT P0, [R2+URZ+0x38800], R25 ;  /* 0x03880019020075a7 */ /* 0x001064000800017f */
[----:B-1----:R-:W-:Y:S05]  /*1e970*/  @!P0 NANOSLEEP.SYNCS 0x989680 ;  /* 0x009896800000895d */ /* 0x002fea0003900000 */
[----:B------:R-:W1:Y:S02]  /*1e980*/  @!P0 SYNCS.PHASECHK.TRANS64 P0, [R2+URZ+0x38800], R25 ;  /* 0x03880019020085a7 */ /* 0x000e64000800007f */
[----:B-1----:R-:W-:Y:S05]  /*1e990*/  @!P0 BRA `(.L_x_1323) ;  /* 0xfffffffc00f08947 */ /* 0x002fea000383ffff */
[----:B------:R-:W-:Y:S05]  /*1e9a0*/  BRA `(.L_x_1537) ;  /* 0xfffffe98005c7947 */ /* 0x000fea000383ffff */
.L_x_1331:
        /* <DEDUP_REMOVED lines=8> */
.L_x_1539:
[----:B------:R-:W-:Y:S05]  /*1ea30*/  BSYNC B1 ;  /* 0x0000000000017941 */ /* 0x000fea0003800000 */
.L_x_1538:
        /* <DEDUP_REMOVED lines=8> */
.L_x_1540:
[----:B------:R-:W-:Y:S02]  /*1eac0*/  IMAD.MOV.U32 R13, RZ, RZ, R24 ;  /* 0x000000ffff0d7224 */ /* 0x000fe400078e0018 */
[----:B------:R-:W-:-:S07]  /*1ead0*/  IMAD.MOV.U32 R20, RZ, RZ, R14 ;  /* 0x000000ffff147224 */ /* 0x000fce00078e000e */
[----:B------:R-:W-:Y:S05]  /*1eae0*/  WARPSYNC.COLLECTIVE R15, `(.L_x_1541) ;  /* 0x000000000f087348 */ /* 0x000fea0003c00000 */
[----:B------:R0:W1:Y:S02]  /*1eaf0*/  SHFL.IDX P6, R14, R13, R12, R11 ;  /* 0x0000000c0d0e7389 */ /* 0x00006400000c000b */
[----:B01----:R-:W-:Y:S01]  /*1eb00*/  ENDCOLLECTIVE ;  /* 0x000000000000791b */ /* 0x003fe20003800000 */
.L_x_1541:
[----:B------:R-:W-:Y:S02]  /*1eb10*/  IMAD.MOV.U32 R13, RZ, RZ, R27 ;  /* 0x000000ffff0d7224 */ /* 0x000fe400078e001b */
[----:B------:R-:W-:-:S07]  /*1eb20*/  IMAD.MOV.U32 R21, RZ, RZ, R14 ;  /* 0x000000ffff157224 */ /* 0x000fce00078e000e */
[----:B------:R-:W-:Y:S05]  /*1eb30*/  WARPSYNC.COLLECTIVE R15, `(.L_x_1542) ;  /* 0x000000000f087348 */ /* 0x000fea0003c00000 */
[----:B------:R0:W1:Y:S02]  /*1eb40*/  SHFL.IDX P6, R14, R13, R12, R11 ;  /* 0x0000000c0d0e7389 */ /* 0x00006400000c000b */
[----:B01----:R-:W-:Y:S01]  /*1eb50*/  ENDCOLLECTIVE ;  /* 0x000000000000791b */ /* 0x003fe20003800000 */
.L_x_1542:
[----:B------:R-:W-:Y:S05]  /*1eb60*/  BRA `(.L_x_1543) ;  /* 0xfffffea000cc7947 */ /* 0x000fea000383ffff */
.L_x_1335:
[----:B0-----:R0:W1:Y:S02]  /*1eb70*/  SYNCS.PHASECHK.TRANS64.TRYWAIT P1, [R2+URZ+0x38800], R27 ;  /* 0x0388001b020075a7 */ /* 0x001064000802017f */
[----:B-1----:R-:W-:Y:S05]  /*1eb80*/  @!P1 NANOSLEEP.SYNCS 0x989680 ;  /* 0x009896800000995d */ /* 0x002fea0003900000 */
[----:B------:R-:W1:Y:S02]  /*1eb90*/  @!P1 SYNCS.PHASECHK.TRANS64 P1, [R2+URZ+0x38800], R27 ;  /* 0x0388001b020095a7 */ /* 0x000e64000802007f */
[----:B-1----:R-:W-:Y:S05]  /*1eba0*/  @!P1 BRA `(.L_x_1335) ;  /* 0xfffffffc00f09947 */ /* 0x002fea000383ffff */
[----:B------:R-:W-:Y:S05]  /*1ebb0*/  BRA `(.L_x_1544) ;  /* 0xfffffea400ac7947 */ /* 0x000fea000383ffff */
.L_x_1341:
[----:B-1----:R1:W2:Y:S02]  /*1ebc0*/  SYNCS.PHASECHK.TRANS64.TRYWAIT P1, [R13+URZ+0x38830], R12 ;  /* 0x0388300c0d0075a7 */ /* 0x0022a4000802017f */
[----:B--2---:R-:W-:Y:S05]  /*1ebd0*/  @!P1 NANOSLEEP.SYNCS 0x989680 ;  /* 0x009896800000995d */ /* 0x004fea0003900000 */
[----:B------:R-:W2:Y:S02]  /*1ebe0*/  @!P1 SYNCS.PHASECHK.TRANS64 P1, [R13+URZ+0x38830], R12 ;  /* 0x0388300c0d0095a7 */ /* 0x000ea4000802007f */
[----:B--2---:R-:W-:Y:S05]  /*1ebf0*/  @!P1 BRA `(.L_x_1341) ;  /* 0xfffffffc00f09947 */ /* 0x004fea000383ffff */
[----:B------:R-:W-:Y:S05]  /*1ec00*/  BRA `(.L_x_1340) ;  /* 0xfffffeb000e47947 */ /* 0x000fea000383ffff */
.L_x_1343:
[----:B--2---:R2:W3:Y:S02]  /*1ec10*/  SYNCS.PHASECHK.TRANS64.TRYWAIT P1, [R2+URZ+0x38810], R3 ;  /* 0x03881003020075a7 */ /* 0x0044e4000802017f */
[----:B---3--:R-:W-:Y:S05]  /*1ec20*/  @!P1 NANOSLEEP.SYNCS 0x989680 ;  /* 0x009896800000995d */ /* 0x008fea0003900000 */
[----:B------:R-:W3:Y:S02]  /*1ec30*/  @!P1 SYNCS.PHASECHK.TRANS64 P1, [R2+URZ+0x38810], R3 ;  /* 0x03881003020095a7 */ /* 0x000ee4000802007f */
[----:B---3--:R-:W-:Y:S05]  /*1ec40*/  @!P1 BRA `(.L_x_1343) ;  /* 0xfffffffc00f09947 */ /* 0x008fea000383ffff */
[----:B------:R-:W-:Y:S05]  /*1ec50*/  BRA `(.L_x_1545) ;  /* 0xfffffeb400947947 */ /* 0x000fea000383ffff */
.L_x_1347:
[----:B--2---:R2:W4:Y:S02]  /*1ec60*/  SYNCS.PHASECHK.TRANS64.TRYWAIT P1, [R13+URZ+0x38850], R12 ;  /* 0x0388500c0d0075a7 */ /* 0x004524000802017f */
[----:B----4-:R-:W-:Y:S05]  /*1ec70*/  @!P1 NANOSLEEP.SYNCS 0x989680 ;  /* 0x009896800000995d */ /* 0x010fea0003900000 */
[----:B------:R-:W4:Y:S02]  /*1ec80*/  @!P1 SYNCS.PHASECHK.TRANS64 P1, [R13+URZ+0x38850], R12 ;  /* 0x0388500c0d0095a7 */ /* 0x000f24000802007f */
[----:B----4-:R-:W-:Y:S05]  /*1ec90*/  @!P1 BRA `(.L_x_1347) ;  /* 0xfffffffc00f09947 */ /* 0x010fea000383ffff */
[----:B------:R-:W-:Y:S05]  /*1eca0*/  BRA `(.L_x_1346) ;  /* 0xfffffeb400c07947 */ /* 0x000fea000383ffff */
.L_x_1356:
[----:B-1----:R1:W2:Y:S02]  /*1ecb0*/  SYNCS.PHASECHK.TRANS64.TRYWAIT P2, [R14+URZ+0x38830], R3 ;  /* 0x038830030e0075a7 */ /* 0x0022a4000804017f */
[----:B--2---:R-:W-:Y:S05]  /*1ecc0*/  @!P2 NANOSLEEP.SYNCS 0x989680 ;  /* 0x009896800000a95d */ /* 0x004fea0003900000 */
[----:B------:R-:W2:Y:S02]  /*1ecd0*/  @!P2 SYNCS.PHASECHK.TRANS64 P2, [R14+URZ+0x38830], R3 ;  /* 0x038830030e00a5a7 */ /* 0x000ea4000804007f */
[----:B--2---:R-:W-:Y:S05]  /*1ece0*/  @!P2 BRA `(.L_x_1356) ;  /* 0xfffffffc00f0a947 */ /* 0x004fea000383ffff */
[----:B------:R-:W-:Y:S05]  /*1ecf0*/  BRA `(.L_x_1355) ;  /* 0xfffffee000707947 */ /* 0x000fea000383ffff */
.L_x_1361:
[----:B---3--:R3:W4:Y:S02]  /*1ed00*/  SYNCS.PHASECHK.TRANS64.TRYWAIT P2, [R14+URZ+0x38850], R3 ;  /* 0x038850030e0075a7 */ /* 0x008724000804017f */
[----:B----4-:R-:W-:Y:S05]  /*1ed10*/  @!P2 NANOSLEEP.SYNCS 0x989680 ;  /* 0x009896800000a95d */ /* 0x010fea0003900000 */
[----:B------:R-:W4:Y:S02]  /*1ed20*/  @!P2 SYNCS.PHASECHK.TRANS64 P2, [R14+URZ+0x38850], R3 ;  /* 0x038850030e00a5a7 */ /* 0x000f24000804007f */
[----:B----4-:R-:W-:Y:S05]  /*1ed30*/  @!P2 BRA `(.L_x_1361) ;  /* 0xfffffffc00f0a947 */ /* 0x010fea000383ffff */
[----:B------:R-:W-:Y:S05]  /*1ed40*/  BRA `(.L_x_1360) ;  /* 0xfffffee400147947 */ /* 0x000fea000383ffff */
.L_x_1396:
        /* <DEDUP_REMOVED lines=11> */
.L_x_1547:
[----:B------:R-:W-:Y:S05]  /*1ee00*/  BSYNC B1 ;  /* 0x0000000000017941 */ /* 0x000fea0003800000 */
.L_x_1546:
[----:B------:R-:W-:Y:S05]  /*1ee10*/  BRA `(.L_x_1548) ;  /* 0xffffff8000e87947 */ /* 0x000fea000383ffff */
.L_x_1398:
[----:B------:R-:W-:Y:S01]  /*1ee20*/  BSSY B1, `(.L_x_1549) ;  /* 0x0000006000017945 */ /* 0x000fe20003800000 */
[----:B------:R-:W-:-:S07]  /*1ee30*/  IMAD.MOV.U32 R15, RZ, RZ, -0x1 ;  /* 0xffffffffff0f7424 */ /* 0x000fce00078e00ff */
[----:B0-----:R-:W-:Y:S05]  /*1ee40*/  WARPSYNC.COLLECTIVE R15, `(.L_x_1550) ;  /* 0x000000000f0c7348 */ /* 0x001fea0003c00000 */
[----:B------:R-:W-:Y:S02]  /*1ee50*/  ELECT P6, UR62, PT ;  /* 0x00000000003e782f */ /* 0x000fe400038c0000 */
[----:B------:R-:W-:Y:S01]  /*1ee60*/  MOV R14, UR62 ;  /* 0x0000003e000e7c02 */ /* 0x000fe20008000f00 */
[----:B0-----:R-:W-:Y:S10]  /*1ee70*/  ENDCOLLECTIVE ;  /* 0x000000000000791b */ /* 0x001ff40003800000 */
.L_x_1550:
[----:B------:R-:W-:Y:S05]  /*1ee80*/  BSYNC B1 ;  /* 0x0000000000017941 */ /* 0x000fea0003800000 */
.L_x_1549:
[----:B------:R-:W-:Y:S05]  /*1ee90*/  BRA `(.L_x_1397) ;  /* 0xffffff8000e07947 */ /* 0x000fea000383ffff */
.L_x_1400:
[----:B0-----:R0:W1:Y:S02]  /*1eea0*/  SYNCS.PHASECHK.TRANS64.TRYWAIT P0, [R18+URZ+0x38820], R3 ;  /* 0x03882003120075a7 */ /* 0x001064000800017f */
[----:B-1----:R-:W-:Y:S05]  /*1eeb0*/  @!P0 NANOSLEEP.SYNCS 0x989680 ;  /* 0x009896800000895d */ /* 0x002fea0003900000 */
[----:B------:R-:W1:Y:S02]  /*1eec0*/  @!P0 SYNCS.PHASECHK.TRANS64 P0, [R18+URZ+0x38820], R3 ;  /* 0x03882003120085a7 */ /* 0x000e64000800007f */
[----:B-1----:R-:W-:Y:S05]  /*1eed0*/  @!P0 BRA `(.L_x_1400) ;  /* 0xfffffffc00f08947 */ /* 0x002fea000383ffff */
[----:B------:R-:W-:Y:S05]  /*1eee0*/  BRA `(.L_x_1551) ;  /* 0xffffff8000f07947 */ /* 0x000fea000383ffff */
.L_x_1404:
[----:B0-----:R0:W1:Y:S02]  /*1eef0*/  SYNCS.PHASECHK.TRANS64.TRYWAIT P0, [R3+URZ+0x388a0], R8 ;  /* 0x0388a008030075a7 */ /* 0x001064000800017f */
[----:B-1----:R-:W-:Y:S05]  /*1ef00*/  @!P0 NANOSLEEP.SYNCS 0x989680 ;  /* 0x009896800000895d */ /* 0x002fea0003900000 */
[----:B------:R-:W1:Y:S02]  /*1ef10*/  @!P0 SYNCS.PHASECHK.TRANS64 P0, [R3+URZ+0x388a0], R8 ;  /* 0x0388a008030085a7 */ /* 0x000e64000800007f */
[----:B-1----:R-:W-:Y:S05]  /*1ef20*/  @!P0 BRA `(.L_x_1404) ;  /* 0xfffffffc00f08947 */ /* 0x002fea000383ffff */
[----:B------:R-:W-:Y:S05]  /*1ef30*/  BRA `(.L_x_1552) ;  /* 0xffffff8400087947 */ /* 0x000fea000383ffff */
.L_x_1409:
[----:B-1----:R1:W2:Y:S02]  /*1ef40*/  SYNCS.PHASECHK.TRANS64.TRYWAIT P0, [R3+URZ+0x388c0], R8 ;  /* 0x0388c008030075a7 */ /* 0x0022a4000800017f */
[----:B--2---:R-:W-:Y:S05]  /*1ef50*/  @!P0 NANOSLEEP.SYNCS 0x989680 ;  /* 0x009896800000895d */ /* 0x004fea0003900000 */
[----:B------:R-:W2:Y:S02]  /*1ef60*/  @!P0 SYNCS.PHASECHK.TRANS64 P0, [R3+URZ+0x388c0], R8 ;  /* 0x0388c008030085a7 */ /* 0x000ea4000800007f */
[----:B--2---:R-:W-:Y:S05]  /*1ef70*/  @!P0 BRA `(.L_x_1409) ;  /* 0xfffffffc00f08947 */ /* 0x004fea000383ffff */
[----:B------:R-:W-:Y:S05]  /*1ef80*/  BRA `(.L_x_1553) ;  /* 0xffffff8400847947 */ /* 0x000fea000383ffff */
.L_x_1423:
[----:B0-----:R0:W1:Y:S02]  /*1ef90*/  SYNCS.PHASECHK.TRANS64.TRYWAIT P2, [R8+URZ+0x388a0], R2 ;  /* 0x0388a002080075a7 */ /* 0x001064000804017f */
[----:B-1----:R-:W-:Y:S05]  /*1efa0*/  @!P2 NANOSLEEP.SYNCS 0x989680 ;  /* 0x009896800000a95d */ /* 0x002fea0003900000 */
[----:B------:R-:W1:Y:S02]  /*1efb0*/  @!P2 SYNCS.PHASECHK.TRANS64 P2, [R8+URZ+0x388a0], R2 ;  /* 0x0388a0020800a5a7 */ /* 0x000e64000804007f */
[----:B-1----:R-:W-:Y:S05]  /*1efc0*/  @!P2 BRA `(.L_x_1423) ;  /* 0xfffffffc00f0a947 */ /* 0x002fea000383ffff */
[----:B------:R-:W-:Y:S05]  /*1efd0*/  BRA `(.L_x_1554) ;  /* 0xffffff8c00e87947 */ /* 0x000fea000383ffff */
.L_x_1428:
[----:B-1----:R1:W2:Y:S02]  /*1efe0*/  SYNCS.PHASECHK.TRANS64.TRYWAIT P2, [R8+URZ+0x388c0], R2 ;  /* 0x0388c002080075a7 */ /* 0x0022a4000804017f */
[----:B--2---:R-:W-:Y:S05]  /*1eff0*/  @!P2 NANOSLEEP.SYNCS 0x989680 ;  /* 0x009896800000a95d */ /* 0x004fea0003900000 */
[----:B------:R-:W2:Y:S02]  /*1f000*/  @!P2 SYNCS.PHASECHK.TRANS64 P2, [R8+URZ+0x388c0], R2 ;  /* 0x0388c0020800a5a7 */ /* 0x000ea4000804007f */
[----:B--2---:R-:W-:Y:S05]  /*1f010*/  @!P2 BRA `(.L_x_1428) ;  /* 0xfffffffc00f0a947 */ /* 0x004fea000383ffff */
[----:B------:R-:W-:Y:S05]  /*1f020*/  BRA `(.L_x_1555) ;  /* 0xffffff9000607947 */ /* 0x000fea000383ffff */
.L_x_1450:
        /* <DEDUP_REMOVED lines=11> */
.L_x_1557:
[----:B------:R-:W-:Y:S05]  /*1f0e0*/  BSYNC B0 ;  /* 0x0000000000007941 */ /* 0x000fea0003800000 */
.L_x_1556:
[----:B------:R-:W-:Y:S05]  /*1f0f0*/  BRA `(.L_x_1558) ;  /* 0xffffffa400d87947 */ /* 0x000fea000383ffff */
.L_x_1453:
[----:B0-----:R0:W1:Y:S02]  /*1f100*/  SYNCS.PHASECHK.TRANS64.TRYWAIT P0, [R26+URZ+0x38840], R0 ;  /* 0x038840001a0075a7 */ /* 0x001064000800017f */
[----:B-1----:R-:W-:Y:S05]  /*1f110*/  @!P0 NANOSLEEP.SYNCS 0x989680 ;  /* 0x009896800000895d */ /* 0x002fea0003900000 */
[----:B------:R-:W1:Y:S02]  /*1f120*/  @!P0 SYNCS.PHASECHK.TRANS64 P0, [R26+URZ+0x38840], R0 ;  /* 0x038840001a0085a7 */ /* 0x000e64000800007f */
[----:B-1----:R-:W-:Y:S05]  /*1f130*/  @!P0 BRA `(.L_x_1453) ;  /* 0xfffffffc00f08947 */ /* 0x002fea000383ffff */
[----:B------:R-:W-:Y:S05]  /*1f140*/  BRA `(.L_x_1559) ;  /* 0xffffffa8000c7947 */ /* 0x000fea000383ffff */
.L_x_1454:
        /* <DEDUP_REMOVED lines=8> */
.L_x_1561:
[----:B------:R-:W-:Y:S05]  /*1f1d0*/  BSYNC B0 ;  /* 0x0000000000007941 */ /* 0x000fea0003800000 */
.L_x_1560:
        /* <DEDUP_REMOVED lines=9> */
.L_x_1562:
[----:B------:R-:W-:Y:S02]  /*1f270*/  IMAD.MOV.U32 R13, RZ, RZ, R4 ;  /* 0x000000ffff0d7224 */ /* 0x000fe400078e0004 */
[----:B------:R-:W-:Y:S02]  /*1f280*/  IMAD.MOV.U32 R12, RZ, RZ, 0x1 ;  /* 0x00000001ff0c7424 */ /* 0x000fe400078e00ff */
[----:B------:R-:W-:-:S07]  /*1f290*/  IMAD.MOV.U32 R3, RZ, RZ, R14 ;  /* 0x000000ffff037224 */ /* 0x000fce00078e000e */
[----:B------:R-:W-:Y:S05]  /*1f2a0*/  WARPSYNC.COLLECTIVE R15, `(.L_x_1563) ;  /* 0x000000000f087348 */ /* 0x000fea0003c00000 */
[----:B------:R0:W1:Y:S02]  /*1f2b0*/  SHFL.IDX P6, R14, R13, R12, R11 ;  /* 0x0000000c0d0e7389 */ /* 0x00006400000c000b */
[----:B01----:R-:W-:Y:S01]  /*1f2c0*/  ENDCOLLECTIVE ;  /* 0x000000000000791b */ /* 0x003fe20003800000 */
.L_x_1563:
        /* <DEDUP_REMOVED lines=15> */
.L_x_1564:
[----:B------:R-:W-:Y:S02]  /*1f3c0*/  @P0 IMAD R6, R5, 0x2, R18 ;  /* 0x0000000205060824 */ /* 0x000fe400078e0212 */
[----:B------:R-:W-:Y:S02]  /*1f3d0*/  IMAD.MOV.U32 R13, RZ, RZ, R4 ;  /* 0x000000ffff0d7224 */ /* 0x000fe400078e0004 */
[----:B------:R-:W-:Y:S02]  /*1f3e0*/  IMAD.MOV.U32 R12, RZ, RZ, 0x2 ;  /* 0x00000002ff0c7424 */ /* 0x000fe400078e00ff */
[----:B------:R-:W-:-:S07]  /*1f3f0*/  IMAD.MOV.U32 R3, RZ, RZ, R14 ;  /* 0x000000ffff037224 */ /* 0x000fce00078e000e */
[----:B------:R-:W-:Y:S05]  /*1f400*/  WARPSYNC.COLLECTIVE R15, `(.L_x_1565) ;  /* 0x000000000f087348 */ /* 0x000fea0003c00000 */
[----:B------:R0:W1:Y:S02]  /*1f410*/  SHFL.IDX P6, R14, R13, R12, R11 ;  /* 0x0000000c0d0e7389 */ /* 0x00006400000c000b */
[----:B01----:R-:W-:Y:S01]  /*1f420*/  ENDCOLLECTIVE ;  /* 0x000000000000791b */ /* 0x003fe20003800000 */
.L_x_1565:
        /* <DEDUP_REMOVED lines=15> */
.L_x_1566:
[----:B------:R-:W-:Y:S02]  /*1f520*/  @P0 IMAD R6, R5, 0x2, R18 ;  /* 0x0000000205060824 */ /* 0x000fe400078e0212 */
[----:B------:R-:W-:Y:S02]  /*1f530*/  IMAD.MOV.U32 R13, RZ, RZ, R4 ;  /* 0x000000ffff0d7224 */ /* 0x000fe400078e0004 */
[----:B------:R-:W-:Y:S02]  /*1f540*/  IMAD.MOV.U32 R12, RZ, RZ, 0x3 ;  /* 0x00000003ff0c7424 */ /* 0x000fe400078e00ff */
[----:B------:R-:W-:-:S07]  /*1f550*/  IMAD.MOV.U32 R3, RZ, RZ, R14 ;  /* 0x000000ffff037224 */ /* 0x000fce00078e000e */
[----:B------:R-:W-:Y:S05]  /*1f560*/  WARPSYNC.COLLECTIVE R15, `(.L_x_1567) ;  /* 0x000000000f087348 */ /* 0x000fea0003c00000 */
[----:B------:R0:W1:Y:S02]  /*1f570*/  SHFL.IDX P6, R14, R13, R12, R11 ;  /* 0x0000000c0d0e7389 */ /* 0x00006400000c000b */
[----:B01----:R-:W-:Y:S01]  /*1f580*/  ENDCOLLECTIVE ;  /* 0x000000000000791b */ /* 0x003fe20003800000 */
.L_x_1567:
        /* <DEDUP_REMOVED lines=10> */
.L_x_1568:
[----:B------:R-:W-:Y:S01]  /*1f630*/  @!PT LDS RZ, [RZ] ;  /* 0x00000000fffff984 */ /* 0x000fe20000000800 */
[----:B------:R-:W-:Y:S01]  /*1f640*/  @!PT LDS RZ, [RZ] ;  /* 0x00000000fffff984 */ /* 0x000fe20000000800 */
[----:B------:R-:W-:Y:S01]  /*1f650*/  @!PT LDS RZ, [RZ] ;  /* 0x00000000fffff984 */ /* 0x000fe20000000800 */
[----:B------:R0:W-:Y:S01]  /*1f660*/  @P0 LDGSTS.E.BYPASS.LTC128B.128 [R6+0x23400], desc[UR42][R2.64], !P2 ;  /* 0x2340000002060fae */ /* 0x0001e2000d101d6a */
[----:B------:R-:W-:Y:S01]  /*1f670*/  IMAD.MOV.U32 R0, RZ, RZ, R14 ;  /* 0x000000ffff007224 */ /* 0x000fe200078e000e */
[----:B------:R-:W-:Y:S06]  /*1f680*/  BRA `(.L_x_1569) ;  /* 0xffffffa400c47947 */ /* 0x000fec000383ffff */
.L_x_1459:
        /* <DEDUP_REMOVED lines=9> */
.L_x_1570:
[C---:B------:R-:W-:Y:S01]  /*1f720*/  VIADD R10, R25.reuse, 0x10 ;  /* 0x00000010190a7836 */ /* 0x040fe20000000000 */
[C---:B------:R-:W-:Y:S01]  /*1f730*/  ISETP.GE.AND P0, PT, R25.reuse, R3, PT ;  /* 0x000000031900720c */ /* 0x040fe20003f06270 */
[----:B------:R-:W-:-:S03]  /*1f740*/  VIADD R8, R25, 0x20 ;  /* 0x0000002019087836 */ /* 0x000fc60000000000 */
[----:B------:R0:W-:Y:S04]  /*1f750*/  STL [R1+0x18], R10 ;  /* 0x0000180a01007387 */ /* 0x0001e80000100800 */
[----:B------:R0:W-:Y:S01]  /*1f760*/  STL [R1+0x1c], R8 ;  /* 0x00001c0801007387 */ /* 0x0001e20000100800 */
[----:B------:R-:W-:Y:S02]  /*1f770*/  IMAD.MOV.U32 R13, RZ, RZ, R0 ;  /* 0x000000ffff0d7224 */ /* 0x000fe400078e0000 */
[----:B------:R-:W-:-:S07]  /*1f780*/  IMAD.MOV.U32 R5, RZ, RZ, R14 ;  /* 0x000000ffff057224 */ /* 0x000fce00078e000e */
[----:B0-----:R-:W-:Y:S05]  /*1f790*/  WARPSYNC.COLLECTIVE R15, `(.L_x_1571) ;  /* 0x000000000f087348 */ /* 0x001fea0003c00000 */
[----:B------:R1:W2:Y:S02]  /*1f7a0*/  SHFL.IDX P6, R14, R13, R12, R11 ;  /* 0x0000000c0d0e7389 */ /* 0x0002a400000c000b */
[----:B012---:R-:W-:Y:S01]  /*1f7b0*/  ENDCOLLECTIVE ;  /* 0x000000000000791b */ /* 0x007fe20003800000 */
.L_x_1571:
[----:B------:R-:W-:Y:S02]  /*1f7c0*/  IMAD.MOV.U32 R13, RZ, RZ, R2 ;  /* 0x000000ffff0d7224 */ /* 0x000fe400078e0002 */
[----:B------:R-:W-:Y:S02]  /*1f7d0*/  IMAD.MOV.U32 R12, RZ, RZ, 0x1 ;  /* 0x00000001ff0c7424 */ /* 0x000fe400078e00ff */
[----:B------:R-:W-:-:S07]  /*1f7e0*/  IMAD.MOV.U32 R4, RZ, RZ, R14 ;  /* 0x000000ffff047224 */ /* 0x000fce00078e000e */
[----:B------:R-:W-:Y:S05]  /*1f7f0*/  WARPSYNC.COLLECTIVE R15, `(.L_x_1572) ;  /* 0x000000000f087348 */ /* 0x000fea0003c00000 */
[----:B------:R0:W1:Y:S02]  /*1f800*/  SHFL.IDX P6, R14, R13, R12, R11 ;  /* 0x0000000c0d0e7389 */ /* 0x00006400000c000b */
[----:B01----:R-:W-:Y:S01]  /*1f810*/  ENDCOLLECTIVE ;  /* 0x000000000000791b */ /* 0x003fe20003800000 */
.L_x_1572:
[----:B------:R-:W-:-:S05]  /*1f820*/  @!P0 LEA R4, P2, R7, R4, 0x1 ;  /* 0x0000000407048211 */ /* 0x000fca00078408ff */
[----:B------:R-:W-:-:S05]  /*1f830*/  @!P0 IMAD.X R5, RZ, RZ, R5, P2 ;  /* 0x000000ffff058224 */ /* 0x000fca00010e0605 */
[----:B------:R-:W-:Y:S01]  /*1f840*/  @!PT LDS RZ, [RZ] ;  /* 0x00000000fffff984 */ /* 0x000fe20000000800 */
[----:B------:R-:W-:Y:S01]  /*1f850*/  @!PT LDS RZ, [RZ] ;  /* 0x00000000fffff984 */ /* 0x000fe20000000800 */
[----:B------:R-:W-:Y:S01]  /*1f860*/  @!PT LDS RZ, [RZ] ;  /* 0x00000000fffff984 */ /* 0x000fe20000000800 */
[----:B------:R0:W-:Y:S01]  /*1f870*/  @!P0 LDGSTS.E.BYPASS.LTC128B.128 [R23+0x20400], desc[UR42][R4.64], !P1 ;  /* 0x2040000004178fae */ /* 0x0001e2000c901d6a */
[----:B------:R-:W-:Y:S01]  /*1f880*/  IMAD.MOV.U32 R13, RZ, RZ, R0 ;  /* 0x000000ffff0d7224 */ /* 0x000fe200078e0000 */
[----:B------:R-:W-:Y:S01]  /*1f890*/  ISETP.GE.AND P0, PT, R10, R3, PT ;  /* 0x000000030a00720c */ /* 0x000fe20003f06270 */
[----:B0-----:R-:W-:-:S12]  /*1f8a0*/  IMAD.MOV.U32 R4, RZ, RZ, R14 ;  /* 0x000000ffff047224 */ /* 0x001fd800078e000e */
[----:B------:R-:W-:Y:S05]  /*1f8b0*/  WARPSYNC.COLLECTIVE R15, `(.L_x_1573) ;  /* 0x000000000f087348 */ /* 0x000fea0003c00000 */
[----:B------:R0:W1:Y:S02]  /*1f8c0*/  SHFL.IDX P6, R14, R13, R12, R11 ;  /* 0x0000000c0d0e7389 */ /* 0x00006400000c000b */
[----:B01----:R-:W-:Y:S01]  /*1f8d0*/  ENDCOLLECTIVE ;  /* 0x000000000000791b */ /* 0x003fe20003800000 */
.L_x_1573:
[----:B------:R-:W-:Y:S02]  /*1f8e0*/  IMAD.MOV.U32 R13, RZ, RZ, R2 ;  /* 0x000000ffff0d7224 */ /* 0x000fe400078e0002 */
[----:B------:R-:W-:Y:S02]  /*1f8f0*/  IMAD.MOV.U32 R12, RZ, RZ, 0x2 ;  /* 0x00000002ff0c7424 */ /* 0x000fe400078e00ff */
[----:B------:R-:W-:-:S07]  /*1f900*/  IMAD.MOV.U32 R5, RZ, RZ, R14 ;  /* 0x000000ffff057224 */ /* 0x000fce00078e000e */
[----:B------:R-:W-:Y:S05]  /*1f910*/  WARPSYNC.COLLECTIVE R15, `(.L_x_1574) ;  /* 0x000000000f087348 */ /* 0x000fea0003c00000 */
[----:B------:R0:W1:Y:S02]  /*1f920*/  SHFL.IDX P6, R14, R13, R12, R11 ;  /* 0x0000000c0d0e7389 */ /* 0x00006400000c000b */
[----:B01----:R-:W-:Y:S01]  /*1f930*/  ENDCOLLECTIVE ;  /* 0x000000000000791b */ /* 0x003fe20003800000 */
.L_x_1574:
        /* <DEDUP_REMOVED lines=10> */
.L_x_1575:
[----:B------:R-:W-:Y:S01]  /*1f9e0*/  @!PT LDS RZ, [RZ] ;  /* 0x00000000fffff984 */ /* 0x000fe20000000800 */
[----:B------:R-:W-:Y:S01]  /*1f9f0*/  @!PT LDS RZ, [RZ] ;  /* 0x00000000fffff984 */ /* 0x000fe20000000800 */
[----:B------:R-:W-:Y:S01]  /*1fa00*/  @!PT LDS RZ, [RZ] ;  /* 0x00000000fffff984 */ /* 0x000fe20000000800 */
[----:B------:R0:W-:Y:S01]  /*1fa10*/  @!P0 LDGSTS.E.BYPASS.LTC128B.128 [R23+0x20c00], desc[UR42][R4.64], !P1 ;  /* 0x20c0000004178fae */ /* 0x0001e2000c901d6a */
[----:B------:R-:W-:Y:S01]  /*1fa20*/  ISETP.GE.AND P0, PT, R8, R3, PT ;  /* 0x000000030800720c */ /* 0x000fe20003f06270 */
[----:B------:R-:W-:Y:S02]  /*1fa30*/  IMAD.MOV.U32 R13, RZ, RZ, R2 ;  /* 0x000000ffff0d7224 */ /* 0x000fe400078e0002 */
[----:B------:R-:W-:Y:S02]  /*1fa40*/  IMAD.MOV.U32 R12, RZ, RZ, 0x3 ;  /* 0x00000003ff0c7424 */ /* 0x000fe400078e00ff */
[----:B0-----:R-:W-:-:S08]  /*1fa50*/  IMAD.MOV.U32 R4, RZ, RZ, R14 ;  /* 0x000000ffff047224 */ /* 0x001fd000078e000e */
[----:B------:R-:W-:Y:S05]  /*1fa60*/  WARPSYNC.COLLECTIVE R15, `(.L_x_1576) ;  /* 0x000000000f087348 */ /* 0x000fea0003c00000 */
[----:B------:R0:W1:Y:S02]  /*1fa70*/  SHFL.IDX P6, R14, R13, R12, R11 ;  /* 0x0000000c0d0e7389 */ /* 0x00006400000c000b */
[----:B01----:R-:W-:Y:S01]  /*1fa80*/  ENDCOLLECTIVE ;  /* 0x000000000000791b */ /* 0x003fe20003800000 */
.L_x_1576:
        /* <DEDUP_REMOVED lines=14> */
.L_x_1577:
[----:B------:R-:W-:Y:S01]  /*1fb70*/  IMAD.MOV.U32 R0, RZ, RZ, R14 ;  /* 0x000000ffff007224 */ /* 0x000fe200078e000e */
[----:B------:R-:W-:Y:S06]  /*1fb80*/  BRA `(.L_x_1578) ;  /* 0xffffffa800d87947 */ /* 0x000fec000383ffff */
.L_x_1463:
[----:B------:R-:W2:Y:S04]  /*1fb90*/  LDL.LU R10, [R1+0x14] ;  /* 0x00001400010a7983 */ /* 0x000ea80000300800 */
[----:B------:R-:W3:Y:S04]  /*1fba0*/  LDL.LU R9, [R1+0x18] ;  /* 0x0000180001097983 */ /* 0x000ee80000300800 */
[----:B------:R-:W4:Y:S01]  /*1fbb0*/  LDL.LU R8, [R1+0x1c] ;  /* 0x00001c0001087983 */ /* 0x000f220000300800 */
[----:B------:R-:W-:Y:S01]  /*1fbc0*/  LOP3.LUT R16, R16, 0xffffefff, RZ, 0xc0, !PT ;  /* 0xffffefff10107812 */ /* 0x000fe200078ec0ff */
[----:B------:R-:W-:Y:S01]  /*1fbd0*/  BSSY B0, `(.L_x_1579) ;  /* 0x0000029000007945 */ /* 0x000fe20003800000 */
[----:B------:R-:W-:-:S02]  /*1fbe0*/  IMAD.MOV.U32 R13, RZ, RZ, R6 ;  /* 0x000000ffff0d7224 */ /* 0x000fc400078e0006 */
[----:B------:R-:W-:Y:S02]  /*1fbf0*/  IMAD.MOV.U32 R12, RZ, RZ, RZ ;  /* 0x000000ffff0c7224 */ /* 0x000fe400078e00ff */
[----:B------:R-:W-:Y:S02]  /*1fc00*/  IMAD.MOV.U32 R11, RZ, RZ, 0x181f ;  /* 0x0000181fff0b7424 */ /* 0x000fe400078e00ff */
[----:B------:R-:W-:Y:S02]  /*1fc10*/  IMAD.MOV.U32 R15, RZ, RZ, -0x1 ;  /* 0xffffffffff0f7424 */ /* 0x000fe400078e00ff */
[----:B--2---:R-:W-:-:S05]  /*1fc20*/  IMAD R7, R10, R7, RZ ;  /* 0x000000070a077224 */ /* 0x004fca00078e02ff */
[-C--:B------:R-:W-:Y:S02]  /*1fc30*/  ISETP.GE.AND P2, PT, R25, R7.reuse, PT ;  /* 0x000000071900720c */ /* 0x080fe40003f46270 */
[-C--:B---3--:R-:W-:Y:S02]  /*1fc40*/  ISETP.GE.AND P1, PT, R9, R7.reuse, PT ;  /* 0x000000070900720c */ /* 0x088fe40003f26270 */
[----:B----4-:R-:W-:-:S09]  /*1fc50*/  ISETP.GE.AND P0, PT, R8, R7, PT ;  /* 0x000000070800720c */ /* 0x010fd20003f06270 */
[C---:B------:R-:W-:Y:S02]  /*1fc60*/  @!P2 LOP3.LUT R2, R4.reuse, 0x40, RZ, 0xc0, !PT ;  /* 0x000000400402a812 */ /* 0x040fe400078ec0ff */
[----:B------:R-:W-:Y:S02]  /*1fc70*/  @!P1 LOP3.LUT R3, R4, 0x40, RZ, 0xc0, !PT ;  /* 0x0000004004039812 */ /* 0x000fe400078ec0ff */
[----:B------:R-:W-:Y:S02]  /*1fc80*/  @!P2 SHF.R.U32.HI R2, RZ, 0x2, R2 ;  /* 0x00000002ff02a819 */ /* 0x000fe40000011602 */
[----:B------:R-:W-:Y:S02]  /*1fc90*/  @!P1 SHF.R.U32.HI R3, RZ, 0x2, R3 ;  /* 0x00000002ff039819 */ /* 0x000fe40000011603 */
[----:B------:R-:W-:Y:S02]  /*1fca0*/  @!P2 ISETP.NE.U32.AND P6, PT, R2, RZ, PT ;  /* 0x000000ff0200a20c */ /* 0x000fe40003fc5070 */
[----:B------:R-:W-:-:S02]  /*1fcb0*/  @!P2 LOP3.LUT R2, R5, 0x80, RZ, 0xc0, !PT ;  /* 0x000000800502a812 */ /* 0x000fc400078ec0ff */
[----:B------:R-:W-:Y:S02]  /*1fcc0*/  @!P0 LOP3.LUT R8, R4, 0x40, RZ, 0xc0, !PT ;  /* 0x0000004004088812 */ /* 0x000fe400078ec0ff */
[----:B------:R-:W-:Y:S02]  /*1fcd0*/  @!P2 SHF.R.U32.HI R2, RZ, 0x3, R2 ;  /* 0x00000003ff02a819 */ /* 0x000fe40000011602 */
[----:B------:R-:W-:-:S05]  /*1fce0*/  @!P0 SHF.R.U32.HI R8, RZ, 0x2, R8 ;  /* 0x00000002ff088819 */ /* 0x000fca0000011608 */
[----:B------:R-:W-:Y:S02]  /*1fcf0*/  @P6 LOP3.LUT R16, R16, 0x1000, RZ, 0xfc, !PT ;  /* 0x0000100010106812 */ /* 0x000fe400078efcff */
[----:B------:R-:W-:Y:S02]  /*1fd00*/  @!P2 ISETP.NE.U32.AND P6, PT, R2, RZ, PT ;  /* 0x000000ff0200a20c */ /* 0x000fe40003fc5070 */
[----:B------:R-:W-:Y:S02]  /*1fd10*/  LOP3.LUT R16, R16, 0xfffff7ff, RZ, 0xc0, !PT ;  /* 0xfffff7ff10107812 */ /* 0x000fe400078ec0ff */
[----:B------:R-:W-:-:S04]  /*1fd20*/  @!P1 LOP3.LUT R2, R5, 0x80, RZ, 0xc0, !PT ;  /* 0x0000008005029812 */ /* 0x000fc800078ec0ff */
[----:B------:R-:W-:-:S05]  /*1fd30*/  @!P1 SHF.R.U32.HI R2, RZ, 0x3, R2 ;  /* 0x00000003ff029819 */ /* 0x000fca0000011602 */
[----:B------:R-:W-:Y:S02]  /*1fd40*/  @P6 LOP3.LUT R16, R16, 0x800, RZ, 0xfc, !PT ;  /* 0x0000080010106812 */ /* 0x000fe400078efcff */
[----:B------:R-:W-:Y:S02]  /*1fd50*/  @!P1 ISETP.NE.U32.AND P6, PT, R3, RZ, PT ;  /* 0x000000ff0300920c */ /* 0x000fe40003fc5070 */
[----:B------:R-:W-:-:S11]  /*1fd60*/  LOP3.LUT R16, R16, 0xffffbfff, RZ, 0xc0, !PT ;  /* 0xffffbfff10107812 */ /* 0x000fd600078ec0ff */
[----:B------:R-:W-:Y:S02]  /*1fd70*/  @P6 LOP3.LUT R16, R16, 0x4000, RZ, 0xfc, !PT ;  /* 0x0000400010106812 */ /* 0x000fe400078efcff */
[----:B------:R-:W-:Y:S02]  /*1fd80*/  @!P1 ISETP.NE.U32.AND P6, PT, R2, RZ, PT ;  /* 0x000000ff0200920c */ /* 0x000fe40003fc5070 */
[----:B------:R-:W-:-:S11]  /*1fd90*/  LOP3.LUT R16, R16, 0xffffdfff, RZ, 0xc0, !PT ;  /* 0xffffdfff10107812 */ /* 0x000fd600078ec0ff */
        /* <DEDUP_REMOVED lines=12> */
.L_x_1580:
[----:B------:R-:W-:Y:S05]  /*1fe60*/  BSYNC B0 ;  /* 0x0000000000007941 */ /* 0x000fea0003800000 */
.L_x_1579:
        /* <DEDUP_REMOVED lines=11> */
.L_x_1581:
[----:B------:R-:W-:-:S04]  /*1ff20*/  LOP3.LUT R16, R16, 0xfdffffff, RZ, 0xc0, !PT ;  /* 0xfdffffff10107812 */ /* 0x000fc800078ec0ff */
[----:B------:R-:W-:-:S04]  /*1ff30*/  @P3 LOP3.LUT R16, R16, 0x2000000, RZ, 0xfc, !PT ;  /* 0x0200000010103812 */ /* 0x000fc800078efcff */
[C---:B------:R-:W-:Y:S02]  /*1ff40*/  LOP3.LUT P3, RZ, R16.reuse, 0x200, RZ, 0xc0, !PT ;  /* 0x0000020010ff7812 */ /* 0x040fe4000786c0ff */
[----:B------:R-:W-:Y:S01]  /*1ff50*/  LOP3.LUT R16, R16, 0xfeffffff, RZ, 0xc0, !PT ;  /* 0xfeffffff10107812 */ /* 0x000fe200078ec0ff */
[----:B------:R-:W-:-:S03]  /*1ff60*/  IMAD.MOV.U32 R13, RZ, RZ, R6 ;  /* 0x000000ffff0d7224 */ /* 0x000fc600078e0006 */
[----:B------:R-:W-:Y:S01]  /*1ff70*/  @P1 LOP3.LUT R16, R16, 0x1000000, RZ, 0xfc, !PT ;  /* 0x0100000010101812 */ /* 0x000fe200078efcff */
[----:B------:R-:W-:-:S03]  /*1ff80*/  IMAD.MOV.U32 R12, RZ, RZ, 0x1 ;  /* 0x00000001ff0c7424 */ /* 0x000fc600078e00ff */
[C---:B------:R-:W-:Y:S02]  /*1ff90*/  LOP3.LUT P1, RZ, R16.reuse, 0x100, RZ, 0xc0, !PT ;  /* 0x0000010010ff7812 */ /* 0x040fe4000782c0ff */
[----:B------:R-:W-:Y:S01]  /*1ffa0*/  LOP3.LUT R16, R16, 0xffdfffff, RZ, 0xc0, !PT ;  /* 0xffdfffff10107812 */ /* 0x000fe200078ec0ff */
[----:B------:R-:W-:-:S03]  /*1ffb0*/  IMAD.MOV.U32 R3, RZ, RZ, R14 ;  /* 0x000000ffff037224 */ /* 0x000fc600078e000e */
[----:B------:R-:W-:Y:S02]  /*1ffc0*/  @P0 LOP3.LUT R16, R16, 0x200000, RZ, 0xfc, !PT ;  /* 0x0020000010100812 */ /* 0x000fe400078efcff */
[----:B------:R-:W-:Y:S02]  /*1ffd0*/  @!P2 LEA R3, P6, R20, R3, 0x1 ;  /* 0x000000031403a211 */ /* 0x000fe400078c08ff */
[----:B------:R-:W-:-:S03]  /*1ffe0*/  LOP3.LUT P0, RZ, R16, 0x1000, RZ, 0xc0, !PT ;  /* 0x0000100010ff7812 */ /* 0x000fc6000780c0ff */
[----:B------:R-:W-:Y:S01]  /*1fff0*/  @!P2 IMAD.X R2, RZ, RZ, R2, P6 ;  /* 0x000000ffff02a224 */ /* 0x000fe200030e0602 */
[----:B------:R-:W-:-:S04]  /*20000*/  LOP3.LUT P6, RZ, R16, 0x800, RZ, 0xc0, !PT ;  /* 0x0000080010ff7812 */ /* 0x000fc800078cc0ff */
[----:B------:R-:W-:-:S04]  /*20010*/  @!P2 LOP3.LUT R3, R3, R2, RZ, 0x3c, !PT ;  /* 0x000000020303a212 */ /* 0x000fc800078e3cff */
[----:B------:R-:W-:-:S04]  /*20020*/  @!P2 LOP3.LUT R2, R3, R2, RZ, 0x3c, !PT ;  /* 0x000000020302a212 */ /* 0x000fc800078e3cff */
[----:B------:R-:W-:-:S05]  /*20030*/  @!P2 LOP3.LUT R3, R3, R2, RZ, 0x3c, !PT ;  /* 0x000000020303a212 */ /* 0x000fca00078e3cff */
[----:B------:R-:W-:Y:S01]  /*20040*/  @!PT LDS RZ, [RZ] ;  /* 0x00000000fffff984 */ /* 0x000fe20000000800 */
[----:B------:R-:W-:Y:S01]  /*20050*/  @!PT LDS RZ, [RZ] ;  /* 0x00000000fffff984 */ /* 0x000fe20000000800 */
[----:B------:R-:W-:Y:S01]  /*20060*/  @!PT LDS RZ, [RZ] ;  /* 0x00000000fffff984 */ /* 0x000fe20000000800 */
[----:B------:R0:W-:Y:S01]  /*20070*/  @!P2 LDGSTS.E.BYPASS.LTC128B.128 [R23+0x26400], desc[UR42][R2.64], !P4 ;  /* 0x264000000217afae */ /* 0x0001e2000e101d6a */
[----:B------:R-:W-:-:S03]  /*20080*/  LOP3.LUT P4, RZ, R16, 0x4000000, RZ, 0xc0, !PT ;  /* 0x0400000010ff7812 */ /* 0x000fc6000788c0ff */
[----:B------:R0:W-:Y:S01]  /*20090*/  @!P2 LDGSTS.E.BYPASS.LTC128B.128 [R23+0x28400], desc[UR42][R2.64+0x80], !P3 ;  /* 0x284000800217afae */ /* 0x0001e2000d901d6a */
[----:B------:R-:W-:-:S03]  /*200a0*/  LOP3.LUT P3, RZ, R16, 0x2000000, RZ, 0xc0, !PT ;  /* 0x0200000010ff7812 */ /* 0x000fc6000786c0ff */
        /* <DEDUP_REMOVED lines=9> */
[----:B------:R0:W-:Y:S04]  /*20140*/  @!P2 LDGSTS.E.BYPASS.LTC128B.128 [R23+0x32400], desc[UR42][R2.64+0x300], P0 ;  /* 0x324003000217afae */ /* 0x0001e80008101d6a */
[----:B------:R0:W-:Y:S04]  /*20150*/  @!P2 LDGSTS.E.BYPASS.LTC128B.128 [R23+0x34400], desc[UR42][R2.64+0x380], P6 ;  /* 0x344003800217afae */ /* 0x0001e8000b101d6a */
[----:B0-----:R-:W-:Y:S05]  /*20160*/  WARPSYNC.COLLECTIVE R15, `(.L_x_1582) ;  /* 0x000000000f087348 */ /* 0x001fea0003c00000 */
[----:B------:R1:W2:Y:S02]  /*20170*/  SHFL.IDX P6, R14, R13, R12, R11 ;  /* 0x0000000c0d0e7389 */ /* 0x0002a400000c000b */
[----:B012---:R-:W-:Y:S01]  /*20180*/  ENDCOLLECTIVE ;  /* 0x000000000000791b */ /* 0x007fe20003800000 */
.L_x_1582:
[----:B------:R-:W-:-:S04]  /*20190*/  @P5 LOP3.LUT R16, R16, 0x800000, RZ, 0xfc, !PT ;  /* 0x0080000010105812 */ /* 0x000fc800078efcff */
[C---:B------:R-:W-:Y:S02]  /*201a0*/  LOP3.LUT P5, RZ, R16.reuse, 0x400, RZ, 0xc0, !PT ;  /* 0x0000040010ff7812 */ /* 0x040fe400078ac0ff */
[----:B------:R-:W-:Y:S01]  /*201b0*/  LOP3.LUT P0, RZ, R16, 0x4000, RZ, 0xc0, !PT ;  /* 0x0000400010ff7812 */ /* 0x000fe2000780c0ff */
[----:B------:R-:W-:Y:S02]  /*201c0*/  IMAD.MOV.U32 R13, RZ, RZ, R0 ;  /* 0x000000ffff0d7224 */ /* 0x000fe400078e0000 */
[----:B------:R-:W-:-:S10]  /*201d0*/  IMAD.MOV.U32 R2, RZ, RZ, R14 ;  /* 0x000000ffff027224 */ /* 0x000fd400078e000e */
[----:B------:R-:W-:Y:S05]  /*201e0*/  WARPSYNC.COLLECTIVE R15, `(.L_x_1583) ;  /* 0x000000000f087348 */ /* 0x000fea0003c00000 */
[----:B------:R0:W1:Y:S02]  /*201f0*/  SHFL.IDX P6, R14, R13, R12, R11 ;  /* 0x0000000c0d0e7389 */ /* 0x00006400000c000b */
[----:B01----:R-:W-:Y:S01]  /*20200*/  ENDCOLLECTIVE ;  /* 0x000000000000791b */ /* 0x003fe20003800000 */
.L_x_1583:
[----:B------:R-:W-:Y:S02]  /*20210*/  IMAD.MOV.U32 R13, RZ, RZ, R6 ;  /* 0x000000ffff0d7224 */ /* 0x000fe400078e0006 */
[----:B------:R-:W-:Y:S02]  /*20220*/  IMAD.MOV.U32 R12, RZ, RZ, 0x2 ;  /* 0x00000002ff0c7424 */ /* 0x000fe400078e00ff */
[----:B------:R-:W-:Y:S01]  /*20230*/  IMAD.MOV.U32 R3, RZ, RZ, R14 ;  /* 0x000000ffff037224 */ /* 0x000fe200078e000e */
[----:B------:R-:W-:-:S04]  /*20240*/  LOP3.LUT P6, RZ, R16, 0x2000, RZ, 0xc0, !PT ;  /* 0x0000200010ff7812 */ /* 0x000fc800078cc0ff */
[----:B------:R-:W-:-:S05]  /*20250*/  @!P1 LEA R3, P2, R20, R3, 0x1 ;  /* 0x0000000314039211 */ /* 0x000fca00078408ff */
[----:B------:R-:W-:Y:S01]  /*20260*/  @!P1 IMAD.X R2, RZ, RZ, R2, P2 ;  /* 0x000000ffff029224 */ /* 0x000fe200010e0602 */
[C---:B------:R-:W-:Y:S02]  /*20270*/  LOP3.LUT P2, RZ, R16.reuse, 0x10000, RZ, 0xc0, !PT ;  /* 0x0001000010ff7812 */ /* 0x040fe4000784c0ff */
[----:B------:R-:W-:Y:S02]  /*20280*/  LOP3.LUT R16, R16, 0xfff7ffff, RZ, 0xc0, !PT ;  /* 0xfff7ffff10107812 */ /* 0x000fe400078ec0ff */
[----:B------:R-:W-:-:S04]  /*20290*/  @!P1 LOP3.LUT R3, R3, R2, RZ, 0x3c, !PT ;  /* 0x0000000203039212 */ /* 0x000fc800078e3cff */
[----:B------:R-:W-:-:S04]  /*202a0*/  @!P1 LOP3.LUT R2, R3, R2, RZ, 0x3c, !PT ;  /* 0x0000000203029212 */ /* 0x000fc800078e3cff */
[----:B------:R-:W-:Y:S02]  /*202b0*/  @!P1 LOP3.LUT R3, R3, R2, RZ, 0x3c, !PT ;  /* 0x0000000203039212 */ /* 0x000fe400078e3cff */
[----:B------:R-:W-:-:S03]  /*202c0*/  @P2 LOP3.LUT R16, R16, 0x80000, RZ, 0xfc, !PT ;  /* 0x0008000010102812 */ /* 0x000fc600078efcff */
[----:B------:R-:W-:Y:S01]  /*202d0*/  @!PT LDS RZ, [RZ] ;  /* 0x00000000fffff984 */ /* 0x000fe20000000800 */
[----:B------:R-:W-:Y:S01]  /*202e0*/  @!PT LDS RZ, [RZ] ;  /* 0x00000000fffff984 */ /* 0x000fe20000000800 */
[----:B------:R-:W-:Y:S01]  /*202f0*/  @!PT LDS RZ, [RZ] ;  /* 0x00000000fffff984 */ /* 0x000fe20000000800 */
[----:B------:R0:W-:Y:S01]  /*20300*/  @!P1 LDGSTS.E.BYPASS.LTC128B.128 [R23+0x26c00], desc[UR42][R2.64], !P5 ;  /* 0x26c0000002179fae */ /* 0x0001e2000e901d6a */
[C---:B------:R-:W-:Y:S02]  /*20310*/  LOP3.LUT P2, RZ, R16.reuse, 0x200, RZ, 0xc0, !PT ;  /* 0x0000020010ff7812 */ /* 0x040fe4000784c0ff */
[C---:B------:R-:W-:Y:S02]  /*20320*/  LOP3.LUT P5, RZ, R16.reuse, 0x800000, RZ, 0xc0, !PT ;  /* 0x0080000010ff7812 */ /* 0x040fe400078ac0ff */
[----:B------:R-:W-:-:S09]  /*20330*/  LOP3.LUT R16, R16, 0xffefffff, RZ, 0xc0, !PT ;  /* 0xffefffff10107812 */ /* 0x000fd200078ec0ff */
[----:B------:R-:W-:Y:S01]  /*20340*/  @P2 LOP3.LUT R16, R16, 0x100000, RZ, 0xfc, !PT ;  /* 0x0010000010102812 */ /* 0x000fe200078efcff */
[----:B------:R0:W-:Y:S03]  /*20350*/  @!P1 LDGSTS.E.BYPASS.LTC128B.128 [R23+0x28c00], desc[UR42][R2.64+0x80], !P2 ;  /* 0x28c0008002179fae */ /* 0x0001e6000d101d6a */
[C---:B------:R-:W-:Y:S01]  /*20360*/  LOP3.LUT P2, RZ, R16.reuse, 0x400, RZ, 0xc0, !PT ;  /* 0x0000040010ff7812 */ /* 0x040fe2000784c0ff */
[----:B------:R0:W-:Y:S01]  /*20370*/  @!P1 LDGSTS.E.BYPASS.LTC128B.128 [R23+0x2ac00], desc[UR42][R2.64+0x100], !P5 ;  /* 0x2ac0010002179fae */ /* 0x0001e2000e901d6a */
[----:B------:R-:W-:-:S13]  /*20380*/  LOP3.LUT P5, RZ, R16, 0x400000, RZ, 0xc0, !PT ;  /* 0x0040000010ff7812 */ /* 0x000fda00078ac0ff */
[----:B------:R0:W-:Y:S04]  /*20390*/  @!P1 LDGSTS.E.BYPASS.LTC128B.128 [R23+0x2cc00], desc[UR42][R2.64+0x180], !P5 ;  /* 0x2cc0018002179fae */ /* 0x0001e8000e901d6a */
[----:B------:R0:W-:Y:S04]  /*203a0*/  @!P1 LDGSTS.E.BYPASS.LTC128B.128 [R23+0x2ec00], desc[UR42][R2.64+0x200], !P4 ;  /* 0x2ec0020002179fae */ /* 0x0001e8000e101d6a */
[----:B------:R0:W-:Y:S04]  /*203b0*/  @!P1 LDGSTS.E.BYPASS.LTC128B.128 [R23+0x30c00], desc[UR42][R2.64+0x280], !P3 ;  /* 0x30c0028002179fae */ /* 0x0001e8000d901d6a */
[----:B------:R0:W-:Y:S01]  /*203c0*/  @!P1 LDGSTS.E.BYPASS.LTC128B.128 [R23+0x32c00], desc[UR42][R2.64+0x300], P0 ;  /* 0x32c0030002179fae */ /* 0x0001e20008101d6a */
[----:B------:R-:W-:-:S03]  /*203d0*/  LOP3.LUT P0, RZ, R16, 0x200000, RZ, 0xc0, !PT ;  /* 0x0020000010ff7812 */ /* 0x000fc6000780c0ff */
[----:B------:R0:W-:Y:S10]  /*203e0*/  @!P1 LDGSTS.E.BYPASS.LTC128B.128 [R23+0x34c00], desc[UR42][R2.64+0x380], P6 ;  /* 0x34c0038002179fae */ /* 0x0001f4000b101d6a */
[----:B0-----:R-:W-:Y:S05]  /*203f0*/  WARPSYNC.COLLECTIVE R15, `(.L_x_1584) ;  /* 0x000000000f087348 */ /* 0x001fea0003c00000 */
[----:B------:R1:W2:Y:S02]  /*20400*/  SHFL.IDX P6, R14, R13, R12, R11 ;  /* 0x0000000c0d0e7389 */ /* 0x0002a400000c000b */
[----:B012---:R-:W-:Y:S01]  /*20410*/  ENDCOLLECTIVE ;  /* 0x000000000000791b */ /* 0x007fe20003800000 */
.L_x_1584:
[----:B------:R-:W-:Y:S02]  /*20420*/  IMAD.MOV.U32 R13, RZ, RZ, R0 ;  /* 0x000000ffff0d7224 */ /* 0x000fe400078e0000 */
[----:B------:R-:W-:-:S07]  /*20430*/  IMAD.MOV.U32 R8, RZ, RZ, R14 ;  /* 0x000000ffff087224 */ /* 0x000fce00078e000e */
[----:B------:R-:W-:Y:S05]  /*20440*/  WARPSYNC.COLLECTIVE R15, `(.L_x_1585) ;  /* 0x000000000f087348 */ /* 0x000fea0003c00000 */
[----:B------:R0:W1:Y:S02]  /*20450*/  SHFL.IDX P6, R14, R13, R12, R11 ;  /* 0x0000000c0d0e7389 */ /* 0x00006400000c000b */
[----:B01----:R-:W-:Y:S01]  /*20460*/  ENDCOLLECTIVE ;  /* 0x000000000000791b */ /* 0x003fe20003800000 */
.L_x_1585:
[----:B------:R-:W-:Y:S02]  /*20470*/  IMAD.MOV.U32 R13, RZ, RZ, R6 ;  /* 0x000000ffff0d7224 */ /* 0x000fe400078e0006 */
[----:B------:R-:W-:Y:S01]  /*20480*/  IMAD.MOV.U32 R12, RZ, RZ, 0x3 ;  /* 0x00000003ff0c7424 */ /* 0x000fe200078e00ff */
[----:B------:R-:W-:Y:S02]  /*20490*/  @!P0 LEA R9, P1, R20, R14, 0x1 ;  /* 0x0000000e14098211 */ /* 0x000fe400078208ff */
[----:B------:R-:W-:-:S03]  /*204a0*/  LOP3.LUT P6, RZ, R16, 0x20000, RZ, 0xc0, !PT ;  /* 0x0002000010ff7812 */ /* 0x000fc600078cc0ff */
[----:B------:R-:W-:Y:S01]  /*204b0*/  @!P0 IMAD.X R10, RZ, RZ, R8, P1 ;  /* 0x000000ffff0a8224 */ /* 0x000fe200008e0608 */
[----:B------:R-:W-:Y:S01]  /*204c0*/  LOP3.LUT P1, RZ, R16, 0x100, RZ, 0xc0, !PT ;  /* 0x0000010010ff7812 */ /* 0x000fe2000782c0ff */
[----:B------:R-:W-:Y:S02]  /*204d0*/  @!P0 IMAD.MOV.U32 R2, RZ, RZ, R9 ;  /* 0x000000ffff028224 */ /* 0x000fe400078e0009 */
[----:B------:R-:W-:-:S05]  /*204e0*/  @!P0 IMAD.MOV.U32 R3, RZ, RZ, R10 ;  /* 0x000000ffff038224 */ /* 0x000fca00078e000a */
[----:B------:R-:W-:Y:S01]  /*204f0*/  @!PT LDS RZ, [RZ] ;  /* 0x00000000fffff984 */ /* 0x000fe20000000800 */
[----:B------:R-:W-:Y:S01]  /*20500*/  @!PT LDS RZ, [RZ] ;  /* 0x00000000fffff984 */ /* 0x000fe20000000800 */
[----:B------:R-:W-:Y:S01]  /*20510*/  @!PT LDS RZ, [RZ] ;  /* 0x00000000fffff984 */ /* 0x000fe20000000800 */
[----:B------:R0:W-:Y:S01]  /*20520*/  @!P0 LDGSTS.E.BYPASS.LTC128B.128 [R23+0x27400], desc[UR42][R2.64], !P2 ;  /* 0x2740000002178fae */ /* 0x0001e2000d101d6a */
[----:B------:R-:W-:-:S13]  /*20530*/  LOP3.LUT P2, RZ, R16, 0x100000, RZ, 0xc0, !PT ;  /* 0x0010000010ff7812 */ /* 0x000fda000784c0ff */
[----:B------:R0:W-:Y:S01]  /*20540*/  @!P0 LDGSTS.E.BYPASS.LTC128B.128 [R23+0x29400], desc[UR42][R2.64+0x80], !P2 ;  /* 0x2940008002178fae */ /* 0x0001e2000d101d6a */
[----:B------:R-:W-:-:S03]  /*20550*/  LOP3.LUT P2, RZ, R16, 0x80000, RZ, 0xc0, !PT ;  /* 0x0008000010ff7812 */ /* 0x000fc6000784c0ff */
[----:B------:R0:W-:Y:S04]  /*20560*/  @!P0 LDGSTS.E.BYPASS.LTC128B.128 [R23+0x2b400], desc[UR42][R2.64+0x100], !P1 ;  /* 0x2b40010002178fae */ /* 0x0001e8000c901d6a */
[----:B------:R0:W-:Y:S04]  /*20570*/  @!P0 LDGSTS.E.BYPASS.LTC128B.128 [R23+0x2d400], desc[UR42][R2.64+0x180], !P5 ;  /* 0x2d40018002178fae */ /* 0x0001e8000e901d6a */
[----:B------:R0:W-:Y:S04]  /*20580*/  @!P0 LDGSTS.E.BYPASS.LTC128B.128 [R23+0x2f400], desc[UR42][R2.64+0x200], !P4 ;  /* 0x2f40020002178fae */ /* 0x0001e8000e101d6a */
[----:B------:R0:W-:Y:S04]  /*20590*/  @!P0 LDGSTS.E.BYPASS.LTC128B.128 [R23+0x31400], desc[UR42][R2.64+0x280], !P3 ;  /* 0x3140028002178fae */ /* 0x0001e8000d901d6a */
[----:B------:R0:W-:Y:S02]  /*205a0*/  @!P0 LDGSTS.E.BYPASS.LTC128B.128 [R23+0x33400], desc[UR42][R2.64+0x300], P6 ;  /* 0x3340030002178fae */ /* 0x0001e4000b101d6a */
[----:B0-----:R-:W-:Y:S05]  /*205b0*/  WARPSYNC.COLLECTIVE R15, `(.L_x_1586) ;  /* 0x000000000f087348 */ /* 0x001fea0003c00000 */
[----:B------:R1:W2:Y:S02]  /*205c0*/  SHFL.IDX P6, R14, R13, R12, R11 ;  /* 0x0000000c0d0e7389 */ /* 0x0002a400000c000b */
[----:B012---:R-:W-:Y:S01]  /*205d0*/  ENDCOLLECTIVE ;  /* 0x000000000000791b */ /* 0x007fe20003800000 */
.L_x_1586:
[----:B------:R-:W-:Y:S01]  /*205e0*/  @!PT LDS RZ, [RZ] ;  /* 0x00000000fffff984 */ /* 0x000fe20000000800 */
[----:B------:R-:W-:Y:S01]  /*205f0*/  @!PT LDS RZ, [RZ] ;  /* 0x00000000fffff984 */ /* 0x000fe20000000800 */
[----:B------:R-:W-:Y:S01]  /*20600*/  @!PT LDS RZ, [RZ] ;  /* 0x00000000fffff984 */ /* 0x000fe20000000800 */
[----:B------:R0:W-:Y:S01]  /*20610*/  @!P0 LDGSTS.E.BYPASS.LTC128B.128 [R23+0x35400], desc[UR42][R2.64+0x380], P2 ;  /* 0x3540038002178fae */ /* 0x0001e20009101d6a */
[----:B------:R-:W-:Y:S02]  /*20620*/  IMAD.MOV.U32 R13, RZ, RZ, R0 ;  /* 0x000000ffff0d7224 */ /* 0x000fe400078e0000 */
[----:B------:R-:W-:-:S07]  /*20630*/  IMAD.MOV.U32 R6, RZ, RZ, R14 ;  /* 0x000000ffff067224 */ /* 0x000fce00078e000e */
[----:B0-----:R-:W-:Y:S05]  /*20640*/  WARPSYNC.COLLECTIVE R15, `(.L_x_1587) ;  /* 0x000000000f087348 */ /* 0x001fea0003c00000 */
[----:B------:R1:W2:Y:S02]  /*20650*/  SHFL.IDX P6, R14, R13, R12, R11 ;  /* 0x0000000c0d0e7389 */ /* 0x0002a400000c000b */
[----:B012---:R-:W-:Y:S01]  /*20660*/  ENDCOLLECTIVE ;  /* 0x000000000000791b */ /* 0x007fe20003800000 */
.L_x_1587:
[----:B------:R-:W-:Y:S01]  /*20670*/  IMAD.MOV.U32 R0, RZ, RZ, R14 ;  /* 0x000000ffff007224 */ /* 0x000fe200078e000e */
[----:B------:R-:W-:Y:S06]  /*20680*/  BRA `(.L_x_1588) ;  /* 0xffffffac00b47947 */ /* 0x000fec000383ffff */
.L_x_1468:
[----:B0-----:R0:W1:Y:S02]  /*20690*/  SYNCS.PHASECHK.TRANS64.TRYWAIT P0, [R18+URZ+0x38820], R0 ;  /* 0x03882000120075a7 */ /* 0x001064000800017f */
[----:B-1----:R-:W-:Y:S05]  /*206a0*/  @!P0 NANOSLEEP.SYNCS 0x989680 ;  /* 0x009896800000895d */ /* 0x002fea0003900000 */
[----:B------:R-:W1:Y:S02]  /*206b0*/  @!P0 SYNCS.PHASECHK.TRANS64 P0, [R18+URZ+0x38820], R0 ;  /* 0x03882000120085a7 */ /* 0x000e64000800007f */
[----:B-1----:R-:W-:Y:S05]  /*206c0*/  @!P0 BRA `(.L_x_1468) ;  /* 0xfffffffc00f08947 */ /* 0x002fea000383ffff */
[----:B------:R-:W-:Y:S05]  /*206d0*/  BRA `(.L_x_1589) ;  /* 0xffffffb0005c7947 */ /* 0x000fea000383ffff */
.L_x_1471:
[----:B0-----:R0:W1:Y:S02]  /*206e0*/  SYNCS.PHASECHK.TRANS64.TRYWAIT P0, [R26+URZ+0x38860], R0 ;  /* 0x038860001a0075a7 */ /* 0x001064000800017f */
[----:B-1----:R-:W-:Y:S05]  /*206f0*/  @!P0 NANOSLEEP.SYNCS 0x989680 ;  /* 0x009896800000895d */ /* 0x002fea0003900000 */
[----:B------:R-:W1:Y:S02]  /*20700*/  @!P0 SYNCS.PHASECHK.TRANS64 P0, [R26+URZ+0x38860], R0 ;  /* 0x038860001a0085a7 */ /* 0x000e64000800007f */
[----:B-1----:R-:W-:Y:S05]  /*20710*/  @!P0 BRA `(.L_x_1471) ;  /* 0xfffffffc00f08947 */ /* 0x002fea000383ffff */
[----:B------:R-:W-:Y:S05]  /*20720*/  BRA `(.L_x_1590) ;  /* 0xffffffb0006c7947 */ /* 0x000fea000383ffff */
.L_x_1472:
        /* <DEDUP_REMOVED lines=8> */
.L_x_1592:
[----:B------:R-:W-:Y:S05]  /*207b0*/  BSYNC B0 ;  /* 0x0000000000007941 */ /* 0x000fea0003800000 */
.L_x_1591:
        /* <DEDUP_REMOVED lines=15> */
.L_x_1593:
        /* <DEDUP_REMOVED lines=39> */
.L_x_1594:
[----:B------:R-:W-:Y:S02]  /*20b20*/  IMAD.MOV.U32 R13, RZ, RZ, R5 ;  /* 0x000000ffff0d7224 */ /* 0x000fe400078e0005 */
[----:B------:R-:W-:-:S07]  /*20b30*/  IMAD.MOV.U32 R3, RZ, RZ, R14 ;  /* 0x000000ffff037224 */ /* 0x000fce00078e000e */
[----:B------:R-:W-:Y:S05]  /*20b40*/  WARPSYNC.COLLECTIVE R15, `(.L_x_1595) ;  /* 0x000000000f087348 */ /* 0x000fea0003c00000 */
[----:B------:R0:W1:Y:S02]  /*20b50*/  SHFL.IDX P6, R14, R13, R12, R11 ;  /* 0x0000000c0d0e7389 */ /* 0x00006400000c000b */
[----:B01----:R-:W-:Y:S01]  /*20b60*/  ENDCOLLECTIVE ;  /* 0x000000000000791b */ /* 0x003fe20003800000 */
.L_x_1595:
        /* <DEDUP_REMOVED lines=29> */
.L_x_1596:
[----:B------:R-:W-:Y:S02]  /*20d40*/  IMAD.MOV.U32 R13, RZ, RZ, R5 ;  /* 0x000000ffff0d7224 */ /* 0x000fe400078e0005 */
[----:B------:R-:W-:-:S07]  /*20d50*/  IMAD.MOV.U32 R7, RZ, RZ, R14 ;  /* 0x000000ffff077224 */ /* 0x000fce00078e000e */
[----:B------:R-:W-:Y:S05]  /*20d60*/  WARPSYNC.COLLECTIVE R15, `(.L_x_1597) ;  /* 0x000000000f087348 */ /* 0x000fea0003c00000 */
[----:B------:R0:W1:Y:S02]  /*20d70*/  SHFL.IDX P6, R14, R13, R12, R11 ;  /* 0x0000000c0d0e7389 */ /* 0x00006400000c000b */
[----:B01----:R-:W-:Y:S01]  /*20d80*/  ENDCOLLECTIVE ;  /* 0x000000000000791b */ /* 0x003fe20003800000 */
.L_x_1597:
        /* <DEDUP_REMOVED lines=29> */
.L_x_1598:
[----:B------:R-:W-:Y:S02]  /*20f60*/  IMAD.MOV.U32 R13, RZ, RZ, R5 ;  /* 0x000000ffff0d7224 */ /* 0x000fe400078e0005 */
[----:B------:R-:W-:-:S07]  /*20f70*/  IMAD.MOV.U32 R6, RZ, RZ, R14 ;  /* 0x000000ffff067224 */ /* 0x000fce00078e000e */
[----:B------:R-:W-:Y:S05]  /*20f80*/  WARPSYNC.COLLECTIVE R15, `(.L_x_1599) ;  /* 0x000000000f087348 */ /* 0x000fea0003c00000 */
[----:B------:R0:W1:Y:S02]  /*20f90*/  SHFL.IDX P6, R14, R13, R12, R11 ;  /* 0x0000000c0d0e7389 */ /* 0x00006400000c000b */
[----:B01----:R-:W-:Y:S01]  /*20fa0*/  ENDCOLLECTIVE ;  /* 0x000000000000791b */ /* 0x003fe20003800000 */
.L_x_1599:
[----:B------:R-:W-:Y:S01]  /*20fb0*/  IMAD.MOV.U32 R2, RZ, RZ, R14 ;  /* 0x000000ffff027224 */ /* 0x000fe200078e000e */
[----:B------:R-:W-:Y:S06]  /*20fc0*/  BRA `(.L_x_1600) ;  /* 0xffffffac00fc7947 */ /* 0x000fec000383ffff */
.L_x_1479:
[----:B0-----:R0:W1:Y:S02]  /*20fd0*/  SYNCS.PHASECHK.TRANS64.TRYWAIT P0, [R6+URZ+0x38840], R25 ;  /* 0x03884019060075a7 */ /* 0x001064000800017f */
[----:B-1----:R-:W-:Y:S05]  /*20fe0*/  @!P0 NANOSLEEP.SYNCS 0x989680 ;  /* 0x009896800000895d */ /* 0x002fea0003900000 */
[----:B------:R-:W1:Y:S02]  /*20ff0*/  @!P0 SYNCS.PHASECHK.TRANS64 P0, [R6+URZ+0x38840], R25 ;  /* 0x03884019060085a7 */ /* 0x000e64000800007f */
[----:B-1----:R-:W-:Y:S05]  /*21000*/  @!P0 BRA `(.L_x_1479) ;  /* 0xfffffffc00f08947 */ /* 0x002fea000383ffff */
[----:B------:R-:W-:Y:S05]  /*21010*/  BRA `(.L_x_1601) ;  /* 0xffffffb400887947 */ /* 0x000fea000383ffff */
.L_x_1480:
        /* <DEDUP_REMOVED lines=8> */
.L_x_1603:
[----:B------:R-:W-:Y:S05]  /*210a0*/  BSYNC B1 ;  /* 0x0000000000017941 */ /* 0x000fea0003800000 */
.L_x_1602:
        /* <DEDUP_REMOVED lines=9> */
.L_x_1604:
[----:B------:R-:W-:Y:S02]  /*21140*/  IMAD.MOV.U32 R13, RZ, RZ, R26 ;  /* 0x000000ffff0d7224 */ /* 0x000fe400078e001a */
[----:B------:R-:W-:Y:S02]  /*21150*/  IMAD.MOV.U32 R12, RZ, RZ, 0x1 ;  /* 0x00000001ff0c7424 */ /* 0x000fe400078e00ff */
[----:B------:R-:W-:-:S07]  /*21160*/  IMAD.MOV.U32 R2, RZ, RZ, R14 ;  /* 0x000000ffff027224 */ /* 0x000fce00078e000e */
[----:B------:R-:W-:Y:S05]  /*21170*/  WARPSYNC.COLLECTIVE R15, `(.L_x_1605) ;  /* 0x000000000f087348 */ /* 0x000fea0003c00000 */
[----:B------:R0:W1:Y:S02]  /*21180*/  SHFL.IDX P6, R14, R13, R12, R11 ;  /* 0x0000000c0d0e7389 */ /* 0x00006400000c000b */
[----:B01----:R-:W-:Y:S01]  /*21190*/  ENDCOLLECTIVE ;  /* 0x000000000000791b */ /* 0x003fe20003800000 */
.L_x_1605:
        /* <DEDUP_REMOVED lines=11> */
.L_x_1606:
[----:B------:R-:W-:Y:S02]  /*21250*/  IMAD.MOV.U32 R13, RZ, RZ, R26 ;  /* 0x000000ffff0d7224 */ /* 0x000fe400078e001a */
[----:B------:R-:W-:Y:S02]  /*21260*/  IMAD.MOV.U32 R12, RZ, RZ, 0x2 ;  /* 0x00000002ff0c7424 */ /* 0x000fe400078e00ff */
[----:B------:R-:W-:-:S07]  /*21270*/  IMAD.MOV.U32 R2, RZ, RZ, R14 ;  /* 0x000000ffff027224 */ /* 0x000fce00078e000e */
[----:B------:R-:W-:Y:S05]  /*21280*/  WARPSYNC.COLLECTIVE R15, `(.L_x_1607) ;  /* 0x000000000f087348 */ /* 0x000fea0003c00000 */
[----:B------:R0:W1:Y:S02]  /*21290*/  SHFL.IDX P6, R14, R13, R12, R11 ;  /* 0x0000000c0d0e7389 */ /* 0x00006400000c000b */
[----:B01----:R-:W-:Y:S01]  /*212a0*/  ENDCOLLECTIVE ;  /* 0x000000000000791b */ /* 0x003fe20003800000 */
.L_x_1607:
        /* <DEDUP_REMOVED lines=11> */
.L_x_1608:
[----:B------:R-:W-:Y:S02]  /*21360*/  IMAD.MOV.U32 R13, RZ, RZ, R26 ;  /* 0x000000ffff0d7224 */ /* 0x000fe400078e001a */
[----:B------:R-:W-:Y:S02]  /*21370*/  IMAD.MOV.U32 R12, RZ, RZ, 0x3 ;  /* 0x00000003ff0c7424 */ /* 0x000fe400078e00ff */
[----:B------:R-:W-:-:S07]  /*21380*/  IMAD.MOV.U32 R2, RZ, RZ, R14 ;  /* 0x000000ffff027224 */ /* 0x000fce00078e000e */
[----:B------:R-:W-:Y:S05]  /*21390*/  WARPSYNC.COLLECTIVE R15, `(.L_x_1609) ;  /* 0x000000000f087348 */ /* 0x000fea0003c00000 */
[----:B------:R0:W1:Y:S02]  /*213a0*/  SHFL.IDX P6, R14, R13, R12, R11 ;  /* 0x0000000c0d0e7389 */ /* 0x00006400000c000b */
[----:B01----:R-:W-:Y:S01]  /*213b0*/  ENDCOLLECTIVE ;  /* 0x000000000000791b */ /* 0x003fe20003800000 */
.L_x_1609:
        /* <DEDUP_REMOVED lines=11> */
.L_x_1610:
[----:B------:R-:W-:Y:S01]  /*21470*/  IMAD.MOV.U32 R2, RZ, RZ, R14 ;  /* 0x000000ffff027224 */ /* 0x000fe200078e000e */
[----:B------:R-:W-:Y:S06]  /*21480*/  BRA `(.L_x_1611) ;  /* 0xffffffb400107947 */ /* 0x000fec000383ffff */
.L_x_1485:
[----:B---3--:R3:W4:Y:S02]  /*21490*/  SYNCS.PHASECHK.TRANS64.TRYWAIT P0, [R6+URZ+0x38860], R25 ;  /* 0x03886019060075a7 */ /* 0x008724000800017f */
[----:B----4-:R-:W-:Y:S05]  /*214a0*/  @!P0 NANOSLEEP.SYNCS 0x989680 ;  /* 0x009896800000895d */ /* 0x010fea0003900000 */
[----:B------:R-:W4:Y:S02]  /*214b0*/  @!P0 SYNCS.PHASECHK.TRANS64 P0, [R6+URZ+0x38860], R25 ;  /* 0x03886019060085a7 */ /* 0x000f24000800007f */
[----:B----4-:R-:W-:Y:S05]  /*214c0*/  @!P0 BRA `(.L_x_1485) ;  /* 0xfffffffc00f08947 */ /* 0x010fea000383ffff */
[----:B------:R-:W-:Y:S05]  /*214d0*/  BRA `(.L_x_1612) ;  /* 0xffffffb400607947 */ /* 0x000fea000383ffff */
.L_x_1486:
        /* <DEDUP_REMOVED lines=8> */
.L_x_1614:
[----:B------:R-:W-:Y:S05]  /*21560*/  BSYNC B1 ;  /* 0x0000000000017941 */ /* 0x000fea0003800000 */
.L_x_1613:
        /* <DEDUP_REMOVED lines=13> */
.L_x_1615:
        /* <DEDUP_REMOVED lines=17> */
.L_x_1616:
        /* <DEDUP_REMOVED lines=16> */
.L_x_1617:
        /* <DEDUP_REMOVED lines=19> */
.L_x_1618:
        /* <DEDUP_REMOVED lines=14> */
.L_x_1619:
        /* <DEDUP_REMOVED lines=16> */
.L_x_1620:
        /* <DEDUP_REMOVED lines=14> */
.L_x_1621:
[----:B------:R-:W-:Y:S05]  /*21c40*/  BRA `(.L_x_1622) ;  /* 0xffffffb000c47947 */ /* 0x000fea000383ffff */
.L_x_1494:
        /* <DEDUP_REMOVED lines=8> */
.L_x_1624:
[----:B------:R-:W-:Y:S05]  /*21cd0*/  BSYNC B0 ;  /* 0x0000000000007941 */ /* 0x000fea0003800000 */
.L_x_1623:
        /* <DEDUP_REMOVED lines=9> */
.L_x_1625:
        /* <DEDUP_REMOVED lines=24> */
.L_x_1626:
[----:B------:R-:W-:Y:S01]  /*21ef0*/  IMAD.MOV.U32 R12, RZ, RZ, 0x2 ;  /* 0x00000002ff0c7424 */ /* 0x000fe200078e00ff */
[----:B------:R-:W-:-:S05]  /*21f00*/  SEL R14, R14, RZ, P1 ;  /* 0x000000ff0e0e7207 */ /* 0x000fca0000800000 */
[----:B------:R-:W-:-:S04]  /*21f10*/  IMAD.IADD R5, R13, 0x1, R14 ;  /* 0x000000010d057824 */ /* 0x000fc800078e020e */
[----:B------:R-:W-:-:S07]  /*21f20*/  IMAD.MOV.U32 R13, RZ, RZ, R5 ;  /* 0x000000ffff0d7224 */ /* 0x000fce00078e0005 */
[----:B------:R-:W-:Y:S05]  /*21f30*/  WARPSYNC.COLLECTIVE R15, `(.L_x_1627) ;  /* 0x000000000f087348 */ /* 0x000fea0003c00000 */
[----:B------:R0:W1:Y:S02]  /*21f40*/  SHFL.UP P6, R14, R13, R12, R11 ;  /* 0x0400000c0d0e7389 */ /* 0x00006400000c000b */
[----:B01----:R-:W-:Y:S01]  /*21f50*/  ENDCOLLECTIVE ;  /* 0x000000000000791b */ /* 0x003fe20003800000 */
.L_x_1627:
[----:B------:R-:W-:Y:S01]  /*21f60*/  IMAD.MOV.U32 R12, RZ, RZ, 0x4 ;  /* 0x00000004ff0c7424 */ /* 0x000fe200078e00ff */
[----:B------:R-:W-:-:S05]  /*21f70*/  SEL R2, R14, RZ, P2 ;  /* 0x000000ff0e027207 */ /* 0x000fca0001000000 */
[----:B------:R-:W-:-:S04]  /*21f80*/  IMAD.IADD R2, R5, 0x1, R2 ;  /* 0x0000000105027824 */ /* 0x000fc800078e0202 */
[----:B------:R-:W-:-:S07]  /*21f90*/  IMAD.MOV.U32 R13, RZ, RZ, R2 ;  /* 0x000000ffff0d7224 */ /* 0x000fce00078e0002 */
[----:B------:R-:W-:Y:S05]  /*21fa0*/  WARPSYNC.COLLECTIVE R15, `(.L_x_1628) ;  /* 0x000000000f087348 */ /* 0x000fea0003c00000 */
[----:B------:R0:W1:Y:S02]  /*21fb0*/  SHFL.UP P6, R14, R13, R12, R11 ;  /* 0x0400000c0d0e7389 */ /* 0x00006400000c000b */
[----:B01----:R-:W-:Y:S01]  /*21fc0*/  ENDCOLLECTIVE ;  /* 0x000000000000791b */ /* 0x003fe20003800000 */
.L_x_1628:
[----:B------:R-:W-:Y:S01]  /*21fd0*/  IMAD.MOV.U32 R12, RZ, RZ, 0x8 ;  /* 0x00000008ff0c7424 */ /* 0x000fe200078e00ff */
[----:B------:R-:W-:-:S05]  /*21fe0*/  SEL R3, R14, RZ, P3 ;  /* 0x000000ff0e037207 */ /* 0x000fca0001800000 */
[----:B------:R-:W-:-:S04]  /*21ff0*/  IMAD.IADD R8, R2, 0x1, R3 ;  /* 0x0000000102087824 */ /* 0x000fc800078e0203 */
[----:B------:R-:W-:-:S07]  /*22000*/  IMAD.MOV.U32 R13, RZ, RZ, R8 ;  /* 0x000000ffff0d7224 */ /* 0x000fce00078e0008 */
[----:B------:R-:W-:Y:S05]  /*22010*/  WARPSYNC.COLLECTIVE R15, `(.L_x_1629) ;  /* 0x000000000f087348 */ /* 0x000fea0003c00000 */
[----:B------:R0:W1:Y:S02]  /*22020*/  SHFL.UP P6, R14, R13, R12, R11 ;  /* 0x0400000c0d0e7389 */ /* 0x00006400000c000b */
[----:B01----:R-:W-:Y:S01]  /*22030*/  ENDCOLLECTIVE ;  /* 0x000000000000791b */ /* 0x003fe20003800000 */
.L_x_1629:
[----:B------:R-:W-:Y:S01]  /*22040*/  IMAD.MOV.U32 R12, RZ, RZ, 0x10 ;  /* 0x00000010ff0c7424 */ /* 0x000fe200078e00ff */
[----:B------:R-:W-:-:S05]  /*22050*/  SEL R5, R14, RZ, P4 ;  /* 0x000000ff0e057207 */ /* 0x000fca0002000000 */
[----:B------:R-:W-:-:S04]  /*22060*/  IMAD.IADD R5, R8, 0x1, R5 ;  /* 0x0000000108057824 */ /* 0x000fc800078e0205 */
[----:B------:R-:W-:-:S07]  /*22070*/  IMAD.MOV.U32 R13, RZ, RZ, R5 ;  /* 0x000000ffff0d7224 */ /* 0x000fce00078e0005 */
[----:B------:R-:W-:Y:S05]  /*22080*/  WARPSYNC.COLLECTIVE R15, `(.L_x_1630) ;  /* 0x000000000f087348 */ /* 0x000fea0003c00000 */
[----:B------:R0:W1:Y:S02]  /*22090*/  SHFL.UP P6, R14, R13, R12, R11 ;  /* 0x0400000c0d0e7389 */ /* 0x00006400000c000b */
[----:B01----:R-:W-:Y:S01]  /*220a0*/  ENDCOLLECTIVE ;  /* 0x000000000000791b */ /* 0x003fe20003800000 */
.L_x_1630:
        /* <DEDUP_REMOVED lines=8> */
.L_x_1631:
[----:B------:R-:W-:Y:S05]  /*22130*/  BRA `(.L_x_1632) ;  /* 0xffffffb4005c7947 */ /* 0x000fea000383ffff */
.L_x_1497:
[----:B------:R-:W-:Y:S01]  /*22140*/  BSSY B0, `(.L_x_1633) ;  /* 0x0000007000007945 */ /* 0x000fe20003800000 */
[----:B------:R-:W-:Y:S02]  /*22150*/  IMAD.MOV.U32 R12, RZ, RZ, 0x1 ;  /* 0x00000001ff0c7424 */ /* 0x000fe400078e00ff */
[----:B------:R-:W-:Y:S02]  /*22160*/  IMAD.MOV.U32 R11, RZ, RZ, RZ ;  /* 0x000000ffff0b7224 */ /* 0x000fe400078e00ff */
[----:B------:R-:W-:-:S07]  /*22170*/  IMAD.MOV.U32 R15, RZ, RZ, -0x1 ;  /* 0xffffffffff0f7424 */ /* 0x000fce00078e00ff */
[----:B------:R-:W-:Y:S05]  /*22180*/  WARPSYNC.COLLECTIVE R15, `(.L_x_1634) ;  /* 0x000000000f087348 */ /* 0x000fea0003c00000 */
[----:B------:R0:W1:Y:S02]  /*22190*/  SHFL.UP P6, R14, R13, R12, R11 ;  /* 0x0400000c0d0e7389 */ /* 0x00006400000c000b */
[----:B01----:R-:W-:Y:S01]  /*221a0*/  ENDCOLLECTIVE ;  /* 0x000000000000791b */ /* 0x003fe20003800000 */
.L_x_1634:
[----:B------:R-:W-:Y:S05]  /*221b0*/  BSYNC B0 ;  /* 0x0000000000007941 */ /* 0x000fea0003800000 */
.L_x_1633:
        /* <DEDUP_REMOVED lines=8> */
.L_x_1635:
[----:B------:R-:W-:Y:S01]  /*22240*/  IMAD.MOV.U32 R12, RZ, RZ, 0x4 ;  /* 0x00000004ff0c7424 */ /* 0x000fe200078e00ff */
[----:B------:R-:W-:-:S05]  /*22250*/  SEL R2, R14, RZ, P2 ;  /* 0x000000ff0e027207 */ /* 0x000fca0001000000 */
[----:B------:R-:W-:-:S04]  /*22260*/  IMAD.IADD R2, R13, 0x1, R2 ;  /* 0x000000010d027824 */ /* 0x000fc800078e0202 */
[----:B------:R-:W-:-:S07]  /*22270*/  IMAD.MOV.U32 R13, RZ, RZ, R2 ;  /* 0x000000ffff0d7224 */ /* 0x000fce00078e0002 */
[----:B------:R-:W-:Y:S05]  /*22280*/  WARPSYNC.COLLECTIVE R15, `(.L_x_1636) ;  /* 0x000000000f087348 */ /* 0x000fea0003c00000 */
[----:B------:R0:W1:Y:S02]  /*22290*/  SHFL.UP P6, R14, R13, R12, R11 ;  /* 0x0400000c0d0e7389 */ /* 0x00006400000c000b */
[----:B01----:R-:W-:Y:S01]  /*222a0*/  ENDCOLLECTIVE ;  /* 0x000000000000791b */ /* 0x003fe20003800000 */
.L_x_1636:
[----:B------:R-:W-:Y:S01]  /*222b0*/  IMAD.MOV.U32 R12, RZ, RZ, 0x8 ;  /* 0x00000008ff0c7424 */ /* 0x000fe200078e00ff */
[----:B------:R-:W-:-:S05]  /*222c0*/  SEL R3, R14, RZ, P3 ;  /* 0x000000ff0e037207 */ /* 0x000fca0001800000 */
[----:B------:R-:W-:-:S04]  /*222d0*/  IMAD.IADD R3, R2, 0x1, R3 ;  /* 0x0000000102037824 */ /* 0x000fc800078e0203 */
[----:B------:R-:W-:-:S07]  /*222e0*/  IMAD.MOV.U32 R13, RZ, RZ, R3 ;  /* 0x000000ffff0d7224 */ /* 0x000fce00078e0003 */
[----:B------:R-:W-:Y:S05]  /*222f0*/  WARPSYNC.COLLECTIVE R15, `(.L_x_1637) ;  /* 0x000000000f087348 */ /* 0x000fea0003c00000 */
[----:B------:R0:W1:Y:S02]  /*22300*/  SHFL.UP P6, R14, R13, R12, R11 ;  /* 0x0400000c0d0e7389 */ /* 0x00006400000c000b */
[----:B01----:R-:W-:Y:S01]  /*22310*/  ENDCOLLECTIVE ;  /* 0x000000000000791b */ /* 0x003fe20003800000 */
.L_x_1637:
[----:B------:R-:W-:Y:S01]  /*22320*/  IMAD.MOV.U32 R12, RZ, RZ, 0x10 ;  /* 0x00000010ff0c7424 */ /* 0x000fe200078e00ff */
[----:B------:R-:W-:-:S05]  /*22330*/  SEL R14, R14, RZ, P4 ;  /* 0x000000ff0e0e7207 */ /* 0x000fca0002000000 */
[----:B------:R-:W-:-:S04]  /*22340*/  IMAD.IADD R5, R3, 0x1, R14 ;  /* 0x0000000103057824 */ /* 0x000fc800078e020e */
[----:B------:R-:W-:-:S07]  /*22350*/  IMAD.MOV.U32 R13, RZ, RZ, R5 ;  /* 0x000000ffff0d7224 */ /* 0x000fce00078e0005 */
[----:B------:R-:W-:Y:S05]  /*22360*/  WARPSYNC.COLLECTIVE R15, `(.L_x_1638) ;  /* 0x000000000f087348 */ /* 0x000fea0003c00000 */
[----:B------:R0:W1:Y:S02]  /*22370*/  SHFL.UP P6, R14, R13, R12, R11 ;  /* 0x0400000c0d0e7389 */ /* 0x00006400000c000b */
[----:B01----:R-:W-:Y:S01]  /*22380*/  ENDCOLLECTIVE ;  /* 0x000000000000791b */ /* 0x003fe20003800000 */
.L_x_1638:
        /* <DEDUP_REMOVED lines=8> */
.L_x_1639:
[----:B------:R-:W-:Y:S05]  /*22410*/  BRA `(.L_x_1640) ;  /* 0xffffffb400487947 */ /* 0x000fea000383ffff */
.L_x_1499:
[----:B------:R-:W-:Y:S01]  /*22420*/  BSSY B0, `(.L_x_1641) ;  /* 0x0000006000007945 */ /* 0x000fe20003800000 */
[----:B------:R-:W-:Y:S01]  /*22430*/  PLOP3.LUT P6, PT, P6, PT, PT, 0x8, 0x0 ;  /* 0x000000000000781c */ /* 0x000fe200037ce170 */
[----:B------:R-:W-:-:S12]  /*22440*/  IMAD.MOV.U32 R15, RZ, RZ, -0x1 ;  /* 0xffffffffff0f7424 */ /* 0x000fd800078e00ff */
[----:B0-----:R-:W-:Y:S05]  /*22450*/  WARPSYNC.COLLECTIVE R15, `(.L_x_1642) ;  /* 0x000000000f087348 */ /* 0x001fea0003c00000 */
[----:B------:R-:W-:Y:S01]  /*22460*/  VOTE.ANY R14, PT, P6 ;  /* 0x00000000000e7806 */ /* 0x000fe200030e0100 */
[----:B0-----:R-:W-:Y:S06]  /*22470*/  ENDCOLLECTIVE ;  /* 0x000000000000791b */ /* 0x001fec0003800000 */
.L_x_1642:
[----:B------:R-:W-:Y:S05]  /*22480*/  BSYNC B0 ;  /* 0x0000000000007941 */ /* 0x000fea0003800000 */
.L_x_1641:
        /* <DEDUP_REMOVED lines=9> */
.L_x_1643:
[----:B------:R-:W-:Y:S02]  /*22520*/  IMAD.MOV.U32 R13, RZ, RZ, R4 ;  /* 0x000000ffff0d7224 */ /* 0x000fe400078e0004 */
[----:B------:R-:W-:-:S07]  /*22530*/  IMAD.MOV.U32 R7, RZ, RZ, R14 ;  /* 0x000000ffff077224 */ /* 0x000fce00078e000e */
[----:B------:R-:W-:Y:S05]  /*22540*/  WARPSYNC.COLLECTIVE R15, `(.L_x_1644) ;  /* 0x000000000f087348 */ /* 0x000fea0003c00000 */
[----:B------:R0:W1:Y:S02]  /*22550*/  SHFL.IDX P6, R14, R13, R12, R11 ;  /* 0x0000000c0d0e7389 */ /* 0x00006400000c000b */
[----:B01----:R-:W-:Y:S01]  /*22560*/  ENDCOLLECTIVE ;  /* 0x000000000000791b */ /* 0x003fe20003800000 */
.L_x_1644:
[----:B------:R-:W-:Y:S01]  /*22570*/  IMAD.MOV.U32 R4, RZ, RZ, R14 ;  /* 0x000000ffff047224 */ /* 0x000fe200078e000e */
[----:B------:R-:W-:Y:S06]  /*22580*/  BRA `(.L_x_1645) ;  /* 0xffffffb400287947 */ /* 0x000fec000383ffff */
.L_x_1501:
[----:B------:R-:W-:Y:S01]  /*22590*/  BSSY B0, `(.L_x_1646) ;  /* 0x0000007000007945 */ /* 0x000fe20003800000 */
[----:B------:R-:W-:Y:S02]  /*225a0*/  IMAD.MOV.U32 R13, RZ, RZ, R3 ;  /* 0x000000ffff0d7224 */ /* 0x000fe400078e0003 */
[----:B------:R-:W-:Y:S02]  /*225b0*/  IMAD.MOV.U32 R11, RZ, RZ, 0x1f ;  /* 0x0000001fff0b7424 */ /* 0x000fe400078e00ff */
[----:B------:R-:W-:-:S07]  /*225c0*/  IMAD.MOV.U32 R15, RZ, RZ, -0x1 ;  /* 0xffffffffff0f7424 */ /* 0x000fce00078e00ff */
[----:B0123--:R-:W-:Y:S05]  /*225d0*/  WARPSYNC.COLLECTIVE R15, `(.L_x_1647) ;  /* 0x000000000f087348 */ /* 0x00ffea0003c00000 */
[----:B------:R4:W0:Y:S02]  /*225e0*/  SHFL.IDX P6, R14, R13, R12, R11 ;  /* 0x0000000c0d0e7389 */ /* 0x00082400000c000b */
[----:B01234-:R-:W-:Y:S01]  /*225f0*/  ENDCOLLECTIVE ;  /* 0x000000000000791b */ /* 0x01ffe20003800000 */
.L_x_1647:
[----:B------:R-:W-:Y:S05]  /*22600*/  BSYNC B0 ;  /* 0x0000000000007941 */ /* 0x000fea0003800000 */
.L_x_1646:
[----:B------:R-:W-:Y:S01]  /*22610*/  IMAD.MOV.U32 R24, RZ, RZ, R14 ;  /* 0x000000ffff187224 */ /* 0x000fe200078e000e */
[----:B------:R-:W-:Y:S06]  /*22620*/  BRA `(.L_x_1500) ;  /* 0xffffffb400187947 */ /* 0x000fec000383ffff */
.L_x_1505:
[----:B-1----:R1:W4:Y:S02]  /*22630*/  SYNCS.PHASECHK.TRANS64.TRYWAIT P0, [R7+URZ+0x38820], R0 ;  /* 0x03882000070075a7 */ /* 0x002324000800017f */
[----:B----4-:R-:W-:Y:S05]  /*22640*/  @!P0 NANOSLEEP.SYNCS 0x989680 ;  /* 0x009896800000895d */ /* 0x010fea0003900000 */
[----:B------:R-:W4:Y:S02]  /*22650*/  @!P0 SYNCS.PHASECHK.TRANS64 P0, [R7+URZ+0x38820], R0 ;  /* 0x03882000070085a7 */ /* 0x000f24000800007f */
[----:B----4-:R-:W-:Y:S05]  /*22660*/  @!P0 BRA `(.L_x_1505) ;  /* 0xfffffffc00f08947 */ /* 0x010fea000383ffff */
[----:B------:R-:W-:Y:S05]  /*22670*/  BRA `(.L_x_1648) ;  /* 0xffffffb800707947 */ /* 0x000fea000383ffff */
.L_x_1506:
        /* <DEDUP_REMOVED lines=11> */
.L_x_1650:
[----:B------:R-:W-:Y:S05]  /*22730*/  BSYNC B0 ;  /* 0x0000000000007941 */ /* 0x000fea0003800000 */
.L_x_1649:
[----:B------:R-:W-:Y:S05]  /*22740*/  BRA `(.L_x_1651) ;  /* 0xffffffb800587947 */ /* 0x000fea000383ffff */
.L_x_1507:
[----:B------:R-:W-:Y:S01]  /*22750*/  BSSY B0, `(.L_x_1652) ;  /* 0x0000006000007945 */ /* 0x000fe20003800000 */
[----:B------:R-:W-:-:S07]  /*22760*/  IMAD.MOV.U32 R15, RZ, RZ, -0x1 ;  /* 0xffffffffff0f7424 */ /* 0x000fce00078e00ff */
[----:B0123--:R-:W-:Y:S05]  /*22770*/  WARPSYNC.COLLECTIVE R15, `(.L_x_1653) ;  /* 0x000000000f0c7348 */ /* 0x00ffea0003c00000 */
[----:B------:R-:W-:Y:S02]  /*22780*/  ELECT P6, UR62, PT ;  /* 0x00000000003e782f */ /* 0x000fe400038c0000 */
[----:B------:R-:W-:Y:S01]  /*22790*/  MOV R14, UR62 ;  /* 0x0000003e000e7c02 */ /* 0x000fe20008000f00 */
[----:B0123--:R-:W-:Y:S10]  /*227a0*/  ENDCOLLECTIVE ;  /* 0x000000000000791b */ /* 0x00fff40003800000 */
.L_x_1653:
[----:B------:R-:W-:Y:S05]  /*227b0*/  BSYNC B0 ;  /* 0x0000000000007941 */ /* 0x000fea0003800000 */
.L_x_1652:
[----:B------:R-:W-:Y:S05]  /*227c0*/  BRA `(.L_x_1654) ;  /* 0xffffffb8004c7947 */ /* 0x000fea000383ffff */
.L_x_1509:
[----:B-1----:R1:W4:Y:S02]  /*227d0*/  SYNCS.PHASECHK.TRANS64.TRYWAIT P1, [R5+URZ+0x38840], R0 ;  /* 0x03884000050075a7 */ /* 0x002324000802017f */
[----:B----4-:R-:W-:Y:S05]  /*227e0*/  @!P1 NANOSLEEP.SYNCS 0x989680 ;  /* 0x009896800000995d */ /* 0x010fea0003900000 */
[----:B------:R-:W4:Y:S02]  /*227f0*/  @!P1 SYNCS.PHASECHK.TRANS64 P1, [R5+URZ+0x38840], R0 ;  /* 0x03884000050095a7 */ /* 0x000f24000802007f */
[----:B----4-:R-:W-:Y:S05]  /*22800*/  @!P1 BRA `(.L_x_1509) ;  /* 0xfffffffc00f09947 */ /* 0x010fea000383ffff */
[----:B------:R-:W-:Y:S05]  /*22810*/  BRA `(.L_x_1655) ;  /* 0xffffffb8006c7947 */ /* 0x000fea000383ffff */
.L_x_1511:
[----:B----4-:R4:W0:Y:S02]  /*22820*/  SYNCS.PHASECHK.TRANS64.TRYWAIT P1, [R3+URZ+0x38840], R2 ;  /* 0x03884002030075a7 */ /* 0x010824000802017f */
[----:B0-----:R-:W-:Y:S05]  /*22830*/  @!P1 NANOSLEEP.SYNCS 0x989680 ;  /* 0x009896800000995d */ /* 0x001fea0003900000 */
[----:B------:R-:W0:Y:S02]  /*22840*/  @!P1 SYNCS.PHASECHK.TRANS64 P1, [R3+URZ+0x38840], R2 ;  /* 0x03884002030095a7 */ /* 0x000e24000802007f */
[----:B0-----:R-:W-:Y:S05]  /*22850*/  @!P1 BRA `(.L_x_1511) ;  /* 0xfffffffc00f09947 */ /* 0x001fea000383ffff */
[----:B------:R-:W-:Y:S05]  /*22860*/  BRA `(.L_x_1656) ;  /* 0xffffffb800787947 */ /* 0x000fea000383ffff */
.L_x_1513:
[----:B------:R0:W0:Y:S02]  /*22870*/  SYNCS.PHASECHK.TRANS64.TRYWAIT P1, [R5+URZ+0x38860], R0 ;  /* 0x03886000050075a7 */ /* 0x000024000802017f */
[----:B0-----:R-:W-:Y:S05]  /*22880*/  @!P1 NANOSLEEP.SYNCS 0x989680 ;  /* 0x009896800000995d */ /* 0x001fea0003900000 */
[----:B------:R-:W0:Y:S02]  /*22890*/  @!P1 SYNCS.PHASECHK.TRANS64 P1, [R5+URZ+0x38860], R0 ;  /* 0x03886000050095a7 */ /* 0x000e24000802007f */
[----:B0-----:R-:W-:Y:S05]  /*228a0*/  @!P1 BRA `(.L_x_1513) ;  /* 0xfffffffc00f09947 */ /* 0x001fea000383ffff */
[----:B------:R-:W-:Y:S05]  /*228b0*/  BRA `(.L_x_1657) ;  /* 0xffffffb800747947 */ /* 0x000fea000383ffff */
.L_x_1658:
        /* <DEDUP_REMOVED lines=12> */
.L_x_5652:


//--------------------- .text._ZN7cutlass13device_kernelIN5flash11enable_sm90INS1_16FlashAttnFwdSm90INS1_25CollectiveMainloopFwdSm90ILi2EN4cute5tupleIJNS5_1CILi1EEES8_S8_EEENS6_IJNS7_ILi64EEESA_SA_EEELi512ENS_10bfloat16_tEfNS_4arch4Sm90ELb0ELb1ELb0ELb0ELb1ELb0ELb0ELb0ELb0ELb1ELb1ELb0EEENS1_21CollectiveEpilogueFwdINS6_IJSA_NS7_ILi512EEESA_EEES9_SC_SE_Li256ELb0ELb1ELb1ELb0EEENS1_19SingleTileSchedulerILb0ELb1ELb1ELi64EEEEEEEEEvNT_6ParamsE --------------------------
	.section	.text._ZN7cutlass13device_kernelIN5flash11enable_sm90INS1_16FlashAttnFwdSm90INS1_25CollectiveMainloopFwdSm90ILi2EN4cute5tupleIJNS5_1CILi1EEES8_S8_EEENS6_IJNS7_ILi64EEESA_SA_EEELi512ENS_10bfloat16_tEfNS_4arch4Sm90ELb0ELb1ELb0ELb0ELb1ELb0ELb0ELb0ELb0ELb1ELb1ELb0EEENS1_21CollectiveEpilogueFwdINS6_IJSA_NS7_ILi512EEESA_EEES9_SC_SE_Li256ELb0ELb1ELb1ELb0EEENS1_19SingleTileSchedulerILb0ELb1ELb1ELi64EEEEEEEEEvNT_6ParamsE,"ax",@progbits
	.align	128
.text._ZN7cutlass13device_kernelIN5flash11enable_sm90INS1_16FlashAttnFwdSm90INS1_25CollectiveMainloopFwdSm90ILi2EN4cute5tupleIJNS5_1CILi1EEES8_S8_EEENS6_IJNS7_ILi64EEESA_SA_EEELi512ENS_10bfloat16_tEfNS_4arch4Sm90ELb0ELb1ELb0ELb0ELb1ELb0ELb0ELb0ELb0ELb1ELb1ELb0EEENS1_21CollectiveEpilogueFwdINS6_IJSA_NS7_ILi512EEESA_EEES9_SC_SE_Li256ELb0ELb1ELb1ELb0EEENS1_19SingleTileSchedulerILb0ELb1ELb1ELi64EEEEEEEEEvNT_6ParamsE:
        .type           _ZN7cutlass13device_kernelIN5flash11enable_sm90INS1_16FlashAttnFwdSm90INS1_25CollectiveMainloopFwdSm90ILi2EN4cute5tupleIJNS5_1CILi1EEES8_S8_EEENS6_IJNS7_ILi64EEESA_SA_EEELi512ENS_10bfloat16_tEfNS_4arch4Sm90ELb0ELb1ELb0ELb0ELb1ELb0ELb0ELb0ELb0ELb1ELb1ELb0EEENS1_21CollectiveEpilogueFwdINS6_IJSA_NS7_ILi512EEESA_EEES9_SC_SE_Li256ELb0ELb1ELb1ELb0EEENS1_19SingleTileSchedulerILb0ELb1ELb1ELi64EEEEEEEEEvNT_6ParamsE,@function
        .size           _ZN7cutlass13device_kernelIN5flash11enable_sm90INS1_16FlashAttnFwdSm90INS1_25CollectiveMainloopFwdSm90ILi2EN4cute5tupleIJNS5_1CILi1EEES8_S8_EEENS6_IJNS7_ILi64EEESA_SA_EEELi512ENS_10bfloat16_tEfNS_4arch4Sm90ELb0ELb1ELb0ELb0ELb1ELb0ELb0ELb0ELb0ELb1ELb1ELb0EEENS1_21CollectiveEpilogueFwdINS6_IJSA_NS7_ILi512EEESA_EEES9_SC_SE_Li256ELb0ELb1ELb1ELb0EEENS1_19SingleTileSchedulerILb0ELb1ELb1ELi64EEEEEEEEEvNT_6ParamsE,(.L_x_5653 - _ZN7cutlass13device_kernelIN5flash11enable_sm90INS1_16FlashAttnFwdSm90INS1_25CollectiveMainloopFwdSm90ILi2EN4cute5tupleIJNS5_1CILi1EEES8_S8_EEENS6_IJNS7_ILi64EEESA_SA_EEELi512ENS_10bfloat16_tEfNS_4arch4Sm90ELb0ELb1ELb0ELb0ELb1ELb0ELb0ELb0ELb0ELb1ELb1ELb0EEENS1_21CollectiveEpilogueFwdINS6_IJSA_NS7_ILi512EEESA_EEES9_SC_SE_Li256ELb0ELb1ELb1ELb0EEENS1_19SingleTileSchedulerILb0ELb1ELb1ELi64EEEEEEEEEvNT_6ParamsE)
        .other          _ZN7cutlass13device_kernelIN5flash11enable_sm90INS1_16FlashAttnFwdSm90INS1_25CollectiveMainloopFwdSm90ILi2EN4cute5tupleIJNS5_1CILi1EEES8_S8_EEENS6_IJNS7_ILi64EEESA_SA_EEELi512ENS_10bfloat16_tEfNS_4arch4Sm90ELb0ELb1ELb0ELb0ELb1ELb0ELb0ELb0ELb0ELb1ELb1ELb0EEENS1_21CollectiveEpilogueFwdINS6_IJSA_NS7_ILi512EEESA_EEES9_SC_SE_Li256ELb0ELb1ELb1ELb0EEENS1_19SingleTileSchedulerILb0ELb1ELb1ELi64EEEEEEEEEvNT_6ParamsE,@"STO_CUDA_ENTRY STV_DEFAULT"
_ZN7cutlass13device_kernelIN5flash11enable_sm90INS1_16FlashAttnFwdSm90INS1_25CollectiveMainloopFwdSm90ILi2EN4cute5tupleIJNS5_1CILi1EEES8_S8_EEENS6_IJNS7_ILi64EEESA_SA_EEELi512ENS_10bfloat16_tEfNS_4arch4Sm90ELb0ELb1ELb0ELb0ELb1ELb0ELb0ELb0ELb0ELb1ELb1ELb0EEENS1_21CollectiveEpilogueFwdINS6_IJSA_NS7_ILi512EEESA_EEES9_SC_SE_Li256ELb0ELb1ELb1ELb0EEENS1_19SingleTileSchedulerILb0ELb1ELb1ELi64EEEEEEEEEvNT_6ParamsE:
        /* <DEDUP_REMOVED lines=40> */
.L_x_1659:
        /* <DEDUP_REMOVED lines=22> */
.L_x_1660:
        /* <DEDUP_REMOVED lines=18> */
.L_x_1661:
        /* <DEDUP_REMOVED lines=22> */
.L_x_1662:
        /* <DEDUP_REMOVED lines=23> */
.L_x_1663:
        /* <DEDUP_REMOVED lines=9> */
.L_x_1666:
[----:B------:R-:W-:-:S08]  /*0860*/  NOP ;  /* 0x0000000000007918 */ /* 0x000fd00000000000 */
[----:B------:R-:W0:Y:S02]  /*0870*/  USETMAXREG.TRY_ALLOC.CTAPOOL UP0, 0xe8 ;  /* 0x000000e8000079c8 */ /* 0x000e240008000600 */
[----:B0-----:R-:W-:-:S13]  /*0880*/  PLOP3.LUT P0, PT, PT, PT, UP0, 0x80, 0x0 ;  /* 0x000000000000781c */ /* 0x001fda0003f0f008 */
[----:B------:R-:W-:Y:S05]  /*0890*/  @!P0 BRA `(.L_x_1666) ;  /* 0xfffffffc00f08947 */ /* 0x000fea000383ffff */
[----:B------:R-:W0:Y:S01]  /*08a0*/  LDC R2, c[0x0][0xc50] ;  /* 0x00031400ff027b82 */ /* 0x000e220000000800 */
[----:B------:R-:W-:-:S04]  /*08b0*/  LOP3.LUT R0, R30, 0xffffff80, RZ, 0xc0, !PT ;  /* 0xffffff801e007812 */ /* 0x000fc800078ec0ff */
[----:B------:R-:W-:-:S03]  /*08c0*/  ISETP.NE.AND P0, PT, R0, 0x80, PT ;  /* 0x000000800000780c */ /* 0x000fc60003f05270 */
[----:B------:R-:W1:Y:S08]  /*08d0*/  S2UR UR4, SR_CTAID.Y ;  /* 0x00000000000479c3 */ /* 0x000e700000002600 */
[----:B------:R-:W2:Y:S08]  /*08e0*/  S2UR UR5, SR_CTAID.Z ;  /* 0x00000000000579c3 */ /* 0x000eb00000002700 */
[----:B------:R-:W-:Y:S06]  /*08f0*/  @!P0 BAR.ARV 0x8, 0x100 ;  /* 0x0204000000008b1d */ /* 0x000fec0000002000 */
[----:B0-----:R-:W-:-:S02]  /*0900*/  ISETP.NE.AND P1, PT, R2, 0x1, PT ;  /* 0x000000010200780c */ /* 0x001fc40003f25270 */
[----:B------:R-:W-:Y:S01]  /*0910*/  ISETP.GE.U32.AND P0, PT, R30, 0x100, PT ;  /* 0x000001001e00780c */ /* 0x000fe20003f06070 */
[----:B-1----:R-:W-:-:S10]  /*0920*/  IMAD.U32 R18, RZ, RZ, UR4 ;  /* 0x00000004ff127e24 */ /* 0x002fd4000f8e00ff */
[----:B------:R-:W0:Y:S08]  /*0930*/  @P1 LDC R0, c[0x0][0xc54] ;  /* 0x00031500ff001b82 */ /* 0x000e300000000800 */
[----:B------:R-:W-:Y:S08]  /*0940*/  @P0 BAR.ARV 0xf, 0x100 ;  /* 0x03c4000000000b1d */ /* 0x000ff00000002000 */
[----:B------:R-:W1:Y:S01]  /*0950*/  @P1 LDC R3, c[0x0][0xc58] ;  /* 0x00031600ff031b82 */ /* 0x000e620000000800 */
[----:B--2---:R-:W-:Y:S01]  /*0960*/  ISETP.LE.AND P0, PT, RZ, UR5, PT ;  /* 0x00000005ff007c0c */ /* 0x004fe2000bf03270 */
[----:B0-----:R-:W-:-:S05]  /*0970*/  @P1 IMAD.HI.U32 R0, R0, UR4, RZ ;  /* 0x0000000400001c27 */ /* 0x001fca000f8e00ff */
[----:B-1----:R-:W-:-:S05]  /*0980*/  @P1 SHF.R.U32.HI R18, RZ, R3, R0 ;  /* 0x00000003ff121219 */ /* 0x002fca0000011600 */
[----:B------:R-:W-:-:S04]  /*0990*/  IMAD.MOV R3, RZ, RZ, -R18 ;  /* 0x000000ffff037224 */ /* 0x000fc800078e0a12 */
[----:B------:R-:W-:Y:S01]  /*09a0*/  IMAD R8, R2, R3, UR4 ;  /* 0x0000000402087e24 */ /* 0x000fe2000f8e0203 */
[----:B------:R-:W-:Y:S06]  /*09b0*/  @!P0 BRA `(.L_x_1667) ;  /* 0x0000012800048947 */ /* 0x000fec0003800000 */
[----:B------:R-:W0:Y:S01]  /*09c0*/  S2R R152, SR_CTAID.X ;  /* 0x0000000000987919 */ /* 0x000e220000002500 */
[----:B------:R-:W-:Y:S01]  /*09d0*/  ULDC.64 UR4, c[0x0][0x418] ;  /* 0x0001060000047ab9 */ /* 0x000fe20000000a00 */
[----:B------:R-:W-:Y:S01]  /*09e0*/  ULDC UR41, c[0x0][0x424] ;  /* 0x0001090000297ab9 */ /* 0x000fe20000000800 */
[----:B------:R-:W-:Y:S01]  /*09f0*/  UISETP.NE.U32.AND UP0, UPT, UR4, URZ, UPT ;  /* 0x0000003f0400728c */ /* 0x000fe2000bf05070 */
[----:B------:R-:W1:Y:S01]  /*0a00*/  S2UR UR42, SR_CgaCtaId ;  /* 0x00000000002a79c3 */ /* 0x000e620000008800 */
[----:B------:R-:W-:Y:S01]  /*0a10*/  ULDC UR6, c[0x0][0x2f0] ;  /* 0x0000bc0000067ab9 */ /* 0x000fe20000000800 */
[----:B------:R-:W-:Y:S01]  /*0a20*/  VIADD R22, R30, 0xffffff80 ;  /* 0xffffff801e167836 */ /* 0x000fe20000000000 */
[----:B------:R-:W-:-:S04]  /*0a30*/  UISETP.NE.AND.EX UP0, UPT, UR5, URZ, UPT, UP0 ;  /* 0x0000003f0500728c */ /* 0x000fc8000bf05300 */
[----:B------:R-:W-:Y:S02]  /*0a40*/  USEL UR41, UR41, 0x1, UP0 ;  /* 0x0000000129297887 */ /* 0x000fe40008000000 */
[----:B------:R-:W-:Y:S02]  /*0a50*/  UISETP.NE.AND UP0, UPT, UR9, 0x1, UPT ;  /* 0x000000010900788c */ /* 0x000fe4000bf05270 */
[----:B------:R-:W-:-:S04]  /*0a60*/  UIMAD UR4, UR41, UR6, 0x3f ;  /* 0x0000003f290474a4 */ /* 0x000fc8000f8e0206 */
[----:B------:R-:W-:Y:S01]  /*0a70*/  PLOP3.LUT P0, PT, PT, PT, UP0, 0x80, 0x0 ;  /* 0x000000000000781c */ /* 0x000fe20003f0f008 */
[----:B------:R-:W-:-:S04]  /*0a80*/  USHF.R.S32.HI UR5, URZ, 0x1f, UR4 ;  /* 0x0000001f3f057899 */ /* 0x000fc80008011404 */
[----:B------:R-:W-:-:S04]  /*0a90*/  ULEA.HI UR5, UR5, UR4, URZ, 0x6 ;  /* 0x0000000405057291 */ /* 0x000fc8000f8f303f */
[----:B------:R-:W-:Y:S01]  /*0aa0*/  USHF.R.S32.HI UR5, URZ, 0x6, UR5 ;  /* 0x000000063f057899 */ /* 0x000fe20008011405 */
[----:B0-----:R-:W-:-:S03]  /*0ab0*/  IMAD.SHL.U32 R152, R152, 0x40, RZ ;  /* 0x0000004098987824 */ /* 0x001fc600078e00ff */
[----:B-1----:R-:W-:Y:S08]  /*0ac0*/  @!P0 BRA `(.L_x_1668) ;  /* 0x0000002000f48947 */ /* 0x002ff00003800000 */
[----:B------:R-:W0:Y:S01]  /*0ad0*/  LDC R0, c[0x0][0x448] ;  /* 0x00011200ff007b82 */ /* 0x000e220000000800 */
[----:B------:R-:W-:Y:S02]  /*0ae0*/  ULDC UR7, c[0x0][0x288] ;  /* 0x0000a20000077ab9 */ /* 0x000fe40000000800 */
[----:B------:R-:W-:-:S04]  /*0af0*/  UIADD3 UR4, -UR7, 0x1, URZ ;  /* 0x0000000107047890 */ /* 0x000fc8000fffe13f */
[----:B------:R-:W-:Y:S01]  /*0b00*/  UIMAD UR4, UR41, UR6, UR4 ;  /* 0x00000006290472a4 */ /* 0x000fe2000f8e0204 */
[----:B------:R-:W1:Y:S01]  /*0b10*/  LDC.64 R6, c[0x0][0x9e0] ;  /* 0x00027800ff067b82 */ /* 0x000e620000000a00 */
[----:B0-----:R-:W-:Y:S02]  /*0b20*/  ISETP.NE.AND P1, PT, R0, 0x1, PT ;  /* 0x000000010000780c */ /* 0x001fe40003f25270 */
[----:B------:R-:W-:Y:S02]  /*0b30*/  IADD3 R0, R152, 0x3f, RZ ;  /* 0x0000003f98007810 */ /* 0x000fe40007ffe0ff */
[----:B-1----:R-:W-:-:S09]  /*0b40*/  ISETP.GE.AND P2, PT, R7, 0x1, PT ;  /* 0x000000010700780c */ /* 0x002fd20003f46270 */
[----:B------:R-:W0:Y:S08]  /*0b50*/  @P1 LDC R3, c[0x0][0x44c] ;  /* 0x00011300ff031b82 */ /* 0x000e300000000800 */
[----:B------:R-:W1:Y:S01]  /*0b60*/  @P1 LDC R5, c[0x0][0x450] ;  /* 0x00011400ff051b82 */ /* 0x000e620000000800 */
[----:B0-----:R-:W-:-:S05]  /*0b70*/  @P1 IMAD.HI.U32 R2, R0, R3, RZ ;  /* 0x0000000300021227 */ /* 0x001fca00078e00ff */
[----:B-1----:R-:W-:-:S05]  /*0b80*/  @P1 SHF.R.U32.HI R0, RZ, R5, R2 ;  /* 0x00000005ff001219 */ /* 0x002fca0000011602 */
[----:B------:R-:W-:-:S04]  /*0b90*/  VIADD R3, R0, UR4 ;  /* 0x0000000400037c36 */ /* 0x000fc80008000000 */
[----:B------:R-:W-:Y:S01]  /*0ba0*/  IMAD.IADD R0, R3, 0x1, R6 ;  /* 0x0000000103007824 */ /* 0x000fe200078e0206 */
[----:B------:R-:W-:Y:S06]  /*0bb0*/  @!P2 BRA `(.L_x_1669) ;  /* 0x000000000040a947 */ /* 0x000fec0003800000 */
[C---:B------:R-:W-:Y:S01]  /*0bc0*/  ISETP.GT.AND P0, PT, R3.reuse, RZ, PT ;  /* 0x000000ff0300720c */ /* 0x040fe20003f04270 */
[----:B------:R-:W-:-:S12]  /*0bd0*/  VIADD R2, R3, 0xffffffff ;  /* 0xffffffff03027836 */ /* 0x000fd80000000000 */
[----:B------:R-:W-:Y:S05]  /*0be0*/  @P0 BRA `(.L_x_1670) ;  /* 0x00000000001c0947 */ /* 0x000fea0003800000 */
[----:B------:R-:W-:Y:S01]  /*0bf0*/  ISETP.NE.AND P0, PT, R7, 0x1, PT ;  /* 0x000000010700780c */ /* 0x000fe20003f05270 */
[----:B------:R-:W-:-:S12]  /*0c00*/  IMAD.MOV R3, RZ, RZ, -R3 ;  /* 0x000000ffff037224 */ /* 0x000fd800078e0a03 */
[----:B------:R-:W0:Y:S02]  /*0c10*/  @P0 LDC.64 R4, c[0x0][0x9e8] ;  /* 0x00027a00ff040b82 */ /* 0x000e240000000a00 */
[----:B0-----:R-:W-:-:S05]  /*0c20*/  @P0 IMAD.HI.U32 R2, R3, R4, RZ ;  /* 0x0000000403020227 */ /* 0x001fca00078e00ff */
[----:B------:R-:W-:-:S04]  /*0c30*/  @P0 SHF.R.U32.HI R3, RZ, R5, R2 ;  /* 0x00000005ff030219 */ /* 0x000fc80000011602 */
[----:B------:R-:W-:Y:S01]  /*0c40*/  LOP3.LUT R2, RZ, R3, RZ, 0x33, !PT ;  /* 0x00000003ff027212 */ /* 0x000fe200078e33ff */
[----:B------:R-:W-:Y:S06]  /*0c50*/  BRA `(.L_x_1671) ;  /* 0x0000000000107947 */ /* 0x000fec0003800000 */
.L_x_1670:
[----:B------:R-:W-:-:S13]  /*0c60*/  ISETP.NE.AND P0, PT, R7, 0x1, PT ;  /* 0x000000010700780c */ /* 0x000fda0003f05270 */
[----:B------:R-:W0:Y:S02]  /*0c70*/  @P0 LDC.64 R4, c[0x0][0x9e8] ;  /* 0x00027a00ff040b82 */ /* 0x000e240000000a00 */
[----:B0-----:R-:W-:-:S05]  /*0c80*/  @P0 IMAD.HI.U32 R4, R2, R4, RZ ;  /* 0x0000000402040227 */ /* 0x001fca00078e00ff */
[----:B------:R-:W-:-:S07]  /*0c90*/  @P0 SHF.R.U32.HI R2, RZ, R5, R4 ;  /* 0x00000005ff020219 */ /* 0x000fce0000011604 */
.L_x_1671:
[----:B------:R-:W-:-:S05]  /*0ca0*/  IMAD R3, R2, R7, R7 ;  /* 0x0000000702037224 */ /* 0x000fca00078e0207 */
[----:B------:R-:W-:-:S07]  /*0cb0*/  VIMNMX R0, R0, R3, PT ;  /* 0x0000000300007248 */ /* 0x000fce0003fe0100 */
.L_x_1669:
[----:B------:R-:W0:Y:S01]  /*0cc0*/  @P1 LDC R5, c[0x0][0x44c] ;  /* 0x00011300ff051b82 */ /* 0x000e220000000800 */
[----:B------:R-:W-:Y:S01]  /*0cd0*/  IADD3 R0, R0, 0x3f, RZ ;  /* 0x0000003f00007810 */ /* 0x000fe20007ffe0ff */
[----:B------:R-:W-:Y:S01]  /*0ce0*/  UIMAD UR41, UR41, UR6, -UR7 ;  /* 0x00000006292972a4 */ /* 0x000fe2000f8e0a07 */
[----:B------:R-:W-:Y:S02]  /*0cf0*/  ULDC UR4, c[0x0][0x9dc] ;  /* 0x0002770000047ab9 */ /* 0x000fe40000000800 */
[----:B------:R-:W-:-:S03]  /*0d00*/  SHF.R.S32.HI R3, RZ, 0x1f, R0 ;  /* 0x0000001fff037819 */ /* 0x000fc60000011400 */
[----:B------:R-:W1:Y:S01]  /*0d10*/  @P1 LDC R9, c[0x0][0x450] ;  /* 0x00011400ff091b82 */ /* 0x000e620000000800 */
[----:B------:R-:W-:-:S04]  /*0d20*/  LEA.HI R3, R3, R0, RZ, 0x6 ;  /* 0x0000000003037211 */ /* 0x000fc800078f30ff */
[----:B------:R-:W-:-:S04]  /*0d30*/  SHF.R.S32.HI R3, RZ, 0x6, R3 ;  /* 0x00000006ff037819 */ /* 0x000fc80000011403 */
[----:B------:R-:W-:Y:S01]  /*0d40*/  VIMNMX R11, R3, UR5, PT ;  /* 0x00000005030b7c48 */ /* 0x000fe2000bfe0100 */
[----:B0-----:R-:W-:-:S05]  /*0d50*/  @P1 IMAD.HI.U32 R2, R152, R5, RZ ;  /* 0x0000000598021227 */ /* 0x001fca00078e00ff */
[----:B-1----:R-:W-:-:S05]  /*0d60*/  @P1 SHF.R.U32.HI R152, RZ, R9, R2 ;  /* 0x00000009ff981219 */ /* 0x002fca0000011602 */
[----:B------:R-:W-:-:S04]  /*0d70*/  VIADD R152, R152, UR41 ;  /* 0x0000002998987c36 */ /* 0x000fc80008000000 */
[----:B------:R-:W-:Y:S01]  /*0d80*/  VIADD R0, R152, -UR4 ;  /* 0x8000000498007c36 */ /* 0x000fe20008000000 */
[----:B------:R-:W-:Y:S06]  /*0d90*/  @!P2 BRA `(.L_x_1672) ;  /* 0x00000000003ca947 */ /* 0x000fec0003800000 */
[----:B------:R-:W-:-:S13]  /*0da0*/  ISETP.GT.AND P0, PT, R152, -0x1, PT ;  /* 0xffffffff9800780c */ /* 0x000fda0003f04270 */
[----:B------:R-:W-:Y:S05]  /*0db0*/  @P0 BRA `(.L_x_1673) ;  /* 0x00000000001c0947 */ /* 0x000fea0003800000 */
[----:B------:R-:W-:Y:S02]  /*0dc0*/  ISETP.NE.AND P0, PT, R7, 0x1, PT ;  /* 0x000000010700780c */ /* 0x000fe40003f05270 */
[----:B------:R-:W-:-:S11]  /*0dd0*/  LOP3.LUT R3, RZ, R152, RZ, 0x33, !PT ;  /* 0x00000098ff037212 */ /* 0x000fd600078e33ff */
[----:B------:R-:W0:Y:S02]  /*0de0*/  @P0 LDC.64 R4, c[0x0][0x9e8] ;  /* 0x00027a00ff040b82 */ /* 0x000e240000000a00 */
[----:B0-----:R-:W-:-:S05]  /*0df0*/  @P0 IMAD.HI.U32 R2, R3, R4, RZ ;  /* 0x0000000403020227 */ /* 0x001fca00078e00ff */
[----:B------:R-:W-:-:S04]  /*0e00*/  @P0 SHF.R.U32.HI R3, RZ, R5, R2 ;  /* 0x00000005ff030219 */ /* 0x000fc80000011602 */
[----:B------:R-:W-:Y:S01]  /*0e10*/  LOP3.LUT R152, RZ, R3, RZ, 0x33, !PT ;  /* 0x00000003ff987212 */ /* 0x000fe200078e33ff */
[----:B------:R-:W-:Y:S06]  /*0e20*/  BRA `(.L_x_1674) ;  /* 0x0000000000107947 */ /* 0x000fec0003800000 */
.L_x_1673:
[----:B------:R-:W-:-:S13]  /*0e30*/  ISETP.NE.AND P0, PT, R7, 0x1, PT ;  /* 0x000000010700780c */ /* 0x000fda0003f05270 */
[----:B------:R-:W0:Y:S02]  /*0e40*/  @P0 LDC.64 R2, c[0x0][0x9e8] ;  /* 0x00027a00ff020b82 */ /* 0x000e240000000a00 */
[----:B0-----:R-:W-:-:S05]  /*0e50*/  @P0 IMAD.HI.U32 R2, R152, R2, RZ ;  /* 0x0000000298020227 */ /* 0x001fca00078e00ff */
[----:B------:R-:W-:-:S07]  /*0e60*/  @P0 SHF.R.U32.HI R152, RZ, R3, R2 ;  /* 0x00000003ff980219 */ /* 0x000fce0000011602 */
.L_x_1674:
[----:B------:R-:W-:-:S05]  /*0e70*/  IMAD R3, R152, R7, RZ ;  /* 0x0000000798037224 */ /* 0x000fca00078e02ff */
[----:B------:R-:W-:-:S07]  /*0e80*/  VIMNMX R0, R0, R3, !PT ;  /* 0x0000000300007248 */ /* 0x000fce0007fe0100 */
.L_x_1672:
[----:B------:R-:W-:Y:S01]  /*0e90*/  SHF.R.S32.HI R3, RZ, 0x1f, R0 ;  /* 0x0000001fff037819 */ /* 0x000fe20000011400 */
[----:B------:R-:W-:Y:S01]  /*0ea0*/  IMAD.MOV.U32 R4, RZ, RZ, RZ ;  /* 0x000000ffff047224 */ /* 0x000fe200078e00ff */
[----:B------:R-:W-:Y:S02]  /*0eb0*/  LOP3.LUT R7, R8, 0xffff, RZ, 0xc0, !PT ;  /* 0x0000ffff08077812 */ /* 0x000fe400078ec0ff */
[----:B------:R-:W-:Y:S02]  /*0ec0*/  LEA.HI R3, R3, R0, RZ, 0x6 ;  /* 0x0000000003037211 */ /* 0x000fe400078f30ff */
[----:B------:R-:W-:Y:S02]  /*0ed0*/  SHF.R.U32.HI R0, RZ, 0x10, R8 ;  /* 0x00000010ff007819 */ /* 0x000fe40000011608 */
[----:B------:R-:W-:Y:S02]  /*0ee0*/  SHF.R.S32.HI R3, RZ, 0x6, R3 ;  /* 0x00000006ff037819 */ /* 0x000fe40000011403 */
[----:B------:R-:W-:-:S02]  /*0ef0*/  ISETP.NE.AND P0, PT, R0, RZ, PT ;  /* 0x000000ff0000720c */ /* 0x000fc40003f05270 */
[----:B------:R-:W-:-:S04]  /*0f00*/  VIMNMX R10, RZ, R3, !PT ;  /* 0x00000003ff0a7248 */ /* 0x000fc80007fe0100 */
[----:B------:R-:W-:-:S07]  /*0f10*/  ISETP.GT.AND P1, PT, R11, R10, PT ;  /* 0x0000000a0b00720c */ /* 0x000fce0003f24270 */
[----:B------:R-:W0:Y:S06]  /*0f20*/  @!P0 LDC R0, c[0x0][0x9f0] ;  /* 0x00027c00ff008b82 */ /* 0x000e2c0000000800 */
[----:B------:R-:W-:Y:S05]  /*0f30*/  @!P1 BRA `(.L_x_1675) ;  /* 0x0000000000709947 */ /* 0x000fea0003800000 */
[-C--:B0-----:R-:W-:Y:S02]  /*0f40*/  IABS R6, R0.reuse ;  /* 0x0000000000067213 */ /* 0x081fe40000000000 */
[----:B------:R-:W-:Y:S02]  /*0f50*/  IADD3 R2, R0, -0x1, R11 ;  /* 0xffffffff00027810 */ /* 0x000fe40007ffe00b */
[----:B------:R-:W0:Y:S03]  /*0f60*/  I2F.RP R4, R6 ;  /* 0x0000000600047306 */ /* 0x000e260000209400 */
[----:B------:R-:W-:Y:S01]  /*0f70*/  IMAD.IADD R5, R2, 0x1, -R10 ;  /* 0x0000000102057824 */ /* 0x000fe200078e0a0a */
[----:B------:R-:W-:-:S04]  /*0f80*/  IABS R2, R0 ;  /* 0x0000000000027213 */ /* 0x000fc80000000000 */
[----:B------:R-:W-:Y:S02]  /*0f90*/  IABS R8, R5 ;  /* 0x0000000500087213 */ /* 0x000fe40000000000 */
[----:B------:R-:W-:-:S04]  /*0fa0*/  LOP3.LUT R5, R5, R0, RZ, 0x3c, !PT ;  /* 0x0000000005057212 */ /* 0x000fc800078e3cff */
[----:B------:R-:W-:Y:S01]  /*0fb0*/  ISETP.GE.AND P2, PT, R5, RZ, PT ;  /* 0x000000ff0500720c */ /* 0x000fe20003f46270 */
[----:B0-----:R-:W0:Y:S02]  /*0fc0*/  MUFU.RCP R4, R4 ;  /* 0x0000000400047308 */ /* 0x001e240000001000 */
[----:B0-----:R-:W-:Y:S02]  /*0fd0*/  VIADD R3, R4, 0xffffffe ;  /* 0x0ffffffe04037836 */ /* 0x001fe40000000000 */
[----:B------:R-:W-:Y:S02]  /*0fe0*/  IMAD.MOV R4, RZ, RZ, -R2 ;  /* 0x000000ffff047224 */ /* 0x000fe400078e0a02 */
[----:B------:R-:W-:Y:S02]  /*0ff0*/  IMAD.MOV.U32 R2, RZ, RZ, RZ ;  /* 0x000000ffff027224 */ /* 0x000fe400078e00ff */
[----:B------:R-:W0:Y:S02]  /*1000*/  F2I.FTZ.U32.TRUNC.NTZ R3, R3 ;  /* 0x0000000300037305 */ /* 0x000e24000021f000 */
[----:B0-----:R-:W-:-:S05]  /*1010*/  IADD3 R9, RZ, -R3, RZ ;  /* 0x80000003ff097210 */ /* 0x001fca0007ffe0ff */
[----:B------:R-:W-:-:S04]  /*1020*/  IMAD R9, R9, R6, RZ ;  /* 0x0000000609097224 */ /* 0x000fc800078e02ff */
[----:B------:R-:W-:-:S04]  /*1030*/  IMAD.HI.U32 R2, R3, R9, R2 ;  /* 0x0000000903027227 */ /* 0x000fc800078e0002 */
[----:B------:R-:W-:-:S04]  /*1040*/  IMAD.MOV.U32 R3, RZ, RZ, R8 ;  /* 0x000000ffff037224 */ /* 0x000fc800078e0008 */
[----:B------:R-:W-:-:S04]  /*1050*/  IMAD.HI.U32 R2, R2, R3, RZ ;  /* 0x0000000302027227 */ /* 0x000fc800078e00ff */
[----:B------:R-:W-:-:S05]  /*1060*/  IMAD R3, R2, R4, R3 ;  /* 0x0000000402037224 */ /* 0x000fca00078e0203 */
[----:B------:R-:W-:-:S13]  /*1070*/  ISETP.GT.U32.AND P1, PT, R6, R3, PT ;  /* 0x000000030600720c */ /* 0x000fda0003f24070 */
[-C--:B------:R-:W-:Y:S01]  /*1080*/  @!P1 IADD3 R3, R3, -R6.reuse, RZ ;  /* 0x8000000603039210 */ /* 0x080fe20007ffe0ff */
[----:B------:R-:W-:Y:S01]  /*1090*/  @!P1 VIADD R2, R2, 0x1 ;  /* 0x0000000102029836 */ /* 0x000fe20000000000 */
[----:B------:R-:W-:Y:S02]  /*10a0*/  ISETP.NE.AND P1, PT, R0, RZ, PT ;  /* 0x000000ff0000720c */ /* 0x000fe40003f25270 */
[----:B------:R-:W-:-:S13]  /*10b0*/  ISETP.GE.U32.AND P0, PT, R3, R6, PT ;  /* 0x000000060300720c */ /* 0x000fda0003f06070 */
[----:B------:R-:W-:-:S04]  /*10c0*/  @P0 VIADD R2, R2, 0x1 ;  /* 0x0000000102020836 */ /* 0x000fc80000000000 */
[----:B------:R-:W-:Y:S01]  /*10d0*/  @!P2 IMAD.MOV R2, RZ, RZ, -R2 ;  /* 0x000000ffff02a224 */ /* 0x000fe200078e0a02 */
[----:B------:R-:W-:-:S05]  /*10e0*/  @!P1 LOP3.LUT R2, RZ, R0, RZ, 0x33, !PT ;  /* 0x00000000ff029212 */ /* 0x000fca00078e33ff */
[----:B------:R-:W-:-:S07]  /*10f0*/  IMAD.MOV.U32 R4, RZ, RZ, R2 ;  /* 0x000000ffff047224 */ /* 0x000fce00078e0002 */
.L_x_1675:
[-C--:B------:R-:W-:Y:S01]  /*1100*/  IMAD R3, R7, R4.reuse, R10 ;  /* 0x0000000407037224 */ /* 0x080fe200078e020a */
[----:B------:R-:W-:Y:S02]  /*1110*/  PLOP3.LUT P0, PT, PT, PT, PT, 0x80, 0x0 ;  /* 0x000000000000781c */ /* 0x000fe40003f0f070 */
[----:B------:R-:W-:Y:S02]  /*1120*/  CS2R R150, SRZ ;  /* 0x0000000000967805 */ /* 0x000fe4000001ff00 */
[----:B------:R-:W-:Y:S02]  /*1130*/  MOV R2, RZ ;  /* 0x000000ff00027202 */ /* 0x000fe40000000f00 */
[----:B------:R-:W-:Y:S02]  /*1140*/  CS2R R148, SRZ ;  /* 0x0000000000947805 */ /* 0x000fe4000001ff00 */
[----:B0-----:R-:W-:Y:S01]  /*1150*/  VIADDMNMX R0, R3, R4, R11, PT ;  /* 0x0000000403007246 */ /* 0x001fe2000380010b */
[----:B------:R-:W-:Y:S01]  /*1160*/  IMAD.MOV.U32 R4, RZ, RZ, RZ ;  /* 0x000000ffff047224 */ /* 0x000fe200078e00ff */
[----:B------:R-:W-:-:S02]  /*1170*/  CS2R R146, SRZ ;  /* 0x0000000000927805 */ /* 0x000fc4000001ff00 */
[----:B------:R-:W-:Y:S02]  /*1180*/  CS2R R144, SRZ ;  /* 0x0000000000907805 */ /* 0x000fe4000001ff00 */
[----:B------:R-:W-:Y:S02]  /*1190*/  ISETP.GT.AND P1, PT, R0, R3, PT ;  /* 0x000000030000720c */ /* 0x000fe40003f24270 */
        /* <DEDUP_REMOVED lines=93> */
.L_x_1677:
[----:B------:R-:W-:-:S04]  /*1770*/  SHF.L.U32 R2, RZ, 0x1f, RZ ;  /* 0x0000001fff027819 */ /* 0x000fc800000006ff */
[----:B------:R-:W0:Y:S02]  /*1780*/  SYNCS.PHASECHK.TRANS64.TRYWAIT P1, [UR5+0x28c50], R2 ;  /* 0x028c5002ff0075a7 */ /* 0x000e240008020145 */
[----:B0-----:R-:W-:Y:S05]  /*1790*/  @!P1 BRA `(.L_x_1678) ;  /* 0x0000011800949947 */ /* 0x001fea0003800000 */
.L_x_1828:
        /* <DEDUP_REMOVED lines=39> */
.L_x_1679:
        /* <DEDUP_REMOVED lines=9> */
.L_x_1686:
[----:B------:R-:W-:Y:S01]  /*1aa0*/  BAR.SYNC.DEFER_BLOCKING 0xe, 0x100 ;  /* 0x0384000000007b1d */ /* 0x000fe20000010000 */
[----:B01----:R-:W-:Y:S01]  /*1ab0*/  IMAD.U32 R5, RZ, RZ, UR4 ;  /* 0x00000004ff057e24 */ /* 0x003fe2000f8e00ff */
[----:B------:R-:W-:Y:S01]  /*1ac0*/  UIADD3 UR4, UR4, 0x1, URZ ;  /* 0x0000000104047890 */ /* 0x000fe2000fffe03f */
[C---:B------:R-:W-:Y:S01]  /*1ad0*/  ISETP.GT.AND P2, PT, R0.reuse, R3, PT ;  /* 0x000000030000720c */ /* 0x040fe20003f44270 */
[----:B------:R-:W-:Y:S02]  /*1ae0*/  VIADD R0, R0, 0xffffffff ;  /* 0xffffffff00007836 */ /* 0x000fe40000000000 */
        /* <DEDUP_REMOVED lines=138> */
.L_x_1681:
[----:B------:R-:W-:Y:S01]  /*2390*/  ULEA UR7, UR4, UR5, 0x3 ;  /* 0x0000000504077291 */ /* 0x000fe2000f8e183f */
[----:B------:R-:W-:-:S08]  /*23a0*/  SHF.L.U32 R2, R7, 0x1f, RZ ;  /* 0x0000001f07027819 */ /* 0x000fd000000006ff */
[----:B------:R0:W1:Y:S01]  /*23b0*/  SYNCS.PHASECHK.TRANS64.TRYWAIT P1, [UR7+0x28c50], R2 ;  /* 0x028c5002ff0075a7 */ /* 0x0000620008020147 */
[----:B------:R-:W-:Y:S05]  /*23c0*/  @!P0 BRA `(.L_x_1682) ;  /* 0x0000000000048947 */ /* 0x000fea0003800000 */
[----:B------:R-:W-:Y:S01]  /*23d0*/  BPT.TRAP 0x1 ;  /* 0x000000040000795c */ /* 0x000fe20000300000 */
.L_x_1682:
[----:B-1----:R-:W-:Y:S05]  /*23e0*/  @P1 BRA `(.L_x_1683) ;  /* 0x0000000000081947 */ /* 0x002fea0003800000 */
[----:B------:R-:W1:Y:S02]  /*23f0*/  SYNCS.PHASECHK.TRANS64.TRYWAIT P1, [UR7+0x28c50], R2 ;  /* 0x028c5002ff0075a7 */ /* 0x000e640008020147 */
[----:B-1----:R-:W-:Y:S05]  /*2400*/  @!P1 BRA `(.L_x_1684) ;  /* 0x0000010c00909947 */ /* 0x002fea0003800000 */
.L_x_1683:
        /* <DEDUP_REMOVED lines=26> */
.L_x_1685:
[----:B------:R-:W-:-:S04]  /*25b0*/  UIADD3 UR7, UR7, 0x28c60, URZ ;  /* 0x00028c6007077890 */ /* 0x000fc8000fffe03f */
[----:B------:R-:W-:-:S09]  /*25c0*/  UPRMT UR7, UR42, 0x654, UR7 ;  /* 0x000006542a077896 */ /* 0x000fd20008000007 */
[----:B------:R-:W-:Y:S01]  /*25d0*/  SYNCS.ARRIVE.TRANS64.RED.A1T0 RZ, [UR7], RZ ;  /* 0x000000ffffff79a7 */ /* 0x000fe20008100407 */
[----:B------:R-:W-:Y:S05]  /*25e0*/  @P2 BRA `(.L_x_1686) ;  /* 0xfffffff4002c2947 */ /* 0x000fea000383ffff */
[----:B------:R-:W-:-:S12]  /*25f0*/  USHF.L.U32 UR4, UR4, 0x6, URZ ;  /* 0x0000000604047899 */ /* 0x000fd8000800063f */
.L_x_1680:
[----:B------:R-:W-:Y:S01]  /*2600*/  BAR.SYNC.DEFER_BLOCKING 0xe, 0x100 ;  /* 0x0384000000007b1d */ /* 0x000fe20000010000 */
[----:B------:R-:W-:Y:S02]  /*2610*/  IADD3 R4, R4, UR4, RZ ;  /* 0x0000000404047c10 */ /* 0x000fe4000fffe0ff */
[----:B------:R-:W-:Y:S02]  /*2620*/  PLOP3.LUT P0, PT, PT, PT, PT, 0x8, 0x0 ;  /* 0x000000000000781c */ /* 0x000fe40003f0e170 */
        /* <DEDUP_REMOVED lines=135> */
.L_x_1668:
[----:B------:R-:W0:Y:S01]  /*2ea0*/  LDC R19, c[0x0][0x448] ;  /* 0x00011200ff137b82 */ /* 0x000e220000000800 */
[----:B------:R-:W-:Y:S01]  /*2eb0*/  VIADD R0, R152, 0x3f ;  /* 0x0000003f98007836 */ /* 0x000fe20000000000 */
[----:B------:R-:W-:Y:S01]  /*2ec0*/  ULDC UR4, c[0x0][0x288] ;  /* 0x0000a20000047ab9 */ /* 0x000fe20000000800 */
[----:B------:R-:W-:Y:S01]  /*2ed0*/  LOP3.LUT R16, R16, 0xfffffffd, RZ, 0xc0, !PT ;  /* 0xfffffffd10107812 */ /* 0x000fe200078ec0ff */
[----:B------:R-:W-:-:S04]  /*2ee0*/  UIADD3 UR7, -UR4, 0x1, URZ ;  /* 0x0000000104077890 */ /* 0x000fc8000fffe13f */
[----:B------:R-:W1:Y:S01]  /*2ef0*/  LDC.64 R4, c[0x0][0x9e0] ;  /* 0x00027800ff047b82 */ /* 0x000e620000000a00 */
[----:B------:R-:W-:Y:S01]  /*2f00*/  UIMAD UR7, UR41, UR6, UR7 ;  /* 0x00000006290772a4 */ /* 0x000fe2000f8e0207 */
[----:B0-----:R-:W-:Y:S02]  /*2f10*/  ISETP.NE.AND P2, PT, R19, 0x1, PT ;  /* 0x000000011300780c */ /* 0x001fe40003f45270 */
[----:B-1----:R-:W-:-:S11]  /*2f20*/  ISETP.GE.AND P1, PT, R5, 0x1, PT ;  /* 0x000000010500780c */ /* 0x002fd60003f26270 */
[----:B------:R-:W0:Y:S01]  /*2f30*/  @P2 LDC R3, c[0x0][0x44c] ;  /* 0x00011300ff032b82 */ /* 0x000e220000000800 */
[----:B------:R-:W-:-:S04]  /*2f40*/  @P2 LOP3.LUT R16, R16, 0x2, RZ, 0xfc, !PT ;  /* 0x0000000210102812 */ /* 0x000fc800078efcff */
[----:B------:R-:W-:-:S03]  /*2f50*/  LOP3.LUT R16, R16, 0xfffffffe, RZ, 0xc0, !PT ;  /* 0xfffffffe10107812 */ /* 0x000fc600078ec0ff */
[----:B------:R-:W1:Y:S01]  /*2f60*/  @P2 LDC R2, c[0x0][0x450] ;  /* 0x00011400ff022b82 */ /* 0x000e620000000800 */
[----:B------:R-:W-:Y:S01]  /*2f70*/  @P1 LOP3.LUT R16, R16, 0x1, RZ, 0xfc, !PT ;  /* 0x0000000110101812 */ /* 0x000fe200078efcff */
[----:B0-----:R-:W-:-:S05]  /*2f80*/  @P2 IMAD.HI.U32 R3, R0, R3, RZ ;  /* 0x0000000300032227 */ /* 0x001fca00078e00ff */
[----:B-1----:R-:W-:-:S05]  /*2f90*/  @P2 SHF.R.U32.HI R0, RZ, R2, R3 ;  /* 0x00000002ff002219 */ /* 0x002fca0000011603 */
[----:B------:R-:W-:-:S05]  /*2fa0*/  VIADD R3, R0, UR7 ;  /* 0x0000000700037c36 */ /* 0x000fca0008000000 */
[----:B------:R-:W-:Y:S01]  /*2fb0*/  IADD3 R0, R3, R4, RZ ;  /* 0x0000000403007210 */ /* 0x000fe20007ffe0ff */
        /* <DEDUP_REMOVED lines=11> */
.L_x_1688:
[----:B------:R-:W-:-:S13]  /*3070*/  ISETP.NE.AND P0, PT, R5, 0x1, PT ;  /* 0x000000010500780c */ /* 0x000fda0003f05270 */
[----:B------:R-:W0:Y:S02]  /*3080*/  @P0 LDC.64 R6, c[0x0][0x9e8] ;  /* 0x00027a00ff060b82 */ /* 0x000e240000000a00 */
[----:B0-----:R-:W-:-:S05]  /*3090*/  @P0 IMAD.HI.U32 R4, R2, R6, RZ ;  /* 0x0000000602040227 */ /* 0x001fca00078e00ff */
[----:B------:R-:W-:-:S07]  /*30a0*/  @P0 SHF.R.U32.HI R2, RZ, R7, R4 ;  /* 0x00000007ff020219 */ /* 0x000fce0000011604 */
.L_x_1689:
[----:B------:R-:W-:-:S05]  /*30b0*/  IMAD R3, R2, R5, R5 ;  /* 0x0000000502037224 */ /* 0x000fca00078e0205 */
[----:B------:R-:W-:-:S07]  /*30c0*/  VIMNMX R0, R0, R3, PT ;  /* 0x0000000300007248 */ /* 0x000fce0003fe0100 */
.L_x_1687:
[----:B------:R-:W0:Y:S01]  /*30d0*/  @P2 LDC R7, c[0x0][0x44c] ;  /* 0x00011300ff072b82 */ /* 0x000e220000000800 */
[----:B------:R-:W-:Y:S01]  /*30e0*/  VIADD R0, R0, 0x3f ;  /* 0x0000003f00007836 */ /* 0x000fe20000000000 */
[----:B------:R-:W-:Y:S01]  /*30f0*/  UIMAD UR4, UR41, UR6, -UR4 ;  /* 0x00000006290472a4 */ /* 0x000fe2000f8e0a04 */
[----:B------:R-:W-:-:S03]  /*3100*/  IMAD.MOV.U32 R2, RZ, RZ, R152 ;  /* 0x000000ffff027224 */ /* 0x000fc600078e0098 */
[----:B------:R-:W-:Y:S02]  /*3110*/  SHF.R.S32.HI R3, RZ, 0x1f, R0 ;  /* 0x0000001fff037819 */ /* 0x000fe40000011400 */
[----:B------:R-:W1:Y:S02]  /*3120*/  @P2 LDC R4, c[0x0][0x450] ;  /* 0x00011400ff042b82 */ /* 0x000e640000000800 */
[----:B------:R-:W-:-:S04]  /*3130*/  LEA.HI R3, R3, R0, RZ, 0x6 ;  /* 0x0000000003037211 */ /* 0x000fc800078f30ff */
[----:B------:R-:W-:-:S04]  /*3140*/  SHF.R.S32.HI R3, RZ, 0x6, R3 ;  /* 0x00000006ff037819 */ /* 0x000fc80000011403 */
[----:B------:R-:W-:Y:S01]  /*3150*/  VIMNMX R6, R3, UR5, PT ;  /* 0x0000000503067c48 */ /* 0x000fe2000bfe0100 */
[----:B0-----:R-:W-:-:S05]  /*3160*/  @P2 IMAD.HI.U32 R7, R152, R7, RZ ;  /* 0x0000000798072227 */ /* 0x001fca00078e00ff */
[----:B-1----:R-:W-:-:S04]  /*3170*/  @P2 SHF.R.U32.HI R2, RZ, R4, R7 ;  /* 0x00000004ff022219 */ /* 0x002fc80000011607 */
[----:B------:R-:W-:Y:S01]  /*3180*/  IADD3 R0, R2, UR4, RZ ;  /* 0x0000000402007c10 */ /* 0x000fe2000fffe0ff */
[----:B------:R-:W-:-:S04]  /*3190*/  ULDC UR4, c[0x0][0x9dc] ;  /* 0x0002770000047ab9 */ /* 0x000fc80000000800 */
        /* <DEDUP_REMOVED lines=11> */
.L_x_1691:
[----:B------:R-:W-:-:S13]  /*3250*/  ISETP.NE.AND P0, PT, R5, 0x1, PT ;  /* 0x000000010500780c */ /* 0x000fda0003f05270 */
[----:B------:R-:W0:Y:S02]  /*3260*/  @P0 LDC.64 R10, c[0x0][0x9e8] ;  /* 0x00027a00ff0a0b82 */ /* 0x000e240000000a00 */
[----:B0-----:R-:W-:-:S05]  /*3270*/  @P0 IMAD.HI.U32 R4, R0, R10, RZ ;  /* 0x0000000a00040227 */ /* 0x001fca00078e00ff */
[----:B------:R-:W-:-:S07]  /*3280*/  @P0 SHF.R.U32.HI R0, RZ, R11, R4 ;  /* 0x0000000bff000219 */ /* 0x000fce0000011604 */
.L_x_1692:
[----:B------:R-:W-:-:S05]  /*3290*/  IMAD R3, R0, R5, RZ ;  /* 0x0000000500037224 */ /* 0x000fca00078e02ff */
[----:B------:R-:W-:-:S07]  /*32a0*/  VIMNMX R2, R2, R3, !PT ;  /* 0x0000000302027248 */ /* 0x000fce0007fe0100 */
.L_x_1690:
[----:B------:R-:W-:Y:S01]  /*32b0*/  SHF.R.U32.HI R9, RZ, 0x10, R8 ;  /* 0x00000010ff097819 */ /* 0x000fe20000011608 */
[----:B------:R-:W-:Y:S01]  /*32c0*/  IMAD.MOV.U32 R0, RZ, RZ, RZ ;  /* 0x000000ffff007224 */ /* 0x000fe200078e00ff */
[----:B------:R-:W-:Y:S02]  /*32d0*/  SHF.R.S32.HI R3, RZ, 0x1f, R2 ;  /* 0x0000001fff037819 */ /* 0x000fe40000011402 */
[----:B------:R-:W-:Y:S02]  /*32e0*/  ISETP.NE.AND P1, PT, R9, RZ, PT ;  /* 0x000000ff0900720c */ /* 0x000fe40003f25270 */
[----:B------:R-:W-:Y:S02]  /*32f0*/  LEA.HI R3, R3, R2, RZ, 0x6 ;  /* 0x0000000203037211 */ /* 0x000fe400078f30ff */
[----:B------:R-:W-:Y:S02]  /*3300*/  LOP3.LUT R8, R8, 0xffff, RZ, 0xc0, !PT ;  /* 0x0000ffff08087812 */ /* 0x000fe400078ec0ff */
[----:B------:R-:W-:-:S04]  /*3310*/  SHF.R.S32.HI R3, RZ, 0x6, R3 ;  /* 0x00000006ff037819 */ /* 0x000fc80000011403 */
[----:B------:R-:W-:-:S03]  /*3320*/  VIMNMX R17, RZ, R3, !PT ;  /* 0x00000003ff117248 */ /* 0x000fc60007fe0100 */
[----:B------:R-:W0:Y:S01]  /*3330*/  @!P1 LDC R9, c[0x0][0x9f0] ;  /* 0x00027c00ff099b82 */ /* 0x000e220000000800 */
[----:B------:R-:W-:-:S13]  /*3340*/  ISETP.GT.AND P0, PT, R6, R17, PT ;  /* 0x000000110600720c */ /* 0x000fda0003f04270 */
[----:B------:R-:W-:Y:S05]  /*3350*/  @!P0 BRA `(.L_x_1693) ;  /* 0x0000000000708947 */ /* 0x000fea0003800000 */
[-C--:B0-----:R-:W-:Y:S02]  /*3360*/  IABS R5, R9.reuse ;  /* 0x0000000900057213 */ /* 0x081fe40000000000 */
[----:B------:R-:W-:Y:S02]  /*3370*/  IADD3 R0, R9, -0x1, R6 ;  /* 0xffffffff09007810 */ /* 0x000fe40007ffe006 */
[----:B------:R-:W0:Y:S01]  /*3380*/  I2F.RP R4, R5 ;  /* 0x0000000500047306 */ /* 0x000e220000209400 */
[----:B------:R-:W-:Y:S02]  /*3390*/  IABS R11, R9 ;  /* 0x00000009000b7213 */ /* 0x000fe40000000000 */
[----:B------:R-:W-:-:S05]  /*33a0*/  IADD3 R0, -R17, R0, RZ ;  /* 0x0000000011007210 */ /* 0x000fca0007ffe1ff */
[----:B0-----:R-:W0:Y:S02]  /*33b0*/  MUFU.RCP R4, R4 ;  /* 0x0000000400047308 */ /* 0x001e240000001000 */
[----:B0-----:R-:W-:Y:S02]  /*33c0*/  VIADD R2, R4, 0xffffffe ;  /* 0x0ffffffe04027836 */ /* 0x001fe40000000000 */
[----:B------:R-:W-:-:S04]  /*33d0*/  IMAD.MOV R4, RZ, RZ, -R11 ;  /* 0x000000ffff047224 */ /* 0x000fc800078e0a0b */
[----:B------:R0:W1:Y:S02]  /*33e0*/  F2I.FTZ.U32.TRUNC.NTZ R3, R2 ;  /* 0x0000000200037305 */ /* 0x000064000021f000 */
[----:B0-----:R-:W-:Y:S02]  /*33f0*/  IMAD.MOV.U32 R2, RZ, RZ, RZ ;  /* 0x000000ffff027224 */ /* 0x001fe400078e00ff */
[----:B-1----:R-:W-:-:S04]  /*3400*/  IMAD.MOV R10, RZ, RZ, -R3 ;  /* 0x000000ffff0a7224 */ /* 0x002fc800078e0a03 */
[----:B------:R-:W-:Y:S01]  /*3410*/  IMAD R7, R10, R5, RZ ;  /* 0x000000050a077224 */ /* 0x000fe200078e02ff */
[----:B------:R-:W-:Y:S02]  /*3420*/  IABS R10, R0 ;  /* 0x00000000000a7213 */ /* 0x000fe40000000000 */
[----:B------:R-:W-:Y:S01]  /*3430*/  LOP3.LUT R0, R0, R9, RZ, 0x3c, !PT ;  /* 0x0000000900007212 */ /* 0x000fe200078e3cff */
[----:B------:R-:W-:-:S03]  /*3440*/  IMAD.HI.U32 R3, R3, R7, R2 ;  /* 0x0000000703037227 */ /* 0x000fc600078e0002 */
[----:B------:R-:W-:Y:S01]  /*3450*/  ISETP.GE.AND P2, PT, R0, RZ, PT ;  /* 0x000000ff0000720c */ /* 0x000fe20003f46270 */
[----:B------:R-:W-:-:S04]  /*3460*/  IMAD.MOV.U32 R2, RZ, RZ, R10 ;  /* 0x000000ffff027224 */ /* 0x000fc800078e000a */
[----:B------:R-:W-:-:S04]  /*3470*/  IMAD.HI.U32 R3, R3, R2, RZ ;  /* 0x0000000203037227 */ /* 0x000fc800078e00ff */
[----:B------:R-:W-:-:S05]  /*3480*/  IMAD R2, R3, R4, R2 ;  /* 0x0000000403027224 */ /* 0x000fca00078e0202 */
[----:B------:R-:W-:-:S13]  /*3490*/  ISETP.GT.U32.AND P1, PT, R5, R2, PT ;  /* 0x000000020500720c */ /* 0x000fda0003f24070 */
[----:B------:R-:W-:Y:S01]  /*34a0*/  @!P1 IMAD.IADD R2, R2, 0x1, -R5 ;  /* 0x0000000102029824 */ /* 0x000fe200078e0a05 */
[----:B------:R-:W-:Y:S02]  /*34b0*/  @!P1 IADD3 R3, R3, 0x1, RZ ;  /* 0x0000000103039810 */ /* 0x000fe40007ffe0ff */
[----:B------:R-:W-:Y:S02]  /*34c0*/  ISETP.NE.AND P1, PT, R9, RZ, PT ;  /* 0x000000ff0900720c */ /* 0x000fe40003f25270 */
[----:B------:R-:W-:-:S13]  /*34d0*/  ISETP.GE.U32.AND P0, PT, R2, R5, PT ;  /* 0x000000050200720c */ /* 0x000fda0003f06070 */
[----:B------:R-:W-:-:S04]  /*34e0*/  @P0 VIADD R3, R3, 0x1 ;  /* 0x0000000103030836 */ /* 0x000fc80000000000 */
[----:B------:R-:W-:-:S04]  /*34f0*/  IMAD.MOV.U32 R0, RZ, RZ, R3 ;  /* 0x000000ffff007224 */ /* 0x000fc800078e0003 */
[----:B------:R-:W-:Y:S01]  /*3500*/  @!P2 IMAD.MOV R0, RZ, RZ, -R0 ;  /* 0x000000ffff00a224 */ /* 0x000fe200078e0a00 */
[----:B------:R-:W-:-:S07]  /*3510*/  @!P1 LOP3.LUT R0, RZ, R9, RZ, 0x33, !PT ;  /* 0x00000009ff009212 */ /* 0x000fce00078e33ff */
.L_x_1693:
[-C--:B------:R-:W-:Y:S01]  /*3520*/  IMAD R17, R8, R0.reuse, R17 ;  /* 0x0000000008117224 */ /* 0x080fe200078e0211 */
[----:B------:R-:W-:Y:S01]  /*3530*/  PLOP3.LUT P0, PT, PT, PT, PT, 0x80, 0x0 ;  /* 0x000000000000781c */ /* 0x000fe20003f0f070 */
[----:B------:R-:W-:Y:S01]  /*3540*/  IMAD.MOV.U32 R2, RZ, RZ, RZ ;  /* 0x000000ffff027224 */ /* 0x000fe200078e00ff */
[----:B------:R-:W-:Y:S02]  /*3550*/  MOV R4, RZ ;  /* 0x000000ff00047202 */ /* 0x000fe40000000f00 */
[----:B------:R-:W-:Y:S02]  /*3560*/  CS2R R150, SRZ ;  /* 0x0000000000967805 */ /* 0x000fe4000001ff00 */
[----:B------:R-:W-:Y:S02]  /*3570*/  VIADDMNMX R0, R17, R0, R6, PT ;  /* 0x0000000011007246 */ /* 0x000fe40003800106 */
[----:B------:R-:W-:Y:S02]  /*3580*/  CS2R R148, SRZ ;  /* 0x0000000000947805 */ /* 0x000fe4000001ff00 */
[----:B------:R-:W-:-:S02]  /*3590*/  CS2R R146, SRZ ;  /* 0x0000000000927805 */ /* 0x000fc4000001ff00 */
[----:B------:R-:W-:Y:S02]  /*35a0*/  CS2R R144, SRZ ;  /* 0x0000000000907805 */ /* 0x000fe4000001ff00 */
[----:B------:R-:W-:Y:S02]  /*35b0*/  R2UR UR43, R0 ;  /* 0x00000000002b72ca */ /* 0x000fe400000e0000 */
        /* <DEDUP_REMOVED lines=12> */
[----:B------:R-:W-:Y:S02]  /*3680*/  ISETP.LT.AND P1, PT, R17, UR43, PT ;  /* 0x0000002b11007c0c */ /* 0x000fe4000bf21270 */
        /* <DEDUP_REMOVED lines=54> */
[----:B------:R-:W1:Y:S02]  /*39f0*/  SHFL.IDX PT, R0, R25, RZ, 0x1f ;  /* 0x00001fff19007589 */ /* 0x000e6400000e0000 */
[----:B-1----:R-:W-:-:S13]  /*3a00*/  R2UR UR4, R0 ;  /* 0x00000000000472ca */ /* 0x002fda00000e0000 */
        /* <DEDUP_REMOVED lines=9> */
[----:B------:R-:W-:-:S04]  /*3aa0*/  ULOP3.LUT UR5, UR5, 0x3fff, URZ, 0xc0, !UPT ;  /* 0x00003fff05057892 */ /* 0x000fc8000f8ec03f */
[----:B------:R-:W-:-:S04]  /*3ab0*/  ULOP3.LUT UR38, UR5, 0x2000000, URZ, 0xfc, !UPT ;  /* 0x0200000005267892 */ /* 0x000fc8000f8efc3f */
[----:B------:R-:W-:Y:S08]  /*3ac0*/  @!P0 BRA `(.L_x_1694) ;  /* 0x0000000000408947 */ /* 0x000ff00003800000 */
[----:B------:R-:W-:Y:S01]  /*3ad0*/  MOV R0, 0x0 ;  /* 0x0000000000007802 */ /* 0x000fe20000000f00 */
[----:B------:R-:W-:Y:S01]  /*3ae0*/  ULDC.64 UR4, c[0x4][0x90] ;  /* 0x0100240000047ab9 */ /* 0x000fe20000000a00 */
[----:B------:R-:W-:Y:S01]  /*3af0*/  ULDC.64 UR6, c[0x4][0x20] ;  /* 0x0100080000067ab9 */ /* 0x000fe20000000a00 */
[----:B------:R-:W-:Y:S01]  /*3b00*/  IMAD.U32 R4, RZ, RZ, UR4 ;  /* 0x00000004ff047e24 */ /* 0x000fe2000f8e00ff */
[----:B------:R1:W2:Y:S01]  /*3b10*/  LDC.64 R2, c[0x4][R0] ;  /* 0x0100000000027b82 */ /* 0x0002a20000000a00 */
[----:B------:R-:W-:Y:S01]  /*3b20*/  IMAD.U32 R5, RZ, RZ, UR5 ;  /* 0x00000005ff057e24 */ /* 0x000fe2000f8e00ff */
[----:B------:R-:W-:Y:S01]  /*3b30*/  ULDC.64 UR4, c[0x4][0x98] ;  /* 0x0100260000047ab9 */ /* 0x000fe20000000a00 */
[----:B------:R-:W-:Y:S01]  /*3b40*/  MOV R10, UR6 ;  /* 0x00000006000a7c02 */ /* 0x000fe20008000f00 */
[----:B------:R-:W-:Y:S02]  /*3b50*/  IMAD.U32 R6, RZ, RZ, UR4 ;  /* 0x00000004ff067e24 */ /* 0x000fe4000f8e00ff */
[----:B------:R-:W-:-:S02]  /*3b60*/  IMAD.U32 R7, RZ, RZ, UR5 ;  /* 0x00000005ff077e24 */ /* 0x000fc4000f8e00ff */
[----:B------:R-:W-:Y:S02]  /*3b70*/  IMAD.U32 R11, RZ, RZ, UR7 ;  /* 0x00000007ff0b7e24 */ /* 0x000fe4000f8e00ff */
[----:B------:R-:W-:Y:S02]  /*3b80*/  IMAD.MOV.U32 R8, RZ, RZ, 0x70 ;  /* 0x00000070ff087424 */ /* 0x000fe400078e00ff */
[----:B------:R-:W-:Y:S02]  /*3b90*/  IMAD.MOV.U32 R12, RZ, RZ, 0x1 ;  /* 0x00000001ff0c7424 */ /* 0x000fe400078e00ff */
[----:B-1----:R-:W-:-:S07]  /*3ba0*/  IMAD.MOV.U32 R13, RZ, RZ, RZ ;  /* 0x000000ffff0d7224 */ /* 0x002fce00078e00ff */
[----:B------:R-:W-:-:S07]  /*3bb0*/  LEPC R20, `(.L_x_1694) ;  /* 0x000000001014794e */ /* 0x000fce0000000000 */
[----:B0-2---:R-:W-:Y:S05]  /*3bc0*/  CALL.ABS.NOINC R2 ;  /* 0x0000000002007343 */ /* 0x005fea0003c00000 */
.L_x_1694:
[----:B------:R-:W-:Y:S02]  /*3bd0*/  SHF.L.U32 R13, RZ, 0x1f, RZ ;  /* 0x0000001fff0d7819 */ /* 0x000fe400000006ff */
[----:B------:R-:W-:Y:S02]  /*3be0*/  LOP3.LUT R3, R24, 0xffffff80, RZ, 0xc0, !PT ;  /* 0xffffff8018037812 */ /* 0x000fe400078ec0ff */
[----:B------:R-:W1:Y:S01]  /*3bf0*/  SYNCS.PHASECHK.TRANS64.TRYWAIT P0, [UR40+0x28c00], R13 ;  /* 0x028c000dff0075a7 */ /* 0x000e620008000168 */
[----:B------:R-:W-:Y:S02]  /*3c00*/  LEA.HI R0, R25, R25, RZ, 0x1 ;  /* 0x0000001919007211 */ /* 0x000fe400078f08ff */
[----:B------:R-:W-:Y:S02]  /*3c10*/  IADD3 R5, R22, -R3, RZ ;  /* 0x8000000316057210 */ /* 0x000fe40007ffe0ff */
[----:B------:R-:W-:Y:S02]  /*3c20*/  LOP3.LUT R2, R0, 0xfffffe, RZ, 0xc0, !PT ;  /* 0x00fffffe00027812 */ /* 0x000fe400078ec0ff */
[----:B------:R-:W-:-:S04]  /*3c30*/  SHF.R.S32.HI R4, RZ, 0x1f, R5 ;  /* 0x0000001fff047819 */ /* 0x000fc80000011405 */
[----:B------:R-:W-:-:S04]  /*3c40*/  LEA.HI R3, R4, R5, RZ, 0x2 ;  /* 0x0000000504037211 */ /* 0x000fc800078f10ff */
[--C-:B------:R-:W-:Y:S02]  /*3c50*/  SHF.R.S32.HI R6, RZ, 0x2, R3.reuse ;  /* 0x00000002ff067819 */ /* 0x100fe40000011403 */
[----:B------:R-:W-:Y:S01]  /*3c60*/  SHF.R.S32.HI R7, RZ, 0x1f, R3 ;  /* 0x0000001fff077819 */ /* 0x000fe20000011403 */
[----:B-1----:R-:W-:Y:S06]  /*3c70*/  @!P0 BRA `(.L_x_1695) ;  /* 0x000000f4008c8947 */ /* 0x002fec0003800000 */
.L_x_1829:
[----:B------:R-:W-:Y:S01]  /*3c80*/  ULOP3.LUT UR4, UR39, 0x1, URZ, 0xfc, !UPT ;  /* 0x0000000127047892 */ /* 0x000fe2000f8efc3f */
[----:B-1----:R-:W-:Y:S01]  /*3c90*/  LOP3.LUT R0, R3, 0x7ffffffc, RZ, 0xc0, !PT ;  /* 0x7ffffffc03007812 */ /* 0x002fe200078ec0ff */
[----:B------:R-:W-:Y:S01]  /*3ca0*/  IMAD.IADD R3, R25, 0x1, -R2 ;  /* 0x0000000119037824 */ /* 0x000fe200078e0a02 */
[----:B------:R-:W-:Y:S02]  /*3cb0*/  LEA.HI R7, R7, R6, RZ, 0x3 ;  /* 0x0000000607077211 */ /* 0x000fe400078f18ff */
[----:B------:R-:W-:Y:S01]  /*3cc0*/  LEA.HI R4, R4, R5, RZ, 0x5 ;  /* 0x0000000504047211 */ /* 0x000fe200078f28ff */
[----:B------:R-:W-:Y:S01]  /*3cd0*/  IMAD.U32 R2, RZ, RZ, UR4 ;  /* 0x00000004ff027e24 */ /* 0x000fe2000f8e00ff */
[----:B------:R-:W-:Y:S01]  /*3ce0*/  LOP3.LUT R7, R7, 0xfffffff8, RZ, 0xc0, !PT ;  /* 0xfffffff807077812 */ /* 0x000fe200078ec0ff */
[----:B------:R-:W-:Y:S01]  /*3cf0*/  IMAD.IADD R0, R5, 0x1, -R0 ;  /* 0x0000000105007824 */ /* 0x000fe200078e0a00 */
[----:B------:R-:W-:Y:S02]  /*3d00*/  SHF.R.S32.HI R4, RZ, 0x5, R4 ;  /* 0x00000005ff047819 */ /* 0x000fe40000011404 */
[----:B------:R-:W-:Y:S01]  /*3d10*/  ISETP.NE.AND P4, PT, R2, 0x3, PT ;  /* 0x000000030200780c */ /* 0x000fe20003f85270 */
[----:B------:R-:W-:Y:S01]  /*3d20*/  IMAD.IADD R7, R6, 0x1, -R7 ;  /* 0x0000000106077824 */ /* 0x000fe200078e0a07 */
[----:B------:R-:W-:-:S03]  /*3d30*/  SHF.L.U32 R0, R0, 0x1, RZ ;  /* 0x0000000100007819 */ /* 0x000fc600000006ff */
[----:B0-----:R-:W-:Y:S02]  /*3d40*/  IMAD R9, R4, 0x10, R7 ;  /* 0x0000001004097824 */ /* 0x001fe400078e0207 */
[----:B------:R-:W-:-:S06]  /*3d50*/  IMAD R10, R3, 0x100, R0 ;  /* 0x00000100030a7824 */ /* 0x000fcc00078e0200 */
[----:B------:R-:W-:Y:S05]  /*3d60*/  @!P4 BRA `(.L_x_1696) ;  /* 0x000000000004c947 */ /* 0x000fea0003800000 */
[----:B------:R-:W-:Y:S01]  /*3d70*/  BPT.TRAP 0x1 ;  /* 0x000000040000795c */ /* 0x000fe20000300000 */
.L_x_1696:
[----:B------:R0:W1:Y:S01]  /*3d80*/  SYNCS.PHASECHK.TRANS64.TRYWAIT P0, [UR40+0x28c30], R13 ;  /* 0x028c300dff0075a7 */ /* 0x0000620008000168 */
[----:B------:R-:W-:Y:S05]  /*3d90*/  @!P4 BRA `(.L_x_1697) ;  /* 0x000000000004c947 */ /* 0x000fea0003800000 */
[----:B------:R-:W-:Y:S01]  /*3da0*/  BPT.TRAP 0x1 ;  /* 0x000000040000795c */ /* 0x000fe20000300000 */
.L_x_1697:
[----:B-1----:R-:W-:Y:S05]  /*3db0*/  @P0 BRA `(.L_x_1698) ;  /* 0x0000000000080947 */ /* 0x002fea0003800000 */
[----:B------:R-:W1:Y:S02]  /*3dc0*/  SYNCS.PHASECHK.TRANS64.TRYWAIT P0, [UR40+0x28c30], R13 ;  /* 0x028c300dff0075a7 */ /* 0x000e640008000168 */
[----:B-1----:R-:W-:Y:S05]  /*3dd0*/  @!P0 BRA `(.L_x_1699) ;  /* 0x000000f4004c8947 */ /* 0x002fea0003800000 */
.L_x_1698:
        /* <DEDUP_REMOVED lines=12> */
[----:B------:R-:W-:Y:S02]  /*3ea0*/  UIADD3 UR12, UR4, 0x2, URZ ;  /* 0x00000002040c7890 */ /* 0x000fe4000fffe03f */
[----:B------:R-:W-:-:S02]  /*3eb0*/  UMOV UR8, UR4 ;  /* 0x0000000400087c82 */ /* 0x000fc40008000000 */
[----:B------:R-:W-:Y:S01]  /*3ec0*/  UMOV UR10, UR24 ;  /* 0x00000018000a7c82 */ /* 0x000fe20008000000 */
[----:B------:R-:W-:Y:S01]  /*3ed0*/  UIADD3 UR14, UR24, 0x2, URZ ;  /* 0x00000002180e7890 */ /* 0x000fe2000fffe03f */
        /* <DEDUP_REMOVED lines=23> */
.L_x_1700:
[----:B------:R-:W-:Y:S01]  /*4050*/  ISETP.NE.AND P0, PT, R19, 0x1, PT ;  /* 0x000000011300780c */ /* 0x000fe20003f05270 */
[----:B------:R-:W-:Y:S01]  /*4060*/  UMOV UR6, 0xffffffc0 ;  /* 0xffffffc000067882 */ /* 0x000fe20000000000 */
[----:B-1----:R-:W-:Y:S01]  /*4070*/  LEA.HI R2, R23, R22, RZ, 0x2 ;  /* 0x0000001617027211 */ /* 0x002fe200078f10ff */
[----:B------:R-:W-:Y:S01]  /*4080*/  UIMAD UR5, UR43, UR6, 0x41 ;  /* 0x000000412b0574a4 */ /* 0x000fe2000f8e0206 */
[----:B------:R-:W-:Y:S01]  /*4090*/  LOP3.LUT P1, RZ, R16, 0x1, RZ, 0xc0, !PT ;  /* 0x0000000110ff7812 */ /* 0x000fe2000782c0ff */
[----:B------:R-:W-:Y:S01]  /*40a0*/  UIADD3 UR4, UR40, 0x28c40, URZ ;  /* 0x00028c4028047890 */ /* 0x000fe2000fffe03f */
[----:B------:R-:W-:Y:S01]  /*40b0*/  LOP3.LUT R3, R2, 0xfffffffc, RZ, 0xc0, !PT ;  /* 0xfffffffc02037812 */ /* 0x000fe200078ec0ff */
[----:B------:R-:W-:Y:S01]  /*40c0*/  ULDC UR11, c[0x0][0x2f0] ;  /* 0x0000bc00000b7ab9 */ /* 0x000fe20000000800 */
[----:B------:R-:W-:Y:S02]  /*40d0*/  ULEA UR10, UR43, 0xffffffc0, 0x6 ;  /* 0xffffffc02b0a7891 */ /* 0x000fe4000f8e303f */
[----:B------:R-:W-:Y:S01]  /*40e0*/  UIMAD UR5, UR41, UR11, UR5 ;  /* 0x0000000b290572a4 */ /* 0x000fe2000f8e0205 */
[----:B------:R-:W-:Y:S01]  /*40f0*/  IMAD.IADD R3, R22, 0x1, -R3 ;  /* 0x0000000116037824 */ /* 0x000fe200078e0a03 */
[----:B------:R-:W-:Y:S01]  /*4100*/  UPRMT UR4, UR42, 0x654, UR4 ;  /* 0x000006542a047896 */ /* 0x000fe20008000004 */
[----:B------:R-:W1:Y:S01]  /*4110*/  @P0 LDC R5, c[0x0][0x44c] ;  /* 0x00011300ff050b82 */ /* 0x000e620000000800 */
[----:B------:R-:W-:Y:S01]  /*4120*/  ULDC UR7, c[0x0][0x9dc] ;  /* 0x0002770000077ab9 */ /* 0x000fe20000000800 */
[----:B------:R-:W-:Y:S01]  /*4130*/  ULDC UR14, c[0x0][0x288] ;  /* 0x0000a200000e7ab9 */ /* 0x000fe20000000800 */
[----:B------:R-:W-:Y:S01]  /*4140*/  LEA.HI R2, R3, R3, RZ, 0x1 ;  /* 0x0000000303027211 */ /* 0x000fe200078f08ff */
[----:B------:R-:W-:Y:S01]  /*4150*/  ULOP3.LUT UR7, URZ, UR7, URZ, 0x33, !UPT ;  /* 0x000000073f077292 */ /* 0x000fe2000f8e333f */
[----:B------:R-:W-:-:S02]  /*4160*/  ULDC UR15, c[0x0][0x9e0] ;  /* 0x00027800000f7ab9 */ /* 0x000fc40000000800 */
[----:B------:R-:W-:Y:S01]  /*4170*/  LOP3.LUT R2, R2, 0x1ffffffe, RZ, 0xc0, !PT ;  /* 0x1ffffffe02027812 */ /* 0x000fe200078ec0ff */
[----:B------:R-:W2:Y:S04]  /*4180*/  @P0 LDC R7, c[0x0][0x450] ;  /* 0x00011400ff070b82 */ /* 0x000ea80000000800 */
[----:B------:R-:W-:Y:S01]  /*4190*/  IMAD.IADD R2, R3, 0x1, -R2 ;  /* 0x0000000103027824 */ /* 0x000fe200078e0a02 */
[----:B------:R-:W-:Y:S01]  /*41a0*/  IADD3 R3, R152, R9, RZ ;  /* 0x0000000998037210 */ /* 0x000fe20007ffe0ff */
[----:B------:R-:W-:Y:S01]  /*41b0*/  SYNCS.ARRIVE.TRANS64.RED.A1T0 RZ, [UR4], RZ ;  /* 0x000000ffffff79a7 */ /* 0x000fe20008100404 */
[----:B------:R-:W-:-:S03]  /*41c0*/  UIMAD UR4, UR41, UR11, -UR10 ;  /* 0x0000000b290472a4 */ /* 0x000fc6000f8e0a0a */
[----:B------:R-:W-:-:S04]  /*41d0*/  IMAD R2, R2, 0x8, R3 ;  /* 0x0000000802027824 */ /* 0x000fc800078e0203 */
[----:B------:R-:W-:Y:S01]  /*41e0*/  IMAD.MOV.U32 R3, RZ, RZ, R2 ;  /* 0x000000ffff037224 */ /* 0x000fe200078e0002 */
[----:B------:R-:W-:Y:S01]  /*41f0*/  IADD3 R8, -R0, UR4, RZ ;  /* 0x0000000400087c10 */ /* 0x000fe2000fffe1ff */
[----:B-1----:R-:W-:-:S04]  /*4200*/  @P0 IMAD.HI.U32 R4, R2, R5, RZ ;  /* 0x0000000502040227 */ /* 0x002fc800078e00ff */
[----:B------:R-:W-:Y:S01]  /*4210*/  IMAD.U32 R5, RZ, RZ, UR5 ;  /* 0x00000005ff057e24 */ /* 0x000fe2000f8e00ff */
[----:B--2---:R-:W-:-:S04]  /*4220*/  @P0 SHF.R.U32.HI R3, RZ, R7, R4 ;  /* 0x00000007ff030219 */ /* 0x004fc80000011604 */
[----:B------:R-:W-:Y:S01]  /*4230*/  IADD3 R4, R5, -UR14, -R0 ;  /* 0x8000000e05047c10 */ /* 0x000fe2000fffe800 */
[----:B------:R-:W1:Y:S03]  /*4240*/  SHFL.IDX PT, R7, R3, RZ, 0x1c1f ;  /* 0x001c1fff03077589 */ /* 0x000e6600000e0000 */
[C---:B------:R-:W-:Y:S01]  /*4250*/  IADD3 R12, R4.reuse, UR7, RZ ;  /* 0x00000007040c7c10 */ /* 0x040fe2000fffe0ff */
[----:B------:R-:W-:-:S05]  /*4260*/  VIADD R11, R4, UR15 ;  /* 0x0000000f040b7c36 */ /* 0x000fca0008000000 */
[----:B-1----:R-:W-:Y:S01]  /*4270*/  VIADDMNMX R4, R7, R11, R8, PT ;  /* 0x0000000b07047246 */ /* 0x002fe20003800108 */
[----:B------:R-:W-:Y:S01]  /*4280*/  IMAD.IADD R5, R12, 0x1, R7 ;  /* 0x000000010c057824 */ /* 0x000fe200078e0207 */
[----:B------:R-:W-:Y:S06]  /*4290*/  @!P1 BRA `(.L_x_1701) ;  /* 0x0000000000689947 */ /* 0x000fec0003800000 */
[----:B------:R-:W-:Y:S01]  /*42a0*/  IMAD.U32 R6, RZ, RZ, UR11 ;  /* 0x0000000bff067e24 */ /* 0x000fe2000f8e00ff */
[----:B------:R-:W-:Y:S03]  /*42b0*/  BSSY B0, `(.L_x_1702) ;  /* 0x0000014000007945 */ /* 0x000fe60003800000 */
[----:B------:R-:W-:-:S04]  /*42c0*/  IMAD R6, R6, UR41, R7 ;  /* 0x0000002906067c24 */ /* 0x000fc8000f8e0207 */
[----:B------:R-:W-:-:S05]  /*42d0*/  VIADD R7, R6, -UR14 ;  /* 0x8000000e06077c36 */ /* 0x000fca0008000000 */
[----:B------:R-:W-:-:S13]  /*42e0*/  ISETP.GT.AND P0, PT, R7, -0x1, PT ;  /* 0xffffffff0700780c */ /* 0x000fda0003f04270 */
[----:B------:R-:W-:Y:S05]  /*42f0*/  @P0 BRA `(.L_x_1703) ;  /* 0x0000000000240947 */ /* 0x000fea0003800000 */
[----:B------:R-:W-:Y:S01]  /*4300*/  ULDC UR4, c[0x0][0x9e4] ;  /* 0x0002790000047ab9 */ /* 0x000fe20000000800 */
[----:B------:R-:W-:Y:S01]  /*4310*/  LOP3.LUT R7, RZ, R7, RZ, 0x33, !PT ;  /* 0x00000007ff077212 */ /* 0x000fe200078e33ff */
[----:B------:R-:W-:-:S05]  /*4320*/  IMAD.U32 R14, RZ, RZ, UR4 ;  /* 0x00000004ff0e7e24 */ /* 0x000fca000f8e00ff */
[----:B------:R-:W-:-:S13]  /*4330*/  ISETP.NE.AND P0, PT, R14, 0x1, PT ;  /* 0x000000010e00780c */ /* 0x000fda0003f05270 */
[----:B------:R-:W1:Y:S02]  /*4340*/  @P0 LDC.64 R20, c[0x0][0x9e8] ;  /* 0x00027a00ff140b82 */ /* 0x000e640000000a00 */
[----:B-1----:R-:W-:-:S05]  /*4350*/  @P0 IMAD.HI.U32 R6, R7, R20, RZ ;  /* 0x0000001407060227 */ /* 0x002fca00078e00ff */
[----:B------:R-:W-:-:S04]  /*4360*/  @P0 SHF.R.U32.HI R7, RZ, R21, R6 ;  /* 0x00000015ff070219 */ /* 0x000fc80000011606 */
[----:B------:R-:W-:Y:S01]  /*4370*/  LOP3.LUT R7, RZ, R7, RZ, 0x33, !PT ;  /* 0x00000007ff077212 */ /* 0x000fe200078e33ff */
[----:B------:R-:W-:Y:S06]  /*4380*/  BRA `(.L_x_1704) ;  /* 0x0000000000187947 */ /* 0x000fec0003800000 */
.L_x_1703:
[----:B------:R-:W-:Y:S02]  /*4390*/  ULDC UR4, c[0x0][0x9e4] ;  /* 0x0002790000047ab9 */ /* 0x000fe40000000800 */
[----:B------:R-:W-:-:S04]  /*43a0*/  MOV R14, UR4 ;  /* 0x00000004000e7c02 */ /* 0x000fc80008000f00 */
[----:B------:R-:W-:-:S13]  /*43b0*/  ISETP.NE.AND P0, PT, R14, 0x1, PT ;  /* 0x000000010e00780c */ /* 0x000fda0003f05270 */
[----:B------:R-:W1:Y:S02]  /*43c0*/  @P0 LDC.64 R20, c[0x0][0x9e8] ;  /* 0x00027a00ff140b82 */ /* 0x000e640000000a00 */
[----:B-1----:R-:W-:-:S05]  /*43d0*/  @P0 IMAD.HI.U32 R6, R7, R20, RZ ;  /* 0x0000001407060227 */ /* 0x002fca00078e00ff */
[----:B------:R-:W-:-:S07]  /*43e0*/  @P0 SHF.R.U32.HI R7, RZ, R21, R6 ;  /* 0x00000015ff070219 */ /* 0x000fce0000011606 */
.L_x_1704:
[----:B------:R-:W-:Y:S05]  /*43f0*/  BSYNC B0 ;  /* 0x0000000000007941 */ /* 0x000fea0003800000 */
.L_x_1702:
[----:B------:R-:W-:-:S04]  /*4400*/  IMAD R7, R7, R14, -UR10 ;  /* 0x8000000a07077e24 */ /* 0x000fc8000f8e020e */
[----:B------:R-:W-:-:S05]  /*4410*/  IMAD.IADD R7, R7, 0x1, -R0 ;  /* 0x0000000107077824 */ /* 0x000fca00078e0a00 */
[----:B------:R-:W-:Y:S02]  /*4420*/  VIADDMNMX R4, R7, R14, R4, PT ;  /* 0x0000000e07047246 */ /* 0x000fe40003800104 */
[----:B------:R-:W-:-:S07]  /*4430*/  VIMNMX R5, R5, R7, !PT ;  /* 0x0000000705057248 */ /* 0x000fce0007fe0100 */
.L_x_1701:
[----:B------:R-:W1:Y:S02]  /*4440*/  SHFL.IDX PT, R3, R3, 0x1, 0x1c1f ;  /* 0x003c1f0003037f89 */ /* 0x000e6400000e0000 */
        /* <DEDUP_REMOVED lines=10> */
[----:B------:R-:W-:Y:S02]  /*44f0*/  LOP3.LUT R3, RZ, R3, RZ, 0x33, !PT ;  /* 0x00000003ff037212 */ /* 0x000fe400078e33ff */
[----:B------:R-:W-:-:S04]  /*4500*/  MOV R12, UR4 ;  /* 0x00000004000c7c02 */ /* 0x000fc80008000f00 */
[----:B------:R-:W-:-:S13]  /*4510*/  ISETP.NE.AND P0, PT, R12, 0x1, PT ;  /* 0x000000010c00780c */ /* 0x000fda0003f05270 */
[----:B------:R-:W1:Y:S02]  /*4520*/  @P0 LDC.64 R14, c[0x0][0x9e8] ;  /* 0x00027a00ff0e0b82 */ /* 0x000e640000000a00 */
[----:B-1----:R-:W-:-:S05]  /*4530*/  @P0 IMAD.HI.U32 R8, R3, R14, RZ ;  /* 0x0000000e03080227 */ /* 0x002fca00078e00ff */
[----:B------:R-:W-:-:S04]  /*4540*/  @P0 SHF.R.U32.HI R3, RZ, R15, R8 ;  /* 0x0000000fff030219 */ /* 0x000fc80000011608 */
[----:B------:R-:W-:Y:S01]  /*4550*/  LOP3.LUT R3, RZ, R3, RZ, 0x33, !PT ;  /* 0x00000003ff037212 */ /* 0x000fe200078e33ff */
[----:B------:R-:W-:Y:S06]  /*4560*/  BRA `(.L_x_1708) ;  /* 0x0000000000187947 */ /* 0x000fec0003800000 */
.L_x_1707:
[----:B------:R-:W-:Y:S02]  /*4570*/  ULDC UR4, c[0x0][0x9e4] ;  /* 0x0002790000047ab9 */ /* 0x000fe40000000800 */
[----:B------:R-:W-:-:S05]  /*4580*/  IMAD.U32 R12, RZ, RZ, UR4 ;  /* 0x00000004ff0c7e24 */ /* 0x000fca000f8e00ff */
[----:B------:R-:W-:-:S13]  /*4590*/  ISETP.NE.AND P0, PT, R12, 0x1, PT ;  /* 0x000000010c00780c */ /* 0x000fda0003f05270 */
[----:B------:R-:W1:Y:S02]  /*45a0*/  @P0 LDC.64 R14, c[0x0][0x9e8] ;  /* 0x00027a00ff0e0b82 */ /* 0x000e640000000a00 */
[----:B-1----:R-:W-:-:S05]  /*45b0*/  @P0 IMAD.HI.U32 R8, R3, R14, RZ ;  /* 0x0000000e03080227 */ /* 0x002fca00078e00ff */
[----:B------:R-:W-:-:S07]  /*45c0*/  @P0 SHF.R.U32.HI R3, RZ, R15, R8 ;  /* 0x0000000fff030219 */ /* 0x000fce0000011608 */
.L_x_1708:
[----:B------:R-:W-:Y:S05]  /*45d0*/  BSYNC B0 ;  /* 0x0000000000007941 */ /* 0x000fea0003800000 */
.L_x_1706:
[----:B------:R-:W-:-:S04]  /*45e0*/  IMAD R3, R3, R12, -UR10 ;  /* 0x8000000a03037e24 */ /* 0x000fc8000f8e020c */
[----:B------:R-:W-:-:S05]  /*45f0*/  IMAD.IADD R3, R3, 0x1, -R0 ;  /* 0x0000000103037824 */ /* 0x000fca00078e0a00 */
[----:B------:R-:W-:Y:S02]  /*4600*/  VIADDMNMX R6, R3, R12, R6, PT ;  /* 0x0000000c03067246 */ /* 0x000fe40003800106 */
[----:B------:R-:W-:-:S07]  /*4610*/  VIMNMX R7, R7, R3, !PT ;  /* 0x0000000307077248 */ /* 0x000fce0007fe0100 */
.L_x_1705:
[----:B------:R-:W-:Y:S01]  /*4620*/  UIMAD UR4, UR43, UR6, 0x40 ;  /* 0x000000402b0474a4 */ /* 0x000fe2000f8e0206 */
[----:B------:R-:W-:Y:S03]  /*4630*/  BAR.SYNC.DEFER_BLOCKING 0xf, 0x100 ;  /* 0x03c4000000007b1d */ /* 0x000fe60000010000 */
[----:B------:R-:W-:Y:S02]  /*4640*/  UISETP.GE.AND UP5, UPT, UR4, 0x1, UPT ;  /* 0x000000010400788c */ /* 0x000fe4000bfa6270 */
[----:B------:R-:W-:Y:S02]  /*4650*/  UISETP.GE.AND UP6, UPT, UR4, 0x2, UPT ;  /* 0x000000020400788c */ /* 0x000fe4000bfc6270 */
[----:B------:R-:W-:Y:S02]  /*4660*/  UISETP.GE.AND UP0, UPT, UR4, 0x9, UPT ;  /* 0x000000090400788c */ /* 0x000fe4000bf06270 */
[----:B------:R-:W-:Y:S01]  /*4670*/  PLOP3.LUT P1, PT, PT, PT, UP5, 0x40, 0x0 ;  /* 0x000000000000781c */ /* 0x000fe20003f2e858 */
[----:B------:R-:W-:Y:S01]  /*4680*/  UISETP.GE.AND UP1, UPT, UR4, 0xa, UPT ;  /* 0x0000000a0400788c */ /* 0x000fe2000bf26270 */
[----:B------:R-:W-:Y:S01]  /*4690*/  PLOP3.LUT P3, PT, PT, PT, UP6, 0x40, 0x0 ;  /* 0x000000000000781c */ /* 0x000fe20003f6e868 */
[----:B------:R-:W-:Y:S01]  /*46a0*/  UISETP.GE.AND UP2, UPT, UR4, 0x11, UPT ;  /* 0x000000110400788c */ /* 0x000fe2000bf46270 */
[C---:B------:R-:W-:Y:S01]  /*46b0*/  ISETP.GT.AND P1, PT, R5.reuse, RZ, P1 ;  /* 0x000000ff0500720c */ /* 0x040fe20000f24270 */
[----:B------:R-:W-:Y:S01]  /*46c0*/  UISETP.GE.AND UP3, UPT, UR4, 0x12, UPT ;  /* 0x000000120400788c */ /* 0x000fe2000bf66270 */
[----:B------:R-:W-:Y:S01]  /*46d0*/  ISETP.GT.AND P3, PT, R5, 0x1, P3 ;  /* 0x000000010500780c */ /* 0x000fe20001f64270 */
[----:B------:R-:W-:Y:S01]  /*46e0*/  UISETP.GE.AND UP4, UPT, UR4, 0x19, UPT ;  /* 0x000000190400788c */ /* 0x000fe2000bf86270 */
[----:B------:R-:W-:Y:S01]  /*46f0*/  ISETP.LT.OR P1, PT, R4, 0x1, P1 ;  /* 0x000000010400780c */ /* 0x000fe20000f21670 */
[----:B------:R-:W-:Y:S01]  /*4700*/  ULDC UR10, c[0x0][0x988] ;  /* 0x00026200000a7ab9 */ /* 0x000fe20000000800 */
[----:B------:R-:W-:Y:S01]  /*4710*/  PLOP3.LUT P2, PT, PT, PT, UP6, 0x40, 0x0 ;  /* 0x000000000000781c */ /* 0x000fe20003f4e868 */
[----:B------:R-:W-:Y:S01]  /*4720*/  UISETP.GE.AND UP6, UPT, UR4, 0x21, UPT ;  /* 0x000000210400788c */ /* 0x000fe2000bfc6270 */
[----:B------:R-:W-:-:S02]  /*4730*/  FSEL R24, R24, -INF , !P1 ;  /* 0xff80000018187808 */ /* 0x000fc40004800000 */
[----:B------:R-:W-:Y:S02]  /*4740*/  PLOP3.LUT P1, PT, PT, PT, UP0, 0x40, 0x0 ;  /* 0x000000000000781c */ /* 0x000fe40003f2e808 */
[----:B------:R-:W-:Y:S02]  /*4750*/  ISETP.LT.OR P3, PT, R4, 0x2, P3 ;  /* 0x000000020400780c */ /* 0x000fe40001f61670 */
[----:B------:R-:W-:Y:S02]  /*4760*/  ISETP.GT.AND P2, PT, R7, 0x1, P2 ;  /* 0x000000010700780c */ /* 0x000fe40001744270 */
[----:B------:R-:W-:Y:S02]  /*4770*/  ISETP.GT.AND P1, PT, R5, 0x8, P1 ;  /* 0x000000080500780c */ /* 0x000fe40000f24270 */
[----:B------:R-:W-:Y:S01]  /*4780*/  PLOP3.LUT P0, PT, PT, PT, UP5, 0x40, 0x0 ;  /* 0x000000000000781c */ /* 0x000fe20003f0e858 */
[----:B------:R-:W-:Y:S01]  /*4790*/  UISETP.GE.AND UP5, UPT, UR4, 0x1a, UPT ;  /* 0x0000001a0400788c */ /* 0x000fe2000bfa6270 */
[----:B------:R-:W-:-:S02]  /*47a0*/  FSEL R25, R25, -INF , !P3 ;  /* 0xff80000019197808 */ /* 0x000fc40005800000 */
[----:B------:R-:W-:Y:S02]  /*47b0*/  PLOP3.LUT P3, PT, PT, PT, UP1, 0x40, 0x0 ;  /* 0x000000000000781c */ /* 0x000fe40003f6e818 */
[----:B------:R-:W-:Y:S02]  /*47c0*/  ISETP.LT.OR P2, PT, R6, 0x2, P2 ;  /* 0x000000020600780c */ /* 0x000fe40001741670 */
[----:B------:R-:W-:Y:S02]  /*47d0*/  ISETP.LT.OR P1, PT, R4, 0x9, P1 ;  /* 0x000000090400780c */ /* 0x000fe40000f21670 */
[----:B------:R-:W-:Y:S02]  /*47e0*/  ISETP.GT.AND P0, PT, R7, RZ, P0 ;  /* 0x000000ff0700720c */ /* 0x000fe40000704270 */
[----:B------:R-:W-:Y:S02]  /*47f0*/  ISETP.GT.AND P3, PT, R5, 0x9, P3 ;  /* 0x000000090500780c */ /* 0x000fe40001f64270 */
[----:B------:R-:W-:-:S02]  /*4800*/  FSEL R27, R27, -INF , !P2 ;  /* 0xff8000001b1b7808 */ /* 0x000fc40005000000 */
[----:B------:R-:W-:Y:S02]  /*4810*/  FSEL R28, R28, -INF , !P1 ;  /* 0xff8000001c1c7808 */ /* 0x000fe40004800000 */
[----:B------:R-:W-:Y:S01]  /*4820*/  PLOP3.LUT P2, PT, PT, PT, UP1, 0x40, 0x0 ;  /* 0x000000000000781c */ /* 0x000fe20003f4e818 */
[----:B------:R-:W-:Y:S01]  /*4830*/  UISETP.GE.AND UP1, UPT, UR4, 0x29, UPT ;  /* 0x000000290400788c */ /* 0x000fe2000bf26270 */
[----:B------:R-:W-:Y:S02]  /*4840*/  PLOP3.LUT P1, PT, PT, PT, UP2, 0x40, 0x0 ;  /* 0x000000000000781c */ /* 0x000fe40003f2e828 */
[----:B------:R-:W-:Y:S02]  /*4850*/  ISETP.LT.OR P0, PT, R6, 0x1, P0 ;  /* 0x000000010600780c */ /* 0x000fe40000701670 */
[----:B------:R-:W-:Y:S02]  /*4860*/  ISETP.LT.OR P3, PT, R4, 0xa, P3 ;  /* 0x0000000a0400780c */ /* 0x000fe40001f61670 */
[----:B------:R-:W-:-:S02]  /*4870*/  ISETP.GT.AND P2, PT, R7, 0x9, P2 ;  /* 0x000000090700780c */ /* 0x000fc40001744270 */
[----:B------:R-:W-:Y:S02]  /*4880*/  ISETP.GT.AND P1, PT, R5, 0x10, P1 ;  /* 0x000000100500780c */ /* 0x000fe40000f24270 */
[----:B------:R-:W-:Y:S02]  /*4890*/  FSEL R26, R26, -INF , !P0 ;  /* 0xff8000001a1a7808 */ /* 0x000fe40004000000 */
[----:B------:R-:W-:Y:S01]  /*48a0*/  PLOP3.LUT P0, PT, PT, PT, UP0, 0x40, 0x0 ;  /* 0x000000000000781c */ /* 0x000fe20003f0e808 */
[----:B------:R-:W-:Y:S01]  /*48b0*/  UISETP.GE.AND UP0, UPT, UR4, 0x22, UPT ;  /* 0x000000220400788c */ /* 0x000fe2000bf06270 */
[----:B------:R-:W-:Y:S02]  /*48c0*/  FSEL R29, R29, -INF , !P3 ;  /* 0xff8000001d1d7808 */ /* 0x000fe40005800000 */
[----:B------:R-:W-:Y:S01]  /*48d0*/  PLOP3.LUT P3, PT, PT, PT, UP3, 0x40, 0x0 ;  /* 0x000000000000781c */ /* 0x000fe20003f6e838 */
[----:B------:R-:W-:Y:S01]  /*48e0*/  UP2UR UR5, UPR, URZ, 0x1 ;  /* 0x000000013f057883 */ /* 0x000fe20008000000 */
[----:B------:R-:W-:-:S02]  /*48f0*/  ISETP.LT.OR P2, PT, R6, 0xa, P2 ;  /* 0x0000000a0600780c */ /* 0x000fc40001741670 */
[----:B------:R-:W-:Y:S02]  /*4900*/  ISETP.LT.OR P1, PT, R4, 0x11, P1 ;  /* 0x000000110400780c */ /* 0x000fe40000f21670 */
[----:B------:R-:W-:Y:S02]  /*4910*/  ISETP.GT.AND P0, PT, R7, 0x8, P0 ;  /* 0x000000080700780c */ /* 0x000fe40000704270 */
[----:B------:R-:W-:Y:S02]  /*4920*/  ISETP.GT.AND P3, PT, R5, 0x11, P3 ;  /* 0x000000110500780c */ /* 0x000fe40001f64270 */
[----:B------:R-:W-:Y:S02]  /*4930*/  FSEL R31, R31, -INF , !P2 ;  /* 0xff8000001f1f7808 */ /* 0x000fe40005000000 */
[----:B------:R-:W-:Y:S02]  /*4940*/  FSEL R32, R32, -INF , !P1 ;  /* 0xff80000020207808 */ /* 0x000fe40004800000 */
[----:B------:R-:W-:-:S02]  /*4950*/  PLOP3.LUT P2, PT, PT, PT, UP4, 0x40, 0x0 ;  /* 0x000000000000781c */ /* 0x000fc40003f4e848 */
[----:B------:R-:W-:Y:S02]  /*4960*/  PLOP3.LUT P1, PT, PT, PT, UP5, 0x40, 0x0 ;  /* 0x000000000000781c */ /* 0x000fe40003f2e858 */
[----:B------:R-:W-:Y:S02]  /*4970*/  ISETP.LT.OR P0, PT, R6, 0x9, P0 ;  /* 0x000000090600780c */ /* 0x000fe40000701670 */
[----:B------:R-:W-:Y:S02]  /*4980*/  ISETP.LT.OR P3, PT, R4, 0x12, P3 ;  /* 0x000000120400780c */ /* 0x000fe40001f61670 */
[C---:B------:R-:W-:Y:S02]  /*4990*/  ISETP.GT.AND P2, PT, R5.reuse, 0x18, P2 ;  /* 0x000000180500780c */ /* 0x040fe40001744270 */
[----:B------:R-:W-:Y:S02]  /*49a0*/  ISETP.GT.AND P1, PT, R5, 0x19, P1 ;  /* 0x000000190500780c */ /* 0x000fe40000f24270 */
[----:B------:R-:W-:-:S02]  /*49b0*/  FSEL R30, R30, -INF , !P0 ;  /* 0xff8000001e1e7808 */ /* 0x000fc40004000000 */
[----:B------:R-:W-:Y:S01]  /*49c0*/  PLOP3.LUT P0, PT, PT, PT, UP2, 0x40, 0x0 ;  /* 0x000000000000781c */ /* 0x000fe20003f0e828 */
[----:B------:R-:W-:Y:S01]  /*49d0*/  UISETP.GE.AND UP2, UPT, UR4, 0x2a, UPT ;  /* 0x0000002a0400788c */ /* 0x000fe2000bf46270 */
[----:B------:R-:W-:Y:S02]  /*49e0*/  FSEL R33, R33, -INF , !P3 ;  /* 0xff80000021217808 */ /* 0x000fe40005800000 */
[----:B------:R-:W-:Y:S01]  /*49f0*/  PLOP3.LUT P3, PT, PT, PT, UP6, 0x40, 0x0 ;  /* 0x000000000000781c */ /* 0x000fe20003f6e868 */
[----:B------:R-:W-:Y:S01]  /*4a00*/  UISETP.GE.AND UP6, UPT, UR4, 0x3a, UPT ;  /* 0x0000003a0400788c */ /* 0x000fe2000bfc6270 */
[C---:B------:R-:W-:Y:S02]  /*4a10*/  ISETP.LT.OR P2, PT, R4.reuse, 0x19, P2 ;  /* 0x000000190400780c */ /* 0x040fe40001741670 */
[----:B------:R-:W-:Y:S02]  /*4a20*/  ISETP.LT.OR P1, PT, R4, 0x1a, P1 ;  /* 0x0000001a0400780c */ /* 0x000fe40000f21670 */
[----:B------:R-:W-:-:S02]  /*4a30*/  ISETP.GT.AND P0, PT, R7, 0x10, P0 ;  /* 0x000000100700780c */ /* 0x000fc40000704270 */
[----:B------:R-:W-:Y:S02]  /*4a40*/  ISETP.GT.AND P3, PT, R5, 0x20, P3 ;  /* 0x000000200500780c */ /* 0x000fe40001f64270 */
[----:B------:R-:W-:Y:S02]  /*4a50*/  FSEL R36, R36, -INF , !P2 ;  /* 0xff80000024247808 */ /* 0x000fe40005000000 */
[----:B------:R-:W-:Y:S02]  /*4a60*/  FSEL R37, R37, -INF , !P1 ;  /* 0xff80000025257808 */ /* 0x000fe40004800000 */
[----:B------:R-:W-:Y:S01]  /*4a70*/  PLOP3.LUT P2, PT, PT, PT, UP0, 0x40, 0x0 ;  /* 0x000000000000781c */ /* 0x000fe20003f4e808 */
[----:B------:R-:W-:Y:S01]  /*4a80*/  UISETP.GE.AND UP0, UPT, UR4, 0x21, UPT ;  /* 0x000000210400788c */ /* 0x000fe2000bf06270 */
[----:B------:R-:W-:Y:S02]  /*4a90*/  PLOP3.LUT P1, PT, PT, PT, UP1, 0x40, 0x0 ;  /* 0x000000000000781c */ /* 0x000fe40003f2e818 */
[----:B------:R-:W-:-:S02]  /*4aa0*/  ISETP.LT.OR P0, PT, R6, 0x11, P0 ;  /* 0x000000110600780c */ /* 0x000fc40000701670 */
[----:B------:R-:W-:Y:S02]  /*4ab0*/  ISETP.LT.OR P3, PT, R4, 0x21, P3 ;  /* 0x000000210400780c */ /* 0x000fe40001f61670 */
[C---:B------:R-:W-:Y:S02]  /*4ac0*/  ISETP.GT.AND P2, PT, R5.reuse, 0x21, P2 ;  /* 0x000000210500780c */ /* 0x040fe40001744270 */
[----:B------:R-:W-:Y:S02]  /*4ad0*/  ISETP.GT.AND P1, PT, R5, 0x28, P1 ;  /* 0x000000280500780c */ /* 0x000fe40000f24270 */
[----:B------:R-:W-:Y:S02]  /*4ae0*/  FSEL R34, R34, -INF , !P0 ;  /* 0xff80000022227808 */ /* 0x000fe40004000000 */
[----:B------:R-:W-:Y:S01]  /*4af0*/  PLOP3.LUT P0, PT, PT, PT, UP3, 0x40, 0x0 ;  /* 0x000000000000781c */ /* 0x000fe20003f0e838 */
[----:B------:R-:W-:Y:S01]  /*4b00*/  UISETP.GE.AND UP3, UPT, UR4, 0x31, UPT ;  /* 0x000000310400788c */ /* 0x000fe2000bf66270 */
[----:B------:R-:W-:-:S02]  /*4b10*/  FSEL R40, R40, -INF , !P3 ;  /* 0xff80000028287808 */ /* 0x000fc40005800000 */
[----:B------:R-:W-:Y:S02]  /*4b20*/  PLOP3.LUT P3, PT, PT, PT, UP2, 0x40, 0x0 ;  /* 0x000000000000781c */ /* 0x000fe40003f6e828 */
[C---:B------:R-:W-:Y:S02]  /*4b30*/  ISETP.LT.OR P2, PT, R4.reuse, 0x22, P2 ;  /* 0x000000220400780c */ /* 0x040fe40001741670 */
[----:B------:R-:W-:Y:S02]  /*4b40*/  ISETP.LT.OR P1, PT, R4, 0x29, P1 ;  /* 0x000000290400780c */ /* 0x000fe40000f21670 */
[----:B------:R-:W-:Y:S02]  /*4b50*/  ISETP.GT.AND P3, PT, R5, 0x29, P3 ;  /* 0x000000290500780c */ /* 0x000fe40001f64270 */
[----:B------:R-:W-:Y:S02]  /*4b60*/  FSEL R41, R41, -INF , !P2 ;  /* 0xff80000029297808 */ /* 0x000fe40005000000 */
[----:B------:R-:W-:-:S02]  /*4b70*/  FSEL R44, R44, -INF , !P1 ;  /* 0xff8000002c2c7808 */ /* 0x000fc40004800000 */
[----:B------:R-:W-:Y:S01]  /*4b80*/  PLOP3.LUT P2, PT, PT, PT, UP4, 0x40, 0x0 ;  /* 0x000000000000781c */ /* 0x000fe20003f4e848 */
[----:B------:R-:W-:Y:S01]  /*4b90*/  UISETP.GE.AND UP4, UPT, UR4, 0x32, UPT ;  /* 0x000000320400788c */ /* 0x000fe2000bf86270 */
[----:B------:R-:W-:Y:S02]  /*4ba0*/  PLOP3.LUT P1, PT, PT, PT, UP3, 0x40, 0x0 ;  /* 0x000000000000781c */ /* 0x000fe40003f2e838 */
[----:B------:R-:W-:Y:S02]  /*4bb0*/  ISETP.LT.OR P3, PT, R4, 0x2a, P3 ;  /* 0x0000002a0400780c */ /* 0x000fe40001f61670 */
[----:B------:R-:W-:Y:S02]  /*4bc0*/  ISETP.GT.AND P1, PT, R5, 0x30, P1 ;  /* 0x000000300500780c */ /* 0x000fe40000f24270 */
[----:B------:R-:W-:Y:S02]  /*4bd0*/  FSEL R45, R45, -INF , !P3 ;  /* 0xff8000002d2d7808 */ /* 0x000fe40005800000 */
[----:B------:R-:W-:-:S02]  /*4be0*/  PLOP3.LUT P3, PT, PT, PT, UP4, 0x40, 0x0 ;  /* 0x000000000000781c */ /* 0x000fc40003f6e848 */
[----:B------:R-:W-:Y:S02]  /*4bf0*/  ISETP.LT.OR P1, PT, R4, 0x31, P1 ;  /* 0x000000310400780c */ /* 0x000fe40000f21670 */
[----:B------:R-:W-:Y:S02]  /*4c00*/  ISETP.GT.AND P3, PT, R5, 0x31, P3 ;  /* 0x000000310500780c */ /* 0x000fe40001f64270 */
[----:B------:R-:W-:Y:S02]  /*4c10*/  FSEL R48, R48, -INF , !P1 ;  /* 0xff80000030307808 */ /* 0x000fe40004800000 */
[----:B------:R-:W-:Y:S01]  /*4c20*/  PLOP3.LUT P1, PT, PT, PT, UP5, 0x40, 0x0 ;  /* 0x000000000000781c */ /* 0x000fe20003f2e858 */
[----:B------:R-:W-:Y:S01]  /*4c30*/  UISETP.GE.AND UP5, UPT, UR4, 0x39, UPT ;  /* 0x000000390400788c */ /* 0x000fe2000bfa6270 */
[----:B------:R-:W-:Y:S02]  /*4c40*/  ISETP.LT.OR P3, PT, R4, 0x32, P3 ;  /* 0x000000320400780c */ /* 0x000fe40001f61670 */
[----:B------:R-:W-:-:S02]  /*4c50*/  FMNMX.FTZ R3, R24, R25, !PT ;  /* 0x0000001918037209 */ /* 0x000fc40007810000 */
[----:B------:R-:W-:Y:S02]  /*4c60*/  FSEL R49, R49, -INF , !P3 ;  /* 0xff80000031317808 */ /* 0x000fe40005800000 */
[----:B------:R-:W-:Y:S02]  /*4c70*/  PLOP3.LUT P3, PT, PT, PT, UP5, 0x40, 0x0 ;  /* 0x000000000000781c */ /* 0x000fe40003f6e858 */
[----:B------:R-:W-:Y:S02]  /*4c80*/  ISETP.GT.AND P0, PT, R7, 0x11, P0 ;  /* 0x000000110700780c */ /* 0x000fe40000704270 */
[----:B------:R-:W-:Y:S02]  /*4c90*/  ISETP.GT.AND P3, PT, R5, 0x38, P3 ;  /* 0x000000380500780c */ /* 0x000fe40001f64270 */
[----:B------:R-:W-:Y:S02]  /*4ca0*/  ISETP.GT.AND P2, PT, R7, 0x18, P2 ;  /* 0x000000180700780c */ /* 0x000fe40001744270 */
[----:B------:R-:W-:-:S02]  /*4cb0*/  ISETP.LT.OR P3, PT, R4, 0x39, P3 ;  /* 0x000000390400780c */ /* 0x000fc40001f61670 */
[----:B------:R-:W-:Y:S02]  /*4cc0*/  ISETP.LT.OR P0, PT, R6, 0x12, P0 ;  /* 0x000000120600780c */ /* 0x000fe40000701670 */
[----:B------:R-:W-:Y:S02]  /*4cd0*/  FSEL R52, R52, -INF , !P3 ;  /* 0xff80000034347808 */ /* 0x000fe40005800000 */
[----:B------:R-:W-:Y:S02]  /*4ce0*/  PLOP3.LUT P3, PT, PT, PT, UP6, 0x40, 0x0 ;  /* 0x000000000000781c */ /* 0x000fe40003f6e868 */
[----:B------:R-:W-:Y:S02]  /*4cf0*/  ISETP.LT.OR P2, PT, R6, 0x19, P2 ;  /* 0x000000190600780c */ /* 0x000fe40001741670 */
[----:B------:R-:W-:Y:S02]  /*4d00*/  ISETP.GT.AND P3, PT, R5, 0x39, P3 ;  /* 0x000000390500780c */ /* 0x000fe40001f64270 */
[----:B------:R-:W-:-:S02]  /*4d10*/  FSEL R35, R35, -INF , !P0 ;  /* 0xff80000023237808 */ /* 0x000fc40004000000 */
[----:B------:R-:W-:Y:S02]  /*4d20*/  ISETP.LT.OR P3, PT, R4, 0x3a, P3 ;  /* 0x0000003a0400780c */ /* 0x000fe40001f61670 */
[----:B------:R-:W-:Y:S02]  /*4d30*/  FMNMX.FTZ R4, R28, R3, !PT ;  /* 0x000000031c047209 */ /* 0x000fe40007810000 */
[----:B------:R-:W-:Y:S02]  /*4d40*/  FSEL R53, R53, -INF , !P3 ;  /* 0xff80000035357808 */ /* 0x000fe40005800000 */
[----:B------:R-:W-:Y:S02]  /*4d50*/  FMNMX.FTZ R3, R29, R4, !PT ;  /* 0x000000041d037209 */ /* 0x000fe40007810000 */
[----:B------:R-:W-:Y:S01]  /*4d60*/  PLOP3.LUT P3, PT, PT, PT, UP0, 0x40, 0x0 ;  /* 0x000000000000781c */ /* 0x000fe20003f6e808 */
[----:B------:R-:W-:Y:S01]  /*4d70*/  UISETP.NE.AND UP0, UPT, UR5, URZ, UPT ;  /* 0x0000003f0500728c */ /* 0x000fe2000bf05270 */
[----:B------:R-:W-:-:S02]  /*4d80*/  FMNMX.FTZ R4, R32, R3, !PT ;  /* 0x0000000320047209 */ /* 0x000fc40007810000 */
[----:B------:R-:W-:Y:S02]  /*4d90*/  ISETP.GT.AND P1, PT, R7, 0x19, P1 ;  /* 0x000000190700780c */ /* 0x000fe40000f24270 */
[----:B------:R-:W-:Y:S02]  /*4da0*/  FMNMX.FTZ R3, R33, R4, !PT ;  /* 0x0000000421037209 */ /* 0x000fe40007810000 */
[----:B------:R-:W-:Y:S02]  /*4db0*/  PLOP3.LUT P0, PT, PT, PT, UP0, 0x40, 0x0 ;  /* 0x000000000000781c */ /* 0x000fe40003f0e808 */
[----:B------:R-:W-:Y:S02]  /*4dc0*/  FMNMX.FTZ R4, R36, R3, !PT ;  /* 0x0000000324047209 */ /* 0x000fe40007810000 */
[----:B------:R-:W-:Y:S02]  /*4dd0*/  FSEL R38, R38, -INF , !P2 ;  /* 0xff80000026267808 */ /* 0x000fe40005000000 */
[----:B------:R-:W-:-:S02]  /*4de0*/  FMNMX.FTZ R3, R37, R4, !PT ;  /* 0x0000000425037209 */ /* 0x000fc40007810000 */
[----:B------:R-:W-:Y:S02]  /*4df0*/  ISETP.GT.AND P3, PT, R7, 0x20, P3 ;  /* 0x000000200700780c */ /* 0x000fe40001f64270 */
[----:B------:R-:W-:Y:S02]  /*4e00*/  FMNMX.FTZ R4, R40, R3, !PT ;  /* 0x0000000328047209 */ /* 0x000fe40007810000 */
[----:B------:R-:W-:Y:S02]  /*4e10*/  ISETP.LT.OR P1, PT, R6, 0x1a, P1 ;  /* 0x0000001a0600780c */ /* 0x000fe40000f21670 */
[----:B------:R-:W-:Y:S02]  /*4e20*/  FMNMX.FTZ R3, R41, R4, !PT ;  /* 0x0000000429037209 */ /* 0x000fe40007810000 */
[----:B------:R-:W-:Y:S02]  /*4e30*/  PLOP3.LUT P2, PT, PT, PT, UP1, 0x40, 0x0 ;  /* 0x000000000000781c */ /* 0x000fe40003f4e818 */
[----:B------:R-:W-:-:S02]  /*4e40*/  FMNMX.FTZ R4, R44, R3, !PT ;  /* 0x000000032c047209 */ /* 0x000fc40007810000 */
[----:B------:R-:W-:Y:S02]  /*4e50*/  ISETP.GT.AND P0, PT, R7, 0x21, P0 ;  /* 0x000000210700780c */ /* 0x000fe40000704270 */
[----:B------:R-:W-:Y:S02]  /*4e60*/  FMNMX.FTZ R3, R45, R4, !PT ;  /* 0x000000042d037209 */ /* 0x000fe40007810000 */
[----:B------:R-:W-:Y:S02]  /*4e70*/  ISETP.LT.OR P3, PT, R6, 0x21, P3 ;  /* 0x000000210600780c */ /* 0x000fe40001f61670 */
[----:B------:R-:W-:Y:S02]  /*4e80*/  FMNMX.FTZ R4, R48, R3, !PT ;  /* 0x0000000330047209 */ /* 0x000fe40007810000 */
[----:B------:R-:W-:Y:S02]  /*4e90*/  FSEL R39, R39, -INF , !P1 ;  /* 0xff80000027277808 */ /* 0x000fe40004800000 */
[----:B------:R-:W-:-:S02]  /*4ea0*/  FMNMX.FTZ R3, R49, R4, !PT ;  /* 0x0000000431037209 */ /* 0x000fc40007810000 */
[----:B------:R-:W-:Y:S02]  /*4eb0*/  PLOP3.LUT P1, PT, PT, PT, UP2, 0x40, 0x0 ;  /* 0x000000000000781c */ /* 0x000fe40003f2e828 */
[----:B------:R-:W-:Y:S02]  /*4ec0*/  FMNMX.FTZ R4, R52, R3, !PT ;  /* 0x0000000334047209 */ /* 0x000fe40007810000 */
[----:B------:R-:W-:Y:S02]  /*4ed0*/  ISETP.LT.OR P0, PT, R6, 0x22, P0 ;  /* 0x000000220600780c */ /* 0x000fe40000701670 */
[----:B------:R-:W-:Y:S02]  /*4ee0*/  FMNMX.FTZ R4, R53, R4, !PT ;  /* 0x0000000435047209 */ /* 0x000fe40007810000 */
[----:B------:R-:W-:Y:S02]  /*4ef0*/  FSEL R42, R42, -INF , !P3 ;  /* 0xff8000002a2a7808 */ /* 0x000fe40005800000 */
[----:B------:R-:W-:Y:S01]  /*4f00*/  ISETP.GT.AND P2, PT, R7, 0x28, P2 ;  /* 0x000000280700780c */ /* 0x000fe20001744270 */
[----:B------:R-:W1:Y:S01]  /*4f10*/  SHFL.BFLY PT, R3, R4, 0x2, 0x1f ;  /* 0x0c401f0004037f89 */ /* 0x000e6200000e0000 */
[----:B------:R-:W-:-:S02]  /*4f20*/  PLOP3.LUT P3, PT, PT, PT, UP3, 0x40, 0x0 ;  /* 0x000000000000781c */ /* 0x000fc40003f6e838 */
[----:B------:R-:W-:Y:S02]  /*4f30*/  FSEL R43, R43, -INF , !P0 ;  /* 0xff8000002b2b7808 */ /* 0x000fe40004000000 */
[C---:B------:R-:W-:Y:S02]  /*4f40*/  ISETP.GT.AND P1, PT, R7.reuse, 0x29, P1 ;  /* 0x000000290700780c */ /* 0x040fe40000f24270 */
[C---:B------:R-:W-:Y:S02]  /*4f50*/  ISETP.LT.OR P2, PT, R6.reuse, 0x29, P2 ;  /* 0x000000290600780c */ /* 0x040fe40001741670 */
[----:B------:R-:W-:Y:S02]  /*4f60*/  PLOP3.LUT P0, PT, PT, PT, UP4, 0x40, 0x0 ;  /* 0x000000000000781c */ /* 0x000fe40003f0e848 */
[----:B------:R-:W-:Y:S02]  /*4f70*/  ISETP.GT.AND P3, PT, R7, 0x30, P3 ;  /* 0x000000300700780c */ /* 0x000fe40001f64270 */
[----:B------:R-:W-:-:S02]  /*4f80*/  ISETP.LT.OR P1, PT, R6, 0x2a, P1 ;  /* 0x0000002a0600780c */ /* 0x000fc40000f21670 */
[----:B------:R-:W-:Y:S02]  /*4f90*/  FSEL R46, R46, -INF , !P2 ;  /* 0xff8000002e2e7808 */ /* 0x000fe40005000000 */
[----:B------:R-:W-:Y:S02]  /*4fa0*/  ISETP.LT.OR P3, PT, R6, 0x31, P3 ;  /* 0x000000310600780c */ /* 0x000fe40001f61670 */
[----:B------:R-:W-:Y:S02]  /*4fb0*/  PLOP3.LUT P2, PT, PT, PT, UP5, 0x40, 0x0 ;  /* 0x000000000000781c */ /* 0x000fe40003f4e858 */
[----:B------:R-:W-:Y:S02]  /*4fc0*/  FSEL R47, R47, -INF , !P1 ;  /* 0xff8000002f2f7808 */ /* 0x000fe40004800000 */
[----:B------:R-:W-:Y:S02]  /*4fd0*/  ISETP.GT.AND P0, PT, R7, 0x31, P0 ;  /* 0x000000310700780c */ /* 0x000fe40000704270 */
[----:B-1----:R-:W-:-:S02]  /*4fe0*/  FMNMX.FTZ R3, R4, R3, !PT ;  /* 0x0000000304037209 */ /* 0x002fc40007810000 */
[----:B------:R-:W-:Y:S02]  /*4ff0*/  FSEL R50, R50, -INF , !P3 ;  /* 0xff80000032327808 */ /* 0x000fe40005800000 */
[----:B------:R-:W-:Y:S01]  /*5000*/  PLOP3.LUT P1, PT, PT, PT, UP6, 0x40, 0x0 ;  /* 0x000000000000781c */ /* 0x000fe20003f2e868 */
[----:B------:R-:W1:Y:S01]  /*5010*/  SHFL.BFLY PT, R8, R3, 0x1, 0x1f ;  /* 0x0c201f0003087f89 */ /* 0x000e6200000e0000 */
[C---:B------:R-:W-:Y:S02]  /*5020*/  ISETP.GT.AND P2, PT, R7.reuse, 0x38, P2 ;  /* 0x000000380700780c */ /* 0x040fe40001744270 */
[C---:B------:R-:W-:Y:S02]  /*5030*/  ISETP.LT.OR P0, PT, R6.reuse, 0x32, P0 ;  /* 0x000000320600780c */ /* 0x040fe40000701670 */
[----:B------:R-:W-:Y:S02]  /*5040*/  ISETP.GT.AND P1, PT, R7, 0x39, P1 ;  /* 0x000000390700780c */ /* 0x000fe40000f24270 */
[----:B------:R-:W-:-:S02]  /*5050*/  ISETP.LT.OR P2, PT, R6, 0x39, P2 ;  /* 0x000000390600780c */ /* 0x000fc40001741670 */
[----:B------:R-:W-:Y:S02]  /*5060*/  FSEL R51, R51, -INF , !P0 ;  /* 0xff80000033337808 */ /* 0x000fe40004000000 */
[----:B------:R-:W-:Y:S02]  /*5070*/  ISETP.LT.OR P1, PT, R6, 0x3a, P1 ;  /* 0x0000003a0600780c */ /* 0x000fe40000f21670 */
[----:B------:R-:W-:Y:S02]  /*5080*/  FSEL R54, R54, -INF , !P2 ;  /* 0xff80000036367808 */ /* 0x000fe40005000000 */
[----:B------:R-:W-:Y:S02]  /*5090*/  FSEL R55, R55, -INF , !P1 ;  /* 0xff80000037377808 */ /* 0x000fe40004800000 */
[----:B-1----:R-:W-:Y:S02]  /*50a0*/  FMNMX.FTZ R11, R3, R8, !PT ;  /* 0x00000008030b7209 */ /* 0x002fe40007810000 */
[----:B------:R-:W-:-:S02]  /*50b0*/  FMNMX.FTZ R3, R26, R27, !PT ;  /* 0x0000001b1a037209 */ /* 0x000fc40007810000 */
        /* <DEDUP_REMOVED lines=26> */
[----:B------:R-:W-:Y:S01]  /*5260*/  FFMA.FTZ R5, R53, UR10, -R5 ;  /* 0x0000000a35057c23 */ /* 0x000fe20008010805 */
[----:B------:R-:W-:Y:S01]  /*5270*/  FMNMX.FTZ R4, R46, R3, !PT ;  /* 0x000000032e047209 */ /* 0x000fe20007810000 */
[----:B------:R-:W-:Y:S03]  /*5280*/  MUFU.EX2 R24, R24 ;  /* 0x0000001800187308 */ /* 0x000fe60000000800 */
[----:B------:R-:W-:-:S04]  /*5290*/  FMNMX.FTZ R3, R47, R4, !PT ;  /* 0x000000042f037209 */ /* 0x000fc80007810000 */
[----:B------:R-:W-:Y:S01]  /*52a0*/  FMNMX.FTZ R4, R50, R3, !PT ;  /* 0x0000000332047209 */ /* 0x000fe20007810000 */
[----:B------:R-:W-:Y:S03]  /*52b0*/  MUFU.EX2 R15, R5 ;  /* 0x00000005000f7308 */ /* 0x000fe60000000800 */
[----:B------:R-:W-:-:S04]  /*52c0*/  FMNMX.FTZ R3, R51, R4, !PT ;  /* 0x0000000433037209 */ /* 0x000fc80007810000 */
[----:B------:R-:W-:Y:S01]  /*52d0*/  FMNMX.FTZ R4, R54, R3, !PT ;  /* 0x0000000336047209 */ /* 0x000fe20007810000 */
[----:B------:R-:W1:Y:S03]  /*52e0*/  MUFU.EX2 R25, R25 ;  /* 0x0000001900197308 */ /* 0x000e660000000800 */
[----:B------:R-:W-:-:S05]  /*52f0*/  FMNMX.FTZ R4, R55, R4, !PT ;  /* 0x0000000437047209 */ /* 0x000fca0007810000 */
[----:B------:R-:W2:Y:S01]  /*5300*/  SHFL.BFLY PT, R3, R4, 0x2, 0x1f ;  /* 0x0c401f0004037f89 */ /* 0x000ea200000e0000 */
[----:B------:R-:W-:Y:S08]  /*5310*/  MUFU.EX2 R28, R28 ;  /* 0x0000001c001c7308 */ /* 0x000ff00000000800 */
[----:B------:R-:W3:Y:S01]  /*5320*/  MUFU.EX2 R29, R29 ;  /* 0x0000001d001d7308 */ /* 0x000ee20000000800 */
[----:B-1----:R-:W-:-:S07]  /*5330*/  F2FP.BF16.F32.PACK_AB R152, R25, R24 ;  /* 0x000000181998723e */ /* 0x002fce00000010ff */
[----:B------:R-:W-:Y:S01]  /*5340*/  MUFU.EX2 R32, R32 ;  /* 0x0000002000207308 */ /* 0x000fe20000000800 */
[----:B--2---:R-:W-:-:S07]  /*5350*/  FMNMX.FTZ R3, R4, R3, !PT ;  /* 0x0000000304037209 */ /* 0x004fce0007810000 */
[----:B------:R-:W1:Y:S01]  /*5360*/  MUFU.EX2 R33, R33 ;  /* 0x0000002100217308 */ /* 0x000e620000000800 */
[----:B---3--:R-:W-:Y:S01]  /*5370*/  F2FP.BF16.F32.PACK_AB R154, R29, R28 ;  /* 0x0000001c1d9a723e */ /* 0x008fe200000010ff */
[----:B------:R-:W2:Y:S06]  /*5380*/  SHFL.BFLY PT, R12, R3, 0x1, 0x1f ;  /* 0x0c201f00030c7f89 */ /* 0x000eac00000e0000 */
[----:B------:R-:W-:Y:S08]  /*5390*/  MUFU.EX2 R36, R36 ;  /* 0x0000002400247308 */ /* 0x000ff00000000800 */
[----:B------:R-:W3:Y:S01]  /*53a0*/  MUFU.EX2 R37, R37 ;  /* 0x0000002500257308 */ /* 0x000ee20000000800 */
[----:B-1----:R-:W-:-:S07]  /*53b0*/  F2FP.BF16.F32.PACK_AB R156, R33, R32 ;  /* 0x00000020219c723e */ /* 0x002fce00000010ff */
[----:B------:R-:W-:Y:S01]  /*53c0*/  MUFU.EX2 R40, R40 ;  /* 0x0000002800287308 */ /* 0x000fe20000000800 */
[----:B--2---:R-:W-:-:S04]  /*53d0*/  FMNMX.FTZ R12, R3, R12, !PT ;  /* 0x0000000c030c7209 */ /* 0x004fc80007810000 */
[C---:B------:R-:W-:Y:S01]  /*53e0*/  FSETP.NEU.FTZ.AND P0, PT, R12.reuse, -INF , PT ;  /* 0xff8000000c00780b */ /* 0x040fe20003f1d000 */
[----:B------:R-:W-:Y:S02]  /*53f0*/  FMUL.FTZ R3, R12, UR10 ;  /* 0x0000000a0c037c20 */ /* 0x000fe40008410000 */
[----:B------:R-:W-:Y:S01]  /*5400*/  MUFU.EX2 R41, R41 ;  /* 0x0000002900297308 */ /* 0x000fe20000000800 */
[----:B---3--:R-:W-:Y:S02]  /*5410*/  F2FP.BF16.F32.PACK_AB R158, R37, R36 ;  /* 0x00000024259e723e */ /* 0x008fe400000010ff */
[----:B------:R-:W-:Y:S02]  /*5420*/  FSEL R7, R3, RZ, P0 ;  /* 0x000000ff03077208 */ /* 0x000fe40000000000 */
[----:B------:R-:W-:-:S03]  /*5430*/  LEA.HI R3, R23, R22, RZ, 0x4 ;  /* 0x0000001617037211 */ /* 0x000fc600078f20ff */
[----:B------:R-:W-:Y:S01]  /*5440*/  MUFU.EX2 R44, R44 ;  /* 0x0000002c002c7308 */ /* 0x000fe20000000800 */
[--C-:B------:R-:W-:Y:S01]  /*5450*/  FFMA.FTZ R26, R26, UR10, -R7.reuse ;  /* 0x0000000a1a1a7c23 */ /* 0x100fe20008010807 */
[----:B------:R-:W-:Y:S01]  /*5460*/  LOP3.LUT R5, R3, 0xfffffff0, RZ, 0xc0, !PT ;  /* 0xfffffff003057812 */ /* 0x000fe200078ec0ff */
[--C-:B------:R-:W-:Y:S01]  /*5470*/  FFMA.FTZ R27, R27, UR10, -R7.reuse ;  /* 0x0000000a1b1b7c23 */ /* 0x100fe20008010807 */
[--C-:B------:R-:W-:Y:S01]  /*5480*/  FFMA.FTZ R30, R30, UR10, -R7.reuse ;  /* 0x0000000a1e1e7c23 */ /* 0x100fe20008010807 */
[--C-:B------:R-:W-:Y:S01]  /*5490*/  FFMA.FTZ R31, R31, UR10, -R7.reuse ;  /* 0x0000000a1f1f7c23 */ /* 0x100fe20008010807 */
[----:B------:R-:W-:Y:S01]  /*54a0*/  FFMA.FTZ R34, R34, UR10, -R7 ;  /* 0x0000000a22227c23 */ /* 0x000fe20008010807 */
[----:B------:R-:W-:Y:S01]  /*54b0*/  IMAD.IADD R5, R22, 0x1, -R5 ;  /* 0x0000000116057824 */ /* 0x000fe200078e0a05 */
[----:B------:R-:W-:Y:S01]  /*54c0*/  MUFU.EX2 R26, R26 ;  /* 0x0000001a001a7308 */ /* 0x000fe20000000800 */
[----:B------:R-:W-:Y:S01]  /*54d0*/  LEA.HI R22, R23, R22, RZ, 0x5 ;  /* 0x0000001617167211 */ /* 0x000fe200078f28ff */
[--C-:B------:R-:W-:Y:S01]  /*54e0*/  FFMA.FTZ R35, R35, UR10, -R7.reuse ;  /* 0x0000000a23237c23 */ /* 0x100fe20008010807 */
[----:B------:R-:W-:Y:S01]  /*54f0*/  FFMA.FTZ R38, R38, UR10, -R7 ;  /* 0x0000000a26267c23 */ /* 0x000fe20008010807 */
[----:B------:R-:W-:Y:S01]  /*5500*/  SHF.R.S32.HI R4, RZ, 0x1f, R5 ;  /* 0x0000001fff047819 */ /* 0x000fe20000011405 */
[----:B------:R-:W-:Y:S01]  /*5510*/  FFMA.FTZ R39, R39, UR10, -R7 ;  /* 0x0000000a27277c23 */ /* 0x000fe20008010807 */
[----:B------:R-:W-:-:S02]  /*5520*/  IMAD.SHL.U32 R22, R22, 0x20, RZ ;  /* 0x0000002016167824 */ /* 0x000fc400078e00ff */
[--C-:B------:R-:W-:Y:S01]  /*5530*/  FFMA.FTZ R42, R42, UR10, -R7.reuse ;  /* 0x0000000a2a2a7c23 */ /* 0x100fe20008010807 */
[----:B------:R-:W-:Y:S01]  /*5540*/  LEA.HI R4, R4, R5, RZ, 0x3 ;  /* 0x0000000504047211 */ /* 0x000fe200078f18ff */
[----:B------:R-:W1:Y:S01]  /*5550*/  MUFU.EX2 R27, R27 ;  /* 0x0000001b001b7308 */ /* 0x000e620000000800 */
[--C-:B------:R-:W-:Y:S01]  /*5560*/  FFMA.FTZ R43, R43, UR10, -R7.reuse ;  /* 0x0000000a2b2b7c23 */ /* 0x100fe20008010807 */
[--C-:B------:R-:W-:Y:S01]  /*5570*/  FFMA.FTZ R46, R46, UR10, -R7.reuse ;  /* 0x0000000a2e2e7c23 */ /* 0x100fe20008010807 */
[C---:B------:R-:W-:Y:S01]  /*5580*/  LOP3.LUT R6, R4.reuse, 0xfffffff8, RZ, 0xc0, !PT ;  /* 0xfffffff804067812 */ /* 0x040fe200078ec0ff */
[----:B------:R-:W-:Y:S02]  /*5590*/  IMAD.SHL.U32 R14, R4, 0x40, RZ ;  /* 0x00000040040e7824 */ /* 0x000fe400078e00ff */
[--C-:B------:R-:W-:Y:S01]  /*55a0*/  FFMA.FTZ R47, R47, UR10, -R7.reuse ;  /* 0x0000000a2f2f7c23 */ /* 0x100fe20008010807 */
[--C-:B------:R-:W-:Y:S01]  /*55b0*/  FFMA.FTZ R50, R50, UR10, -R7.reuse ;  /* 0x0000000a32327c23 */ /* 0x100fe20008010807 */
[----:B------:R-:W-:Y:S01]  /*55c0*/  FFMA.FTZ R51, R51, UR10, -R7 ;  /* 0x0000000a33337c23 */ /* 0x000fe20008010807 */
[----:B------:R-:W-:Y:S01]  /*55d0*/  IMAD.IADD R6, R5, 0x1, -R6 ;  /* 0x0000000105067824 */ /* 0x000fe200078e0a06 */
[----:B------:R-:W-:Y:S01]  /*55e0*/  SHF.R.S32.HI R5, RZ, 0x4, R3 ;  /* 0x00000004ff057819 */ /* 0x000fe20000011403 */
[----:B------:R-:W-:Y:S01]  /*55f0*/  MUFU.EX2 R30, R30 ;  /* 0x0000001e001e7308 */ /* 0x000fe20000000800 */
[----:B------:R-:W-:Y:S01]  /*5600*/  LOP3.LUT R14, R14, 0x7ffffe00, RZ, 0xc0, !PT ;  /* 0x7ffffe000e0e7812 */ /* 0x000fe200078ec0ff */
[--C-:B------:R-:W-:Y:S01]  /*5610*/  FFMA.FTZ R54, R54, UR10, -R7.reuse ;  /* 0x0000000a36367c23 */ /* 0x100fe20008010807 */
[----:B------:R-:W-:Y:S01]  /*5620*/  SHF.L.U32 R3, R6, 0x6, RZ ;  /* 0x0000000606037819 */ /* 0x000fe200000006ff */
[----:B------:R-:W-:Y:S01]  /*5630*/  IMAD.SHL.U32 R8, R5, 0x8, RZ ;  /* 0x0000000805087824 */ /* 0x000fe200078e00ff */
[----:B------:R-:W-:Y:S01]  /*5640*/  LOP3.LUT R5, R22, 0x7ffffc00, RZ, 0xc0, !PT ;  /* 0x7ffffc0016057812 */ /* 0x000fe200078ec0ff */
[----:B------:R-:W-:Y:S01]  /*5650*/  FFMA.FTZ R55, R55, UR10, -R7 ;  /* 0x0000000a37377c23 */ /* 0x000fe20008010807 */
[----:B------:R-:W-:Y:S01]  /*5660*/  LOP3.LUT R3, R3, 0x1c0, RZ, 0xc0, !PT ;  /* 0x000001c003037812 */ /* 0x000fe200078ec0ff */
[----:B------:R-:W2:Y:S01]  /*5670*/  MUFU.EX2 R31, R31 ;  /* 0x0000001f001f7308 */ /* 0x000ea20000000800 */
[----:B------:R-:W-:Y:S01]  /*5680*/  LOP3.LUT P0, RZ, R6, 0x4, RZ, 0xc0, !PT ;  /* 0x0000000406ff7812 */ /* 0x000fe2000780c0ff */
[----:B------:R-:W-:Y:S01]  /*5690*/  IMAD.MOV.U32 R7, RZ, RZ, -0x40 ;  /* 0xffffffc0ff077424 */ /* 0x000fe200078e00ff */
[----:B------:R-:W-:-:S02]  /*56a0*/  LOP3.LUT R8, R3, 0x8, R8, 0xf8, !PT ;  /* 0x0000000803087812 */ /* 0x000fc400078ef808 */
[----:B------:R-:W-:Y:S02]  /*56b0*/  SHF.R.U32.HI R3, RZ, 0x3, R3 ;  /* 0x00000003ff037819 */ /* 0x000fe40000011603 */
[----:B------:R-:W-:Y:S01]  /*56c0*/  LOP3.LUT P1, RZ, R6, 0x2, RZ, 0xc0, !PT ;  /* 0x0000000206ff7812 */ /* 0x000fe2000782c0ff */
[----:B------:R-:W-:Y:S01]  /*56d0*/  MUFU.EX2 R34, R34 ;  /* 0x0000002200227308 */ /* 0x000fe20000000800 */
[----:B------:R-:W-:Y:S01]  /*56e0*/  LOP3.LUT R8, R8, R3, RZ, 0x3c, !PT ;  /* 0x0000000308087212 */ /* 0x000fe200078e3cff */
[----:B------:R-:W-:Y:S01]  /*56f0*/  FADD.FTZ R3, R24, R25 ;  /* 0x0000001918037221 */ /* 0x000fe20000010000 */
[----:B------:R-:W-:Y:S02]  /*5700*/  SEL R7, R7, 0x40, P0 ;  /* 0x0000004007077807 */ /* 0x000fe40000000000 */
[----:B------:R-:W-:Y:S01]  /*5710*/  IADD3 R8, R8, R14, R5 ;  /* 0x0000000e08087210 */ /* 0x000fe20007ffe005 */
[----:B------:R-:W-:Y:S01]  /*5720*/  FADD.FTZ R4, R28, R3 ;  /* 0x000000031c047221 */ /* 0x000fe20000010000 */
[----:B-1----:R-:W-:Y:S01]  /*5730*/  F2FP.BF16.F32.PACK_AB R153, R27, R26 ;  /* 0x0000001a1b99723e */ /* 0x002fe200000010ff */
[----:B------:R-:W1:Y:S01]  /*5740*/  MUFU.EX2 R35, R35 ;  /* 0x0000002300237308 */ /* 0x000e620000000800 */
[----:B--2---:R-:W-:Y:S01]  /*5750*/  F2FP.BF16.F32.PACK_AB R155, R31, R30 ;  /* 0x0000001e1f9b723e */ /* 0x004fe200000010ff */
[----:B------:R-:W-:Y:S01]  /*5760*/  FADD.FTZ R3, R29, R4 ;  /* 0x000000041d037221 */ /* 0x000fe20000010000 */
[----:B------:R-:W-:-:S03]  /*5770*/  F2FP.BF16.F32.PACK_AB R160, R41, R40 ;  /* 0x0000002829a0723e */ /* 0x000fc600000010ff */
[----:B------:R-:W-:Y:S01]  /*5780*/  FADD.FTZ R4, R32, R3 ;  /* 0x0000000320047221 */ /* 0x000fe20000010000 */
[----:B------:R-:W-:Y:S01]  /*5790*/  FADD.FTZ R3, R26, R27 ;  /* 0x0000001b1a037221 */ /* 0x000fe20000010000 */
[----:B------:R-:W2:Y:S02]  /*57a0*/  MUFU.EX2 R38, R38 ;  /* 0x0000002600267308 */ /* 0x000ea40000000800 */
[----:B------:R-:W-:Y:S01]  /*57b0*/  FADD.FTZ R5, R33, R4 ;  /* 0x0000000421057221 */ /* 0x000fe20000010000 */
[----:B------:R-:W-:-:S03]  /*57c0*/  FADD.FTZ R4, R30, R3 ;  /* 0x000000031e047221 */ /* 0x000fc60000010000 */
[----:B------:R-:W-:Y:S01]  /*57d0*/  FADD.FTZ R6, R36, R5 ;  /* 0x0000000524067221 */ /* 0x000fe20000010000 */
[----:B------:R-:W-:Y:S01]  /*57e0*/  FADD.FTZ R3, R31, R4 ;  /* 0x000000041f037221 */ /* 0x000fe20000010000 */
[----:B------:R-:W3:Y:S01]  /*57f0*/  MUFU.EX2 R39, R39 ;  /* 0x0000002700277308 */ /* 0x000ee20000000800 */
[----:B-1----:R-:W-:Y:S01]  /*5800*/  F2FP.BF16.F32.PACK_AB R157, R35, R34 ;  /* 0x00000022239d723e */ /* 0x002fe200000010ff */
[----:B------:R-:W-:Y:S01]  /*5810*/  FADD.FTZ R5, R37, R6 ;  /* 0x0000000625057221 */ /* 0x000fe20000010000 */
[----:B------:R-:W-:-:S03]  /*5820*/  FADD.FTZ R4, R34, R3 ;  /* 0x0000000322047221 */ /* 0x000fc60000010000 */
[----:B------:R-:W-:Y:S01]  /*5830*/  FADD.FTZ R6, R40, R5 ;  /* 0x0000000528067221 */ /* 0x000fe20000010000 */
[----:B------:R-:W-:Y:S01]  /*5840*/  FADD.FTZ R3, R35, R4 ;  /* 0x0000000423037221 */ /* 0x000fe20000010000 */
[----:B------:R-:W1:Y:S02]  /*5850*/  MUFU.EX2 R42, R42 ;  /* 0x0000002a002a7308 */ /* 0x000e640000000800 */
[----:B------:R-:W-:Y:S01]  /*5860*/  FADD.FTZ R21, R41, R6 ;  /* 0x0000000629157221 */ /* 0x000fe20000010000 */
[----:B--2---:R-:W-:Y:S01]  /*5870*/  FADD.FTZ R4, R38, R3 ;  /* 0x0000000326047221 */ /* 0x004fe20000010000 */
[----:B------:R-:W-:-:S04]  /*5880*/  LEA R6, R8, UR40, 0x1 ;  /* 0x0000002808067c11 */ /* 0x000fc8000f8e08ff */
[----:B------:R-:W2:Y:S01]  /*5890*/  MUFU.EX2 R43, R43 ;  /* 0x0000002b002b7308 */ /* 0x000ea20000000800 */
[C---:B---3--:R-:W-:Y:S01]  /*58a0*/  FADD.FTZ R3, R39.reuse, R4 ;  /* 0x0000000427037221 */ /* 0x048fe20000010000 */
[C---:B------:R-:W-:Y:S01]  /*58b0*/  IADD3 R8, R6.reuse, 0x26800, RZ ;  /* 0x0002680006087810 */ /* 0x040fe20007ffe0ff */
[----:B------:R-:W-:Y:S01]  /*58c0*/  VIADD R5, R6, 0x26820 ;  /* 0x0002682006057836 */ /* 0x000fe20000000000 */
[----:B------:R-:W-:Y:S01]  /*58d0*/  F2FP.BF16.F32.PACK_AB R159, R39, R38 ;  /* 0x00000026279f723e */ /* 0x000fe200000010ff */
[----:B------:R3:W-:Y:S02]  /*58e0*/  STSM.16.M88.4 [R6+0x26800], R152 ;  /* 0x0268009806007844 */ /* 0x0007e40000000200 */
[----:B------:R-:W-:Y:S01]  /*58f0*/  @P1 VIADD R5, R8, 0xffffffe0 ;  /* 0xffffffe008051836 */ /* 0x000fe20000000000 */
[----:B------:R-:W4:Y:S01]  /*5900*/  MUFU.EX2 R46, R46 ;  /* 0x0000002e002e7308 */ /* 0x000f220000000800 */
[----:B-1----:R-:W-:Y:S01]  /*5910*/  FADD.FTZ R4, R42, R3 ;  /* 0x000000032a047221 */ /* 0x002fe20000010000 */
[----:B------:R-:W-:-:S02]  /*5920*/  IMAD.IADD R8, R8, 0x1, R7 ;  /* 0x0000000108087824 */ /* 0x000fc400078e0207 */
[----:B------:R-:W-:Y:S01]  /*5930*/  IMAD.IADD R7, R7, 0x1, R5 ;  /* 0x0000000107077824 */ /* 0x000fe200078e0205 */
[----:B------:R3:W-:Y:S03]  /*5940*/  STSM.16.M88.4 [R5], R156 ;  /* 0x0000009c05007844 */ /* 0x0007e60000000200 */
[----:B------:R-:W1:Y:S01]  /*5950*/  MUFU.EX2 R45, R45 ;  /* 0x0000002d002d7308 */ /* 0x000e620000000800 */
[C---:B--2---:R-:W-:Y:S01]  /*5960*/  FADD.FTZ R3, R43.reuse, R4 ;  /* 0x000000042b037221 */ /* 0x044fe20000010000 */
[----:B------:R-:W-:Y:S01]  /*5970*/  FADD.FTZ R4, R44, R21 ;  /* 0x000000152c047221 */ /* 0x000fe20000010000 */
[----:B------:R-:W-:-:S05]  /*5980*/  F2FP.BF16.F32.PACK_AB R161, R43, R42 ;  /* 0x0000002a2ba1723e */ /* 0x000fca00000010ff */
[----:B------:R-:W2:Y:S01]  /*5990*/  MUFU.EX2 R47, R47 ;  /* 0x0000002f002f7308 */ /* 0x000ea20000000800 */
[----:B----4-:R-:W-:-:S07]  /*59a0*/  FADD.FTZ R14, R46, R3 ;  /* 0x000000032e0e7221 */ /* 0x010fce0000010000 */
[----:B------:R-:W-:Y:S01]  /*59b0*/  MUFU.EX2 R48, R48 ;  /* 0x0000003000307308 */ /* 0x000fe20000000800 */
[C---:B-1----:R-:W-:Y:S01]  /*59c0*/  F2FP.BF16.F32.PACK_AB R162, R45.reuse, R44 ;  /* 0x0000002c2da2723e */ /* 0x042fe200000010ff */
[----:B------:R-:W-:-:S06]  /*59d0*/  FADD.FTZ R45, R45, R4 ;  /* 0x000000042d2d7221 */ /* 0x000fcc0000010000 */
[----:B------:R-:W1:Y:S01]  /*59e0*/  MUFU.EX2 R49, R49 ;  /* 0x0000003100317308 */ /* 0x000e620000000800 */
[C---:B--2---:R-:W-:Y:S01]  /*59f0*/  F2FP.BF16.F32.PACK_AB R163, R47.reuse, R46 ;  /* 0x0000002e2fa3723e */ /* 0x044fe200000010ff */
[----:B------:R-:W-:-:S04]  /*5a00*/  FADD.FTZ R47, R47, R14 ;  /* 0x0000000e2f2f7221 */ /* 0x000fc80000010000 */
[----:B------:R3:W-:Y:S02]  /*5a10*/  STSM.16.M88.4 [R8], R160 ;  /* 0x000000a008007844 */ /* 0x0007e40000000200 */
[----:B------:R-:W-:Y:S08]  /*5a20*/  MUFU.EX2 R50, R50 ;  /* 0x0000003200327308 */ /* 0x000ff00000000800 */
[----:B------:R-:W2:Y:S01]  /*5a30*/  MUFU.EX2 R51, R51 ;  /* 0x0000003300337308 */ /* 0x000ea20000000800 */
[----:B-1----:R-:W-:Y:S01]  /*5a40*/  F2FP.BF16.F32.PACK_AB R164, R49, R48 ;  /* 0x0000003031a4723e */ /* 0x002fe200000010ff */
[----:B------:R-:W-:-:S04]  /*5a50*/  FADD.FTZ R48, R48, R45 ;  /* 0x0000002d30307221 */ /* 0x000fc80000010000 */
[----:B------:R-:W-:Y:S02]  /*5a60*/  FADD.FTZ R49, R49, R48 ;  /* 0x0000003031317221 */ /* 0x000fe40000010000 */
[----:B------:R-:W1:Y:S08]  /*5a70*/  MUFU.EX2 R52, R52 ;  /* 0x0000003400347308 */ /* 0x000e700000000800 */
[----:B------:R-:W4:Y:S01]  /*5a80*/  MUFU.EX2 R54, R54 ;  /* 0x0000003600367308 */ /* 0x000f220000000800 */
[----:B--2---:R-:W-:Y:S01]  /*5a90*/  F2FP.BF16.F32.PACK_AB R165, R51, R50 ;  /* 0x0000003233a5723e */ /* 0x004fe200000010ff */
[----:B------:R-:W-:-:S04]  /*5aa0*/  FADD.FTZ R50, R50, R47 ;  /* 0x0000002f32327221 */ /* 0x000fc80000010000 */
[----:B------:R-:W-:Y:S02]  /*5ab0*/  FADD.FTZ R51, R51, R50 ;  /* 0x0000003233337221 */ /* 0x000fe40000010000 */
[----:B------:R-:W2:Y:S01]  /*5ac0*/  MUFU.EX2 R55, R55 ;  /* 0x0000003700377308 */ /* 0x000ea20000000800 */
[----:B-1----:R-:W-:Y:S01]  /*5ad0*/  F2FP.BF16.F32.PACK_AB R166, R15, R52 ;  /* 0x000000340fa6723e */ /* 0x002fe200000010ff */
[----:B------:R-:W-:-:S04]  /*5ae0*/  FADD.FTZ R52, R52, R49 ;  /* 0x0000003134347221 */ /* 0x000fc80000010000 */
[----:B------:R-:W-:Y:S01]  /*5af0*/  FADD.FTZ R3, R15, R52 ;  /* 0x000000340f037221 */ /* 0x000fe20000010000 */
[----:B----4-:R-:W-:Y:S01]  /*5b00*/  FADD.FTZ R4, R54, R51 ;  /* 0x0000003336047221 */ /* 0x010fe20000010000 */
[----:B--2---:R-:W-:-:S03]  /*5b10*/  F2FP.BF16.F32.PACK_AB R167, R55, R54 ;  /* 0x0000003637a7723e */ /* 0x004fc600000010ff */
[----:B------:R-:W-:Y:S02]  /*5b20*/  FADD.FTZ R4, R55, R4 ;  /* 0x0000000437047221 */ /* 0x000fe40000010000 */
[----:B------:R3:W-:Y:S01]  /*5b30*/  STSM.16.M88.4 [R7], R164 ;  /* 0x000000a407007844 */ /* 0x0007e20000000200 */
[----:B------:R-:W-:Y:S05]  /*5b40*/  @!P4 BRA `(.L_x_1709) ;  /* 0x000000000004c947 */ /* 0x000fea0003800000 */
[----:B------:R-:W-:Y:S01]  /*5b50*/  BPT.TRAP 0x1 ;  /* 0x000000040000795c */ /* 0x000fe20000300000 */
.L_x_1709:
[----:B------:R1:W2:Y:S01]  /*5b60*/  SYNCS.PHASECHK.TRANS64.TRYWAIT P0, [UR40+0x28c50], R13 ;  /* 0x028c500dff0075a7 */ /* 0x0002a20008000168 */
[----:B------:R-:W-:Y:S05]  /*5b70*/  @!P4 BRA `(.L_x_1710) ;  /* 0x000000000004c947 */ /* 0x000fea0003800000 */
[----:B------:R-:W-:Y:S01]  /*5b80*/  BPT.TRAP 0x1 ;  /* 0x000000040000795c */ /* 0x000fe20000300000 */
.L_x_1710:
[----:B--2---:R-:W-:Y:S05]  /*5b90*/  @P0 BRA `(.L_x_1711) ;  /* 0x0000000000080947 */ /* 0x004fea0003800000 */
[----:B------:R-:W2:Y:S02]  /*5ba0*/  SYNCS.PHASECHK.TRANS64.TRYWAIT P0, [UR40+0x28c50], R13 ;  /* 0x028c500dff0075a7 */ /* 0x000ea40008000168 */
[----:B--2---:R-:W-:Y:S05]  /*5bb0*/  @!P0 BRA `(.L_x_1712) ;  /* 0x000000d400ec8947 */ /* 0x004fea0003800000 */
.L_x_1711:
        /* <DEDUP_REMOVED lines=36> */
.L_x_1713:
[----:B------:R-:W-:Y:S01]  /*5e00*/  ISETP.NE.AND P1, PT, R19, 0x1, PT ;  /* 0x000000011300780c */ /* 0x000fe20003f25270 */
[----:B012---:R-:W0:Y:S01]  /*5e10*/  S2R R13, SR_CTAID.X ;  /* 0x00000000000d7919 */ /* 0x007e220000002500 */
[----:B------:R-:W-:Y:S01]  /*5e20*/  UIMAD UR5, UR41, UR11, -UR14 ;  /* 0x0000000b290572a4 */ /* 0x000fe2000f8e0a0e */
[----:B------:R-:W-:Y:S01]  /*5e30*/  LOP3.LUT P0, RZ, R16, 0x1, RZ, 0xc0, !PT ;  /* 0x0000000110ff7812 */ /* 0x000fe2000780c0ff */
[----:B------:R-:W-:Y:S02]  /*5e40*/  UIADD3 UR4, UR40, 0x28c60, URZ ;  /* 0x00028c6028047890 */ /* 0x000fe4000fffe03f */
[----:B------:R-:W-:Y:S02]  /*5e50*/  UIADD3 UR43, UR43, -0x2, URZ ;  /* 0xfffffffe2b2b7890 */ /* 0x000fe4000fffe03f */
[----:B------:R-:W-:-:S05]  /*5e60*/  UPRMT UR4, UR42, 0x654, UR4 ;  /* 0x000006542a047896 */ /* 0x000fca0008000004 */
[----:B------:R-:W1:Y:S08]  /*5e70*/  @P1 LDC R14, c[0x0][0x44c] ;  /* 0x00011300ff0e1b82 */ /* 0x000e700000000800 */
[----:B------:R-:W2:Y:S01]  /*5e80*/  @P1 LDC R15, c[0x0][0x450] ;  /* 0x00011400ff0f1b82 */ /* 0x000ea20000000800 */
[----:B------:R-:W-:Y:S01]  /*5e90*/  SYNCS.ARRIVE.TRANS64.RED.A1T0 RZ, [UR4], RZ ;  /* 0x000000ffffff79a7 */ /* 0x000fe20008100404 */
[----:B0-----:R-:W-:-:S05]  /*5ea0*/  SHF.L.U32 R13, R13, 0x6, RZ ;  /* 0x000000060d0d7819 */ /* 0x001fca00000006ff */
[----:B-1----:R-:W-:-:S05]  /*5eb0*/  @P1 IMAD.HI.U32 R14, R13, R14, RZ ;  /* 0x0000000e0d0e1227 */ /* 0x002fca00078e00ff */
[----:B--2---:R-:W-:-:S05]  /*5ec0*/  @P1 SHF.R.U32.HI R13, RZ, R15, R14 ;  /* 0x0000000fff0d1219 */ /* 0x004fca000001160e */
[----:B------:R-:W-:-:S04]  /*5ed0*/  VIADD R13, R13, UR5 ;  /* 0x000000050d0d7c36 */ /* 0x000fc80008000000 */
[----:B------:R-:W-:-:S05]  /*5ee0*/  VIADD R14, R13, UR15 ;  /* 0x0000000f0d0e7c36 */ /* 0x000fca0008000000 */
[----:B------:R-:W-:Y:S01]  /*5ef0*/  R2UR UR6, R14 ;  /* 0x000000000e0672ca */ /* 0x000fe200000e0000 */
[----:B------:R-:W-:-:S14]  /*5f00*/  @!P0 BRA `(.L_x_1714) ;  /* 0x0000000000548947 */ /* 0x000fdc0003800000 */
[C---:B------:R-:W-:Y:S01]  /*5f10*/  ISETP.GT.AND P0, PT, R13.reuse, RZ, PT ;  /* 0x000000ff0d00720c */ /* 0x040fe20003f04270 */
[----:B------:R-:W-:-:S05]  /*5f20*/  VIADD R14, R13, 0xffffffff ;  /* 0xffffffff0d0e7836 */ /* 0x000fca0000000000 */
[----:B------:R-:W-:-:S07]  /*5f30*/  R2UR UR15, R14 ;  /* 0x000000000e0f72ca */ /* 0x000fce00000e0000 */
[----:B------:R-:W-:Y:S08]  /*5f40*/  @P0 BRA `(.L_x_1715) ;  /* 0x0000000000240947 */ /* 0x000ff00003800000 */
[----:B------:R-:W-:Y:S01]  /*5f50*/  R2UR UR15, R13 ;  /* 0x000000000d0f72ca */ /* 0x000fe200000e0000 */
[----:B------:R-:W-:Y:S02]  /*5f60*/  ULDC UR18, c[0x0][0x9e4] ;  /* 0x0002790000127ab9 */ /* 0x000fe40000000800 */
[----:B------:R-:W-:-:S10]  /*5f70*/  UISETP.NE.AND UP0, UPT, UR18, 0x1, UPT ;  /* 0x000000011200788c */ /* 0x000fd4000bf05270 */
[----:B------:R-:W-:Y:S01]  /*5f80*/  UIADD3 UR15, -UR15, URZ, URZ ;  /* 0x0000003f0f0f7290 */ /* 0x000fe2000fffe13f */
[----:B------:R-:W-:-:S03]  /*5f90*/  @UP0 ULDC.64 UR22, c[0x0][0x9e8] ;  /* 0x00027a0000160ab9 */ /* 0x000fc60000000a00 */
[----:B------:R-:W-:-:S04]  /*5fa0*/  UIMAD.WIDE.U32 UR4, UR15, UR22, URZ ;  /* 0x000000160f0472a5 */ /* 0x000fc8000f8e003f */
[----:B------:R-:W-:-:S04]  /*5fb0*/  @UP0 USHF.R.U32.HI UR15, URZ, UR23, UR5 ;  /* 0x000000173f0f0299 */ /* 0x000fc80008011605 */
[----:B------:R-:W-:Y:S01]  /*5fc0*/  ULOP3.LUT UR15, URZ, UR15, URZ, 0x33, !UPT ;  /* 0x0000000f3f0f7292 */ /* 0x000fe2000f8e333f */
[----:B------:R-:W-:Y:S11]  /*5fd0*/  BRA `(.L_x_1716) ;  /* 0x0000000000147947 */ /* 0x000ff60003800000 */
.L_x_1715:
[----:B------:R-:W-:Y:S02]  /*5fe0*/  ULDC UR18, c[0x0][0x9e4] ;  /* 0x0002790000127ab9 */ /* 0x000fe40000000800 */
[----:B------:R-:W-:-:S11]  /*5ff0*/  UISETP.NE.AND UP0, UPT, UR18, 0x1, UPT ;  /* 0x000000011200788c */ /* 0x000fd6000bf05270 */
[----:B------:R-:W-:Y:S02]  /*6000*/  @UP0 ULDC.64 UR22, c[0x0][0x9e8] ;  /* 0x00027a0000160ab9 */ /* 0x000fe40000000a00 */
[----:B------:R-:W-:-:S04]  /*6010*/  UIMAD.WIDE.U32 UR4, UR15, UR22, URZ ;  /* 0x000000160f0472a5 */ /* 0x000fc8000f8e003f */
[----:B------:R-:W-:-:S12]  /*6020*/  @UP0 USHF.R.U32.HI UR15, URZ, UR23, UR5 ;  /* 0x000000173f0f0299 */ /* 0x000fd80008011605 */
.L_x_1716:
[----:B------:R-:W-:-:S04]  /*6030*/  UIMAD UR15, UR15, UR18, UR18 ;  /* 0x000000120f0f72a4 */ /* 0x000fc8000f8e0212 */
[----:B------:R-:W-:-:S04]  /*6040*/  UISETP.LT.AND UP0, UPT, UR6, UR15, UPT ;  /* 0x0000000f0600728c */ /* 0x000fc8000bf01270 */
[----:B------:R-:W-:-:S12]  /*6050*/  USEL UR6, UR6, UR15, UP0 ;  /* 0x0000000f06067287 */ /* 0x000fd80008000000 */
.L_x_1714:
[----:B------:R-:W-:Y:S01]  /*6060*/  R2UR UR25, R17 ;  /* 0x00000000111972ca */ /* 0x000fe200000e0000 */
[----:B------:R-:W-:Y:S01]  /*6070*/  USHF.R.S32.HI UR4, URZ, 0x1f, UR6 ;  /* 0x0000001f3f047899 */ /* 0x000fe20008011406 */
[----:B------:R-:W-:-:S03]  /*6080*/  UMOV UR5, URZ ;  /* 0x0000003f00057c82 */ /* 0x000fc60008000000 */
[----:B------:R-:W-:-:S04]  /*6090*/  ULEA.HI UR4, UR4, UR6, URZ, 0x6 ;  /* 0x0000000604047291 */ /* 0x000fc8000f8f303f */
[----:B------:R-:W-:-:S04]  /*60a0*/  USHF.R.S32.HI UR4, URZ, 0x6, UR4 ;  /* 0x000000063f047899 */ /* 0x000fc80008011404 */
[----:B------:R-:W-:-:S04]  /*60b0*/  UISETP.LT.AND UP0, UPT, UR25, UR4, UPT ;  /* 0x000000041900728c */ /* 0x000fc8000bf01270 */
[----:B------:R-:W-:-:S03]  /*60c0*/  USEL UR25, UR25, UR4, !UP0 ;  /* 0x0000000419197287 */ /* 0x000fc6000c000000 */
[----:B------:R-:W-:Y:S01]  /*60d0*/  UMOV UR4, URZ ;  /* 0x0000003f00047c82 */ /* 0x000fe20008000000 */
[----:B------:R-:W-:-:S06]  /*60e0*/  UISETP.GE.AND UP0, UPT, UR43, UR25, UPT ;  /* 0x000000192b00728c */ /* 0x000fcc000bf06270 */
[----:B------:R-:W-:-:S13]  /*60f0*/  PLOP3.LUT P0, PT, PT, PT, UP0, 0x80, 0x0 ;  /* 0x000000000000781c */ /* 0x000fda0003f0f008 */
[----:B------:R-:W-:Y:S05]  /*6100*/  @!P0 BRA `(.L_x_1717) ;  /* 0x00000024000c8947 */ /* 0x000fea0003800000 */
[----:B------:R-:W-:Y:S01]  /*6110*/  IMAD.MOV.U32 R14, RZ, RZ, R12 ;  /* 0x000000ffff0e7224 */ /* 0x000fe200078e000c */
[----:B------:R-:W-:Y:S01]  /*6120*/  MOV R15, R11 ;  /* 0x0000000b000f7202 */ /* 0x000fe20000000f00 */
[----:B------:R-:W-:Y:S01]  /*6130*/  UMOV UR5, URZ ;  /* 0x0000003f00057c82 */ /* 0x000fe20008000000 */
[----:B------:R-:W-:Y:S01]  /*6140*/  UMOV UR6, URZ ;  /* 0x0000003f00067c82 */ /* 0x000fe20008000000 */
[----:B------:R-:W-:Y:S01]  /*6150*/  ULDC UR30, c[0x0][0x9e4] ;  /* 0x00027900001e7ab9 */ /* 0x000fe20000000800 */
[----:B------:R-:W-:Y:S01]  /*6160*/  ULDC UR28, c[0x0][0x288] ;  /* 0x0000a200001c7ab9 */ /* 0x000fe20000000800 */
[----:B------:R-:W-:Y:S01]  /*6170*/  ULDC UR27, c[0x0][0x2f0] ;  /* 0x0000bc00001b7ab9 */ /* 0x000fe20000000800 */
[----:B------:R-:W-:Y:S01]  /*6180*/  ULDC UR26, c[0x0][0x988] ;  /* 0x00026200001a7ab9 */ /* 0x000fe20000000800 */
[----:B------:R-:W-:-:S05]  /*6190*/  ULDC UR29, c[0x0][0x9e0] ;  /* 0x00027800001d7ab9 */ /* 0x000fca0000000800 */
.L_x_1736:
[----:B------:R-:W-:-:S04]  /*61a0*/  UIADD3 UR4, UR6, 0x1, URZ ;  /* 0x0000000106047890 */ /* 0x000fc8000fffe03f */
[----:B------:R-:W-:-:S04]  /*61b0*/  UISETP.NE.AND UP0, UPT, UR4, 0x2, UPT ;  /* 0x000000020400788c */ /* 0x000fc8000bf05270 */
[----:B------:R-:W-:Y:S02]  /*61c0*/  USEL UR10, URZ, 0x1, UP0 ;  /* 0x000000013f0a7887 */ /* 0x000fe40008000000 */
[----:B------:R-:W-:Y:S02]  /*61d0*/  USEL UR4, UR4, URZ, UP0 ;  /* 0x0000003f04047287 */ /* 0x000fe40008000000 */
[----:B------:R-:W-:Y:S01]  /*61e0*/  ULOP3.LUT UR5, UR5, UR10, URZ, 0x3c, !UPT ;  /* 0x0000000a05057292 */ /* 0x000fe2000f8e3c3f */
[----:B0-----:R-:W-:Y:S11]  /*61f0*/  @!P4 BRA `(.L_x_1718) ;  /* 0x000000000004c947 */ /* 0x001ff60003800000 */
[----:B------:R-:W-:Y:S01]  /*6200*/  BPT.TRAP 0x1 ;  /* 0x000000040000795c */ /* 0x000fe20000300000 */
.L_x_1718:
[----:B------:R-:W-:Y:S01]  /*6210*/  ULEA UR31, UR4, UR40, 0x3 ;  /* 0x00000028041f7291 */ /* 0x000fe2000f8e183f */
[----:B------:R-:W-:-:S05]  /*6220*/  IMAD.U32 R13, RZ, RZ, UR5 ;  /* 0x00000005ff0d7e24 */ /* 0x000fca000f8e00ff */
[----:B------:R-:W-:-:S04]  /*6230*/  SHF.L.U32 R13, R13, 0x1f, RZ ;  /* 0x0000001f0d0d7819 */ /* 0x000fc800000006ff */
[----:B------:R0:W1:Y:S01]  /*6240*/  SYNCS.PHASECHK.TRANS64.TRYWAIT P0, [UR31+0x28c30], R13 ;  /* 0x028c300dff0075a7 */ /* 0x000062000800015f */
[----:B------:R-:W-:Y:S05]  /*6250*/  @!P4 BRA `(.L_x_1719) ;  /* 0x000000000004c947 */ /* 0x000fea0003800000 */
[----:B------:R-:W-:Y:S01]  /*6260*/  BPT.TRAP 0x1 ;  /* 0x000000040000795c */ /* 0x000fe20000300000 */
.L_x_1719:
[----:B-1----:R-:W-:Y:S05]  /*6270*/  @P0 BRA `(.L_x_1720) ;  /* 0x0000000000080947 */ /* 0x002fea0003800000 */
[----:B------:R-:W1:Y:S02]  /*6280*/  SYNCS.PHASECHK.TRANS64.TRYWAIT P0, [UR31+0x28c30], R13 ;  /* 0x028c300dff0075a7 */ /* 0x000e64000800015f */
[----:B-1----:R-:W-:Y:S05]  /*6290*/  @!P0 BRA `(.L_x_1721) ;  /* 0x000000d0004c8947 */ /* 0x002fea0003800000 */
.L_x_1720:
        /* <DEDUP_REMOVED lines=22> */
.L_x_1722:
[----:B------:R-:W-:Y:S01]  /*6400*/  ISETP.NE.AND P0, PT, R19, 0x1, PT ;  /* 0x000000011300780c */ /* 0x000fe20003f05270 */
[----:B------:R-:W-:Y:S01]  /*6410*/  USHF.L.U32 UR15, UR43, 0x6, URZ ;  /* 0x000000062b0f7899 */ /* 0x000fe2000800063f */
[----:B------:R-:W-:Y:S01]  /*6420*/  LOP3.LUT P5, RZ, R16, 0x1, RZ, 0xc0, !PT ;  /* 0x0000000110ff7812 */ /* 0x000fe200078ac0ff */
[----:B------:R-:W-:Y:S01]  /*6430*/  UMOV UR11, UR27 ;  /* 0x0000001b000b7c82 */ /* 0x000fe20008000000 */
[----:B------:R-:W-:Y:S01]  /*6440*/  UIADD3 UR10, UR31, 0x28c40, URZ ;  /* 0x00028c401f0a7890 */ /* 0x000fe2000fffe03f */
[----:B------:R-:W-:Y:S02]  /*6450*/  UMOV UR14, UR28 ;  /* 0x0000001c000e7c82 */ /* 0x000fe40008000000 */
[----:B------:R-:W-:Y:S01]  /*6460*/  IMAD.U32 R23, RZ, RZ, UR15 ;  /* 0x0000000fff177e24 */ /* 0x000fe2000f8e00ff */
[----:B------:R-:W-:-:S05]  /*6470*/  UPRMT UR10, UR42, 0x654, UR10 ;  /* 0x000006542a0a7896 */ /* 0x000fca000800000a */
[----:B------:R-:W1:Y:S08]  /*6480*/  @P0 LDC R11, c[0x0][0x44c] ;  /* 0x00011300ff0b0b82 */ /* 0x000e700000000800 */
[----:B------:R-:W2:Y:S01]  /*6490*/  @P0 LDC R21, c[0x0][0x450] ;  /* 0x00011400ff150b82 */ /* 0x000ea20000000800 */
[----:B------:R-:W-:Y:S01]  /*64a0*/  SYNCS.ARRIVE.TRANS64.RED.A1T0 RZ, [UR10], RZ ;  /* 0x000000ffffff79a7 */ /* 0x000fe2000810040a */
[----:B-1----:R-:W-:-:S04]  /*64b0*/  @P0 IMAD.HI.U32 R12, R2, R11, RZ ;  /* 0x0000000b020c0227 */ /* 0x002fc800078e00ff */
[----:B------:R-:W-:Y:S01]  /*64c0*/  IMAD.MOV.U32 R11, RZ, RZ, R2 ;  /* 0x000000ffff0b7224 */ /* 0x000fe200078e0002 */
[----:B--2---:R-:W-:Y:S01]  /*64d0*/  @P0 SHF.R.U32.HI R11, RZ, R21, R12 ;  /* 0x00000015ff0b0219 */ /* 0x004fe2000001160c */
[----:B------:R-:W-:Y:S01]  /*64e0*/  IMAD.U32 R21, RZ, RZ, UR11 ;  /* 0x0000000bff157e24 */ /* 0x000fe2000f8e00ff */
[----:B------:R-:W-:-:S03]  /*64f0*/  IADD3 R12, -R0, 0x1, -R23 ;  /* 0x00000001000c7810 */ /* 0x000fc60007ffe917 */
[----:B------:R-:W1:Y:S02]  /*6500*/  SHFL.IDX PT, R22, R11, RZ, 0x1c1f ;  /* 0x001c1fff0b167589 */ /* 0x000e6400000e0000 */
[----:B------:R-:W-:-:S05]  /*6510*/  IMAD R12, R21, UR41, R12 ;  /* 0x00000029150c7c24 */ /* 0x000fca000f8e020c */
[----:B------:R-:W-:-:S05]  /*6520*/  IADD3 R12, R12, -UR14, RZ ;  /* 0x8000000e0c0c7c10 */ /* 0x000fca000fffe0ff */
[C---:B------:R-:W-:Y:S02]  /*6530*/  VIADD R23, R12.reuse, UR29 ;  /* 0x0000001d0c177c36 */ /* 0x040fe40008000000 */
[----:B------:R-:W-:Y:S02]  /*6540*/  VIADD R185, R12, UR7 ;  /* 0x000000070cb97c36 */ /* 0x000fe40008000000 */
[----:B-1----:R-:W-:Y:S02]  /*6550*/  IMAD.IADD R12, R23, 0x1, R22 ;  /* 0x00000001170c7824 */ /* 0x002fe400078e0216 */
[----:B------:R-:W-:Y:S01]  /*6560*/  IMAD.IADD R20, R22, 0x1, R185 ;  /* 0x0000000116147824 */ /* 0x000fe200078e02b9 */
[----:B------:R-:W-:Y:S06]  /*6570*/  @!P5 BRA `(.L_x_1723) ;  /* 0x000000000060d947 */ /* 0x000fec0003800000 */
[----:B------:R-:W-:Y:S01]  /*6580*/  MOV R21, UR11 ;  /* 0x0000000b00157c02 */ /* 0x000fe20008000f00 */
[----:B------:R-:W-:Y:S04]  /*6590*/  BSSY B0, `(.L_x_1724) ;  /* 0x0000012000007945 */ /* 0x000fe80003800000 */
[----:B------:R-:W-:-:S04]  /*65a0*/  IMAD R21, R21, UR41, R22 ;  /* 0x0000002915157c24 */ /* 0x000fc8000f8e0216 */
[----:B------:R-:W-:-:S05]  /*65b0*/  VIADD R21, R21, -UR14 ;  /* 0x8000000e15157c36 */ /* 0x000fca0008000000 */
[----:B------:R-:W-:-:S13]  /*65c0*/  ISETP.GT.AND P0, PT, R21, -0x1, PT ;  /* 0xffffffff1500780c */ /* 0x000fda0003f04270 */
[----:B------:R-:W-:Y:S05]  /*65d0*/  @P0 BRA `(.L_x_1725) ;  /* 0x0000000000200947 */ /* 0x000fea0003800000 */
[----:B------:R-:W-:Y:S01]  /*65e0*/  IMAD.U32 R184, RZ, RZ, UR30 ;  /* 0x0000001effb87e24 */ /* 0x000fe2000f8e00ff */
[----:B------:R-:W-:-:S04]  /*65f0*/  LOP3.LUT R21, RZ, R21, RZ, 0x33, !PT ;  /* 0x00000015ff157212 */ /* 0x000fc800078e33ff */
[----:B------:R-:W-:-:S13]  /*6600*/  ISETP.NE.AND P0, PT, R184, 0x1, PT ;  /* 0x00000001b800780c */ /* 0x000fda0003f05270 */
[----:B------:R-:W1:Y:S02]  /*6610*/  @P0 LDC.64 R186, c[0x0][0x9e8] ;  /* 0x00027a00ffba0b82 */ /* 0x000e640000000a00 */
[----:B-1----:R-:W-:-:S05]  /*6620*/  @P0 IMAD.HI.U32 R22, R21, R186, RZ ;  /* 0x000000ba15160227 */ /* 0x002fca00078e00ff */
[----:B------:R-:W-:-:S04]  /*6630*/  @P0 SHF.R.U32.HI R21, RZ, R187, R22 ;  /* 0x000000bbff150219 */ /* 0x000fc80000011616 */
[----:B------:R-:W-:Y:S01]  /*6640*/  LOP3.LUT R21, RZ, R21, RZ, 0x33, !PT ;  /* 0x00000015ff157212 */ /* 0x000fe200078e33ff */
[----:B------:R-:W-:Y:S06]  /*6650*/  BRA `(.L_x_1726) ;  /* 0x0000000000147947 */ /* 0x000fec0003800000 */
.L_x_1725:
[----:B------:R-:W-:-:S05]  /*6660*/  IMAD.U32 R184, RZ, RZ, UR30 ;  /* 0x0000001effb87e24 */ /* 0x000fca000f8e00ff */
[----:B------:R-:W-:-:S13]  /*6670*/  ISETP.NE.AND P0, PT, R184, 0x1, PT ;  /* 0x00000001b800780c */ /* 0x000fda0003f05270 */
[----:B------:R-:W1:Y:S02]  /*6680*/  @P0 LDC.64 R186, c[0x0][0x9e8] ;  /* 0x00027a00ffba0b82 */ /* 0x000e640000000a00 */
[----:B-1----:R-:W-:-:S05]  /*6690*/  @P0 IMAD.HI.U32 R22, R21, R186, RZ ;  /* 0x000000ba15160227 */ /* 0x002fca00078e00ff */
[----:B------:R-:W-:-:S07]  /*66a0*/  @P0 SHF.R.U32.HI R21, RZ, R187, R22 ;  /* 0x000000bbff150219 */ /* 0x000fce0000011616 */
.L_x_1726:
[----:B------:R-:W-:Y:S05]  /*66b0*/  BSYNC B0 ;  /* 0x0000000000007941 */ /* 0x000fea0003800000 */
.L_x_1724:
[----:B------:R-:W-:-:S04]  /*66c0*/  IMAD R21, R21, R184, -UR15 ;  /* 0x8000000f15157e24 */ /* 0x000fc8000f8e02b8 */
[----:B------:R-:W-:-:S05]  /*66d0*/  IMAD.IADD R21, R21, 0x1, -R0 ;  /* 0x0000000115157824 */ /* 0x000fca00078e0a00 */
[----:B------:R-:W-:Y:S02]  /*66e0*/  VIADDMNMX R12, R21, R184, R12, PT ;  /* 0x000000b8150c7246 */ /* 0x000fe4000380010c */
[----:B------:R-:W-:-:S07]  /*66f0*/  VIMNMX R20, R20, R21, !PT ;  /* 0x0000001514147248 */ /* 0x000fce0007fe0100 */
.L_x_1723:
[----:B------:R-:W-:Y:S01]  /*6700*/  UISETP.GT.AND UP0, UPT, UR43, -0x1, UPT ;  /* 0xffffffff2b00788c */ /* 0x000fe2000bf04270 */
[----:B------:R-:W1:Y:S05]  /*6710*/  SHFL.IDX PT, R22, R11, 0x1, 0x1c1f ;  /* 0x003c1f000b167f89 */ /* 0x000e6a00000e0000 */
[----:B------:R-:W-:-:S04]  /*6720*/  PLOP3.LUT P0, PT, PT, PT, UP0, 0x80, 0x0 ;  /* 0x000000000000781c */ /* 0x000fc80003f0f008 */
[C---:B------:R-:W-:Y:S02]  /*6730*/  ISETP.GT.AND P1, PT, R20.reuse, RZ, P0 ;  /* 0x000000ff1400720c */ /* 0x040fe40000724270 */
[----:B------:R-:W-:Y:S02]  /*6740*/  ISETP.GT.AND P3, PT, R20, 0x1, P0 ;  /* 0x000000011400780c */ /* 0x000fe40000764270 */
[----:B------:R-:W-:Y:S02]  /*6750*/  ISETP.LT.OR P2, PT, R12, 0x1, P1 ;  /* 0x000000010c00780c */ /* 0x000fe40000f41670 */
[----:B------:R-:W-:Y:S02]  /*6760*/  ISETP.GT.AND P1, PT, R20, 0x8, P0 ;  /* 0x000000081400780c */ /* 0x000fe40000724270 */
[----:B------:R-:W-:Y:S02]  /*6770*/  FSEL R152, R152, -INF , !P2 ;  /* 0xff80000098987808 */ /* 0x000fe40005000000 */
[----:B------:R-:W-:-:S02]  /*6780*/  ISETP.GT.AND P2, PT, R20, 0x9, P0 ;  /* 0x000000091400780c */ /* 0x000fc40000744270 */
[C---:B------:R-:W-:Y:S02]  /*6790*/  ISETP.LT.OR P3, PT, R12.reuse, 0x2, P3 ;  /* 0x000000020c00780c */ /* 0x040fe40001f61670 */
[C---:B------:R-:W-:Y:S02]  /*67a0*/  ISETP.LT.OR P1, PT, R12.reuse, 0x9, P1 ;  /* 0x000000090c00780c */ /* 0x040fe40000f21670 */
[----:B------:R-:W-:Y:S02]  /*67b0*/  ISETP.LT.OR P2, PT, R12, 0xa, P2 ;  /* 0x0000000a0c00780c */ /* 0x000fe40001741670 */
[----:B------:R-:W-:Y:S02]  /*67c0*/  FSEL R153, R153, -INF , !P3 ;  /* 0xff80000099997808 */ /* 0x000fe40005800000 */
[----:B------:R-:W-:Y:S02]  /*67d0*/  FSEL R156, R156, -INF , !P1 ;  /* 0xff8000009c9c7808 */ /* 0x000fe40004800000 */
[----:B------:R-:W-:-:S02]  /*67e0*/  FSEL R157, R157, -INF , !P2 ;  /* 0xff8000009d9d7808 */ /* 0x000fc40005000000 */
[C---:B------:R-:W-:Y:S02]  /*67f0*/  ISETP.GT.AND P3, PT, R20.reuse, 0x10, P0 ;  /* 0x000000101400780c */ /* 0x040fe40000764270 */
[C---:B------:R-:W-:Y:S02]  /*6800*/  ISETP.GT.AND P1, PT, R20.reuse, 0x11, P0 ;  /* 0x000000111400780c */ /* 0x040fe40000724270 */
[----:B------:R-:W-:Y:S02]  /*6810*/  ISETP.GT.AND P2, PT, R20, 0x18, P0 ;  /* 0x000000181400780c */ /* 0x000fe40000744270 */
[C---:B------:R-:W-:Y:S02]  /*6820*/  ISETP.LT.OR P3, PT, R12.reuse, 0x11, P3 ;  /* 0x000000110c00780c */ /* 0x040fe40001f61670 */
[C---:B------:R-:W-:Y:S02]  /*6830*/  ISETP.LT.OR P1, PT, R12.reuse, 0x12, P1 ;  /* 0x000000120c00780c */ /* 0x040fe40000f21670 */
[----:B------:R-:W-:-:S02]  /*6840*/  ISETP.LT.OR P2, PT, R12, 0x19, P2 ;  /* 0x000000190c00780c */ /* 0x000fc40001741670 */
[----:B------:R-:W-:Y:S02]  /*6850*/  FSEL R160, R160, -INF , !P3 ;  /* 0xff800000a0a07808 */ /* 0x000fe40005800000 */
[----:B------:R-:W-:Y:S02]  /*6860*/  FSEL R161, R161, -INF , !P1 ;  /* 0xff800000a1a17808 */ /* 0x000fe40004800000 */
[----:B------:R-:W-:Y:S02]  /*6870*/  FSEL R164, R164, -INF , !P2 ;  /* 0xff800000a4a47808 */ /* 0x000fe40005000000 */
[C---:B------:R-:W-:Y:S02]  /*6880*/  ISETP.GT.AND P3, PT, R20.reuse, 0x19, P0 ;  /* 0x000000191400780c */ /* 0x040fe40000764270 */
[C---:B------:R-:W-:Y:S02]  /*6890*/  ISETP.GT.AND P1, PT, R20.reuse, 0x20, P0 ;  /* 0x000000201400780c */ /* 0x040fe40000724270 */
        /* <DEDUP_REMOVED lines=18> */
[----:B------:R-:W-:Y:S01]  /*69c0*/  ISETP.GT.AND P2, PT, R20, 0x39, P0 ;  /* 0x000000391400780c */ /* 0x000fe20000744270 */
[----:B-1----:R-:W-:Y:S01]  /*69d0*/  IMAD.IADD R20, R185, 0x1, R22 ;  /* 0x00000001b9147824 */ /* 0x002fe200078e0216 */
[----:B------:R-:W-:-:S02]  /*69e0*/  ISETP.LT.OR P3, PT, R12, 0x32, P3 ;  /* 0x000000320c00780c */ /* 0x000fc40001f61670 */
[C---:B------:R-:W-:Y:S02]  /*69f0*/  ISETP.LT.OR P1, PT, R12.reuse, 0x39, P1 ;  /* 0x000000390c00780c */ /* 0x040fe40000f21670 */
[----:B------:R-:W-:Y:S02]  /*6a00*/  ISETP.LT.OR P2, PT, R12, 0x3a, P2 ;  /* 0x0000003a0c00780c */ /* 0x000fe40001741670 */
[----:B------:R-:W-:Y:S02]  /*6a10*/  IADD3 R12, R23, R22, RZ ;  /* 0x00000016170c7210 */ /* 0x000fe40007ffe0ff */
[----:B------:R-:W-:Y:S02]  /*6a20*/  FSEL R177, R177, -INF , !P3 ;  /* 0xff800000b1b17808 */ /* 0x000fe40005800000 */
[----:B------:R-:W-:Y:S02]  /*6a30*/  FSEL R180, R180, -INF , !P1 ;  /* 0xff800000b4b47808 */ /* 0x000fe40004800000 */
[----:B------:R-:W-:Y:S01]  /*6a40*/  FSEL R181, R181, -INF , !P2 ;  /* 0xff800000b5b57808 */ /* 0x000fe20005000000 */
[----:B------:R-:W-:Y:S06]  /*6a50*/  @!P5 BRA `(.L_x_1727) ;  /* 0x000000000060d947 */ /* 0x000fec0003800000 */
[----:B------:R-:W-:Y:S01]  /*6a60*/  IMAD.U32 R11, RZ, RZ, UR11 ;  /* 0x0000000bff0b7e24 */ /* 0x000fe2000f8e00ff */
[----:B------:R-:W-:Y:S03]  /*6a70*/  BSSY B0, `(.L_x_1728) ;  /* 0x0000012000007945 */ /* 0x000fe60003800000 */
        /* <DEDUP_REMOVED lines=12> */
.L_x_1729:
[----:B------:R-:W-:-:S04]  /*6b40*/  MOV R184, UR30 ;  /* 0x0000001e00b87c02 */ /* 0x000fc80008000f00 */
[----:B------:R-:W-:-:S13]  /*6b50*/  ISETP.NE.AND P1, PT, R184, 0x1, PT ;  /* 0x00000001b800780c */ /* 0x000fda0003f25270 */
[----:B------:R-:W1:Y:S02]  /*6b60*/  @P1 LDC.64 R22, c[0x0][0x9e8] ;  /* 0x00027a00ff161b82 */ /* 0x000e640000000a00 */
[----:B-1----:R-:W-:-:S05]  /*6b70*/  @P1 IMAD.HI.U32 R22, R11, R22, RZ ;  /* 0x000000160b161227 */ /* 0x002fca00078e00ff */
[----:B------:R-:W-:-:S07]  /*6b80*/  @P1 SHF.R.U32.HI R11, RZ, R23, R22 ;  /* 0x00000017ff0b1219 */ /* 0x000fce0000011616 */
.L_x_1730:
[----:B------:R-:W-:Y:S05]  /*6b90*/  BSYNC B0 ;  /* 0x0000000000007941 */ /* 0x000fea0003800000 */
.L_x_1728:
[----:B------:R-:W-:-:S04]  /*6ba0*/  IMAD R11, R11, R184, -UR15 ;  /* 0x8000000f0b0b7e24 */ /* 0x000fc8000f8e02b8 */
[----:B------:R-:W-:-:S05]  /*6bb0*/  IMAD.IADD R11, R11, 0x1, -R0 ;  /* 0x000000010b0b7824 */ /* 0x000fca00078e0a00 */
[----:B------:R-:W-:Y:S02]  /*6bc0*/  VIADDMNMX R12, R11, R184, R12, PT ;  /* 0x000000b80b0c7246 */ /* 0x000fe4000380010c */
[----:B------:R-:W-:-:S07]  /*6bd0*/  VIMNMX R20, R20, R11, !PT ;  /* 0x0000000b14147248 */ /* 0x000fce0007fe0100 */
.L_x_1727:
[----:B------:R-:W-:Y:S01]  /*6be0*/  FMNMX.FTZ R22, R152, R15, !PT ;  /* 0x0000000f98167209 */ /* 0x000fe20007810000 */
[----:B------:R-:W-:Y:S01]  /*6bf0*/  UMOV UR10, UR26 ;  /* 0x0000001a000a7c82 */ /* 0x000fe20008000000 */
[----:B------:R-:W-:Y:S02]  /*6c00*/  ISETP.GT.AND P1, PT, R20, 0x1, P0 ;  /* 0x000000011400780c */ /* 0x000fe40000724270 */
[----:B------:R-:W-:Y:S02]  /*6c10*/  FMNMX.FTZ R11, R153, R22, !PT ;  /* 0x00000016990b7209 */ /* 0x000fe40007810000 */
[----:B------:R-:W-:Y:S02]  /*6c20*/  ISETP.LT.OR P1, PT, R12, 0x2, P1 ;  /* 0x000000020c00780c */ /* 0x000fe40000f21670 */
[----:B------:R-:W-:Y:S02]  /*6c30*/  FMNMX.FTZ R22, R156, R11, !PT ;  /* 0x0000000b9c167209 */ /* 0x000fe40007810000 */
[----:B------:R-:W-:-:S02]  /*6c40*/  FSEL R155, R155, -INF , !P1 ;  /* 0xff8000009b9b7808 */ /* 0x000fc40004800000 */
[----:B------:R-:W-:Y:S02]  /*6c50*/  FMNMX.FTZ R11, R157, R22, !PT ;  /* 0x000000169d0b7209 */ /* 0x000fe40007810000 */
[----:B------:R-:W-:Y:S02]  /*6c60*/  ISETP.GT.AND P1, PT, R20, RZ, P0 ;  /* 0x000000ff1400720c */ /* 0x000fe40000724270 */
[----:B------:R-:W-:Y:S02]  /*6c70*/  FMNMX.FTZ R22, R160, R11, !PT ;  /* 0x0000000ba0167209 */ /* 0x000fe40007810000 */
[----:B------:R-:W-:Y:S02]  /*6c80*/  ISETP.GT.AND P3, PT, R20, 0x9, P0 ;  /* 0x000000091400780c */ /* 0x000fe40000764270 */
[----:B------:R-:W-:Y:S02]  /*6c90*/  FMNMX.FTZ R11, R161, R22, !PT ;  /* 0x00000016a10b7209 */ /* 0x000fe40007810000 */
[----:B------:R-:W-:-:S02]  /*6ca0*/  ISETP.LT.OR P1, PT, R12, 0x1, P1 ;  /* 0x000000010c00780c */ /* 0x000fc40000f21670 */
[----:B------:R-:W-:Y:S02]  /*6cb0*/  FMNMX.FTZ R22, R164, R11, !PT ;  /* 0x0000000ba4167209 */ /* 0x000fe40007810000 */
[----:B------:R-:W-:Y:S02]  /*6cc0*/  ISETP.GT.AND P2, PT, R20, 0x8, P0 ;  /* 0x000000081400780c */ /* 0x000fe40000744270 */
[----:B------:R-:W-:Y:S02]  /*6cd0*/  FMNMX.FTZ R11, R165, R22, !PT ;  /* 0x00000016a50b7209 */ /* 0x000fe40007810000 */
[----:B------:R-:W-:Y:S02]  /*6ce0*/  ISETP.LT.OR P3, PT, R12, 0xa, P3 ;  /* 0x0000000a0c00780c */ /* 0x000fe40001f61670 */
[----:B------:R-:W-:Y:S02]  /*6cf0*/  FMNMX.FTZ R22, R168, R11, !PT ;  /* 0x0000000ba8167209 */ /* 0x000fe40007810000 */
[----:B------:R-:W-:-:S02]  /*6d00*/  ISETP.LT.OR P2, PT, R12, 0x9, P2 ;  /* 0x000000090c00780c */ /* 0x000fc40001741670 */
[----:B------:R-:W-:Y:S02]  /*6d10*/  FMNMX.FTZ R11, R169, R22, !PT ;  /* 0x00000016a90b7209 */ /* 0x000fe40007810000 */
[----:B------:R-:W-:Y:S02]  /*6d20*/  FSEL R159, R159, -INF , !P3 ;  /* 0xff8000009f9f7808 */ /* 0x000fe40005800000 */
[----:B------:R-:W-:Y:S02]  /*6d30*/  FMNMX.FTZ R22, R172, R11, !PT ;  /* 0x0000000bac167209 */ /* 0x000fe40007810000 */
[----:B------:R-:W-:Y:S02]  /*6d40*/  ISETP.GT.AND P3, PT, R20, 0x11, P0 ;  /* 0x000000111400780c */ /* 0x000fe40000764270 */
[----:B------:R-:W-:Y:S02]  /*6d50*/  FMNMX.FTZ R11, R173, R22, !PT ;  /* 0x00000016ad0b7209 */ /* 0x000fe40007810000 */
[----:B------:R-:W-:-:S02]  /*6d60*/  FSEL R158, R158, -INF , !P2 ;  /* 0xff8000009e9e7808 */ /* 0x000fc40005000000 */
        /* <DEDUP_REMOVED lines=8> */
[----:B------:R-:W-:Y:S01]  /*6df0*/  ISETP.GT.AND P3, PT, R20, 0x20, P0 ;  /* 0x000000201400780c */ /* 0x000fe20000764270 */
[----:B------:R-:W1:Y:S01]  /*6e00*/  SHFL.BFLY PT, R11, R22, 0x2, 0x1f ;  /* 0x0c401f00160b7f89 */ /* 0x000e6200000e0000 */
[----:B------:R-:W-:Y:S02]  /*6e10*/  FSEL R162, R162, -INF , !P2 ;  /* 0xff800000a2a27808 */ /* 0x000fe40005000000 */
[----:B------:R-:W-:Y:S02]  /*6e20*/  ISETP.LT.OR P3, PT, R12, 0x21, P3 ;  /* 0x000000210c00780c */ /* 0x000fe40001f61670 */
[----:B------:R-:W-:-:S02]  /*6e30*/  ISETP.GT.AND P2, PT, R20, 0x19, P0 ;  /* 0x000000191400780c */ /* 0x000fc40000744270 */
[----:B------:R-:W-:Y:S02]  /*6e40*/  FSEL R170, R170, -INF , !P3 ;  /* 0xff800000aaaa7808 */ /* 0x000fe40005800000 */
[----:B------:R-:W-:-:S04]  /*6e50*/  ISETP.LT.OR P2, PT, R12, 0x1a, P2 ;  /* 0x0000001a0c00780c */ /* 0x000fc80001741670 */
[----:B------:R-:W-:Y:S02]  /*6e60*/  FSEL R167, R167, -INF , !P2 ;  /* 0xff800000a7a77808 */ /* 0x000fe40005000000 */
[----:B------:R-:W-:-:S04]  /*6e70*/  ISETP.GT.AND P2, PT, R20, 0x28, P0 ;  /* 0x000000281400780c */ /* 0x000fc80000744270 */
[----:B------:R-:W-:-:S04]  /*6e80*/  ISETP.LT.OR P2, PT, R12, 0x29, P2 ;  /* 0x000000290c00780c */ /* 0x000fc80001741670 */
[----:B------:R-:W-:Y:S02]  /*6e90*/  FSEL R174, R174, -INF , !P2 ;  /* 0xff800000aeae7808 */ /* 0x000fe40005000000 */
[----:B-1----:R-:W-:Y:S02]  /*6ea0*/  FMNMX.FTZ R21, R22, R11, !PT ;  /* 0x0000000b16157209 */ /* 0x002fe40007810000 */
[----:B------:R-:W-:-:S03]  /*6eb0*/  ISETP.GT.AND P2, PT, R20, 0x30, P0 ;  /* 0x000000301400780c */ /* 0x000fc60000744270 */
[----:B------:R-:W1:Y:S01]  /*6ec0*/  SHFL.BFLY PT, R184, R21, 0x1, 0x1f ;  /* 0x0c201f0015b87f89 */ /* 0x000e6200000e0000 */
[----:B------:R-:W-:-:S04]  /*6ed0*/  ISETP.LT.OR P2, PT, R12, 0x31, P2 ;  /* 0x000000310c00780c */ /* 0x000fc80001741670 */
[----:B------:R-:W-:Y:S02]  /*6ee0*/  FSEL R178, R178, -INF , !P2 ;  /* 0xff800000b2b27808 */ /* 0x000fe40005000000 */
[----:B------:R-:W-:-:S04]  /*6ef0*/  ISETP.GT.AND P2, PT, R20, 0x38, P0 ;  /* 0x000000381400780c */ /* 0x000fc80000744270 */
[----:B------:R-:W-:-:S04]  /*6f00*/  ISETP.LT.OR P2, PT, R12, 0x39, P2 ;  /* 0x000000390c00780c */ /* 0x000fc80001741670 */
[----:B------:R-:W-:Y:S02]  /*6f10*/  FSEL R182, R182, -INF , !P2 ;  /* 0xff800000b6b67808 */ /* 0x000fe40005000000 */
[----:B-1----:R-:W-:Y:S02]  /*6f20*/  FMNMX.FTZ R11, R21, R184, !PT ;  /* 0x000000b8150b7209 */ /* 0x002fe40007810000 */
[----:B------:R-:W-:Y:S02]  /*6f30*/  FSEL R21, R154, -INF , !P1 ;  /* 0xff8000009a157808 */ /* 0x000fe40004800000 */
[----:B------:R-:W-:Y:S01]  /*6f40*/  ISETP.GT.AND P1, PT, R20, 0x18, P0 ;  /* 0x000000181400780c */ /* 0x000fe20000724270 */
[----:B------:R-:W-:Y:S01]  /*6f50*/  FMUL.FTZ R154, R11, UR10 ;  /* 0x0000000a0b9a7c20 */ /* 0x000fe20008410000 */
[----:B------:R-:W-:Y:S02]  /*6f60*/  FMNMX.FTZ R22, R21, R14, !PT ;  /* 0x0000000e15167209 */ /* 0x000fe40007810000 */
[----:B------:R-:W-:-:S02]  /*6f70*/  ISETP.LT.OR P1, PT, R12, 0x19, P1 ;  /* 0x000000190c00780c */ /* 0x000fc40000f21670 */
[----:B------:R-:W-:Y:S02]  /*6f80*/  FMNMX.FTZ R23, R155, R22, !PT ;  /* 0x000000169b177209 */ /* 0x000fe40007810000 */
[----:B------:R-:W-:Y:S02]  /*6f90*/  FSETP.NEU.FTZ.AND P3, PT, R11, -INF , PT ;  /* 0xff8000000b00780b */ /* 0x000fe40003f7d000 */
[----:B------:R-:W-:Y:S02]  /*6fa0*/  FMNMX.FTZ R22, R158, R23, !PT ;  /* 0x000000179e167209 */ /* 0x000fe40007810000 */
[----:B------:R-:W-:Y:S02]  /*6fb0*/  FSEL R166, R166, -INF , !P1 ;  /* 0xff800000a6a67808 */ /* 0x000fe40004800000 */
[----:B------:R-:W-:Y:S02]  /*6fc0*/  FMNMX.FTZ R23, R159, R22, !PT ;  /* 0x000000169f177209 */ /* 0x000fe40007810000 */
[----:B------:R-:W-:-:S02]  /*6fd0*/  ISETP.GT.AND P1, PT, R20, 0x21, P0 ;  /* 0x000000211400780c */ /* 0x000fc40000724270 */
[----:B------:R-:W-:Y:S02]  /*6fe0*/  FMNMX.FTZ R22, R162, R23, !PT ;  /* 0x00000017a2167209 */ /* 0x000fe40007810000 */
[----:B------:R-:W-:Y:S02]  /*6ff0*/  ISETP.LT.OR P1, PT, R12, 0x22, P1 ;  /* 0x000000220c00780c */ /* 0x000fe40000f21670 */
[----:B------:R-:W-:Y:S02]  /*7000*/  FMNMX.FTZ R23, R163, R22, !PT ;  /* 0x00000016a3177209 */ /* 0x000fe40007810000 */
[----:B------:R-:W-:Y:S02]  /*7010*/  FSEL R22, R154, RZ, P3 ;  /* 0x000000ff9a167208 */ /* 0x000fe40001800000 */
[----:B------:R-:W-:Y:S02]  /*7020*/  FMNMX.FTZ R154, R166, R23, !PT ;  /* 0x00000017a69a7209 */ /* 0x000fe40007810000 */
[----:B------:R-:W-:Y:S01]  /*7030*/  FSEL R171, R171, -INF , !P1 ;  /* 0xff800000abab7808 */ /* 0x000fe20004800000 */
[--C-:B------:R-:W-:Y:S01]  /*7040*/  FFMA.FTZ R184, R160, UR10, -R22.reuse ;  /* 0x0000000aa0b87c23 */ /* 0x100fe20008010816 */
[----:B------:R-:W-:Y:S01]  /*7050*/  FMNMX.FTZ R23, R167, R154, !PT ;  /* 0x0000009aa7177209 */ /* 0x000fe20007810000 */
[--C-:B------:R-:W-:Y:S01]  /*7060*/  FFMA.FTZ R160, R168, UR10, -R22.reuse ;  /* 0x0000000aa8a07c23 */ /* 0x100fe20008010816 */
[----:B------:R-:W-:Y:S01]  /*7070*/  ISETP.GT.AND P1, PT, R20, 0x29, P0 ;  /* 0x000000291400780c */ /* 0x000fe20000724270 */
[--C-:B------:R-:W-:Y:S01]  /*7080*/  FFMA.FTZ R152, R152, UR10, -R22.reuse ;  /* 0x0000000a98987c23 */ /* 0x100fe20008010816 */
[----:B------:R-:W-:Y:S01]  /*7090*/  FMNMX.FTZ R154, R170, R23, !PT ;  /* 0x00000017aa9a7209 */ /* 0x000fe20007810000 */
[--C-:B------:R-:W-:Y:S01]  /*70a0*/  FFMA.FTZ R23, R153, UR10, -R22.reuse ;  /* 0x0000000a99177c23 */ /* 0x100fe20008010816 */
[----:B------:R-:W-:Y:S01]  /*70b0*/  ISETP.LT.OR P1, PT, R12, 0x2a, P1 ;  /* 0x0000002a0c00780c */ /* 0x000fe20000f21670 */
[--C-:B------:R-:W-:Y:S01]  /*70c0*/  FFMA.FTZ R156, R156, UR10, -R22.reuse ;  /* 0x0000000a9c9c7c23 */ /* 0x100fe20008010816 */
[----:B------:R-:W-:Y:S01]  /*70d0*/  FMNMX.FTZ R153, R171, R154, !PT ;  /* 0x0000009aab997209 */ /* 0x000fe20007810000 */
[----:B------:R-:W-:Y:S01]  /*70e0*/  MUFU.EX2 R152, R152 ;  /* 0x0000009800987308 */ /* 0x000fe20000000800 */
[----:B------:R-:W-:Y:S01]  /*70f0*/  FSEL R175, R175, -INF , !P1 ;  /* 0xff800000afaf7808 */ /* 0x000fe20004800000 */
[----:B------:R-:W-:Y:S01]  /*7100*/  FFMA.FTZ R181, R181, UR10, -R22 ;  /* 0x0000000ab5b57c23 */ /* 0x000fe20008010816 */
[----:B------:R-:W-:-:S02]  /*7110*/  ISETP.GT.AND P1, PT, R20, 0x31, P0 ;  /* 0x000000311400780c */ /* 0x000fc40000724270 */
[----:B------:R-:W-:Y:S02]  /*7120*/  FMNMX.FTZ R154, R174, R153, !PT ;  /* 0x00000099ae9a7209 */ /* 0x000fe40007810000 */
[----:B------:R-:W-:Y:S01]  /*7130*/  ISETP.LT.OR P1, PT, R12, 0x32, P1 ;  /* 0x000000320c00780c */ /* 0x000fe20000f21670 */
[----:B------:R-:W-:Y:S01]  /*7140*/  MUFU.EX2 R23, R23 ;  /* 0x0000001700177308 */ /* 0x000fe20000000800 */
[----:B------:R-:W-:Y:S02]  /*7150*/  FMNMX.FTZ R153, R175, R154, !PT ;  /* 0x0000009aaf997209 */ /* 0x000fe40007810000 */
[----:B------:R-:W-:Y:S02]  /*7160*/  ISETP.GT.AND P0, PT, R20, 0x39, P0 ;  /* 0x000000391400780c */ /* 0x000fe40000704270 */
[----:B------:R-:W-:Y:S02]  /*7170*/  FSEL R179, R179, -INF , !P1 ;  /* 0xff800000b3b37808 */ /* 0x000fe40004800000 */
[----:B------:R-:W-:Y:S01]  /*7180*/  FMNMX.FTZ R20, R178, R153, !PT ;  /* 0x00000099b2147209 */ /* 0x000fe20007810000 */
[--C-:B------:R-:W-:Y:S01]  /*7190*/  FFMA.FTZ R153, R157, UR10, -R22.reuse ;  /* 0x0000000a9d997c23 */ /* 0x100fe20008010816 */
[----:B------:R-:W-:Y:S01]  /*71a0*/  ISETP.LT.OR P0, PT, R12, 0x3a, P0 ;  /* 0x0000003a0c00780c */ /* 0x000fe20000701670 */
[----:B------:R-:W-:Y:S01]  /*71b0*/  MUFU.EX2 R154, R156 ;  /* 0x0000009c009a7308 */ /* 0x000fe20000000800 */
[----:B------:R-:W-:Y:S01]  /*71c0*/  FMNMX.FTZ R157, R179, R20, !PT ;  /* 0x00000014b39d7209 */ /* 0x000fe20007810000 */
[--C-:B------:R-:W-:Y:S01]  /*71d0*/  FFMA.FTZ R20, R164, UR10, -R22.reuse ;  /* 0x0000000aa4147c23 */ /* 0x100fe20008010816 */
[----:B------:R-:W-:Y:S01]  /*71e0*/  FSEL R183, R183, -INF , !P0 ;  /* 0xff800000b7b77808 */ /* 0x000fe20004000000 */
[--C-:B------:R-:W-:Y:S01]  /*71f0*/  FFMA.FTZ R164, R172, UR10, -R22.reuse ;  /* 0x0000000aaca47c23 */ /* 0x100fe20008010816 */
[----:B------:R-:W-:Y:S01]  /*7200*/  FMNMX.FTZ R12, R182, R157, !PT ;  /* 0x0000009db60c7209 */ /* 0x000fe20007810000 */
[--C-:B------:R-:W-:Y:S01]  /*7210*/  FFMA.FTZ R157, R161, UR10, -R22.reuse ;  /* 0x0000000aa19d7c23 */ /* 0x100fe20008010816 */
[----:B------:R-:W-:Y:S01]  /*7220*/  FSEL R168, R11, RZ, P3 ;  /* 0x000000ff0ba87208 */ /* 0x000fe20001800000 */
[----:B------:R-:W-:Y:S01]  /*7230*/  MUFU.EX2 R153, R153 ;  /* 0x0000009900997308 */ /* 0x000fe20000000800 */
[----:B------:R-:W-:Y:S01]  /*7240*/  FMNMX.FTZ R12, R183, R12, !PT ;  /* 0x0000000cb70c7209 */ /* 0x000fe20007810000 */
[--C-:B------:R-:W-:Y:S01]  /*7250*/  FFMA.FTZ R161, R165, UR10, -R22.reuse ;  /* 0x0000000aa5a17c23 */ /* 0x100fe20008010816 */
[--C-:B------:R-:W-:Y:S01]  /*7260*/  FFMA.FTZ R165, R169, UR10, -R22.reuse ;  /* 0x0000000aa9a57c23 */ /* 0x100fe20008010816 */
[----:B------:R-:W-:Y:S01]  /*7270*/  FADD.FTZ R168, -R168, R15 ;  /* 0x0000000fa8a87221 */ /* 0x000fe20000010100 */
[--C-:B------:R-:W-:Y:S01]  /*7280*/  FFMA.FTZ R169, R173, UR10, -R22.reuse ;  /* 0x0000000aada97c23 */ /* 0x100fe20008010816 */
[----:B------:R-:W1:Y:S01]  /*7290*/  SHFL.BFLY PT, R185, R12, 0x2, 0x1f ;  /* 0x0c401f000cb97f89 */ /* 0x000e6200000e0000 */
[--C-:B------:R-:W-:Y:S01]  /*72a0*/  FFMA.FTZ R173, R177, UR10, -R22.reuse ;  /* 0x0000000ab1ad7c23 */ /* 0x100fe20008010816 */
[----:B------:R-:W-:Y:S01]  /*72b0*/  FMUL.FTZ R15, R168, UR10 ;  /* 0x0000000aa80f7c20 */ /* 0x000fe20008410000 */
[----:B------:R-:W-:Y:S01]  /*72c0*/  MUFU.EX2 R156, R184 ;  /* 0x000000b8009c7308 */ /* 0x000fe20000000800 */
[--C-:B------:R-:W-:Y:S01]  /*72d0*/  FFMA.FTZ R168, R176, UR10, -R22.reuse ;  /* 0x0000000ab0a87c23 */ /* 0x100fe20008010816 */
[----:B------:R-:W-:Y:S01]  /*72e0*/  FFMA.FTZ R172, R180, UR10, -R22 ;  /* 0x0000000ab4ac7c23 */ /* 0x000fe20008010816 */
[----:B------:R-:W-:-:S05]  /*72f0*/  ISETP.NE.AND P0, PT, R10, RZ, PT ;  /* 0x000000ff0a00720c */ /* 0x000fca0003f05270 */
[----:B------:R-:W2:Y:S08]  /*7300*/  MUFU.EX2 R15, R15 ;  /* 0x0000000f000f7308 */ /* 0x000eb00000000800 */
[----:B------:R-:W3:Y:S01]  /*7310*/  MUFU.EX2 R157, R157 ;  /* 0x0000009d009d7308 */ /* 0x000ee20000000800 */
[----:B-1----:R-:W-:-:S07]  /*7320*/  FMNMX.FTZ R185, R12, R185, !PT ;  /* 0x000000b90cb97209 */ /* 0x002fce0007810000 */
[----:B------:R-:W1:Y:S01]  /*7330*/  MUFU.EX2 R20, R20 ;  /* 0x0000001400147308 */ /* 0x000e620000000800 */
[----:B--2---:R-:W-:Y:S01]  /*7340*/  FFMA.FTZ R22, R15, R3, R152 ;  /* 0x000000030f167223 */ /* 0x004fe20000010098 */
[----:B------:R-:W2:Y:S01]  /*7350*/  SHFL.BFLY PT, R12, R185, 0x1, 0x1f ;  /* 0x0c201f00b90c7f89 */ /* 0x000ea200000e0000 */
[C---:B------:R-:W-:Y:S01]  /*7360*/  F2FP.BF16.F32.PACK_AB R152, R23.reuse, R152 ;  /* 0x000000981798723e */ /* 0x040fe200000010ff */
[-C--:B------:R-:W-:Y:S01]  /*7370*/  FMUL.FTZ R24, R24, R15.reuse ;  /* 0x0000000f18187220 */ /* 0x080fe20000410000 */
[----:B------:R-:W-:Y:S01]  /*7380*/  FADD.FTZ R177, R23, R22 ;  /* 0x0000001617b17221 */ /* 0x000fe20000010000 */
[-C--:B------:R-:W-:Y:S01]  /*7390*/  FMUL.FTZ R25, R25, R15.reuse ;  /* 0x0000000f19197220 */ /* 0x080fe20000410000 */
[-C--:B------:R-:W-:Y:S01]  /*73a0*/  FMUL.FTZ R28, R28, R15.reuse ;  /* 0x0000000f1c1c7220 */ /* 0x080fe20000410000 */
[----:B------:R-:W4:Y:S01]  /*73b0*/  MUFU.EX2 R161, R161 ;  /* 0x000000a100a17308 */ /* 0x000f220000000800 */
[----:B------:R-:W-:Y:S01]  /*73c0*/  FADD.FTZ R22, R154, R177 ;  /* 0x000000b19a167221 */ /* 0x000fe20000010000 */
[----:B------:R-:W-:Y:S01]  /*73d0*/  F2FP.BF16.F32.PACK_AB R154, R153, R154 ;  /* 0x0000009a999a723e */ /* 0x000fe200000010ff */
[-C--:B------:R-:W-:Y:S01]  /*73e0*/  FMUL.FTZ R29, R29, R15.reuse ;  /* 0x0000000f1d1d7220 */ /* 0x080fe20000410000 */
[----:B------:R-:W-:Y:S01]  /*73f0*/  FMUL.FTZ R32, R32, R15 ;  /* 0x0000000f20207220 */ /* 0x000fe20000410000 */
[----:B------:R-:W-:Y:S01]  /*7400*/  FADD.FTZ R177, R153, R22 ;  /* 0x0000001699b17221 */ /* 0x000fe20000010000 */
[----:B------:R-:W-:-:S02]  /*7410*/  IMAD.U32 R22, RZ, RZ, UR6 ;  /* 0x00000006ff167e24 */ /* 0x000fc4000f8e00ff */
[-C--:B------:R-:W-:Y:S01]  /*7420*/  FMUL.FTZ R33, R33, R15.reuse ;  /* 0x0000000f21217220 */ /* 0x080fe20000410000 */
[----:B------:R-:W5:Y:S01]  /*7430*/  MUFU.EX2 R160, R160 ;  /* 0x000000a000a07308 */ /* 0x000f620000000800 */
[----:B------:R-:W-:Y:S01]  /*7440*/  FADD.FTZ R180, R156, R177 ;  /* 0x000000b19cb47221 */ /* 0x000fe20000010000 */
[----:B------:R-:W-:Y:S01]  /*7450*/  @!P0 IMAD R22, R22, 0x40, R9 ;  /* 0x0000004016168824 */ /* 0x000fe200078e0209 */
[----:B---3--:R-:W-:Y:S01]  /*7460*/  F2FP.BF16.F32.PACK_AB R156, R157, R156 ;  /* 0x0000009c9d9c723e */ /* 0x008fe200000010ff */
[-C--:B------:R-:W-:Y:S01]  /*7470*/  FMUL.FTZ R36, R36, R15.reuse ;  /* 0x0000000f24247220 */ /* 0x080fe20000410000 */
[-C--:B------:R-:W-:Y:S01]  /*7480*/  FMUL.FTZ R37, R37, R15.reuse ;  /* 0x0000000f25257220 */ /* 0x080fe20000410000 */
[-C--:B------:R-:W-:Y:S01]  /*7490*/  FMUL.FTZ R40, R40, R15.reuse ;  /* 0x0000000f28287220 */ /* 0x080fe20000410000 */
[-C--:B------:R-:W-:Y:S01]  /*74a0*/  FMUL.FTZ R41, R41, R15.reuse ;  /* 0x0000000f29297220 */ /* 0x080fe20000410000 */
[----:B------:R-:W3:Y:S01]  /*74b0*/  MUFU.EX2 R165, R165 ;  /* 0x000000a500a57308 */ /* 0x000ee20000000800 */
[-C--:B------:R-:W-:Y:S01]  /*74c0*/  FMUL.FTZ R44, R44, R15.reuse ;  /* 0x0000000f2c2c7220 */ /* 0x080fe20000410000 */
[----:B--2---:R-:W-:Y:S01]  /*74d0*/  FMNMX.FTZ R12, R185, R12, !PT ;  /* 0x0000000cb90c7209 */ /* 0x004fe20007810000 */
[----:B------:R-:W-:Y:S01]  /*74e0*/  FADD.FTZ R185, R157, R180 ;  /* 0x000000b49db97221 */ /* 0x000fe20000010000 */
[-C--:B------:R-:W-:Y:S01]  /*74f0*/  FMUL.FTZ R45, R45, R15.reuse ;  /* 0x0000000f2d2d7220 */ /* 0x080fe20000410000 */
[-C--:B------:R-:W-:Y:S01]  /*7500*/  FMUL.FTZ R48, R48, R15.reuse ;  /* 0x0000000f30307220 */ /* 0x080fe20000410000 */
[C---:B------:R-:W-:Y:S01]  /*7510*/  FSETP.NEU.FTZ.AND P1, PT, R12.reuse, -INF , PT ;  /* 0xff8000000c00780b */ /* 0x040fe20003f3d000 */
[----:B------:R-:W-:Y:S01]  /*7520*/  FMUL.FTZ R3, R12, UR10 ;  /* 0x0000000a0c037c20 */ /* 0x000fe20008410000 */
[----:B------:R-:W2:Y:S01]  /*7530*/  MUFU.EX2 R164, R164 ;  /* 0x000000a400a47308 */ /* 0x000ea20000000800 */
[-C--:B------:R-:W-:Y:S01]  /*7540*/  FMUL.FTZ R49, R49, R15.reuse ;  /* 0x0000000f31317220 */ /* 0x080fe20000410000 */
[-C--:B------:R-:W-:Y:S01]  /*7550*/  FMUL.FTZ R52, R52, R15.reuse ;  /* 0x0000000f34347220 */ /* 0x080fe20000410000 */
[-C--:B------:R-:W-:Y:S01]  /*7560*/  FMUL.FTZ R53, R53, R15.reuse ;  /* 0x0000000f35357220 */ /* 0x080fe20000410000 */
[----:B------:R-:W-:Y:S01]  /*7570*/  FSEL R176, R3, RZ, P1 ;  /* 0x000000ff03b07208 */ /* 0x000fe20000800000 */
[-C--:B------:R-:W-:Y:S01]  /*7580*/  FMUL.FTZ R56, R56, R15.reuse ;  /* 0x0000000f38387220 */ /* 0x080fe20000410000 */
[----:B------:R-:W-:Y:S01]  /*7590*/  FSEL R3, R12, RZ, P1 ;  /* 0x000000ff0c037208 */ /* 0x000fe20000800000 */
[-C--:B------:R-:W-:Y:S01]  /*75a0*/  FMUL.FTZ R57, R57, R15.reuse ;  /* 0x0000000f39397220 */ /* 0x080fe20000410000 */
[----:B------:R-:W0:Y:S01]  /*75b0*/  MUFU.EX2 R169, R169 ;  /* 0x000000a900a97308 */ /* 0x000e220000000800 */
[--C-:B------:R-:W-:Y:S01]  /*75c0*/  FFMA.FTZ R177, R155, UR10, -R176.reuse ;  /* 0x0000000a9bb17c23 */ /* 0x100fe200080108b0 */
[----:B------:R-:W-:Y:S01]  /*75d0*/  @!P0 LEA R155, R22, UR40, 0x2 ;  /* 0x00000028169b8c11 */ /* 0x000fe2000f8e10ff */
[----:B-1----:R-:W-:Y:S01]  /*75e0*/  FADD.FTZ R22, R20, R185 ;  /* 0x000000b914167221 */ /* 0x002fe20000010000 */
[--C-:B------:R-:W-:Y:S01]  /*75f0*/  FFMA.FTZ R180, R159, UR10, -R176.reuse ;  /* 0x0000000a9fb47c23 */ /* 0x100fe200080108b0 */
[----:B------:R-:W-:Y:S01]  /*7600*/  FFMA.FTZ R184, R162, UR10, -R176 ;  /* 0x0000000aa2b87c23 */ /* 0x000fe200080108b0 */
[----:B------:R-:W-:Y:S01]  /*7610*/  FADD.FTZ R3, -R3, R14 ;  /* 0x0000000e03037221 */ /* 0x000fe20000010100 */
[----:B----4-:R-:W-:Y:S01]  /*7620*/  FADD.FTZ R159, R161, R22 ;  /* 0x00000016a19f7221 */ /* 0x010fe20000010000 */
[----:B------:R-:W-:Y:S01]  /*7630*/  MUFU.EX2 R168, R168 ;  /* 0x000000a800a87308 */ /* 0x000fe20000000800 */
[--C-:B------:R-:W-:Y:S01]  /*7640*/  FFMA.FTZ R21, R21, UR10, -R176.reuse ;  /* 0x0000000a15157c23 */ /* 0x100fe200080108b0 */
[----:B------:R-:W-:Y:S01]  /*7650*/  FMUL.FTZ R3, R3, UR10 ;  /* 0x0000000a03037c20 */ /* 0x000fe20008410000 */
[----:B-----5:R-:W-:Y:S01]  /*7660*/  FADD.FTZ R162, R160, R159 ;  /* 0x0000009fa0a27221 */ /* 0x020fe20000010000 */
        /* <DEDUP_REMOVED lines=10> */
[----:B---3--:R-:W-:Y:S01]  /*7710*/  F2FP.BF16.F32.PACK_AB R160, R165, R160 ;  /* 0x000000a0a5a0723e */ /* 0x008fe200000010ff */
[--C-:B------:R-:W-:Y:S01]  /*7720*/  FFMA.FTZ R179, R179, UR10, -R176.reuse ;  /* 0x0000000ab3b37c23 */ /* 0x100fe200080108b0 */
[----:B------:R1:W-:Y:S01]  /*7730*/  MUFU.EX2 R14, R177 ;  /* 0x000000b1000e7308 */ /* 0x0003e20000000800 */
[--C-:B------:R-:W-:Y:S01]  /*7740*/  FFMA.FTZ R182, R182, UR10, -R176.reuse ;  /* 0x0000000ab6b67c23 */ /* 0x100fe200080108b0 */
[----:B------:R-:W-:Y:S01]  /*7750*/  FFMA.FTZ R176, R183, UR10, -R176 ;  /* 0x0000000ab7b07c23 */ /* 0x000fe200080108b0 */
[----:B------:R-:W-:Y:S01]  /*7760*/  @!P0 STS [R155+0x28800], R15 ;  /* 0x0288000f9b008388 */ /* 0x000fe20000000800 */
[-C--:B------:R-:W-:Y:S01]  /*7770*/  FMUL.FTZ R60, R60, R15.reuse ;  /* 0x0000000f3c3c7220 */ /* 0x080fe20000410000 */
[-C--:B------:R-:W-:Y:S01]  /*7780*/  FMUL.FTZ R61, R61, R15.reuse ;  /* 0x0000000f3d3d7220 */ /* 0x080fe20000410000 */
[-C--:B------:R-:W-:Y:S01]  /*7790*/  FMUL.FTZ R64, R64, R15.reuse ;  /* 0x0000000f40407220 */ /* 0x080fe20000410000 */
[-C--:B------:R-:W-:Y:S01]  /*77a0*/  FMUL.FTZ R65, R65, R15.reuse ;  /* 0x0000000f41417220 */ /* 0x080fe20000410000 */
[----:B------:R-:W-:Y:S01]  /*77b0*/  MUFU.EX2 R172, R172 ;  /* 0x000000ac00ac7308 */ /* 0x000fe20000000800 */
[----:B-1----:R-:W-:Y:S01]  /*77c0*/  FADD.FTZ R177, R165, R162 ;  /* 0x000000a2a5b17221 */ /* 0x002fe20000010000 */
[-C--:B------:R-:W-:Y:S01]  /*77d0*/  FMUL.FTZ R68, R68, R15.reuse ;  /* 0x0000000f44447220 */ /* 0x080fe20000410000 */
[-C--:B------:R-:W-:Y:S01]  /*77e0*/  FMUL.FTZ R69, R69, R15.reuse ;  /* 0x0000000f45457220 */ /* 0x080fe20000410000 */
[-C--:B------:R-:W-:Y:S01]  /*77f0*/  FMUL.FTZ R72, R72, R15.reuse ;  /* 0x0000000f48487220 */ /* 0x080fe20000410000 */
[----:B--2---:R-:W-:Y:S01]  /*7800*/  FADD.FTZ R162, R164, R177 ;  /* 0x000000b1a4a27221 */ /* 0x004fe20000010000 */
        /* <DEDUP_REMOVED lines=10> */
[----:B------:R0:W2:Y:S01]  /*78b0*/  MUFU.EX2 R22, R3 ;  /* 0x0000000300167308 */ /* 0x0000a20000000800 */
[-C--:B------:R-:W-:Y:S01]  /*78c0*/  FMUL.FTZ R92, R92, R15.reuse ;  /* 0x0000000f5c5c7220 */ /* 0x080fe20000410000 */
[-C--:B------:R-:W-:Y:S01]  /*78d0*/  FMUL.FTZ R93, R93, R15.reuse ;  /* 0x0000000f5d5d7220 */ /* 0x080fe20000410000 */
[-C--:B------:R-:W-:Y:S01]  /*78e0*/  FMUL.FTZ R96, R96, R15.reuse ;  /* 0x0000000f60607220 */ /* 0x080fe20000410000 */
[-C--:B------:R-:W-:Y:S01]  /*78f0*/  FMUL.FTZ R97, R97, R15.reuse ;  /* 0x0000000f61617220 */ /* 0x080fe20000410000 */
[-C--:B------:R-:W-:Y:S01]  /*7900*/  FMUL.FTZ R100, R100, R15.reuse ;  /* 0x0000000f64647220 */ /* 0x080fe20000410000 */
[-C--:B------:R-:W-:Y:S01]  /*7910*/  FMUL.FTZ R101, R101, R15.reuse ;  /* 0x0000000f65657220 */ /* 0x080fe20000410000 */
[----:B------:R-:W-:Y:S01]  /*7920*/  FMUL.FTZ R104, R104, R15 ;  /* 0x0000000f68687220 */ /* 0x000fe20000410000 */
[----:B------:R-:W3:Y:S01]  /*7930*/  MUFU.EX2 R181, R181 ;  /* 0x000000b500b57308 */ /* 0x000ee20000000800 */
[----:B0-----:R-:W-:Y:S01]  /*7940*/  FADD.FTZ R3, R169, R162 ;  /* 0x000000a2a9037221 */ /* 0x001fe20000010000 */
[----:B-1----:R-:W-:Y:S01]  /*7950*/  F2FP.BF16.F32.PACK_AB R153, R14, R21 ;  /* 0x000000150e99723e */ /* 0x002fe200000010ff */
[-C--:B------:R-:W-:Y:S01]  /*7960*/  FMUL.FTZ R105, R105, R15.reuse ;  /* 0x0000000f69697220 */ /* 0x080fe20000410000 */
[-C--:B------:R-:W-:Y:S01]  /*7970*/  FMUL.FTZ R108, R108, R15.reuse ;  /* 0x0000000f6c6c7220 */ /* 0x080fe20000410000 */
[----:B------:R-:W-:Y:S01]  /*7980*/  FADD.FTZ R162, R168, R3 ;  /* 0x00000003a8a27221 */ /* 0x000fe20000010000 */
[-C--:B------:R-:W-:Y:S01]  /*7990*/  FMUL.FTZ R109, R109, R15.reuse ;  /* 0x0000000f6d6d7220 */ /* 0x080fe20000410000 */
[-C--:B------:R-:W-:Y:S01]  /*79a0*/  FMUL.FTZ R112, R112, R15.reuse ;  /* 0x0000000f70707220 */ /* 0x080fe20000410000 */
[----:B------:R0:W1:Y:S01]  /*79b0*/  MUFU.EX2 R159, R158 ;  /* 0x0000009e009f7308 */ /* 0x0000620000000800 */
[----:B------:R-:W-:Y:S01]  /*79c0*/  FADD.FTZ R3, R173, R162 ;  /* 0x000000a2ad037221 */ /* 0x000fe20000010000 */
[----:B--2---:R-:W-:Y:S01]  /*79d0*/  FFMA.FTZ R23, R22, R4, R21 ;  /* 0x0000000416177223 */ /* 0x004fe20000010015 */
[----:B------:R-:W-:Y:S01]  /*79e0*/  F2FP.BF16.F32.PACK_AB R162, R169, R164 ;  /* 0x000000a4a9a2723e */ /* 0x000fe200000010ff */
[----:B------:R2:W-:Y:S01]  /*79f0*/  @!P0 STS [R155+0x28820], R22 ;  /* 0x028820169b008388 */ /* 0x0005e20000000800 */
[----:B------:R-:W-:Y:S01]  /*7a00*/  F2FP.BF16.F32.PACK_AB R164, R173, R168 ;  /* 0x000000a8ada4723e */ /* 0x000fe200000010ff */
[----:B------:R-:W-:Y:S01]  /*7a10*/  FADD.FTZ R4, R14, R23 ;  /* 0x000000170e047221 */ /* 0x000fe20000010000 */
[-C--:B------:R-:W-:Y:S01]  /*7a20*/  FMUL.FTZ R113, R113, R15.reuse ;  /* 0x0000000f71717220 */ /* 0x080fe20000410000 */
[----:B------:R-:W2:Y:S01]  /*7a30*/  MUFU.EX2 R180, R180 ;  /* 0x000000b400b47308 */ /* 0x000ea20000000800 */
[----:B0-----:R-:W-:Y:S01]  /*7a40*/  F2FP.BF16.F32.PACK_AB R158, R161, R20 ;  /* 0x00000014a19e723e */ /* 0x001fe200000010ff */
[----:B------:R-:W-:Y:S01]  /*7a50*/  FADD.FTZ R20, R172, R3 ;  /* 0x00000003ac147221 */ /* 0x000fe20000010000 */
[----:B---3--:R-:W-:Y:S01]  /*7a60*/  F2FP.BF16.F32.PACK_AB R166, R181, R172 ;  /* 0x000000acb5a6723e */ /* 0x008fe200000010ff */
[-C--:B------:R-:W-:Y:S01]  /*7a70*/  FMUL.FTZ R116, R116, R15.reuse ;  /* 0x0000000f74747220 */ /* 0x080fe20000410000 */
[-C--:B------:R-:W-:Y:S01]  /*7a80*/  FMUL.FTZ R117, R117, R15.reuse ;  /* 0x0000000f75757220 */ /* 0x080fe20000410000 */
[----:B------:R-:W-:Y:S01]  /*7a90*/  FADD.FTZ R3, R181, R20 ;  /* 0x00000014b5037221 */ /* 0x000fe20000010000 */
[-C--:B------:R-:W-:Y:S01]  /*7aa0*/  FMUL.FTZ R120, R120, R15.reuse ;  /* 0x0000000f78787220 */ /* 0x080fe20000410000 */
[----:B------:R-:W-:Y:S01]  /*7ab0*/  MUFU.EX2 R157, R184 ;  /* 0x000000b8009d7308 */ /* 0x000fe20000000800 */
[----:B-1----:R-:W-:Y:S01]  /*7ac0*/  FADD.FTZ R23, R159, R4 ;  /* 0x000000049f177221 */ /* 0x002fe20000010000 */
[-C--:B------:R-:W-:Y:S01]  /*7ad0*/  FMUL.FTZ R121, R121, R15.reuse ;  /* 0x0000000f79797220 */ /* 0x080fe20000410000 */
[-C--:B------:R-:W-:Y:S01]  /*7ae0*/  FMUL.FTZ R124, R124, R15.reuse ;  /* 0x0000000f7c7c7220 */ /* 0x080fe20000410000 */
[-C--:B------:R-:W-:Y:S01]  /*7af0*/  FMUL.FTZ R125, R125, R15.reuse ;  /* 0x0000000f7d7d7220 */ /* 0x080fe20000410000 */
[-C--:B------:R-:W-:Y:S01]  /*7b00*/  FMUL.FTZ R128, R128, R15.reuse ;  /* 0x0000000f80807220 */ /* 0x080fe20000410000 */
[-C--:B------:R-:W-:Y:S01]  /*7b10*/  FMUL.FTZ R129, R129, R15.reuse ;  /* 0x0000000f81817220 */ /* 0x080fe20000410000 */
[----:B------:R-:W-:Y:S01]  /*7b20*/  FMUL.FTZ R132, R132, R15 ;  /* 0x0000000f84847220 */ /* 0x000fe20000410000 */
[----:B------:R-:W-:Y:S01]  /*7b30*/  MUFU.EX2 R20, R163 ;  /* 0x000000a300147308 */ /* 0x000fe20000000800 */
[----:B--2---:R-:W-:Y:S01]  /*7b40*/  F2FP.BF16.F32.PACK_AB R155, R180, R159 ;  /* 0x0000009fb49b723e */ /* 0x004fe200000010ff */
        /* <DEDUP_REMOVED lines=10> */
[----:B------:R-:W-:Y:S01]  /*7bf0*/  FMUL.FTZ R149, R149, R15 ;  /* 0x0000000f95957220 */ /* 0x000fe20000410000 */
        /* <DEDUP_REMOVED lines=13> */
[----:B------:R3:W-:Y:S01]  /*7cd0*/  STSM.16.M88.4 [R6+0x26800], R152 ;  /* 0x0268009806007844 */ /* 0x0007e20000000200 */
[-C--:B------:R-:W-:Y:S01]  /*7ce0*/  FMUL.FTZ R47, R47, R22.reuse ;  /* 0x000000162f2f7220 */ /* 0x080fe20000410000 */
[-C--:B------:R-:W-:Y:S01]  /*7cf0*/  FMUL.FTZ R50, R50, R22.reuse ;  /* 0x0000001632327220 */ /* 0x080fe20000410000 */
[-C--:B------:R-:W-:Y:S01]  /*7d00*/  FMUL.FTZ R51, R51, R22.reuse ;  /* 0x0000001633337220 */ /* 0x080fe20000410000 */
[-C--:B------:R-:W-:Y:S01]  /*7d10*/  FMUL.FTZ R54, R54, R22.reuse ;  /* 0x0000001636367220 */ /* 0x080fe20000410000 */
[-C--:B------:R-:W-:Y:S01]  /*7d20*/  FMUL.FTZ R55, R55, R22.reuse ;  /* 0x0000001637377220 */ /* 0x080fe20000410000 */
[----:B------:R-:W4:Y:S01]  /*7d30*/  MUFU.EX2 R172, R171 ;  /* 0x000000ab00ac7308 */ /* 0x000f220000000800 */
[----:B-1----:R-:W-:Y:S01]  /*7d40*/  FADD.FTZ R170, R180, R23 ;  /* 0x00000017b4aa7221 */ /* 0x002fe20000010000 */
[----:B0-----:R-:W-:Y:S01]  /*7d50*/  F2FP.BF16.F32.PACK_AB R159, R168, R185 ;  /* 0x000000b9a89f723e */ /* 0x001fe200000010ff */
[-C--:B------:R-:W-:Y:S01]  /*7d60*/  FMUL.FTZ R58, R58, R22.reuse ;  /* 0x000000163a3a7220 */ /* 0x080fe20000410000 */
[-C--:B------:R-:W-:Y:S01]  /*7d70*/  FMUL.FTZ R59, R59, R22.reuse ;  /* 0x000000163b3b7220 */ /* 0x080fe20000410000 */
[----:B------:R-:W-:Y:S01]  /*7d80*/  FADD.FTZ R23, R157, R170 ;  /* 0x000000aa9d177221 */ /* 0x000fe20000010000 */
[----:B------:R-:W-:Y:S01]  /*7d90*/  F2FP.BF16.F32.PACK_AB R157, R20, R157 ;  /* 0x0000009d149d723e */ /* 0x000fe200000010ff */
[-C--:B------:R-:W-:Y:S01]  /*7da0*/  FMUL.FTZ R62, R62, R22.reuse ;  /* 0x000000163e3e7220 */ /* 0x080fe20000410000 */
[----:B------:R0:W1:Y:S01]  /*7db0*/  MUFU.EX2 R163, R174 ;  /* 0x000000ae00a37308 */ /* 0x0000620000000800 */
[----:B------:R-:W-:Y:S01]  /*7dc0*/  FADD.FTZ R170, R20, R23 ;  /* 0x0000001714aa7221 */ /* 0x000fe20000010000 */
[-C--:B------:R-:W-:Y:S01]  /*7dd0*/  FMUL.FTZ R63, R63, R22.reuse ;  /* 0x000000163f3f7220 */ /* 0x080fe20000410000 */
[----:B------:R3:W-:Y:S01]  /*7de0*/  STSM.16.M88.4 [R5], R156 ;  /* 0x0000009c05007844 */ /* 0x0007e20000000200 */
[-C--:B------:R-:W-:Y:S01]  /*7df0*/  FMUL.FTZ R66, R66, R22.reuse ;  /* 0x0000001642427220 */ /* 0x080fe20000410000 */
[----:B------:R-:W-:Y:S01]  /*7e00*/  FADD.FTZ R23, R185, R170 ;  /* 0x000000aab9177221 */ /* 0x000fe20000010000 */
[-C--:B------:R-:W-:Y:S01]  /*7e10*/  FMUL.FTZ R67, R67, R22.reuse ;  /* 0x0000001643437220 */ /* 0x080fe20000410000 */
[-C--:B------:R-:W-:Y:S01]  /*7e20*/  FMUL.FTZ R70, R70, R22.reuse ;  /* 0x0000001646467220 */ /* 0x080fe20000410000 */
[----:B------:R-:W5:Y:S01]  /*7e30*/  MUFU.EX2 R4, R175 ;  /* 0x000000af00047308 */ /* 0x000f620000000800 */
[----:B0-----:R-:W-:Y:S01]  /*7e40*/  FADD.FTZ R174, R168, R23 ;  /* 0x00000017a8ae7221 */ /* 0x001fe20000010000 */
[-C--:B------:R-:W-:Y:S01]  /*7e50*/  FMUL.FTZ R71, R71, R22.reuse ;  /* 0x0000001647477220 */ /* 0x080fe20000410000 */
[-C--:B------:R-:W-:Y:S01]  /*7e60*/  FMUL.FTZ R74, R74, R22.reuse ;  /* 0x000000164a4a7220 */ /* 0x080fe20000410000 */
[-C--:B------:R-:W-:Y:S01]  /*7e70*/  FMUL.FTZ R75, R75, R22.reuse ;  /* 0x000000164b4b7220 */ /* 0x080fe20000410000 */
[----:B--2---:R-:W-:Y:S01]  /*7e80*/  FADD.FTZ R23, R161, R174 ;  /* 0x000000aea1177221 */ /* 0x004fe20000010000 */
[----:B----4-:R-:W-:Y:S01]  /*7e90*/  F2FP.BF16.F32.PACK_AB R161, R172, R161 ;  /* 0x000000a1aca1723e */ /* 0x010fe200000010ff */
[-C--:B------:R-:W-:Y:S01]  /*7ea0*/  FMUL.FTZ R78, R78, R22.reuse ;  /* 0x000000164e4e7220 */ /* 0x080fe20000410000 */
[----:B------:R-:W0:Y:S01]  /*7eb0*/  MUFU.EX2 R165, R178 ;  /* 0x000000b200a57308 */ /* 0x000e220000000800 */
[----:B------:R-:W-:Y:S01]  /*7ec0*/  FADD.FTZ R174, R172, R23 ;  /* 0x00000017acae7221 */ /* 0x000fe20000010000 */
[-C--:B------:R-:W-:Y:S01]  /*7ed0*/  FMUL.FTZ R79, R79, R22.reuse ;  /* 0x000000164f4f7220 */ /* 0x080fe20000410000 */
[-C--:B------:R-:W-:Y:S01]  /*7ee0*/  FMUL.FTZ R82, R82, R22.reuse ;  /* 0x0000001652527220 */ /* 0x080fe20000410000 */
[-C--:B------:R-:W-:Y:S01]  /*7ef0*/  FMUL.FTZ R83, R83, R22.reuse ;  /* 0x0000001653537220 */ /* 0x080fe20000410000 */
[----:B-1----:R-:W-:Y:S01]  /*7f00*/  FADD.FTZ R23, R163, R174 ;  /* 0x000000aea3177221 */ /* 0x002fe20000010000 */
[-C--:B------:R-:W-:Y:S01]  /*7f10*/  FMUL.FTZ R86, R86, R22.reuse ;  /* 0x0000001656567220 */ /* 0x080fe20000410000 */
[-C--:B------:R-:W-:Y:S01]  /*7f20*/  FMUL.FTZ R87, R87, R22.reuse ;  /* 0x0000001657577220 */ /* 0x080fe20000410000 */
[----:B------:R-:W1:Y:S01]  /*7f30*/  MUFU.EX2 R170, R179 ;  /* 0x000000b300aa7308 */ /* 0x000e620000000800 */
[C---:B-----5:R-:W-:Y:S01]  /*7f40*/  FADD.FTZ R174, R4.reuse, R23 ;  /* 0x0000001704ae7221 */ /* 0x060fe20000010000 */
[----:B------:R-:W-:Y:S01]  /*7f50*/  F2FP.BF16.F32.PACK_AB R163, R4, R163 ;  /* 0x000000a304a3723e */ /* 0x000fe200000010ff */
[-C--:B------:R-:W-:Y:S01]  /*7f60*/  FMUL.FTZ R90, R90, R22.reuse ;  /* 0x000000165a5a7220 */ /* 0x080fe20000410000 */
[-C--:B------:R-:W-:Y:S01]  /*7f70*/  FMUL.FTZ R91, R91, R22.reuse ;  /* 0x000000165b5b7220 */ /* 0x080fe20000410000 */
[-C--:B------:R-:W-:Y:S01]  /*7f80*/  FMUL.FTZ R94, R94, R22.reuse ;  /* 0x000000165e5e7220 */ /* 0x080fe20000410000 */
[-C--:B------:R-:W-:Y:S01]  /*7f90*/  FMUL.FTZ R95, R95, R22.reuse ;  /* 0x000000165f5f7220 */ /* 0x080fe20000410000 */
[----:B------:R3:W-:Y:S01]  /*7fa0*/  STSM.16.M88.4 [R8], R160 ;  /* 0x000000a008007844 */ /* 0x0007e20000000200 */
        /* <DEDUP_REMOVED lines=9> */
[C---:B-1----:R-:W-:Y:S01]  /*8040*/  FADD.FTZ R14, R170.reuse, R23 ;  /* 0x00000017aa0e7221 */ /* 0x042fe20000010000 */
[----:B------:R-:W-:Y:S01]  /*8050*/  F2FP.BF16.F32.PACK_AB R165, R170, R165 ;  /* 0x000000a5aaa5723e */ /* 0x000fe200000010ff */
[-C--:B------:R-:W-:Y:S01]  /*8060*/  FMUL.FTZ R110, R110, R22.reuse ;  /* 0x000000166e6e7220 */ /* 0x080fe20000410000 */
[-C--:B------:R-:W-:Y:S01]  /*8070*/  FMUL.FTZ R111, R111, R22.reuse ;  /* 0x000000166f6f7220 */ /* 0x080fe20000410000 */
[-C--:B------:R-:W-:Y:S01]  /*8080*/  FMUL.FTZ R114, R114, R22.reuse ;  /* 0x0000001672727220 */ /* 0x080fe20000410000 */
[-C--:B------:R-:W-:Y:S01]  /*8090*/  FMUL.FTZ R115, R115, R22.reuse ;  /* 0x0000001673737220 */ /* 0x080fe20000410000 */
[-C--:B------:R-:W-:Y:S01]  /*80a0*/  FMUL.FTZ R118, R118, R22.reuse ;  /* 0x0000001676767220 */ /* 0x080fe20000410000 */
[-C--:B------:R-:W-:Y:S01]  /*80b0*/  FMUL.FTZ R119, R119, R22.reuse ;  /* 0x0000001677777220 */ /* 0x080fe20000410000 */
[----:B--2---:R-:W-:Y:S01]  /*80c0*/  FADD.FTZ R15, R167, R14 ;  /* 0x0000000ea70f7221 */ /* 0x004fe20000010000 */
[-C--:B------:R-:W-:Y:S01]  /*80d0*/  FMUL.FTZ R122, R122, R22.reuse ;  /* 0x000000167a7a7220 */ /* 0x080fe20000410000 */
[-C--:B------:R-:W-:Y:S01]  /*80e0*/  FMUL.FTZ R123, R123, R22.reuse ;  /* 0x000000167b7b7220 */ /* 0x080fe20000410000 */
[-C--:B------:R-:W-:Y:S01]  /*80f0*/  FMUL.FTZ R126, R126, R22.reuse ;  /* 0x000000167e7e7220 */ /* 0x080fe20000410000 */
[-C--:B------:R-:W-:Y:S01]  /*8100*/  FMUL.FTZ R127, R127, R22.reuse ;  /* 0x000000167f7f7220 */ /* 0x080fe20000410000 */
[-C--:B------:R-:W-:Y:S01]  /*8110*/  FMUL.FTZ R130, R130, R22.reuse ;  /* 0x0000001682827220 */ /* 0x080fe20000410000 */
[-C--:B------:R-:W-:Y:S01]  /*8120*/  FMUL.FTZ R131, R131, R22.reuse ;  /* 0x0000001683837220 */ /* 0x080fe20000410000 */
[-C--:B------:R-:W-:Y:S01]  /*8130*/  FMUL.FTZ R134, R134, R22.reuse ;  /* 0x0000001686867220 */ /* 0x080fe20000410000 */
[C---:B0-----:R-:W-:Y:S01]  /*8140*/  F2FP.BF16.F32.PACK_AB R167, R176.reuse, R167 ;  /* 0x000000a7b0a7723e */ /* 0x041fe200000010ff */
[----:B------:R-:W-:Y:S01]  /*8150*/  FADD.FTZ R4, R176, R15 ;  /* 0x0000000fb0047221 */ /* 0x000fe20000010000 */
[-C--:B------:R-:W-:Y:S01]  /*8160*/  FMUL.FTZ R135, R135, R22.reuse ;  /* 0x0000001687877220 */ /* 0x080fe20000410000 */
[-C--:B------:R-:W-:Y:S01]  /*8170*/  FMUL.FTZ R138, R138, R22.reuse ;  /* 0x000000168a8a7220 */ /* 0x080fe20000410000 */
[-C--:B------:R-:W-:Y:S01]  /*8180*/  FMUL.FTZ R139, R139, R22.reuse ;  /* 0x000000168b8b7220 */ /* 0x080fe20000410000 */
[----:B------:R3:W-:Y:S01]  /*8190*/  STSM.16.M88.4 [R7], R164 ;  /* 0x000000a407007844 */ /* 0x0007e20000000200 */
        /* <DEDUP_REMOVED lines=8> */
.L_x_1731:
[----:B------:R0:W1:Y:S01]  /*8220*/  SYNCS.PHASECHK.TRANS64.TRYWAIT P0, [UR31+0x28c50], R13 ;  /* 0x028c500dff0075a7 */ /* 0x000062000800015f */
[----:B------:R-:W-:Y:S05]  /*8230*/  @!P4 BRA `(.L_x_1732) ;  /* 0x000000000004c947 */ /* 0x000fea0003800000 */
[----:B------:R-:W-:Y:S01]  /*8240*/  BPT.TRAP 0x1 ;  /* 0x000000040000795c */ /* 0x000fe20000300000 */
.L_x_1732:
[----:B-1----:R-:W-:Y:S05]  /*8250*/  @P0 BRA `(.L_x_1733) ;  /* 0x0000000000080947 */ /* 0x002fea0003800000 */
[----:B------:R-:W1:Y:S02]  /*8260*/  SYNCS.PHASECHK.TRANS64.TRYWAIT P0, [UR31+0x28c50], R13 ;  /* 0x028c500dff0075a7 */ /* 0x000e64000800015f */
[----:B-1----:R-:W-:Y:S05]  /*8270*/  @!P0 BRA `(.L_x_1734) ;  /* 0x000000b0006c8947 */ /* 0x002fea0003800000 */
.L_x_1733:
        /* <DEDUP_REMOVED lines=29> */
[----:B--2---:R-:W2:Y:S02]  /*8450*/  FENCE.VIEW.ASYNC.S ;  /* 0x00000000000073c6 */ /* 0x004ea40000000000 */
[----:B--2---:R-:W-:Y:S01]  /*8460*/  NOP ;  /* 0x0000000000007918 */ /* 0x004fe20000000000 */
[----:B------:R-:W-:Y:S06]  /*8470*/  BAR.ARV 0xe, 0x100 ;  /* 0x0384000000007b1d */ /* 0x000fec0000002000 */
[----:B------:R-:W-:Y:S05]  /*8480*/  @!P4 BRA `(.L_x_1735) ;  /* 0x000000000004c947 */ /* 0x000fea0003800000 */
[----:B------:R-:W-:Y:S01]  /*8490*/  BPT.TRAP 0x1 ;  /* 0x000000040000795c */ /* 0x000fe20000300000 */
.L_x_1735:
[----:B------:R-:W-:Y:S01]  /*84a0*/  UISETP.GT.AND UP0, UPT, UR43, UR25, UPT ;  /* 0x000000192b00728c */ /* 0x000fe2000bf04270 */
[----:B-1----:R-:W-:Y:S01]  /*84b0*/  IMAD.MOV.U32 R14, RZ, RZ, R12 ;  /* 0x000000ffff0e7224 */ /* 0x002fe200078e000c */
[----:B------:R-:W-:Y:S01]  /*84c0*/  UIADD3 UR6, UR31, 0x28c60, URZ ;  /* 0x00028c601f067890 */ /* 0x000fe2000fffe03f */
[----:B------:R-:W-:Y:S01]  /*84d0*/  MOV R15, R11 ;  /* 0x0000000b000f7202 */ /* 0x000fe20000000f00 */
[----:B------:R-:W-:Y:S02]  /*84e0*/  UIADD3 UR43, UR43, -0x1, URZ ;  /* 0xffffffff2b2b7890 */ /* 0x000fe4000fffe03f */
[----:B------:R-:W-:Y:S01]  /*84f0*/  PLOP3.LUT P0, PT, PT, PT, UP0, 0x80, 0x0 ;  /* 0x000000000000781c */ /* 0x000fe20003f0f008 */
[----:B------:R-:W-:-:S09]  /*8500*/  UPRMT UR6, UR42, 0x654, UR6 ;  /* 0x000006542a067896 */ /* 0x000fd20008000006 */
[----:B------:R-:W-:Y:S01]  /*8510*/  SYNCS.ARRIVE.TRANS64.RED.A1T0 RZ, [UR6], RZ ;  /* 0x000000ffffff79a7 */ /* 0x000fe20008100406 */
[----:B------:R-:W-:Y:S02]  /*8520*/  UMOV UR6, UR4 ;  /* 0x0000000400067c82 */ /* 0x000fe40008000000 */
[----:B------:R-:W-:Y:S05]  /*8530*/  @P0 BRA `(.L_x_1736) ;  /* 0xffffffdc00180947 */ /* 0x000fea000383ffff */
.L_x_1717:
[----:B------:R-:W-:Y:S01]  /*8540*/  ISETP.NE.AND P1, PT, R19, 0x1, PT ;  /* 0x000000011300780c */ /* 0x000fe20003f25270 */
[----:B0-----:R-:W0:Y:S01]  /*8550*/  S2R R13, SR_CTAID.X ;  /* 0x00000000000d7919 */ /* 0x001e220000002500 */
[----:B------:R-:W-:Y:S01]  /*8560*/  UIADD3 UR14, -UR14, 0x1, URZ ;  /* 0x000000010e0e7890 */ /* 0x000fe2000fffe13f */
[----:B------:R-:W-:Y:S01]  /*8570*/  LOP3.LUT P0, RZ, R16, 0x1, RZ, 0xc0, !PT ;  /* 0x0000000110ff7812 */ /* 0x000fe2000780c0ff */
[----:B------:R-:W-:Y:S02]  /*8580*/  ULDC UR6, c[0x0][0x9dc] ;  /* 0x0002770000067ab9 */ /* 0x000fe40000000800 */
[----:B------:R-:W-:-:S07]  /*8590*/  UIMAD UR14, UR41, UR11, UR14 ;  /* 0x0000000b290e72a4 */ /* 0x000fce000f8e020e */
[----:B------:R-:W1:Y:S08]  /*85a0*/  @P1 LDC R14, c[0x0][0x44c] ;  /* 0x00011300ff0e1b82 */ /* 0x000e700000000800 */
[----:B------:R-:W2:Y:S01]  /*85b0*/  @P1 LDC R15, c[0x0][0x450] ;  /* 0x00011400ff0f1b82 */ /* 0x000ea20000000800 */
[----:B0-----:R-:W-:-:S05]  /*85c0*/  LEA R13, R13, 0x3f, 0x6 ;  /* 0x0000003f0d0d7811 */ /* 0x001fca00078e30ff */
[----:B-1----:R-:W-:-:S05]  /*85d0*/  @P1 IMAD.HI.U32 R14, R13, R14, RZ ;  /* 0x0000000e0d0e1227 */ /* 0x002fca00078e00ff */
[----:B--2---:R-:W-:-:S05]  /*85e0*/  @P1 SHF.R.U32.HI R13, RZ, R15, R14 ;  /* 0x0000000fff0d1219 */ /* 0x004fca000001160e */
[----:B------:R-:W-:-:S04]  /*85f0*/  VIADD R13, R13, UR14 ;  /* 0x0000000e0d0d7c36 */ /* 0x000fc80008000000 */
[----:B------:R-:W-:Y:S01]  /*8600*/  VIADD R14, R13, -UR6 ;  /* 0x800000060d0e7c36 */ /* 0x000fe20008000000 */
[----:B------:R-:W-:Y:S06]  /*8610*/  @!P0 BRA `(.L_x_1737) ;  /* 0x0000000000448947 */ /* 0x000fec0003800000 */
[----:B------:R-:W-:-:S13]  /*8620*/  ISETP.GT.AND P0, PT, R13, -0x1, PT ;  /* 0xffffffff0d00780c */ /* 0x000fda0003f04270 */
[----:B------:R-:W-:Y:S05]  /*8630*/  @P0 BRA `(.L_x_1738) ;  /* 0x0000000000200947 */ /* 0x000fea0003800000 */
[----:B------:R-:W0:Y:S01]  /*8640*/  LDC R22, c[0x0][0x9e4] ;  /* 0x00027900ff167b82 */ /* 0x000e220000000800 */
[----:B------:R-:W-:Y:S02]  /*8650*/  LOP3.LUT R13, RZ, R13, RZ, 0x33, !PT ;  /* 0x0000000dff0d7212 */ /* 0x000fe400078e33ff */
[----:B0-----:R-:W-:-:S13]  /*8660*/  ISETP.NE.AND P0, PT, R22, 0x1, PT ;  /* 0x000000011600780c */ /* 0x001fda0003f05270 */
[----:B------:R-:W0:Y:S02]  /*8670*/  @P0 LDC.64 R20, c[0x0][0x9e8] ;  /* 0x00027a00ff140b82 */ /* 0x000e240000000a00 */
[----:B0-----:R-:W-:-:S05]  /*8680*/  @P0 IMAD.HI.U32 R20, R13, R20, RZ ;  /* 0x000000140d140227 */ /* 0x001fca00078e00ff */
[----:B------:R-:W-:-:S04]  /*8690*/  @P0 SHF.R.U32.HI R13, RZ, R21, R20 ;  /* 0x00000015ff0d0219 */ /* 0x000fc80000011614 */
[----:B------:R-:W-:Y:S01]  /*86a0*/  LOP3.LUT R13, RZ, R13, RZ, 0x33, !PT ;  /* 0x0000000dff0d7212 */ /* 0x000fe200078e33ff */
[----:B------:R-:W-:Y:S06]  /*86b0*/  BRA `(.L_x_1739) ;  /* 0x0000000000147947 */ /* 0x000fec0003800000 */
.L_x_1738:
[----:B------:R-:W0:Y:S02]  /*86c0*/  LDC R22, c[0x0][0x9e4] ;  /* 0x00027900ff167b82 */ /* 0x000e240000000800 */
[----:B0-----:R-:W-:-:S13]  /*86d0*/  ISETP.NE.AND P0, PT, R22, 0x1, PT ;  /* 0x000000011600780c */ /* 0x001fda0003f05270 */
[----:B------:R-:W0:Y:S02]  /*86e0*/  @P0 LDC.64 R20, c[0x0][0x9e8] ;  /* 0x00027a00ff140b82 */ /* 0x000e240000000a00 */
[----:B0-----:R-:W-:-:S05]  /*86f0*/  @P0 IMAD.HI.U32 R20, R13, R20, RZ ;  /* 0x000000140d140227 */ /* 0x001fca00078e00ff */
[----:B------:R-:W-:-:S07]  /*8700*/  @P0 SHF.R.U32.HI R13, RZ, R21, R20 ;  /* 0x00000015ff0d0219 */ /* 0x000fce0000011614 */
.L_x_1739:
[----:B------:R-:W-:-:S05]  /*8710*/  IMAD R13, R13, R22, RZ ;  /* 0x000000160d0d7224 */ /* 0x000fca00078e02ff */
[----:B------:R-:W-:-:S07]  /*8720*/  VIMNMX R14, R14, R13, !PT ;  /* 0x0000000d0e0e7248 */ /* 0x000fce0007fe0100 */
.L_x_1737:
[----:B------:R-:W-:-:S05]  /*8730*/  VIADD R14, R14, 0x3f ;  /* 0x0000003f0e0e7836 */ /* 0x000fca0000000000 */
[----:B------:R-:W-:-:S04]  /*8740*/  SHF.R.S32.HI R13, RZ, 0x1f, R14 ;  /* 0x0000001fff0d7819 */ /* 0x000fc8000001140e */
[----:B------:R-:W-:-:S04]  /*8750*/  LEA.HI R13, R13, R14, RZ, 0x6 ;  /* 0x0000000e0d0d7211 */ /* 0x000fc800078f30ff */
[----:B------:R-:W-:-:S04]  /*8760*/  SHF.R.S32.HI R14, RZ, 0x6, R13 ;  /* 0x00000006ff0e7819 */ /* 0x000fc8000001140d */
[----:B------:R-:W-:-:S04]  /*8770*/  VIMNMX R13, R17, R14, !PT ;  /* 0x0000000e110d7248 */ /* 0x000fc80007fe0100 */
[----:B------:R-:W-:-:S13]  /*8780*/  ISETP.LE.AND P0, PT, R13, UR43, PT ;  /* 0x0000002b0d007c0c */ /* 0x000fda000bf03270 */
[----:B------:R-:W-:Y:S05]  /*8790*/  @!P0 BRA `(.L_x_1740) ;  /* 0x00000018003c8947 */ /* 0x000fea0003800000 */
[----:B------:R-:W-:Y:S01]  /*87a0*/  IMAD.MOV.U32 R15, RZ, RZ, R12 ;  /* 0x000000ffff0f7224 */ /* 0x000fe200078e000c */
[----:B------:R-:W-:Y:S01]  /*87b0*/  MOV R20, R11 ;  /* 0x0000000b00147202 */ /* 0x000fe20000000f00 */
[----:B------:R-:W-:Y:S01]  /*87c0*/  UMOV UR27, UR4 ;  /* 0x00000004001b7c82 */ /* 0x000fe20008000000 */
[----:B------:R-:W-:-:S05]  /*87d0*/  ULDC UR25, c[0x0][0x988] ;  /* 0x0002620000197ab9 */ /* 0x000fca0000000800 */
.L_x_1751:
[----:B------:R-:W-:Y:S01]  /*87e0*/  UIADD3 UR4, UR27, 0x1, URZ ;  /* 0x000000011b047890 */ /* 0x000fe2000fffe03f */
[----:B------:R-:W-:Y:S01]  /*87f0*/  IMAD.U32 R12, RZ, RZ, UR43 ;  /* 0x0000002bff0c7e24 */ /* 0x000fe2000f8e00ff */
[----:B------:R-:W-:Y:S02]  /*8800*/  UIADD3 UR6, UR43, -0x1, URZ ;  /* 0xffffffff2b067890 */ /* 0x000fe4000fffe03f */
[----:B------:R-:W-:Y:S02]  /*8810*/  UISETP.NE.AND UP0, UPT, UR4, 0x2, UPT ;  /* 0x000000020400788c */ /* 0x000fe4000bf05270 */
[----:B------:R-:W-:Y:S02]  /*8820*/  ISETP.GT.AND P0, PT, R12, R13, PT ;  /* 0x0000000d0c00720c */ /* 0x000fe40003f04270 */
[----:B------:R-:W-:Y:S02]  /*8830*/  USEL UR10, URZ, 0x1, UP0 ;  /* 0x000000013f0a7887 */ /* 0x000fe40008000000 */
[----:B------:R-:W-:-:S02]  /*8840*/  USEL UR4, UR4, URZ, UP0 ;  /* 0x0000003f04047287 */ /* 0x000fc40008000000 */
[----:B------:R-:W-:Y:S01]  /*8850*/  ULOP3.LUT UR5, UR5, UR10, URZ, 0x3c, !UPT ;  /* 0x0000000a05057292 */ /* 0x000fe2000f8e3c3f */
[----:B------:R-:W-:Y:S01]  /*8860*/  UMOV UR43, UR6 ;  /* 0x00000006002b7c82 */ /* 0x000fe20008000000 */
[----:B012---:R-:W-:Y:S10]  /*8870*/  @!P4 BRA `(.L_x_1741) ;  /* 0x000000000004c947 */ /* 0x007ff40003800000 */
[----:B------:R-:W-:Y:S01]  /*8880*/  BPT.TRAP 0x1 ;  /* 0x000000040000795c */ /* 0x000fe20000300000 */
.L_x_1741:
[----:B------:R-:W-:Y:S01]  /*8890*/  ULEA UR26, UR4, UR40, 0x3 ;  /* 0x00000028041a7291 */ /* 0x000fe2000f8e183f */
[----:B------:R-:W-:-:S05]  /*88a0*/  IMAD.U32 R14, RZ, RZ, UR5 ;  /* 0x00000005ff0e7e24 */ /* 0x000fca000f8e00ff */
[----:B------:R-:W-:-:S04]  /*88b0*/  SHF.L.U32 R14, R14, 0x1f, RZ ;  /* 0x0000001f0e0e7819 */ /* 0x000fc800000006ff */
[----:B------:R0:W1:Y:S01]  /*88c0*/  SYNCS.PHASECHK.TRANS64.TRYWAIT P1, [UR26+0x28c30], R14 ;  /* 0x028c300eff0075a7 */ /* 0x000062000802015a */
[----:B------:R-:W-:Y:S05]  /*88d0*/  @!P4 BRA `(.L_x_1742) ;  /* 0x000000000004c947 */ /* 0x000fea0003800000 */
[----:B------:R-:W-:Y:S01]  /*88e0*/  BPT.TRAP 0x1 ;  /* 0x000000040000795c */ /* 0x000fe20000300000 */
.L_x_1742:
[----:B-1----:R-:W-:Y:S05]  /*88f0*/  @P1 BRA `(.L_x_1743) ;  /* 0x0000000000081947 */ /* 0x002fea0003800000 */
[----:B------:R-:W1:Y:S02]  /*8900*/  SYNCS.PHASECHK.TRANS64.TRYWAIT P1, [UR26+0x28c30], R14 ;  /* 0x028c300eff0075a7 */ /* 0x000e64000802015a */
[----:B-1----:R-:W-:Y:S05]  /*8910*/  @!P1 BRA `(.L_x_1744) ;  /* 0x000000a800dc9947 */ /* 0x002fea0003800000 */
.L_x_1743:
        /* <DEDUP_REMOVED lines=22> */
.L_x_1745:
[----:B------:R-:W-:Y:S01]  /*8a80*/  FMNMX.FTZ R12, R152, R20, !PT ;  /* 0x00000014980c7209 */ /* 0x000fe20007810000 */
[----:B------:R-:W-:Y:S01]  /*8a90*/  UMOV UR10, UR25 ;  /* 0x00000019000a7c82 */ /* 0x000fe20008000000 */
[----:B------:R-:W-:Y:S01]  /*8aa0*/  ISETP.NE.AND P1, PT, R10, RZ, PT ;  /* 0x000000ff0a00720c */ /* 0x000fe20003f25270 */
[----:B------:R-:W-:Y:S01]  /*8ab0*/  UIADD3 UR11, UR26, 0x28c40, URZ ;  /* 0x00028c401a0b7890 */ /* 0x000fe2000fffe03f */
[----:B-1----:R-:W-:-:S03]  /*8ac0*/  FMNMX.FTZ R11, R153, R12, !PT ;  /* 0x0000000c990b7209 */ /* 0x002fc60007810000 */
        /* <DEDUP_REMOVED lines=40> */
[----:B------:R-:W-:Y:S01]  /*8d50*/  FMUL.FTZ R20, R20, UR10 ;  /* 0x0000000a14147c20 */ /* 0x000fe20008410000 */
[----:B------:R-:W-:Y:S01]  /*8d60*/  FMNMX.FTZ R12, R178, R23, !PT ;  /* 0x00000017b20c7209 */ /* 0x000fe20007810000 */
[--C-:B------:R-:W-:Y:S01]  /*8d70*/  FFMA.FTZ R168, R172, UR10, -R184.reuse ;  /* 0x0000000aaca87c23 */ /* 0x100fe200080108b8 */
[--C-:B------:R-:W-:Y:S01]  /*8d80*/  FFMA.FTZ R172, R176, UR10, -R184.reuse ;  /* 0x0000000ab0ac7c23 */ /* 0x100fe200080108b8 */
[--C-:B------:R-:W-:Y:S01]  /*8d90*/  FFMA.FTZ R176, R180, UR10, -R184.reuse ;  /* 0x0000000ab4b07c23 */ /* 0x100fe200080108b8 */
[----:B------:R-:W-:Y:S01]  /*8da0*/  FMNMX.FTZ R23, R179, R12, !PT ;  /* 0x0000000cb3177209 */ /* 0x000fe20007810000 */
[----:B------:R-:W1:Y:S01]  /*8db0*/  MUFU.EX2 R20, R20 ;  /* 0x0000001400147308 */ /* 0x000e620000000800 */
[----:B------:R-:W-:-:S02]  /*8dc0*/  FFMA.FTZ R181, R181, UR10, -R184 ;  /* 0x0000000ab5b57c23 */ /* 0x000fc400080108b8 */
[----:B------:R-:W-:Y:S01]  /*8dd0*/  FMNMX.FTZ R12, R182, R23, !PT ;  /* 0x00000017b60c7209 */ /* 0x000fe20007810000 */
[--C-:B------:R-:W-:Y:S01]  /*8de0*/  FFMA.FTZ R23, R157, UR10, -R184.reuse ;  /* 0x0000000a9d177c23 */ /* 0x100fe200080108b8 */
[--C-:B------:R-:W-:Y:S01]  /*8df0*/  FFMA.FTZ R157, R161, UR10, -R184.reuse ;  /* 0x0000000aa19d7c23 */ /* 0x100fe200080108b8 */
[--C-:B------:R-:W-:Y:S01]  /*8e00*/  FFMA.FTZ R161, R165, UR10, -R184.reuse ;  /* 0x0000000aa5a17c23 */ /* 0x100fe200080108b8 */
[----:B------:R-:W-:Y:S01]  /*8e10*/  FMNMX.FTZ R12, R183, R12, !PT ;  /* 0x0000000cb70c7209 */ /* 0x000fe20007810000 */
[----:B------:R-:W2:Y:S01]  /*8e20*/  MUFU.EX2 R21, R21 ;  /* 0x0000001500157308 */ /* 0x000ea20000000800 */
[--C-:B------:R-:W-:Y:S01]  /*8e30*/  FFMA.FTZ R165, R169, UR10, -R184.reuse ;  /* 0x0000000aa9a57c23 */ /* 0x100fe200080108b8 */
[--C-:B------:R-:W-:Y:S01]  /*8e40*/  FFMA.FTZ R169, R173, UR10, -R184.reuse ;  /* 0x0000000aada97c23 */ /* 0x100fe200080108b8 */
[----:B------:R-:W-:Y:S01]  /*8e50*/  FFMA.FTZ R173, R177, UR10, -R184 ;  /* 0x0000000ab1ad7c23 */ /* 0x000fe200080108b8 */
[----:B------:R-:W3:Y:S04]  /*8e60*/  SHFL.BFLY PT, R153, R12, 0x2, 0x1f ;  /* 0x0c401f000c997f89 */ /* 0x000ee800000e0000 */
[----:B------:R-:W4:Y:S01]  /*8e70*/  MUFU.EX2 R152, R152 ;  /* 0x0000009800987308 */ /* 0x000f220000000800 */
[-C--:B-1----:R-:W-:Y:S01]  /*8e80*/  FMUL.FTZ R24, R24, R20.reuse ;  /* 0x0000001418187220 */ /* 0x082fe20000410000 */
[-C--:B------:R-:W-:Y:S01]  /*8e90*/  FMUL.FTZ R25, R25, R20.reuse ;  /* 0x0000001419197220 */ /* 0x080fe20000410000 */
[-C--:B------:R-:W-:Y:S01]  /*8ea0*/  FMUL.FTZ R28, R28, R20.reuse ;  /* 0x000000141c1c7220 */ /* 0x080fe20000410000 */
[-C--:B------:R-:W-:Y:S01]  /*8eb0*/  FMUL.FTZ R29, R29, R20.reuse ;  /* 0x000000141d1d7220 */ /* 0x080fe20000410000 */
[-C--:B------:R-:W-:Y:S01]  /*8ec0*/  FMUL.FTZ R32, R32, R20.reuse ;  /* 0x0000001420207220 */ /* 0x080fe20000410000 */
[-C--:B------:R-:W-:Y:S01]  /*8ed0*/  FMUL.FTZ R33, R33, R20.reuse ;  /* 0x0000001421217220 */ /* 0x080fe20000410000 */
[-C--:B------:R-:W-:Y:S01]  /*8ee0*/  FMUL.FTZ R36, R36, R20.reuse ;  /* 0x0000001424247220 */ /* 0x080fe20000410000 */
[----:B------:R-:W-:Y:S01]  /*8ef0*/  MUFU.EX2 R22, R22 ;  /* 0x0000001600167308 */ /* 0x000fe20000000800 */
[----:B--2---:R-:W-:Y:S01]  /*8f00*/  FFMA.FTZ R3, R20, R3, R21 ;  /* 0x0000000314037223 */ /* 0x004fe20000010015 */
[-C--:B------:R-:W-:Y:S01]  /*8f10*/  FMUL.FTZ R37, R37, R20.reuse ;  /* 0x0000001425257220 */ /* 0x080fe20000410000 */
[-C--:B------:R-:W-:Y:S01]  /*8f20*/  FMUL.FTZ R40, R40, R20.reuse ;  /* 0x0000001428287220 */ /* 0x080fe20000410000 */
[-C--:B------:R-:W-:Y:S01]  /*8f30*/  FMUL.FTZ R41, R41, R20.reuse ;  /* 0x0000001429297220 */ /* 0x080fe20000410000 */
[-C--:B------:R-:W-:Y:S01]  /*8f40*/  FMUL.FTZ R44, R44, R20.reuse ;  /* 0x000000142c2c7220 */ /* 0x080fe20000410000 */
[-C--:B------:R-:W-:Y:S01]  /*8f50*/  FMUL.FTZ R45, R45, R20.reuse ;  /* 0x000000142d2d7220 */ /* 0x080fe20000410000 */
[-C--:B------:R-:W-:Y:S01]  /*8f60*/  FMUL.FTZ R48, R48, R20.reuse ;  /* 0x0000001430307220 */ /* 0x080fe20000410000 */
[----:B------:R-:W-:Y:S01]  /*8f70*/  MUFU.EX2 R23, R23 ;  /* 0x0000001700177308 */ /* 0x000fe20000000800 */
[C---:B----4-:R-:W-:Y:S01]  /*8f80*/  FADD.FTZ R3, R152.reuse, R3 ;  /* 0x0000000398037221 */ /* 0x050fe20000010000 */
[----:B------:R-:W-:Y:S01]  /*8f90*/  F2FP.BF16.F32.PACK_AB R152, R152, R21 ;  /* 0x000000159898723e */ /* 0x000fe200000010ff */
[-C--:B------:R-:W-:Y:S01]  /*8fa0*/  FMUL.FTZ R49, R49, R20.reuse ;  /* 0x0000001431317220 */ /* 0x080fe20000410000 */
[----:B---3--:R-:W-:Y:S01]  /*8fb0*/  FMNMX.FTZ R153, R12, R153, !PT ;  /* 0x000000990c997209 */ /* 0x008fe20007810000 */
[-C--:B------:R-:W-:Y:S01]  /*8fc0*/  FMUL.FTZ R52, R52, R20.reuse ;  /* 0x0000001434347220 */ /* 0x080fe20000410000 */
[-C--:B------:R-:W-:Y:S01]  /*8fd0*/  FMUL.FTZ R53, R53, R20.reuse ;  /* 0x0000001435357220 */ /* 0x080fe20000410000 */
[-C--:B------:R-:W-:Y:S01]  /*8fe0*/  FMUL.FTZ R56, R56, R20.reuse ;  /* 0x0000001438387220 */ /* 0x080fe20000410000 */
[----:B------:R-:W-:Y:S01]  /*8ff0*/  MUFU.EX2 R156, R156 ;  /* 0x0000009c009c7308 */ /* 0x000fe20000000800 */
[----:B------:R-:W1:Y:S01]  /*9000*/  SHFL.BFLY PT, R12, R153, 0x1, 0x1f ;  /* 0x0c201f00990c7f89 */ /* 0x000e6200000e0000 */
        /* <DEDUP_REMOVED lines=22> */
[----:B------:R-:W-:Y:S01]  /*9170*/  MUFU.EX2 R161, R161 ;  /* 0x000000a100a17308 */ /* 0x000fe20000000800 */
[----:B-1----:R-:W-:Y:S01]  /*9180*/  FMNMX.FTZ R12, R153, R12, !PT ;  /* 0x0000000c990c7209 */ /* 0x002fe20007810000 */
[-C--:B------:R-:W-:Y:S01]  /*9190*/  FMUL.FTZ R97, R97, R20.reuse ;  /* 0x0000001461617220 */ /* 0x080fe20000410000 */
[-C--:B------:R-:W-:Y:S01]  /*91a0*/  FMUL.FTZ R100, R100, R20.reuse ;  /* 0x0000001464647220 */ /* 0x080fe20000410000 */
[-C--:B------:R-:W-:Y:S01]  /*91b0*/  FMUL.FTZ R101, R101, R20.reuse ;  /* 0x0000001465657220 */ /* 0x080fe20000410000 */
[-C--:B------:R-:W-:Y:S01]  /*91c0*/  FMUL.FTZ R104, R104, R20.reuse ;  /* 0x0000001468687220 */ /* 0x080fe20000410000 */
[C---:B------:R-:W-:Y:S01]  /*91d0*/  FMUL.FTZ R186, R12.reuse, UR10 ;  /* 0x0000000a0cba7c20 */ /* 0x040fe20008410000 */
[----:B------:R-:W-:Y:S01]  /*91e0*/  FADD.FTZ R153, -R12, R15 ;  /* 0x0000000f0c997221 */ /* 0x000fe20000010100 */
[----:B------:R-:W-:Y:S01]  /*91f0*/  MUFU.EX2 R164, R164 ;  /* 0x000000a400a47308 */ /* 0x000fe20000000800 */
[-C--:B------:R-:W-:Y:S01]  /*9200*/  FMUL.FTZ R105, R105, R20.reuse ;  /* 0x0000001469697220 */ /* 0x080fe20000410000 */
        /* <DEDUP_REMOVED lines=18> */
[----:B------:R-:W-:Y:S01]  /*9330*/  FFMA.FTZ R183, R183, UR10, -R186 ;  /* 0x0000000ab7b77c23 */ /* 0x000fe200080108ba */
[-C--:B------:R-:W-:Y:S01]  /*9340*/  FMUL.FTZ R108, R108, R20.reuse ;  /* 0x000000146c6c7220 */ /* 0x080fe20000410000 */
[-C--:B------:R-:W-:Y:S01]  /*9350*/  FMUL.FTZ R109, R109, R20.reuse ;  /* 0x000000146d6d7220 */ /* 0x080fe20000410000 */
[-C--:B------:R-:W-:Y:S01]  /*9360*/  FMUL.FTZ R112, R112, R20.reuse ;  /* 0x0000001470707220 */ /* 0x080fe20000410000 */
[----:B------:R-:W2:Y:S01]  /*9370*/  MUFU.EX2 R155, R155 ;  /* 0x0000009b009b7308 */ /* 0x000ea20000000800 */
[-C--:B------:R-:W-:Y:S01]  /*9380*/  FMUL.FTZ R113, R113, R20.reuse ;  /* 0x0000001471717220 */ /* 0x080fe20000410000 */
[-C--:B------:R-:W-:Y:S01]  /*9390*/  FMUL.FTZ R116, R116, R20.reuse ;  /* 0x0000001474747220 */ /* 0x080fe20000410000 */
[-C--:B------:R-:W-:Y:S01]  /*93a0*/  FMUL.FTZ R117, R117, R20.reuse ;  /* 0x0000001475757220 */ /* 0x080fe20000410000 */
[-C--:B------:R-:W-:Y:S01]  /*93b0*/  FMUL.FTZ R120, R120, R20.reuse ;  /* 0x0000001478787220 */ /* 0x080fe20000410000 */
[-C--:B------:R-:W-:Y:S01]  /*93c0*/  FMUL.FTZ R121, R121, R20.reuse ;  /* 0x0000001479797220 */ /* 0x080fe20000410000 */
[-C--:B------:R-:W-:Y:S01]  /*93d0*/  FMUL.FTZ R124, R124, R20.reuse ;  /* 0x000000147c7c7220 */ /* 0x080fe20000410000 */
[----:B------:R-:W-:Y:S01]  /*93e0*/  FMUL.FTZ R125, R125, R20 ;  /* 0x000000147d7d7220 */ /* 0x000fe20000410000 */
[----:B------:R3:W4:Y:S01]  /*93f0*/  MUFU.EX2 R184, R154 ;  /* 0x0000009a00b87308 */ /* 0x0007220000000800 */
[----:B-1----:R-:W-:Y:S01]  /*9400*/  FFMA.FTZ R4, R177, R4, R180 ;  /* 0x00000004b1047223 */ /* 0x002fe200000100b4 */
[-C--:B------:R-:W-:Y:S01]  /*9410*/  FMUL.FTZ R128, R128, R20.reuse ;  /* 0x0000001480807220 */ /* 0x080fe20000410000 */
[-C--:B------:R-:W-:Y:S01]  /*9420*/  FMUL.FTZ R129, R129, R20.reuse ;  /* 0x0000001481817220 */ /* 0x080fe20000410000 */
[-C--:B------:R-:W-:Y:S01]  /*9430*/  FMUL.FTZ R132, R132, R20.reuse ;  /* 0x0000001484847220 */ /* 0x080fe20000410000 */
[-C--:B------:R-:W-:Y:S01]  /*9440*/  FMUL.FTZ R133, R133, R20.reuse ;  /* 0x0000001485857220 */ /* 0x080fe20000410000 */
[-C--:B------:R-:W-:Y:S01]  /*9450*/  FMUL.FTZ R136, R136, R20.reuse ;  /* 0x0000001488887220 */ /* 0x080fe20000410000 */
[----:B------:R-:W-:Y:S01]  /*9460*/  FMUL.FTZ R137, R137, R20 ;  /* 0x0000001489897220 */ /* 0x000fe20000410000 */
[----:B------:R-:W1:Y:S01]  /*9470*/  MUFU.EX2 R185, R185 ;  /* 0x000000b900b97308 */ /* 0x000e620000000800 */
[----:B---3--:R-:W-:-:S02]  /*9480*/  IMAD.U32 R154, RZ, RZ, UR27 ;  /* 0x0000001bff9a7e24 */ /* 0x008fc4000f8e00ff */
[----:B--2---:R-:W-:Y:S01]  /*9490*/  FADD.FTZ R167, R155, R4 ;  /* 0x000000049ba77221 */ /* 0x004fe20000010000 */
[----:B------:R-:W-:Y:S01]  /*94a0*/  FADD.FTZ R4, R22, R3 ;  /* 0x0000000316047221 */ /* 0x000fe20000010000 */
[-C--:B------:R-:W-:Y:S01]  /*94b0*/  FMUL.FTZ R140, R140, R20.reuse ;  /* 0x000000148c8c7220 */ /* 0x080fe20000410000 */
[----:B------:R-:W-:Y:S02]  /*94c0*/  @!P1 IMAD R153, R154, 0x40, R9 ;  /* 0x000000409a999824 */ /* 0x000fe400078e0209 */
[-C--:B------:R-:W-:Y:S01]  /*94d0*/  FMUL.FTZ R141, R141, R20.reuse ;  /* 0x000000148d8d7220 */ /* 0x080fe20000410000 */
[----:B------:R-:W-:Y:S01]  /*94e0*/  FADD.FTZ R3, R23, R4 ;  /* 0x0000000417037221 */ /* 0x000fe20000010000 */
[----:B------:R-:W2:Y:S01]  /*94f0*/  MUFU.EX2 R158, R158 ;  /* 0x0000009e009e7308 */ /* 0x000ea20000000800 */
[----:B----4-:R-:W-:Y:S01]  /*9500*/  FADD.FTZ R154, R184, R167 ;  /* 0x000000a7b89a7221 */ /* 0x010fe20000010000 */
[-C--:B------:R-:W-:Y:S01]  /*9510*/  FMUL.FTZ R144, R144, R20.reuse ;  /* 0x0000001490907220 */ /* 0x080fe20000410000 */
[----:B------:R-:W-:Y:S01]  /*9520*/  FADD.FTZ R4, R156, R3 ;  /* 0x000000039c047221 */ /* 0x000fe20000010000 */
[----:B------:R-:W-:Y:S01]  /*9530*/  @!P1 LEA R3, R153, UR40, 0x2 ;  /* 0x0000002899039c11 */ /* 0x000fe2000f8e10ff */
[----:B------:R-:W-:Y:S01]  /*9540*/  FMUL.FTZ R145, R145, R20 ;  /* 0x0000001491917220 */ /* 0x000fe20000410000 */
[C---:B------:R-:W-:Y:S01]  /*9550*/  F2FP.BF16.F32.PACK_AB R156, R157.reuse, R156 ;  /* 0x0000009c9d9c723e */ /* 0x040fe200000010ff */
[----:B------:R-:W-:Y:S01]  /*9560*/  FADD.FTZ R153, R157, R4 ;  /* 0x000000049d997221 */ /* 0x000fe20000010000 */
[----:B------:R-:W-:Y:S01]  /*9570*/  MUFU.EX2 R15, R181 ;  /* 0x000000b5000f7308 */ /* 0x000fe20000000800 */
[----:B-1----:R-:W-:Y:S01]  /*9580*/  FADD.FTZ R167, R185, R154 ;  /* 0x0000009ab9a77221 */ /* 0x002fe20000010000 */
[----:B------:R-:W-:Y:S01]  /*9590*/  @!P1 STS [R3+0x28800], R20 ;  /* 0x0288001403009388 */ /* 0x000fe20000000800 */
[----:B------:R-:W-:Y:S01]  /*95a0*/  FADD.FTZ R4, R160, R153 ;  /* 0x00000099a0047221 */ /* 0x000fe20000010000 */
[-C--:B------:R-:W-:Y:S01]  /*95b0*/  FMUL.FTZ R148, R148, R20.reuse ;  /* 0x0000001494947220 */ /* 0x080fe20000410000 */
[----:B------:R-:W-:Y:S01]  /*95c0*/  FMUL.FTZ R149, R149, R20 ;  /* 0x0000001495957220 */ /* 0x000fe20000410000 */
[----:B------:R1:W-:Y:S01]  /*95d0*/  @!P1 STS [R3+0x28820], R177 ;  /* 0x028820b103009388 */ /* 0x0003e20000000800 */
[----:B------:R-:W-:Y:S01]  /*95e0*/  FADD.FTZ R21, R161, R4 ;  /* 0x00000004a1157221 */ /* 0x000fe20000010000 */
[----:B------:R-:W3:Y:S01]  /*95f0*/  MUFU.EX2 R181, R163 ;  /* 0x000000a300b57308 */ /* 0x000ee20000000800 */
[----:B--2---:R-:W-:Y:S01]  /*9600*/  FADD.FTZ R154, R158, R167 ;  /* 0x000000a79e9a7221 */ /* 0x004fe20000010000 */
[-C--:B------:R-:W-:Y:S01]  /*9610*/  FMUL.FTZ R26, R26, R177.reuse ;  /* 0x000000b11a1a7220 */ /* 0x080fe20000410000 */
[----:B------:R-:W-:Y:S01]  /*9620*/  FADD.FTZ R4, R164, R21 ;  /* 0x00000015a4047221 */ /* 0x000fe20000010000 */
[-C--:B------:R-:W-:Y:S01]  /*9630*/  FMUL.FTZ R27, R27, R177.reuse ;  /* 0x000000b11b1b7220 */ /* 0x080fe20000410000 */
        /* <DEDUP_REMOVED lines=10> */
[-C--:B------:R-:W-:Y:S01]  /*96e0*/  FMUL.FTZ R47, R47, R177.reuse ;  /* 0x000000b12f2f7220 */ /* 0x080fe20000410000 */
[----:B------:R-:W4:Y:S01]  /*96f0*/  MUFU.EX2 R166, R166 ;  /* 0x000000a600a67308 */ /* 0x000f220000000800 */
[C---:B---3--:R-:W-:Y:S01]  /*9700*/  FADD.FTZ R154, R181.reuse, R154 ;  /* 0x0000009ab59a7221 */ /* 0x048fe20000010000 */
[----:B------:R-:W-:Y:S01]  /*9710*/  F2FP.BF16.F32.PACK_AB R157, R181, R158 ;  /* 0x0000009eb59d723e */ /* 0x000fe200000010ff */
[-C--:B------:R-:W-:Y:S01]  /*9720*/  FMUL.FTZ R50, R50, R177.reuse ;  /* 0x000000b132327220 */ /* 0x080fe20000410000 */
[----:B------:R-:W-:Y:S01]  /*9730*/  F2FP.BF16.F32.PACK_AB R158, R161, R160 ;  /* 0x000000a0a19e723e */ /* 0x000fe200000010ff */
[-C--:B------:R-:W-:Y:S01]  /*9740*/  FMUL.FTZ R51, R51, R177.reuse ;  /* 0x000000b133337220 */ /* 0x080fe20000410000 */
[-C--:B------:R-:W-:Y:S01]  /*9750*/  FMUL.FTZ R54, R54, R177.reuse ;  /* 0x000000b136367220 */ /* 0x080fe20000410000 */
[-C--:B------:R-:W-:Y:S01]  /*9760*/  FMUL.FTZ R55, R55, R177.reuse ;  /* 0x000000b137377220 */ /* 0x080fe20000410000 */
[----:B------:R-:W1:Y:S01]  /*9770*/  MUFU.EX2 R165, R165 ;  /* 0x000000a500a57308 */ /* 0x000e620000000800 */
[----:B--2---:R-:W-:Y:S01]  /*9780*/  FADD.FTZ R153, R159, R154 ;  /* 0x0000009a9f997221 */ /* 0x004fe20000010000 */
[----:B------:R-:W-:Y:S01]  /*9790*/  F2FP.BF16.F32.PACK_AB R154, R23, R22 ;  /* 0x00000016179a723e */ /* 0x000fe200000010ff */
        /* <DEDUP_REMOVED lines=9> */
[----:B------:R-:W-:Y:S01]  /*9830*/  F2FP.BF16.F32.PACK_AB R153, R155, R180 ;  /* 0x000000b49b99723e */ /* 0x000fe200000010ff */
[-C--:B------:R-:W-:Y:S01]  /*9840*/  FMUL.FTZ R70, R70, R177.reuse ;  /* 0x000000b146467220 */ /* 0x080fe20000410000 */
[----:B------:R-:W-:Y:S01]  /*9850*/  F2FP.BF16.F32.PACK_AB R155, R185, R184 ;  /* 0x000000b8b99b723e */ /* 0x000fe200000010ff */
[----:B------:R-:W-:Y:S01]  /*9860*/  BAR.SYNC.DEFER_BLOCKING 0xf, 0x100 ;  /* 0x03c4000000007b1d */ /* 0x000fe20000010000 */
[-C--:B------:R-:W-:Y:S01]  /*9870*/  FMUL.FTZ R71, R71, R177.reuse ;  /* 0x000000b147477220 */ /* 0x080fe20000410000 */
[C---:B-1----:R-:W-:Y:S01]  /*9880*/  FADD.FTZ R3, R165.reuse, R4 ;  /* 0x00000004a5037221 */ /* 0x042fe20000010000 */
[----:B------:R-:W-:Y:S01]  /*9890*/  F2FP.BF16.F32.PACK_AB R160, R165, R164 ;  /* 0x000000a4a5a0723e */ /* 0x000fe200000010ff */
[-C--:B------:R-:W-:Y:S01]  /*98a0*/  FMUL.FTZ R74, R74, R177.reuse ;  /* 0x000000b14a4a7220 */ /* 0x080fe20000410000 */
[-C--:B------:R-:W-:Y:S01]  /*98b0*/  FMUL.FTZ R75, R75, R177.reuse ;  /* 0x000000b14b4b7220 */ /* 0x080fe20000410000 */
[----:B------:R-:W1:Y:S01]  /*98c0*/  MUFU.EX2 R168, R168 ;  /* 0x000000a800a87308 */ /* 0x000e620000000800 */
[-C--:B------:R-:W-:Y:S01]  /*98d0*/  FMUL.FTZ R78, R78, R177.reuse ;  /* 0x000000b14e4e7220 */ /* 0x080fe20000410000 */
[-C--:B------:R-:W-:Y:S01]  /*98e0*/  FMUL.FTZ R79, R79, R177.reuse ;  /* 0x000000b14f4f7220 */ /* 0x080fe20000410000 */
[-C--:B------:R-:W-:Y:S01]  /*98f0*/  FMUL.FTZ R82, R82, R177.reuse ;  /* 0x000000b152527220 */ /* 0x080fe20000410000 */
[----:B--2---:R-:W-:Y:S01]  /*9900*/  FADD.FTZ R22, R162, R167 ;  /* 0x000000a7a2167221 */ /* 0x004fe20000010000 */
        /* <DEDUP_REMOVED lines=11> */
[----:B------:R-:W3:Y:S01]  /*99c0*/  MUFU.EX2 R169, R169 ;  /* 0x000000a900a97308 */ /* 0x000ee20000000800 */
[----:B-1----:R-:W-:Y:S01]  /*99d0*/  FADD.FTZ R4, R168, R3 ;  /* 0x00000003a8047221 */ /* 0x002fe20000010000 */
[----:B------:R1:W-:Y:S01]  /*99e0*/  STSM.16.M88.4 [R6+0x26800], R152 ;  /* 0x0268009806007844 */ /* 0x0003e20000000200 */
[-C--:B------:R-:W-:Y:S01]  /*99f0*/  FMUL.FTZ R103, R103, R177.reuse ;  /* 0x000000b167677220 */ /* 0x080fe20000410000 */
[-C--:B------:R-:W-:Y:S01]  /*9a00*/  FMUL.FTZ R106, R106, R177.reuse ;  /* 0x000000b16a6a7220 */ /* 0x080fe20000410000 */
[-C--:B------:R-:W-:Y:S01]  /*9a10*/  FMUL.FTZ R107, R107, R177.reuse ;  /* 0x000000b16b6b7220 */ /* 0x080fe20000410000 */
[----:B------:R1:W-:Y:S01]  /*9a20*/  STSM.16.M88.4 [R5], R156 ;  /* 0x0000009c05007844 */ /* 0x0003e20000000200 */
[-C--:B------:R-:W-:Y:S01]  /*9a30*/  FMUL.FTZ R110, R110, R177.reuse ;  /* 0x000000b16e6e7220 */ /* 0x080fe20000410000 */
        /* <DEDUP_REMOVED lines=30> */
[----:B------:R-:W-:-:S02]  /*9c20*/  FMUL.FTZ R151, R151, R177 ;  /* 0x000000b197977220 */ /* 0x000fc40000410000 */
[----:B------:R-:W2:Y:S01]  /*9c30*/  MUFU.EX2 R178, R178 ;  /* 0x000000b200b27308 */ /* 0x000ea20000000800 */
[C---:B---3--:R-:W-:Y:S01]  /*9c40*/  FADD.FTZ R21, R175.reuse, R170 ;  /* 0x000000aaaf157221 */ /* 0x048fe20000010000 */
[----:B------:R-:W-:-:S05]  /*9c50*/  F2FP.BF16.F32.PACK_AB R163, R175, R174 ;  /* 0x000000aeafa3723e */ /* 0x000fca00000010ff */
[----:B------:R1:W-:Y:S01]  /*9c60*/  STSM.16.M88.4 [R8], R160 ;  /* 0x000000a008007844 */ /* 0x0003e20000000200 */
[----:B------:R-:W3:Y:S01]  /*9c70*/  MUFU.EX2 R176, R176 ;  /* 0x000000b000b07308 */ /* 0x000ee20000000800 */
[----:B----4-:R-:W-:-:S07]  /*9c80*/  FADD.FTZ R3, R173, R4 ;  /* 0x00000004ad037221 */ /* 0x010fce0000010000 */
[----:B------:R-:W4:Y:S01]  /*9c90*/  MUFU.EX2 R179, R179 ;  /* 0x000000b300b37308 */ /* 0x000f220000000800 */
[----:B--2---:R-:W-:-:S07]  /*9ca0*/  FADD.FTZ R164, R178, R21 ;  /* 0x00000015b2a47221 */ /* 0x004fce0000010000 */
[----:B------:R-:W2:Y:S01]  /*9cb0*/  MUFU.EX2 R167, R182 ;  /* 0x000000b600a77308 */ /* 0x000ea20000000800 */
[----:B---3--:R-:W-:-:S04]  /*9cc0*/  FADD.FTZ R166, R176, R3 ;  /* 0x00000003b0a67221 */ /* 0x008fc80000010000 */
[C---:B------:R-:W-:Y:S01]  /*9cd0*/  FADD.FTZ R3, R15.reuse, R166 ;  /* 0x000000a60f037221 */ /* 0x040fe20000010000 */
[----:B------:R-:W-:Y:S02]  /*9ce0*/  F2FP.BF16.F32.PACK_AB R166, R15, R176 ;  /* 0x000000b00fa6723e */ /* 0x000fe400000010ff */
[----:B------:R-:W3:Y:S01]  /*9cf0*/  MUFU.EX2 R22, R183 ;  /* 0x000000b700167308 */ /* 0x000ee20000000800 */
[----:B----4-:R-:W-:Y:S01]  /*9d00*/  FADD.FTZ R4, R179, R164 ;  /* 0x000000a4b3047221 */ /* 0x010fe20000010000 */
[----:B------:R-:W-:Y:S02]  /*9d10*/  F2FP.BF16.F32.PACK_AB R164, R173, R172 ;  /* 0x000000acada4723e */ /* 0x000fe400000010ff */
[----:B------:R-:W-:Y:S01]  /*9d20*/  F2FP.BF16.F32.PACK_AB R165, R179, R178 ;  /* 0x000000b2b3a5723e */ /* 0x000fe200000010ff */
[----:B--2---:R-:W-:Y:S01]  /*9d30*/  FADD.FTZ R21, R167, R4 ;  /* 0x00000004a7157221 */ /* 0x004fe20000010000 */
[----:B---3--:R-:W-:-:S03]  /*9d40*/  F2FP.BF16.F32.PACK_AB R167, R22, R167 ;  /* 0x000000a716a7723e */ /* 0x008fc600000010ff */
[----:B------:R-:W-:Y:S02]  /*9d50*/  FADD.FTZ R4, R22, R21 ;  /* 0x0000001516047221 */ /* 0x000fe40000010000 */
[----:B------:R1:W-:Y:S01]  /*9d60*/  STSM.16.M88.4 [R7], R164 ;  /* 0x000000a407007844 */ /* 0x0003e20000000200 */
[----:B------:R-:W-:Y:S05]  /*9d70*/  @!P4 BRA `(.L_x_1746) ;  /* 0x000000000004c947 */ /* 0x000fea0003800000 */
[----:B------:R-:W-:Y:S01]  /*9d80*/  BPT.TRAP 0x1 ;  /* 0x000000040000795c */ /* 0x000fe20000300000 */
.L_x_1746:
[----:B------:R2:W3:Y:S01]  /*9d90*/  SYNCS.PHASECHK.TRANS64.TRYWAIT P1, [UR26+0x28c50], R14 ;  /* 0x028c500eff0075a7 */ /* 0x0004e2000802015a */
[----:B------:R-:W-:Y:S05]  /*9da0*/  @!P4 BRA `(.L_x_1747) ;  /* 0x000000000004c947 */ /* 0x000fea0003800000 */
[----:B------:R-:W-:Y:S01]  /*9db0*/  BPT.TRAP 0x1 ;  /* 0x000000040000795c */ /* 0x000fe20000300000 */
.L_x_1747:
[----:B---3--:R-:W-:Y:S05]  /*9dc0*/  @P1 BRA `(.L_x_1748) ;  /* 0x0000000000081947 */ /* 0x008fea0003800000 */
[----:B------:R-:W3:Y:S02]  /*9dd0*/  SYNCS.PHASECHK.TRANS64.TRYWAIT P1, [UR26+0x28c50], R14 ;  /* 0x028c500eff0075a7 */ /* 0x000ee4000802015a */
[----:B---3--:R-:W-:Y:S05]  /*9de0*/  @!P1 BRA `(.L_x_1749) ;  /* 0x0000009400c09947 */ /* 0x008fea0003800000 */
.L_x_1748:
        /* <DEDUP_REMOVED lines=34> */
.L_x_1750:
[----:B------:R-:W-:Y:S01]  /*a010*/  UIADD3 UR26, UR26, 0x28c60, URZ ;  /* 0x00028c601a1a7890 */ /* 0x000fe2000fffe03f */
[----:B---3--:R-:W-:Y:S01]  /*a020*/  MOV R15, R12 ;  /* 0x0000000c000f7202 */ /* 0x008fe20000000f00 */
[----:B------:R-:W-:Y:S01]  /*a030*/  UMOV UR27, UR4 ;  /* 0x00000004001b7c82 */ /* 0x000fe20008000000 */
[----:B------:R-:W-:Y:S01]  /*a040*/  IMAD.MOV.U32 R20, RZ, RZ, R11 ;  /* 0x000000ffff147224 */ /* 0x000fe200078e000b */
[----:B------:R-:W-:-:S09]  /*a050*/  UPRMT UR26, UR42, 0x654, UR26 ;  /* 0x000006542a1a7896 */ /* 0x000fd2000800001a */
[----:B------:R-:W-:Y:S01]  /*a060*/  SYNCS.ARRIVE.TRANS64.RED.A1T0 RZ, [UR26], RZ ;  /* 0x000000ffffff79a7 */ /* 0x000fe2000810041a */
[----:B------:R-:W-:Y:S05]  /*a070*/  @P0 BRA `(.L_x_1751) ;  /* 0xffffffe400d80947 */ /* 0x000fea000383ffff */
[----:B------:R-:W-:-:S05]  /*a080*/  UMOV UR43, UR6 ;  /* 0x00000006002b7c82 */ /* 0x000fca0008000000 */
.L_x_1740:
[----:B------:R-:W-:-:S13]  /*a090*/  ISETP.LE.AND P0, PT, R17, UR43, PT ;  /* 0x0000002b11007c0c */ /* 0x000fda000bf03270 */
[----:B------:R-:W-:Y:S05]  /*a0a0*/  @!P0 BRA `(.L_x_1752) ;  /* 0x0000002000f48947 */ /* 0x000fea0003800000 */
[----:B0-2---:R-:W-:Y:S01]  /*a0b0*/  IMAD.MOV.U32 R14, RZ, RZ, R12 ;  /* 0x000000ffff0e7224 */ /* 0x005fe200078e000c */
[----:B------:R-:W-:Y:S01]  /*a0c0*/  UMOV UR26, UR4 ;  /* 0x00000004001a7c82 */ /* 0x000fe20008000000 */
[----:B------:R-:W-:Y:S01]  /*a0d0*/  IMAD.MOV.U32 R15, RZ, RZ, R11 ;  /* 0x000000ffff0f7224 */ /* 0x000fe200078e000b */
[----:B------:R-:W-:Y:S01]  /*a0e0*/  ULDC UR27, c[0x0][0x9e4] ;  /* 0x00027900001b7ab9 */ /* 0x000fe20000000800 */
[----:B------:R-:W-:Y:S01]  /*a0f0*/  ULDC UR28, c[0x0][0x288] ;  /* 0x0000a200001c7ab9 */ /* 0x000fe20000000800 */
[----:B------:R-:W-:Y:S01]  /*a100*/  ULDC UR29, c[0x0][0x2f0] ;  /* 0x0000bc00001d7ab9 */ /* 0x000fe20000000800 */
[----:B------:R-:W-:Y:S01]  /*a110*/  ULDC UR6, c[0x0][0x988] ;  /* 0x0002620000067ab9 */ /* 0x000fe20000000800 */
[----:B------:R-:W-:-:S05]  /*a120*/  ULDC UR30, c[0x0][0x9e0] ;  /* 0x00027800001e7ab9 */ /* 0x000fca0000000800 */
.L_x_1771:
[----:B------:R-:W-:-:S04]  /*a130*/  UIADD3 UR4, UR26, 0x1, URZ ;  /* 0x000000011a047890 */ /* 0x000fc8000fffe03f */
[----:B------:R-:W-:-:S04]  /*a140*/  UISETP.NE.AND UP0, UPT, UR4, 0x2, UPT ;  /* 0x000000020400788c */ /* 0x000fc8000bf05270 */
[----:B------:R-:W-:Y:S02]  /*a150*/  USEL UR10, URZ, 0x1, UP0 ;  /* 0x000000013f0a7887 */ /* 0x000fe40008000000 */
[----:B------:R-:W-:Y:S02]  /*a160*/  USEL UR4, UR4, URZ, UP0 ;  /* 0x0000003f04047287 */ /* 0x000fe40008000000 */
[----:B------:R-:W-:Y:S01]  /*a170*/  ULOP3.LUT UR5, UR5, UR10, URZ, 0x3c, !UPT ;  /* 0x0000000a05057292 */ /* 0x000fe2000f8e3c3f */
[----:B0-----:R-:W-:Y:S11]  /*a180*/  @!P4 BRA `(.L_x_1753) ;  /* 0x000000000004c947 */ /* 0x001ff60003800000 */
[----:B------:R-:W-:Y:S01]  /*a190*/  BPT.TRAP 0x1 ;  /* 0x000000040000795c */ /* 0x000fe20000300000 */
.L_x_1753:
[----:B------:R-:W-:Y:S01]  /*a1a0*/  ULEA UR25, UR4, UR40, 0x3 ;  /* 0x0000002804197291 */ /* 0x000fe2000f8e183f */
[----:B------:R-:W-:-:S05]  /*a1b0*/  IMAD.U32 R13, RZ, RZ, UR5 ;  /* 0x00000005ff0d7e24 */ /* 0x000fca000f8e00ff */
[----:B------:R-:W-:-:S04]  /*a1c0*/  SHF.L.U32 R13, R13, 0x1f, RZ ;  /* 0x0000001f0d0d7819 */ /* 0x000fc800000006ff */
[----:B------:R0:W2:Y:S01]  /*a1d0*/  SYNCS.PHASECHK.TRANS64.TRYWAIT P0, [UR25+0x28c30], R13 ;  /* 0x028c300dff0075a7 */ /* 0x0000a20008000159 */
[----:B------:R-:W-:Y:S05]  /*a1e0*/  @!P4 BRA `(.L_x_1754) ;  /* 0x000000000004c947 */ /* 0x000fea0003800000 */
[----:B------:R-:W-:Y:S01]  /*a1f0*/  BPT.TRAP 0x1 ;  /* 0x000000040000795c */ /* 0x000fe20000300000 */
.L_x_1754:
[----:B--2---:R-:W-:Y:S05]  /*a200*/  @P0 BRA `(.L_x_1755) ;  /* 0x0000000000080947 */ /* 0x004fea0003800000 */
[----:B------:R-:W2:Y:S02]  /*a210*/  SYNCS.PHASECHK.TRANS64.TRYWAIT P0, [UR25+0x28c30], R13 ;  /* 0x028c300dff0075a7 */ /* 0x000ea40008000159 */
[----:B--2---:R-:W-:Y:S05]  /*a220*/  @!P0 BRA `(.L_x_1756) ;  /* 0x0000009000c88947 */ /* 0x004fea0003800000 */
.L_x_1755:
[----:B------:R-:W-:Y:S01]  /*a230*/  ULEA UR10, UR4, UR24, 0x9 ;  /* 0x00000018040a7291 */ /* 0x000fe2000f8e483f */
[----:B-1-3--:R-:W-:Y:S01]  /*a240*/  WARPGROUP.ARRIVE ;  /* 0x00000000000079c5 */ /* 0x00afe20000000000 */
        /* <DEDUP_REMOVED lines=20> */
.L_x_1757:
[----:B------:R-:W-:Y:S01]  /*a390*/  ISETP.NE.AND P0, PT, R19, 0x1, PT ;  /* 0x000000011300780c */ /* 0x000fe20003f05270 */
[----:B------:R-:W-:Y:S01]  /*a3a0*/  USHF.L.U32 UR11, UR43, 0x6, URZ ;  /* 0x000000062b0b7899 */ /* 0x000fe2000800063f */
[----:B------:R-:W-:Y:S01]  /*a3b0*/  IMAD.U32 R190, RZ, RZ, UR29 ;  /* 0x0000001dffbe7e24 */ /* 0x000fe2000f8e00ff */
[----:B------:R-:W-:Y:S01]  /*a3c0*/  UIADD3 UR10, UR25, 0x28c40, URZ ;  /* 0x00028c40190a7890 */ /* 0x000fe2000fffe03f */
[----:B------:R-:W-:-:S03]  /*a3d0*/  LOP3.LUT P5, RZ, R16, 0x1, RZ, 0xc0, !PT ;  /* 0x0000000110ff7812 */ /* 0x000fc600078ac0ff */
[----:B------:R-:W-:Y:S01]  /*a3e0*/  IMAD.U32 R23, RZ, RZ, UR11 ;  /* 0x0000000bff177e24 */ /* 0x000fe2000f8e00ff */
[----:B------:R-:W-:-:S05]  /*a3f0*/  UPRMT UR10, UR42, 0x654, UR10 ;  /* 0x000006542a0a7896 */ /* 0x000fca000800000a */
[----:B------:R-:W2:Y:S08]  /*a400*/  @P0 LDC R11, c[0x0][0x44c] ;  /* 0x00011300ff0b0b82 */ /* 0x000eb00000000800 */
[----:B------:R-:W1:Y:S01]  /*a410*/  @P0 LDC R21, c[0x0][0x450] ;  /* 0x00011400ff150b82 */ /* 0x000e620000000800 */
[----:B------:R-:W-:Y:S01]  /*a420*/  SYNCS.ARRIVE.TRANS64.RED.A1T0 RZ, [UR10], RZ ;  /* 0x000000ffffff79a7 */ /* 0x000fe2000810040a */
[----:B--2---:R-:W-:Y:S01]  /*a430*/  @P0 IMAD.HI.U32 R12, R2, R11, RZ ;  /* 0x0000000b020c0227 */ /* 0x004fe200078e00ff */
[----:B------:R-:W-:-:S04]  /*a440*/  MOV R11, R2 ;  /* 0x00000002000b7202 */ /* 0x000fc80000000f00 */
[----:B-1----:R-:W-:Y:S02]  /*a450*/  @P0 SHF.R.U32.HI R11, RZ, R21, R12 ;  /* 0x00000015ff0b0219 */ /* 0x002fe4000001160c */
[----:B------:R-:W-:-:S03]  /*a460*/  IADD3 R12, -R0, 0x1, -R23 ;  /* 0x00000001000c7810 */ /* 0x000fc60007ffe917 */
[----:B------:R-:W1:Y:S02]  /*a470*/  SHFL.IDX PT, R21, R11, RZ, 0x1c1f ;  /* 0x001c1fff0b157589 */ /* 0x000e6400000e0000 */
[----:B------:R-:W-:-:S04]  /*a480*/  IMAD R12, R190, UR41, R12 ;  /* 0x00000029be0c7c24 */ /* 0x000fc8000f8e020c */
[----:B------:R-:W-:-:S04]  /*a490*/  VIADD R12, R12, -UR28 ;  /* 0x8000001c0c0c7c36 */ /* 0x000fc80008000000 */
[C---:B------:R-:W-:Y:S01]  /*a4a0*/  VIADD R23, R12.reuse, UR30 ;  /* 0x0000001e0c177c36 */ /* 0x040fe20008000000 */
[----:B------:R-:W-:-:S03]  /*a4b0*/  IADD3 R184, R12, UR7, RZ ;  /* 0x000000070cb87c10 */ /* 0x000fc6000fffe0ff */
[--C-:B-1----:R-:W-:Y:S02]  /*a4c0*/  IMAD.IADD R12, R23, 0x1, R21.reuse ;  /* 0x00000001170c7824 */ /* 0x102fe400078e0215 */
[----:B------:R-:W-:Y:S01]  /*a4d0*/  IMAD.IADD R20, R184, 0x1, R21 ;  /* 0x00000001b8147824 */ /* 0x000fe200078e0215 */
[----:B------:R-:W-:Y:S06]  /*a4e0*/  @!P5 BRA `(.L_x_1758) ;  /* 0x00000000005cd947 */ /* 0x000fec0003800000 */
[----:B------:R-:W-:Y:S01]  /*a4f0*/  IMAD R21, R190, UR41, R21 ;  /* 0x00000029be157c24 */ /* 0x000fe2000f8e0215 */
[----:B------:R-:W-:Y:S03]  /*a500*/  BSSY B0, `(.L_x_1759) ;  /* 0x0000011000007945 */ /* 0x000fe60003800000 */
        /* <DEDUP_REMOVED lines=11> */
.L_x_1760:
[----:B------:R-:W-:-:S04]  /*a5c0*/  MOV R186, UR27 ;  /* 0x0000001b00ba7c02 */ /* 0x000fc80008000f00 */
[----:B------:R-:W-:-:S13]  /*a5d0*/  ISETP.NE.AND P0, PT, R186, 0x1, PT ;  /* 0x00000001ba00780c */ /* 0x000fda0003f05270 */
[----:B------:R-:W1:Y:S02]  /*a5e0*/  @P0 LDC.64 R188, c[0x0][0x9e8] ;  /* 0x00027a00ffbc0b82 */ /* 0x000e640000000a00 */
[----:B-1----:R-:W-:-:S05]  /*a5f0*/  @P0 IMAD.HI.U32 R22, R21, R188, RZ ;  /* 0x000000bc15160227 */ /* 0x002fca00078e00ff */
[----:B------:R-:W-:-:S07]  /*a600*/  @P0 SHF.R.U32.HI R21, RZ, R189, R22 ;  /* 0x000000bdff150219 */ /* 0x000fce0000011616 */
.L_x_1761:
[----:B------:R-:W-:Y:S05]  /*a610*/  BSYNC B0 ;  /* 0x0000000000007941 */ /* 0x000fea0003800000 */
.L_x_1759:
[----:B------:R-:W-:-:S04]  /*a620*/  IMAD R21, R21, R186, -UR11 ;  /* 0x8000000b15157e24 */ /* 0x000fc8000f8e02ba */
[----:B------:R-:W-:-:S05]  /*a630*/  IMAD.IADD R21, R21, 0x1, -R0 ;  /* 0x0000000115157824 */ /* 0x000fca00078e0a00 */
[----:B------:R-:W-:Y:S02]  /*a640*/  VIADDMNMX R12, R21, R186, R12, PT ;  /* 0x000000ba150c7246 */ /* 0x000fe4000380010c */
[----:B------:R-:W-:-:S07]  /*a650*/  VIMNMX R20, R20, R21, !PT ;  /* 0x0000001514147248 */ /* 0x000fce0007fe0100 */
.L_x_1758:
        /* <DEDUP_REMOVED lines=48> */
[----:B------:R-:W-:Y:S01]  /*a960*/  ISETP.LT.OR P2, PT, R12, 0x3a, P2 ;  /* 0x0000003a0c00780c */ /* 0x000fe20001741670 */
[----:B------:R-:W-:Y:S01]  /*a970*/  IMAD.IADD R12, R23, 0x1, R11 ;  /* 0x00000001170c7824 */ /* 0x000fe200078e020b */
[----:B------:R-:W-:Y:S02]  /*a980*/  FSEL R177, R177, -INF , !P3 ;  /* 0xff800000b1b17808 */ /* 0x000fe40005800000 */
[----:B------:R-:W-:Y:S02]  /*a990*/  FSEL R180, R180, -INF , !P1 ;  /* 0xff800000b4b47808 */ /* 0x000fe40004800000 */
[----:B------:R-:W-:Y:S01]  /*a9a0*/  FSEL R181, R181, -INF , !P2 ;  /* 0xff800000b5b57808 */ /* 0x000fe20005000000 */
[----:B------:R-:W-:Y:S06]  /*a9b0*/  @!P5 BRA `(.L_x_1762) ;  /* 0x00000000005cd947 */ /* 0x000fec0003800000 */
[----:B------:R-:W-:Y:S01]  /*a9c0*/  IMAD R11, R190, UR41, R11 ;  /* 0x00000029be0b7c24 */ /* 0x000fe2000f8e020b */
[----:B------:R-:W-:Y:S03]  /*a9d0*/  BSSY B0, `(.L_x_1763) ;  /* 0x0000011000007945 */ /* 0x000fe60003800000 */
[----:B------:R-:W-:-:S05]  /*a9e0*/  VIADD R11, R11, -UR28 ;  /* 0x8000001c0b0b7c36 */ /* 0x000fca0008000000 */
[----:B------:R-:W-:-:S13]  /*a9f0*/  ISETP.GT.AND P1, PT, R11, -0x1, PT ;  /* 0xffffffff0b00780c */ /* 0x000fda0003f24270 */
[----:B------:R-:W-:Y:S05]  /*aa00*/  @P1 BRA `(.L_x_1764) ;  /* 0x0000000000201947 */ /* 0x000fea0003800000 */
[----:B------:R-:W-:Y:S02]  /*aa10*/  MOV R184, UR27 ;  /* 0x0000001b00b87c02 */ /* 0x000fe40008000f00 */
[----:B------:R-:W-:Y:S02]  /*aa20*/  LOP3.LUT R11, RZ, R11, RZ, 0x33, !PT ;  /* 0x0000000bff0b7212 */ /* 0x000fe400078e33ff */
[----:B------:R-:W-:-:S13]  /*aa30*/  ISETP.NE.AND P1, PT, R184, 0x1, PT ;  /* 0x00000001b800780c */ /* 0x000fda0003f25270 */
[----:B------:R-:W1:Y:S02]  /*aa40*/  @P1 LDC.64 R22, c[0x0][0x9e8] ;  /* 0x00027a00ff161b82 */ /* 0x000e640000000a00 */
[----:B-1----:R-:W-:-:S05]  /*aa50*/  @P1 IMAD.HI.U32 R22, R11, R22, RZ ;  /* 0x000000160b161227 */ /* 0x002fca00078e00ff */
[----:B------:R-:W-:-:S04]  /*aa60*/  @P1 SHF.R.U32.HI R11, RZ, R23, R22 ;  /* 0x00000017ff0b1219 */ /* 0x000fc80000011616 */
[----:B------:R-:W-:Y:S01]  /*aa70*/  LOP3.LUT R11, RZ, R11, RZ, 0x33, !PT ;  /* 0x0000000bff0b7212 */ /* 0x000fe200078e33ff */
[----:B------:R-:W-:Y:S06]  /*aa80*/  BRA `(.L_x_1765) ;  /* 0x0000000000147947 */ /* 0x000fec0003800000 */
.L_x_1764:
[----:B------:R-:W-:-:S05]  /*aa90*/  IMAD.U32 R184, RZ, RZ, UR27 ;  /* 0x0000001bffb87e24 */ /* 0x000fca000f8e00ff */
[----:B------:R-:W-:-:S13]  /*aaa0*/  ISETP.NE.AND P1, PT, R184, 0x1, PT ;  /* 0x00000001b800780c */ /* 0x000fda0003f25270 */
[----:B------:R-:W1:Y:S02]  /*aab0*/  @P1 LDC.64 R22, c[0x0][0x9e8] ;  /* 0x00027a00ff161b82 */ /* 0x000e640000000a00 */
[----:B-1----:R-:W-:-:S05]  /*aac0*/  @P1 IMAD.HI.U32 R22, R11, R22, RZ ;  /* 0x000000160b161227 */ /* 0x002fca00078e00ff */
[----:B------:R-:W-:-:S07]  /*aad0*/  @P1 SHF.R.U32.HI R11, RZ, R23, R22 ;  /* 0x00000017ff0b1219 */ /* 0x000fce0000011616 */
.L_x_1765:
[----:B------:R-:W-:Y:S05]  /*aae0*/  BSYNC B0 ;  /* 0x0000000000007941 */ /* 0x000fea0003800000 */
.L_x_1763:
[----:B------:R-:W-:-:S04]  /*aaf0*/  IMAD R11, R11, R184, -UR11 ;  /* 0x8000000b0b0b7e24 */ /* 0x000fc8000f8e02b8 */
[----:B------:R-:W-:-:S05]  /*ab00*/  IMAD.IADD R11, R11, 0x1, -R0 ;  /* 0x000000010b0b7824 */ /* 0x000fca00078e0a00 */
[----:B------:R-:W-:Y:S02]  /*ab10*/  VIADDMNMX R12, R11, R184, R12, PT ;  /* 0x000000b80b0c7246 */ /* 0x000fe4000380010c */
[----:B------:R-:W-:-:S07]  /*ab20*/  VIMNMX R20, R20, R11, !PT ;  /* 0x0000000b14147248 */ /* 0x000fce0007fe0100 */
.L_x_1762:
        /* <DEDUP_REMOVED lines=148> */
[C---:B------:R-:W-:Y:S01]  /*b470*/  FMUL.FTZ R176, R12.reuse, UR10 ;  /* 0x0000000a0cb07c20 */ /* 0x040fe20008410000 */
[----:B------:R-:W2:Y:S01]  /*b480*/  MUFU.EX2 R164, R164 ;  /* 0x000000a400a47308 */ /* 0x000ea20000000800 */
[-C--:B------:R-:W-:Y:S01]  /*b490*/  FMUL.FTZ R49, R49, R15.reuse ;  /* 0x0000000f31317220 */ /* 0x080fe20000410000 */
[----:B------:R-:W-:Y:S01]  /*b4a0*/  FSEL R3, R12, RZ, P0 ;  /* 0x000000ff0c037208 */ /* 0x000fe20000000000 */
[-C--:B------:R-:W-:Y:S01]  /*b4b0*/  FMUL.FTZ R52, R52, R15.reuse ;  /* 0x0000000f34347220 */ /* 0x080fe20000410000 */
[----:B------:R-:W-:Y:S01]  /*b4c0*/  FSEL R176, R176, RZ, P0 ;  /* 0x000000ffb0b07208 */ /* 0x000fe20000000000 */
[-C--:B------:R-:W-:Y:S01]  /*b4d0*/  FMUL.FTZ R53, R53, R15.reuse ;  /* 0x0000000f35357220 */ /* 0x080fe20000410000 */
[-C--:B------:R-:W-:Y:S01]  /*b4e0*/  FMUL.FTZ R56, R56, R15.reuse ;  /* 0x0000000f38387220 */ /* 0x080fe20000410000 */
[----:B------:R-:W-:Y:S01]  /*b4f0*/  FADD.FTZ R3, -R3, R14 ;  /* 0x0000000e03037221 */ /* 0x000fe20000010100 */
[----:B------:R-:W0:Y:S01]  /*b500*/  MUFU.EX2 R169, R169 ;  /* 0x000000a900a97308 */ /* 0x000e220000000800 */
[--C-:B------:R-:W-:Y:S01]  /*b510*/  FFMA.FTZ R177, R155, UR10, -R176.reuse ;  /* 0x0000000a9bb17c23 */ /* 0x100fe200080108b0 */
[----:B------:R-:W-:Y:S01]  /*b520*/  @!P1 LEA R155, R22, UR40, 0x2 ;  /* 0x00000028169b9c11 */ /* 0x000fe2000f8e10ff */
[----:B-1----:R-:W-:Y:S01]  /*b530*/  FADD.FTZ R22, R20, R185 ;  /* 0x000000b914167221 */ /* 0x002fe20000010000 */
[--C-:B------:R-:W-:Y:S01]  /*b540*/  FFMA.FTZ R180, R159, UR10, -R176.reuse ;  /* 0x0000000a9fb47c23 */ /* 0x100fe200080108b0 */
[--C-:B------:R-:W-:Y:S01]  /*b550*/  FFMA.FTZ R184, R162, UR10, -R176.reuse ;  /* 0x0000000aa2b87c23 */ /* 0x100fe200080108b0 */
[----:B------:R-:W-:Y:S01]  /*b560*/  FFMA.FTZ R21, R21, UR10, -R176 ;  /* 0x0000000a15157c23 */ /* 0x000fe200080108b0 */
[----:B----4-:R-:W-:Y:S01]  /*b570*/  FADD.FTZ R159, R161, R22 ;  /* 0x00000016a19f7221 */ /* 0x010fe20000010000 */
[----:B------:R-:W-:Y:S01]  /*b580*/  MUFU.EX2 R168, R168 ;  /* 0x000000a800a87308 */ /* 0x000fe20000000800 */
[----:B------:R-:W-:Y:S01]  /*b590*/  FMUL.FTZ R3, R3, UR10 ;  /* 0x0000000a03037c20 */ /* 0x000fe20008410000 */
[--C-:B------:R-:W-:Y:S01]  /*b5a0*/  FFMA.FTZ R158, R158, UR10, -R176.reuse ;  /* 0x0000000a9e9e7c23 */ /* 0x100fe200080108b0 */
        /* <DEDUP_REMOVED lines=10> */
[----:B---3--:R-:W-:Y:S01]  /*b650*/  F2FP.BF16.F32.PACK_AB R160, R165, R160 ;  /* 0x000000a0a5a0723e */ /* 0x008fe200000010ff */
[--C-:B------:R-:W-:Y:S01]  /*b660*/  FFMA.FTZ R179, R179, UR10, -R176.reuse ;  /* 0x0000000ab3b37c23 */ /* 0x100fe200080108b0 */
[--C-:B------:R-:W-:Y:S01]  /*b670*/  FFMA.FTZ R182, R182, UR10, -R176.reuse ;  /* 0x0000000ab6b67c23 */ /* 0x100fe200080108b0 */
[----:B------:R1:W-:Y:S01]  /*b680*/  MUFU.EX2 R14, R177 ;  /* 0x000000b1000e7308 */ /* 0x0003e20000000800 */
[----:B------:R-:W-:Y:S01]  /*b690*/  FFMA.FTZ R176, R183, UR10, -R176 ;  /* 0x0000000ab7b07c23 */ /* 0x000fe200080108b0 */
[----:B------:R-:W-:Y:S01]  /*b6a0*/  @!P1 STS [R155+0x28800], R15 ;  /* 0x0288000f9b009388 */ /* 0x000fe20000000800 */
[-C--:B------:R-:W-:Y:S01]  /*b6b0*/  FMUL.FTZ R57, R57, R15.reuse ;  /* 0x0000000f39397220 */ /* 0x080fe20000410000 */
        /* <DEDUP_REMOVED lines=171> */
.L_x_1766:
[----:B------:R0:W1:Y:S01]  /*c170*/  SYNCS.PHASECHK.TRANS64.TRYWAIT P0, [UR25+0x28c50], R13 ;  /* 0x028c500dff0075a7 */ /* 0x0000620008000159 */
[----:B------:R-:W-:Y:S05]  /*c180*/  @!P4 BRA `(.L_x_1767) ;  /* 0x000000000004c947 */ /* 0x000fea0003800000 */
[----:B------:R-:W-:Y:S01]  /*c190*/  BPT.TRAP 0x1 ;  /* 0x000000040000795c */ /* 0x000fe20000300000 */
.L_x_1767:
[----:B-1----:R-:W-:Y:S05]  /*c1a0*/  @P0 BRA `(.L_x_1768) ;  /* 0x0000000000080947 */ /* 0x002fea0003800000 */
[----:B------:R-:W1:Y:S02]  /*c1b0*/  SYNCS.PHASECHK.TRANS64.TRYWAIT P0, [UR25+0x28c50], R13 ;  /* 0x028c500dff0075a7 */ /* 0x000e640008000159 */
[----:B-1----:R-:W-:Y:S05]  /*c1c0*/  @!P0 BRA `(.L_x_1769) ;  /* 0x0000007000f88947 */ /* 0x002fea0003800000 */
.L_x_1768:
        /* <DEDUP_REMOVED lines=34> */
.L_x_1770:
[----:B------:R-:W-:Y:S01]  /*c3f0*/  UIADD3 UR25, UR25, 0x28c60, URZ ;  /* 0x00028c6019197890 */ /* 0x000fe2000fffe03f */
[----:B------:R-:W-:Y:S01]  /*c400*/  ISETP.LT.AND P0, PT, R17, UR43, PT ;  /* 0x0000002b11007c0c */ /* 0x000fe2000bf01270 */
[----:B------:R-:W-:Y:S01]  /*c410*/  UIADD3 UR43, UR43, -0x1, URZ ;  /* 0xffffffff2b2b7890 */ /* 0x000fe2000fffe03f */
[----:B-1----:R-:W-:Y:S01]  /*c420*/  MOV R14, R12 ;  /* 0x0000000c000e7202 */ /* 0x002fe20000000f00 */
[----:B------:R-:W-:Y:S01]  /*c430*/  UPRMT UR25, UR42, 0x654, UR25 ;  /* 0x000006542a197896 */ /* 0x000fe20008000019 */
[----:B------:R-:W-:Y:S01]  /*c440*/  IMAD.MOV.U32 R15, RZ, RZ, R11 ;  /* 0x000000ffff0f7224 */ /* 0x000fe200078e000b */
[----:B------:R-:W-:-:S07]  /*c450*/  UMOV UR26, UR4 ;  /* 0x00000004001a7c82 */ /* 0x000fce0008000000 */
[----:B------:R-:W-:Y:S01]  /*c460*/  SYNCS.ARRIVE.TRANS64.RED.A1T0 RZ, [UR25], RZ ;  /* 0x000000ffffff79a7 */ /* 0x000fe20008100419 */
[----:B------:R-:W-:Y:S05]  /*c470*/  @P0 BRA `(.L_x_1771) ;  /* 0xffffffdc002c0947 */ /* 0x000fea000383ffff */
.L_x_1752:
[----:B------:R-:W4:Y:S01]  /*c480*/  SHFL.BFLY PT, R0, R3, 0x2, 0x1f ;  /* 0x0c401f0003007f89 */ /* 0x000f2200000e0000 */
[----:B------:R-:W-:Y:S08]  /*c490*/  BAR.ARV 0x8, 0x100 ;  /* 0x0204000000007b1d */ /* 0x000ff00000002000 */
[----:B------:R-:W-:Y:S01]  /*c4a0*/  BAR.SYNC.DEFER_BLOCKING 0xf, 0x100 ;  /* 0x03c4000000007b1d */ /* 0x000fe20000010000 */
[----:B------:R-:W-:-:S05]  /*c4b0*/  ISETP.NE.AND P0, PT, R10, RZ, PT ;  /* 0x000000ff0a00720c */ /* 0x000fca0003f05270 */
[----:B-1-3--:R-:W1:Y:S01]  /*c4c0*/  SHFL.BFLY PT, R7, R4, 0x2, 0x1f ;  /* 0x0c401f0004077f89 */ /* 0x00ae6200000e0000 */
[----:B----4-:R-:W-:-:S05]  /*c4d0*/  FADD.FTZ R2, R0, R3 ;  /* 0x0000000300027221 */ /* 0x010fca0000010000 */
[----:B------:R-:W3:Y:S01]  /*c4e0*/  SHFL.BFLY PT, R5, R2, 0x1, 0x1f ;  /* 0x0c201f0002057f89 */ /* 0x000ee200000e0000 */
[----:B-1----:R-:W-:Y:S01]  /*c4f0*/  FADD.FTZ R7, R7, R4 ;  /* 0x0000000407077221 */ /* 0x002fe20000010000 */
[----:B------:R-:W-:-:S04]  /*c500*/  IMAD.MOV.U32 R4, RZ, RZ, -0x800000 ;  /* 0xff800000ff047424 */ /* 0x000fc800078e00ff */
[----:B------:R-:W1:Y:S01]  /*c510*/  SHFL.BFLY PT, R0, R7, 0x1, 0x1f ;  /* 0x0c201f0007007f89 */ /* 0x000e6200000e0000 */
[----:B---3--:R-:W-:Y:S01]  /*c520*/  FADD.FTZ R6, R2, R5 ;  /* 0x0000000502067221 */ /* 0x008fe20000010000 */
[----:B------:R-:W-:Y:S02]  /*c530*/  IMAD.MOV.U32 R5, RZ, RZ, RZ ;  /* 0x000000ffff057224 */ /* 0x000fe400078e00ff */
[----:B------:R-:W-:Y:S02]  /*c540*/  IMAD.U32 R2, RZ, RZ, UR4 ;  /* 0x00000004ff027e24 */ /* 0x000fe4000f8e00ff */
[----:B------:R-:W-:-:S03]  /*c550*/  FSETP.NE.FTZ.AND P1, PT, R6, RZ, PT ;  /* 0x000000ff0600720b */ /* 0x000fc60003f35000 */
[----:B------:R-:W-:-:S04]  /*c560*/  LEA R2, R2, R9, 0x6 ;  /* 0x0000000902027211 */ /* 0x000fc800078e30ff */
[----:B------:R-:W-:-:S06]  /*c570*/  @!P0 LEA R2, R2, UR40, 0x2 ;  /* 0x0000002802028c11 */ /* 0x000fcc000f8e10ff */
[----:B------:R-:W3:Y:S01]  /*c580*/  @P1 MUFU.RCP R5, R6 ;  /* 0x0000000600051308 */ /* 0x000ee20000001000 */
[----:B-1----:R-:W-:Y:S01]  /*c590*/  FADD.FTZ R8, R7, R0 ;  /* 0x0000000007087221 */ /* 0x002fe20000010000 */
[----:B------:R-:W-:-:S04]  /*c5a0*/  IMAD.MOV.U32 R0, RZ, RZ, RZ ;  /* 0x000000ffff007224 */ /* 0x000fc800078e00ff */
[----:B------:R-:W-:Y:S02]  /*c5b0*/  FSETP.NE.FTZ.AND P2, PT, R8, RZ, PT ;  /* 0x000000ff0800720b */ /* 0x000fe40003f55000 */
[----:B------:R1:W4:Y:S01]  /*c5c0*/  @P1 MUFU.LG2 R3, R6 ;  /* 0x0000000600031308 */ /* 0x0003220000000c00 */
[----:B---3--:R-:W-:Y:S01]  /*c5d0*/  @!P0 STS [R2+0x28800], R5 ;  /* 0x0288000502008388 */ /* 0x008fe20000000800 */
[----:B-1----:R-:W-:Y:S02]  /*c5e0*/  IMAD.U32 R6, RZ, RZ, UR10 ;  /* 0x0000000aff067e24 */ /* 0x002fe4000f8e00ff */
[----:B------:R-:W-:-:S07]  /*c5f0*/  FMUL.FTZ R24, R24, R5 ;  /* 0x0000000518187220 */ /* 0x000fce0000410000 */
[----:B------:R-:W1:Y:S01]  /*c600*/  @P2 MUFU.RCP R0, R8 ;  /* 0x0000000800002308 */ /* 0x000e620000001000 */
[-C--:B------:R-:W-:Y:S01]  /*c610*/  FMUL.FTZ R25, R25, R5.reuse ;  /* 0x0000000519197220 */ /* 0x080fe20000410000 */
[----:B------:R-:W-:Y:S01]  /*c620*/  @P1 FMUL.FTZ R6, R6, 0.69314718246459960938 ;  /* 0x3f31721806061820 */ /* 0x000fe20000410000 */
[-C--:B------:R-:W-:Y:S01]  /*c630*/  FMUL.FTZ R28, R28, R5.reuse ;  /* 0x000000051c1c7220 */ /* 0x080fe20000410000 */
[-C--:B------:R-:W-:Y:S01]  /*c640*/  FMUL.FTZ R29, R29, R5.reuse ;  /* 0x000000051d1d7220 */ /* 0x080fe20000410000 */
[----:B----4-:R-:W-:Y:S01]  /*c650*/  @P1 FMUL.FTZ R3, R3, 0.69314718246459960938 ;  /* 0x3f31721803031820 */ /* 0x010fe20000410000 */
[-C--:B------:R-:W-:Y:S01]  /*c660*/  FMUL.FTZ R32, R32, R5.reuse ;  /* 0x0000000520207220 */ /* 0x080fe20000410000 */
[-C--:B------:R-:W-:Y:S01]  /*c670*/  FMUL.FTZ R33, R33, R5.reuse ;  /* 0x0000000521217220 */ /* 0x080fe20000410000 */
[----:B------:R3:W4:Y:S01]  /*c680*/  @P2 MUFU.LG2 R7, R8 ;  /* 0x0000000800072308 */ /* 0x0007220000000c00 */
        /* <DEDUP_REMOVED lines=8> */
[----:B-1----:R1:W-:Y:S01]  /*c710*/  @!P0 STS [R2+0x28820], R0 ;  /* 0x0288200002008388 */ /* 0x0023e20000000800 */
[----:B---3--:R-:W-:-:S02]  /*c720*/  IMAD.U32 R8, RZ, RZ, UR10 ;  /* 0x0000000aff087e24 */ /* 0x008fc4000f8e00ff */
[-C--:B------:R-:W-:Y:S01]  /*c730*/  FMUL.FTZ R52, R52, R5.reuse ;  /* 0x0000000534347220 */ /* 0x080fe20000410000 */
[-C--:B------:R-:W-:Y:S01]  /*c740*/  FMUL.FTZ R53, R53, R5.reuse ;  /* 0x0000000535357220 */ /* 0x080fe20000410000 */
[-C--:B------:R-:W-:Y:S01]  /*c750*/  FMUL.FTZ R56, R56, R5.reuse ;  /* 0x0000000538387220 */ /* 0x080fe20000410000 */
[----:B------:R-:W-:Y:S01]  /*c760*/  @P2 FMUL.FTZ R8, R8, 0.69314718246459960938 ;  /* 0x3f31721808082820 */ /* 0x000fe20000410000 */
[-C--:B------:R-:W-:Y:S01]  /*c770*/  FMUL.FTZ R57, R57, R5.reuse ;  /* 0x0000000539397220 */ /* 0x080fe20000410000 */
[-C--:B------:R-:W-:Y:S01]  /*c780*/  FMUL.FTZ R60, R60, R5.reuse ;  /* 0x000000053c3c7220 */ /* 0x080fe20000410000 */
[----:B----4-:R-:W-:Y:S01]  /*c790*/  @P2 FMUL.FTZ R7, R7, 0.69314718246459960938 ;  /* 0x3f31721807072820 */ /* 0x010fe20000410000 */
[-C--:B------:R-:W-:Y:S01]  /*c7a0*/  FMUL.FTZ R61, R61, R5.reuse ;  /* 0x000000053d3d7220 */ /* 0x080fe20000410000 */
[----:B-1----:R-:W-:Y:S02]  /*c7b0*/  IMAD.MOV.U32 R2, RZ, RZ, -0x800000 ;  /* 0xff800000ff027424 */ /* 0x002fe400078e00ff */
        /* <DEDUP_REMOVED lines=112> */
.L_x_1676:
[----:B------:R-:W-:Y:S05]  /*cec0*/  @P0 BRA `(.L_x_1772) ;  /* 0x0000002000e00947 */ /* 0x000fea0003800000 */
[----:B------:R-:W1:Y:S01]  /*ced0*/  S2R R0, SR_TID.X ;  /* 0x0000000000007919 */ /* 0x000e620000002100 */
[----:B------:R-:W3:Y:S01]  /*cee0*/  S2UR UR5, SR_CgaCtaId ;  /* 0x00000000000579c3 */ /* 0x000ee20000008800 */
[----:B------:R-:W-:Y:S01]  /*cef0*/  UMOV UR4, 0x400 ;  /* 0x0000040000047882 */ /* 0x000fe20000000000 */
[----:B------:R-:W-:-:S06]  /*cf00*/  IMAD.MOV R3, RZ, RZ, -R18 ;  /* 0x000000ffff037224 */ /* 0x000fcc00078e0a12 */
[----:B------:R-:W-:Y:S01]  /*cf10*/  BAR.SYNC.DEFER_BLOCKING 0x1, 0x100 ;  /* 0x0044000000007b1d */ /* 0x000fe20000010000 */
[----:B0-----:R-:W-:-:S07]  /*cf20*/  SHF.R.S32.HI R9, RZ, 0x1f, R18 ;  /* 0x0000001fff097819 */ /* 0x001fce0000011412 */
[----:B------:R-:W0:Y:S08]  /*cf30*/  S2UR UR6, SR_CTAID.Y ;  /* 0x00000000000679c3 */ /* 0x000e300000002600 */
[----:B------:R-:W0:Y:S01]  /*cf40*/  LDC R12, c[0x0][0xc50] ;  /* 0x00031400ff0c7b82 */ /* 0x000e220000000800 */
[----:B---3--:R-:W-:-:S07]  /*cf50*/  ULEA UR4, UR5, UR4, 0x18 ;  /* 0x0000000405047291 */ /* 0x008fce000f8ec03f */
[----:B------:R-:W3:Y:S01]  /*cf60*/  LDC R6, c[0x0][0xbe8] ;  /* 0x0002fa00ff067b82 */ /* 0x000ee20000000800 */
[----:B------:R-:W-:Y:S01]  /*cf70*/  UIADD3 UR4, UR4, 0x28c20, URZ ;  /* 0x00028c2004047890 */ /* 0x000fe2000fffe03f */
[----:B-1----:R-:W-:-:S03]  /*cf80*/  IADD3 R152, R0, -0x80, RZ ;  /* 0xffffff8000987810 */ /* 0x002fc60007ffe0ff */
[----:B------:R-:W-:Y:S01]  /*cf90*/  UPRMT UR4, URZ, 0x654, UR4 ;  /* 0x000006543f047896 */ /* 0x000fe20008000004 */
[----:B------:R-:W-:-:S04]  /*cfa0*/  SHF.R.S32.HI R153, RZ, 0x1f, R152 ;  /* 0x0000001fff997819 */ /* 0x000fc80000011498 */
[----:B------:R-:W-:Y:S01]  /*cfb0*/  LEA.HI R10, R153, R152, RZ, 0x7 ;  /* 0x00000098990a7211 */ /* 0x000fe200078f38ff */
[----:B0-----:R-:W-:-:S03]  /*cfc0*/  IMAD R3, R12, R3, UR6 ;  /* 0x000000060c037e24 */ /* 0x001fc6000f8e0203 */
[----:B------:R-:W-:Y:S01]  /*cfd0*/  SYNCS.ARRIVE.TRANS64.RED.A1T0 RZ, [UR4], RZ ;  /* 0x000000ffffff79a7 */ /* 0x000fe20008100404 */
[----:B------:R-:W-:Y:S02]  /*cfe0*/  SHF.R.S32.HI R8, RZ, 0x7, R10 ;  /* 0x00000007ff087819 */ /* 0x000fe4000001140a */
[----:B------:R-:W-:-:S03]  /*cff0*/  LOP3.LUT R5, R10, 0xffffff80, RZ, 0xc0, !PT ;  /* 0xffffff800a057812 */ /* 0x000fc600078ec0ff */
[----:B------:R-:W0:Y:S02]  /*d000*/  SHFL.IDX PT, R7, R8, RZ, 0x1f ;  /* 0x00001fff08077589 */ /* 0x000e2400000e0000 */
[----:B------:R-:W-:Y:S01]  /*d010*/  IMAD.IADD R0, R152, 0x1, -R5 ;  /* 0x0000000198007824 */ /* 0x000fe200078e0a05 */
[----:B------:R-:W-:-:S04]  /*d020*/  SHF.R.S32.HI R5, RZ, 0x1f, R3 ;  /* 0x0000001fff057819 */ /* 0x000fc80000011403 */
[----:B------:R-:W-:Y:S02]  /*d030*/  SHF.R.S32.HI R157, RZ, 0x1f, R0 ;  /* 0x0000001fff9d7819 */ /* 0x000fe40000011400 */
[----:B0-----:R-:W-:Y:S02]  /*d040*/  ISETP.NE.AND P0, PT, R7, RZ, PT ;  /* 0x000000ff0700720c */ /* 0x001fe40003f05270 */
[----:B------:R-:W-:-:S11]  /*d050*/  LEA.HI R7, R157, R0, RZ, 0x2 ;  /* 0x000000009d077211 */ /* 0x000fd600078f10ff */
[----:B---3--:R-:W-:Y:S05]  /*d060*/  @P0 BRA `(.L_x_1773) ;  /* 0x0000000400380947 */ /* 0x008fea0003800000 */
[----:B------:R-:W0:Y:S01]  /*d070*/  LDC R19, c[0x0][0xbe8] ;  /* 0x0002fa00ff137b82 */ /* 0x000e220000000800 */
[----:B------:R-:W-:Y:S01]  /*d080*/  LOP3.LUT R11, R10, 0xffffff80, RZ, 0xc0, !PT ;  /* 0xffffff800a0b7812 */ /* 0x000fe200078ec0ff */
[----:B------:R-:W1:Y:S01]  /*d090*/  S2R R155, SR_CTAID.X ;  /* 0x00000000009b7919 */ /* 0x000e620000002500 */
[----:B------:R-:W-:Y:S01]  /*d0a0*/  LEA.HI R12, R153, R152, RZ, 0x2 ;  /* 0x00000098990c7211 */ /* 0x000fe200078f10ff */
[----:B------:R-:W-:Y:S02]  /*d0b0*/  ULDC.64 UR4, c[0x0][0xbd0] ;  /* 0x0002f40000047ab9 */ /* 0x000fe40000000a00 */
[----:B------:R-:W-:Y:S01]  /*d0c0*/  IMAD.IADD R16, R152, 0x1, -R11 ;  /* 0x0000000198107824 */ /* 0x000fe200078e0a0b */
[----:B------:R-:W-:Y:S01]  /*d0d0*/  LOP3.LUT R15, R12, 0xfffffffc, RZ, 0xc0, !PT ;  /* 0xfffffffc0c0f7812 */ /* 0x000fe200078ec0ff */
[----:B------:R-:W3:Y:S03]  /*d0e0*/  S2UR UR6, SR_CTAID.Z ;  /* 0x00000000000679c3 */ /* 0x000ee60000002700 */
[----:B------:R-:W-:Y:S01]  /*d0f0*/  SHF.R.S32.HI R11, RZ, 0x1f, R16 ;  /* 0x0000001fff0b7819 */ /* 0x000fe20000011410 */
[----:B------:R-:W-:-:S03]  /*d100*/  IMAD.IADD R15, R152, 0x1, -R15 ;  /* 0x00000001980f7824 */ /* 0x000fc600078e0a0f */
[-C--:B------:R-:W-:Y:S01]  /*d110*/  LEA.HI R20, R11, R16.reuse, RZ, 0x2 ;  /* 0x000000100b147211 */ /* 0x080fe200078f10ff */
[----:B------:R-:W2:Y:S01]  /*d120*/  LDC.64 R22, c[0x0][0xbd8] ;  /* 0x0002f600ff167b82 */ /* 0x000ea20000000a00 */
[----:B------:R-:W-:Y:S02]  /*d130*/  LEA.HI R12, R15, R15, RZ, 0x1 ;  /* 0x0000000f0f0c7211 */ /* 0x000fe400078f08ff */
[--C-:B------:R-:W-:Y:S02]  /*d140*/  SHF.R.S32.HI R10, RZ, 0x2, R20.reuse ;  /* 0x00000002ff0a7819 */ /* 0x100fe40000011414 */
[----:B------:R-:W-:Y:S02]  /*d150*/  SHF.R.S32.HI R13, RZ, 0x1f, R20 ;  /* 0x0000001fff0d7819 */ /* 0x000fe40000011414 */
[----:B------:R-:W-:Y:S02]  /*d160*/  LEA.HI R11, R11, R16, RZ, 0x5 ;  /* 0x000000100b0b7211 */ /* 0x000fe400078f28ff */
[----:B0-----:R-:W-:-:S02]  /*d170*/  ISETP.NE.AND P0, PT, R19, 0x1, PT ;  /* 0x000000011300780c */ /* 0x001fc40003f05270 */
[----:B------:R-:W-:Y:S02]  /*d180*/  LEA.HI R13, R13, R10, RZ, 0x3 ;  /* 0x0000000a0d0d7211 */ /* 0x000fe400078f18ff */
[----:B------:R-:W-:Y:S02]  /*d190*/  LOP3.LUT R12, R12, 0x1ffffffe, RZ, 0xc0, !PT ;  /* 0x1ffffffe0c0c7812 */ /* 0x000fe400078ec0ff */
[----:B------:R-:W-:Y:S02]  /*d1a0*/  LOP3.LUT R13, R13, 0xfffffff8, RZ, 0xc0, !PT ;  /* 0xfffffff80d0d7812 */ /* 0x000fe400078ec0ff */
[----:B------:R-:W-:Y:S01]  /*d1b0*/  SHF.R.S32.HI R11, RZ, 0x5, R11 ;  /* 0x00000005ff0b7819 */ /* 0x000fe2000001140b */
[----:B------:R-:W-:Y:S01]  /*d1c0*/  IMAD.IADD R15, R15, 0x1, -R12 ;  /* 0x000000010f0f7824 */ /* 0x000fe200078e0a0c */
[----:B------:R-:W-:Y:S01]  /*d1d0*/  IADD3 R10, R10, -R13, RZ ;  /* 0x8000000d0a0a7210 */ /* 0x000fe20007ffe0ff */
[----:B------:R-:W-:Y:S02]  /*d1e0*/  IMAD R13, R9, UR4, RZ ;  /* 0x00000004090d7c24 */ /* 0x000fe4000f8e02ff */
[----:B------:R-:W0:Y:S02]  /*d1f0*/  @P0 LDC R17, c[0x0][0xbec] ;  /* 0x0002fb00ff110b82 */ /* 0x000e240000000800 */
[----:B------:R-:W-:-:S02]  /*d200*/  IMAD R154, R11, 0x10, R10 ;  /* 0x000000100b9a7824 */ /* 0x000fc400078e020a */
[----:B------:R-:W-:Y:S01]  /*d210*/  IMAD.WIDE.U32 R10, R18, UR4, RZ ;  /* 0x00000004120a7c25 */ /* 0x000fe2000f8e00ff */
[----:B---3--:R-:W-:-:S03]  /*d220*/  USHF.R.S32.HI UR4, URZ, 0x1f, UR6 ;  /* 0x0000001f3f047899 */ /* 0x008fc60008011406 */
[----:B------:R-:W3:Y:S01]  /*d230*/  @P0 LDC R21, c[0x0][0xbf0] ;  /* 0x0002fc00ff150b82 */ /* 0x000ee20000000800 */
[----:B------:R-:W-:Y:S02]  /*d240*/  IMAD R12, R15, 0x8, R154 ;  /* 0x000000080f0c7824 */ /* 0x000fe400078e029a */
[----:B--2---:R-:W-:Y:S02]  /*d250*/  IMAD R14, R22, UR4, RZ ;  /* 0x00000004160e7c24 */ /* 0x004fe4000f8e02ff */
[----:B------:R-:W-:Y:S01]  /*d260*/  IMAD R13, R18, UR5, R13 ;  /* 0x00000005120d7c24 */ /* 0x000fe2000f8e020d */
[----:B-1----:R-:W-:Y:S01]  /*d270*/  LEA R12, R155, R12, 0x6 ;  /* 0x0000000c9b0c7211 */ /* 0x002fe200078e30ff */
[----:B------:R-:W-:Y:S01]  /*d280*/  IMAD R15, R23, UR6, R14 ;  /* 0x00000006170f7c24 */ /* 0x000fe2000f8e020e */
[----:B------:R-:W-:Y:S01]  /*d290*/  ULDC.64 UR4, c[0x0][0xbe0] ;  /* 0x0002f80000047ab9 */ /* 0x000fe20000000a00 */
[----:B------:R-:W-:Y:S02]  /*d2a0*/  IMAD.IADD R11, R11, 0x1, R13 ;  /* 0x000000010b0b7824 */ /* 0x000fe400078e020d */
[----:B------:R-:W-:-:S02]  /*d2b0*/  IMAD.MOV.U32 R13, RZ, RZ, R12 ;  /* 0x000000ffff0d7224 */ /* 0x000fc400078e000c */
[----:B------:R-:W-:-:S04]  /*d2c0*/  IMAD.WIDE.U32 R10, R22, UR6, R10 ;  /* 0x00000006160a7c25 */ /* 0x000fc8000f8e000a */
[----:B0-----:R-:W-:-:S04]  /*d2d0*/  @P0 IMAD.HI.U32 R14, R12, R17, RZ ;  /* 0x000000110c0e0227 */ /* 0x001fc800078e00ff */
[----:B------:R-:W-:Y:S01]  /*d2e0*/  IMAD.IADD R11, R11, 0x1, R15 ;  /* 0x000000010b0b7824 */ /* 0x000fe200078e020f */
[----:B---3--:R-:W-:Y:S01]  /*d2f0*/  @P0 SHF.R.U32.HI R13, RZ, R21, R14 ;  /* 0x00000015ff0d0219 */ /* 0x008fe2000001160e */
[----:B------:R-:W-:Y:S02]  /*d300*/  IMAD R14, R5, UR4, RZ ;  /* 0x00000004050e7c24 */ /* 0x000fe4000f8e02ff */
[----:B------:R-:W-:Y:S01]  /*d310*/  IMAD.WIDE.U32 R10, R3, UR4, R10 ;  /* 0x00000004030a7c25 */ /* 0x000fe2000f8e000a */
[----:B------:R-:W-:-:S03]  /*d320*/  SHF.R.S32.HI R17, RZ, 0x1f, R13 ;  /* 0x0000001fff117819 */ /* 0x000fc6000001140d */
[----:B------:R-:W-:Y:S01]  /*d330*/  IMAD.MOV R15, RZ, RZ, -R13 ;  /* 0x000000ffff0f7224 */ /* 0x000fe200078e0a0d */
[----:B------:R-:W-:Y:S01]  /*d340*/  IADD3 R10, P0, R13, R10, RZ ;  /* 0x0000000a0d0a7210 */ /* 0x000fe20007f1e0ff */
[----:B------:R-:W-:Y:S01]  /*d350*/  IMAD R14, R3, UR5, R14 ;  /* 0x00000005030e7c24 */ /* 0x000fe2000f8e020e */
[----:B------:R-:W-:Y:S01]  /*d360*/  ULDC.64 UR4, c[0x0][0xbc8] ;  /* 0x0002f20000047ab9 */ /* 0x000fe20000000a00 */
[----:B------:R-:W-:Y:S01]  /*d370*/  IMAD R15, R19, R15, R12 ;  /* 0x0000000f130f7224 */ /* 0x000fe200078e020c */
[----:B------:R-:W-:Y:S02]  /*d380*/  LOP3.LUT R13, R20, 0x7ffffffc, RZ, 0xc0, !PT ;  /* 0x7ffffffc140d7812 */ /* 0x000fe400078ec0ff */
[----:B------:R-:W-:Y:S01]  /*d390*/  IADD3.X R11, R17, R11, R14, P0, !PT ;  /* 0x0000000b110b7210 */ /* 0x000fe200007fe40e */
[----:B------:R-:W-:Y:S01]  /*d3a0*/  IMAD R14, R155, 0x40, R154 ;  /* 0x000000409b0e7824 */ /* 0x000fe200078e029a */
[----:B------:R-:W-:Y:S01]  /*d3b0*/  SHF.R.S32.HI R12, RZ, 0x1f, R15 ;  /* 0x0000001fff0c7819 */ /* 0x000fe2000001140f */
[----:B------:R-:W-:-:S04]  /*d3c0*/  IMAD.WIDE.U32 R10, R15, UR4, R10 ;  /* 0x000000040f0a7c25 */ /* 0x000fc8000f8e000a */
[----:B------:R-:W-:-:S04]  /*d3d0*/  IMAD R12, R12, UR4, RZ ;  /* 0x000000040c0c7c24 */ /* 0x000fc8000f8e02ff */
[----:B------:R-:W-:Y:S01]  /*d3e0*/  IMAD R15, R15, UR5, R12 ;  /* 0x000000050f0f7c24 */ /* 0x000fe2000f8e020c */
[-C--:B------:R-:W-:Y:S01]  /*d3f0*/  LEA.HI R12, R8, R8.reuse, RZ, 0x1 ;  /* 0x00000008080c7211 */ /* 0x080fe200078f08ff */
[----:B------:R-:W-:Y:S02]  /*d400*/  ULDC.64 UR4, c[0x0][0xba8] ;  /* 0x0002ea0000047ab9 */ /* 0x000fe40000000a00 */
[----:B------:R-:W-:Y:S01]  /*d410*/  IMAD.IADD R11, R11, 0x1, R15 ;  /* 0x000000010b0b7824 */ /* 0x000fe200078e020f */
[----:B------:R-:W-:Y:S01]  /*d420*/  LEA R17, P0, R10, UR4, 0x2 ;  /* 0x000000040a117c11 */ /* 0x000fe2000f8010ff */
[----:B------:R-:W-:Y:S01]  /*d430*/  ULDC UR4, c[0x0][0xa88] ;  /* 0x0002a20000047ab9 */ /* 0x000fe20000000800 */
[----:B------:R-:W-:Y:S02]  /*d440*/  LOP3.LUT R15, R12, 0xfffffe, RZ, 0xc0, !PT ;  /* 0x00fffffe0c0f7812 */ /* 0x000fe400078ec0ff */
[----:B------:R-:W-:Y:S01]  /*d450*/  LEA.HI.X R20, R10, UR5, R11, 0x2, P0 ;  /* 0x000000050a147c11 */ /* 0x000fe200080f140b */
[----:B------:R-:W-:Y:S01]  /*d460*/  SHFL.IDX PT, R12, R17, 0x1, 0x1c1f ;  /* 0x003c1f00110c7f89 */ /* 0x000fe200000e0000 */
[----:B------:R-:W-:Y:S01]  /*d470*/  IADD3 R21, -R15, R8, RZ ;  /* 0x000000080f157210 */ /* 0x000fe20007ffe1ff */
[----:B------:R-:W-:-:S02]  /*d480*/  IMAD.IADD R15, R16, 0x1, -R13 ;  /* 0x00000001100f7824 */ /* 0x000fc400078e0a0d */
[----:B------:R-:W-:Y:S02]  /*d490*/  SHFL.IDX PT, R10, R17, RZ, 0x1c1f ;  /* 0x001c1fff110a7589 */ /* 0x000fe400000e0000 */
[----:B------:R-:W-:Y:S02]  /*d4a0*/  IMAD.U32 R16, R21, -0x100, RZ ;  /* 0xffffff0015107824 */ /* 0x000fe400078e00ff */
[----:B------:R-:W0:Y:S01]  /*d4b0*/  SHFL.IDX PT, R11, R20, RZ, 0x1c1f ;  /* 0x001c1fff140b7589 */ /* 0x000e2200000e0000 */
[----:B------:R-:W-:Y:S02]  /*d4c0*/  IMAD.SHL.U32 R21, R15, 0x2, RZ ;  /* 0x000000020f157824 */ /* 0x000fe400078e00ff */
[----:B------:R-:W-:Y:S01]  /*d4d0*/  IMAD R15, R19, UR4, RZ ;  /* 0x00000004130f7c24 */ /* 0x000fe2000f8e02ff */
[----:B------:R-:W1:Y:S02]  /*d4e0*/  SHFL.IDX PT, R13, R20, 0x1, 0x1c1f ;  /* 0x003c1f00140d7f89 */ /* 0x000e6400000e0000 */
[----:B------:R-:W-:-:S02]  /*d4f0*/  ISETP.NE.AND P0, PT, R21, R16, PT ;  /* 0x000000101500720c */ /* 0x000fc40003f05270 */
[C---:B------:R-:W-:Y:S02]  /*d500*/  IADD3 R16, R14.reuse, 0x8, RZ ;  /* 0x000000080e107810 */ /* 0x040fe40007ffe0ff */
[-C--:B------:R-:W-:Y:S02]  /*d510*/  ISETP.GE.OR P1, PT, R14, R15.reuse, P0 ;  /* 0x0000000f0e00720c */ /* 0x080fe40000726670 */
[----:B------:R-:W-:-:S11]  /*d520*/  ISETP.GE.OR P0, PT, R16, R15, P0 ;  /* 0x0000000f1000720c */ /* 0x000fd60000706670 */
[----:B0-----:R0:W-:Y:S04]  /*d530*/  @!P1 ST.E desc[UR36][R10.64], R4 ;  /* 0x000000040a009985 */ /* 0x0011e8000c101924 */
[----:B-1----:R0:W-:Y:S02]  /*d540*/  @!P0 ST.E desc[UR36][R12.64], R2 ;  /* 0x000000020c008985 */ /* 0x0021e4000c101924 */
.L_x_1773:
[----:B------:R-:W-:Y:S01]  /*d550*/  ISETP.NE.AND P0, PT, R6, 0x1, PT ;  /* 0x000000010600780c */ /* 0x000fe20003f05270 */
[----:B--2---:R-:W1:Y:S01]  /*d560*/  S2R R14, SR_CTAID.X ;  /* 0x00000000000e7919 */ /* 0x004e620000002500 */
[--C-:B0-----:R-:W-:Y:S01]  /*d570*/  SHF.R.S32.HI R2, RZ, 0x2, R7.reuse ;  /* 0x00000002ff027819 */ /* 0x101fe20000011407 */
[----:B------:R-:W0:Y:S01]  /*d580*/  S2UR UR6, SR_CTAID.Z ;  /* 0x00000000000679c3 */ /* 0x000e220000002700 */
[----:B------:R-:W-:Y:S01]  /*d590*/  SHF.R.S32.HI R11, RZ, 0x1f, R7 ;  /* 0x0000001fff0b7819 */ /* 0x000fe20000011407 */
[----:B------:R-:W-:Y:S01]  /*d5a0*/  ULDC.64 UR4, c[0x0][0xb38] ;  /* 0x0002ce0000047ab9 */ /* 0x000fe20000000a00 */
[----:B------:R-:W-:Y:S01]  /*d5b0*/  LEA.HI R153, R153, R152, RZ, 0x2 ;  /* 0x0000009899997211 */ /* 0x000fe200078f10ff */
[----:B------:R-:W-:Y:S01]  /*d5c0*/  IMAD R9, R9, UR4, RZ ;  /* 0x0000000409097c24 */ /* 0x000fe2000f8e02ff */
[----:B------:R-:W-:Y:S01]  /*d5d0*/  LEA.HI R11, R11, R2, RZ, 0x3 ;  /* 0x000000020b0b7211 */ /* 0x000fe200078f18ff */
[----:B------:R-:W-:Y:S01]  /*d5e0*/  BSSY B0, `(.L_x_1774) ;  /* 0x00000ff000007945 */ /* 0x000fe20003800000 */
[----:B------:R-:W-:Y:S01]  /*d5f0*/  LOP3.LUT R153, R153, 0xfffffffc, RZ, 0xc0, !PT ;  /* 0xfffffffc99997812 */ /* 0x000fe200078ec0ff */
[----:B------:R-:W2:Y:S01]  /*d600*/  LDC.64 R12, c[0x0][0xb40] ;  /* 0x0002d000ff0c7b82 */ /* 0x000ea20000000a00 */
[----:B------:R-:W-:Y:S01]  /*d610*/  LOP3.LUT R11, R11, 0xfffffff8, RZ, 0xc0, !PT ;  /* 0xfffffff80b0b7812 */ /* 0x000fe200078ec0ff */
[----:B------:R-:W-:Y:S01]  /*d620*/  IMAD R9, R18, UR5, R9 ;  /* 0x0000000512097c24 */ /* 0x000fe2000f8e0209 */
[----:B------:R-:W-:Y:S01]  /*d630*/  LEA.HI R157, R157, R0, RZ, 0x5 ;  /* 0x000000009d9d7211 */ /* 0x000fe200078f28ff */
[----:B------:R-:W-:-:S02]  /*d640*/  IMAD.IADD R153, R152, 0x1, -R153 ;  /* 0x0000000198997824 */ /* 0x000fc400078e0a99 */
[----:B------:R-:W-:Y:S01]  /*d650*/  IMAD.IADD R4, R2, 0x1, -R11 ;  /* 0x0000000102047824 */ /* 0x000fe200078e0a0b */
[----:B------:R-:W-:Y:S01]  /*d660*/  SHF.R.S32.HI R157, RZ, 0x5, R157 ;  /* 0x00000005ff9d7819 */ /* 0x000fe2000001149d */
[----:B------:R-:W3:Y:S01]  /*d670*/  @P0 LDC R16, c[0x0][0xbec] ;  /* 0x0002fb00ff100b82 */ /* 0x000ee20000000800 */
[----:B------:R-:W-:Y:S01]  /*d680*/  LEA.HI R2, R153, R153, RZ, 0x1 ;  /* 0x0000009999027211 */ /* 0x000fe200078f08ff */
[----:B------:R-:W-:-:S03]  /*d690*/  IMAD.WIDE.U32 R18, R18, UR4, RZ ;  /* 0x0000000412127c25 */ /* 0x000fc6000f8e00ff */
[----:B------:R-:W-:Y:S01]  /*d6a0*/  LOP3.LUT R2, R2, 0x1ffffffe, RZ, 0xc0, !PT ;  /* 0x1ffffffe02027812 */ /* 0x000fe200078ec0ff */
[----:B------:R-:W-:Y:S02]  /*d6b0*/  IMAD R157, R157, 0x10, R4 ;  /* 0x000000109d9d7824 */ /* 0x000fe400078e0204 */
[----:B------:R-:W4:Y:S01]  /*d6c0*/  @P0 LDC R17, c[0x0][0xbf0] ;  /* 0x0002fc00ff110b82 */ /* 0x000f220000000800 */
[----:B0-----:R-:W-:Y:S01]  /*d6d0*/  USHF.R.S32.HI UR4, URZ, 0x1f, UR6 ;  /* 0x0000001f3f047899 */ /* 0x001fe20008011406 */
[----:B------:R-:W-:Y:S02]  /*d6e0*/  IMAD.IADD R2, R153, 0x1, -R2 ;  /* 0x0000000199027824 */ /* 0x000fe400078e0a02 */
[----:B------:R-:W-:-:S03]  /*d6f0*/  IMAD.IADD R19, R19, 0x1, R9 ;  /* 0x0000000113137824 */ /* 0x000fc600078e0209 */
[----:B------:R-:W-:Y:S01]  /*d700*/  LEA R11, R2, R157, 0x3 ;  /* 0x0000009d020b7211 */ /* 0x000fe200078e18ff */
[----:B--2---:R-:W-:Y:S01]  /*d710*/  IMAD R2, R12, UR4, RZ ;  /* 0x000000040c027c24 */ /* 0x004fe2000f8e02ff */
[----:B------:R-:W-:-:S03]  /*d720*/  ULDC.64 UR4, c[0x0][0xb48] ;  /* 0x0002d20000047ab9 */ /* 0x000fc60000000a00 */
[----:B-1----:R-:W-:Y:S02]  /*d730*/  IMAD R15, R14, 0x40, R11 ;  /* 0x000000400e0f7824 */ /* 0x002fe400078e020b */
[----:B------:R-:W-:Y:S02]  /*d740*/  IMAD R13, R13, UR6, R2 ;  /* 0x000000060d0d7c24 */ /* 0x000fe4000f8e0202 */
[----:B---3--:R-:W-:-:S04]  /*d750*/  @P0 IMAD.HI.U32 R16, R15, R16, RZ ;  /* 0x000000100f100227 */ /* 0x008fc800078e00ff */
[----:B------:R-:W-:-:S04]  /*d760*/  IMAD.WIDE.U32 R10, R12, UR6, R18 ;  /* 0x000000060c0a7c25 */ /* 0x000fc8000f8e0012 */
[----:B------:R-:W-:Y:S01]  /*d770*/  IMAD.MOV.U32 R9, RZ, RZ, R15 ;  /* 0x000000ffff097224 */ /* 0x000fe200078e000f */
[----:B----4-:R-:W-:Y:S01]  /*d780*/  @P0 SHF.R.U32.HI R9, RZ, R17, R16 ;  /* 0x00000011ff090219 */ /* 0x010fe20000011610 */
[----:B------:R-:W-:Y:S02]  /*d790*/  IMAD R2, R5, UR4, RZ ;  /* 0x0000000405027c24 */ /* 0x000fe4000f8e02ff */
[----:B------:R-:W-:Y:S01]  /*d7a0*/  IMAD.IADD R11, R11, 0x1, R13 ;  /* 0x000000010b0b7824 */ /* 0x000fe200078e020d */
[----:B------:R-:W-:Y:S01]  /*d7b0*/  IADD3 R5, -R9, RZ, RZ ;  /* 0x000000ff09057210 */ /* 0x000fe20007ffe1ff */
[C---:B------:R-:W-:Y:S01]  /*d7c0*/  IMAD R13, R3.reuse, UR5, R2 ;  /* 0x00000005030d7c24 */ /* 0x040fe2000f8e0202 */
[----:B------:R-:W-:Y:S01]  /*d7d0*/  SHF.R.S32.HI R4, RZ, 0x1f, R9 ;  /* 0x0000001fff047819 */ /* 0x000fe20000011409 */
[----:B------:R-:W-:Y:S01]  /*d7e0*/  IMAD.WIDE.U32 R2, R3, UR4, R10 ;  /* 0x0000000403027c25 */ /* 0x000fe2000f8e000a */
[----:B------:R-:W-:-:S03]  /*d7f0*/  ULDC.64 UR4, c[0x0][0xb30] ;  /* 0x0002cc0000047ab9 */ /* 0x000fc60000000a00 */
        /* <DEDUP_REMOVED lines=13> */
[-C--:B------:R-:W-:Y:S02]  /*d8d0*/  LEA.HI R9, R8, R8.reuse, RZ, 0x1 ;  /* 0x0000000808097211 */ /* 0x080fe400078f08ff */
[----:B------:R-:W-:Y:S01]  /*d8e0*/  LEA R4, P0, R2, UR4, 0x2 ;  /* 0x0000000402047c11 */ /* 0x000fe2000f8010ff */
[----:B------:R-:W-:Y:S01]  /*d8f0*/  ULDC UR4, c[0x0][0xa88] ;  /* 0x0002a20000047ab9 */ /* 0x000fe20000000800 */
[----:B------:R-:W-:Y:S01]  /*d900*/  LOP3.LUT R11, R9, 0xfffffe, RZ, 0xc0, !PT ;  /* 0x00fffffe090b7812 */ /* 0x000fe200078ec0ff */
[----:B------:R-:W-:Y:S01]  /*d910*/  IMAD R6, R6, UR4, RZ ;  /* 0x0000000406067c24 */ /* 0x000fe2000f8e02ff */
[----:B------:R-:W-:Y:S01]  /*d920*/  LOP3.LUT R9, R7, 0x7ffffffc, RZ, 0xc0, !PT ;  /* 0x7ffffffc07097812 */ /* 0x000fe200078ec0ff */
[----:B------:R-:W-:Y:S01]  /*d930*/  IMAD R7, R14, 0x40, R157 ;  /* 0x000000400e077824 */ /* 0x000fe200078e029d */
[----:B------:R-:W-:Y:S02]  /*d940*/  LEA.HI.X R5, R2, UR5, R5, 0x2, P0 ;  /* 0x0000000502057c11 */ /* 0x000fe400080f1405 */
[----:B------:R-:W-:Y:S01]  /*d950*/  IADD3 R11, -R11, R8, RZ ;  /* 0x000000080b0b7210 */ /* 0x000fe20007ffe1ff */
[----:B------:R-:W-:Y:S01]  /*d960*/  IMAD.IADD R0, R0, 0x1, -R9 ;  /* 0x0000000100007824 */ /* 0x000fe200078e0a09 */
[----:B------:R-:W-:Y:S01]  /*d970*/  ISETP.GE.AND P0, PT, R7, R6, PT ;  /* 0x000000060700720c */ /* 0x000fe20003f06270 */
[----:B------:R0:W1:Y:S02]  /*d980*/  SHFL.IDX PT, R2, R4, RZ, 0x1c1f ;  /* 0x001c1fff04027589 */ /* 0x00006400000e0000 */
[----:B------:R-:W-:-:S02]  /*d990*/  IMAD R0, R11, 0x80, R0 ;  /* 0x000000800b007824 */ /* 0x000fc400078e0200 */
[----:B------:R0:W2:Y:S02]  /*d9a0*/  SHFL.IDX PT, R3, R5, RZ, 0x1c1f ;  /* 0x001c1fff05037589 */ /* 0x0000a400000e0000 */
[----:B------:R-:W-:-:S06]  /*d9b0*/  IMAD.SHL.U32 R0, R0, 0x2, RZ ;  /* 0x0000000200007824 */ /* 0x000fcc00078e00ff */
[----:B0-----:R-:W-:Y:S05]  /*d9c0*/  @P0 BRA `(.L_x_1775) ;  /* 0x0000000c00000947 */ /* 0x001fea0003800000 */
[C---:B------:R-:W-:Y:S01]  /*d9d0*/  VIADD R9, R0.reuse, 0x8 ;  /* 0x0000000800097836 */ /* 0x040fe20000000000 */
[----:B------:R-:W-:Y:S01]  /*d9e0*/  ULDC UR4, c[0x0][0xac8] ;  /* 0x0002b20000047ab9 */ /* 0x000fe20000000800 */
[C---:B------:R-:W-:Y:S01]  /*d9f0*/  IADD3 R11, R0.reuse, 0x10, RZ ;  /* 0x00000010000b7810 */ /* 0x040fe20007ffe0ff */
        /* <DEDUP_REMOVED lines=36> */
[----:B------:R-:W-:Y:S02]  /*dc40*/  ISETP.GE.AND P5, PT, R21, UR4, PT ;  /* 0x0000000415007c0c */ /* 0x000fe4000bfa6270 */
[----:B------:R-:W-:Y:S02]  /*dc50*/  @!P1 LEA.HI R17, R17, R17, RZ, 0x1 ;  /* 0x0000001111119211 */ /* 0x000fe400078f08ff */
[----:B0-----:R-:W-:Y:S02]  /*dc60*/  @!P0 LOP3.LUT R9, R16, 0xfffffffe, RZ, 0xc0, !PT ;  /* 0xfffffffe10098812 */ /* 0x001fe400078ec0ff */
        /* <DEDUP_REMOVED lines=16> */
[----:B------:R-:W-:Y:S02]  /*dd70*/  @!P6 LOP3.LUT R17, R22, 0xfffffffe, RZ, 0xc0, !PT ;  /* 0xfffffffe1611e812 */ /* 0x000fe400078ec0ff */
[----:B------:R-:W-:Y:S01]  /*dd80*/  IADD3 R24, R0, 0x60, RZ ;  /* 0x0000006000187810 */ /* 0x000fe20007ffe0ff */
[--C-:B0-----:R-:W-:Y:S01]  /*dd90*/  @!P2 IMAD.WIDE R8, R13, 0x4, R2.reuse ;  /* 0x000000040d08a825 */ /* 0x101fe200078e0202 */
[----:B------:R-:W-:Y:S02]  /*dda0*/  ISETP.GE.AND P1, PT, R23, UR4, PT ;  /* 0x0000000417007c0c */ /* 0x000fe4000bf26270 */
[----:B------:R-:W-:Y:S01]  /*ddb0*/  ISETP.GE.AND P0, PT, R24, UR4, PT ;  /* 0x0000000418007c0c */ /* 0x000fe2000bf06270 */
[--C-:B-1----:R-:W-:Y:S01]  /*ddc0*/  @!P3 IMAD.WIDE R10, R19, 0x4, R2.reuse ;  /* 0x00000004130ab825 */ /* 0x102fe200078e0202 */
[----:B------:R0:W-:Y:S01]  /*ddd0*/  @!P2 ST.E.64 desc[UR36][R8.64], R48 ;  /* 0x000000300800a985 */ /* 0x0001e2000c101b24 */
[----:B------:R-:W-:Y:S02]  /*dde0*/  IADD3 R22, R0, 0x88, RZ ;  /* 0x0000008800167810 */ /* 0x000fe40007ffe0ff */
[----:B------:R-:W-:Y:S01]  /*ddf0*/  @!P4 IMAD.WIDE R12, R15, 0x4, R2 ;  /* 0x000000040f0cc825 */ /* 0x000fe200078e0202 */
[----:B------:R1:W-:Y:S01]  /*de00*/  @!P3 ST.E.64 desc[UR36][R10.64], R52 ;  /* 0x000000340a00b985 */ /* 0x0003e2000c101b24 */
[----:B------:R-:W-:-:S02]  /*de10*/  ISETP.GE.AND P2, PT, R18, UR4, PT ;  /* 0x0000000412007c0c */ /* 0x000fc4000bf46270 */
        /* <DEDUP_REMOVED lines=29> */
[----:B---3--:R-:W-:-:S02]  /*dff0*/  @!P5 LOP3.LUT R15, R20, 0xfffffffe, RZ, 0xc0, !PT ;  /* 0xfffffffe140fd812 */ /* 0x008fc400078ec0ff */
[----:B------:R-:W-:Y:S02]  /*e000*/  @!P4 LOP3.LUT R21, R21, 0xfffffffe, RZ, 0xc0, !PT ;  /* 0xfffffffe1515c812 */ /* 0x000fe400078ec0ff */
[----:B----4-:R-:W-:Y:S01]  /*e010*/  @!P3 LOP3.LUT R17, R22, 0xfffffffe, RZ, 0xc0, !PT ;  /* 0xfffffffe1611b812 */ /* 0x010fe200078ec0ff */
[----:B------:R-:W-:Y:S01]  /*e020*/  VIADD R22, R0, 0xc0 ;  /* 0x000000c000167836 */ /* 0x000fe20000000000 */
[----:B------:R-:W-:Y:S01]  /*e030*/  ISETP.GE.AND P0, PT, R23, UR4, PT ;  /* 0x0000000417007c0c */ /* 0x000fe2000bf06270 */
[--C-:B0-----:R-:W-:Y:S01]  /*e040*/  @!P2 IMAD.WIDE R8, R13, 0x4, R2.reuse ;  /* 0x000000040d08a825 */ /* 0x101fe200078e0202 */
[----:B------:R-:W-:Y:S02]  /*e050*/  ISETP.GE.AND P1, PT, R24, UR4, PT ;  /* 0x0000000418007c0c */ /* 0x000fe4000bf26270 */
[----:B------:R-:W-:Y:S01]  /*e060*/  IADD3 R20, R0, 0xb0, RZ ;  /* 0x000000b000147810 */ /* 0x000fe20007ffe0ff */
[----:B-1----:R-:W-:Y:S01]  /*e070*/  @!P6 IMAD.WIDE R10, R19, 0x4, R2 ;  /* 0x00000004130ae825 */ /* 0x002fe200078e0202 */
[----:B------:R0:W-:Y:S01]  /*e080*/  @!P2 ST.E.64 desc[UR36][R8.64], R76 ;  /* 0x0000004c0800a985 */ /* 0x0001e2000c101b24 */
[----:B------:R-:W-:-:S02]  /*e090*/  ISETP.GE.AND P2, PT, R18, UR4, PT ;  /* 0x0000000412007c0c */ /* 0x000fc4000bf46270 */
[--C-:B------:R-:W-:Y:S01]  /*e0a0*/  @!P5 IMAD.WIDE R12, R15, 0x4, R2.reuse ;  /* 0x000000040f0cd825 */ /* 0x100fe200078e0202 */
        /* <DEDUP_REMOVED lines=8> */
[C---:B------:R-:W-:Y:S01]  /*e130*/  VIADD R19, R0.reuse, 0xa8 ;  /* 0x000000a800137836 */ /* 0x040fe20000000000 */
[----:B------:R4:W-:Y:S01]  /*e140*/  @!P3 ST.E.64 desc[UR36][R16.64], R92 ;  /* 0x0000005c1000b985 */ /* 0x0009e2000c101b24 */
[----:B------:R-:W-:Y:S01]  /*e150*/  VIADD R21, R0, 0xb8 ;  /* 0x000000b800157836 */ /* 0x000fe20000000000 */
[----:B------:R-:W-:Y:S02]  /*e160*/  @!P1 LEA.HI R24, R24, R24, RZ, 0x1 ;  /* 0x0000001818189211 */ /* 0x000fe400078f08ff */
[----:B------:R-:W-:Y:S02]  /*e170*/  ISETP.GE.AND P3, PT, R19, UR4, PT ;  /* 0x0000000413007c0c */ /* 0x000fe4000bf66270 */
[----:B------:R-:W-:Y:S02]  /*e180*/  ISETP.GE.AND P5, PT, R21, UR4, PT ;  /* 0x0000000415007c0c */ /* 0x000fe4000bfa6270 */
[----:B0-----:R-:W-:Y:S02]  /*e190*/  @!P0 LOP3.LUT R9, R23, 0xfffffffe, RZ, 0xc0, !PT ;  /* 0xfffffffe17098812 */ /* 0x001fe400078ec0ff */
[----:B------:R-:W-:-:S02]  /*e1a0*/  @!P2 LEA.HI R18, R18, R18, RZ, 0x1 ;  /* 0x000000121212a211 */ /* 0x000fc400078f08ff */
        /* <DEDUP_REMOVED lines=14> */
[----:B------:R-:W-:Y:S01]  /*e290*/  @!P2 ST.E.64 desc[UR36][R12.64], R104 ;  /* 0x000000680c00a985 */ /* 0x000fe2000c101b24 */
[----:B------:R-:W-:-:S02]  /*e2a0*/  @!P5 LOP3.LUT R21, R21, 0xfffffffe, RZ, 0xc0, !PT ;  /* 0xfffffffe1515d812 */ /* 0x000fc400078ec0ff */
[----:B----4-:R-:W-:Y:S02]  /*e2b0*/  @!P6 LOP3.LUT R17, R22, 0xfffffffe, RZ, 0xc0, !PT ;  /* 0xfffffffe1611e812 */ /* 0x010fe400078ec0ff */
[----:B------:R-:W-:Y:S01]  /*e2c0*/  IADD3 R20, R0, 0xd8, RZ ;  /* 0x000000d800147810 */ /* 0x000fe20007ffe0ff */
[--C-:B0-----:R-:W-:Y:S01]  /*e2d0*/  @!P3 IMAD.WIDE R8, R19, 0x4, R2.reuse ;  /* 0x000000041308b825 */ /* 0x101fe200078e0202 */
[----:B------:R-:W-:Y:S02]  /*e2e0*/  ISETP.GE.AND P0, PT, R18, UR4, PT ;  /* 0x0000000412007c0c */ /* 0x000fe4000bf06270 */
[----:B------:R-:W-:Y:S01]  /*e2f0*/  ISETP.GE.AND P2, PT, R20, UR4, PT ;  /* 0x0000000414007c0c */ /* 0x000fe2000bf46270 */
[--C-:B-1----:R-:W-:Y:S01]  /*e300*/  @!P4 IMAD.WIDE R10, R15, 0x4, R2.reuse ;  /* 0x000000040f0ac825 */ /* 0x102fe200078e0202 */
[----:B------:R0:W-:Y:S03]  /*e310*/  @!P3 ST.E.64 desc[UR36][R8.64], R108 ;  /* 0x0000006c0800b985 */ /* 0x0001e6000c101b24 */
[--C-:B------:R-:W-:Y:S01]  /*e320*/  @!P5 IMAD.WIDE R14, R21, 0x4, R2.reuse ;  /* 0x00000004150ed825 */ /* 0x100fe200078e0202 */
[----:B------:R1:W-:Y:S03]  /*e330*/  @!P4 ST.E.64 desc[UR36][R10.64], R112 ;  /* 0x000000700a00c985 */ /* 0x0003e6000c101b24 */
[----:B------:R-:W-:Y:S01]  /*e340*/  VIADD R19, R0, 0xd0 ;  /* 0x000000d000137836 */ /* 0x000fe20000000000 */
[----:B------:R2:W-:Y:S01]  /*e350*/  @!P5 ST.E.64 desc[UR36][R14.64], R116 ;  /* 0x000000740e00d985 */ /* 0x0005e2000c101b24 */
[----:B------:R-:W-:Y:S01]  /*e360*/  @!P6 IMAD.WIDE R16, R17, 0x4, R2 ;  /* 0x000000041110e825 */ /* 0x000fe200078e0202 */
[----:B------:R-:W-:-:S02]  /*e370*/  @!P0 LEA.HI R18, R18, R18, RZ, 0x1 ;  /* 0x0000001212128211 */ /* 0x000fc400078f08ff */
[----:B------:R-:W-:Y:S01]  /*e380*/  ISETP.GE.AND P1, PT, R19, UR4, PT ;  /* 0x0000000413007c0c */ /* 0x000fe2000bf26270 */
[C---:B------:R-:W-:Y:S01]  /*e390*/  VIADD R21, R0.reuse, 0xe0 ;  /* 0x000000e000157836 */ /* 0x040fe20000000000 */
[----:B------:R3:W-:Y:S01]  /*e3a0*/  @!P6 ST.E.64 desc[UR36][R16.64], R120 ;  /* 0x000000781000e985 */ /* 0x0007e2000c101b24 */
[----:B0-----:R-:W-:Y:S01]  /*e3b0*/  VIADD R9, R0, 0xf8 ;  /* 0x000000f800097836 */ /* 0x001fe20000000000 */
[----:B------:R-:W-:Y:S01]  /*e3c0*/  @!P2 LEA.HI R20, R20, R20, RZ, 0x1 ;  /* 0x000000141414a211 */ /* 0x000fe200078f08ff */
[C---:B------:R-:W-:Y:S01]  /*e3d0*/  VIADD R12, R0.reuse, 0xe8 ;  /* 0x000000e8000c7836 */ /* 0x040fe20000000000 */
[----:B------:R-:W-:Y:S01]  /*e3e0*/  ISETP.GE.AND P3, PT, R21, UR4, PT ;  /* 0x0000000415007c0c */ /* 0x000fe2000bf66270 */
[----:B------:R-:W-:Y:S01]  /*e3f0*/  VIADD R13, R0, 0xf0 ;  /* 0x000000f0000d7836 */ /* 0x000fe20000000000 */
[----:B------:R-:W-:Y:S02]  /*e400*/  ISETP.GE.AND P6, PT, R9, UR4, PT ;  /* 0x0000000409007c0c */ /* 0x000fe4000bfc6270 */
[----:B------:R-:W-:-:S02]  /*e410*/  ISETP.GE.AND P4, PT, R12, UR4, PT ;  /* 0x000000040c007c0c */ /* 0x000fc4000bf86270 */
[----:B------:R-:W-:Y:S02]  /*e420*/  ISETP.GE.AND P5, PT, R13, UR4, PT ;  /* 0x000000040d007c0c */ /* 0x000fe4000bfa6270 */
[----:B------:R-:W-:-:S04]  /*e430*/  @!P1 LEA.HI R19, R19, R19, RZ, 0x1 ;  /* 0x0000001313139211 */ /* 0x000fc800078f08ff */
[----:B-1----:R-:W-:Y:S02]  /*e440*/  @!P1 LOP3.LUT R11, R19, 0xfffffffe, RZ, 0xc0, !PT ;  /* 0xfffffffe130b9812 */ /* 0x002fe400078ec0ff */
[----:B------:R-:W-:Y:S02]  /*e450*/  @!P3 LEA.HI R21, R21, R21, RZ, 0x1 ;  /* 0x000000151515b211 */ /* 0x000fe400078f08ff */
[----:B------:R-:W-:Y:S02]  /*e460*/  @!P6 LEA.HI R10, R9, R9, RZ, 0x1 ;  /* 0x00000009090ae211 */ /* 0x000fe400078f08ff */
[----:B------:R-:W-:Y:S02]  /*e470*/  @!P4 LEA.HI R12, R12, R12, RZ, 0x1 ;  /* 0x0000000c0c0cc211 */ /* 0x000fe400078f08ff */
[----:B------:R-:W-:Y:S02]  /*e480*/  @!P5 LEA.HI R8, R13, R13, RZ, 0x1 ;  /* 0x0000000d0d08d211 */ /* 0x000fe400078f08ff */
[----:B------:R-:W-:-:S02]  /*e490*/  @!P0 LOP3.LUT R9, R18, 0xfffffffe, RZ, 0xc0, !PT ;  /* 0xfffffffe12098812 */ /* 0x000fc400078ec0ff */
[----:B------:R-:W-:Y:S02]  /*e4a0*/  @!P2 LOP3.LUT R13, R20, 0xfffffffe, RZ, 0xc0, !PT ;  /* 0xfffffffe140da812 */ /* 0x000fe400078ec0ff */
[----:B--2---:R-:W-:Y:S02]  /*e4b0*/  @!P3 LOP3.LUT R15, R21, 0xfffffffe, RZ, 0xc0, !PT ;  /* 0xfffffffe150fb812 */ /* 0x004fe400078ec0ff */
[----:B---3--:R-:W-:Y:S01]  /*e4c0*/  @!P4 LOP3.LUT R17, R12, 0xfffffffe, RZ, 0xc0, !PT ;  /* 0xfffffffe0c11c812 */ /* 0x008fe200078ec0ff */
        /* <DEDUP_REMOVED lines=16> */
.L_x_1775:
[----:B------:R-:W-:Y:S05]  /*e5d0*/  BSYNC B0 ;  /* 0x0000000000007941 */ /* 0x000fea0003800000 */
.L_x_1774:
[----:B------:R-:W-:Y:S01]  /*e5e0*/  IADD3 R7, R7, 0x8, RZ ;  /* 0x0000000807077810 */ /* 0x000fe20007ffe0ff */
[----:B0-2---:R3:W4:Y:S03]  /*e5f0*/  SHFL.IDX PT, R3, R5, 0x1, 0x1c1f ;  /* 0x003c1f0005037f89 */ /* 0x00572600000e0000 */
[----:B------:R-:W-:Y:S01]  /*e600*/  ISETP.GE.AND P0, PT, R7, R6, PT ;  /* 0x000000060700720c */ /* 0x000fe20003f06270 */
[----:B-1----:R3:W0:-:S12]  /*e610*/  SHFL.IDX PT, R2, R4, 0x1, 0x1c1f ;  /* 0x003c1f0004027f89 */ /* 0x00261800000e0000 */
[----:B---3--:R-:W-:Y:S05]  /*e620*/  @P0 BRA `(.L_x_1667) ;  /* 0x0000004800e80947 */ /* 0x008fea0003800000 */
        /* <DEDUP_REMOVED lines=15> */
[C---:B------:R-:W-:Y:S01]  /*e720*/  IADD3 R18, R0.reuse, 0x50, RZ ;  /* 0x0000005000127810 */ /* 0x040fe20007ffe0ff */
[C---:B------:R-:W-:Y:S01]  /*e730*/  VIADD R19, R0.reuse, 0x58 ;  /* 0x0000005800137836 */ /* 0x040fe20000000000 */
[C---:B------:R-:W-:Y:S01]  /*e740*/  @!P0 LEA.HI R4, R0.reuse, R0, RZ, 0x1 ;  /* 0x0000000000048211 */ /* 0x040fe200078f08ff */
[----:B------:R-:W-:Y:S01]  /*e750*/  VIADD R20, R0, 0x80 ;  /* 0x0000008000147836 */ /* 0x000fe20000000000 */
[----:B------:R-:W-:-:S02]  /*e760*/  @!P1 LEA.HI R6, R5, R5, RZ, 0x1 ;  /* 0x0000000505069211 */ /* 0x000fc400078f08ff */
[----:B------:R-:W-:Y:S02]  /*e770*/  @!P2 LEA.HI R8, R7, R7, RZ, 0x1 ;  /* 0x000000070708a211 */ /* 0x000fe400078f08ff */
[----:B------:R-:W-:Y:S02]  /*e780*/  @!P0 LOP3.LUT R5, R4, 0xfffffffe, RZ, 0xc0, !PT ;  /* 0xfffffffe04058812 */ /* 0x000fe400078ec0ff */
[----:B------:R-:W-:Y:S02]  /*e790*/  @!P1 LOP3.LUT R7, R6, 0xfffffffe, RZ, 0xc0, !PT ;  /* 0xfffffffe06079812 */ /* 0x000fe400078ec0ff */
[----:B------:R-:W-:Y:S01]  /*e7a0*/  @!P2 LOP3.LUT R9, R8, 0xfffffffe, RZ, 0xc0, !PT ;  /* 0xfffffffe0809a812 */ /* 0x000fe200078ec0ff */
[--C-:B0---4-:R-:W-:Y:S01]  /*e7b0*/  @!P0 IMAD.WIDE R4, R5, 0x4, R2.reuse ;  /* 0x0000000405048825 */ /* 0x111fe200078e0202 */
[----:B------:R-:W-:Y:S02]  /*e7c0*/  ISETP.GE.AND P3, PT, R15, UR4, PT ;  /* 0x000000040f007c0c */ /* 0x000fe4000bf66270 */
[----:B------:R-:W-:Y:S01]  /*e7d0*/  ISETP.GE.AND P4, PT, R16, UR4, PT ;  /* 0x0000000410007c0c */ /* 0x000fe2000bf86270 */
[----:B------:R-:W-:Y:S01]  /*e7e0*/  @!P1 IMAD.WIDE R6, R7, 0x4, R2 ;  /* 0x0000000407069825 */ /* 0x000fe200078e0202 */
[----:B------:R0:W-:Y:S01]  /*e7f0*/  @!P0 ST.E.64 desc[UR36][R4.64], R26 ;  /* 0x0000001a04008985 */ /* 0x0001e2000c101b24 */
[----:B------:R-:W-:-:S02]  /*e800*/  ISETP.GE.AND P0, PT, R12, UR4, PT ;  /* 0x000000040c007c0c */ /* 0x000fc4000bf06270 */
[----:B------:R-:W-:Y:S01]  /*e810*/  @!P2 IMAD.WIDE R8, R9, 0x4, R2 ;  /* 0x000000040908a825 */ /* 0x000fe200078e0202 */
[----:B------:R1:W-:Y:S01]  /*e820*/  @!P1 ST.E.64 desc[UR36][R6.64], R30 ;  /* 0x0000001e06009985 */ /* 0x0003e2000c101b24 */
[----:B------:R-:W-:Y:S02]  /*e830*/  ISETP.GE.AND P1, PT, R13, UR4, PT ;  /* 0x000000040d007c0c */ /* 0x000fe4000bf26270 */
[----:B------:R-:W-:Y:S01]  /*e840*/  @!P5 LEA.HI R10, R10, R10, RZ, 0x1 ;  /* 0x0000000a0a0ad211 */ /* 0x000fe200078f08ff */
[----:B------:R2:W-:Y:S01]  /*e850*/  @!P2 ST.E.64 desc[UR36][R8.64], R34 ;  /* 0x000000220800a985 */ /* 0x0005e2000c101b24 */
[----:B------:R-:W-:Y:S02]  /*e860*/  ISETP.GE.AND P2, PT, R14, UR4, PT ;  /* 0x000000040e007c0c */ /* 0x000fe4000bf46270 */
[----:B------:R-:W-:Y:S02]  /*e870*/  @!P6 LEA.HI R11, R11, R11, RZ, 0x1 ;  /* 0x0000000b0b0be211 */ /* 0x000fe400078f08ff */
[----:B------:R-:W-:-:S02]  /*e880*/  @!P3 LEA.HI R15, R15, R15, RZ, 0x1 ;  /* 0x0000000f0f0fb211 */ /* 0x000fc400078f08ff */
[----:B0-----:R-:W-:Y:S02]  /*e890*/  @!P5 LOP3.LUT R5, R10, 0xfffffffe, RZ, 0xc0, !PT ;  /* 0xfffffffe0a05d812 */ /* 0x001fe400078ec0ff */
[----:B------:R-:W-:Y:S02]  /*e8a0*/  @!P0 LEA.HI R12, R12, R12, RZ, 0x1 ;  /* 0x0000000c0c0c8211 */ /* 0x000fe400078f08ff */
[----:B-1----:R-:W-:Y:S01]  /*e8b0*/  @!P6 LOP3.LUT R7, R11, 0xfffffffe, RZ, 0xc0, !PT ;  /* 0xfffffffe0b07e812 */ /* 0x002fe200078ec0ff */
[--C-:B------:R-:W-:Y:S01]  /*e8c0*/  @!P5 IMAD.WIDE R4, R5, 0x4, R2.reuse ;  /* 0x000000040504d825 */ /* 0x100fe200078e0202 */
[----:B------:R-:W-:Y:S02]  /*e8d0*/  @!P1 LEA.HI R13, R13, R13, RZ, 0x1 ;  /* 0x0000000d0d0d9211 */ /* 0x000fe400078f08ff */
[----:B------:R-:W-:Y:S01]  /*e8e0*/  @!P2 LEA.HI R14, R14, R14, RZ, 0x1 ;  /* 0x0000000e0e0ea211 */ /* 0x000fe200078f08ff */
[----:B------:R-:W-:Y:S01]  /*e8f0*/  @!P6 IMAD.WIDE R6, R7, 0x4, R2 ;  /* 0x000000040706e825 */ /* 0x000fe200078e0202 */
[----:B------:R-:W-:Y:S01]  /*e900*/  @!P4 LEA.HI R16, R16, R16, RZ, 0x1 ;  /* 0x000000101010c211 */ /* 0x000fe200078f08ff */
[----:B------:R0:W-:Y:S01]  /*e910*/  @!P5 ST.E.64 desc[UR36][R4.64], R38 ;  /* 0x000000260400d985 */ /* 0x0001e2000c101b24 */
[----:B--2---:R-:W-:-:S02]  /*e920*/  @!P0 LOP3.LUT R9, R12, 0xfffffffe, RZ, 0xc0, !PT ;  /* 0xfffffffe0c098812 */ /* 0x004fc400078ec0ff */
[----:B------:R-:W-:Y:S01]  /*e930*/  @!P1 LOP3.LUT R13, R13, 0xfffffffe, RZ, 0xc0, !PT ;  /* 0xfffffffe0d0d9812 */ /* 0x000fe200078ec0ff */
[----:B------:R1:W-:Y:S01]  /*e940*/  @!P6 ST.E.64 desc[UR36][R6.64], R42 ;  /* 0x0000002a0600e985 */ /* 0x0003e2000c101b24 */
[----:B------:R-:W-:Y:S01]  /*e950*/  @!P2 LOP3.LUT R11, R14, 0xfffffffe, RZ, 0xc0, !PT ;  /* 0xfffffffe0e0ba812 */ /* 0x000fe200078ec0ff */
[----:B------:R-:W-:Y:S01]  /*e960*/  VIADD R14, R0, 0x60 ;  /* 0x00000060000e7836 */ /* 0x000fe20000000000 */
[----:B------:R-:W-:Y:S02]  /*e970*/  @!P3 LOP3.LUT R15, R15, 0xfffffffe, RZ, 0xc0, !PT ;  /* 0xfffffffe0f0fb812 */ /* 0x000fe400078ec0ff */
        /* <DEDUP_REMOVED lines=16> */
[C---:B------:R-:W-:Y:S02]  /*ea80*/  IADD3 R17, R0.reuse, 0x78, RZ ;  /* 0x0000007800117810 */ /* 0x040fe40007ffe0ff */
[----:B------:R-:W-:Y:S01]  /*ea90*/  VIADD R15, R0, 0x68 ;  /* 0x00000068000f7836 */ /* 0x000fe20000000000 */
[----:B------:R4:W-:Y:S01]  /*eaa0*/  @!P4 ST.E.64 desc[UR36][R12.64], R62 ;  /* 0x0000003e0c00c985 */ /* 0x0009e2000c101b24 */
        /* <DEDUP_REMOVED lines=46> */
[----:B0-----:R-:W-:Y:S01]  /*ed90*/  @!P6 LOP3.LUT R5, R18, 0xfffffffe, RZ, 0xc0, !PT ;  /* 0xfffffffe1205e812 */ /* 0x001fe200078ec0ff */
[----:B------:R-:W-:Y:S01]  /*eda0*/  VIADD R18, R0, 0xc0 ;  /* 0x000000c000127836 */ /* 0x000fe20000000000 */
        /* <DEDUP_REMOVED lines=16> */
[----:B----4-:R-:W-:Y:S02]  /*eeb0*/  @!P1 LOP3.LUT R13, R20, 0xfffffffe, RZ, 0xc0, !PT ;  /* 0xfffffffe140d9812 */ /* 0x010fe400078ec0ff */
[----:B------:R-:W-:Y:S01]  /*eec0*/  IADD3 R19, R0, 0xc8, RZ ;  /* 0x000000c800137810 */ /* 0x000fe20007ffe0ff */
        /* <DEDUP_REMOVED lines=15> */
[C---:B------:R-:W-:Y:S01]  /*efc0*/  VIADD R15, R0.reuse, 0xd8 ;  /* 0x000000d8000f7836 */ /* 0x040fe20000000000 */
[----:B------:R4:W-:Y:S01]  /*efd0*/  @!P1 ST.E.64 desc[UR36][R12.64], R118 ;  /* 0x000000760c009985 */ /* 0x0009e2000c101b24 */
[----:B------:R-:W-:Y:S01]  /*efe0*/  VIADD R17, R0, 0xe8 ;  /* 0x000000e800117836 */ /* 0x000fe20000000000 */
[----:B------:R-:W-:Y:S01]  /*eff0*/  @!P5 LEA.HI R18, R18, R18, RZ, 0x1 ;  /* 0x000000121212d211 */ /* 0x000fe200078f08ff */
[----:B------:R-:W-:Y:S01]  /*f000*/  VIADD R0, R0, 0xf8 ;  /* 0x000000f800007836 */ /* 0x000fe20000000000 */
[----:B------:R-:W-:Y:S02]  /*f010*/  ISETP.GE.AND P1, PT, R15, UR4, PT ;  /* 0x000000040f007c0c */ /* 0x000fe4000bf26270 */
[----:B------:R-:W-:-:S02]  /*f020*/  ISETP.GE.AND P3, PT, R17, UR4, PT ;  /* 0x0000000411007c0c */ /* 0x000fc4000bf66270 */
[----:B------:R-:W-:Y:S02]  /*f030*/  @!P6 LEA.HI R19, R19, R19, RZ, 0x1 ;  /* 0x000000131313e211 */ /* 0x000fe400078f08ff */
        /* <DEDUP_REMOVED lines=29> */
[----:B---3--:R-:W-:-:S05]  /*f210*/  LOP3.LUT R5, R0, 0xfffffffe, RZ, 0xc0, !PT ;  /* 0xfffffffe00057812 */ /* 0x008fca00078ec0ff */
[----:B------:R-:W-:-:S05]  /*f220*/  IMAD.WIDE R2, R5, 0x4, R2 ;  /* 0x0000000405027825 */ /* 0x000fca00078e0202 */
[----:B------:R0:W-:Y:S01]  /*f230*/  ST.E.64 desc[UR36][R2.64], R150 ;  /* 0x0000009602007985 */ /* 0x0001e2000c101b24 */
[----:B------:R-:W-:Y:S05]  /*f240*/  BRA `(.L_x_1667) ;  /* 0x0000003c00e07947 */ /* 0x000fea0003800000 */
.L_x_1772:
[----:B------:R-:W1:Y:S02]  /*f250*/  S2R R0, SR_TID.X ;  /* 0x0000000000007919 */ /* 0x000e640000002100 */
[----:B-1----:R-:W-:-:S05]  /*f260*/  VIADD R2, R0, 0xffffff80 ;  /* 0xffffff8000027836 */ /* 0x002fca0000000000 */
[----:B------:R-:W-:-:S13]  /*f270*/  ISETP.GT.AND P0, PT, R2, 0x3f, PT ;  /* 0x0000003f0200780c */ /* 0x000fda0003f04270 */
[----:B------:R-:W-:Y:S05]  /*f280*/  @P0 BRA `(.L_x_1667) ;  /* 0x0000003c00d00947 */ /* 0x000fea0003800000 */
[----:B------:R-:W1:Y:S01]  /*f290*/  S2R R3, SR_CTAID.X ;  /* 0x0000000000037919 */ /* 0x000e620000002500 */
[----:B------:R-:W3:Y:S01]  /*f2a0*/  LDC R6, c[0x0][0xbe8] ;  /* 0x0002fa00ff067b82 */ /* 0x000ee20000000800 */
[----:B------:R-:W-:Y:S01]  /*f2b0*/  ULDC UR4, c[0x0][0xa88] ;  /* 0x0002a20000047ab9 */ /* 0x000fe20000000800 */
[----:B-1----:R-:W-:Y:S02]  /*f2c0*/  IMAD R0, R3, 0x40, R0 ;  /* 0x0000004003007824 */ /* 0x002fe400078e0200 */
[----:B---3--:R-:W-:Y:S02]  /*f2d0*/  IMAD R3, R6, UR4, RZ ;  /* 0x0000000406037c24 */ /* 0x008fe4000f8e02ff */
[----:B------:R-:W-:-:S05]  /*f2e0*/  VIADD R0, R0, 0xffffff80 ;  /* 0xffffff8000007836 */ /* 0x000fca0000000000 */
[----:B------:R-:W-:-:S13]  /*f2f0*/  ISETP.GE.AND P0, PT, R0, R3, PT ;  /* 0x000000030000720c */ /* 0x000fda0003f06270 */
[----:B------:R-:W-:Y:S05]  /*f300*/  @P0 BRA `(.L_x_1667) ;  /* 0x0000003c00b00947 */ /* 0x000fea0003800000 */
[----:B------:R-:W-:Y:S01]  /*f310*/  ISETP.NE.AND P0, PT, R6, 0x1, PT ;  /* 0x000000010600780c */ /* 0x000fe20003f05270 */
[----:B------:R-:W1:Y:S01]  /*f320*/  S2UR UR4, SR_CTAID.Z ;  /* 0x00000000000479c3 */ /* 0x000e620000002700 */
[----:B------:R-:W-:Y:S01]  /*f330*/  SHF.R.S32.HI R5, RZ, 0x1f, R18 ;  /* 0x0000001fff057819 */ /* 0x000fe20000011412 */
[----:B------:R-:W-:Y:S02]  /*f340*/  ULDC.64 UR6, c[0x0][0xbd0] ;  /* 0x0002f40000067ab9 */ /* 0x000fe40000000a00 */
[----:B------:R-:W-:-:S04]  /*f350*/  IMAD.WIDE.U32 R2, R18, UR6, RZ ;  /* 0x0000000612027c25 */ /* 0x000fc8000f8e00ff */
[----:B0-----:R-:W0:Y:S01]  /*f360*/  LDC.64 R12, c[0x0][0xbd8] ;  /* 0x0002f600ff0c7b82 */ /* 0x001e220000000a00 */
[----:B------:R-:W-:-:S04]  /*f370*/  IMAD R5, R5, UR6, RZ ;  /* 0x0000000605057c24 */ /* 0x000fc8000f8e02ff */
[C---:B------:R-:W-:Y:S01]  /*f380*/  IMAD R5, R18.reuse, UR7, R5 ;  /* 0x0000000712057c24 */ /* 0x040fe2000f8e0205 */
[----:B------:R-:W-:Y:S02]  /*f390*/  IADD3 R18, -R18, RZ, RZ ;  /* 0x000000ff12127210 */ /* 0x000fe40007ffe1ff */
[----:B------:R-:W3:Y:S01]  /*f3a0*/  @P0 LDC R9, c[0x0][0xbec] ;  /* 0x0002fb00ff090b82 */ /* 0x000ee20000000800 */
[----:B------:R-:W-:Y:S02]  /*f3b0*/  IMAD.IADD R3, R3, 0x1, R5 ;  /* 0x0000000103037824 */ /* 0x000fe400078e0205 */
[----:B------:R-:W-:-:S05]  /*f3c0*/  IMAD.MOV.U32 R5, RZ, RZ, R0 ;  /* 0x000000ffff057224 */ /* 0x000fca00078e0000 */
[----:B------:R-:W4:Y:S01]  /*f3d0*/  S2UR UR8, SR_CTAID.Y ;  /* 0x00000000000879c3 */ /* 0x000f220000002600 */
[----:B-1----:R-:W-:-:S07]  /*f3e0*/  USHF.R.S32.HI UR5, URZ, 0x1f, UR4 ;  /* 0x0000001f3f057899 */ /* 0x002fce0008011404 */
[----:B------:R-:W4:Y:S01]  /*f3f0*/  LDC R7, c[0x0][0xc50] ;  /* 0x00031400ff077b82 */ /* 0x000f220000000800 */
[C---:B0-----:R-:W-:Y:S02]  /*f400*/  IMAD R8, R12.reuse, UR5, RZ ;  /* 0x000000050c087c24 */ /* 0x041fe4000f8e02ff */
[----:B------:R-:W-:-:S04]  /*f410*/  IMAD.WIDE.U32 R2, R12, UR4, R2 ;  /* 0x000000040c027c25 */ /* 0x000fc8000f8e0002 */
[----:B------:R-:W-:Y:S01]  /*f420*/  IMAD R13, R13, UR4, R8 ;  /* 0x000000040d0d7c24 */ /* 0x000fe2000f8e0208 */
[----:B------:R-:W0:Y:S01]  /*f430*/  @P0 LDC R11, c[0x0][0xbf0] ;  /* 0x0002fc00ff0b0b82 */ /* 0x000e220000000800 */
[----:B---3--:R-:W-:Y:S01]  /*f440*/  @P0 IMAD.HI.U32 R4, R0, R9, RZ ;  /* 0x0000000900040227 */ /* 0x008fe200078e00ff */
[----:B------:R-:W-:-:S03]  /*f450*/  ULDC.64 UR4, c[0x0][0xbe0] ;  /* 0x0002f80000047ab9 */ /* 0x000fc60000000a00 */
[----:B------:R-:W-:Y:S02]  /*f460*/  IMAD.IADD R3, R13, 0x1, R3 ;  /* 0x000000010d037824 */ /* 0x000fe400078e0203 */
[----:B----4-:R-:W-:-:S04]  /*f470*/  IMAD R9, R7, R18, UR8 ;  /* 0x0000000807097e24 */ /* 0x010fc8000f8e0212 */
[----:B------:R-:W-:Y:S01]  /*f480*/  IMAD.WIDE.U32 R2, R9, UR4, R2 ;  /* 0x0000000409027c25 */ /* 0x000fe2000f8e0002 */
[----:B0-----:R-:W-:Y:S02]  /*f490*/  @P0 SHF.R.U32.HI R5, RZ, R11, R4 ;  /* 0x0000000bff050219 */ /* 0x001fe40000011604 */
[----:B------:R-:W-:Y:S02]  /*f4a0*/  SHF.R.S32.HI R4, RZ, 0x1f, R9 ;  /* 0x0000001fff047819 */ /* 0x000fe40000011409 */
[----:B------:R-:W-:Y:S01]  /*f4b0*/  IADD3 R2, P0, R5, R2, RZ ;  /* 0x0000000205027210 */ /* 0x000fe20007f1e0ff */
[----:B------:R-:W-:Y:S02]  /*f4c0*/  IMAD.MOV R7, RZ, RZ, -R5 ;  /* 0x000000ffff077224 */ /* 0x000fe400078e0a05 */
[----:B------:R-:W-:Y:S02]  /*f4d0*/  IMAD R4, R4, UR4, RZ ;  /* 0x0000000404047c24 */ /* 0x000fe4000f8e02ff */
[----:B------:R-:W-:-:S02]  /*f4e0*/  IMAD R7, R6, R7, R0 ;  /* 0x0000000706077224 */ /* 0x000fc400078e0200 */
[----:B------:R-:W-:Y:S01]  /*f4f0*/  IMAD R4, R9, UR5, R4 ;  /* 0x0000000509047c24 */ /* 0x000fe2000f8e0204 */
[----:B------:R-:W-:Y:S01]  /*f500*/  SHF.R.S32.HI R9, RZ, 0x1f, R5 ;  /* 0x0000001fff097819 */ /* 0x000fe20000011405 */
[----:B------:R-:W-:Y:S01]  /*f510*/  ULDC.64 UR4, c[0x0][0xbc8] ;  /* 0x0002f20000047ab9 */ /* 0x000fe20000000a00 */
[----:B------:R-:W-:Y:S02]  /*f520*/  SHF.R.S32.HI R0, RZ, 0x1f, R7 ;  /* 0x0000001fff007819 */ /* 0x000fe40000011407 */
[----:B------:R-:W-:-:S03]  /*f530*/  IADD3.X R3, R9, R3, R4, P0, !PT ;  /* 0x0000000309037210 */ /* 0x000fc600007fe404 */
[----:B------:R-:W-:Y:S02]  /*f540*/  IMAD R0, R0, UR4, RZ ;  /* 0x0000000400007c24 */ /* 0x000fe4000f8e02ff */
[----:B------:R-:W-:-:S04]  /*f550*/  IMAD.WIDE.U32 R2, R7, UR4, R2 ;  /* 0x0000000407027c25 */ /* 0x000fc8000f8e0002 */
[----:B------:R-:W-:Y:S01]  /*f560*/  IMAD R5, R7, UR5, R0 ;  /* 0x0000000507057c24 */ /* 0x000fe2000f8e0200 */
[----:B------:R-:W-:Y:S02]  /*f570*/  ULDC.64 UR4, c[0x0][0xba8] ;  /* 0x0002ea0000047ab9 */ /* 0x000fe40000000a00 */
[----:B------:R-:W-:Y:S02]  /*f580*/  LEA R4, P0, R2, UR4, 0x2 ;  /* 0x0000000402047c11 */ /* 0x000fe4000f8010ff */
[----:B------:R-:W-:-:S04]  /*f590*/  IADD3 R3, R3, R5, RZ ;  /* 0x0000000503037210 */ /* 0x000fc80007ffe0ff */
[----:B------:R-:W-:Y:S01]  /*f5a0*/  LEA.HI.X R5, R2, UR5, R3, 0x2, P0 ;  /* 0x0000000502057c11 */ /* 0x000fe200080f1403 */
[----:B------:R-:W-:-:S05]  /*f5b0*/  IMAD.MOV.U32 R3, RZ, RZ, -0x800000 ;  /* 0xff800000ff037424 */ /* 0x000fca00078e00ff */
[----:B------:R1:W-:Y:S01]  /*f5c0*/  STG.E desc[UR36][R4.64], R3 ;  /* 0x0000000304007986 */ /* 0x0003e2000c101924 */
[----:B------:R-:W-:Y:S05]  /*f5d0*/  BRA `(.L_x_1667) ;  /* 0x0000003800fc7947 */ /* 0x000fea0003800000 */
.L_x_1665:
        /* <DEDUP_REMOVED lines=18> */
.L_x_1776:
[----:B------:R-:W-:Y:S01]  /*f700*/  ULDC UR7, c[0x0][0xc50] ;  /* 0x0003140000077ab9 */ /* 0x000fe20000000800 */
[----:B------:R-:W-:Y:S01]  /*f710*/  UMOV UR40, UR6 ;  /* 0x0000000600287c82 */ /* 0x000fe20008000000 */
[----:B------:R-:W-:-:S11]  /*f720*/  UISETP.NE.AND UP0, UPT, UR7, 0x1, UPT ;  /* 0x000000010700788c */ /* 0x000fd6000bf05270 */
[----:B------:R-:W-:Y:S01]  /*f730*/  @UP0 ULDC UR4, c[0x0][0xc54] ;  /* 0x0003150000040ab9 */ /* 0x000fe20000000800 */
[----:B------:R-:W-:Y:S01]  /*f740*/  @UP0 ULDC UR8, c[0x0][0xc58] ;  /* 0x0003160000080ab9 */ /* 0x000fe20000000800 */
[----:B------:R-:W-:-:S04]  /*f750*/  UIMAD.WIDE.U32 UR4, UR6, UR4, URZ ;  /* 0x00000004060472a5 */ /* 0x000fc8000f8e003f */
[----:B------:R-:W-:-:S12]  /*f760*/  @UP0 USHF.R.U32.HI UR40, URZ, UR8, UR5 ;  /* 0x000000083f280299 */ /* 0x000fd80008011605 */
.L_x_1777:
[----:B------:R-:W-:Y:S01]  /*f770*/  ISETP.GE.AND P0, PT, R17, RZ, PT ;  /* 0x000000ff1100720c */ /* 0x000fe20003f06270 */
[----:B------:R-:W-:Y:S01]  /*f780*/  UIADD3 UR45, -UR40, URZ, URZ ;  /* 0x0000003f282d7290 */ /* 0x000fe2000fffe13f */
[----:B------:R-:W-:Y:S02]  /*f790*/  IMAD.MOV.U32 R21, RZ, RZ, 0x1 ;  /* 0x00000001ff157424 */ /* 0x000fe400078e00ff */
[----:B------:R-:W-:Y:S01]  /*f7a0*/  IMAD.MOV.U32 R0, RZ, RZ, RZ ;  /* 0x000000ffff007224 */ /* 0x000fe200078e00ff */
[----:B------:R-:W-:Y:S01]  /*f7b0*/  UIMAD UR45, UR7, UR45, UR6 ;  /* 0x0000002d072d72a4 */ /* 0x000fe2000f8e0206 */
[----:B------:R-:W-:-:S07]  /*f7c0*/  IMAD.MOV.U32 R4, RZ, RZ, 0x1 ;  /* 0x00000001ff047424 */ /* 0x000fce00078e00ff */
[----:B------:R-:W-:Y:S05]  /*f7d0*/  @!P0 BRA `(.L_x_1778) ;  /* 0x0000003400b48947 */ /* 0x000fea0003800000 */
[----:B------:R-:W0:Y:S01]  /*f7e0*/  LDC.64 R2, c[0x0][0xa28] ;  /* 0x00028a00ff027b82 */ /* 0x000e220000000a00 */
[----:B------:R-:W-:Y:S01]  /*f7f0*/  MOV R28, RZ ;  /* 0x000000ff001c7202 */ /* 0x000fe20000000f00 */
[----:B------:R-:W-:Y:S01]  /*f800*/  ULDC.64 UR4, c[0x0][0x418] ;  /* 0x0001060000047ab9 */ /* 0x000fe20000000a00 */
[----:B------:R-:W-:Y:S01]  /*f810*/  ULDC UR6, c[0x0][0x448] ;  /* 0x0001120000067ab9 */ /* 0x000fe20000000800 */
[----:B------:R-:W-:Y:S01]  /*f820*/  ULDC UR10, c[0x0][0x2f0] ;  /* 0x0000bc00000a7ab9 */ /* 0x000fe20000000800 */
[----:B------:R-:W-:Y:S01]  /*f830*/  ULDC UR11, c[0x0][0x288] ;  /* 0x0000a200000b7ab9 */ /* 0x000fe20000000800 */
[----:B0-----:R-:W-:-:S04]  /*f840*/  ISETP.NE.U32.AND P0, PT, R2, RZ, PT ;  /* 0x000000ff0200720c */ /* 0x001fc80003f05070 */
[----:B------:R-:W-:-:S13]  /*f850*/  ISETP.NE.AND.EX P0, PT, R3, RZ, PT, P0 ;  /* 0x000000ff0300720c */ /* 0x000fda0003f05300 */
[----:B------:R-:W0:Y:S02]  /*f860*/  @P0 LDC.64 R2, c[0x0][0xa28] ;  /* 0x00028a00ff020b82 */ /* 0x000e240000000a00 */
[----:B0-----:R-:W-:-:S05]  /*f870*/  @P0 IMAD.WIDE R2, R17, 0x4, R2 ;  /* 0x0000000411020825 */ /* 0x001fca00078e0202 */
[----:B------:R0:W5:Y:S01]  /*f880*/  @P0 LDG.E R28, desc[UR36][R2.64] ;  /* 0x00000024021c0981 */ /* 0x000162000c1e1900 */
[----:B------:R-:W1:Y:S01]  /*f890*/  S2UR UR41, SR_CTAID.X ;  /* 0x00000000002979c3 */ /* 0x000e620000002500 */
[----:B------:R-:W-:Y:S02]  /*f8a0*/  UISETP.NE.U32.AND UP0, UPT, UR4, URZ, UPT ;  /* 0x0000003f0400728c */ /* 0x000fe4000bf05070 */
[----:B------:R-:W-:Y:S02]  /*f8b0*/  UISETP.NE.AND UP1, UPT, UR6, 0x1, UPT ;  /* 0x000000010600788c */ /* 0x000fe4000bf25270 */
[----:B------:R-:W-:Y:S01]  /*f8c0*/  UISETP.NE.AND.EX UP0, UPT, UR5, URZ, UPT, UP0 ;  /* 0x0000003f0500728c */ /* 0x000fe2000bf05300 */
[----:B------:R-:W-:Y:S02]  /*f8d0*/  ULDC UR6, c[0x0][0x424] ;  /* 0x0001090000067ab9 */ /* 0x000fe40000000800 */
[----:B------:R-:W-:Y:S01]  /*f8e0*/  ULDC.64 UR4, c[0x0][0x9e0] ;  /* 0x0002780000047ab9 */ /* 0x000fe20000000a00 */
[----:B------:R-:W-:-:S02]  /*f8f0*/  USEL UR9, UR6, 0x1, UP0 ;  /* 0x0000000106097887 */ /* 0x000fc40008000000 */
[----:B------:R-:W-:Y:S02]  /*f900*/  UISETP.GE.AND UP0, UPT, UR5, 0x1, UPT ;  /* 0x000000010500788c */ /* 0x000fe4000bf06270 */
[----:B------:R-:W-:Y:S01]  /*f910*/  UIMAD UR47, UR9, UR10, URZ ;  /* 0x0000000a092f72a4 */ /* 0x000fe2000f8e023f */
[----:B------:R-:W-:Y:S01]  /*f920*/  @UP1 ULDC UR7, c[0x0][0x44c] ;  /* 0x0001130000071ab9 */ /* 0x000fe20000000800 */
[----:B------:R-:W-:Y:S02]  /*f930*/  UIMAD UR9, UR9, UR10, 0x3f ;  /* 0x0000003f090974a4 */ /* 0x000fe4000f8e020a */
[----:B------:R-:W-:Y:S01]  /*f940*/  PLOP3.LUT P1, PT, PT, PT, UP0, 0x80, 0x0 ;  /* 0x000000000000781c */ /* 0x000fe20003f2f008 */
[----:B------:R-:W-:Y:S01]  /*f950*/  @UP1 ULDC UR12, c[0x0][0x450] ;  /* 0x00011400000c1ab9 */ /* 0x000fe20000000800 */
[----:B------:R-:W-:Y:S02]  /*f960*/  UP2UR UR48, UPR, URZ, 0x2 ;  /* 0x000000023f307883 */ /* 0x000fe40008000000 */
[----:B-1----:R-:W-:-:S04]  /*f970*/  USHF.L.U32 UR41, UR41, 0x6, URZ ;  /* 0x0000000629297899 */ /* 0x002fc8000800063f */
[----:B------:R-:W-:-:S04]  /*f980*/  UIADD3 UR8, UR41, 0x3f, URZ ;  /* 0x0000003f29087890 */ /* 0x000fc8000fffe03f */
[----:B------:R-:W-:Y:S02]  /*f990*/  UIMAD.WIDE.U32 UR6, UR8, UR7, URZ ;  /* 0x00000007080672a5 */ /* 0x000fe4000f8e003f */
[----:B------:R-:W-:Y:S02]  /*f9a0*/  UIADD3 UR6, UR47, 0x1, -UR11 ;  /* 0x000000012f067890 */ /* 0x000fe4000fffe80b */
[----:B------:R-:W-:Y:S02]  /*f9b0*/  @UP1 USHF.R.U32.HI UR8, URZ, UR12, UR7 ;  /* 0x0000000c3f081299 */ /* 0x000fe40008011607 */
[----:B------:R-:W-:Y:S02]  /*f9c0*/  USHF.R.S32.HI UR7, URZ, 0x1f, UR9 ;  /* 0x0000001f3f077899 */ /* 0x000fe40008011409 */
[----:B------:R-:W-:Y:S02]  /*f9d0*/  UIADD3 UR6, UR6, UR8, URZ ;  /* 0x0000000806067290 */ /* 0x000fe4000fffe03f */
[----:B------:R-:W-:-:S02]  /*f9e0*/  ULEA.HI UR7, UR7, UR9, URZ, 0x6 ;  /* 0x0000000907077291 */ /* 0x000fc4000f8f303f */
[----:B------:R-:W-:Y:S02]  /*f9f0*/  UIADD3 UR4, UR6, UR4, URZ ;  /* 0x0000000406047290 */ /* 0x000fe4000fffe03f */
[----:B------:R-:W-:Y:S01]  /*fa00*/  USHF.R.S32.HI UR42, URZ, 0x6, UR7 ;  /* 0x000000063f2a7899 */ /* 0x000fe20008011407 */
[----:B0-----:R-:W-:Y:S11]  /*fa10*/  @!P1 BRA `(.L_x_1779) ;  /* 0x0000000000449947 */ /* 0x001ff60003800000 */
[----:B------:R-:W-:Y:S01]  /*fa20*/  ISETP.LT.AND P0, PT, RZ, UR6, PT ;  /* 0x00000006ff007c0c */ /* 0x000fe2000bf01270 */
[----:B------:R-:W-:-:S12]  /*fa30*/  UIADD3 UR8, UR6, -0x1, URZ ;  /* 0xffffffff06087890 */ /* 0x000fd8000fffe03f */
[----:B------:R-:W-:Y:S05]  /*fa40*/  @P0 BRA `(.L_x_1780) ;  /* 0x00000000001c0947 */ /* 0x000fea0003800000 */
[----:B------:R-:W-:Y:S02]  /*fa50*/  UISETP.NE.AND UP0, UPT, UR5, 0x1, UPT ;  /* 0x000000010500788c */ /* 0x000fe4000bf05270 */
[----:B------:R-:W-:-:S09]  /*fa60*/  UIADD3 UR8, -UR6, URZ, URZ ;  /* 0x0000003f06087290 */ /* 0x000fd2000fffe13f */
[----:B------:R-:W-:Y:S02]  /*fa70*/  @UP0 ULDC.64 UR12, c[0x0][0x9e8] ;  /* 0x00027a00000c0ab9 */ /* 0x000fe40000000a00 */
[----:B------:R-:W-:-:S04]  /*fa80*/  UIMAD.WIDE.U32 UR6, UR8, UR12, URZ ;  /* 0x0000000c080672a5 */ /* 0x000fc8000f8e003f */
[----:B------:R-:W-:-:S04]  /*fa90*/  @UP0 USHF.R.U32.HI UR8, URZ, UR13, UR7 ;  /* 0x0000000d3f080299 */ /* 0x000fc80008011607 */
[----:B------:R-:W-:Y:S01]  /*faa0*/  ULOP3.LUT UR8, URZ, UR8, URZ, 0x33, !UPT ;  /* 0x000000083f087292 */ /* 0x000fe2000f8e333f */
[----:B------:R-:W-:Y:S11]  /*fab0*/  BRA `(.L_x_1781) ;  /* 0x0000000000107947 */ /* 0x000ff60003800000 */
.L_x_1780:
[----:B------:R-:W-:-:S11]  /*fac0*/  UISETP.NE.AND UP0, UPT, UR5, 0x1, UPT ;  /* 0x000000010500788c */ /* 0x000fd6000bf05270 */
[----:B------:R-:W-:Y:S02]  /*fad0*/  @UP0 ULDC.64 UR12, c[0x0][0x9e8] ;  /* 0x00027a00000c0ab9 */ /* 0x000fe40000000a00 */
[----:B------:R-:W-:-:S04]  /*fae0*/  UIMAD.WIDE.U32 UR6, UR8, UR12, URZ ;  /* 0x0000000c080672a5 */ /* 0x000fc8000f8e003f */
[----:B------:R-:W-:-:S12]  /*faf0*/  @UP0 USHF.R.U32.HI UR8, URZ, UR13, UR7 ;  /* 0x0000000d3f080299 */ /* 0x000fd80008011607 */
.L_x_1781:
[----:B------:R-:W-:-:S04]  /*fb00*/  UIMAD UR8, UR8, UR5, UR5 ;  /* 0x00000005080872a4 */ /* 0x000fc8000f8e0205 */
[----:B------:R-:W-:-:S04]  /*fb10*/  UISETP.LT.AND UP0, UPT, UR4, UR8, UPT ;  /* 0x000000080400728c */ /* 0x000fc8000bf01270 */
[----:B------:R-:W-:-:S12]  /*fb20*/  USEL UR4, UR4, UR8, UP0 ;  /* 0x0000000804047287 */ /* 0x000fd80008000000 */
.L_x_1779:
[----:B------:R-:W-:Y:S02]  /*fb30*/  UISETP.NE.AND UP0, UPT, UR48, URZ, UPT ;  /* 0x0000003f3000728c */ /* 0x000fe4000bf05270 */
[----:B------:R-:W-:-:S04]  /*fb40*/  UIADD3 UR4, UR4, 0x3f, URZ ;  /* 0x0000003f04047890 */ /* 0x000fc8000fffe03f */
[----:B------:R-:W-:-:S04]  /*fb50*/  USHF.R.S32.HI UR8, URZ, 0x1f, UR4 ;  /* 0x0000001f3f087899 */ /* 0x000fc80008011404 */
[----:B------:R-:W-:Y:S01]  /*fb60*/  ULEA.HI UR8, UR8, UR4, URZ, 0x6 ;  /* 0x0000000408087291 */ /* 0x000fe2000f8f303f */
[----:B------:R-:W-:Y:S01]  /*fb70*/  @UP0 ULDC UR6, c[0x0][0x44c] ;  /* 0x0001130000060ab9 */ /* 0x000fe20000000800 */
[----:B------:R-:W-:Y:S01]  /*fb80*/  @UP0 ULDC UR9, c[0x0][0x450] ;  /* 0x0001140000090ab9 */ /* 0x000fe20000000800 */
[----:B------:R-:W-:Y:S02]  /*fb90*/  UIMAD.WIDE.U32 UR6, UR41, UR6, URZ ;  /* 0x00000006290672a5 */ /* 0x000fe4000f8e003f */
[----:B------:R-:W-:Y:S01]  /*fba0*/  UMOV UR4, UR41 ;  /* 0x0000002900047c82 */ /* 0x000fe20008000000 */
[----:B------:R-:W-:Y:S02]  /*fbb0*/  USHF.R.S32.HI UR43, URZ, 0x6, UR8 ;  /* 0x000000063f2b7899 */ /* 0x000fe40008011408 */
[----:B------:R-:W-:Y:S02]  /*fbc0*/  @UP0 USHF.R.U32.HI UR4, URZ, UR9, UR7 ;  /* 0x000000093f040299 */ /* 0x000fe40008011607 */
[----:B------:R-:W-:-:S02]  /*fbd0*/  UISETP.LT.AND UP0, UPT, UR42, UR43, UPT ;  /* 0x0000002b2a00728c */ /* 0x000fc4000bf01270 */
[----:B------:R-:W-:Y:S01]  /*fbe0*/  UIADD3 UR4, UR4, -UR11, UR47 ;  /* 0x8000000b04047290 */ /* 0x000fe2000fffe02f */
[----:B------:R-:W-:Y:S01]  /*fbf0*/  ULDC UR8, c[0x0][0x9dc] ;  /* 0x0002770000087ab9 */ /* 0x000fe20000000800 */
[----:B------:R-:W-:Y:S02]  /*fc00*/  USEL UR12, UR42, UR43, UP0 ;  /* 0x0000002b2a0c7287 */ /* 0x000fe40008000000 */
[----:B------:R-:W-:Y:S01]  /*fc10*/  UIADD3 UR8, UR4, -UR8, URZ ;  /* 0x8000000804087290 */ /* 0x000fe2000fffe03f */
[----:B------:R-:W-:Y:S11]  /*fc20*/  @!P1 BRA `(.L_x_1782) ;  /* 0x0000000000449947 */ /* 0x000ff60003800000 */
[----:B------:R-:W-:-:S06]  /*fc30*/  UISETP.GT.AND UP0, UPT, UR4, -0x1, UPT ;  /* 0xffffffff0400788c */ /* 0x000fcc000bf04270 */
[----:B------:R-:W-:-:S13]  /*fc40*/  PLOP3.LUT P0, PT, PT, PT, UP0, 0x80, 0x0 ;  /* 0x000000000000781c */ /* 0x000fda0003f0f008 */
[----:B------:R-:W-:Y:S05]  /*fc50*/  @P0 BRA `(.L_x_1783) ;  /* 0x00000000001c0947 */ /* 0x000fea0003800000 */
[----:B------:R-:W-:Y:S02]  /*fc60*/  UISETP.NE.AND UP0, UPT, UR5, 0x1, UPT ;  /* 0x000000010500788c */ /* 0x000fe4000bf05270 */
[----:B------:R-:W-:-:S09]  /*fc70*/  ULOP3.LUT UR4, URZ, UR4, URZ, 0x33, !UPT ;  /* 0x000000043f047292 */ /* 0x000fd2000f8e333f */
[----:B------:R-:W-:Y:S02]  /*fc80*/  @UP0 ULDC.64 UR10, c[0x0][0x9e8] ;  /* 0x00027a00000a0ab9 */ /* 0x000fe40000000a00 */
[----:B------:R-:W-:-:S04]  /*fc90*/  UIMAD.WIDE.U32 UR6, UR4, UR10, URZ ;  /* 0x0000000a040672a5 */ /* 0x000fc8000f8e003f */
[----:B------:R-:W-:-:S04]  /*fca0*/  @UP0 USHF.R.U32.HI UR4, URZ, UR11, UR7 ;  /* 0x0000000b3f040299 */ /* 0x000fc80008011607 */
[----:B------:R-:W-:Y:S01]  /*fcb0*/  ULOP3.LUT UR4, URZ, UR4, URZ, 0x33, !UPT ;  /* 0x000000043f047292 */ /* 0x000fe2000f8e333f */
[----:B------:R-:W-:Y:S11]  /*fcc0*/  BRA `(.L_x_1784) ;  /* 0x0000000000107947 */ /* 0x000ff60003800000 */
.L_x_1783:
[----:B------:R-:W-:-:S11]  /*fcd0*/  UISETP.NE.AND UP0, UPT, UR5, 0x1, UPT ;  /* 0x000000010500788c */ /* 0x000fd6000bf05270 */
[----:B------:R-:W-:Y:S02]  /*fce0*/  @UP0 ULDC.64 UR10, c[0x0][0x9e8] ;  /* 0x00027a00000a0ab9 */ /* 0x000fe40000000a00 */
[----:B------:R-:W-:-:S04]  /*fcf0*/  UIMAD.WIDE.U32 UR6, UR4, UR10, URZ ;  /* 0x0000000a040672a5 */ /* 0x000fc8000f8e003f */
[----:B------:R-:W-:-:S12]  /*fd00*/  @UP0 USHF.R.U32.HI UR4, URZ, UR11, UR7 ;  /* 0x0000000b3f040299 */ /* 0x000fd80008011607 */
.L_x_1784:
[----:B------:R-:W-:-:S04]  /*fd10*/  UIMAD UR4, UR4, UR5, URZ ;  /* 0x00000005040472a4 */ /* 0x000fc8000f8e023f */
[----:B------:R-:W-:-:S04]  /*fd20*/  UISETP.LT.AND UP0, UPT, UR8, UR4, UPT ;  /* 0x000000040800728c */ /* 0x000fc8000bf01270 */
[----:B------:R-:W-:-:S12]  /*fd30*/  USEL UR8, UR8, UR4, !UP0 ;  /* 0x0000000408087287 */ /* 0x000fd8000c000000 */
.L_x_1782:
[----:B------:R-:W-:Y:S02]  /*fd40*/  USHF.R.S32.HI UR4, URZ, 0x1f, UR8 ;  /* 0x0000001f3f047899 */ /* 0x000fe40008011408 */
[----:B------:R-:W-:Y:S02]  /*fd50*/  USHF.R.U32.HI UR9, URZ, 0x10, UR45 ;  /* 0x000000103f097899 */ /* 0x000fe4000801162d */
[----:B------:R-:W-:Y:S02]  /*fd60*/  ULEA.HI UR4, UR4, UR8, URZ, 0x6 ;  /* 0x0000000804047291 */ /* 0x000fe4000f8f303f */
[----:B------:R-:W-:Y:S02]  /*fd70*/  ULOP3.LUT UR45, UR45, 0xffff, URZ, 0xc0, !UPT ;  /* 0x0000ffff2d2d7892 */ /* 0x000fe4000f8ec03f */
[----:B------:R-:W-:Y:S01]  /*fd80*/  USHF.R.S32.HI UR4, URZ, 0x6, UR4 ;  /* 0x000000063f047899 */ /* 0x000fe20008011404 */
[----:B------:R-:W-:-:S03]  /*fd90*/  UMOV UR38, URZ ;  /* 0x0000003f00267c82 */ /* 0x000fc60008000000 */
[----:B------:R-:W-:-:S04]  /*fda0*/  UISETP.LT.AND UP0, UPT, URZ, UR4, UPT ;  /* 0x000000043f00728c */ /* 0x000fc8000bf01270 */
[----:B------:R-:W-:Y:S02]  /*fdb0*/  USEL UR44, URZ, UR4, !UP0 ;  /* 0x000000043f2c7287 */ /* 0x000fe4000c000000 */
[----:B------:R-:W-:Y:S02]  /*fdc0*/  UISETP.NE.AND UP0, UPT, UR9, URZ, UPT ;  /* 0x0000003f0900728c */ /* 0x000fe4000bf05270 */
[----:B------:R-:W-:-:S06]  /*fdd0*/  UISETP.GT.AND UP1, UPT, UR12, UR44, UPT ;  /* 0x0000002c0c00728c */ /* 0x000fcc000bf24270 */
[----:B------:R-:W-:-:S03]  /*fde0*/  PLOP3.LUT P0, PT, PT, PT, UP1, 0x80, 0x0 ;  /* 0x000000000000781c */ /* 0x000fc60003f0f018 */
[----:B------:R-:W-:-:S10]  /*fdf0*/  @!UP0 ULDC UR9, c[0x0][0x9f0] ;  /* 0x00027c0000098ab9 */ /* 0x000fd40000000800 */
[----:B------:R-:W-:Y:S05]  /*fe00*/  @!P0 BRA `(.L_x_1785) ;  /* 0x00000000007c8947 */ /* 0x000fea0003800000 */
[----:B------:R-:W-:Y:S01]  /*fe10*/  IABS R0, UR9 ;  /* 0x0000000900007c13 */ /* 0x000fe20008000000 */
[----:B------:R-:W-:Y:S02]  /*fe20*/  UIADD3 UR4, UR9, -0x1, UR12 ;  /* 0xffffffff09047890 */ /* 0x000fe4000fffe00c */
[----:B------:R-:W-:Y:S02]  /*fe30*/  IABS R4, UR9 ;  /* 0x0000000900047c13 */ /* 0x000fe40008000000 */
[----:B------:R-:W-:Y:S01]  /*fe40*/  R2UR UR10, R0 ;  /* 0x00000000000a72ca */ /* 0x000fe200000e0000 */
[----:B------:R-:W-:-:S03]  /*fe50*/  UIADD3 UR6, -UR44, UR4, URZ ;  /* 0x000000042c067290 */ /* 0x000fc6000fffe13f */
[----:B------:R-:W-:-:S03]  /*fe60*/  UMOV UR4, URZ ;  /* 0x0000003f00047c82 */ /* 0x000fc60008000000 */
[----:B------:R-:W-:Y:S01]  /*fe70*/  IABS R3, UR6 ;  /* 0x0000000600037c13 */ /* 0x000fe20008000000 */
[----:B------:R-:W-:-:S03]  /*fe80*/  ULOP3.LUT UR6, UR6, UR9, URZ, 0x3c, !UPT ;  /* 0x0000000906067292 */ /* 0x000fc6000f8e3c3f */
[----:B------:R-:W-:Y:S02]  /*fe90*/  R2UR UR8, R3 ;  /* 0x00000000030872ca */ /* 0x000fe400000e0000 */
        /* <DEDUP_REMOVED lines=22> */
.L_x_1785:
[----:B------:R-:W-:Y:S02]  /*10000*/  UIMAD UR49, UR45, UR38, UR44 ;  /* 0x000000262d3172a4 */ /* 0x000fe4000f8e022c */
[----:B------:R-:W-:Y:S02]  /*10010*/  IMAD.U32 R0, RZ, RZ, UR38 ;  /* 0x00000026ff007e24 */ /* 0x000fe4000f8e00ff */
[----:B------:R-:W-:Y:S02]  /*10020*/  IMAD.MOV.U32 R21, RZ, RZ, 0x1 ;  /* 0x00000001ff157424 */ /* 0x000fe400078e00ff */
        /* <DEDUP_REMOVED lines=29> */
.L_x_1786:
        /* <DEDUP_REMOVED lines=19> */
[----:B-1---5:R-:W-:Y:S05]  /*10330*/  CALL.ABS.NOINC R2 ;  /* 0x0000000002007343 */ /* 0x022fea0003c00000 */
.L_x_1788:
        /* <DEDUP_REMOVED lines=15> */
.L_x_1787:
[----:B------:R-:W0:Y:S01]  /*10430*/  LDC.64 R2, c[0x0][0x9f8] ;  /* 0x00027e00ff027b82 */ /* 0x000e220000000a00 */
[----:B------:R-:W-:-:S07]  /*10440*/  MOV R24, R17 ;  /* 0x0000001100187202 */ /* 0x000fce0000000f00 */
        /* <DEDUP_REMOVED lines=15> */
[----:B------:R-:W-:-:S04]  /*10540*/  IMAD.IADD R5, R31, 0x1, R18 ;  /* 0x000000011f057824 */ /* 0x000fc800078e0212 */
[C---:B-----5:R-:W-:Y:S01]  /*10550*/  IMAD.IADD R19, R5.reuse, 0x1, R28 ;  /* 0x0000000105137824 */ /* 0x060fe200078e021c */
[----:B------:R-:W-:-:S04]  /*10560*/  ISETP.GE.AND P0, PT, R5, UR47, PT ;  /* 0x0000002f05007c0c */ /* 0x000fc8000bf06270 */
[----:B------:R-:W-:Y:S01]  /*10570*/  ISETP.GT.U32.OR P0, PT, R31, 0x3f, P0 ;  /* 0x0000003f1f00780c */ /* 0x000fe20000704470 */
[----:B------:R-:W1:Y:S01]  /*10580*/  @P1 LDC R0, c[0x0][0x434] ;  /* 0x00010d00ff001b82 */ /* 0x000e620000000800 */
[----:B------:R-:W-:Y:S02]  /*10590*/  MOV R7, R19 ;  /* 0x0000001300077202 */ /* 0x000fe40000000f00 */
[----:B------:R-:W-:-:S05]  /*105a0*/  @P1 LOP3.LUT R16, R16, 0x400, RZ, 0xfc, !PT ;  /* 0x0000040010101812 */ /* 0x000fca00078efcff */
        /* <DEDUP_REMOVED lines=15> */
[----:B------:R-:W-:Y:S01]  /*106a0*/  IMAD.MOV R0, RZ, RZ, -R7 ;  /* 0x000000ffff007224 */ /* 0x000fe200078e0a07 */
[----:B------:R-:W-:Y:S02]  /*106b0*/  LOP3.LUT R16, R16, 0xffffffdf, RZ, 0xc0, !PT ;  /* 0xffffffdf10107812 */ /* 0x000fe400078ec0ff */
[----:B------:R-:W-:Y:S01]  /*106c0*/  CS2R R26, SRZ ;  /* 0x00000000001a7805 */ /* 0x000fe2000001ff00 */
[----:B------:R-:W-:Y:S01]  /*106d0*/  IMAD R19, R37, R0, R19 ;  /* 0x0000000025137224 */ /* 0x000fe200078e0213 */
[----:B0-----:R-:W-:-:S04]  /*106e0*/  SHF.L.U32 R4, R30, 0x3, RZ ;  /* 0x000000031e047819 */ /* 0x001fc800000006ff */
        /* <DEDUP_REMOVED lines=8> */
[----:B------:R-:W-:Y:S02]  /*10770*/  ISETP.GE.AND P2, PT, R2, UR4, PT ;  /* 0x0000000402007c0c */ /* 0x000fe4000bf46270 */
[----:B------:R-:W-:Y:S02]  /*10780*/  LOP3.LUT R3, R22, 0x180, RZ, 0xfc, !PT ;  /* 0x0000018016037812 */ /* 0x000fe400078efcff */
[----:B------:R-:W-:Y:S02]  /*10790*/  @P6 LOP3.LUT R16, R16, 0x20, RZ, 0xfc, !PT ;  /* 0x0000002010106812 */ /* 0x000fe400078efcff */
[----:B------:R-:W-:Y:S02]  /*107a0*/  ISETP.GE.AND P5, PT, R22, UR4, PT ;  /* 0x0000000416007c0c */ /* 0x000fe4000bfa6270 */
[----:B------:R-:W-:-:S02]  /*107b0*/  LOP3.LUT R16, R16, 0xffffffef, RZ, 0xc0, !PT ;  /* 0xffffffef10107812 */ /* 0x000fc400078ec0ff */
[----:B------:R-:W-:Y:S02]  /*107c0*/  SEL R0, RZ, 0xffffffff, P6 ;  /* 0xffffffffff007807 */ /* 0x000fe40003000000 */
[----:B------:R-:W-:Y:S02]  /*107d0*/  @P4 LOP3.LUT R16, R16, 0x10, RZ, 0xfc, !PT ;  /* 0x0000001010104812 */ /* 0x000fe400078efcff */
[----:B------:R-:W-:Y:S02]  /*107e0*/  LOP3.LUT R2, R22, 0x140, RZ, 0xfc, !PT ;  /* 0x0000014016027812 */ /* 0x000fe400078efcff */
[----:B------:R-:W-:-:S04]  /*107f0*/  LOP3.LUT R16, R16, 0xfffffff7, RZ, 0xc0, !PT ;  /* 0xfffffff710107812 */ /* 0x000fc800078ec0ff */
[----:B------:R-:W-:-:S04]  /*10800*/  @P3 LOP3.LUT R16, R16, 0x8, RZ, 0xfc, !PT ;  /* 0x0000000810103812 */ /* 0x000fc800078efcff */
[----:B------:R-:W-:-:S04]  /*10810*/  LOP3.LUT R16, R16, 0xfffffffb, RZ, 0xc0, !PT ;  /* 0xfffffffb10107812 */ /* 0x000fc800078ec0ff */
[----:B------:R-:W-:-:S04]  /*10820*/  @P2 LOP3.LUT R16, R16, 0x4, RZ, 0xfc, !PT ;  /* 0x0000000410102812 */ /* 0x000fc800078efcff */
[----:B------:R-:W-:-:S04]  /*10830*/  LOP3.LUT R16, R16, 0xffffffbf, RZ, 0xc0, !PT ;  /* 0xffffffbf10107812 */ /* 0x000fc800078ec0ff */
[----:B------:R-:W-:-:S04]  /*10840*/  @P5 LOP3.LUT R16, R16, 0x40, RZ, 0xfc, !PT ;  /* 0x0000004010105812 */ /* 0x000fc800078efcff */
[----:B------:R-:W-:Y:S02]  /*10850*/  LOP3.LUT R16, R16, 0xfffffffd, RZ, 0xc0, !PT ;  /* 0xfffffffd10107812 */ /* 0x000fe400078ec0ff */
[--C-:B--2---:R-:W-:Y:S01]  /*10860*/  @!P0 SHF.R.S32.HI R27, RZ, 0x1f, R5.reuse ;  /* 0x0000001fff1b8819 */ /* 0x104fe20000011405 */
[----:B------:R-:W-:Y:S01]  /*10870*/  @!P0 IMAD.MOV.U32 R26, RZ, RZ, R5 ;  /* 0x000000ffff1a8224 */ /* 0x000fe200078e0005 */
[----:B------:R-:W-:Y:S01]  /*10880*/  ISETP.GE.AND P0, PT, R3, UR4, PT ;  /* 0x0000000403007c0c */ /* 0x000fe2000bf06270 */
[----:B------:R-:W-:Y:S01]  /*10890*/  IMAD.SHL.U32 R3, R0, 0x2, RZ ;  /* 0x0000000200037824 */ /* 0x000fe200078e00ff */
[----:B------:R-:W-:Y:S02]  /*108a0*/  SEL R0, RZ, 0x1, P5 ;  /* 0x00000001ff007807 */ /* 0x000fe40002800000 */
[----:B------:R-:W-:Y:S02]  /*108b0*/  SEL R34, RZ, 0x40, P0 ;  /* 0x00000040ff227807 */ /* 0x000fe40000000000 */
[----:B------:R-:W-:-:S02]  /*108c0*/  ISETP.GE.AND P0, PT, R2, UR4, PT ;  /* 0x0000000402007c0c */ /* 0x000fc4000bf06270 */
[----:B------:R-:W-:Y:S02]  /*108d0*/  LOP3.LUT R5, R22, 0x1c0, RZ, 0xfc, !PT ;  /* 0x000001c016057812 */ /* 0x000fe400078efcff */
[----:B------:R-:W-:Y:S02]  /*108e0*/  LOP3.LUT R0, R3, 0x2, R0, 0xe2, !PT ;  /* 0x0000000203007812 */ /* 0x000fe400078ee200 */
[----:B------:R-:W-:Y:S02]  /*108f0*/  SEL R3, RZ, 0x4, P4 ;  /* 0x00000004ff037807 */ /* 0x000fe40002000000 */
[----:B------:R-:W-:Y:S02]  /*10900*/  SEL R2, RZ, 0x8, P3 ;  /* 0x00000008ff027807 */ /* 0x000fe40001800000 */
[----:B------:R-:W-:Y:S01]  /*10910*/  ISETP.GE.AND P1, PT, R5, UR4, PT ;  /* 0x0000000405007c0c */ /* 0x000fe2000bf26270 */
[----:B------:R-:W-:Y:S01]  /*10920*/  UMOV UR4, 0xffffffff ;  /* 0xffffffff00047882 */ /* 0x000fe20000000000 */
[----:B------:R-:W-:-:S02]  /*10930*/  LOP3.LUT R0, R2, R0, R3, 0xfe, !PT ;  /* 0x0000000002007212 */ /* 0x000fc400078efe03 */
[----:B------:R-:W-:Y:S02]  /*10940*/  SEL R3, RZ, 0x10, P2 ;  /* 0x00000010ff037807 */ /* 0x000fe40001000000 */
[----:B------:R-:W-:Y:S02]  /*10950*/  SEL R2, RZ, 0x20, P0 ;  /* 0x00000020ff027807 */ /* 0x000fe40000000000 */
[----:B------:R-:W-:Y:S02]  /*10960*/  SEL R17, RZ, 0x80, P1 ;  /* 0x00000080ff117807 */ /* 0x000fe40000800000 */
[----:B------:R-:W-:Y:S02]  /*10970*/  @P0 LOP3.LUT R16, R16, 0x2, RZ, 0xfc, !PT ;  /* 0x0000000210100812 */ /* 0x000fe400078efcff */
[----:B------:R-:W-:Y:S01]  /*10980*/  LOP3.LUT R3, R2, R0, R3, 0xfe, !PT ;  /* 0x0000000002037212 */ /* 0x000fe200078efe03 */
[----:B------:R-:W-:Y:S06]  /*10990*/  BRA.DIV UR4, `(.L_x_1789) ;  /* 0x0000002e041c7947 */ /* 0x000fec000b800000 */
.L_x_1831:
[----:B------:R-:W-:Y:S01]  /*109a0*/  ULOP3.LUT UR4, UR39, 0x2, URZ, 0xfc, !UPT ;  /* 0x0000000227047892 */ /* 0x000fe2000f8efc3f */
[----:B------:R-:W-:Y:S01]  /*109b0*/  ISETP.GT.U32.AND P1, PT, R31, 0x3f, PT ;  /* 0x0000003f1f00780c */ /* 0x000fe20003f24070 */
[----:B------:R-:W-:Y:S01]  /*109c0*/  IMAD.U32 R23, RZ, RZ, UR40 ;  /* 0x00000028ff177e24 */ /* 0x000fe2000f8e00ff */
[----:B------:R-:W-:Y:S02]  /*109d0*/  LOP3.LUT R16, R16, 0xffffff7f, RZ, 0xc0, !PT ;  /* 0xffffff7f10107812 */ /* 0x000fe400078ec0ff */
[----:B------:R-:W-:Y:S02]  /*109e0*/  LOP3.LUT R34, R3, R34, RZ, 0xfc, !PT ;  /* 0x0000002203227212 */ /* 0x000fe400078efcff */
[----:B------:R-:W-:Y:S02]  /*109f0*/  MOV R33, UR4 ;  /* 0x0000000400217c02 */ /* 0x000fe40008000f00 */
[----:B------:R-:W-:Y:S02]  /*10a00*/  SHF.R.S32.HI R23, RZ, 0x1f, R23 ;  /* 0x0000001fff177819 */ /* 0x000fe40000011417 */
[----:B------:R-:W-:-:S02]  /*10a10*/  ISETP.NE.AND P0, PT, R33, 0x3, PT ;  /* 0x000000032100780c */ /* 0x000fc40003f05270 */
[----:B------:R-:W-:-:S11]  /*10a20*/  LOP3.LUT R17, R34, R17, RZ, 0xfc, !PT ;  /* 0x0000001122117212 */ /* 0x000fd600078efcff */
[----:B------:R-:W-:-:S04]  /*10a30*/  @P0 LOP3.LUT R16, R16, 0x80, RZ, 0xfc, !PT ;  /* 0x0000008010100812 */ /* 0x000fc800078efcff */
[----:B------:R-:W-:-:S04]  /*10a40*/  LOP3.LUT R16, R16, 0xfffff7ff, RZ, 0xc0, !PT ;  /* 0xfffff7ff10107812 */ /* 0x000fc800078ec0ff */
[----:B------:R-:W-:Y:S01]  /*10a50*/  @P1 LOP3.LUT R16, R16, 0x800, RZ, 0xfc, !PT ;  /* 0x0000080010101812 */ /* 0x000fe200078efcff */
[----:B------:R-:W-:Y:S06]  /*10a60*/  @!P0 BRA `(.L_x_1790) ;  /* 0x0000000000048947 */ /* 0x000fec0003800000 */
[----:B------:R-:W-:Y:S01]  /*10a70*/  BPT.TRAP 0x1 ;  /* 0x000000040000795c */ /* 0x000fe20000300000 */
.L_x_1790:
[----:B------:R-:W-:-:S05]  /*10a80*/  IMAD.MOV.U32 R0, RZ, RZ, 0x1 ;  /* 0x00000001ff007424 */ /* 0x000fca00078e00ff */
[----:B------:R-:W-:-:S04]  /*10a90*/  SHF.L.U32 R0, R0, 0x1f, RZ ;  /* 0x0000001f00007819 */ /* 0x000fc800000006ff */
[----:B------:R-:W0:Y:S02]  /*10aa0*/  SYNCS.PHASECHK.TRANS64.TRYWAIT P0, [UR46+0x28c40], R0 ;  /* 0x028c4000ff0075a7 */ /* 0x000e24000800016e */
[----:B0-----:R-:W-:Y:S05]  /*10ab0*/  @!P0 BRA `(.L_x_1791) ;  /* 0x0000002800f48947 */ /* 0x001fea0003800000 */
.L_x_1832:
        /* <DEDUP_REMOVED lines=19> */
[----:B------:R-:W-:Y:S01]  /*10bf0*/  IMAD.WIDE.U32 R2, R5, UR40, R2 ;  /* 0x0000002805027c25 */ /* 0x000fe2000f8e0002 */
[----:B------:R-:W-:-:S03]  /*10c00*/  UMOV UR5, 0xffffffff ;  /* 0xffffffff00057882 */ /* 0x000fc60000000000 */
[----:B------:R-:W-:Y:S01]  /*10c10*/  VIADD R5, R3, UR4 ;  /* 0x0000000403057c36 */ /* 0x000fe20008000000 */
[----:B------:R-:W-:Y:S01]  /*10c20*/  ULDC UR4, c[0x0][0x2f4] ;  /* 0x0000bd0000047ab9 */ /* 0x000fe20000000800 */
[----:B------:R-:W-:Y:S02]  /*10c30*/  LOP3.LUT R3, R4, 0x1c0, RZ, 0xc0, !PT ;  /* 0x000001c004037812 */ /* 0x000fe400078ec0ff */
[----:B------:R-:W-:Y:S02]  /*10c40*/  ISETP.GE.AND P2, PT, R22, UR4, PT ;  /* 0x0000000416007c0c */ /* 0x000fe4000bf46270 */
[----:B------:R-:W-:Y:S02]  /*10c50*/  LOP3.LUT R3, R3, 0x38, R4, 0xf8, !PT ;  /* 0x0000003803037812 */ /* 0x000fe400078ef804 */
[----:B------:R-:W-:Y:S02]  /*10c60*/  LEA R0, P0, R2, UR6, 0x1 ;  /* 0x0000000602007c11 */ /* 0x000fe4000f8008ff */
[----:B------:R-:W-:Y:S01]  /*10c70*/  LOP3.LUT R3, R3, 0x38, R30, 0x78, !PT ;  /* 0x0000003803037812 */ /* 0x000fe200078e781e */
[----:B------:R-:W-:Y:S01]  /*10c80*/  IMAD.SHL.U32 R30, R6, 0x8, RZ ;  /* 0x00000008061e7824 */ /* 0x000fe200078e00ff */
[----:B------:R-:W-:-:S02]  /*10c90*/  LEA.HI.X R5, R2, UR7, R5, 0x1, P0 ;  /* 0x0000000702057c11 */ /* 0x000fc400080f0c05 */
[----:B------:R-:W-:Y:S02]  /*10ca0*/  ISETP.GE.AND P0, PT, R18, 0x1, PT ;  /* 0x000000011200780c */ /* 0x000fe40003f06270 */
[----:B------:R-:W-:Y:S02]  /*10cb0*/  LOP3.LUT R30, R3, 0x200, R30, 0xf8, !PT ;  /* 0x00000200031e7812 */ /* 0x000fe400078ef81e */
[----:B------:R-:W-:Y:S01]  /*10cc0*/  @P2 LOP3.LUT R16, R16, 0x1, RZ, 0xfc, !PT ;  /* 0x0000000110102812 */ /* 0x000fe200078efcff */
[----:B------:R-:W-:Y:S08]  /*10cd0*/  BRA.DIV UR5, `(.L_x_1792) ;  /* 0x0000002a05847947 */ /* 0x000ff0000b800000 */
[----:B------:R-:W0:Y:S01]  /*10ce0*/  SHFL.IDX PT, R14, R0, RZ, 0x181f ;  /* 0x00181fff000e7589 */ /* 0x000e2200000e0000 */
[----:B------:R-:W-:-:S03]  /*10cf0*/  @P0 LEA R7, R30, UR46, 0x1 ;  /* 0x0000002e1e070c11 */ /* 0x000fc6000f8e08ff */
[----:B------:R-:W1:Y:S04]  /*10d00*/  SHFL.IDX PT, R2, R5, RZ, 0x181f ;  /* 0x00181fff05027589 */ /* 0x000e6800000e0000 */
[----:B------:R-:W-:Y:S01]  /*10d10*/  SHFL.IDX PT, R4, R5, 0x1, 0x181f ;  /* 0x00381f0005047f89 */ /* 0x000fe200000e0000 */
[----:B0-----:R-:W-:-:S05]  /*10d20*/  @P0 LEA R14, P1, R22, R14, 0x1 ;  /* 0x0000000e160e0211 */ /* 0x001fca00078208ff */
[----:B-1----:R-:W-:Y:S01]  /*10d30*/  @P0 IMAD.X R3, RZ, RZ, R2, P1 ;  /* 0x000000ffff030224 */ /* 0x002fe200008e0602 */
[----:B------:R-:W-:Y:S02]  /*10d40*/  @P0 MOV R2, R14 ;  /* 0x0000000e00020202 */ /* 0x000fe40000000f00 */
        /* <DEDUP_REMOVED lines=16> */
.L_x_1842:
[----:B------:R-:W-:-:S13]  /*10e50*/  ISETP.GE.AND P0, PT, R18, 0x31, PT ;  /* 0x000000311200780c */ /* 0x000fda0003f06270 */
[----:B0-2---:R-:W-:Y:S02]  /*10e60*/  @P0 LEA R2, P1, R22, R14, 0x1 ;  /* 0x0000000e16020211 */ /* 0x005fe400078208ff */
[----:B------:R-:W-:-:S03]  /*10e70*/  @P0 LEA R5, R30, UR46, 0x1 ;  /* 0x0000002e1e050c11 */ /* 0x000fc6000f8e08ff */
[----:B-1----:R-:W-:-:S05]  /*10e80*/  @P0 IMAD.X R3, RZ, RZ, R4, P1 ;  /* 0x000000ffff030224 */ /* 0x002fca00008e0604 */
        /* <DEDUP_REMOVED lines=11> */
.L_x_1793:
        /* <DEDUP_REMOVED lines=11> */
[----:B------:R-:W-:Y:S01]  /*10ff0*/  MOV R4, UR4 ;  /* 0x0000000400047c02 */ /* 0x000fe20008000f00 */
[----:B------:R-:W-:Y:S01]  /*11000*/  IMAD.U32 R5, RZ, RZ, UR5 ;  /* 0x00000005ff057e24 */ /* 0x000fe2000f8e00ff */
[----:B------:R-:W0:Y:S01]  /*11010*/  LDC.64 R2, c[0x4][R2] ;  /* 0x0100000002027b82 */ /* 0x000e220000000a00 */
[----:B------:R-:W-:Y:S01]  /*11020*/  IMAD.U32 R6, RZ, RZ, UR6 ;  /* 0x00000006ff067e24 */ /* 0x000fe2000f8e00ff */
[----:B------:R-:W-:Y:S01]  /*11030*/  MOV R10, UR8 ;  /* 0x00000008000a7c02 */ /* 0x000fe20008000f00 */
[----:B------:R-:W-:Y:S01]  /*11040*/  IMAD.U32 R7, RZ, RZ, UR7 ;  /* 0x00000007ff077e24 */ /* 0x000fe2000f8e00ff */
[----:B------:R-:W-:Y:S01]  /*11050*/  MOV R13, RZ ;  /* 0x000000ff000d7202 */ /* 0x000fe20000000f00 */
[----:B------:R-:W-:-:S02]  /*11060*/  IMAD.U32 R11, RZ, RZ, UR9 ;  /* 0x00000009ff0b7e24 */ /* 0x000fc4000f8e00ff */
[----:B------:R-:W-:Y:S02]  /*11070*/  IMAD.MOV.U32 R8, RZ, RZ, 0x70 ;  /* 0x00000070ff087424 */ /* 0x000fe400078e00ff */
[----:B------:R-:W-:-:S07]  /*11080*/  IMAD.MOV.U32 R12, RZ, RZ, 0x1 ;  /* 0x00000001ff0c7424 */ /* 0x000fce00078e00ff */
[----:B------:R-:W-:-:S07]  /*11090*/  LEPC R20, `(.L_x_1794) ;  /* 0x000000001014794e */ /* 0x000fce0000000000 */
[----:B0-----:R-:W-:Y:S05]  /*110a0*/  CALL.ABS.NOINC R2 ;  /* 0x0000000002007343 */ /* 0x001fea0003c00000 */
.L_x_1794:
[----:B------:R-:W-:Y:S01]  /*110b0*/  UISETP.NE.AND UP0, UPT, UR48, URZ, UPT ;  /* 0x0000003f3000728c */ /* 0x000fe2000bf05270 */
[----:B------:R-:W0:Y:S01]  /*110c0*/  S2R R20, SR_CTAID.Z ;  /* 0x0000000000147919 */ /* 0x000e220000002700 */
[----:B------:R-:W-:Y:S01]  /*110d0*/  VIADD R9, R31, UR41 ;  /* 0x000000291f097c36 */ /* 0x000fe20008000000 */
[----:B------:R-:W-:Y:S01]  /*110e0*/  R2UR UR6, R23 ;  /* 0x00000000170672ca */ /* 0x000fe200000e0000 */
[----:B------:R-:W-:Y:S02]  /*110f0*/  ULDC.64 UR8, c[0x0][0x2d8] ;  /* 0x0000b60000087ab9 */ /* 0x000fe40000000a00 */
[----:B------:R-:W-:Y:S01]  /*11100*/  PLOP3.LUT P0, PT, PT, PT, UP0, 0x80, 0x0 ;  /* 0x000000000000781c */ /* 0x000fe20003f0f008 */
[----:B------:R-:W-:-:S04]  /*11110*/  IMAD.MOV.U32 R7, RZ, RZ, R9 ;  /* 0x000000ffff077224 */ /* 0x000fc800078e0009 */
[----:B------:R-:W-:-:S05]  /*11120*/  @UP0 ULDC UR4, c[0x0][0x44c] ;  /* 0x0001130000040ab9 */ /* 0x000fca0000000800 */
[----:B------:R-:W-:-:S03]  /*11130*/  UIMAD UR6, UR6, UR8, URZ ;  /* 0x00000008060672a4 */ /* 0x000fc6000f8e023f */
[----:B------:R-:W-:Y:S01]  /*11140*/  @P0 IMAD.HI.U32 R0, R9, UR4, RZ ;  /* 0x0000000409000c27 */ /* 0x000fe2000f8e00ff */
[----:B------:R-:W-:Y:S01]  /*11150*/  PLOP3.LUT P0, PT, PT, PT, UP0, 0x80, 0x0 ;  /* 0x000000000000781c */ /* 0x000fe20003f0f008 */
[----:B------:R-:W-:Y:S01]  /*11160*/  @UP0 ULDC UR4, c[0x0][0x450] ;  /* 0x0001140000040ab9 */ /* 0x000fe20000000800 */
[----:B------:R-:W-:-:S11]  /*11170*/  UIMAD UR6, UR40, UR9, UR6 ;  /* 0x00000009280672a4 */ /* 0x000fd6000f8e0206 */
[----:B------:R-:W-:Y:S01]  /*11180*/  @P0 SHF.R.U32.HI R7, RZ, UR4, R0 ;  /* 0x00000004ff070c19 */ /* 0x000fe20008011600 */
[----:B------:R-:W-:Y:S01]  /*11190*/  UIMAD.WIDE.U32 UR4, UR40, UR8, URZ ;  /* 0x00000008280472a5 */ /* 0x000fe2000f8e003f */
[----:B------:R-:W1:Y:S01]  /*111a0*/  LDC R0, c[0x0][0x448] ;  /* 0x00011200ff007b82 */ /* 0x000e620000000800 */
[----:B0-----:R-:W-:Y:S01]  /*111b0*/  SHF.R.S32.HI R6, RZ, 0x1f, R20 ;  /* 0x0000001fff067819 */ /* 0x001fe20000011414 */
[----:B------:R-:W-:Y:S01]  /*111c0*/  ULDC.64 UR8, c[0x0][0x2e0] ;  /* 0x0000b80000087ab9 */ /* 0x000fe20000000a00 */
[----:B------:R-:W-:Y:S02]  /*111d0*/  UIADD3 UR6, UR5, UR6, URZ ;  /* 0x0000000605067290 */ /* 0x000fe4000fffe03f */
[----:B------:R-:W-:Y:S01]  /*111e0*/  MOV R4, UR4 ;  /* 0x0000000400047c02 */ /* 0x000fe20008000f00 */
[----:B------:R-:W-:Y:S02]  /*111f0*/  IMAD R6, R6, UR8, RZ ;  /* 0x0000000806067c24 */ /* 0x000fe4000f8e02ff */
[----:B------:R-:W-:Y:S01]  /*11200*/  IMAD.U32 R5, RZ, RZ, UR5 ;  /* 0x00000005ff057e24 */ /* 0x000fe2000f8e00ff */
[----:B------:R-:W-:Y:S01]  /*11210*/  ULDC.64 UR4, c[0x0][0x2d0] ;  /* 0x0000b40000047ab9 */ /* 0x000fe20000000a00 */
[----:B------:R-:W-:-:S02]  /*11220*/  IMAD.U32 R3, RZ, RZ, UR6 ;  /* 0x00000006ff037e24 */ /* 0x000fc4000f8e00ff */
[----:B------:R-:W-:Y:S01]  /*11230*/  IMAD.MOV.U32 R2, RZ, RZ, R4 ;  /* 0x000000ffff027224 */ /* 0x000fe200078e0004 */
[----:B------:R-:W-:Y:S01]  /*11240*/  SHF.R.S32.HI R4, RZ, 0x1f, R7 ;  /* 0x0000001fff047819 */ /* 0x000fe20000011407 */
[C---:B------:R-:W-:Y:S02]  /*11250*/  IMAD R5, R20.reuse, UR9, R6 ;  /* 0x0000000914057c24 */ /* 0x040fe4000f8e0206 */
[----:B------:R-:W-:-:S04]  /*11260*/  IMAD.WIDE.U32 R2, R20, UR8, R2 ;  /* 0x0000000814027c25 */ /* 0x000fc8000f8e0002 */
[----:B------:R-:W-:Y:S01]  /*11270*/  IMAD.IADD R3, R3, 0x1, R5 ;  /* 0x0000000103037824 */ /* 0x000fe200078e0205 */
[C---:B------:R-:W-:Y:S01]  /*11280*/  IADD3 R5, -R7.reuse, RZ, RZ ;  /* 0x000000ff07057210 */ /* 0x040fe20007ffe1ff */
[----:B------:R-:W-:Y:S02]  /*11290*/  IMAD R4, R4, UR4, RZ ;  /* 0x0000000404047c24 */ /* 0x000fe4000f8e02ff */
[----:B------:R-:W-:-:S04]  /*112a0*/  IMAD.WIDE.U32 R2, R7, UR4, R2 ;  /* 0x0000000407027c25 */ /* 0x000fc8000f8e0002 */
[----:B-1----:R-:W-:Y:S02]  /*112b0*/  IMAD R5, R0, R5, R9 ;  /* 0x0000000500057224 */ /* 0x002fe400078e0209 */
        /* <DEDUP_REMOVED lines=17> */
[----:B------:R-:W-:Y:S02]  /*113d0*/  VIADD R7, R35, UR41 ;  /* 0x0000002923077c36 */ /* 0x000fe40008000000 */
[----:B------:R-:W1:Y:S01]  /*113e0*/  SHFL.IDX PT, R2, R5, RZ, 0x181f ;  /* 0x00181fff05027589 */ /* 0x000e6200000e0000 */
[----:B------:R-:W-:Y:S02]  /*113f0*/  IMAD R0, R0, UR4, RZ ;  /* 0x0000000400007c24 */ /* 0x000fe4000f8e02ff */
[C---:B------:R-:W-:Y:S01]  /*11400*/  VIADD R11, R7.reuse, 0x10 ;  /* 0x00000010070b7836 */ /* 0x040fe20000000000 */
[----:B------:R-:W-:Y:S02]  /*11410*/  SHFL.IDX PT, R6, R5, 0x1, 0x181f ;  /* 0x00381f0005067f89 */ /* 0x000fe400000e0000 */
[----:B------:R-:W-:-:S13]  /*11420*/  ISETP.GE.AND P0, PT, R7, R0, PT ;  /* 0x000000000700720c */ /* 0x000fda0003f06270 */
[----:B------:R-:W-:Y:S02]  /*11430*/  @!P0 LEA R9, R30, UR46, 0x1 ;  /* 0x0000002e1e098c11 */ /* 0x000fe4000f8e08ff */
[----:B0-----:R-:W-:-:S04]  /*11440*/  @!P0 LEA R14, P2, R22, R14, 0x1 ;  /* 0x0000000e160e8211 */ /* 0x001fc800078408ff */
[----:B-1----:R-:W-:Y:S01]  /*11450*/  @!P0 IADD3.X R3, RZ, R2, RZ, P2, !PT ;  /* 0x00000002ff038210 */ /* 0x002fe200017fe4ff */
[----:B------:R-:W-:Y:S02]  /*11460*/  @!P0 IMAD.MOV.U32 R2, RZ, RZ, R14 ;  /* 0x000000ffff028224 */ /* 0x000fe400078e000e */
[----:B------:R-:W0:Y:S04]  /*11470*/  SHFL.IDX PT, R14, R4, 0x1, 0x181f ;  /* 0x00381f00040e7f89 */ /* 0x000e2800000e0000 */
[----:B------:R1:W-:Y:S01]  /*11480*/  @!P0 LDGSTS.E.BYPASS.LTC128B.128 [R9+0x20400], desc[UR36][R2.64], !P1 ;  /* 0x2040000002098fae */ /* 0x0003e2000c901d64 */
[----:B------:R-:W-:Y:S02]  /*11490*/  ISETP.GE.AND P0, PT, R11, R0, PT ;  /* 0x000000000b00720c */ /* 0x000fe40003f06270 */
[----:B-1----:R-:W-:-:S11]  /*114a0*/  IADD3 R9, R7, 0x20, RZ ;  /* 0x0000002007097810 */ /* 0x002fd60007ffe0ff */
[----:B------:R-:W-:Y:S02]  /*114b0*/  @!P0 LEA R21, R30, UR46, 0x1 ;  /* 0x0000002e1e158c11 */ /* 0x000fe4000f8e08ff */
[----:B0-----:R-:W-:Y:S02]  /*114c0*/  @!P0 LEA R2, P2, R22, R14, 0x1 ;  /* 0x0000000e16028211 */ /* 0x001fe400078408ff */
[----:B------:R-:W0:Y:S03]  /*114d0*/  SHFL.IDX PT, R14, R4, 0x2, 0x181f ;  /* 0x00581f00040e7f89 */ /* 0x000e2600000e0000 */
[----:B------:R-:W-:Y:S02]  /*114e0*/  @!P0 IMAD.X R3, RZ, RZ, R6, P2 ;  /* 0x000000ffff038224 */ /* 0x000fe400010e0606 */
        /* <DEDUP_REMOVED lines=9> */
.L_x_1851:
[----:B------:R-:W-:-:S05]  /*11580*/  VIADD R7, R7, 0x30 ;  /* 0x0000003007077836 */ /* 0x000fca0000000000 */
[----:B------:R-:W-:Y:S02]  /*11590*/  ISETP.GE.AND P0, PT, R7, R0, PT ;  /* 0x000000000700720c */ /* 0x000fe40003f06270 */
[----:B------:R-:W-:-:S04]  /*115a0*/  MOV R0, 0x1 ;  /* 0x0000000100007802 */ /* 0x000fc80000000f00 */
[----:B------:R-:W-:-:S07]  /*115b0*/  SHF.L.U32 R0, R0, 0x1f, RZ ;  /* 0x0000001f00007819 */ /* 0x000fce00000006ff */
[----:B0-2---:R-:W-:Y:S02]  /*115c0*/  @!P0 LEA R2, P2, R22, R14, 0x1 ;  /* 0x0000000e16028211 */ /* 0x005fe400078408ff */
[----:B------:R-:W-:-:S03]  /*115d0*/  @!P0 LEA R5, R30, UR46, 0x1 ;  /* 0x0000002e1e058c11 */ /* 0x000fc6000f8e08ff */
[----:B-1----:R-:W-:-:S05]  /*115e0*/  @!P0 IMAD.X R3, RZ, RZ, R6, P2 ;  /* 0x000000ffff038224 */ /* 0x002fca00010e0606 */
        /* <DEDUP_REMOVED lines=11> */
.L_x_1852:
[----:B------:R-:W-:-:S13]  /*116a0*/  ISETP.NE.AND P0, PT, R33, 0x3, PT ;  /* 0x000000032100780c */ /* 0x000fda0003f05270 */
[----:B------:R-:W-:Y:S05]  /*116b0*/  @!P0 BRA `(.L_x_1797) ;  /* 0x0000000000048947 */ /* 0x000fea0003800000 */
[----:B------:R-:W-:Y:S01]  /*116c0*/  BPT.TRAP 0x1 ;  /* 0x000000040000795c */ /* 0x000fe20000300000 */
.L_x_1797:
[----:B------:R-:W1:Y:S02]  /*116d0*/  SYNCS.PHASECHK.TRANS64.TRYWAIT P0, [UR46+0x28c60], R0 ;  /* 0x028c6000ff0075a7 */ /* 0x000e64000800016e */
[----:B-1----:R-:W-:Y:S05]  /*116e0*/  @!P0 BRA `(.L_x_1798) ;  /* 0x0000002800608947 */ /* 0x002fea0003800000 */
.L_x_1853:
        /* <DEDUP_REMOVED lines=66> */
[----:B------:R0:W1:Y:S02]  /*11b10*/  SHFL.IDX PT, R14, R0, 0x3, 0x181f ;  /* 0x00781f00000e7f89 */ /* 0x00006400000e0000 */
[----:B------:R-:W-:Y:S02]  /*11b20*/  IADD3.X R3, RZ, R9, RZ, P6, !PT ;  /* 0x00000009ff037210 */ /* 0x000fe400037fe4ff */
        /* <DEDUP_REMOVED lines=37> */
.L_x_1863:
        /* <DEDUP_REMOVED lines=30> */
.L_x_1800:
[----:B------:R-:W-:Y:S01]  /*11f60*/  VIADD R25, R25, 0xfffffffe ;  /* 0xfffffffe19197836 */ /* 0x000fe20000000000 */
[----:B------:R-:W-:Y:S01]  /*11f70*/  SYNCS.ARRIVE.TRANS64.A1T0 RZ, [UR46+0x28c50], RZ ;  /* 0x028c50ffffff79a7 */ /* 0x000fe2000810002e */
[----:B------:R-:W-:Y:S01]  /*11f80*/  BSSY B0, `(.L_x_1778) ;  /* 0x00000f2000007945 */ /* 0x000fe20003800000 */
[----:B------:R-:W-:Y:S01]  /*11f90*/  MOV R21, 0x1 ;  /* 0x0000000100157802 */ /* 0x000fe20000000f00 */
[----:B------:R-:W-:Y:S01]  /*11fa0*/  IMAD.MOV.U32 R0, RZ, RZ, 0x1 ;  /* 0x00000001ff007424 */ /* 0x000fe200078e00ff */
[----:B------:R-:W-:-:S13]  /*11fb0*/  ISETP.GE.AND P0, PT, R25, UR49, PT ;  /* 0x0000003119007c0c */ /* 0x000fda000bf06270 */
[----:B------:R-:W-:Y:S05]  /*11fc0*/  @!P0 BRA `(.L_x_1801) ;  /* 0x0000000c00b48947 */ /* 0x000fea0003800000 */
[----:B------:R-:W-:Y:S01]  /*11fd0*/  UIADD3 UR4, UR45, 0x1, URZ ;  /* 0x000000012d047890 */ /* 0x000fe2000fffe03f */
[----:B------:R-:W-:Y:S02]  /*11fe0*/  LOP3.LUT R3, RZ, UR43, RZ, 0x33, !PT ;  /* 0x0000002bff037c12 */ /* 0x000fe4000f8e33ff */
[----:B------:R-:W-:Y:S01]  /*11ff0*/  LOP3.LUT R5, RZ, UR42, RZ, 0x33, !PT ;  /* 0x0000002aff057c12 */ /* 0x000fe2000f8e33ff */
[----:B------:R-:W-:Y:S01]  /*12000*/  UIMAD UR4, UR4, UR38, URZ ;  /* 0x00000026040472a4 */ /* 0x000fe2000f8e023f */
[----:B------:R-:W-:Y:S02]  /*12010*/  IADD3 R35, R36, R28, R35 ;  /* 0x0000001c24237210 */ /* 0x000fe40007ffe023 */
[----:B------:R-:W-:Y:S02]  /*12020*/  LOP3.LUT R28, R34, 0x40, RZ, 0xc0, !PT ;  /* 0x00000040221c7812 */ /* 0x000fe400078ec0ff */
[----:B------:R-:W-:Y:S01]  /*12030*/  LOP3.LUT R25, R17, 0x80, RZ, 0xc0, !PT ;  /* 0x0000008011197812 */ /* 0x000fe200078ec0ff */
[----:B------:R-:W-:Y:S01]  /*12040*/  VIADD R2, R35, 0xffffff40 ;  /* 0xffffff4023027836 */ /* 0x000fe20000000000 */
[----:B------:R-:W-:-:S02]  /*12050*/  LOP3.LUT R0, RZ, UR4, RZ, 0x33, !PT ;  /* 0x00000004ff007c12 */ /* 0x000fc4000f8e33ff */
[----:B------:R-:W-:Y:S02]  /*12060*/  MOV R21, 0x1 ;  /* 0x0000000100157802 */ /* 0x000fe40000000f00 */
[----:B------:R-:W-:Y:S02]  /*12070*/  VIADDMNMX R0, R0, -UR44, R3, !PT ;  /* 0x8000002c00007c46 */ /* 0x000fe4000f800103 */
[----:B------:R-:W-:Y:S02]  /*12080*/  SHF.R.U32.HI R28, RZ, 0x2, R28 ;  /* 0x00000002ff1c7819 */ /* 0x000fe4000001161c */
[----:B------:R-:W-:Y:S01]  /*12090*/  VIMNMX R5, R0, R5, !PT ;  /* 0x0000000500057248 */ /* 0x000fe20007fe0100 */
[----:B------:R-:W-:Y:S01]  /*120a0*/  IMAD.MOV.U32 R0, RZ, RZ, 0x1 ;  /* 0x00000001ff007424 */ /* 0x000fe200078e00ff */
[----:B------:R-:W-:Y:S02]  /*120b0*/  SHF.R.U32.HI R25, RZ, 0x3, R25 ;  /* 0x00000003ff197819 */ /* 0x000fe40000011619 */
[C---:B------:R-:W-:Y:S01]  /*120c0*/  IADD3 R22, -R5.reuse, -0x2, RZ ;  /* 0xfffffffe05167810 */ /* 0x040fe20007ffe1ff */
[----:B------:R-:W-:-:S07]  /*120d0*/  IMAD R9, R5, -0x40, R2 ;  /* 0xffffffc005097824 */ /* 0x000fce00078e0202 */
.L_x_1816:
[----:B------:R-:W-:Y:S01]  /*120e0*/  ISETP.NE.AND P1, PT, R37, 0x1, PT ;  /* 0x000000012500780c */ /* 0x000fe20003f25270 */
[----:B------:R-:W-:Y:S01]  /*120f0*/  BSSY B1, `(.L_x_1802) ;  /* 0x0000014000017945 */ /* 0x000fe20003800000 */
[----:B------:R-:W-:Y:S01]  /*12100*/  ISETP.GT.U32.AND P0, PT, R31, 0x3f, PT ;  /* 0x0000003f1f00780c */ /* 0x000fe20003f04070 */
[----:B------:R-:W-:Y:S02]  /*12110*/  IMAD.MOV.U32 R7, RZ, RZ, R9 ;  /* 0x000000ffff077224 */ /* 0x000fe400078e0009 */
[----:B------:R-:W-:-:S08]  /*12120*/  IMAD.MOV.U32 R6, RZ, RZ, RZ ;  /* 0x000000ffff067224 */ /* 0x000fd000078e00ff */
        /* <DEDUP_REMOVED lines=11> */
[----:B------:R-:W-:-:S04]  /*121e0*/  ULDC.64 UR4, c[0x0][0x418] ;  /* 0x0001060000047ab9 */ /* 0x000fc80000000a00 */
[----:B------:R-:W-:Y:S02]  /*121f0*/  IADD3 R3, R5, R3, RZ ;  /* 0x0000000305037210 */ /* 0x000fe40007ffe0ff */
[----:B------:R-:W-:-:S04]  /*12200*/  LEA R4, P0, R2, UR4, 0x2 ;  /* 0x0000000402047c11 */ /* 0x000fc8000f8010ff */
[----:B------:R-:W-:-:S05]  /*12210*/  LEA.HI.X R5, R2, UR5, R3, 0x2, P0 ;  /* 0x0000000502057c11 */ /* 0x000fca00080f1403 */
[----:B------:R0:W5:Y:S04]  /*12220*/  LDG.E R6, desc[UR36][R4.64] ;  /* 0x0000002404067981 */ /* 0x000168000c1e1900 */
.L_x_1803:
[----:B------:R-:W-:Y:S05]  /*12230*/  BSYNC B1 ;  /* 0x0000000000017941 */ /* 0x000fea0003800000 */
.L_x_1802:
[----:B------:R-:W-:-:S13]  /*12240*/  ISETP.NE.AND P0, PT, R33, 0x3, PT ;  /* 0x000000032100780c */ /* 0x000fda0003f05270 */
[----:B------:R-:W-:Y:S05]  /*12250*/  @!P0 BRA `(.L_x_1804) ;  /* 0x0000000000048947 */ /* 0x000fea0003800000 */
[----:B------:R-:W-:Y:S01]  /*12260*/  BPT.TRAP 0x1 ;  /* 0x000000040000795c */ /* 0x000fe20000300000 */
.L_x_1804:
[----:B------:R-:W-:Y:S01]  /*12270*/  LEA R10, R0, UR46, 0x3 ;  /* 0x0000002e000a7c11 */ /* 0x000fe2000f8e18ff */
[----:B------:R-:W-:Y:S01]  /*12280*/  BSSY B1, `(.L_x_1805) ;  /* 0x0000004000017945 */ /* 0x000fe20003800000 */
[----:B------:R-:W-:-:S04]  /*12290*/  SHF.L.U32 R20, R21, 0x1f, RZ ;  /* 0x0000001f15147819 */ /* 0x000fc800000006ff */
[----:B------:R-:W1:Y:S02]  /*122a0*/  SYNCS.PHASECHK.TRANS64.TRYWAIT P0, [R10+URZ+0x28c40], R20 ;  /* 0x028c40140a0075a7 */ /* 0x000e64000800017f */
[----:B-1----:R-:W-:Y:S05]  /*122b0*/  @!P0 BRA `(.L_x_1806) ;  /* 0x0000002400948947 */ /* 0x002fea0003800000 */
.L_x_1864:
[----:B------:R-:W-:Y:S05]  /*122c0*/  BSYNC B1 ;  /* 0x0000000000017941 */ /* 0x000fea0003800000 */
.L_x_1805:
        /* <DEDUP_REMOVED lines=25> */
[----:B------:R-:W-:Y:S01]  /*12460*/  IADD3 R29, R3, UR4, RZ ;  /* 0x00000004031d7c10 */ /* 0x000fe2000fffe0ff */
[----:B------:R-:W-:-:S03]  /*12470*/  UMOV UR4, 0xffffffff ;  /* 0xffffffff00047882 */ /* 0x000fc60000000000 */
        /* <DEDUP_REMOVED lines=17> */
[----:B------:R3:W0:Y:S01]  /*12590*/  SHFL.IDX PT, R14, R26, 0x3, 0x181f ;  /* 0x00781f001a0e7f89 */ /* 0x00062200000e0000 */
[----:B--2---:R-:W-:-:S05]  /*125a0*/  IADD3.X R3, RZ, R3, RZ, P0, !PT ;  /* 0x00000003ff037210 */ /* 0x004fca00007fe4ff */
[----:B------:R3:W-:Y:S04]  /*125b0*/  LDGSTS.E.BYPASS.LTC128B.128 [R27+0x23400], desc[UR36][R2.64], !P1 ;  /* 0x23400000021b7fae */ /* 0x0007e8000c901d64 */
.L_x_1874:
        /* <DEDUP_REMOVED lines=8> */
.L_x_1808:
        /* <DEDUP_REMOVED lines=10> */
.L_x_1809:
[----:B------:R2:W-:Y:S01]  /*126e0*/  SYNCS.ARRIVE.TRANS64.A1T0 RZ, [R10+URZ+0x28c30], RZ ;  /* 0x028c30ff0aff79a7 */ /* 0x0005e2000810003f */
[----:B------:R-:W-:Y:S05]  /*126f0*/  @!P2 BRA `(.L_x_1810) ;  /* 0x000000000004a947 */ /* 0x000fea0003800000 */
[----:B------:R-:W-:Y:S01]  /*12700*/  BPT.TRAP 0x1 ;  /* 0x000000040000795c */ /* 0x000fe20000300000 */
.L_x_1810:
[----:B------:R-:W3:Y:S01]  /*12710*/  SYNCS.PHASECHK.TRANS64.TRYWAIT P0, [R10+URZ+0x28c60], R20 ;  /* 0x028c60140a0075a7 */ /* 0x000ee2000800017f */
[----:B------:R-:W-:Y:S04]  /*12720*/  BSSY B1, `(.L_x_1811) ;  /* 0x0000002000017945 */ /* 0x000fe80003800000 */
[----:B---3--:R-:W-:Y:S05]  /*12730*/  @!P0 BRA `(.L_x_1812) ;  /* 0x0000002400948947 */ /* 0x008fea0003800000 */
.L_x_1875:
[----:B------:R-:W-:Y:S05]  /*12740*/  BSYNC B1 ;  /* 0x0000000000017941 */ /* 0x000fea0003800000 */
.L_x_1811:
        /* <DEDUP_REMOVED lines=51> */
[----:B------:R0:W1:Y:S01]  /*12a80*/  SHFL.IDX PT, R14, R18, 0x3, 0x181f ;  /* 0x00781f00120e7f89 */ /* 0x00006200000e0000 */
[----:B------:R-:W-:Y:S02]  /*12a90*/  IADD3.X R3, RZ, R20, RZ, P0, !PT ;  /* 0x00000014ff037210 */ /* 0x000fe400007fe4ff */
        /* <DEDUP_REMOVED lines=24> */
.L_x_1885:
        /* <DEDUP_REMOVED lines=20> */
.L_x_1814:
        /* <DEDUP_REMOVED lines=10> */
.L_x_1815:
[----:B------:R-:W-:Y:S01]  /*12e00*/  VIADD R0, R0, 0x1 ;  /* 0x0000000100007836 */ /* 0x000fe20000000000 */
[----:B------:R-:W-:Y:S01]  /*12e10*/  IADD3 R22, R22, -0x1, RZ ;  /* 0xffffffff16167810 */ /* 0x000fe20007ffe0ff */
[----:B------:R1:W-:Y:S01]  /*12e20*/  SYNCS.ARRIVE.TRANS64.A1T0 RZ, [R10+URZ+0x28c50], RZ ;  /* 0x028c50ff0aff79a7 */ /* 0x0003e2000810003f */
[----:B------:R-:W-:Y:S02]  /*12e30*/  VIADD R9, R9, 0xffffffc0 ;  /* 0xffffffc009097836 */ /* 0x000fe40000000000 */
[----:B------:R-:W-:-:S04]  /*12e40*/  ISETP.NE.AND P0, PT, R0, 0x2, PT ;  /* 0x000000020000780c */ /* 0x000fc80003f05270 */
[----:B------:R-:W-:Y:S02]  /*12e50*/  SEL R0, R0, RZ, P0 ;  /* 0x000000ff00007207 */ /* 0x000fe40000000000 */
[----:B0-----:R-:W-:Y:S02]  /*12e60*/  SEL R2, RZ, 0x1, P0 ;  /* 0x00000001ff027807 */ /* 0x001fe40000000000 */
[----:B------:R-:W-:Y:S02]  /*12e70*/  ISETP.GT.AND P0, PT, R22, UR49, PT ;  /* 0x0000003116007c0c */ /* 0x000fe4000bf04270 */
[----:B------:R-:W-:-:S11]  /*12e80*/  LOP3.LUT R21, R21, R2, RZ, 0x3c, !PT ;  /* 0x0000000215157212 */ /* 0x000fd600078e3cff */
[----:B-1----:R-:W-:Y:S05]  /*12e90*/  @P0 BRA `(.L_x_1816) ;  /* 0xfffffff000900947 */ /* 0x002fea000383ffff */
.L_x_1801:
[----:B------:R-:W-:Y:S05]  /*12ea0*/  BSYNC B0 ;  /* 0x0000000000007941 */ /* 0x000fea0003800000 */
.L_x_1778:
[----:B------:R-:W0:Y:S01]  /*12eb0*/  S2R R3, SR_CgaCtaId ;  /* 0x0000000000037919 */ /* 0x000e220000008800 */
[----:B------:R-:W-:Y:S01]  /*12ec0*/  MOV R2, 0x400 ;  /* 0x0000040000027802 */ /* 0x000fe20000000f00 */
[----:B------:R-:W-:Y:S01]  /*12ed0*/  BSSY B0, `(.L_x_1817) ;  /* 0x0000005000007945 */ /* 0x000fe20003800000 */
[----:B------:R-:W-:Y:S02]  /*12ee0*/  SHF.L.U32 R4, R4, 0x1f, RZ ;  /* 0x0000001f04047819 */ /* 0x000fe400000006ff */
[----:B0-----:R-:W-:-:S04]  /*12ef0*/  LEA R5, R3, R2, 0x18 ;  /* 0x0000000203057211 */ /* 0x001fc800078ec0ff */
[----:B------:R-:W0:Y:S02]  /*12f00*/  SYNCS.PHASECHK.TRANS64.TRYWAIT P0, [R5+URZ+0x28c20], R4 ;  /* 0x028c2004050075a7 */ /* 0x000e24000800017f */
[----:B0-----:R-:W-:Y:S05]  /*12f10*/  @!P0 BRA `(.L_x_1818) ;  /* 0x0000002400748947 */ /* 0x001fea0003800000 */
.L_x_1886:
[----:B------:R-:W-:Y:S05]  /*12f20*/  BSYNC B0 ;  /* 0x0000000000007941 */ /* 0x000fea0003800000 */
.L_x_1817:
[----:B------:R-:W-:-:S03]  /*12f30*/  UMOV UR4, 0xffffffff ;  /* 0xffffffff00047882 */ /* 0x000fc60000000000 */
[----:B------:R-:W-:Y:S05]  /*12f40*/  BRA.DIV UR4, `(.L_x_1819) ;  /* 0x00000026047c7947 */ /* 0x000fea000b800000 */
[----:B------:R-:W1:Y:S02]  /*12f50*/  S2R R2, SR_TID.X ;  /* 0x0000000000027919 */ /* 0x000e640000002100 */
[----:B-1----:R-:W-:-:S04]  /*12f60*/  SHF.R.U32.HI R2, RZ, 0x5, R2 ;  /* 0x00000005ff027819 */ /* 0x002fc80000011602 */
[----:B------:R-:W-:-:S05]  /*12f70*/  LOP3.LUT R2, R2, 0x3, RZ, 0xc0, !PT ;  /* 0x0000000302027812 */ /* 0x000fca00078ec0ff */
[----:B------:R1:W3:Y:S02]  /*12f80*/  SHFL.IDX PT, R14, R2, RZ, 0x1f ;  /* 0x00001fff020e7589 */ /* 0x0002e400000e0000 */
.L_x_1889:
[----:B---3--:R-:W-:-:S13]  /*12f90*/  ISETP.NE.AND P0, PT, R14, RZ, PT ;  /* 0x000000ff0e00720c */ /* 0x008fda0003f05270 */
[----:B------:R-:W-:Y:S05]  /*12fa0*/  @P0 BRA `(.L_x_1667) ;  /* 0x0000000000880947 */ /* 0x000fea0003800000 */
[----:B------:R-:W-:-:S03]  /*12fb0*/  UMOV UR4, 0xffffffff ;  /* 0xffffffff00047882 */ /* 0x000fc60000000000 */
[----:B------:R-:W-:Y:S05]  /*12fc0*/  BRA.DIV UR4, `(.L_x_1820) ;  /* 0x0000002604907947 */ /* 0x000fea000b800000 */
[----:B------:R-:W-:-:S13]  /*12fd0*/  ELECT P6, URZ, PT ;  /* 0x00000000003f782f */ /* 0x000fda00038c0000 */
.L_x_1892:
[----:B------:R-:W-:Y:S05]  /*12fe0*/  @!P6 BRA `(.L_x_1667) ;  /* 0x000000000078e947 */ /* 0x000fea0003800000 */
[----:B------:R-:W-:-:S06]  /*12ff0*/  ULOP3.LUT UR4, UR39, 0x2, URZ, 0xfc, !UPT ;  /* 0x0000000227047892 */ /* 0x000fcc000f8efc3f */
[----:B-1----:R-:W-:-:S05]  /*13000*/  IMAD.U32 R2, RZ, RZ, UR4 ;  /* 0x00000004ff027e24 */ /* 0x002fca000f8e00ff */
[----:B------:R-:W-:-:S13]  /*13010*/  ISETP.NE.AND P0, PT, R2, 0x3, PT ;  /* 0x000000030200780c */ /* 0x000fda0003f05270 */
[----:B------:R-:W-:Y:S05]  /*13020*/  @!P0 BRA `(.L_x_1821) ;  /* 0x0000000000048947 */ /* 0x000fea0003800000 */
[----:B------:R-:W-:Y:S01]  /*13030*/  BPT.TRAP 0x1 ;  /* 0x000000040000795c */ /* 0x000fe20000300000 */
.L_x_1821:
[C---:B0-----:R-:W-:Y:S01]  /*13040*/  IMAD R4, R0.reuse, 0x8, R5 ;  /* 0x0000000800047824 */ /* 0x041fe200078e0205 */
[----:B------:R-:W-:Y:S02]  /*13050*/  SHF.L.U32 R3, R21, 0x1f, RZ ;  /* 0x0000001f15037819 */ /* 0x000fe400000006ff */
[----:B------:R-:W-:Y:S02]  /*13060*/  IADD3 R0, R0, 0x1, RZ ;  /* 0x0000000100007810 */ /* 0x000fe40007ffe0ff */
[----:B------:R-:W0:Y:S02]  /*13070*/  SYNCS.PHASECHK.TRANS64.TRYWAIT P1, [R4+URZ+0x28c40], R3 ;  /* 0x028c4003040075a7 */ /* 0x000e24000802017f */
[----:B------:R-:W-:-:S04]  /*13080*/  ISETP.NE.AND P2, PT, R0, 0x2, PT ;  /* 0x000000020000780c */ /* 0x000fc80003f45270 */
[----:B------:R-:W-:Y:S01]  /*13090*/  SEL R2, RZ, 0x1, P2 ;  /* 0x00000001ff027807 */ /* 0x000fe20001000000 */
[----:B0-----:R-:W-:Y:S08]  /*130a0*/  @!P1 BRA `(.L_x_1822) ;  /* 0x0000002400789947 */ /* 0x001ff00003800000 */
.L_x_1893:
[----:B------:R-:W-:Y:S02]  /*130b0*/  SEL R0, R0, RZ, P2 ;  /* 0x000000ff00007207 */ /* 0x000fe40001000000 */
[----:B------:R-:W-:Y:S01]  /*130c0*/  LOP3.LUT R2, R21, R2, RZ, 0x3c, !PT ;  /* 0x0000000215027212 */ /* 0x000fe200078e3cff */
[----:B------:R-:W-:Y:S06]  /*130d0*/  @!P0 BRA `(.L_x_1823) ;  /* 0x0000000000048947 */ /* 0x000fec0003800000 */
[----:B------:R-:W-:Y:S01]  /*130e0*/  BPT.TRAP 0x1 ;  /* 0x000000040000795c */ /* 0x000fe20000300000 */
.L_x_1823:
[----:B------:R-:W-:Y:S01]  /*130f0*/  IMAD R5, R0, 0x8, R5 ;  /* 0x0000000800057824 */ /* 0x000fe200078e0205 */
[----:B------:R-:W-:-:S04]  /*13100*/  SHF.L.U32 R0, R2, 0x1f, RZ ;  /* 0x0000001f02007819 */ /* 0x000fc800000006ff */
[----:B------:R-:W1:Y:S02]  /*13110*/  SYNCS.PHASECHK.TRANS64.TRYWAIT P1, [R5+URZ+0x28c40], R0 ;  /* 0x028c4000050075a7 */ /* 0x000e64000802017f */
[----:B-1----:R-:W-:Y:S05]  /*13120*/  @!P1 BRA `(.L_x_1824) ;  /* 0x00000024006c9947 */ /* 0x002fea0003800000 */
.L_x_1894:
[----:B------:R-:W-:Y:S05]  /*13130*/  @!P0 BRA `(.L_x_1825) ;  /* 0x0000000000048947 */ /* 0x000fea0003800000 */
[----:B------:R-:W-:Y:S01]  /*13140*/  BPT.TRAP 0x1 ;  /* 0x000000040000795c */ /* 0x000fe20000300000 */
.L_x_1825:
[----:B------:R-:W3:Y:S02]  /*13150*/  SYNCS.PHASECHK.TRANS64.TRYWAIT P1, [R4+URZ+0x28c60], R3 ;  /* 0x028c6003040075a7 */ /* 0x000ee4000802017f */
[----:B---3--:R-:W-:Y:S05]  /*13160*/  @!P1 BRA `(.L_x_1826) ;  /* 0x0000002400709947 */ /* 0x008fea0003800000 */
.L_x_1895:
[----:B------:R-:W-:Y:S05]  /*13170*/  @!P0 BRA `(.L_x_1827) ;  /* 0x0000000000048947 */ /* 0x000fea0003800000 */
[----:B------:R-:W-:Y:S01]  /*13180*/  BPT.TRAP 0x1 ;  /* 0x000000040000795c */ /* 0x000fe20000300000 */
.L_x_1827:
[----:B----4-:R4:W0:Y:S02]  /*13190*/  SYNCS.PHASECHK.TRANS64.TRYWAIT P0, [R5+URZ+0x28c60], R0 ;  /* 0x028c6000050075a7 */ /* 0x010824000800017f */
[----:B0-----:R-:W-:Y:S05]  /*131a0*/  @!P0 NANOSLEEP.SYNCS 0x989680 ;  /* 0x009896800000895d */ /* 0x001fea0003900000 */
[----:B------:R-:W0:Y:S02]  /*131b0*/  @!P0 SYNCS.PHASECHK.TRANS64 P0, [R5+URZ+0x28c60], R0 ;  /* 0x028c6000050085a7 */ /* 0x000e24000800007f */
[----:B0-----:R-:W-:Y:S05]  /*131c0*/  @!P0 BRA `(.L_x_1827) ;  /* 0xfffffffc00f08947 */ /* 0x001fea000383ffff */
.L_x_1667:
[----:B------:R-:W-:Y:S05]  /*131d0*/  BSYNC B6 ;  /* 0x0000000000067941 */ /* 0x000fea0003800000 */
.L_x_1664:
[----:B------:R-:W-:Y:S05]  /*131e0*/  EXIT ;  /* 0x000000000000794d */ /* 0x000fea0003800000 */
.L_x_1678:
[----:B0-----:R-:W-:-:S04]  /*131f0*/  IMAD.U32 R5, RZ, RZ, UR5 ;  /* 0x00000005ff057e24 */ /* 0x001fc8000f8e00ff */
[----:B------:R0:W1:Y:S03]  /*13200*/  SYNCS.PHASECHK.TRANS64.TRYWAIT P1, [R5+URZ+0x28c50], R2 ;  /* 0x028c5002050075a7 */ /* 0x000066000802017f */
[----:B-1----:R-:W-:Y:S05]  /*13210*/  @!P1 NANOSLEEP.SYNCS 0x989680 ;  /* 0x009896800000995d */ /* 0x002fea0003900000 */
[----:B------:R-:W1:Y:S02]  /*13220*/  @!P1 SYNCS.PHASECHK.TRANS64 P1, [R5+URZ+0x28c50], R2 ;  /* 0x028c5002050095a7 */ /* 0x000e64000802007f */
[----:B-1----:R-:W-:Y:S05]  /*13230*/  @!P1 BRA `(.L_x_1678) ;  /* 0xfffffffc00ec9947 */ /* 0x002fea000383ffff */
[----:B------:R-:W-:Y:S05]  /*13240*/  BRA `(.L_x_1828) ;  /* 0xfffffee400547947 */ /* 0x000fea000383ffff */
.L_x_1684:
[----:B-1----:R-:W-:-:S04]  /*13250*/  IMAD.U32 R5, RZ, RZ, UR7 ;  /* 0x00000007ff057e24 */ /* 0x002fc8000f8e00ff */
[----:B------:R1:W2:Y:S03]  /*13260*/  SYNCS.PHASECHK.TRANS64.TRYWAIT P1, [R5+URZ+0x28c50], R2 ;  /* 0x028c5002050075a7 */ /* 0x0002a6000802017f */
[----:B--2---:R-:W-:Y:S05]  /*13270*/  @!P1 NANOSLEEP.SYNCS 0x989680 ;  /* 0x009896800000995d */ /* 0x004fea0003900000 */
[----:B------:R-:W2:Y:S02]  /*13280*/  @!P1 SYNCS.PHASECHK.TRANS64 P1, [R5+URZ+0x28c50], R2 ;  /* 0x028c5002050095a7 */ /* 0x000ea4000802007f */
[----:B--2---:R-:W-:Y:S05]  /*13290*/  @!P1 BRA `(.L_x_1684) ;  /* 0xfffffffc00ec9947 */ /* 0x004fea000383ffff */
[----:B------:R-:W-:Y:S05]  /*132a0*/  BRA `(.L_x_1683) ;  /* 0xfffffef000587947 */ /* 0x000fea000383ffff */
.L_x_1695:
[----:B-1----:R-:W-:-:S04]  /*132b0*/  MOV R0, UR40 ;  /* 0x0000002800007c02 */ /* 0x002fc80008000f00 */
[----:B------:R1:W2:Y:S03]  /*132c0*/  SYNCS.PHASECHK.TRANS64.TRYWAIT P0, [R0+URZ+0x28c00], R13 ;  /* 0x028c000d000075a7 */ /* 0x0002a6000800017f */
[----:B--2---:R-:W-:Y:S05]  /*132d0*/  @!P0 NANOSLEEP.SYNCS 0x989680 ;  /* 0x009896800000895d */ /* 0x004fea0003900000 */
[----:B------:R-:W2:Y:S02]  /*132e0*/  @!P0 SYNCS.PHASECHK.TRANS64 P0, [R0+URZ+0x28c00], R13 ;  /* 0x028c000d000085a7 */ /* 0x000ea4000800007f */
[----:B--2---:R-:W-:Y:S05]  /*132f0*/  @!P0 BRA `(.L_x_1695) ;  /* 0xfffffffc00ec8947 */ /* 0x004fea000383ffff */
[----:B------:R-:W-:Y:S05]  /*13300*/  BRA `(.L_x_1829) ;  /* 0xffffff08005c7947 */ /* 0x000fea000383ffff */
.L_x_1699:
[----:B-1----:R-:W-:-:S04]  /*13310*/  IMAD.U32 R2, RZ, RZ, UR40 ;  /* 0x00000028ff027e24 */ /* 0x002fc8000f8e00ff */
[----:B------:R1:W2:Y:S03]  /*13320*/  SYNCS.PHASECHK.TRANS64.TRYWAIT P0, [R2+URZ+0x28c30], R13 ;  /* 0x028c300d020075a7 */ /* 0x0002a6000800017f */
[----:B--2---:R-:W-:Y:S05]  /*13330*/  @!P0 NANOSLEEP.SYNCS 0x989680 ;  /* 0x009896800000895d */ /* 0x004fea0003900000 */
[----:B------:R-:W2:Y:S02]  /*13340*/  @!P0 SYNCS.PHASECHK.TRANS64 P0, [R2+URZ+0x28c30], R13 ;  /* 0x028c300d020085a7 */ /* 0x000ea4000800007f */
[----:B--2---:R-:W-:Y:S05]  /*13350*/  @!P0 BRA `(.L_x_1699) ;  /* 0xfffffffc00ec8947 */ /* 0x004fea000383ffff */
[----:B------:R-:W-:Y:S05]  /*13360*/  BRA `(.L_x_1698) ;  /* 0xffffff08009c7947 */ /* 0x000fea000383ffff */
.L_x_1712:
[----:B--2---:R-:W-:-:S04]  /*13370*/  IMAD.U32 R14, RZ, RZ, UR40 ;  /* 0x00000028ff0e7e24 */ /* 0x004fc8000f8e00ff */
[----:B------:R2:W4:Y:S03]  /*13380*/  SYNCS.PHASECHK.TRANS64.TRYWAIT P0, [R14+URZ+0x28c50], R13 ;  /* 0x028c500d0e0075a7 */ /* 0x000526000800017f */
[----:B----4-:R-:W-:Y:S05]  /*13390*/  @!P0 NANOSLEEP.SYNCS 0x989680 ;  /* 0x009896800000895d */ /* 0x010fea0003900000 */
[----:B------:R-:W4:Y:S02]  /*133a0*/  @!P0 SYNCS.PHASECHK.TRANS64 P0, [R14+URZ+0x28c50], R13 ;  /* 0x028c500d0e0085a7 */ /* 0x000f24000800007f */
[----:B----4-:R-:W-:Y:S05]  /*133b0*/  @!P0 BRA `(.L_x_1712) ;  /* 0xfffffffc00ec8947 */ /* 0x010fea000383ffff */
[----:B------:R-:W-:Y:S05]  /*133c0*/  BRA `(.L_x_1711) ;  /* 0xffffff2400fc7947 */ /* 0x000fea000383ffff */
.L_x_1721:
[----:B-1----:R-:W-:-:S04]  /*133d0*/  IMAD.U32 R12, RZ, RZ, UR31 ;  /* 0x0000001fff0c7e24 */ /* 0x002fc8000f8e00ff */
[----:B------:R1:W2:Y:S03]  /*133e0*/  SYNCS.PHASECHK.TRANS64.TRYWAIT P0, [R12+URZ+0x28c30], R13 ;  /* 0x028c300d0c0075a7 */ /* 0x0002a6000800017f */
[----:B--2---:R-:W-:Y:S05]  /*133f0*/  @!P0 NANOSLEEP.SYNCS 0x989680 ;  /* 0x009896800000895d */ /* 0x004fea0003900000 */
[----:B------:R-:W2:Y:S02]  /*13400*/  @!P0 SYNCS.PHASECHK.TRANS64 P0, [R12+URZ+0x28c30], R13 ;  /* 0x028c300d0c0085a7 */ /* 0x000ea4000800007f */
[----:B--2---:R-:W-:Y:S05]  /*13410*/  @!P0 BRA `(.L_x_1721) ;  /* 0xfffffffc00ec8947 */ /* 0x004fea000383ffff */
[----:B------:R-:W-:Y:S05]  /*13420*/  BRA `(.L_x_1720) ;  /* 0xffffff2c009c7947 */ /* 0x000fea000383ffff */
.L_x_1734:
[----:B-1----:R-:W-:-:S04]  /*13430*/  MOV R14, UR31 ;  /* 0x0000001f000e7c02 */ /* 0x002fc80008000f00 */
[----:B------:R1:W2:Y:S03]  /*13440*/  SYNCS.PHASECHK.TRANS64.TRYWAIT P0, [R14+URZ+0x28c50], R13 ;  /* 0x028c500d0e0075a7 */ /* 0x0002a6000800017f */
[----:B--2---:R-:W-:Y:S05]  /*13450*/  @!P0 NANOSLEEP.SYNCS 0x989680 ;  /* 0x009896800000895d */ /* 0x004fea0003900000 */
[----:B------:R-:W2:Y:S02]  /*13460*/  @!P0 SYNCS.PHASECHK.TRANS64 P0, [R14+URZ+0x28c50], R13 ;  /* 0x028c500d0e0085a7 */ /* 0x000ea4000800007f */
[----:B--2---:R-:W-:Y:S05]  /*13470*/  @!P0 BRA `(.L_x_1734) ;  /* 0xfffffffc00ec8947 */ /* 0x004fea000383ffff */
[----:B------:R-:W-:Y:S05]  /*13480*/  BRA `(.L_x_1733) ;  /* 0xffffff4c007c7947 */ /* 0x000fea000383ffff */
.L_x_1744:
[----:B-1----:R-:W-:-:S04]  /*13490*/  IMAD.U32 R11, RZ, RZ, UR26 ;  /* 0x0000001aff0b7e24 */ /* 0x002fc8000f8e00ff */
[----:B------:R1:W2:Y:S03]  /*134a0*/  SYNCS.PHASECHK.TRANS64.TRYWAIT P1, [R11+URZ+0x28c30], R14 ;  /* 0x028c300e0b0075a7 */ /* 0x0002a6000802017f */
[----:B--2---:R-:W-:Y:S05]  /*134b0*/  @!P1 NANOSLEEP.SYNCS 0x989680 ;  /* 0x009896800000995d */ /* 0x004fea0003900000 */
[----:B------:R-:W2:Y:S02]  /*134c0*/  @!P1 SYNCS.PHASECHK.TRANS64 P1, [R11+URZ+0x28c30], R14 ;  /* 0x028c300e0b0095a7 */ /* 0x000ea4000802007f */
[----:B--2---:R-:W-:Y:S05]  /*134d0*/  @!P1 BRA `(.L_x_1744) ;  /* 0xfffffffc00ec9947 */ /* 0x004fea000383ffff */
[----:B------:R-:W-:Y:S05]  /*134e0*/  BRA `(.L_x_1743) ;  /* 0xffffff54000c7947 */ /* 0x000fea000383ffff */
.L_x_1749:
[----:B---3--:R-:W-:-:S04]  /*134f0*/  IMAD.U32 R15, RZ, RZ, UR26 ;  /* 0x0000001aff0f7e24 */ /* 0x008fc8000f8e00ff */
[----:B------:R3:W4:Y:S03]  /*13500*/  SYNCS.PHASECHK.TRANS64.TRYWAIT P1, [R15+URZ+0x28c50], R14 ;  /* 0x028c500e0f0075a7 */ /* 0x000726000802017f */
[----:B----4-:R-:W-:Y:S05]  /*13510*/  @!P1 NANOSLEEP.SYNCS 0x989680 ;  /* 0x009896800000995d */ /* 0x010fea0003900000 */
[----:B------:R-:W4:Y:S02]  /*13520*/  @!P1 SYNCS.PHASECHK.TRANS64 P1, [R15+URZ+0x28c50], R14 ;  /* 0x028c500e0f0095a7 */ /* 0x000f24000802007f */
[----:B----4-:R-:W-:Y:S05]  /*13530*/  @!P1 BRA `(.L_x_1749) ;  /* 0xfffffffc00ec9947 */ /* 0x010fea000383ffff */
[----:B------:R-:W-:Y:S05]  /*13540*/  BRA `(.L_x_1748) ;  /* 0xffffff6800287947 */ /* 0x000fea000383ffff */
.L_x_1756:
[----:B--2---:R-:W-:-:S04]  /*13550*/  IMAD.U32 R12, RZ, RZ, UR25 ;  /* 0x00000019ff0c7e24 */ /* 0x004fc8000f8e00ff */
[----:B------:R2:W4:Y:S03]  /*13560*/  SYNCS.PHASECHK.TRANS64.TRYWAIT P0, [R12+URZ+0x28c30], R13 ;  /* 0x028c300d0c0075a7 */ /* 0x000526000800017f */
[----:B----4-:R-:W-:Y:S05]  /*13570*/  @!P0 NANOSLEEP.SYNCS 0x989680 ;  /* 0x009896800000895d */ /* 0x010fea0003900000 */
[----:B------:R-:W4:Y:S02]  /*13580*/  @!P0 SYNCS.PHASECHK.TRANS64 P0, [R12+URZ+0x28c30], R13 ;  /* 0x028c300d0c0085a7 */ /* 0x000f24000800007f */
[----:B----4-:R-:W-:Y:S05]  /*13590*/  @!P0 BRA `(.L_x_1756) ;  /* 0xfffffffc00ec8947 */ /* 0x010fea000383ffff */
[----:B------:R-:W-:Y:S05]  /*135a0*/  BRA `(.L_x_1755) ;  /* 0xffffff6c00207947 */ /* 0x000fea000383ffff */
.L_x_1769:
[----:B-1----:R-:W-:-:S04]  /*135b0*/  MOV R14, UR25 ;  /* 0x00000019000e7c02 */ /* 0x002fc80008000f00 */
[----:B------:R1:W2:Y:S03]  /*135c0*/  SYNCS.PHASECHK.TRANS64.TRYWAIT P0, [R14+URZ+0x28c50], R13 ;  /* 0x028c500d0e0075a7 */ /* 0x0002a6000800017f */
[----:B--2---:R-:W-:Y:S05]  /*135d0*/  @!P0 NANOSLEEP.SYNCS 0x989680 ;  /* 0x009896800000895d */ /* 0x004fea0003900000 */
[----:B------:R-:W2:Y:S02]  /*135e0*/  @!P0 SYNCS.PHASECHK.TRANS64 P0, [R14+URZ+0x28c50], R13 ;  /* 0x028c500d0e0085a7 */ /* 0x000ea4000800007f */
[----:B--2---:R-:W-:Y:S05]  /*135f0*/  @!P0 BRA `(.L_x_1769) ;  /* 0xfffffffc00ec8947 */ /* 0x004fea000383ffff */
[----:B------:R-:W-:Y:S05]  /*13600*/  BRA `(.L_x_1768) ;  /* 0xffffff8800f07947 */ /* 0x000fea000383ffff */
.L_x_1789:
[----:B------:R-:W-:Y:S01]  /*13610*/  IMAD.MOV.U32 R13, RZ, RZ, R23 ;  /* 0x000000ffff0d7224 */ /* 0x000fe200078e0017 */
[----:B------:R-:W-:Y:S01]  /*13620*/  MOV R15, 0xffffffff ;  /* 0xffffffff000f7802 */ /* 0x000fe20000000f00 */
[----:B------:R-:W-:Y:S02]  /*13630*/  IMAD.MOV.U32 R12, RZ, RZ, RZ ;  /* 0x000000ffff0c7224 */ /* 0x000fe400078e00ff */
[----:B------:R-:W-:-:S07]  /*13640*/  IMAD.MOV.U32 R11, RZ, RZ, 0x1f ;  /* 0x0000001fff0b7424 */ /* 0x000fce00078e00ff */
[----:B------:R-:W-:Y:S05]  /*13650*/  WARPSYNC.COLLECTIVE R15, `(.L_x_1830) ;  /* 0x000000000f087348 */ /* 0x000fea0003c00000 */
[----:B------:R0:W1:Y:S02]  /*13660*/  SHFL.IDX P6, R14, R13, R12, R11 ;  /* 0x0000000c0d0e7389 */ /* 0x00006400000c000b */
[----:B01----:R-:W-:Y:S01]  /*13670*/  ENDCOLLECTIVE ;  /* 0x000000000000791b */ /* 0x003fe20003800000 */
.L_x_1830:
[----:B------:R-:W-:Y:S05]  /*13680*/  BRA `(.L_x_1831) ;  /* 0xffffffd000c47947 */ /* 0x000fea000383ffff */
.L_x_1791:
[----:B0-----:R-:W-:-:S04]  /*13690*/  IMAD.U32 R3, RZ, RZ, UR46 ;  /* 0x0000002eff037e24 */ /* 0x001fc8000f8e00ff */
[----:B------:R0:W1:Y:S03]  /*136a0*/  SYNCS.PHASECHK.TRANS64.TRYWAIT P0, [R3+URZ+0x28c40], R0 ;  /* 0x028c4000030075a7 */ /* 0x000066000800017f */
[----:B-1----:R-:W-:Y:S05]  /*136b0*/  @!P0 NANOSLEEP.SYNCS 0x989680 ;  /* 0x009896800000895d */ /* 0x002fea0003900000 */
[----:B------:R-:W1:Y:S02]  /*136c0*/  @!P0 SYNCS.PHASECHK.TRANS64 P0, [R3+URZ+0x28c40], R0 ;  /* 0x028c4000030085a7 */ /* 0x000e64000800007f */
[----:B-1----:R-:W-:Y:S05]  /*136d0*/  @!P0 BRA `(.L_x_1791) ;  /* 0xfffffffc00ec8947 */ /* 0x002fea000383ffff */
[----:B------:R-:W-:Y:S05]  /*136e0*/  BRA `(.L_x_1832) ;  /* 0xffffffd000f47947 */ /* 0x000fea000383ffff */
.L_x_1792:
[----:B------:R-:W-:Y:S01]  /*136f0*/  BSSY B0, `(.L_x_1833) ;  /* 0x0000008000007945 */ /* 0x000fe20003800000 */
[----:B------:R-:W-:Y:S01]  /*13700*/  IMAD.MOV.U32 R13, RZ, RZ, R5 ;  /* 0x000000ffff0d7224 */ /* 0x000fe200078e0005 */
[----:B------:R-:W-:Y:S01]  /*13710*/  MOV R11, 0x181f ;  /* 0x0000181f000b7802 */ /* 0x000fe20000000f00 */
[----:B------:R-:W-:Y:S02]  /*13720*/  IMAD.MOV.U32 R12, RZ, RZ, RZ ;  /* 0x000000ffff0c7224 */ /* 0x000fe400078e00ff */
[----:B------:R-:W-:-:S07]  /*13730*/  IMAD.MOV.U32 R15, RZ, RZ, -0x1 ;  /* 0xffffffffff0f7424 */ /* 0x000fce00078e00ff */
[----:B------:R-:W-:Y:S05]  /*13740*/  WARPSYNC.COLLECTIVE R15, `(.L_x_1834) ;  /* 0x000000000f087348 */ /* 0x000fea0003c00000 */
[----:B------:R0:W1:Y:S02]  /*13750*/  SHFL.IDX P6, R14, R13, R12, R11 ;  /* 0x0000000c0d0e7389 */ /* 0x00006400000c000b */
[----:B01----:R-:W-:Y:S01]  /*13760*/  ENDCOLLECTIVE ;  /* 0x000000000000791b */ /* 0x003fe20003800000 */
.L_x_1834:
[----:B------:R-:W-:Y:S05]  /*13770*/  BSYNC B0 ;  /* 0x0000000000007941 */ /* 0x000fea0003800000 */
.L_x_1833:
[----:B------:R-:W-:Y:S01]  /*13780*/  IMAD.MOV.U32 R13, RZ, RZ, R0 ;  /* 0x000000ffff0d7224 */ /* 0x000fe200078e0000 */
[----:B------:R-:W-:Y:S01]  /*13790*/  MOV R12, RZ ;  /* 0x000000ff000c7202 */ /* 0x000fe20000000f00 */
[----:B------:R-:W-:Y:S01]  /*137a0*/  IMAD.MOV.U32 R11, RZ, RZ, 0x181f ;  /* 0x0000181fff0b7424 */ /* 0x000fe200078e00ff */
[----:B------:R-:W-:Y:S01]  /*137b0*/  @P0 LEA R7, R30, UR46, 0x1 ;  /* 0x0000002e1e070c11 */ /* 0x000fe2000f8e08ff */
[----:B------:R-:W-:Y:S02]  /*137c0*/  IMAD.MOV.U32 R15, RZ, RZ, -0x1 ;  /* 0xffffffffff0f7424 */ /* 0x000fe400078e00ff */
[----:B------:R-:W-:-:S07]  /*137d0*/  IMAD.MOV.U32 R2, RZ, RZ, R14 ;  /* 0x000000ffff027224 */ /* 0x000fce00078e000e */
[----:B------:R-:W-:Y:S05]  /*137e0*/  WARPSYNC.COLLECTIVE R15, `(.L_x_1835) ;  /* 0x000000000f087348 */ /* 0x000fea0003c00000 */
[----:B------:R0:W1:Y:S02]  /*137f0*/  SHFL.IDX P6, R14, R13, R12, R11 ;  /* 0x0000000c0d0e7389 */ /* 0x00006400000c000b */
[----:B01----:R-:W-:Y:S01]  /*13800*/  ENDCOLLECTIVE ;  /* 0x000000000000791b */ /* 0x003fe20003800000 */
.L_x_1835:
        /* <DEDUP_REMOVED lines=8> */
.L_x_1836:
        /* <DEDUP_REMOVED lines=11> */
.L_x_1837:
[----:B------:R-:W-:Y:S02]  /*13940*/  IMAD.MOV.U32 R13, RZ, RZ, R5 ;  /* 0x000000ffff0d7224 */ /* 0x000fe400078e0005 */
[----:B------:R-:W-:Y:S01]  /*13950*/  IMAD.MOV.U32 R12, RZ, RZ, 0x2 ;  /* 0x00000002ff0c7424 */ /* 0x000fe200078e00ff */
[----:B------:R-:W-:-:S13]  /*13960*/  @P0 LEA R2, P1, R22, R14, 0x1 ;  /* 0x0000000e16020211 */ /* 0x000fda00078208ff */
[----:B------:R-:W-:Y:S05]  /*13970*/  WARPSYNC.COLLECTIVE R15, `(.L_x_1838) ;  /* 0x000000000f087348 */ /* 0x000fea0003c00000 */
[----:B------:R0:W1:Y:S02]  /*13980*/  SHFL.IDX P6, R14, R13, R12, R11 ;  /* 0x0000000c0d0e7389 */ /* 0x00006400000c000b */
[----:B01----:R-:W-:Y:S01]  /*13990*/  ENDCOLLECTIVE ;  /* 0x000000000000791b */ /* 0x003fe20003800000 */
.L_x_1838:
[----:B------:R-:W-:-:S05]  /*139a0*/  @P0 IMAD.X R3, RZ, RZ, R4, P1 ;  /* 0x000000ffff030224 */ /* 0x000fca00008e0604 */
        /* <DEDUP_REMOVED lines=11> */
.L_x_1839:
[----:B------:R-:W-:Y:S01]  /*13a60*/  IMAD.MOV.U32 R13, RZ, RZ, R5 ;  /* 0x000000ffff0d7224 */ /* 0x000fe200078e0005 */
[----:B------:R-:W-:Y:S02]  /*13a70*/  MOV R12, 0x3 ;  /* 0x00000003000c7802 */ /* 0x000fe40000000f00 */
[----:B------:R-:W-:-:S13]  /*13a80*/  @P0 LEA R2, P1, R22, R14, 0x1 ;  /* 0x0000000e16020211 */ /* 0x000fda00078208ff */
[----:B------:R-:W-:Y:S05]  /*13a90*/  WARPSYNC.COLLECTIVE R15, `(.L_x_1840) ;  /* 0x000000000f087348 */ /* 0x000fea0003c00000 */
[----:B------:R0:W1:Y:S02]  /*13aa0*/  SHFL.IDX P6, R14, R13, R12, R11 ;  /* 0x0000000c0d0e7389 */ /* 0x00006400000c000b */
[----:B01----:R-:W-:Y:S01]  /*13ab0*/  ENDCOLLECTIVE ;  /* 0x000000000000791b */ /* 0x003fe20003800000 */
.L_x_1840:
        /* <DEDUP_REMOVED lines=10> */
.L_x_1841:
[----:B------:R-:W-:Y:S05]  /*13b60*/  BRA `(.L_x_1842) ;  /* 0xffffffd000b87947 */ /* 0x000fea000383ffff */
.L_x_1795:
[----:B------:R-:W-:Y:S01]  /*13b70*/  IMAD.MOV.U32 R13, RZ, RZ, R5 ;  /* 0x000000ffff0d7224 */ /* 0x000fe200078e0005 */
[----:B------:R-:W-:Y:S01]  /*13b80*/  MOV R12, RZ ;  /* 0x000000ff000c7202 */ /* 0x000fe20000000f00 */
[----:B------:R-:W-:Y:S02]  /*13b90*/  IMAD.MOV.U32 R11, RZ, RZ, 0x181f ;  /* 0x0000181fff0b7424 */ /* 0x000fe400078e00ff */
[----:B------:R-:W-:Y:S02]  /*13ba0*/  IMAD.MOV.U32 R15, RZ, RZ, -0x1 ;  /* 0xffffffffff0f7424 */ /* 0x000fe400078e00ff */
[----:B------:R-:W-:-:S07]  /*13bb0*/  VIADD R7, R35, UR41 ;  /* 0x0000002923077c36 */ /* 0x000fce0008000000 */
[----:B------:R-:W-:Y:S05]  /*13bc0*/  WARPSYNC.COLLECTIVE R15, `(.L_x_1843) ;  /* 0x000000000f087348 */ /* 0x000fea0003c00000 */
[----:B------:R0:W1:Y:S02]  /*13bd0*/  SHFL.IDX P6, R14, R13, R12, R11 ;  /* 0x0000000c0d0e7389 */ /* 0x00006400000c000b */
[----:B01----:R-:W-:Y:S01]  /*13be0*/  ENDCOLLECTIVE ;  /* 0x000000000000791b */ /* 0x003fe20003800000 */
.L_x_1843:
[----:B------:R-:W-:Y:S01]  /*13bf0*/  MOV R13, R4 ;  /* 0x00000004000d7202 */ /* 0x000fe20000000f00 */
[----:B------:R-:W-:-:S07]  /*13c00*/  IMAD.MOV.U32 R2, RZ, RZ, R14 ;  /* 0x000000ffff027224 */ /* 0x000fce00078e000e */
[----:B------:R-:W-:Y:S05]  /*13c10*/  WARPSYNC.COLLECTIVE R15, `(.L_x_1844) ;  /* 0x000000000f087348 */ /* 0x000fea0003c00000 */
[----:B------:R0:W1:Y:S02]  /*13c20*/  SHFL.IDX P6, R14, R13, R12, R11 ;  /* 0x0000000c0d0e7389 */ /* 0x00006400000c000b */
[----:B01----:R-:W-:Y:S01]  /*13c30*/  ENDCOLLECTIVE ;  /* 0x000000000000791b */ /* 0x003fe20003800000 */
.L_x_1844:
[----:B------:R-:W-:Y:S02]  /*13c40*/  ULDC UR4, c[0x0][0x288] ;  /* 0x0000a20000047ab9 */ /* 0x000fe40000000800 */
[----:B------:R-:W-:-:S05]  /*13c50*/  IMAD R0, R0, UR4, RZ ;  /* 0x0000000400007c24 */ /* 0x000fca000f8e02ff */
[C---:B------:R-:W-:Y:S02]  /*13c60*/  ISETP.GE.AND P0, PT, R7.reuse, R0, PT ;  /* 0x000000000700720c */ /* 0x040fe40003f06270 */
[----:B------:R-:W-:Y:S01]  /*13c70*/  IADD3 R11, R7, 0x10, RZ ;  /* 0x00000010070b7810 */ /* 0x000fe20007ffe0ff */
[----:B------:R-:W-:Y:S02]  /*13c80*/  IMAD.MOV.U32 R13, RZ, RZ, R5 ;  /* 0x000000ffff0d7224 */ /* 0x000fe400078e0005 */
[----:B------:R-:W-:-:S08]  /*13c90*/  IMAD.MOV.U32 R12, RZ, RZ, 0x1 ;  /* 0x00000001ff0c7424 */ /* 0x000fd000078e00ff */
[----:B------:R-:W-:Y:S02]  /*13ca0*/  @!P0 LEA R9, R30, UR46, 0x1 ;  /* 0x0000002e1e098c11 */ /* 0x000fe4000f8e08ff */
[----:B------:R-:W-:-:S05]  /*13cb0*/  @!P0 LEA R14, P2, R22, R14, 0x1 ;  /* 0x0000000e160e8211 */ /* 0x000fca00078408ff */
[----:B------:R-:W-:Y:S02]  /*13cc0*/  @!P0 IMAD.X R3, RZ, RZ, R2, P2 ;  /* 0x000000ffff038224 */ /* 0x000fe400010e0602 */
[----:B------:R-:W-:-:S05]  /*13cd0*/  @!P0 IMAD.MOV.U32 R2, RZ, RZ, R14 ;  /* 0x000000ffff028224 */ /* 0x000fca00078e000e */
[----:B------:R-:W-:Y:S01]  /*13ce0*/  @!PT LDS RZ, [RZ] ;  /* 0x00000000fffff984 */ /* 0x000fe20000000800 */
[----:B------:R-:W-:Y:S01]  /*13cf0*/  @!PT LDS RZ, [RZ] ;  /* 0x00000000fffff984 */ /* 0x000fe20000000800 */
[----:B------:R-:W-:Y:S01]  /*13d00*/  @!PT LDS RZ, [RZ] ;  /* 0x00000000fffff984 */ /* 0x000fe20000000800 */
[----:B------:R0:W-:Y:S01]  /*13d10*/  @!P0 LDGSTS.E.BYPASS.LTC128B.128 [R9+0x20400], desc[UR36][R2.64], !P1 ;  /* 0x2040000002098fae */ /* 0x0001e2000c901d64 */
[----:B------:R-:W-:Y:S01]  /*13d20*/  ISETP.GE.AND P0, PT, R11, R0, PT ;  /* 0x000000000b00720c */ /* 0x000fe20003f06270 */
[----:B------:R-:W-:-:S12]  /*13d30*/  IMAD.MOV.U32 R11, RZ, RZ, 0x181f ;  /* 0x0000181fff0b7424 */ /* 0x000fd800078e00ff */
[----:B0-----:R-:W-:Y:S05]  /*13d40*/  WARPSYNC.COLLECTIVE R15, `(.L_x_1845) ;  /* 0x000000000f087348 */ /* 0x001fea0003c00000 */
[----:B------:R1:W2:Y:S02]  /*13d50*/  SHFL.IDX P6, R14, R13, R12, R11 ;  /* 0x0000000c0d0e7389 */ /* 0x0002a400000c000b */
[----:B012---:R-:W-:Y:S01]  /*13d60*/  ENDCOLLECTIVE ;  /* 0x000000000000791b */ /* 0x007fe20003800000 */
.L_x_1845:
[----:B------:R-:W-:Y:S01]  /*13d70*/  VIADD R9, R7, 0x20 ;  /* 0x0000002007097836 */ /* 0x000fe20000000000 */
[----:B------:R-:W-:Y:S01]  /*13d80*/  @!P0 LEA R21, R30, UR46, 0x1 ;  /* 0x0000002e1e158c11 */ /* 0x000fe2000f8e08ff */
[----:B------:R-:W-:Y:S01]  /*13d90*/  IMAD.MOV.U32 R13, RZ, RZ, R4 ;  /* 0x000000ffff0d7224 */ /* 0x000fe200078e0004 */
[----:B------:R-:W-:-:S07]  /*13da0*/  MOV R6, R14 ;  /* 0x0000000e00067202 */ /* 0x000fce0000000f00 */
[----:B------:R-:W-:Y:S05]  /*13db0*/  WARPSYNC.COLLECTIVE R15, `(.L_x_1846) ;  /* 0x000000000f087348 */ /* 0x000fea0003c00000 */
[----:B------:R0:W1:Y:S02]  /*13dc0*/  SHFL.IDX P6, R14, R13, R12, R11 ;  /* 0x0000000c0d0e7389 */ /* 0x00006400000c000b */
[----:B01----:R-:W-:Y:S01]  /*13dd0*/  ENDCOLLECTIVE ;  /* 0x000000000000791b */ /* 0x003fe20003800000 */
.L_x_1846:
[----:B------:R-:W-:Y:S01]  /*13de0*/  MOV R13, R5 ;  /* 0x00000005000d7202 */ /* 0x000fe20000000f00 */
[----:B------:R-:W-:Y:S01]  /*13df0*/  IMAD.MOV.U32 R12, RZ, RZ, 0x2 ;  /* 0x00000002ff0c7424 */ /* 0x000fe200078e00ff */
[----:B------:R-:W-:-:S13]  /*13e00*/  @!P0 LEA R2, P2, R22, R14, 0x1 ;  /* 0x0000000e16028211 */ /* 0x000fda00078408ff */
[----:B------:R-:W-:Y:S05]  /*13e10*/  WARPSYNC.COLLECTIVE R15, `(.L_x_1847) ;  /* 0x000000000f087348 */ /* 0x000fea0003c00000 */
[----:B------:R0:W1:Y:S02]  /*13e20*/  SHFL.IDX P6, R14, R13, R12, R11 ;  /* 0x0000000c0d0e7389 */ /* 0x00006400000c000b */
[----:B01----:R-:W-:Y:S01]  /*13e30*/  ENDCOLLECTIVE ;  /* 0x000000000000791b */ /* 0x003fe20003800000 */
.L_x_1847:
[----:B------:R-:W-:-:S05]  /*13e40*/  @!P0 IMAD.X R3, RZ, RZ, R6, P2 ;  /* 0x000000ffff038224 */ /* 0x000fca00010e0606 */
[----:B------:R-:W-:Y:S01]  /*13e50*/  @!PT LDS RZ, [RZ] ;  /* 0x00000000fffff984 */ /* 0x000fe20000000800 */
[----:B------:R-:W-:Y:S01]  /*13e60*/  @!PT LDS RZ, [RZ] ;  /* 0x00000000fffff984 */ /* 0x000fe20000000800 */
[----:B------:R-:W-:Y:S01]  /*13e70*/  @!PT LDS RZ, [RZ] ;  /* 0x00000000fffff984 */ /* 0x000fe20000000800 */
[----:B------:R0:W-:Y:S01]  /*13e80*/  @!P0 LDGSTS.E.BYPASS.LTC128B.128 [R21+0x20c00], desc[UR36][R2.64], !P1 ;  /* 0x20c0000002158fae */ /* 0x0001e2000c901d64 */
[----:B------:R-:W-:Y:S01]  /*13e90*/  ISETP.GE.AND P0, PT, R9, R0, PT ;  /* 0x000000000900720c */ /* 0x000fe20003f06270 */
[----:B------:R-:W-:-:S12]  /*13ea0*/  IMAD.MOV.U32 R13, RZ, RZ, R4 ;  /* 0x000000ffff0d7224 */ /* 0x000fd800078e0004 */
[----:B------:R-:W-:Y:S01]  /*13eb0*/  @!P0 LEA R9, R30, UR46, 0x1 ;  /* 0x0000002e1e098c11 */ /* 0x000fe2000f8e08ff */
[----:B0-----:R-:W-:-:S07]  /*13ec0*/  IMAD.MOV.U32 R6, RZ, RZ, R14 ;  /* 0x000000ffff067224 */ /* 0x001fce00078e000e */
[----:B------:R-:W-:Y:S05]  /*13ed0*/  WARPSYNC.COLLECTIVE R15, `(.L_x_1848) ;  /* 0x000000000f087348 */ /* 0x000fea0003c00000 */
[----:B------:R0:W1:Y:S02]  /*13ee0*/  SHFL.IDX P6, R14, R13, R12, R11 ;  /* 0x0000000c0d0e7389 */ /* 0x00006400000c000b */
[----:B01----:R-:W-:Y:S01]  /*13ef0*/  ENDCOLLECTIVE ;  /* 0x000000000000791b */ /* 0x003fe20003800000 */
.L_x_1848:
[----:B------:R-:W-:Y:S02]  /*13f00*/  IMAD.MOV.U32 R13, RZ, RZ, R5 ;  /* 0x000000ffff0d7224 */ /* 0x000fe400078e0005 */
[----:B------:R-:W-:Y:S01]  /*13f10*/  IMAD.MOV.U32 R12, RZ, RZ, 0x3 ;  /* 0x00000003ff0c7424 */ /* 0x000fe200078e00ff */
[----:B------:R-:W-:-:S13]  /*13f20*/  @!P0 LEA R2, P2, R22, R14, 0x1 ;  /* 0x0000000e16028211 */ /* 0x000fda00078408ff */
[----:B------:R-:W-:Y:S05]  /*13f30*/  WARPSYNC.COLLECTIVE R15, `(.L_x_1849) ;  /* 0x000000000f087348 */ /* 0x000fea0003c00000 */
[----:B------:R0:W1:Y:S02]  /*13f40*/  SHFL.IDX P6, R14, R13, R12, R11 ;  /* 0x0000000c0d0e7389 */ /* 0x00006400000c000b */
[----:B01----:R-:W-:Y:S01]  /*13f50*/  ENDCOLLECTIVE ;  /* 0x000000000000791b */ /* 0x003fe20003800000 */
.L_x_1849:
[----:B------:R-:W-:-:S05]  /*13f60*/  @!P0 IADD3.X R3, RZ, R6, RZ, P2, !PT ;  /* 0x00000006ff038210 */ /* 0x000fca00017fe4ff */
        /* <DEDUP_REMOVED lines=9> */
.L_x_1850:
[----:B------:R-:W-:Y:S05]  /*14000*/  BRA `(.L_x_1851) ;  /* 0xffffffd4005c7947 */ /* 0x000fea000383ffff */
.L_x_1796:
[----:B0-----:R-:W-:-:S04]  /*14010*/  IMAD.U32 R3, RZ, RZ, UR46 ;  /* 0x0000002eff037e24 */ /* 0x001fc8000f8e00ff */
[----:B------:R0:W1:Y:S03]  /*14020*/  SYNCS.PHASECHK.TRANS64.TRYWAIT P0, [R3+URZ+0x28c20], R0 ;  /* 0x028c2000030075a7 */ /* 0x000066000800017f */
[----:B-1----:R-:W-:Y:S05]  /*14030*/  @!P0 NANOSLEEP.SYNCS 0x989680 ;  /* 0x009896800000895d */ /* 0x002fea0003900000 */
[----:B------:R-:W1:Y:S02]  /*14040*/  @!P0 SYNCS.PHASECHK.TRANS64 P0, [R3+URZ+0x28c20], R0 ;  /* 0x028c2000030085a7 */ /* 0x000e64000800007f */
[----:B-1----:R-:W-:Y:S05]  /*14050*/  @!P0 BRA `(.L_x_1796) ;  /* 0xfffffffc00ec8947 */ /* 0x002fea000383ffff */
[----:B------:R-:W-:Y:S05]  /*14060*/  BRA `(.L_x_1852) ;  /* 0xffffffd4008c7947 */ /* 0x000fea000383ffff */
.L_x_1798:
[----:B0-----:R-:W-:-:S04]  /*14070*/  IMAD.U32 R3, RZ, RZ, UR46 ;  /* 0x0000002eff037e24 */ /* 0x001fc8000f8e00ff */
[----:B------:R0:W1:Y:S03]  /*14080*/  SYNCS.PHASECHK.TRANS64.TRYWAIT P0, [R3+URZ+0x28c60], R0 ;  /* 0x028c6000030075a7 */ /* 0x000066000800017f */
[----:B-1----:R-:W-:Y:S05]  /*14090*/  @!P0 NANOSLEEP.SYNCS 0x989680 ;  /* 0x009896800000895d */ /* 0x002fea0003900000 */
[----:B------:R-:W1:Y:S02]  /*140a0*/  @!P0 SYNCS.PHASECHK.TRANS64 P0, [R3+URZ+0x28c60], R0 ;  /* 0x028c6000030085a7 */ /* 0x000e64000800007f */
[----:B-1----:R-:W-:Y:S05]  /*140b0*/  @!P0 BRA `(.L_x_1798) ;  /* 0xfffffffc00ec8947 */ /* 0x002fea000383ffff */
[----:B------:R-:W-:Y:S05]  /*140c0*/  BRA `(.L_x_1853) ;  /* 0xffffffd400887947 */ /* 0x000fea000383ffff */
.L_x_1799:
        /* <DEDUP_REMOVED lines=8> */
.L_x_1855:
[----:B------:R-:W-:Y:S05]  /*14150*/  BSYNC B0 ;  /* 0x0000000000007941 */ /* 0x000fea0003800000 */
.L_x_1854:
[----:B------:R-:W-:Y:S01]  /*14160*/  MOV R13, R0 ;  /* 0x00000000000d7202 */ /* 0x000fe20000000f00 */
[----:B------:R-:W-:Y:S01]  /*14170*/  IMAD.MOV.U32 R12, RZ, RZ, RZ ;  /* 0x000000ffff0c7224 */ /* 0x000fe200078e00ff */
[----:B------:R-:W-:Y:S01]  /*14180*/  SHF.L.U32 R8, R22, 0x1, RZ ;  /* 0x0000000116087819 */ /* 0x000fe200000006ff */
[----:B------:R-:W-:Y:S01]  /*14190*/  IMAD.MOV.U32 R11, RZ, RZ, 0x181f ;  /* 0x0000181fff0b7424 */ /* 0x000fe200078e00ff */
[----:B------:R-:W-:Y:S01]  /*141a0*/  LOP3.LUT R4, R17, 0x1, RZ, 0xc0, !PT ;  /* 0x0000000111047812 */ /* 0x000fe200078ec0ff */
[----:B------:R-:W-:Y:S01]  /*141b0*/  IMAD.MOV.U32 R15, RZ, RZ, -0x1 ;  /* 0xffffffffff0f7424 */ /* 0x000fe200078e00ff */
[----:B------:R-:W-:Y:S01]  /*141c0*/  LEA R7, R30, UR46, 0x1 ;  /* 0x0000002e1e077c11 */ /* 0x000fe2000f8e08ff */
[----:B------:R-:W-:Y:S01]  /*141d0*/  IMAD.MOV.U32 R3, RZ, RZ, R14 ;  /* 0x000000ffff037224 */ /* 0x000fe200078e000e */
[----:B------:R-:W-:-:S13]  /*141e0*/  ISETP.NE.U32.AND P1, PT, R4, 0x1, PT ;  /* 0x000000010400780c */ /* 0x000fda0003f25070 */
[----:B------:R-:W-:Y:S05]  /*141f0*/  WARPSYNC.COLLECTIVE R15, `(.L_x_1856) ;  /* 0x000000000f087348 */ /* 0x000fea0003c00000 */
[----:B------:R0:W1:Y:S02]  /*14200*/  SHFL.IDX P6, R14, R13, R12, R11 ;  /* 0x0000000c0d0e7389 */ /* 0x00006400000c000b */
[----:B01----:R-:W-:Y:S01]  /*14210*/  ENDCOLLECTIVE ;  /* 0x000000000000791b */ /* 0x003fe20003800000 */
.L_x_1856:
[C---:B------:R-:W-:Y:S02]  /*14220*/  LOP3.LUT P5, RZ, R17.reuse, 0x2, RZ, 0xc0, !PT ;  /* 0x0000000211ff7812 */ /* 0x040fe400078ac0ff */
[C---:B------:R-:W-:Y:S02]  /*14230*/  LOP3.LUT P4, RZ, R17.reuse, 0x4, RZ, 0xc0, !PT ;  /* 0x0000000411ff7812 */ /* 0x040fe4000788c0ff */
[C---:B------:R-:W-:Y:S02]  /*14240*/  LOP3.LUT P3, RZ, R17.reuse, 0x8, RZ, 0xc0, !PT ;  /* 0x0000000811ff7812 */ /* 0x040fe4000786c0ff */
[C---:B------:R-:W-:Y:S02]  /*14250*/  LOP3.LUT P2, RZ, R17.reuse, 0x10, RZ, 0xc0, !PT ;  /* 0x0000001011ff7812 */ /* 0x040fe4000784c0ff */
[----:B------:R-:W-:Y:S02]  /*14260*/  LOP3.LUT R16, R16, 0xfffffeff, RZ, 0xc0, !PT ;  /* 0xfffffeff10107812 */ /* 0x000fe400078ec0ff */
[----:B------:R-:W-:-:S02]  /*14270*/  PRMT R4, R17, 0x8880, RZ ;  /* 0x0000888011047816 */ /* 0x000fc400000000ff */
[----:B------:R-:W-:Y:S01]  /*14280*/  @P1 LOP3.LUT R16, R16, 0x100, RZ, 0xfc, !PT ;  /* 0x0000010010101812 */ /* 0x000fe200078efcff */
[----:B------:R-:W-:Y:S02]  /*14290*/  IMAD.MOV.U32 R13, RZ, RZ, R6 ;  /* 0x000000ffff0d7224 */ /* 0x000fe400078e0006 */
[----:B------:R-:W-:Y:S01]  /*142a0*/  IMAD.MOV.U32 R12, RZ, RZ, 0x1 ;  /* 0x00000001ff0c7424 */ /* 0x000fe200078e00ff */
        /* <DEDUP_REMOVED lines=22> */
[----:B------:R-:W-:Y:S02]  /*14410*/  ISETP.GT.AND P6, PT, R4, -0x1, PT ;  /* 0xffffffff0400780c */ /* 0x000fe40003fc4270 */
[----:B------:R-:W-:-:S11]  /*14420*/  MOV R4, RZ ;  /* 0x000000ff00047202 */ /* 0x000fd60000000f00 */
[----:B------:R-:W-:Y:S02]  /*14430*/  @P6 LOP3.LUT R16, R16, 0x200, RZ, 0xfc, !PT ;  /* 0x0000020010106812 */ /* 0x000fe400078efcff */
[----:B------:R-:W-:-:S13]  /*14440*/  ISETP.LT.OR P6, PT, R18, 0x1, P6 ;  /* 0x000000011200780c */ /* 0x000fda00037c1670 */
[----:B------:R0:W-:Y:S02]  /*14450*/  LDGSTS.E.BYPASS.LTC128B.128 [R7+0xe400], desc[UR36][R2.64+0x380], !P6 ;  /* 0x0e40038002077fae */ /* 0x0001e4000f101d64 */
[----:B0-----:R-:W-:Y:S05]  /*14460*/  WARPSYNC.COLLECTIVE R15, `(.L_x_1857) ;  /* 0x000000000f087348 */ /* 0x001fea0003c00000 */
[----:B------:R1:W2:Y:S02]  /*14470*/  SHFL.IDX P6, R14, R13, R12, R11 ;  /* 0x0000000c0d0e7389 */ /* 0x0002a400000c000b */
[----:B012---:R-:W-:Y:S01]  /*14480*/  ENDCOLLECTIVE ;  /* 0x000000000000791b */ /* 0x007fe20003800000 */
.L_x_1857:
[----:B------:R-:W-:Y:S01]  /*14490*/  IMAD.MOV.U32 R13, RZ, RZ, R0 ;  /* 0x000000ffff0d7224 */ /* 0x000fe200078e0000 */
[----:B------:R-:W-:-:S07]  /*144a0*/  MOV R5, R14 ;  /* 0x0000000e00057202 */ /* 0x000fce0000000f00 */
[----:B------:R-:W-:Y:S05]  /*144b0*/  WARPSYNC.COLLECTIVE R15, `(.L_x_1858) ;  /* 0x000000000f087348 */ /* 0x000fea0003c00000 */
[----:B------:R0:W1:Y:S02]  /*144c0*/  SHFL.IDX P6, R14, R13, R12, R11 ;  /* 0x0000000c0d0e7389 */ /* 0x00006400000c000b */
[----:B01----:R-:W-:Y:S01]  /*144d0*/  ENDCOLLECTIVE ;  /* 0x000000000000791b */ /* 0x003fe20003800000 */
.L_x_1858:
[----:B------:R-:W-:Y:S01]  /*144e0*/  IMAD.MOV.U32 R13, RZ, RZ, R6 ;  /* 0x000000ffff0d7224 */ /* 0x000fe200078e0006 */
[----:B------:R-:W-:Y:S02]  /*144f0*/  MOV R12, 0x2 ;  /* 0x00000002000c7802 */ /* 0x000fe40000000f00 */
        /* <DEDUP_REMOVED lines=26> */
.L_x_1859:
[----:B------:R-:W-:Y:S02]  /*146a0*/  IMAD.MOV.U32 R13, RZ, RZ, R0 ;  /* 0x000000ffff0d7224 */ /* 0x000fe400078e0000 */
[----:B------:R-:W-:-:S07]  /*146b0*/  IMAD.MOV.U32 R9, RZ, RZ, R14 ;  /* 0x000000ffff097224 */ /* 0x000fce00078e000e */
[----:B------:R-:W-:Y:S05]  /*146c0*/  WARPSYNC.COLLECTIVE R15, `(.L_x_1860) ;  /* 0x000000000f087348 */ /* 0x000fea0003c00000 */
[----:B------:R0:W1:Y:S02]  /*146d0*/  SHFL.IDX P6, R14, R13, R12, R11 ;  /* 0x0000000c0d0e7389 */ /* 0x00006400000c000b */
[----:B01----:R-:W-:Y:S01]  /*146e0*/  ENDCOLLECTIVE ;  /* 0x000000000000791b */ /* 0x003fe20003800000 */
.L_x_1860:
        /* <DEDUP_REMOVED lines=28> */
.L_x_1861:
[----:B------:R-:W-:Y:S02]  /*148b0*/  IMAD.MOV.U32 R13, RZ, RZ, R0 ;  /* 0x000000ffff0d7224 */ /* 0x000fe400078e0000 */
[----:B------:R-:W-:-:S07]  /*148c0*/  IMAD.MOV.U32 R6, RZ, RZ, R14 ;  /* 0x000000ffff067224 */ /* 0x000fce00078e000e */
[----:B------:R-:W-:Y:S05]  /*148d0*/  WARPSYNC.COLLECTIVE R15, `(.L_x_1862) ;  /* 0x000000000f087348 */ /* 0x000fea0003c00000 */
[----:B------:R0:W1:Y:S02]  /*148e0*/  SHFL.IDX P6, R14, R13, R12, R11 ;  /* 0x0000000c0d0e7389 */ /* 0x00006400000c000b */
[----:B01----:R-:W-:Y:S01]  /*148f0*/  ENDCOLLECTIVE ;  /* 0x000000000000791b */ /* 0x003fe20003800000 */
.L_x_1862:
[----:B------:R-:W-:Y:S05]  /*14900*/  BRA `(.L_x_1863) ;  /* 0xffffffd4001c7947 */ /* 0x000fea000383ffff */
.L_x_1806:
[----:B-1----:R1:W2:Y:S02]  /*14910*/  SYNCS.PHASECHK.TRANS64.TRYWAIT P0, [R10+URZ+0x28c40], R20 ;  /* 0x028c40140a0075a7 */ /* 0x0022a4000800017f */
[----:B--2---:R-:W-:Y:S05]  /*14920*/  @!P0 NANOSLEEP.SYNCS 0x989680 ;  /* 0x009896800000895d */ /* 0x004fea0003900000 */
[----:B------:R-:W2:Y:S02]  /*14930*/  @!P0 SYNCS.PHASECHK.TRANS64 P0, [R10+URZ+0x28c40], R20 ;  /* 0x028c40140a0085a7 */ /* 0x000ea4000800007f */
[----:B--2---:R-:W-:Y:S05]  /*14940*/  @!P0 BRA `(.L_x_1806) ;  /* 0xfffffffc00f08947 */ /* 0x004fea000383ffff */
[----:B------:R-:W-:Y:S05]  /*14950*/  BRA `(.L_x_1864) ;  /* 0xffffffd800587947 */ /* 0x000fea000383ffff */
.L_x_1807:
[----:B------:R-:W-:Y:S01]  /*14960*/  BSSY B1, `(.L_x_1865) ;  /* 0x0000008000017945 */ /* 0x000fe20003800000 */
[----:B------:R-:W-:Y:S01]  /*14970*/  IMAD.MOV.U32 R13, RZ, RZ, R29 ;  /* 0x000000ffff0d7224 */ /* 0x000fe200078e001d */
[----:B------:R-:W-:Y:S01]  /*14980*/  MOV R15, 0xffffffff ;  /* 0xffffffff000f7802 */ /* 0x000fe20000000f00 */
[----:B------:R-:W-:Y:S02]  /*14990*/  IMAD.MOV.U32 R12, RZ, RZ, RZ ;  /* 0x000000ffff0c7224 */ /* 0x000fe400078e00ff */
[----:B------:R-:W-:-:S07]  /*149a0*/  IMAD.MOV.U32 R11, RZ, RZ, 0x181f ;  /* 0x0000181fff0b7424 */ /* 0x000fce00078e00ff */
[----:B-1----:R-:W-:Y:S05]  /*149b0*/  WARPSYNC.COLLECTIVE R15, `(.L_x_1866) ;  /* 0x000000000f087348 */ /* 0x002fea0003c00000 */
[----:B------:R0:W2:Y:S02]  /*149c0*/  SHFL.IDX P6, R14, R13, R12, R11 ;  /* 0x0000000c0d0e7389 */ /* 0x0000a400000c000b */
[----:B012---:R-:W-:Y:S01]  /*149d0*/  ENDCOLLECTIVE ;  /* 0x000000000000791b */ /* 0x007fe20003800000 */
.L_x_1866:
[----:B------:R-:W-:Y:S05]  /*149e0*/  BSYNC B1 ;  /* 0x0000000000017941 */ /* 0x000fea0003800000 */
.L_x_1865:
[----:B------:R-:W-:Y:S01]  /*149f0*/  IMAD.MOV.U32 R13, RZ, RZ, R26 ;  /* 0x000000ffff0d7224 */ /* 0x000fe200078e001a */
[----:B------:R-:W-:Y:S01]  /*14a00*/  MOV R11, 0x181f ;  /* 0x0000181f000b7802 */ /* 0x000fe20000000f00 */
[----:B------:R-:W-:Y:S01]  /*14a10*/  IMAD.MOV.U32 R12, RZ, RZ, RZ ;  /* 0x000000ffff0c7224 */ /* 0x000fe200078e00ff */
[----:B------:R-:W-:Y:S01]  /*14a20*/  LEA R27, R17, UR46, 0x1 ;  /* 0x0000002e111b7c11 */ /* 0x000fe2000f8e08ff */
[----:B------:R-:W-:Y:S02]  /*14a30*/  IMAD.MOV.U32 R15, RZ, RZ, -0x1 ;  /* 0xffffffffff0f7424 */ /* 0x000fe400078e00ff */
[----:B------:R-:W-:-:S07]  /*14a40*/  IMAD.MOV.U32 R3, RZ, RZ, R14 ;  /* 0x000000ffff037224 */ /* 0x000fce00078e000e */
[----:B------:R-:W-:Y:S05]  /*14a50*/  WARPSYNC.COLLECTIVE R15, `(.L_x_1867) ;  /* 0x000000000f087348 */ /* 0x000fea0003c00000 */
[----:B------:R0:W1:Y:S02]  /*14a60*/  SHFL.IDX P6, R14, R13, R12, R11 ;  /* 0x0000000c0d0e7389 */ /* 0x00006400000c000b */
[----:B01----:R-:W-:Y:S01]  /*14a70*/  ENDCOLLECTIVE ;  /* 0x000000000000791b */ /* 0x003fe20003800000 */
.L_x_1867:
[----:B------:R-:W-:Y:S01]  /*14a80*/  IMAD.MOV.U32 R13, RZ, RZ, R29 ;  /* 0x000000ffff0d7224 */ /* 0x000fe200078e001d */
[----:B------:R-:W-:Y:S02]  /*14a90*/  MOV R12, 0x1 ;  /* 0x00000001000c7802 */ /* 0x000fe40000000f00 */
[----:B------:R-:W-:-:S13]  /*14aa0*/  IADD3 R2, P0, R14, R8, RZ ;  /* 0x000000080e027210 */ /* 0x000fda0007f1e0ff */
[----:B------:R-:W-:Y:S05]  /*14ab0*/  WARPSYNC.COLLECTIVE R15, `(.L_x_1868) ;  /* 0x000000000f087348 */ /* 0x000fea0003c00000 */
[----:B------:R0:W1:Y:S02]  /*14ac0*/  SHFL.IDX P6, R14, R13, R12, R11 ;  /* 0x0000000c0d0e7389 */ /* 0x00006400000c000b */
[----:B01----:R-:W-:Y:S01]  /*14ad0*/  ENDCOLLECTIVE ;  /* 0x000000000000791b */ /* 0x003fe20003800000 */
.L_x_1868:
        /* <DEDUP_REMOVED lines=10> */
.L_x_1869:
[----:B------:R-:W-:Y:S01]  /*14b80*/  MOV R13, R29 ;  /* 0x0000001d000d7202 */ /* 0x000fe20000000f00 */
[----:B------:R-:W-:Y:S01]  /*14b90*/  IMAD.MOV.U32 R12, RZ, RZ, 0x2 ;  /* 0x00000002ff0c7424 */ /* 0x000fe200078e00ff */
[----:B------:R-:W-:-:S13]  /*14ba0*/  IADD3 R2, P0, R14, R8, RZ ;  /* 0x000000080e027210 */ /* 0x000fda0007f1e0ff */
[----:B------:R-:W-:Y:S05]  /*14bb0*/  WARPSYNC.COLLECTIVE R15, `(.L_x_1870) ;  /* 0x000000000f087348 */ /* 0x000fea0003c00000 */
[----:B------:R0:W1:Y:S02]  /*14bc0*/  SHFL.IDX P6, R14, R13, R12, R11 ;  /* 0x0000000c0d0e7389 */ /* 0x00006400000c000b */
[----:B01----:R-:W-:Y:S01]  /*14bd0*/  ENDCOLLECTIVE ;  /* 0x000000000000791b */ /* 0x003fe20003800000 */
.L_x_1870:
        /* <DEDUP_REMOVED lines=10> */
.L_x_1871:
[----:B------:R-:W-:Y:S02]  /*14c80*/  IMAD.MOV.U32 R13, RZ, RZ, R29 ;  /* 0x000000ffff0d7224 */ /* 0x000fe400078e001d */
[----:B------:R-:W-:Y:S01]  /*14c90*/  IMAD.MOV.U32 R12, RZ, RZ, 0x3 ;  /* 0x00000003ff0c7424 */ /* 0x000fe200078e00ff */
[----:B------:R-:W-:-:S13]  /*14ca0*/  IADD3 R2, P0, R14, R8, RZ ;  /* 0x000000080e027210 */ /* 0x000fda0007f1e0ff */
[----:B------:R-:W-:Y:S05]  /*14cb0*/  WARPSYNC.COLLECTIVE R15, `(.L_x_1872) ;  /* 0x000000000f087348 */ /* 0x000fea0003c00000 */
[----:B------:R0:W1:Y:S02]  /*14cc0*/  SHFL.IDX P6, R14, R13, R12, R11 ;  /* 0x0000000c0d0e7389 */ /* 0x00006400000c000b */
[----:B01----:R-:W-:Y:S01]  /*14cd0*/  ENDCOLLECTIVE ;  /* 0x000000000000791b */ /* 0x003fe20003800000 */
.L_x_1872:
[----:B------:R-:W-:-:S05]  /*14ce0*/  IADD3.X R3, RZ, R3, RZ, P0, !PT ;  /* 0x00000003ff037210 */ /* 0x000fca00007fe4ff */
[----:B------:R-:W-:Y:S01]  /*14cf0*/  @!PT LDS RZ, [RZ] ;  /* 0x00000000fffff984 */ /* 0x000fe20000000800 */
[----:B------:R-:W-:Y:S01]  /*14d00*/  @!PT LDS RZ, [RZ] ;  /* 0x00000000fffff984 */ /* 0x000fe20000000800 */
[----:B------:R-:W-:Y:S01]  /*14d10*/  @!PT LDS RZ, [RZ] ;  /* 0x00000000fffff984 */ /* 0x000fe20000000800 */
[----:B------:R0:W-:Y:S01]  /*14d20*/  LDGSTS.E.BYPASS.LTC128B.128 [R27+0x23400], desc[UR36][R2.64], !P1 ;  /* 0x23400000021b7fae */ /* 0x0001e2000c901d64 */
[----:B------:R-:W-:Y:S01]  /*14d30*/  MOV R13, R26 ;  /* 0x0000001a000d7202 */ /* 0x000fe20000000f00 */
[----:B------:R-:W-:-:S07]  /*14d40*/  IMAD.MOV.U32 R34, RZ, RZ, R14 ;  /* 0x000000ffff227224 */ /* 0x000fce00078e000e */
[----:B0-----:R-:W-:Y:S05]  /*14d50*/  WARPSYNC.COLLECTIVE R15, `(.L_x_1873) ;  /* 0x000000000f087348 */ /* 0x001fea0003c00000 */
[----:B------:R1:W2:Y:S02]  /*14d60*/  SHFL.IDX P6, R14, R13, R12, R11 ;  /* 0x0000000c0d0e7389 */ /* 0x0002a400000c000b */
[----:B012---:R-:W-:Y:S01]  /*14d70*/  ENDCOLLECTIVE ;  /* 0x000000000000791b */ /* 0x007fe20003800000 */
.L_x_1873:
[----:B------:R-:W-:Y:S05]  /*14d80*/  BRA `(.L_x_1874) ;  /* 0xffffffd8000c7947 */ /* 0x000fea000383ffff */
.L_x_1812:
[----:B---3--:R3:W4:Y:S02]  /*14d90*/  SYNCS.PHASECHK.TRANS64.TRYWAIT P0, [R10+URZ+0x28c60], R20 ;  /* 0x028c60140a0075a7 */ /* 0x008724000800017f */
[----:B----4-:R-:W-:Y:S05]  /*14da0*/  @!P0 NANOSLEEP.SYNCS 0x989680 ;  /* 0x009896800000895d */ /* 0x010fea0003900000 */
[----:B------:R-:W4:Y:S02]  /*14db0*/  @!P0 SYNCS.PHASECHK.TRANS64 P0, [R10+URZ+0x28c60], R20 ;  /* 0x028c60140a0085a7 */ /* 0x000f24000800007f */
[----:B----4-:R-:W-:Y:S05]  /*14dc0*/  @!P0 BRA `(.L_x_1812) ;  /* 0xfffffffc00f08947 */ /* 0x010fea000383ffff */
[----:B------:R-:W-:Y:S05]  /*14dd0*/  BRA `(.L_x_1875) ;  /* 0xffffffd800587947 */ /* 0x000fea000383ffff */
.L_x_1813:
[----:B------:R-:W-:Y:S01]  /*14de0*/  BSSY B1, `(.L_x_1876) ;  /* 0x0000008000017945 */ /* 0x000fe20003800000 */
[----:B------:R-:W-:Y:S01]  /*14df0*/  IMAD.MOV.U32 R13, RZ, RZ, R19 ;  /* 0x000000ffff0d7224 */ /* 0x000fe200078e0013 */
[----:B------:R-:W-:Y:S01]  /*14e00*/  MOV R15, 0xffffffff ;  /* 0xffffffff000f7802 */ /* 0x000fe20000000f00 */
[----:B------:R-:W-:Y:S02]  /*14e10*/  IMAD.MOV.U32 R12, RZ, RZ, RZ ;  /* 0x000000ffff0c7224 */ /* 0x000fe400078e00ff */
[----:B------:R-:W-:-:S07]  /*14e20*/  IMAD.MOV.U32 R11, RZ, RZ, 0x181f ;  /* 0x0000181fff0b7424 */ /* 0x000fce00078e00ff */
[----:B-123--:R-:W-:Y:S05]  /*14e30*/  WARPSYNC.COLLECTIVE R15, `(.L_x_1877) ;  /* 0x000000000f087348 */ /* 0x00efea0003c00000 */
[----:B------:R0:W4:Y:S02]  /*14e40*/  SHFL.IDX P6, R14, R13, R12, R11 ;  /* 0x0000000c0d0e7389 */ /* 0x00012400000c000b */
[----:B01234-:R-:W-:Y:S01]  /*14e50*/  ENDCOLLECTIVE ;  /* 0x000000000000791b */ /* 0x01ffe20003800000 */
.L_x_1877:
[----:B------:R-:W-:Y:S05]  /*14e60*/  BSYNC B1 ;  /* 0x0000000000017941 */ /* 0x000fea0003800000 */
.L_x_1876:
[----:B------:R-:W-:Y:S01]  /*14e70*/  IMAD.MOV.U32 R13, RZ, RZ, R18 ;  /* 0x000000ffff0d7224 */ /* 0x000fe200078e0012 */
[----:B------:R-:W-:Y:S01]  /*14e80*/  MOV R11, 0x181f ;  /* 0x0000181f000b7802 */ /* 0x000fe20000000f00 */
[----:B------:R-:W-:Y:S01]  /*14e90*/  IMAD.MOV.U32 R12, RZ, RZ, RZ ;  /* 0x000000ffff0c7224 */ /* 0x000fe200078e00ff */
[----:B------:R-:W-:Y:S01]  /*14ea0*/  LEA R17, R17, UR46, 0x1 ;  /* 0x0000002e11117c11 */ /* 0x000fe2000f8e08ff */
[----:B------:R-:W-:Y:S01]  /*14eb0*/  IMAD.MOV.U32 R15, RZ, RZ, -0x1 ;  /* 0xffffffffff0f7424 */ /* 0x000fe200078e00ff */
[C---:B------:R-:W-:Y:S01]  /*14ec0*/  LOP3.LUT P2, RZ, R16.reuse, 0x20, RZ, 0xc0, !PT ;  /* 0x0000002010ff7812 */ /* 0x040fe2000784c0ff */
[----:B------:R-:W-:Y:S01]  /*14ed0*/  IMAD.MOV.U32 R3, RZ, RZ, R14 ;  /* 0x000000ffff037224 */ /* 0x000fe200078e000e */
[----:B------:R-:W-:-:S13]  /*14ee0*/  LOP3.LUT P1, RZ, R16, 0x10, RZ, 0xc0, !PT ;  /* 0x0000001010ff7812 */ /* 0x000fda000782c0ff */
[----:B------:R-:W-:Y:S05]  /*14ef0*/  WARPSYNC.COLLECTIVE R15, `(.L_x_1878) ;  /* 0x000000000f087348 */ /* 0x000fea0003c00000 */
[----:B------:R0:W1:Y:S02]  /*14f00*/  SHFL.IDX P6, R14, R13, R12, R11 ;  /* 0x0000000c0d0e7389 */ /* 0x00006400000c000b */
[----:B01----:R-:W-:Y:S01]  /*14f10*/  ENDCOLLECTIVE ;  /* 0x000000000000791b */ /* 0x003fe20003800000 */
.L_x_1878:
[----:B------:R-:W-:Y:S01]  /*14f20*/  P2R R4, PR, RZ, 0x20 ;  /* 0x00000020ff047803 */ /* 0x000fe20000000000 */
[----:B------:R-:W-:Y:S01]  /*14f30*/  IMAD.MOV.U32 R13, RZ, RZ, R19 ;  /* 0x000000ffff0d7224 */ /* 0x000fe200078e0013 */
[----:B------:R-:W-:Y:S02]  /*14f40*/  MOV R12, 0x1 ;  /* 0x00000001000c7802 */ /* 0x000fe40000000f00 */
        /* <DEDUP_REMOVED lines=11> */
.L_x_1879:
        /* <DEDUP_REMOVED lines=16> */
.L_x_1880:
[----:B------:R-:W-:Y:S01]  /*15100*/  @!PT LDS RZ, [RZ] ;  /* 0x00000000fffff984 */ /* 0x000fe20000000800 */
[----:B------:R-:W-:Y:S01]  /*15110*/  @!PT LDS RZ, [RZ] ;  /* 0x00000000fffff984 */ /* 0x000fe20000000800 */
[----:B------:R-:W-:Y:S01]  /*15120*/  @!PT LDS RZ, [RZ] ;  /* 0x00000000fffff984 */ /* 0x000fe20000000800 */
[----:B------:R0:W-:Y:S01]  /*15130*/  LDGSTS.E.BYPASS.LTC128B.128 [R17+0xe400], desc[UR36][R2.64+0x380], P1 ;  /* 0x0e40038002117fae */ /* 0x0001e20008901d64 */
[----:B------:R-:W-:Y:S01]  /*15140*/  MOV R13, R19 ;  /* 0x00000013000d7202 */ /* 0x000fe20000000f00 */
[----:B------:R-:W-:Y:S01]  /*15150*/  IMAD.MOV.U32 R12, RZ, RZ, 0x2 ;  /* 0x00000002ff0c7424 */ /* 0x000fe200078e00ff */
        /* <DEDUP_REMOVED lines=12> */
.L_x_1881:
        /* <DEDUP_REMOVED lines=14> */
.L_x_1882:
        /* <DEDUP_REMOVED lines=17> */
.L_x_1883:
[----:B------:R-:W-:Y:S01]  /*15410*/  @!PT LDS RZ, [RZ] ;  /* 0x00000000fffff984 */ /* 0x000fe20000000800 */
[----:B------:R-:W-:Y:S01]  /*15420*/  @!PT LDS RZ, [RZ] ;  /* 0x00000000fffff984 */ /* 0x000fe20000000800 */
[----:B------:R-:W-:Y:S01]  /*15430*/  @!PT LDS RZ, [RZ] ;  /* 0x00000000fffff984 */ /* 0x000fe20000000800 */
[----:B------:R0:W-:Y:S04]  /*15440*/  LDGSTS.E.BYPASS.LTC128B.128 [R17+0x7400], desc[UR36][R2.64+0x180], !P5 ;  /* 0x0740018002117fae */ /* 0x0001e8000e901d64 */
[----:B------:R0:W-:Y:S04]  /*15450*/  LDGSTS.E.BYPASS.LTC128B.128 [R17+0x9400], desc[UR36][R2.64+0x200], !P4 ;  /* 0x0940020002117fae */ /* 0x0001e8000e101d64 */
[----:B------:R0:W-:Y:S01]  /*15460*/  LDGSTS.E.BYPASS.LTC128B.128 [R17+0xb400], desc[UR36][R2.64+0x280], !P3 ;  /* 0x0b40028002117fae */ /* 0x0001e2000d901d64 */
[----:B------:R-:W-:-:S03]  /*15470*/  MOV R13, R18 ;  /* 0x00000012000d7202 */ /* 0x000fc60000000f00 */
[----:B------:R0:W-:Y:S04]  /*15480*/  LDGSTS.E.BYPASS.LTC128B.128 [R17+0xd400], desc[UR36][R2.64+0x300], P0 ;  /* 0x0d40030002117fae */ /* 0x0001e80008101d64 */
[----:B------:R0:W-:Y:S01]  /*15490*/  LDGSTS.E.BYPASS.LTC128B.128 [R17+0xf400], desc[UR36][R2.64+0x380], P1 ;  /* 0x0f40038002117fae */ /* 0x0001e20008901d64 */
[----:B------:R-:W-:-:S07]  /*154a0*/  IMAD.MOV.U32 R19, RZ, RZ, R14 ;  /* 0x000000ffff137224 */ /* 0x000fce00078e000e */
[----:B0-----:R-:W-:Y:S05]  /*154b0*/  WARPSYNC.COLLECTIVE R15, `(.L_x_1884) ;  /* 0x000000000f087348 */ /* 0x001fea0003c00000 */
[----:B------:R1:W2:Y:S02]  /*154c0*/  SHFL.IDX P6, R14, R13, R12, R11 ;  /* 0x0000000c0d0e7389 */ /* 0x0002a400000c000b */
[----:B012---:R-:W-:Y:S01]  /*154d0*/  ENDCOLLECTIVE ;  /* 0x000000000000791b */ /* 0x007fe20003800000 */
.L_x_1884:
[----:B------:R-:W-:Y:S05]  /*154e0*/  BRA `(.L_x_1885) ;  /* 0xffffffd400cc7947 */ /* 0x000fea000383ffff */
.L_x_1818:
[----:B0-----:R0:W1:Y:S02]  /*154f0*/  SYNCS.PHASECHK.TRANS64.TRYWAIT P0, [R5+URZ+0x28c20], R4 ;  /* 0x028c2004050075a7 */ /* 0x001064000800017f */
[----:B-1----:R-:W-:Y:S05]  /*15500*/  @!P0 NANOSLEEP.SYNCS 0x989680 ;  /* 0x009896800000895d */ /* 0x002fea0003900000 */
[----:B------:R-:W1:Y:S02]  /*15510*/  @!P0 SYNCS.PHASECHK.TRANS64 P0, [R5+URZ+0x28c20], R4 ;  /* 0x028c2004050085a7 */ /* 0x000e64000800007f */
[----:B-1----:R-:W-:Y:S05]  /*15520*/  @!P0 BRA `(.L_x_1818) ;  /* 0xfffffffc00f08947 */ /* 0x002fea000383ffff */
[----:B------:R-:W-:Y:S05]  /*15530*/  BRA `(.L_x_1886) ;  /* 0xffffffd800787947 */ /* 0x000fea000383ffff */
.L_x_1819:
[----:B------:R-:W1:Y:S01]  /*15540*/  S2R R2, SR_TID.X ;  /* 0x0000000000027919 */ /* 0x000e620000002100 */
[----:B------:R-:W-:Y:S01]  /*15550*/  BSSY B0, `(.L_x_1887) ;  /* 0x000000a000007945 */ /* 0x000fe20003800000 */
[----:B------:R-:W-:Y:S01]  /*15560*/  IMAD.MOV.U32 R12, RZ, RZ, RZ ;  /* 0x000000ffff0c7224 */ /* 0x000fe200078e00ff */
[----:B------:R-:W-:Y:S01]  /*15570*/  MOV R11, 0x1f ;  /* 0x0000001f000b7802 */ /* 0x000fe20000000f00 */
[----:B------:R-:W-:Y:S01]  /*15580*/  IMAD.MOV.U32 R15, RZ, RZ, -0x1 ;  /* 0xffffffffff0f7424 */ /* 0x000fe200078e00ff */
[----:B-1----:R-:W-:-:S04]  /*15590*/  SHF.R.U32.HI R2, RZ, 0x5, R2 ;  /* 0x00000005ff027819 */ /* 0x002fc80000011602 */
[----:B------:R-:W-:-:S05]  /*155a0*/  LOP3.LUT R2, R2, 0x3, RZ, 0xc0, !PT ;  /* 0x0000000302027812 */ /* 0x000fca00078ec0ff */
[----:B------:R-:W-:-:S07]  /*155b0*/  IMAD.MOV.U32 R13, RZ, RZ, R2 ;  /* 0x000000ffff0d7224 */ /* 0x000fce00078e0002 */
[----:B0-2--5:R-:W-:Y:S05]  /*155c0*/  WARPSYNC.COLLECTIVE R15, `(.L_x_1888) ;  /* 0x000000000f087348 */ /* 0x025fea0003c00000 */
[----:B------:R1:W3:Y:S02]  /*155d0*/  SHFL.IDX P6, R14, R13, R12, R11 ;  /* 0x0000000c0d0e7389 */ /* 0x0002e400000c000b */
[----:B0123-5:R-:W-:Y:S01]  /*155e0*/  ENDCOLLECTIVE ;  /* 0x000000000000791b */ /* 0x02ffe20003800000 */
.L_x_1888:
[----:B------:R-:W-:Y:S05]  /*155f0*/  BSYNC B0 ;  /* 0x0000000000007941 */ /* 0x000fea0003800000 */
.L_x_1887:
[----:B------:R-:W-:Y:S05]  /*15600*/  BRA `(.L_x_1889) ;  /* 0xffffffd800607947 */ /* 0x000fea000383ffff */
.L_x_1820:
[----:B------:R-:W-:Y:S01]  /*15610*/  BSSY B0, `(.L_x_1890) ;  /* 0x0000006000007945 */ /* 0x000fe20003800000 */
[----:B------:R-:W-:-:S07]  /*15620*/  IMAD.MOV.U32 R15, RZ, RZ, -0x1 ;  /* 0xffffffffff0f7424 */ /* 0x000fce00078e00ff */
[----:B012--5:R-:W-:Y:S05]  /*15630*/  WARPSYNC.COLLECTIVE R15, `(.L_x_1891) ;  /* 0x000000000f0c7348 */ /* 0x027fea0003c00000 */
[----:B------:R-:W-:Y:S02]  /*15640*/  ELECT P6, UR62, PT ;  /* 0x00000000003e782f */ /* 0x000fe400038c0000 */
[----:B------:R-:W-:Y:S01]  /*15650*/  MOV R14, UR62 ;  /* 0x0000003e000e7c02 */ /* 0x000fe20008000f00 */
[----:B012--5:R-:W-:Y:S10]  /*15660*/  ENDCOLLECTIVE ;  /* 0x000000000000791b */ /* 0x027ff40003800000 */
.L_x_1891:
[----:B------:R-:W-:Y:S05]  /*15670*/  BSYNC B0 ;  /* 0x0000000000007941 */ /* 0x000fea0003800000 */
.L_x_1890:
[----:B------:R-:W-:Y:S05]  /*15680*/  BRA `(.L_x_1892) ;  /* 0xffffffd800547947 */ /* 0x000fea000383ffff */
.L_x_1822:
[----:B0-----:R0:W1:Y:S02]  /*15690*/  SYNCS.PHASECHK.TRANS64.TRYWAIT P1, [R4+URZ+0x28c40], R3 ;  /* 0x028c4003040075a7 */ /* 0x001064000802017f */
[----:B-1----:R-:W-:Y:S05]  /*156a0*/  @!P1 NANOSLEEP.SYNCS 0x989680 ;  /* 0x009896800000995d */ /* 0x002fea0003900000 */
[----:B------:R-:W1:Y:S02]  /*156b0*/  @!P1 SYNCS.PHASECHK.TRANS64 P1, [R4+URZ+0x28c40], R3 ;  /* 0x028c4003040095a7 */ /* 0x000e64000802007f */
[----:B-1----:R-:W-:Y:S05]  /*156c0*/  @!P1 BRA `(.L_x_1822) ;  /* 0xfffffffc00f09947 */ /* 0x002fea000383ffff */
[----:B------:R-:W-:Y:S05]  /*156d0*/  BRA `(.L_x_1893) ;  /* 0xffffffd800747947 */ /* 0x000fea000383ffff */
.L_x_1824:
[----:B-1----:R1:W3:Y:S02]  /*156e0*/  SYNCS.PHASECHK.TRANS64.TRYWAIT P1, [R5+URZ+0x28c40], R0 ;  /* 0x028c4000050075a7 */ /* 0x0022e4000802017f */
[----:B---3--:R-:W-:Y:S05]  /*156f0*/  @!P1 NANOSLEEP.SYNCS 0x989680 ;  /* 0x009896800000995d */ /* 0x008fea0003900000 */
[----:B------:R-:W3:Y:S02]  /*15700*/  @!P1 SYNCS.PHASECHK.TRANS64 P1, [R5+URZ+0x28c40], R0 ;  /* 0x028c4000050095a7 */ /* 0x000ee4000802007f */
[----:B---3--:R-:W-:Y:S05]  /*15710*/  @!P1 BRA `(.L_x_1824) ;  /* 0xfffffffc00f09947 */ /* 0x008fea000383ffff */
[----:B------:R-:W-:Y:S05]  /*15720*/  BRA `(.L_x_1894) ;  /* 0xffffffd800807947 */ /* 0x000fea000383ffff */
.L_x_1826:
[----:B---3--:R3:W4:Y:S02]  /*15730*/  SYNCS.PHASECHK.TRANS64.TRYWAIT P1, [R4+URZ+0x28c60], R3 ;  /* 0x028c6003040075a7 */ /* 0x008724000802017f */
[----:B----4-:R-:W-:Y:S05]  /*15740*/  @!P1 NANOSLEEP.SYNCS 0x989680 ;  /* 0x009896800000995d */ /* 0x010fea0003900000 */
[----:B------:R-:W4:Y:S02]  /*15750*/  @!P1 SYNCS.PHASECHK.TRANS64 P1, [R4+URZ+0x28c60], R3 ;  /* 0x028c6003040095a7 */ /* 0x000f24000802007f */
[----:B----4-:R-:W-:Y:S05]  /*15760*/  @!P1 BRA `(.L_x_1826) ;  /* 0xfffffffc00f09947 */ /* 0x010fea000383ffff */
[----:B------:R-:W-:Y:S05]  /*15770*/  BRA `(.L_x_1895) ;  /* 0xffffffd8007c7947 */ /* 0x000fea000383ffff */
.L_x_1896:
        /* <DEDUP_REMOVED lines=16> */
.L_x_5653:


//--------------------- .text._ZN7cutlass13device_kernelIN5flash11enable_sm90INS1_16FlashAttnFwdSm90INS1_25CollectiveMainloopFwdSm90ILi2EN4cute5tupleIJNS5_1CILi1EEES8_S8_EEENS6_IJNS7_ILi64EEESA_SA_EEELi512ENS_10bfloat16_tEfNS_4arch4Sm90ELb0ELb1ELb0ELb0ELb1ELb0ELb1ELb0ELb0ELb1ELb1ELb0EEENS1_21CollectiveEpilogueFwdINS6_IJSA_NS7_ILi512EEESA_EEES9_SC_SE_Li256ELb0ELb1ELb1ELb0EEENS1_19SingleTileSchedulerILb0ELb1ELb1ELi64EEEEEEEEEvNT_6ParamsE --------------------------
	.section	.text._ZN7cutlass13device_kernelIN5flash11enable_sm90INS1_16FlashAttnFwdSm90INS1_25CollectiveMainloopFwdSm90ILi2EN4cute5tupleIJNS5_1CILi1EEES8_S8_EEENS6_IJNS7_ILi64EEESA_SA_EEELi512ENS_10bfloat16_tEfNS_4arch4Sm90ELb0ELb1ELb0ELb0ELb1ELb0ELb1ELb0ELb0ELb1ELb1ELb0EEENS1_21CollectiveEpilogueFwdINS6_IJSA_NS7_ILi512EEESA_EEES9_SC_SE_Li256ELb0ELb1ELb1ELb0EEENS1_19SingleTileSchedulerILb0ELb1ELb1ELi64EEEEEEEEEvNT_6ParamsE,"ax",@progbits
	.align	128
.text._ZN7cutlass13device_kernelIN5flash11enable_sm90INS1_16FlashAttnFwdSm90INS1_25CollectiveMainloopFwdSm90ILi2EN4cute5tupleIJNS5_1CILi1EEES8_S8_EEENS6_IJNS7_ILi64EEESA_SA_EEELi512ENS_10bfloat16_tEfNS_4arch4Sm90ELb0ELb1ELb0ELb0ELb1ELb0ELb1ELb0ELb0ELb1ELb1ELb0EEENS1_21CollectiveEpilogueFwdINS6_IJSA_NS7_ILi512EEESA_EEES9_SC_SE_Li256ELb0ELb1ELb1ELb0EEENS1_19SingleTileSchedulerILb0ELb1ELb1ELi64EEEEEEEEEvNT_6ParamsE:
        .type           _ZN7cutlass13device_kernelIN5flash11enable_sm90INS1_16FlashAttnFwdSm90INS1_25CollectiveMainloopFwdSm90ILi2EN4cute5tupleIJNS5_1CILi1EEES8_S8_EEENS6_IJNS7_ILi64EEESA_SA_EEELi512ENS_10bfloat16_tEfNS_4arch4Sm90ELb0ELb1ELb0ELb0ELb1ELb0ELb1ELb0ELb0ELb1ELb1ELb0EEENS1_21CollectiveEpilogueFwdINS6_IJSA_NS7_ILi512EEESA_EEES9_SC_SE_Li256ELb0ELb1ELb1ELb0EEENS1_19SingleTileSchedulerILb0ELb1ELb1ELi64EEEEEEEEEvNT_6ParamsE,@function
        .size           _ZN7cutlass13device_kernelIN5flash11enable_sm90INS1_16FlashAttnFwdSm90INS1_25CollectiveMainloopFwdSm90ILi2EN4cute5tupleIJNS5_1CILi1EEES8_S8_EEENS6_IJNS7_ILi64EEESA_SA_EEELi512ENS_10bfloat16_tEfNS_4arch4Sm90ELb0ELb1ELb0ELb0ELb1ELb0ELb1ELb0ELb0ELb1ELb1ELb0EEENS1_21CollectiveEpilogueFwdINS6_IJSA_NS7_ILi512EEESA_EEES9_SC_SE_Li256ELb0ELb1ELb1ELb0EEENS1_19SingleTileSchedulerILb0ELb1ELb1ELi64EEEEEEEEEvNT_6ParamsE,(.L_x_5654 - _ZN7cutlass13device_kernelIN5flash11enable_sm90INS1_16FlashAttnFwdSm90INS1_25CollectiveMainloopFwdSm90ILi2EN4cute5tupleIJNS5_1CILi1EEES8_S8_EEENS6_IJNS7_ILi64EEESA_SA_EEELi512ENS_10bfloat16_tEfNS_4arch4Sm90ELb0ELb1ELb0ELb0ELb1ELb0ELb1ELb0ELb0ELb1ELb1ELb0EEENS1_21CollectiveEpilogueFwdINS6_IJSA_NS7_ILi512EEESA_EEES9_SC_SE_Li256ELb0ELb1ELb1ELb0EEENS1_19SingleTileSchedulerILb0ELb1ELb1ELi64EEEEEEEEEvNT_6ParamsE)
        .other          _ZN7cutlass13device_kernelIN5flash11enable_sm90INS1_16FlashAttnFwdSm90INS1_25CollectiveMainloopFwdSm90ILi2EN4cute5tupleIJNS5_1CILi1EEES8_S8_EEENS6_IJNS7_ILi64EEESA_SA_EEELi512ENS_10bfloat16_tEfNS_4arch4Sm90ELb0ELb1ELb0ELb0ELb1ELb0ELb1ELb0ELb0ELb1ELb1ELb0EEENS1_21CollectiveEpilogueFwdINS6_IJSA_NS7_ILi512EEESA_EEES9_SC_SE_Li256ELb0ELb1ELb1ELb0EEENS1_19SingleTileSchedulerILb0ELb1ELb1ELi64EEEEEEEEEvNT_6ParamsE,@"STO_CUDA_ENTRY STV_DEFAULT"
_ZN7cutlass13device_kernelIN5flash11enable_sm90INS1_16FlashAttnFwdSm90INS1_25CollectiveMainloopFwdSm90ILi2EN4cute5tupleIJNS5_1CILi1EEES8_S8_EEENS6_IJNS7_ILi64EEESA_SA_EEELi512ENS_10bfloat16_tEfNS_4arch4Sm90ELb0ELb1ELb0ELb0ELb1ELb0ELb1ELb0ELb0ELb1ELb1ELb0EEENS1_21CollectiveEpilogueFwdINS6_IJSA_NS7_ILi512EEESA_EEES9_SC_SE_Li256ELb0ELb1ELb1ELb0EEENS1_19SingleTileSchedulerILb0ELb1ELb1ELi64EEEEEEEEEvNT_6ParamsE:
        /* <DEDUP_REMOVED lines=43> */
.L_x_1897:
        /* <DEDUP_REMOVED lines=22> */
.L_x_1898:
        /* <DEDUP_REMOVED lines=18> */
.L_x_1899:
        /* <DEDUP_REMOVED lines=22> */
.L_x_1900:
        /* <DEDUP_REMOVED lines=23> */
.L_x_1901:
        /* <DEDUP_REMOVED lines=11> */
.L_x_1904:
[----:B------:R-:W-:-:S08]  /*08b0*/  NOP ;  /* 0x0000000000007918 */ /* 0x000fd00000000000 */
[----:B------:R-:W1:Y:S02]  /*08c0*/  USETMAXREG.TRY_ALLOC.CTAPOOL UP0, 0xe8 ;  /* 0x000000e8000079c8 */ /* 0x000e640008000600 */
[----:B-1----:R-:W-:-:S13]  /*08d0*/  PLOP3.LUT P0, PT, PT, PT, UP0, 0x80, 0x0 ;  /* 0x000000000000781c */ /* 0x002fda0003f0f008 */
[----:B------:R-:W-:Y:S05]  /*08e0*/  @!P0 BRA `(.L_x_1904) ;  /* 0xfffffffc00f08947 */ /* 0x000fea000383ffff */
[----:B0-----:R-:W0:Y:S01]  /*08f0*/  LDC R2, c[0x0][0xd50] ;  /* 0x00035400ff027b82 */ /* 0x001e220000000800 */
        /* <DEDUP_REMOVED lines=17> */
[----:B------:R-:W0:Y:S01]  /*0a10*/  LDC.64 R2, c[0x0][0x418] ;  /* 0x00010600ff027b82 */ /* 0x000e220000000a00 */
[----:B------:R-:W1:Y:S01]  /*0a20*/  S2R R169, SR_CTAID.X ;  /* 0x0000000000a97919 */ /* 0x000e620000002500 */
[----:B------:R-:W-:Y:S01]  /*0a30*/  UISETP.NE.AND UP0, UPT, UR9, 0x1, UPT ;  /* 0x000000010900788c */ /* 0x000fe2000bf05270 */
[----:B------:R-:W2:Y:S05]  /*0a40*/  S2R R201, SR_CgaCtaId ;  /* 0x0000000000c97919 */ /* 0x000eaa0000008800 */
[----:B------:R-:W3:Y:S08]  /*0a50*/  LDC R17, c[0x0][0x424] ;  /* 0x00010900ff117b82 */ /* 0x000ef00000000800 */
[----:B------:R-:W4:Y:S01]  /*0a60*/  LDC R8, c[0x0][0x2f0] ;  /* 0x0000bc00ff087b82 */ /* 0x000f220000000800 */
[----:B0-----:R-:W-:Y:S01]  /*0a70*/  ISETP.NE.U32.AND P0, PT, R2, RZ, PT ;  /* 0x000000ff0200720c */ /* 0x001fe20003f05070 */
[----:B------:R-:W-:-:S03]  /*0a80*/  VIADD R2, R24, 0xffffff80 ;  /* 0xffffff8018027836 */ /* 0x000fc60000000000 */
[----:B------:R-:W-:-:S04]  /*0a90*/  ISETP.NE.AND.EX P0, PT, R3, RZ, PT, P0 ;  /* 0x000000ff0300720c */ /* 0x000fc80003f05300 */
[----:B---3--:R-:W-:Y:S01]  /*0aa0*/  SEL R17, R17, 0x1, P0 ;  /* 0x0000000111117807 */ /* 0x008fe20000000000 */
[----:B-1----:R-:W-:Y:S01]  /*0ab0*/  IMAD.SHL.U32 R169, R169, 0x40, RZ ;  /* 0x00000040a9a97824 */ /* 0x002fe200078e00ff */
[----:B------:R-:W-:-:S03]  /*0ac0*/  PLOP3.LUT P0, PT, PT, PT, UP0, 0x80, 0x0 ;  /* 0x000000000000781c */ /* 0x000fc60003f0f008 */
[----:B----4-:R-:W-:-:S05]  /*0ad0*/  IMAD R0, R17, R8, 0x3f ;  /* 0x0000003f11007424 */ /* 0x010fca00078e0208 */
[----:B------:R-:W-:-:S04]  /*0ae0*/  SHF.R.S32.HI R3, RZ, 0x1f, R0 ;  /* 0x0000001fff037819 */ /* 0x000fc80000011400 */
[----:B------:R-:W-:-:S04]  /*0af0*/  LEA.HI R3, R3, R0, RZ, 0x6 ;  /* 0x0000000003037211 */ /* 0x000fc800078f30ff */
[----:B------:R-:W-:Y:S01]  /*0b00*/  SHF.R.S32.HI R3, RZ, 0x6, R3 ;  /* 0x00000006ff037819 */ /* 0x000fe20000011403 */
[----:B--2---:R-:W-:Y:S06]  /*0b10*/  @!P0 BRA `(.L_x_1906) ;  /* 0x0000002000cc8947 */ /* 0x004fec0003800000 */
[----:B------:R-:W0:Y:S08]  /*0b20*/  LDC R0, c[0x0][0x448] ;  /* 0x00011200ff007b82 */ /* 0x000e300000000800 */
[----:B------:R-:W1:Y:S08]  /*0b30*/  LDC.64 R10, c[0x0][0xad8] ;  /* 0x0002b600ff0a7b82 */ /* 0x000e700000000a00 */
[----:B------:R-:W2:Y:S01]  /*0b40*/  LDC R9, c[0x0][0x288] ;  /* 0x0000a200ff097b82 */ /* 0x000ea20000000800 */
[----:B0-----:R-:W-:Y:S01]  /*0b50*/  ISETP.NE.AND P1, PT, R0, 0x1, PT ;  /* 0x000000010000780c */ /* 0x001fe20003f25270 */
[----:B------:R-:W-:Y:S01]  /*0b60*/  VIADD R0, R169, 0x3f ;  /* 0x0000003fa9007836 */ /* 0x000fe20000000000 */
[----:B-1----:R-:W-:-:S11]  /*0b70*/  ISETP.GE.AND P2, PT, R11, 0x1, PT ;  /* 0x000000010b00780c */ /* 0x002fd60003f46270 */
[----:B------:R-:W0:Y:S01]  /*0b80*/  @P1 LDC R5, c[0x0][0x44c] ;  /* 0x00011300ff051b82 */ /* 0x000e220000000800 */
[----:B--2---:R-:W-:-:S07]  /*0b90*/  IADD3 R6, -R9, 0x1, RZ ;  /* 0x0000000109067810 */ /* 0x004fce0007ffe1ff */
[----:B------:R-:W1:Y:S01]  /*0ba0*/  @P1 LDC R7, c[0x0][0x450] ;  /* 0x00011400ff071b82 */ /* 0x000e620000000800 */
[----:B0-----:R-:W-:-:S04]  /*0bb0*/  @P1 IMAD.HI.U32 R4, R0, R5, RZ ;  /* 0x0000000500041227 */ /* 0x001fc800078e00ff */
[----:B------:R-:W-:Y:S01]  /*0bc0*/  IMAD R5, R17, R8, R6 ;  /* 0x0000000811057224 */ /* 0x000fe200078e0206 */
[----:B-1----:R-:W-:-:S05]  /*0bd0*/  @P1 SHF.R.U32.HI R0, RZ, R7, R4 ;  /* 0x00000007ff001219 */ /* 0x002fca0000011604 */
[----:B------:R-:W-:-:S04]  /*0be0*/  IMAD.IADD R5, R5, 0x1, R0 ;  /* 0x0000000105057824 */ /* 0x000fc800078e0200 */
        /* <DEDUP_REMOVED lines=12> */
.L_x_1908:
[----:B------:R-:W-:-:S13]  /*0cb0*/  ISETP.NE.AND P0, PT, R11, 0x1, PT ;  /* 0x000000010b00780c */ /* 0x000fda0003f05270 */
[----:B------:R-:W0:Y:S02]  /*0cc0*/  @P0 LDC.64 R6, c[0x0][0xae0] ;  /* 0x0002b800ff060b82 */ /* 0x000e240000000a00 */
[----:B0-----:R-:W-:-:S05]  /*0cd0*/  @P0 IMAD.HI.U32 R6, R4, R6, RZ ;  /* 0x0000000604060227 */ /* 0x001fca00078e00ff */
[----:B------:R-:W-:-:S07]  /*0ce0*/  @P0 SHF.R.U32.HI R4, RZ, R7, R6 ;  /* 0x00000007ff040219 */ /* 0x000fce0000011606 */
.L_x_1909:
[----:B------:R-:W-:-:S05]  /*0cf0*/  IMAD R5, R4, R11, R11 ;  /* 0x0000000b04057224 */ /* 0x000fca00078e020b */
[----:B------:R-:W-:-:S07]  /*0d00*/  VIMNMX R0, R0, R5, PT ;  /* 0x0000000500007248 */ /* 0x000fce0003fe0100 */
.L_x_1907:
[----:B------:R-:W0:Y:S01]  /*0d10*/  @P1 LDC R4, c[0x0][0x44c] ;  /* 0x00011300ff041b82 */ /* 0x000e220000000800 */
[----:B------:R-:W-:Y:S01]  /*0d20*/  VIADD R0, R0, 0x3f ;  /* 0x0000003f00007836 */ /* 0x000fe20000000000 */
[----:B------:R-:W-:Y:S01]  /*0d30*/  ULDC UR4, c[0x0][0xad4] ;  /* 0x0002b50000047ab9 */ /* 0x000fe20000000800 */
[----:B------:R-:W-:-:S03]  /*0d40*/  IMAD R6, R17, R8, -R9 ;  /* 0x0000000811067224 */ /* 0x000fc600078e0a09 */
[----:B------:R-:W-:Y:S02]  /*0d50*/  SHF.R.S32.HI R5, RZ, 0x1f, R0 ;  /* 0x0000001fff057819 */ /* 0x000fe40000011400 */
[----:B------:R-:W1:Y:S02]  /*0d60*/  @P1 LDC R7, c[0x0][0x450] ;  /* 0x00011400ff071b82 */ /* 0x000e640000000800 */
[----:B------:R-:W-:-:S04]  /*0d70*/  LEA.HI R5, R5, R0, RZ, 0x6 ;  /* 0x0000000005057211 */ /* 0x000fc800078f30ff */
[----:B------:R-:W-:-:S04]  /*0d80*/  SHF.R.S32.HI R0, RZ, 0x6, R5 ;  /* 0x00000006ff007819 */ /* 0x000fc80000011405 */
[----:B------:R-:W-:Y:S01]  /*0d90*/  VIMNMX R13, R3, R0, PT ;  /* 0x00000000030d7248 */ /* 0x000fe20003fe0100 */
[----:B0-----:R-:W-:-:S05]  /*0da0*/  @P1 IMAD.HI.U32 R4, R169, R4, RZ ;  /* 0x00000004a9041227 */ /* 0x001fca00078e00ff */
[----:B-1----:R-:W-:-:S05]  /*0db0*/  @P1 SHF.R.U32.HI R169, RZ, R7, R4 ;  /* 0x00000007ffa91219 */ /* 0x002fca0000011604 */
[----:B------:R-:W-:-:S04]  /*0dc0*/  IMAD.IADD R6, R6, 0x1, R169 ;  /* 0x0000000106067824 */ /* 0x000fc800078e02a9 */
        /* <DEDUP_REMOVED lines=11> */
.L_x_1911:
[----:B------:R-:W-:-:S13]  /*0e80*/  ISETP.NE.AND P0, PT, R11, 0x1, PT ;  /* 0x000000010b00780c */ /* 0x000fda0003f05270 */
[----:B------:R-:W0:Y:S02]  /*0e90*/  @P0 LDC.64 R4, c[0x0][0xae0] ;  /* 0x0002b800ff040b82 */ /* 0x000e240000000a00 */
[----:B0-----:R-:W-:-:S05]  /*0ea0*/  @P0 IMAD.HI.U32 R4, R6, R4, RZ ;  /* 0x0000000406040227 */ /* 0x001fca00078e00ff */
[----:B------:R-:W-:-:S07]  /*0eb0*/  @P0 SHF.R.U32.HI R6, RZ, R5, R4 ;  /* 0x00000005ff060219 */ /* 0x000fce0000011604 */
.L_x_1912:
[----:B------:R-:W-:-:S05]  /*0ec0*/  IMAD R3, R6, R11, RZ ;  /* 0x0000000b06037224 */ /* 0x000fca00078e02ff */
[----:B------:R-:W-:-:S07]  /*0ed0*/  VIMNMX R0, R0, R3, !PT ;  /* 0x0000000300007248 */ /* 0x000fce0007fe0100 */
.L_x_1910:
        /* <DEDUP_REMOVED lines=13> */
[----:B------:R-:W0:Y:S01]  /*0fb0*/  I2F.RP R6, R9 ;  /* 0x0000000900067306 */ /* 0x000e220000209400 */
[----:B------:R-:W-:Y:S02]  /*0fc0*/  IABS R12, R0 ;  /* 0x00000000000c7213 */ /* 0x000fe40000000000 */
[----:B------:R-:W-:-:S05]  /*0fd0*/  IMAD.IADD R3, R3, 0x1, -R8 ;  /* 0x0000000103037824 */ /* 0x000fca00078e0a08 */
        /* <DEDUP_REMOVED lines=23> */
.L_x_1913:
[-C--:B------:R-:W-:Y:S01]  /*1150*/  IMAD R3, R7, R6.reuse, R8 ;  /* 0x0000000607037224 */ /* 0x080fe200078e0208 */
[----:B------:R-:W-:Y:S02]  /*1160*/  PLOP3.LUT P0, PT, PT, PT, PT, 0x80, 0x0 ;  /* 0x000000000000781c */ /* 0x000fe40003f0f070 */
[----:B------:R-:W-:Y:S02]  /*1170*/  CS2R R4, SRZ ;  /* 0x0000000000047805 */ /* 0x000fe4000001ff00 */
[----:B------:R-:W-:Y:S02]  /*1180*/  CS2R R150, SRZ ;  /* 0x0000000000967805 */ /* 0x000fe4000001ff00 */
[----:B------:R-:W-:Y:S02]  /*1190*/  CS2R R148, SRZ ;  /* 0x0000000000947805 */ /* 0x000fe4000001ff00 */
[----:B0-----:R-:W-:Y:S02]  /*11a0*/  VIADDMNMX R0, R3, R6, R13, PT ;  /* 0x0000000603007246 */ /* 0x001fe4000380010d */
[----:B------:R-:W-:-:S02]  /*11b0*/  CS2R R146, SRZ ;  /* 0x0000000000927805 */ /* 0x000fc4000001ff00 */
[----:B------:R-:W-:Y:S02]  /*11c0*/  CS2R R144, SRZ ;  /* 0x0000000000907805 */ /* 0x000fe4000001ff00 */
[----:B------:R-:W-:Y:S02]  /*11d0*/  CS2R R142, SRZ ;  /* 0x00000000008e7805 */ /* 0x000fe4000001ff00 */
[----:B------:R-:W-:Y:S02]  /*11e0*/  ISETP.GT.AND P1, PT, R0, R3, PT ;  /* 0x000000030000720c */ /* 0x000fe40003f24270 */
        /* <DEDUP_REMOVED lines=60> */
[----:B------:R-:W2:Y:S01]  /*15b0*/  LDL R9, [R1] ;  /* 0x0000000001097983 */ /* 0x000ea20000100800 */
[----:B------:R-:W-:Y:S01]  /*15c0*/  SHF.R.S32.HI R5, RZ, 0x1f, R2 ;  /* 0x0000001fff057819 */ /* 0x000fe20000011402 */
[----:B------:R-:W-:Y:S01]  /*15d0*/  UMOV UR5, 0x40000040 ;  /* 0x4000004000057882 */ /* 0x000fe20000000000 */
[----:B------:R-:W-:Y:S01]  /*15e0*/  MOV R8, 0x400 ;  /* 0x0000040000087802 */ /* 0x000fe20000000f00 */
[----:B------:R-:W-:Y:S01]  /*15f0*/  BAR.SYNC.DEFER_BLOCKING 0xe, 0x100 ;  /* 0x0384000000007b1d */ /* 0x000fe20000010000 */
[----:B------:R-:W-:Y:S02]  /*1600*/  LEA.HI R5, R5, R2, RZ, 0x7 ;  /* 0x0000000205057211 */ /* 0x000fe400078f38ff */
[----:B------:R-:W-:Y:S02]  /*1610*/  LEA R11, R201, R8, 0x18 ;  /* 0x00000008c90b7211 */ /* 0x000fe400078ec0ff */
[----:B------:R-:W-:Y:S01]  /*1620*/  SHF.R.S32.HI R4, RZ, 0x7, R5 ;  /* 0x00000007ff047819 */ /* 0x000fe20000011405 */
[----:B------:R-:W-:Y:S01]  /*1630*/  UMOV UR7, 0x40000040 ;  /* 0x4000004000077882 */ /* 0x000fe20000000000 */
[----:B------:R-:W-:Y:S01]  /*1640*/  UMOV UR9, 0x40000040 ;  /* 0x4000004000097882 */ /* 0x000fe20000000000 */
[----:B------:R-:W-:Y:S01]  /*1650*/  UMOV UR11, 0x40000040 ;  /* 0x40000040000b7882 */ /* 0x000fe20000000000 */
[----:B------:R-:W-:Y:S01]  /*1660*/  UMOV UR13, 0x40000040 ;  /* 0x40000040000d7882 */ /* 0x000fe20000000000 */
[----:B------:R-:W-:Y:S01]  /*1670*/  UMOV UR15, 0x40000040 ;  /* 0x40000040000f7882 */ /* 0x000fe20000000000 */
[----:B------:R-:W0:Y:S01]  /*1680*/  SHFL.IDX PT, R4, R4, RZ, 0x1f ;  /* 0x00001fff04047589 */ /* 0x000e2200000e0000 */
[----:B------:R-:W-:Y:S01]  /*1690*/  UMOV UR17, 0x40000040 ;  /* 0x4000004000117882 */ /* 0x000fe20000000000 */
[----:B------:R-:W-:Y:S01]  /*16a0*/  UMOV UR19, 0x40000040 ;  /* 0x4000004000137882 */ /* 0x000fe20000000000 */
[----:B------:R-:W-:-:S05]  /*16b0*/  LOP3.LUT R5, R5, 0xffffff80, RZ, 0xc0, !PT ;  /* 0xffffff8005057812 */ /* 0x000fca00078ec0ff */
[----:B------:R-:W-:Y:S01]  /*16c0*/  IMAD.IADD R5, R2, 0x1, -R5 ;  /* 0x0000000102057824 */ /* 0x000fe200078e0a05 */
[----:B------:R-:W-:-:S04]  /*16d0*/  WARPGROUP.ARRIVE ;  /* 0x00000000000079c5 */ /* 0x000fc80000000000 */
[----:B------:R-:W-:Y:S02]  /*16e0*/  SHF.R.S32.HI R2, RZ, 0x1f, R5 ;  /* 0x0000001fff027819 */ /* 0x000fe40000011405 */
[----:B0-----:R-:W-:-:S04]  /*16f0*/  LEA.HI R6, R4, R4, RZ, 0x1 ;  /* 0x0000000404067211 */ /* 0x001fc800078f08ff */
[----:B------:R-:W-:Y:S01]  /*1700*/  LOP3.LUT R7, R6, 0x1fffe, RZ, 0xc0, !PT ;  /* 0x0001fffe06077812 */ /* 0x000fe200078ec0ff */
[----:B------:R-:W-:-:S04]  /*1710*/  VIADD R6, R11, 0x36400 ;  /* 0x000364000b067836 */ /* 0x000fc80000000000 */
[----:B------:R-:W-:Y:S01]  /*1720*/  IMAD.IADD R7, R4, 0x1, -R7 ;  /* 0x0000000104077824 */ /* 0x000fe200078e0a07 */
[----:B------:R-:W-:-:S03]  /*1730*/  SHF.R.U32.HI R6, RZ, 0x4, R6 ;  /* 0x00000004ff067819 */ /* 0x000fc60000011606 */
[----:B------:R-:W-:Y:S01]  /*1740*/  IMAD R7, R7, 0x8000, R11 ;  /* 0x0000800007077824 */ /* 0x000fe200078e020b */
[----:B------:R-:W-:-:S03]  /*1750*/  LOP3.LUT R6, R6, 0x3fff, RZ, 0xc0, !PT ;  /* 0x00003fff06067812 */ /* 0x000fc600078ec0ff */
[----:B------:R-:W-:Y:S01]  /*1760*/  VIADD R7, R7, 0x400 ;  /* 0x0000040007077836 */ /* 0x000fe20000000000 */
[----:B------:R-:W-:-:S04]  /*1770*/  LOP3.LUT R6, R6, 0x10000, RZ, 0xfc, !PT ;  /* 0x0001000006067812 */ /* 0x000fc800078efcff */
[----:B------:R-:W-:Y:S02]  /*1780*/  SHF.R.U32.HI R7, RZ, 0x4, R7 ;  /* 0x00000004ff077819 */ /* 0x000fe40000011607 */
[C---:B------:R-:W-:Y:S02]  /*1790*/  R2UR UR4, R6.reuse ;  /* 0x00000000060472ca */ /* 0x040fe400000e0000 */
[----:B------:R-:W-:Y:S02]  /*17a0*/  LOP3.LUT R7, R7, 0x3fff, RZ, 0xc0, !PT ;  /* 0x00003fff07077812 */ /* 0x000fe400078ec0ff */
[----:B--2---:R-:W-:Y:S02]  /*17b0*/  R2UR UR20, R9 ;  /* 0x00000000091472ca */ /* 0x004fe400000e0000 */
[----:B------:R-:W-:Y:S01]  /*17c0*/  LOP3.LUT R9, R7, 0x2000000, RZ, 0xfc, !PT ;  /* 0x0200000007097812 */ /* 0x000fe200078efcff */
[----:B------:R-:W-:-:S03]  /*17d0*/  VIADD R7, R6, 0x2 ;  /* 0x0000000206077836 */ /* 0x000fc60000000000 */
[C---:B------:R-:W-:Y:S01]  /*17e0*/  R2UR UR6, R9.reuse ;  /* 0x00000000090672ca */ /* 0x040fe200000e0000 */
[----:B------:R-:W-:Y:S01]  /*17f0*/  VIADD R4, R9, 0x80 ;  /* 0x0000008009047836 */ /* 0x000fe20000000000 */
[----:B------:R-:W-:Y:S01]  /*1800*/  R2UR UR8, R7 ;  /* 0x00000000070872ca */ /* 0x000fe200000e0000 */
[----:B------:R-:W-:-:S03]  /*1810*/  VIADD R7, R6, 0x4 ;  /* 0x0000000406077836 */ /* 0x000fc60000000000 */
[----:B------:R-:W-:Y:S01]  /*1820*/  R2UR UR10, R4 ;  /* 0x00000000040a72ca */ /* 0x000fe200000e0000 */
[----:B------:R-:W-:Y:S01]  /*1830*/  VIADD R4, R9, 0x100 ;  /* 0x0000010009047836 */ /* 0x000fe20000000000 */
[----:B------:R-:W-:-:S04]  /*1840*/  R2UR UR12, R7 ;  /* 0x00000000070c72ca */ /* 0x000fc800000e0000 */
[----:B------:R-:W-:Y:S01]  /*1850*/  R2UR UR14, R4 ;  /* 0x00000000040e72ca */ /* 0x000fe200000e0000 */
[----:B------:R-:W-:Y:S01]  /*1860*/  HGMMA.64x256x16.F32.BF16 R24, gdesc[UR4].tnspB, RZ, !UPT, gsb0 ;  /* 0x43e00000041879f0 */ /* 0x000fe2000c0018ff */
[----:B------:R-:W-:Y:S01]  /*1870*/  VIADD R4, R6, 0x6 ;  /* 0x0000000606047836 */ /* 0x000fe20000000000 */
[----:B------:R-:W-:Y:S01]  /*1880*/  ULOP3.LUT UR6, UR20, 0x1, URZ, 0xfc, !UPT ;  /* 0x0000000114067892 */ /* 0x000fe2000f8efc3f */
[----:B------:R-:W-:-:S03]  /*1890*/  VIADD R6, R9, 0x180 ;  /* 0x0000018009067836 */ /* 0x000fc60000000000 */
[----:B------:R-:W-:Y:S01]  /*18a0*/  R2UR UR16, R4 ;  /* 0x00000000041072ca */ /* 0x000fe200000e0000 */
[----:B------:R-:W-:Y:S01]  /*18b0*/  UISETP.NE.AND UP0, UPT, UR6, 0x3, UPT ;  /* 0x000000030600788c */ /* 0x000fe2000bf05270 */
[----:B------:R-:W-:Y:S02]  /*18c0*/  R2UR UR18, R6 ;  /* 0x00000000061272ca */ /* 0x000fe400000e0000 */
[CC--:B------:R-:W-:Y:S02]  /*18d0*/  LEA.HI R4, R2.reuse, R5.reuse, RZ, 0x2 ;  /* 0x0000000502047211 */ /* 0x0c0fe400078f10ff */
[----:B------:R-:W-:Y:S02]  /*18e0*/  LEA.HI R2, R2, R5, RZ, 0x5 ;  /* 0x0000000502027211 */ /* 0x000fe400078f28ff */
[--C-:B------:R-:W-:Y:S02]  /*18f0*/  SHF.R.S32.HI R6, RZ, 0x2, R4.reuse ;  /* 0x00000002ff067819 */ /* 0x100fe40000011404 */
[----:B------:R-:W-:-:S02]  /*1900*/  SHF.R.S32.HI R7, RZ, 0x1f, R4 ;  /* 0x0000001fff077819 */ /* 0x000fc40000011404 */
[----:B------:R-:W-:Y:S02]  /*1910*/  PLOP3.LUT P1, PT, PT, PT, UP0, 0x80, 0x0 ;  /* 0x000000000000781c */ /* 0x000fe40003f2f008 */
[----:B------:R-:W-:Y:S02]  /*1920*/  LEA.HI R7, R7, R6, RZ, 0x3 ;  /* 0x0000000607077211 */ /* 0x000fe400078f18ff */
[----:B------:R-:W-:Y:S02]  /*1930*/  SHF.R.S32.HI R2, RZ, 0x5, R2 ;  /* 0x00000005ff027819 */ /* 0x000fe40000011402 */
[----:B------:R-:W-:-:S05]  /*1940*/  LOP3.LUT R7, R7, 0xfffffff8, RZ, 0xc0, !PT ;  /* 0xfffffff807077812 */ /* 0x000fca00078ec0ff */
[----:B------:R-:W-:-:S04]  /*1950*/  IMAD.IADD R7, R6, 0x1, -R7 ;  /* 0x0000000106077824 */ /* 0x000fc800078e0a07 */
[----:B------:R-:W-:Y:S02]  /*1960*/  IMAD R7, R2, 0x10, R7 ;  /* 0x0000001002077824 */ /* 0x000fe400078e0207 */
[----:B------:R-:W-:Y:S01]  /*1970*/  IMAD.MOV.U32 R2, RZ, RZ, RZ ;  /* 0x000000ffff027224 */ /* 0x000fe200078e00ff */
[----:B------:R-:W-:Y:S02]  /*1980*/  WARPGROUP.DEPBAR.LE gsb0, 0x0 ;  /* 0x00008000000079c5 */ /* 0x000fe40000010000 */
        /* <DEDUP_REMOVED lines=14> */
.L_x_1915:
[----:B------:R-:W-:Y:S02]  /*1a70*/  VIADD R0, R0, 0xfffffffe ;  /* 0xfffffffe00007836 */ /* 0x000fe40000000000 */
[----:B------:R-:W-:-:S03]  /*1a80*/  VIADD R4, R11, 0x38860 ;  /* 0x000388600b047836 */ /* 0x000fc60000000000 */
[----:B------:R-:W-:Y:S02]  /*1a90*/  ISETP.GE.AND P0, PT, R0, R3, PT ;  /* 0x000000030000720c */ /* 0x000fe40003f06270 */
[----:B------:R-:W-:-:S04]  /*1aa0*/  PRMT R4, R201, 0x654, R4 ;  /* 0x00000654c9047816 */ /* 0x000fc80000000004 */
[----:B------:R0:W-:Y:S07]  /*1ab0*/  SYNCS.ARRIVE.TRANS64.RED.A1T0 RZ, [R4+URZ], RZ ;  /* 0x000000ff04ff79a7 */ /* 0x0001ee000810043f */
[----:B------:R-:W-:Y:S05]  /*1ac0*/  @!P0 BRA `(.L_x_1916) ;  /* 0x0000000800bc8947 */ /* 0x000fea0003800000 */
[----:B------:R-:W-:-:S07]  /*1ad0*/  IMAD.MOV.U32 R2, RZ, RZ, RZ ;  /* 0x000000ffff027224 */ /* 0x000fce00078e00ff */
.L_x_1918:
[----:B------:R-:W-:Y:S01]  /*1ae0*/  BAR.SYNC.DEFER_BLOCKING 0xe, 0x100 ;  /* 0x0384000000007b1d */ /* 0x000fe20000010000 */
[C---:B01----:R-:W-:Y:S02]  /*1af0*/  IMAD R4, R2.reuse, 0x40, R7 ;  /* 0x0000004002047824 */ /* 0x043fe400078e0207 */
[----:B------:R-:W-:Y:S02]  /*1b00*/  VIADD R2, R2, 0x1 ;  /* 0x0000000102027836 */ /* 0x000fe40000000000 */
[----:B------:R-:W-:Y:S01]  /*1b10*/  IMAD R4, R4, 0x4, R11 ;  /* 0x0000000404047824 */ /* 0x000fe200078e020b */
[----:B------:R-:W-:Y:S01]  /*1b20*/  UMOV UR7, 0x40000040 ;  /* 0x4000004000077882 */ /* 0x000fe20000000000 */
[----:B------:R-:W-:Y:S01]  /*1b30*/  UMOV UR11, 0x40000040 ;  /* 0x40000040000b7882 */ /* 0x000fe20000000000 */
[----:B------:R-:W-:Y:S01]  /*1b40*/  ISETP.NE.AND P0, PT, R2, 0x2, PT ;  /* 0x000000020200780c */ /* 0x000fe20003f05270 */
[----:B------:R-:W-:Y:S01]  /*1b50*/  UMOV UR15, 0x40000040 ;  /* 0x40000040000f7882 */ /* 0x000fe20000000000 */
[----:B------:R-:W-:-:S02]  /*1b60*/  UMOV UR19, 0x40000040 ;  /* 0x4000004000137882 */ /* 0x000fc40000000000 */
[----:B------:R-:W-:Y:S02]  /*1b70*/  SEL R2, R2, RZ, P0 ;  /* 0x000000ff02027207 */ /* 0x000fe40000000000 */
[C---:B------:R-:W-:Y:S01]  /*1b80*/  ISETP.GT.AND P0, PT, R0.reuse, R3, PT ;  /* 0x000000030000720c */ /* 0x040fe20003f04270 */
[----:B------:R-:W-:Y:S01]  /*1b90*/  VIADD R0, R0, 0xffffffff ;  /* 0xffffffff00007836 */ /* 0x000fe20000000000 */
[----:B------:R-:W0:Y:S04]  /*1ba0*/  LDS R5, [R4+0x38400] ;  /* 0x0384000004057984 */ /* 0x000e280000000800 */
[----:B------:R1:W2:Y:S02]  /*1bb0*/  LDS R6, [R4+0x38420] ;  /* 0x0384200004067984 */ /* 0x0002a40000000800 */
[----:B-1----:R-:W-:-:S05]  /*1bc0*/  IMAD R4, R2, 0x1000, R9 ;  /* 0x0000100002047824 */ /* 0x002fca00078e0209 */
[----:B------:R-:W-:Y:S01]  /*1bd0*/  R2UR UR6, R4 ;  /* 0x00000000040672ca */ /* 0x000fe200000e0000 */
        /* <DEDUP_REMOVED lines=128> */
[----:B------:R-:W-:-:S05]  /*23e0*/  VIADD R5, R4, 0x80 ;  /* 0x0000008004057836 */ /* 0x000fca0000000000 */
[----:B------:R-:W-:Y:S01]  /*23f0*/  WARPGROUP.ARRIVE ;  /* 0x00000000000079c5 */ /* 0x000fe20000000000 */
[----:B------:R-:W-:Y:S01]  /*2400*/  R2UR UR10, R5 ;  /* 0x00000000050a72ca */ /* 0x000fe200000e0000 */
[C---:B------:R-:W-:Y:S02]  /*2410*/  VIADD R5, R4.reuse, 0x100 ;  /* 0x0000010004057836 */ /* 0x040fe40000000000 */
[----:B------:R-:W-:Y:S02]  /*2420*/  VIADD R4, R4, 0x180 ;  /* 0x0000018004047836 */ /* 0x000fe40000000000 */
[----:B------:R-:W-:Y:S01]  /*2430*/  HGMMA.64x256x16.F32.BF16 R24, gdesc[UR4].tnspB, R24, gsb0 ;  /* 0x43e00000041879f0 */ /* 0x000fe20008001818 */
[----:B------:R-:W-:Y:S02]  /*2440*/  R2UR UR14, R5 ;  /* 0x00000000050e72ca */ /* 0x000fe400000e0000 */
[----:B------:R-:W-:Y:S01]  /*2450*/  R2UR UR18, R4 ;  /* 0x00000000041272ca */ /* 0x000fe200000e0000 */
[----:B------:R-:W-:-:S02]  /*2460*/  WARPGROUP.DEPBAR.LE gsb0, 0x0 ;  /* 0x00008000000079c5 */ /* 0x000fc40000010000 */
[----:B------:R-:W-:-:S15]  /*2470*/  WARPGROUP.ARRIVE ;  /* 0x00000000000079c5 */ /* 0x000fde0000000000 */
[----:B------:R-:W-:-:S07]  /*2480*/  NOP ;  /* 0x0000000000007918 */ /* 0x000fce0000000000 */
        /* <DEDUP_REMOVED lines=13> */
.L_x_1917:
[----:B------:R-:W-:-:S04]  /*2560*/  IMAD R4, R2, 0x8, R11 ;  /* 0x0000000802047824 */ /* 0x000fc800078e020b */
[----:B------:R-:W-:-:S05]  /*2570*/  VIADD R4, R4, 0x38860 ;  /* 0x0003886004047836 */ /* 0x000fca0000000000 */
[----:B------:R-:W-:-:S04]  /*2580*/  PRMT R4, R201, 0x654, R4 ;  /* 0x00000654c9047816 */ /* 0x000fc80000000004 */
[----:B------:R1:W-:Y:S01]  /*2590*/  SYNCS.ARRIVE.TRANS64.RED.A1T0 RZ, [R4+URZ], RZ ;  /* 0x000000ff04ff79a7 */ /* 0x0003e2000810043f */
[----:B------:R-:W-:Y:S05]  /*25a0*/  @P0 BRA `(.L_x_1918) ;  /* 0xfffffff4004c0947 */ /* 0x000fea000383ffff */
[----:B------:R-:W-:-:S07]  /*25b0*/  IMAD.SHL.U32 R2, R2, 0x40, RZ ;  /* 0x0000004002027824 */ /* 0x000fce00078e00ff */
.L_x_1916:
[----:B------:R-:W-:Y:S01]  /*25c0*/  BAR.SYNC.DEFER_BLOCKING 0xe, 0x100 ;  /* 0x0384000000007b1d */ /* 0x000fe20000010000 */
[----:B------:R-:W-:Y:S01]  /*25d0*/  IMAD.IADD R2, R7, 0x1, R2 ;  /* 0x0000000107027824 */ /* 0x000fe200078e0202 */
[----:B------:R-:W-:Y:S02]  /*25e0*/  PLOP3.LUT P0, PT, PT, PT, PT, 0x8, 0x0 ;  /* 0x000000000000781c */ /* 0x000fe40003f0e170 */
[----:B01----:R-:W-:Y:S01]  /*25f0*/  CS2R R4, SRZ ;  /* 0x0000000000047805 */ /* 0x003fe2000001ff00 */
[----:B------:R-:W-:-:S05]  /*2600*/  IMAD R2, R2, 0x4, R11 ;  /* 0x0000000402027824 */ /* 0x000fca00078e020b */
        /* <DEDUP_REMOVED lines=132> */
.L_x_1906:
[----:B------:R-:W0:Y:S01]  /*2e50*/  LDC R227, c[0x0][0x448] ;  /* 0x00011200ffe37b82 */ /* 0x000e220000000800 */
[----:B------:R-:W-:Y:S01]  /*2e60*/  VIADD R0, R169, 0x3f ;  /* 0x0000003fa9007836 */ /* 0x000fe20000000000 */
[----:B------:R-:W-:-:S06]  /*2e70*/  LOP3.LUT R16, R16, 0xfffffffd, RZ, 0xc0, !PT ;  /* 0xfffffffd10107812 */ /* 0x000fcc00078ec0ff */
[----:B------:R-:W1:Y:S08]  /*2e80*/  LDC.64 R10, c[0x0][0xad8] ;  /* 0x0002b600ff0a7b82 */ /* 0x000e700000000a00 */
[----:B------:R-:W2:Y:S01]  /*2e90*/  LDC R171, c[0x0][0x288] ;  /* 0x0000a200ffab7b82 */ /* 0x000ea20000000800 */
[----:B0-----:R-:W-:Y:S02]  /*2ea0*/  ISETP.NE.AND P2, PT, R227, 0x1, PT ;  /* 0x00000001e300780c */ /* 0x001fe40003f45270 */
[----:B-1----:R-:W-:-:S11]  /*2eb0*/  ISETP.GE.AND P1, PT, R11, 0x1, PT ;  /* 0x000000010b00780c */ /* 0x002fd60003f26270 */
[----:B------:R-:W0:Y:S01]  /*2ec0*/  @P2 LDC R5, c[0x0][0x44c] ;  /* 0x00011300ff052b82 */ /* 0x000e220000000800 */
[----:B------:R-:W-:Y:S02]  /*2ed0*/  @P2 LOP3.LUT R16, R16, 0x2, RZ, 0xfc, !PT ;  /* 0x0000000210102812 */ /* 0x000fe400078efcff */
[----:B--2---:R-:W-:Y:S02]  /*2ee0*/  IADD3 R6, -R171, 0x1, RZ ;  /* 0x00000001ab067810 */ /* 0x004fe40007ffe1ff */
[----:B------:R-:W-:-:S03]  /*2ef0*/  LOP3.LUT R16, R16, 0xfffffffe, RZ, 0xc0, !PT ;  /* 0xfffffffe10107812 */ /* 0x000fc600078ec0ff */
[----:B------:R-:W1:Y:S01]  /*2f00*/  @P2 LDC R4, c[0x0][0x450] ;  /* 0x00011400ff042b82 */ /* 0x000e620000000800 */
[----:B------:R-:W-:Y:S01]  /*2f10*/  IMAD R7, R17, R8, R6 ;  /* 0x0000000811077224 */ /* 0x000fe200078e0206 */
[----:B------:R-:W-:Y:S01]  /*2f20*/  @P1 LOP3.LUT R16, R16, 0x1, RZ, 0xfc, !PT ;  /* 0x0000000110101812 */ /* 0x000fe200078efcff */
[----:B0-----:R-:W-:-:S05]  /*2f30*/  @P2 IMAD.HI.U32 R5, R0, R5, RZ ;  /* 0x0000000500052227 */ /* 0x001fca00078e00ff */
        /* <DEDUP_REMOVED lines=14> */
.L_x_1920:
[----:B------:R-:W-:-:S13]  /*3020*/  ISETP.NE.AND P0, PT, R11, 0x1, PT ;  /* 0x000000010b00780c */ /* 0x000fda0003f05270 */
[----:B------:R-:W0:Y:S02]  /*3030*/  @P0 LDC.64 R6, c[0x0][0xae0] ;  /* 0x0002b800ff060b82 */ /* 0x000e240000000a00 */
[----:B0-----:R-:W-:-:S05]  /*3040*/  @P0 IMAD.HI.U32 R6, R4, R6, RZ ;  /* 0x0000000604060227 */ /* 0x001fca00078e00ff */
[----:B------:R-:W-:-:S07]  /*3050*/  @P0 SHF.R.U32.HI R4, RZ, R7, R6 ;  /* 0x00000007ff040219 */ /* 0x000fce0000011606 */
.L_x_1921:
[----:B------:R-:W-:-:S05]  /*3060*/  IMAD R5, R4, R11, R11 ;  /* 0x0000000b04057224 */ /* 0x000fca00078e020b */
[----:B------:R-:W-:-:S07]  /*3070*/  VIMNMX R0, R0, R5, PT ;  /* 0x0000000500007248 */ /* 0x000fce0003fe0100 */
.L_x_1919:
[----:B------:R-:W0:Y:S01]  /*3080*/  @P2 LDC R4, c[0x0][0x44c] ;  /* 0x00011300ff042b82 */ /* 0x000e220000000800 */
[----:B------:R-:W-:Y:S01]  /*3090*/  VIADD R0, R0, 0x3f ;  /* 0x0000003f00007836 */ /* 0x000fe20000000000 */
[----:B------:R-:W-:Y:S01]  /*30a0*/  ULDC UR4, c[0x0][0xad4] ;  /* 0x0002b50000047ab9 */ /* 0x000fe20000000800 */
[----:B------:R-:W-:-:S05]  /*30b0*/  IMAD R171, R17, R8, -R171 ;  /* 0x0000000811ab7224 */ /* 0x000fca00078e0aab */
[----:B------:R-:W1:Y:S01]  /*30c0*/  @P2 LDC R6, c[0x0][0x450] ;  /* 0x00011400ff062b82 */ /* 0x000e620000000800 */
[----:B0-----:R-:W-:-:S04]  /*30d0*/  @P2 IMAD.HI.U32 R5, R169, R4, RZ ;  /* 0x00000004a9052227 */ /* 0x001fc800078e00ff */
[----:B------:R-:W-:Y:S01]  /*30e0*/  IMAD.MOV.U32 R4, RZ, RZ, R169 ;  /* 0x000000ffff047224 */ /* 0x000fe200078e00a9 */
[----:B-1----:R-:W-:Y:S02]  /*30f0*/  @P2 SHF.R.U32.HI R4, RZ, R6, R5 ;  /* 0x00000006ff042219 */ /* 0x002fe40000011605 */
[----:B------:R-:W-:-:S03]  /*3100*/  SHF.R.S32.HI R5, RZ, 0x1f, R0 ;  /* 0x0000001fff057819 */ /* 0x000fc60000011400 */
[----:B------:R-:W-:Y:S01]  /*3110*/  IMAD.IADD R4, R171, 0x1, R4 ;  /* 0x00000001ab047824 */ /* 0x000fe200078e0204 */
[----:B------:R-:W-:-:S03]  /*3120*/  LEA.HI R5, R5, R0, RZ, 0x6 ;  /* 0x0000000005057211 */ /* 0x000fc600078f30ff */
[----:B------:R-:W-:Y:S01]  /*3130*/  VIADD R6, R4, -UR4 ;  /* 0x8000000404067c36 */ /* 0x000fe20008000000 */
[----:B------:R-:W-:-:S04]  /*3140*/  SHF.R.S32.HI R0, RZ, 0x6, R5 ;  /* 0x00000006ff007819 */ /* 0x000fc80000011405 */
[----:B------:R-:W-:Y:S02]  /*3150*/  R2UR UR4, R6 ;  /* 0x00000000060472ca */ /* 0x000fe400000e0000 */
[----:B------:R-:W-:Y:S01]  /*3160*/  VIMNMX R170, R3, R0, PT ;  /* 0x0000000003aa7248 */ /* 0x000fe20003fe0100 */
[----:B------:R-:W-:-:S12]  /*3170*/  @!P1 BRA `(.L_x_1922) ;  /* 0x0000000000449947 */ /* 0x000fd80003800000 */
        /* <DEDUP_REMOVED lines=9> */
.L_x_1923:
[----:B------:R-:W-:-:S13]  /*3210*/  ISETP.NE.AND P0, PT, R11, 0x1, PT ;  /* 0x000000010b00780c */ /* 0x000fda0003f05270 */
[----:B------:R-:W0:Y:S02]  /*3220*/  @P0 LDC.64 R6, c[0x0][0xae0] ;  /* 0x0002b800ff060b82 */ /* 0x000e240000000a00 */
[----:B0-----:R-:W-:-:S05]  /*3230*/  @P0 IMAD.HI.U32 R0, R4, R6, RZ ;  /* 0x0000000604000227 */ /* 0x001fca00078e00ff */
[----:B------:R-:W-:-:S07]  /*3240*/  @P0 SHF.R.U32.HI R4, RZ, R7, R0 ;  /* 0x00000007ff040219 */ /* 0x000fce0000011600 */
.L_x_1924:
[----:B------:R-:W-:-:S05]  /*3250*/  IMAD R4, R4, R11, RZ ;  /* 0x0000000b04047224 */ /* 0x000fca00078e02ff */
[----:B------:R-:W-:-:S13]  /*3260*/  R2UR UR5, R4 ;  /* 0x00000000040572ca */ /* 0x000fda00000e0000 */
[----:B------:R-:W-:-:S04]  /*3270*/  UISETP.LT.AND UP0, UPT, UR4, UR5, UPT ;  /* 0x000000050400728c */ /* 0x000fc8000bf01270 */
[----:B------:R-:W-:-:S12]  /*3280*/  USEL UR4, UR4, UR5, !UP0 ;  /* 0x0000000504047287 */ /* 0x000fd8000c000000 */
.L_x_1922:
[----:B------:R-:W-:Y:S01]  /*3290*/  USHF.R.S32.HI UR5, URZ, 0x1f, UR4 ;  /* 0x0000001f3f057899 */ /* 0x000fe20008011404 */
[----:B------:R-:W-:Y:S02]  /*32a0*/  SHF.R.U32.HI R5, RZ, 0x10, R12 ;  /* 0x00000010ff057819 */ /* 0x000fe4000001160c */
[----:B------:R-:W-:Y:S01]  /*32b0*/  LOP3.LUT R12, R12, 0xffff, RZ, 0xc0, !PT ;  /* 0x0000ffff0c0c7812 */ /* 0x000fe200078ec0ff */
[----:B------:R-:W-:Y:S01]  /*32c0*/  ULEA.HI UR5, UR5, UR4, URZ, 0x6 ;  /* 0x0000000405057291 */ /* 0x000fe2000f8f303f */
[----:B------:R-:W-:Y:S02]  /*32d0*/  ISETP.NE.AND P1, PT, R5, RZ, PT ;  /* 0x000000ff0500720c */ /* 0x000fe40003f25270 */
[----:B------:R-:W-:Y:S01]  /*32e0*/  R2UR UR8, R12 ;  /* 0x000000000c0872ca */ /* 0x000fe200000e0000 */
[----:B------:R-:W-:Y:S01]  /*32f0*/  USHF.R.S32.HI UR5, URZ, 0x6, UR5 ;  /* 0x000000063f057899 */ /* 0x000fe20008011405 */
[----:B------:R-:W-:-:S03]  /*3300*/  UMOV UR4, URZ ;  /* 0x0000003f00047c82 */ /* 0x000fc60008000000 */
[----:B------:R-:W-:-:S04]  /*3310*/  UISETP.LT.AND UP0, UPT, URZ, UR5, UPT ;  /* 0x000000053f00728c */ /* 0x000fc8000bf01270 */
[----:B------:R-:W-:Y:S02]  /*3320*/  USEL UR60, URZ, UR5, !UP0 ;  /* 0x000000053f3c7287 */ /* 0x000fe4000c000000 */
[----:B------:R-:W0:Y:S04]  /*3330*/  @!P1 LDC R5, c[0x0][0xae8] ;  /* 0x0002ba00ff059b82 */ /* 0x000e280000000800 */
[----:B------:R-:W-:-:S13]  /*3340*/  ISETP.GT.AND P0, PT, R170, UR60, PT ;  /* 0x0000003caa007c0c */ /* 0x000fda000bf04270 */
[----:B------:R-:W-:Y:S05]  /*3350*/  @!P0 BRA `(.L_x_1925) ;  /* 0x00000000008c8947 */ /* 0x000fea0003800000 */
[-C--:B0-----:R-:W-:Y:S01]  /*3360*/  IABS R0, R5.reuse ;  /* 0x0000000500007213 */ /* 0x081fe20000000000 */
[----:B------:R-:W-:Y:S01]  /*3370*/  UMOV UR4, URZ ;  /* 0x0000003f00047c82 */ /* 0x000fe20008000000 */
[----:B------:R-:W-:Y:S02]  /*3380*/  IABS R7, R5 ;  /* 0x0000000500077213 */ /* 0x000fe40000000000 */
[----:B------:R-:W-:Y:S02]  /*3390*/  R2UR UR9, R0 ;  /* 0x00000000000972ca */ /* 0x000fe400000e0000 */
[C---:B------:R-:W-:Y:S02]  /*33a0*/  IADD3 R0, R5.reuse, -0x1, R170 ;  /* 0xffffffff05007810 */ /* 0x040fe40007ffe0aa */
[----:B------:R-:W-:-:S03]  /*33b0*/  R2UR UR10, R5 ;  /* 0x00000000050a72ca */ /* 0x000fc600000e0000 */
[----:B------:R-:W-:-:S05]  /*33c0*/  VIADD R0, R0, -UR60 ;  /* 0x8000003c00007c36 */ /* 0x000fca0008000000 */
[----:B------:R-:W-:Y:S01]  /*33d0*/  IABS R6, R0 ;  /* 0x0000000000067213 */ /* 0x000fe20000000000 */
[----:B------:R-:W0:Y:S01]  /*33e0*/  I2F.RP R3, UR9 ;  /* 0x0000000900037d06 */ /* 0x000e220008209400 */
[----:B------:R-:W-:Y:S02]  /*33f0*/  LOP3.LUT R0, R0, R5, RZ, 0x3c, !PT ;  /* 0x0000000500007212 */ /* 0x000fe400078e3cff */
[----:B------:R-:W-:Y:S01]  /*3400*/  R2UR UR7, R6 ;  /* 0x00000000060772ca */ /* 0x000fe200000e0000 */
[----:B------:R-:W-:-:S06]  /*3410*/  UISETP.NE.AND UP0, UPT, UR10, URZ, UPT ;  /* 0x0000003f0a00728c */ /* 0x000fcc000bf05270 */
[----:B------:R-:W-:Y:S01]  /*3420*/  PLOP3.LUT P0, PT, PT, PT, UP0, 0x80, 0x0 ;  /* 0x000000000000781c */ /* 0x000fe20003f0f008 */
[----:B0-----:R-:W0:Y:S02]  /*3430*/  MUFU.RCP R3, R3 ;  /* 0x0000000300037308 */ /* 0x001e240000001000 */
[----:B0-----:R-:W-:Y:S02]  /*3440*/  VIADD R4, R3, 0xffffffe ;  /* 0x0ffffffe03047836 */ /* 0x001fe40000000000 */
        /* <DEDUP_REMOVED lines=8> */
[----:B------:R-:W-:Y:S01]  /*34d0*/  UIMAD UR4, UR5, UR6, UR7 ;  /* 0x00000006050472a4 */ /* 0x000fe2000f8e0207 */
[----:B------:R-:W-:-:S03]  /*34e0*/  R2UR UR6, R0 ;  /* 0x00000000000672ca */ /* 0x000fc600000e0000 */
[----:B------:R-:W-:-:S11]  /*34f0*/  UISETP.GT.U32.AND UP2, UPT, UR9, UR4, UPT ;  /* 0x000000040900728c */ /* 0x000fd6000bf44070 */
[----:B------:R-:W-:Y:S02]  /*3500*/  @!UP2 UIADD3 UR4, UR4, -UR9, URZ ;  /* 0x800000090404a290 */ /* 0x000fe4000fffe03f */
[----:B------:R-:W-:Y:S02]  /*3510*/  @!UP2 UIADD3 UR5, UR5, 0x1, URZ ;  /* 0x000000010505a890 */ /* 0x000fe4000fffe03f */
[----:B------:R-:W-:Y:S02]  /*3520*/  UISETP.GE.U32.AND UP1, UPT, UR4, UR9, UPT ;  /* 0x000000090400728c */ /* 0x000fe4000bf26070 */
[----:B------:R-:W-:Y:S01]  /*3530*/  UISETP.GE.AND UP2, UPT, UR6, URZ, UPT ;  /* 0x0000003f0600728c */ /* 0x000fe2000bf46270 */
[----:B------:R-:W-:-:S08]  /*3540*/  @!P0 R2UR UR6, R5 ;  /* 0x00000000050682ca */ /* 0x000fd000000e0000 */
[----:B------:R-:W-:-:S07]  /*3550*/  @UP1 UIADD3 UR5, UR5, 0x1, URZ ;  /* 0x0000000105051890 */ /* 0x000fce000fffe03f */
[----:B------:R-:W-:Y:S02]  /*3560*/  UMOV UR4, UR5 ;  /* 0x0000000500047c82 */ /* 0x000fe40008000000 */
[----:B------:R-:W-:Y:S02]  /*3570*/  @!UP2 UIADD3 UR4, -UR4, URZ, URZ ;  /* 0x0000003f0404a290 */ /* 0x000fe4000fffe13f */
[----:B------:R-:W-:-:S12]  /*3580*/  @!UP0 ULOP3.LUT UR4, URZ, UR6, URZ, 0x33, !UPT ;  /* 0x000000063f048292 */ /* 0x000fd8000f8e333f */
.L_x_1925:
[----:B------:R-:W-:Y:S02]  /*3590*/  UIMAD UR60, UR8, UR4, UR60 ;  /* 0x00000004083c72a4 */ /* 0x000fe4000f8e023c */
[----:B------:R-:W-:Y:S01]  /*35a0*/  IMAD.U32 R3, RZ, RZ, UR4 ;  /* 0x00000004ff037e24 */ /* 0x000fe2000f8e00ff */
[----:B------:R-:W-:Y:S02]  /*35b0*/  PLOP3.LUT P0, PT, PT, PT, PT, 0x80, 0x0 ;  /* 0x000000000000781c */ /* 0x000fe40003f0f070 */
[----:B0-----:R-:W-:Y:S02]  /*35c0*/  CS2R R4, SRZ ;  /* 0x0000000000047805 */ /* 0x001fe4000001ff00 */
[----:B------:R-:W-:Y:S02]  /*35d0*/  CS2R R150, SRZ ;  /* 0x0000000000967805 */ /* 0x000fe4000001ff00 */
[----:B------:R-:W-:Y:S02]  /*35e0*/  CS2R R148, SRZ ;  /* 0x0000000000947805 */ /* 0x000fe4000001ff00 */
[----:B------:R-:W-:-:S02]  /*35f0*/  VIADDMNMX R170, R3, UR60, R170, PT ;  /* 0x0000003c03aa7c46 */ /* 0x000fc4000b8001aa */
[----:B------:R-:W-:Y:S02]  /*3600*/  CS2R R146, SRZ ;  /* 0x0000000000927805 */ /* 0x000fe4000001ff00 */
[----:B------:R-:W-:Y:S02]  /*3610*/  CS2R R144, SRZ ;  /* 0x0000000000907805 */ /* 0x000fe4000001ff00 */
[----:B------:R-:W-:Y:S02]  /*3620*/  CS2R R142, SRZ ;  /* 0x00000000008e7805 */ /* 0x000fe4000001ff00 */
[----:B------:R-:W-:Y:S02]  /*3630*/  ISETP.GT.AND P1, PT, R170, UR60, PT ;  /* 0x0000003caa007c0c */ /* 0x000fe4000bf24270 */
        /* <DEDUP_REMOVED lines=60> */
[----:B------:R-:W-:Y:S02]  /*3a00*/  SHF.R.S32.HI R57, RZ, 0x1f, R2 ;  /* 0x0000001fff397819 */ /* 0x000fe40000011402 */
[----:B------:R-:W-:Y:S02]  /*3a10*/  MOV R202, 0x400 ;  /* 0x0000040000ca7802 */ /* 0x000fe40000000f00 */
[----:B------:R-:W-:Y:S02]  /*3a20*/  LEA.HI R18, R57, R2, RZ, 0x7 ;  /* 0x0000000239127211 */ /* 0x000fe400078f38ff */
[----:B------:R-:W-:Y:S02]  /*3a30*/  LEA R202, R201, R202, 0x18 ;  /* 0x000000cac9ca7211 */ /* 0x000fe400078ec0ff */
[----:B------:R-:W-:-:S05]  /*3a40*/  SHF.R.S32.HI R22, RZ, 0x7, R18 ;  /* 0x00000007ff167819 */ /* 0x000fca0000011412 */
[----:B------:R-:W0:Y:S02]  /*3a50*/  SHFL.IDX PT, R0, R22, RZ, 0x1f ;  /* 0x00001fff16007589 */ /* 0x000e2400000e0000 */
        /* <DEDUP_REMOVED lines=8> */
[----:B------:R-:W-:-:S04]  /*3ae0*/  LOP3.LUT R3, R3, 0x3fff, RZ, 0xc0, !PT ;  /* 0x00003fff03037812 */ /* 0x000fc800078ec0ff */
[----:B------:R-:W-:Y:S01]  /*3af0*/  LOP3.LUT R198, R3, 0x2000000, RZ, 0xfc, !PT ;  /* 0x0200000003c67812 */ /* 0x000fe200078efcff */
[----:B------:R-:W-:Y:S06]  /*3b00*/  @!P0 BRA `(.L_x_1926) ;  /* 0x0000000000408947 */ /* 0x000fec0003800000 */
        /* <DEDUP_REMOVED lines=16> */
.L_x_1926:
        /* <DEDUP_REMOVED lines=11> */
.L_x_2065:
[----:B------:R-:W2:Y:S01]  /*3cc0*/  LDL R0, [R1] ;  /* 0x0000000001007983 */ /* 0x000ea20000100800 */
[----:B------:R-:W-:Y:S01]  /*3cd0*/  LEA.HI R9, R9, R8, RZ, 0x3 ;  /* 0x0000000809097211 */ /* 0x000fe200078f18ff */
[----:B------:R-:W-:Y:S01]  /*3ce0*/  IMAD.IADD R3, R22, 0x1, -R3 ;  /* 0x0000000116037824 */ /* 0x000fe200078e0a03 */
[----:B------:R-:W-:Y:S02]  /*3cf0*/  LEA.HI R4, R4, R7, RZ, 0x5 ;  /* 0x0000000704047211 */ /* 0x000fe400078f28ff */
[----:B------:R-:W-:Y:S02]  /*3d00*/  LOP3.LUT R9, R9, 0xfffffff8, RZ, 0xc0, !PT ;  /* 0xfffffff809097812 */ /* 0x000fe400078ec0ff */
[----:B------:R-:W-:-:S03]  /*3d10*/  SHF.R.S32.HI R4, RZ, 0x5, R4 ;  /* 0x00000005ff047819 */ /* 0x000fc60000011404 */
[----:B------:R-:W-:-:S04]  /*3d20*/  IMAD.IADD R9, R8, 0x1, -R9 ;  /* 0x0000000108097824 */ /* 0x000fc800078e0a09 */
[----:B------:R-:W-:Y:S01]  /*3d30*/  IMAD R197, R4, 0x10, R9 ;  /* 0x0000001004c57824 */ /* 0x000fe200078e0209 */
[----:B--2---:R-:W-:Y:S02]  /*3d40*/  R2UR UR4, R0 ;  /* 0x00000000000472ca */ /* 0x004fe400000e0000 */
[----:B------:R-:W-:-:S05]  /*3d50*/  LOP3.LUT R0, R6, 0x7ffffffc, RZ, 0xc0, !PT ;  /* 0x7ffffffc06007812 */ /* 0x000fca00078ec0ff */
[----:B------:R-:W-:-:S06]  /*3d60*/  IMAD.IADD R0, R7, 0x1, -R0 ;  /* 0x0000000107007824 */ /* 0x000fcc00078e0a00 */
[----:B------:R-:W-:-:S06]  /*3d70*/  ULOP3.LUT UR4, UR4, 0x1, URZ, 0xfc, !UPT ;  /* 0x0000000104047892 */ /* 0x000fcc000f8efc3f */
[----:B------:R-:W-:-:S05]  /*3d80*/  IMAD.U32 R6, RZ, RZ, UR4 ;  /* 0x00000004ff067e24 */ /* 0x000fca000f8e00ff */
[----:B------:R-:W-:Y:S01]  /*3d90*/  ISETP.NE.AND P0, PT, R6, 0x3, PT ;  /* 0x000000030600780c */ /* 0x000fe20003f05270 */
[----:B------:R-:W-:-:S04]  /*3da0*/  IMAD.SHL.U32 R6, R0, 0x2, RZ ;  /* 0x0000000200067824 */ /* 0x000fc800078e00ff */
[----:B------:R-:W-:-:S08]  /*3db0*/  IMAD R199, R3, 0x100, R6 ;  /* 0x0000010003c77824 */ /* 0x000fd000078e0206 */
[----:B------:R-:W-:Y:S05]  /*3dc0*/  @!P0 BRA `(.L_x_1928) ;  /* 0x0000000000048947 */ /* 0x000fea0003800000 */
[----:B------:R-:W-:Y:S01]  /*3dd0*/  BPT.TRAP 0x1 ;  /* 0x000000040000795c */ /* 0x000fe20000300000 */
.L_x_1928:
[----:B------:R1:W2:Y:S01]  /*3de0*/  SYNCS.PHASECHK.TRANS64.TRYWAIT P1, [R202+URZ+0x38830], R5 ;  /* 0x03883005ca0075a7 */ /* 0x0002a2000802017f */
[----:B------:R-:W-:Y:S05]  /*3df0*/  @!P0 BRA `(.L_x_1929) ;  /* 0x0000000000048947 */ /* 0x000fea0003800000 */
[----:B------:R-:W-:Y:S01]  /*3e00*/  BPT.TRAP 0x1 ;  /* 0x000000040000795c */ /* 0x000fe20000300000 */
.L_x_1929:
[----:B--2---:R-:W-:Y:S05]  /*3e10*/  @P1 BRA `(.L_x_1930) ;  /* 0x0000000000081947 */ /* 0x004fea0003800000 */
[----:B------:R-:W2:Y:S02]  /*3e20*/  SYNCS.PHASECHK.TRANS64.TRYWAIT P1, [R202+URZ+0x38830], R5 ;  /* 0x03883005ca0075a7 */ /* 0x000ea4000802017f */
[----:B--2---:R-:W-:Y:S05]  /*3e30*/  @!P1 BRA `(.L_x_1931) ;  /* 0x0000015000409947 */ /* 0x004fea0003800000 */
.L_x_1930:
        /* <DEDUP_REMOVED lines=28> */
[----:B------:R-:W-:Y:S01]  /*4000*/  VIADD R3, R0, 0x4 ;  /* 0x0000000400037836 */ /* 0x000fe20000000000 */
[----:B------:R-:W-:Y:S01]  /*4010*/  UMOV UR9, 0x40000040 ;  /* 0x4000004000097882 */ /* 0x000fe20000000000 */
[----:B------:R-:W-:-:S02]  /*4020*/  VIADD R4, R196, 0x4 ;  /* 0x00000004c4047836 */ /* 0x000fc40000000000 */
[----:B------:R-:W-:Y:S02]  /*4030*/  VIADD R0, R0, 0x6 ;  /* 0x0000000600007836 */ /* 0x000fe40000000000 */
[----:B------:R-:W-:-:S03]  /*4040*/  IMAD.U32 R187, RZ, RZ, UR9 ;  /* 0x00000009ffbb7e24 */ /* 0x000fc6000f8e00ff */
        /* <DEDUP_REMOVED lines=32> */
.L_x_2066:
[----:B------:R-:W-:Y:S05]  /*4250*/  @!P0 BRA `(.L_x_1933) ;  /* 0x0000000000048947 */ /* 0x000fea0003800000 */
[----:B------:R-:W-:Y:S01]  /*4260*/  BPT.TRAP 0x1 ;  /* 0x000000040000795c */ /* 0x000fe20000300000 */
.L_x_1933:
[----:B------:R4:W0:Y:S01]  /*4270*/  SYNCS.PHASECHK.TRANS64.TRYWAIT P1, [R202+URZ+0x38850], R5 ;  /* 0x03885005ca0075a7 */ /* 0x000822000802017f */
[----:B------:R-:W-:Y:S05]  /*4280*/  @!P0 BRA `(.L_x_1934) ;  /* 0x0000000000048947 */ /* 0x000fea0003800000 */
[----:B------:R-:W-:Y:S01]  /*4290*/  BPT.TRAP 0x1 ;  /* 0x000000040000795c */ /* 0x000fe20000300000 */
.L_x_1934:
        /* <DEDUP_REMOVED lines=11> */
.L_x_1935:
        /* <DEDUP_REMOVED lines=8> */
[----:B------:R-:W-:Y:S01]  /*43d0*/  VIADD R4, R21, 0x2 ;  /* 0x0000000215047836 */ /* 0x000fe20000000000 */
        /* <DEDUP_REMOVED lines=13> */
[C---:B------:R-:W-:Y:S01]  /*44b0*/  VIADD R3, R0.reuse, 0x4 ;  /* 0x0000000400037836 */ /* 0x040fe20000000000 */
        /* <DEDUP_REMOVED lines=25> */
[C---:B------:R-:W-:Y:S01]  /*4650*/  VIADD R190, R0.reuse, 0x800 ;  /* 0x0000080000be7836 */ /* 0x040fe20000000000 */
[----:B------:R-:W-:Y:S01]  /*4660*/  UMOV UR57, 0x40000040 ;  /* 0x4000004000397882 */ /* 0x000fe20000000000 */
[----:B------:R-:W-:Y:S01]  /*4670*/  UMOV UR59, 0x40000040 ;  /* 0x40000040003b7882 */ /* 0x000fe20000000000 */
[----:B------:R-:W-:-:S02]  /*4680*/  VIADD R189, R0, 0xa00 ;  /* 0x00000a0000bd7836 */ /* 0x000fc40000000000 */
[C---:B------:R-:W-:Y:S02]  /*4690*/  VIADD R188, R0.reuse, 0xc00 ;  /* 0x00000c0000bc7836 */ /* 0x040fe40000000000 */
        /* <DEDUP_REMOVED lines=11> */
[----:B------:R-:W-:Y:S02]  /*4750*/  VIADD R4, R21, 0x6 ;  /* 0x0000000615047836 */ /* 0x000fe40000000000 */
        /* <DEDUP_REMOVED lines=68> */
[----:B------:R-:W0:Y:S01]  /*4ba0*/  SHFL.IDX PT, R3, R7, RZ, 0x1f ;  /* 0x00001fff07037589 */ /* 0x000e2200000e0000 */
[----:B------:R-:W-:Y:S01]  /*4bb0*/  VIADD R4, R21, 0x800 ;  /* 0x0000080015047836 */ /* 0x000fe20000000000 */
[----:B------:R-:W-:Y:S02]  /*4bc0*/  WARPGROUP.DEPBAR.LE gsb0, 0x0 ;  /* 0x00008000000079c5 */ /* 0x000fe40000010000 */
[----:B------:R-:W-:-:S06]  /*4bd0*/  WARPGROUP.ARRIVE ;  /* 0x00000000000079c5 */ /* 0x000fcc0000000000 */
[----:B------:R-:W-:Y:S01]  /*4be0*/  HGMMA.64x64x16.F32.BF16 R24, gdesc[UR4], R24, gsb0 ;  /* 0x00e00000041879f0 */ /* 0x000fe20008001818 */
[----:B0-----:R-:W-:-:S04]  /*4bf0*/  ISETP.GT.AND P1, PT, R3, 0x7f, PT ;  /* 0x0000007f0300780c */ /* 0x001fc80003f24270 */
[----:B------:R-:W-:-:S05]  /*4c00*/  SEL R3, RZ, 0x2, !P1 ;  /* 0x00000002ff037807 */ /* 0x000fca0004800000 */
[C---:B-1234-:R-:W-:Y:S02]  /*4c10*/  IMAD.IADD R5, R3.reuse, 0x1, R190 ;  /* 0x0000000103057824 */ /* 0x05efe400078e02be */
[----:B------:R-:W-:-:S03]  /*4c20*/  IMAD.IADD R7, R3, 0x1, R4 ;  /* 0x0000000103077824 */ /* 0x000fc600078e0204 */
[----:B------:R-:W-:Y:S02]  /*4c30*/  R2UR UR56, R5 ;  /* 0x00000000053872ca */ /* 0x000fe400000e0000 */
[----:B------:R-:W-:Y:S01]  /*4c40*/  R2UR UR58, R7 ;  /* 0x00000000073a72ca */ /* 0x000fe200000e0000 */
        /* <DEDUP_REMOVED lines=133> */
[----:B------:R-:W-:Y:S01]  /*54a0*/  IMAD.MOV.U32 R56, RZ, RZ, 0x40 ;  /* 0x00000040ff387424 */ /* 0x000fe200078e00ff */
[----:B------:R-:W-:Y:S02]  /*54b0*/  WARPGROUP.DEPBAR.LE gsb0, 0x0 ;  /* 0x00008000000079c5 */ /* 0x000fe40000010000 */
[----:B------:R-:W-:-:S06]  /*54c0*/  WARPGROUP.ARRIVE ;  /* 0x00000000000079c5 */ /* 0x000fcc0000000000 */
        /* <DEDUP_REMOVED lines=49> */
[----:B------:R-:W-:-:S04]  /*57e0*/  SEL R3, R56, 0x3e, P1 ;  /* 0x0000003e38037807 */ /* 0x000fc80000800000 */
        /* <DEDUP_REMOVED lines=18> */
.L_x_1937:
[----:B------:R-:W-:Y:S01]  /*5910*/  ISETP.NE.AND P1, PT, R227, 0x1, PT ;  /* 0x00000001e300780c */ /* 0x000fe20003f25270 */
[----:B------:R-:W-:Y:S01]  /*5920*/  IMAD.IADD R191, R169, 0x1, R197 ;  /* 0x00000001a9bf7824 */ /* 0x000fe200078e02c5 */
[----:B------:R-:W-:Y:S01]  /*5930*/  LEA.HI R3, R57, R2, RZ, 0x2 ;  /* 0x0000000239037211 */ /* 0x000fe200078f10ff */
[----:B------:R-:W-:Y:S01]  /*5940*/  IMAD.MOV.U32 R61, RZ, RZ, -0x40 ;  /* 0xffffffc0ff3d7424 */ /* 0x000fe200078e00ff */
[----:B------:R-:W-:Y:S01]  /*5950*/  ULDC UR7, c[0x0][0x2f0] ;  /* 0x0000bc0000077ab9 */ /* 0x000fe20000000800 */
[----:B------:R-:W-:Y:S01]  /*5960*/  ULDC UR6, c[0x0][0x288] ;  /* 0x0000a20000067ab9 */ /* 0x000fe20000000800 */
[----:B------:R-:W-:Y:S01]  /*5970*/  LOP3.LUT R3, R3, 0xfffffffc, RZ, 0xc0, !PT ;  /* 0xfffffffc03037812 */ /* 0x000fe200078ec0ff */
[----:B------:R-:W-:Y:S01]  /*5980*/  ULDC UR18, c[0x0][0xad8] ;  /* 0x0002b60000127ab9 */ /* 0x000fe20000000800 */
[----:B------:R-:W-:Y:S02]  /*5990*/  LOP3.LUT P6, RZ, R16, 0x1, RZ, 0xc0, !PT ;  /* 0x0000000110ff7812 */ /* 0x000fe400078cc0ff */
[----:B------:R-:W-:Y:S01]  /*59a0*/  LEA R62, R170, 0xffffffc0, 0x6 ;  /* 0xffffffc0aa3e7811 */ /* 0x000fe200078e30ff */
[----:B------:R-:W-:-:S02]  /*59b0*/  IMAD.IADD R3, R2, 0x1, -R3 ;  /* 0x0000000102037824 */ /* 0x000fc400078e0a03 */
[----:B------:R-:W0:Y:S03]  /*59c0*/  @P1 LDC R20, c[0x0][0x44c] ;  /* 0x00011300ff141b82 */ /* 0x000e260000000800 */
[----:B------:R-:W-:-:S04]  /*59d0*/  LEA.HI R4, R3, R3, RZ, 0x1 ;  /* 0x0000000303047211 */ /* 0x000fc800078f08ff */
[----:B------:R-:W-:Y:S01]  /*59e0*/  LOP3.LUT R4, R4, 0x1ffffffe, RZ, 0xc0, !PT ;  /* 0x1ffffffe04047812 */ /* 0x000fe200078ec0ff */
[----:B------:R-:W1:Y:S04]  /*59f0*/  @P1 LDC R58, c[0x0][0x450] ;  /* 0x00011400ff3a1b82 */ /* 0x000e680000000800 */
[----:B------:R-:W-:-:S04]  /*5a00*/  IMAD.IADD R4, R3, 0x1, -R4 ;  /* 0x0000000103047824 */ /* 0x000fc800078e0a04 */
[----:B------:R-:W-:Y:S02]  /*5a10*/  IMAD R191, R4, 0x8, R191 ;  /* 0x0000000804bf7824 */ /* 0x000fe400078e02bf */
[----:B------:R-:W-:Y:S02]  /*5a20*/  VIADD R4, R202, 0x38840 ;  /* 0x00038840ca047836 */ /* 0x000fe40000000000 */
[----:B------:R-:W-:-:S03]  /*5a30*/  IMAD.MOV.U32 R5, RZ, RZ, R191 ;  /* 0x000000ffff057224 */ /* 0x000fc600078e00bf */
[----:B------:R-:W-:Y:S01]  /*5a40*/  PRMT R4, R201, 0x654, R4 ;  /* 0x00000654c9047816 */ /* 0x000fe20000000004 */
[----:B0-----:R-:W-:-:S03]  /*5a50*/  @P1 IMAD.HI.U32 R3, R191, R20, RZ ;  /* 0x00000014bf031227 */ /* 0x001fc600078e00ff */
[----:B------:R0:W-:Y:S01]  /*5a60*/  SYNCS.ARRIVE.TRANS64.RED.A1T0 RZ, [R4+URZ], RZ ;  /* 0x000000ff04ff79a7 */ /* 0x0001e2000810043f */
[----:B------:R-:W-:Y:S01]  /*5a70*/  IMAD R20, R170, R61, 0x41 ;  /* 0x00000041aa147424 */ /* 0x000fe200078e023d */
[----:B-1----:R-:W-:-:S03]  /*5a80*/  @P1 SHF.R.U32.HI R5, RZ, R58, R3 ;  /* 0x0000003aff051219 */ /* 0x002fc60000011603 */
[C---:B------:R-:W-:Y:S02]  /*5a90*/  IMAD R7, R17.reuse, UR7, R20 ;  /* 0x0000000711077c24 */ /* 0x040fe4000f8e0214 */
[----:B------:R-:W-:Y:S01]  /*5aa0*/  IMAD.U32 R20, RZ, RZ, UR6 ;  /* 0x00000006ff147e24 */ /* 0x000fe2000f8e00ff */
[----:B------:R-:W-:Y:S01]  /*5ab0*/  ULDC UR6, c[0x0][0xad4] ;  /* 0x0002b50000067ab9 */ /* 0x000fe20000000800 */
[----:B------:R-:W1:Y:S01]  /*5ac0*/  SHFL.IDX PT, R58, R5, RZ, 0x1c1f ;  /* 0x001c1fff053a7589 */ /* 0x000e6200000e0000 */
[----:B------:R-:W-:Y:S01]  /*5ad0*/  ULOP3.LUT UR10, URZ, UR6, URZ, 0x33, !UPT ;  /* 0x000000063f0a7292 */ /* 0x000fe2000f8e333f */
[----:B------:R-:W-:Y:S01]  /*5ae0*/  IMAD R3, R17, UR7, -R62 ;  /* 0x0000000711037c24 */ /* 0x000fe2000f8e0a3e */
[----:B------:R-:W-:-:S03]  /*5af0*/  IADD3 R7, R7, -R20, -R6 ;  /* 0x8000001407077210 */ /* 0x000fc60007ffe806 */
[----:B------:R-:W-:Y:S02]  /*5b00*/  IMAD.IADD R59, R3, 0x1, -R6 ;  /* 0x00000001033b7824 */ /* 0x000fe400078e0a06 */
[C---:B------:R-:W-:Y:S02]  /*5b10*/  VIADD R60, R7.reuse, UR18 ;  /* 0x00000012073c7c36 */ /* 0x040fe40008000000 */
[----:B------:R-:W-:Y:S02]  /*5b20*/  VIADD R63, R7, UR10 ;  /* 0x0000000a073f7c36 */ /* 0x000fe40008000000 */
[----:B------:R-:W-:Y:S01]  /*5b30*/  IMAD.U32 R200, RZ, RZ, UR10 ;  /* 0x0000000affc87e24 */ /* 0x000fe2000f8e00ff */
[----:B-1----:R-:W-:Y:S01]  /*5b40*/  VIADDMNMX R3, R58, R60, R59, PT ;  /* 0x0000003c3a037246 */ /* 0x002fe2000380013b */
[----:B0-----:R-:W-:Y:S01]  /*5b50*/  IMAD.IADD R4, R63, 0x1, R58 ;  /* 0x000000013f047824 */ /* 0x001fe200078e023a */
[----:B------:R-:W-:Y:S06]  /*5b60*/  @!P6 BRA `(.L_x_1938) ;  /* 0x000000000064e947 */ /* 0x000fec0003800000 */
[----:B------:R-:W-:Y:S01]  /*5b70*/  IMAD R7, R17, UR7, R58 ;  /* 0x0000000711077c24 */ /* 0x000fe2000f8e023a */
[----:B------:R-:W-:Y:S03]  /*5b80*/  BSSY B0, `(.L_x_1939) ;  /* 0x0000013000007945 */ /* 0x000fe60003800000 */
[----:B------:R-:W-:-:S05]  /*5b90*/  IMAD.IADD R7, R7, 0x1, -R20 ;  /* 0x0000000107077824 */ /* 0x000fca00078e0a14 */
[----:B------:R-:W-:-:S13]  /*5ba0*/  ISETP.GT.AND P1, PT, R7, -0x1, PT ;  /* 0xffffffff0700780c */ /* 0x000fda0003f24270 */
[----:B------:R-:W-:Y:S05]  /*5bb0*/  @P1 BRA `(.L_x_1940) ;  /* 0x0000000000241947 */ /* 0x000fea0003800000 */
[----:B------:R-:W-:Y:S01]  /*5bc0*/  ULDC UR6, c[0x0][0xadc] ;  /* 0x0002b70000067ab9 */ /* 0x000fe20000000800 */
[----:B------:R-:W-:Y:S01]  /*5bd0*/  LOP3.LUT R7, RZ, R7, RZ, 0x33, !PT ;  /* 0x00000007ff077212 */ /* 0x000fe200078e33ff */
[----:B------:R-:W-:-:S05]  /*5be0*/  IMAD.U32 R64, RZ, RZ, UR6 ;  /* 0x00000006ff407e24 */ /* 0x000fca000f8e00ff */
[----:B------:R-:W-:-:S13]  /*5bf0*/  ISETP.NE.AND P1, PT, R64, 0x1, PT ;  /* 0x000000014000780c */ /* 0x000fda0003f25270 */
[----:B------:R-:W0:Y:S02]  /*5c00*/  @P1 LDC.64 R66, c[0x0][0xae0] ;  /* 0x0002b800ff421b82 */ /* 0x000e240000000a00 */
[----:B0-----:R-:W-:-:S05]  /*5c10*/  @P1 IMAD.HI.U32 R58, R7, R66, RZ ;  /* 0x00000042073a1227 */ /* 0x001fca00078e00ff */
[----:B------:R-:W-:-:S04]  /*5c20*/  @P1 SHF.R.U32.HI R7, RZ, R67, R58 ;  /* 0x00000043ff071219 */ /* 0x000fc8000001163a */
[----:B------:R-:W-:Y:S01]  /*5c30*/  LOP3.LUT R7, RZ, R7, RZ, 0x33, !PT ;  /* 0x00000007ff077212 */ /* 0x000fe200078e33ff */
[----:B------:R-:W-:Y:S06]  /*5c40*/  BRA `(.L_x_1941) ;  /* 0x0000000000187947 */ /* 0x000fec0003800000 */
.L_x_1940:
[----:B------:R-:W-:Y:S02]  /*5c50*/  ULDC UR6, c[0x0][0xadc] ;  /* 0x0002b70000067ab9 */ /* 0x000fe40000000800 */
[----:B------:R-:W-:-:S05]  /*5c60*/  IMAD.U32 R64, RZ, RZ, UR6 ;  /* 0x00000006ff407e24 */ /* 0x000fca000f8e00ff */
[----:B------:R-:W-:-:S13]  /*5c70*/  ISETP.NE.AND P1, PT, R64, 0x1, PT ;  /* 0x000000014000780c */ /* 0x000fda0003f25270 */
[----:B------:R-:W0:Y:S02]  /*5c80*/  @P1 LDC.64 R66, c[0x0][0xae0] ;  /* 0x0002b800ff421b82 */ /* 0x000e240000000a00 */
[----:B0-----:R-:W-:-:S05]  /*5c90*/  @P1 IMAD.HI.U32 R58, R7, R66, RZ ;  /* 0x00000042073a1227 */ /* 0x001fca00078e00ff */
[----:B------:R-:W-:-:S07]  /*5ca0*/  @P1 SHF.R.U32.HI R7, RZ, R67, R58 ;  /* 0x00000043ff071219 */ /* 0x000fce000001163a */
.L_x_1941:
[----:B------:R-:W-:Y:S05]  /*5cb0*/  BSYNC B0 ;  /* 0x0000000000007941 */ /* 0x000fea0003800000 */
.L_x_1939:
[----:B------:R-:W-:-:S04]  /*5cc0*/  IMAD R7, R7, R64, -R62 ;  /* 0x0000004007077224 */ /* 0x000fc800078e0a3e */
[----:B------:R-:W-:-:S05]  /*5cd0*/  IMAD.IADD R7, R7, 0x1, -R6 ;  /* 0x0000000107077824 */ /* 0x000fca00078e0a06 */
[----:B------:R-:W-:Y:S02]  /*5ce0*/  VIADDMNMX R3, R7, R64, R3, PT ;  /* 0x0000004007037246 */ /* 0x000fe40003800103 */
[----:B------:R-:W-:-:S07]  /*5cf0*/  VIMNMX R4, R4, R7, !PT ;  /* 0x0000000704047248 */ /* 0x000fce0007fe0100 */
.L_x_1938:
[----:B------:R-:W0:Y:S02]  /*5d00*/  SHFL.IDX PT, R64, R5, 0x1, 0x1c1f ;  /* 0x003c1f0005407f89 */ /* 0x000e2400000e0000 */
[----:B0-----:R-:W-:Y:S01]  /*5d10*/  VIADDMNMX R58, R64, R60, R59, PT ;  /* 0x0000003c403a7246 */ /* 0x001fe2000380013b */
[----:B------:R-:W-:Y:S01]  /*5d20*/  IMAD.IADD R59, R63, 0x1, R64 ;  /* 0x000000013f3b7824 */ /* 0x000fe200078e0240 */
        /* <DEDUP_REMOVED lines=15> */
.L_x_1944:
[----:B------:R-:W-:Y:S02]  /*5e20*/  ULDC UR6, c[0x0][0xadc] ;  /* 0x0002b70000067ab9 */ /* 0x000fe40000000800 */
[----:B------:R-:W-:-:S05]  /*5e30*/  IMAD.U32 R7, RZ, RZ, UR6 ;  /* 0x00000006ff077e24 */ /* 0x000fca000f8e00ff */
[----:B------:R-:W-:-:S13]  /*5e40*/  ISETP.NE.AND P1, PT, R7, 0x1, PT ;  /* 0x000000010700780c */ /* 0x000fda0003f25270 */
[----:B------:R-:W0:Y:S02]  /*5e50*/  @P1 LDC.64 R64, c[0x0][0xae0] ;  /* 0x0002b800ff401b82 */ /* 0x000e240000000a00 */
[----:B0-----:R-:W-:-:S05]  /*5e60*/  @P1 IMAD.HI.U32 R60, R5, R64, RZ ;  /* 0x00000040053c1227 */ /* 0x001fca00078e00ff */
[----:B------:R-:W-:-:S07]  /*5e70*/  @P1 SHF.R.U32.HI R5, RZ, R65, R60 ;  /* 0x00000041ff051219 */ /* 0x000fce000001163c */
.L_x_1945:
[----:B------:R-:W-:Y:S05]  /*5e80*/  BSYNC B0 ;  /* 0x0000000000007941 */ /* 0x000fea0003800000 */
.L_x_1943:
[----:B------:R-:W-:-:S04]  /*5e90*/  IMAD R5, R5, R7, -R62 ;  /* 0x0000000705057224 */ /* 0x000fc800078e0a3e */
[----:B------:R-:W-:-:S05]  /*5ea0*/  IMAD.IADD R5, R5, 0x1, -R6 ;  /* 0x0000000105057824 */ /* 0x000fca00078e0a06 */
[----:B------:R-:W-:Y:S02]  /*5eb0*/  VIADDMNMX R58, R5, R7, R58, PT ;  /* 0x00000007053a7246 */ /* 0x000fe4000380013a */
[----:B------:R-:W-:-:S07]  /*5ec0*/  VIMNMX R59, R59, R5, !PT ;  /* 0x000000053b3b7248 */ /* 0x000fce0007fe0100 */
.L_x_1942:
[----:B------:R-:W-:Y:S01]  /*5ed0*/  IMAD R5, R170, R61, 0x40 ;  /* 0x00000040aa057424 */ /* 0x000fe200078e023d */
[----:B------:R-:W-:Y:S01]  /*5ee0*/  ULDC UR6, c[0x0][0xa80] ;  /* 0x0002a00000067ab9 */ /* 0x000fe20000000800 */
[C---:B------:R-:W-:Y:S01]  /*5ef0*/  R2UR UR10, R198.reuse ;  /* 0x00000000c60a72ca */ /* 0x040fe200000e0000 */
[----:B------:R-:W-:Y:S01]  /*5f00*/  UMOV UR11, 0x40000040 ;  /* 0x40000040000b7882 */ /* 0x000fe20000000000 */
[----:B------:R-:W-:Y:S01]  /*5f10*/  VIADD R221, R198, 0x80 ;  /* 0x00000080c6dd7836 */ /* 0x000fe20000000000 */
[----:B------:R-:W-:Y:S01]  /*5f20*/  BAR.SYNC.DEFER_BLOCKING 0xf, 0x100 ;  /* 0x03c4000000007b1d */ /* 0x000fe20000010000 */
[C---:B------:R-:W-:Y:S02]  /*5f30*/  ISETP.GE.AND P4, PT, R5.reuse, 0x1, PT ;  /* 0x000000010500780c */ /* 0x040fe40003f86270 */
[----:B------:R-:W-:Y:S02]  /*5f40*/  ISETP.GE.AND P3, PT, R5, 0x2, PT ;  /* 0x000000020500780c */ /* 0x000fe40003f66270 */
[----:B------:R-:W-:-:S02]  /*5f50*/  ISETP.GT.AND P2, PT, R4, RZ, !P4 ;  /* 0x000000ff0400720c */ /* 0x000fc40006744270 */
[----:B------:R-:W-:Y:S02]  /*5f60*/  ISETP.GT.AND P4, PT, R59, RZ, !P4 ;  /* 0x000000ff3b00720c */ /* 0x000fe40006784270 */
[----:B------:R-:W-:Y:S02]  /*5f70*/  ISETP.LT.OR P2, PT, R3, 0x1, P2 ;  /* 0x000000010300780c */ /* 0x000fe40001741670 */
[----:B------:R-:W-:Y:S02]  /*5f80*/  ISETP.GT.AND P1, PT, R4, 0x1, !P3 ;  /* 0x000000010400780c */ /* 0x000fe40005f24270 */
[----:B------:R-:W-:Y:S02]  /*5f90*/  ISETP.LT.OR P4, PT, R58, 0x1, P4 ;  /* 0x000000013a00780c */ /* 0x000fe40002781670 */
[----:B------:R-:W-:Y:S02]  /*5fa0*/  FSEL R24, R24, -INF , !P2 ;  /* 0xff80000018187808 */ /* 0x000fe40005000000 */
[----:B------:R-:W-:-:S02]  /*5fb0*/  ISETP.GT.AND P3, PT, R59, 0x1, !P3 ;  /* 0x000000013b00780c */ /* 0x000fc40005f64270 */
[----:B------:R-:W-:Y:S02]  /*5fc0*/  ISETP.LT.OR P1, PT, R3, 0x2, P1 ;  /* 0x000000020300780c */ /* 0x000fe40000f21670 */
[----:B------:R-:W-:Y:S02]  /*5fd0*/  ISETP.GE.AND P2, PT, R5, 0x9, PT ;  /* 0x000000090500780c */ /* 0x000fe40003f46270 */
[----:B------:R-:W-:Y:S02]  /*5fe0*/  FSEL R26, R26, -INF , !P4 ;  /* 0xff8000001a1a7808 */ /* 0x000fe40006000000 */
[----:B------:R-:W-:Y:S02]  /*5ff0*/  ISETP.LT.OR P3, PT, R58, 0x2, P3 ;  /* 0x000000023a00780c */ /* 0x000fe40001f61670 */
[----:B------:R-:W-:Y:S02]  /*6000*/  FSEL R25, R25, -INF , !P1 ;  /* 0xff80000019197808 */ /* 0x000fe40004800000 */
[----:B------:R-:W-:-:S02]  /*6010*/  ISETP.GT.AND P4, PT, R4, 0x8, !P2 ;  /* 0x000000080400780c */ /* 0x000fc40005784270 */
[----:B------:R-:W-:Y:S02]  /*6020*/  ISETP.GE.AND P1, PT, R5, 0xa, PT ;  /* 0x0000000a0500780c */ /* 0x000fe40003f26270 */
[----:B------:R-:W-:Y:S02]  /*6030*/  FSEL R27, R27, -INF , !P3 ;  /* 0xff8000001b1b7808 */ /* 0x000fe40005800000 */
[----:B------:R-:W-:Y:S02]  /*6040*/  ISETP.GT.AND P2, PT, R59, 0x8, !P2 ;  /* 0x000000083b00780c */ /* 0x000fe40005744270 */
[----:B------:R-:W-:Y:S02]  /*6050*/  ISETP.LT.OR P4, PT, R3, 0x9, P4 ;  /* 0x000000090300780c */ /* 0x000fe40002781670 */
[----:B------:R-:W-:Y:S02]  /*6060*/  ISETP.GT.AND P3, PT, R4, 0x9, !P1 ;  /* 0x000000090400780c */ /* 0x000fe40004f64270 */
[----:B------:R-:W-:-:S02]  /*6070*/  ISETP.LT.OR P2, PT, R58, 0x9, P2 ;  /* 0x000000093a00780c */ /* 0x000fc40001741670 */
[----:B------:R-:W-:Y:S02]  /*6080*/  FSEL R28, R28, -INF , !P4 ;  /* 0xff8000001c1c7808 */ /* 0x000fe40006000000 */
[----:B------:R-:W-:Y:S02]  /*6090*/  ISETP.GT.AND P1, PT, R59, 0x9, !P1 ;  /* 0x000000093b00780c */ /* 0x000fe40004f24270 */
[----:B------:R-:W-:Y:S02]  /*60a0*/  ISETP.LT.OR P3, PT, R3, 0xa, P3 ;  /* 0x0000000a0300780c */ /* 0x000fe40001f61670 */
[----:B------:R-:W-:Y:S02]  /*60b0*/  ISETP.GE.AND P4, PT, R5, 0x11, PT ;  /* 0x000000110500780c */ /* 0x000fe40003f86270 */
[----:B------:R-:W-:Y:S02]  /*60c0*/  FSEL R30, R30, -INF , !P2 ;  /* 0xff8000001e1e7808 */ /* 0x000fe40005000000 */
[----:B------:R-:W-:-:S02]  /*60d0*/  ISETP.LT.OR P1, PT, R58, 0xa, P1 ;  /* 0x0000000a3a00780c */ /* 0x000fc40000f21670 */
[----:B------:R-:W-:Y:S02]  /*60e0*/  FSEL R29, R29, -INF , !P3 ;  /* 0xff8000001d1d7808 */ /* 0x000fe40005800000 */
[----:B------:R-:W-:Y:S02]  /*60f0*/  ISETP.GT.AND P2, PT, R4, 0x10, !P4 ;  /* 0x000000100400780c */ /* 0x000fe40006744270 */
[----:B------:R-:W-:Y:S02]  /*6100*/  ISETP.GE.AND P3, PT, R5, 0x12, PT ;  /* 0x000000120500780c */ /* 0x000fe40003f66270 */
[----:B------:R-:W-:Y:S02]  /*6110*/  FSEL R31, R31, -INF , !P1 ;  /* 0xff8000001f1f7808 */ /* 0x000fe40004800000 */
[----:B------:R-:W-:Y:S02]  /*6120*/  ISETP.GT.AND P4, PT, R59, 0x10, !P4 ;  /* 0x000000103b00780c */ /* 0x000fe40006784270 */
[----:B------:R-:W-:-:S02]  /*6130*/  ISETP.LT.OR P2, PT, R3, 0x11, P2 ;  /* 0x000000110300780c */ /* 0x000fc40001741670 */
[----:B------:R-:W-:Y:S02]  /*6140*/  ISETP.GT.AND P1, PT, R4, 0x11, !P3 ;  /* 0x000000110400780c */ /* 0x000fe40005f24270 */
[----:B------:R-:W-:Y:S02]  /*6150*/  ISETP.LT.OR P4, PT, R58, 0x11, P4 ;  /* 0x000000113a00780c */ /* 0x000fe40002781670 */
[----:B------:R-:W-:Y:S02]  /*6160*/  FSEL R32, R32, -INF , !P2 ;  /* 0xff80000020207808 */ /* 0x000fe40005000000 */
[----:B------:R-:W-:Y:S02]  /*6170*/  ISETP.GT.AND P3, PT, R59, 0x11, !P3 ;  /* 0x000000113b00780c */ /* 0x000fe40005f64270 */
[----:B------:R-:W-:Y:S02]  /*6180*/  ISETP.LT.OR P1, PT, R3, 0x12, P1 ;  /* 0x000000120300780c */ /* 0x000fe40000f21670 */
[----:B------:R-:W-:-:S02]  /*6190*/  ISETP.GE.AND P2, PT, R5, 0x19, PT ;  /* 0x000000190500780c */ /* 0x000fc40003f46270 */
[----:B------:R-:W-:Y:S02]  /*61a0*/  FSEL R34, R34, -INF , !P4 ;  /* 0xff80000022227808 */ /* 0x000fe40006000000 */
[----:B------:R-:W-:Y:S02]  /*61b0*/  ISETP.LT.OR P3, PT, R58, 0x12, P3 ;  /* 0x000000123a00780c */ /* 0x000fe40001f61670 */
[----:B------:R-:W-:Y:S02]  /*61c0*/  FSEL R33, R33, -INF , !P1 ;  /* 0xff80000021217808 */ /* 0x000fe40004800000 */
[----:B------:R-:W-:Y:S02]  /*61d0*/  ISETP.GT.AND P4, PT, R4, 0x18, !P2 ;  /* 0x000000180400780c */ /* 0x000fe40005784270 */
[----:B------:R-:W-:Y:S02]  /*61e0*/  ISETP.GE.AND P1, PT, R5, 0x1a, PT ;  /* 0x0000001a0500780c */ /* 0x000fe40003f26270 */
[----:B------:R-:W-:-:S02]  /*61f0*/  FSEL R35, R35, -INF , !P3 ;  /* 0xff80000023237808 */ /* 0x000fc40005800000 */
[----:B------:R-:W-:Y:S02]  /*6200*/  ISETP.GT.AND P2, PT, R59, 0x18, !P2 ;  /* 0x000000183b00780c */ /* 0x000fe40005744270 */
        /* <DEDUP_REMOVED lines=38> */
[----:B------:R-:W-:Y:S02]  /*6470*/  ISETP.GE.AND P2, PT, R5, 0x32, PT ;  /* 0x000000320500780c */ /* 0x000fe40003f46270 */
[----:B------:R-:W-:Y:S02]  /*6480*/  ISETP.GT.AND P3, PT, R4, 0x30, !P4 ;  /* 0x000000300400780c */ /* 0x000fe40006764270 */
[----:B------:R-:W-:-:S02]  /*6490*/  FSEL R47, R47, -INF , !P1 ;  /* 0xff8000002f2f7808 */ /* 0x000fc40004800000 */
[----:B------:R-:W-:Y:S02]  /*64a0*/  ISETP.GT.AND P1, PT, R4, 0x31, !P2 ;  /* 0x000000310400780c */ /* 0x000fe40005724270 */
[C---:B------:R-:W-:Y:S02]  /*64b0*/  ISETP.LT.OR P3, PT, R3.reuse, 0x31, P3 ;  /* 0x000000310300780c */ /* 0x040fe40001f61670 */
[----:B------:R-:W-:Y:S02]  /*64c0*/  ISETP.LT.OR P1, PT, R3, 0x32, P1 ;  /* 0x000000320300780c */ /* 0x000fe40000f21670 */
[----:B------:R-:W-:Y:S02]  /*64d0*/  FSEL R48, R48, -INF , !P3 ;  /* 0xff80000030307808 */ /* 0x000fe40005800000 */
[----:B------:R-:W-:Y:S02]  /*64e0*/  ISETP.GE.AND P3, PT, R5, 0x39, PT ;  /* 0x000000390500780c */ /* 0x000fe40003f66270 */
[----:B------:R-:W-:-:S02]  /*64f0*/  FSEL R49, R49, -INF , !P1 ;  /* 0xff80000031317808 */ /* 0x000fc40004800000 */
[----:B------:R-:W-:Y:S02]  /*6500*/  ISETP.GT.AND P1, PT, R4, 0x38, !P3 ;  /* 0x000000380400780c */ /* 0x000fe40005f24270 */
[----:B------:R-:W-:Y:S02]  /*6510*/  ISETP.GT.AND P4, PT, R59, 0x30, !P4 ;  /* 0x000000303b00780c */ /* 0x000fe40006784270 */
[----:B------:R-:W-:Y:S02]  /*6520*/  ISETP.LT.OR P1, PT, R3, 0x39, P1 ;  /* 0x000000390300780c */ /* 0x000fe40000f21670 */
[----:B------:R-:W-:Y:S02]  /*6530*/  ISETP.LT.OR P4, PT, R58, 0x31, P4 ;  /* 0x000000313a00780c */ /* 0x000fe40002781670 */
[----:B------:R-:W-:Y:S02]  /*6540*/  FSEL R52, R52, -INF , !P1 ;  /* 0xff80000034347808 */ /* 0x000fe40004800000 */
[----:B------:R-:W-:-:S02]  /*6550*/  ISETP.GE.AND P1, PT, R5, 0x3a, PT ;  /* 0x0000003a0500780c */ /* 0x000fc40003f26270 */
[----:B------:R-:W-:Y:S02]  /*6560*/  FSEL R50, R50, -INF , !P4 ;  /* 0xff80000032327808 */ /* 0x000fe40006000000 */
[----:B------:R-:W-:Y:S02]  /*6570*/  ISETP.GT.AND P5, PT, R4, 0x39, !P1 ;  /* 0x000000390400780c */ /* 0x000fe40004fa4270 */
[----:B------:R-:W-:Y:S02]  /*6580*/  ISETP.GT.AND P2, PT, R59, 0x31, !P2 ;  /* 0x000000313b00780c */ /* 0x000fe40005744270 */
[----:B------:R-:W-:Y:S02]  /*6590*/  ISETP.LT.OR P5, PT, R3, 0x3a, P5 ;  /* 0x0000003a0300780c */ /* 0x000fe40002fa1670 */
[----:B------:R-:W-:Y:S02]  /*65a0*/  FMNMX.FTZ R3, R24, R25, !PT ;  /* 0x0000001918037209 */ /* 0x000fe40007810000 */
[----:B------:R-:W-:-:S02]  /*65b0*/  FSEL R53, R53, -INF , !P5 ;  /* 0xff80000035357808 */ /* 0x000fc40006800000 */
[----:B------:R-:W-:Y:S02]  /*65c0*/  FMNMX.FTZ R4, R28, R3, !PT ;  /* 0x000000031c047209 */ /* 0x000fe40007810000 */
[----:B------:R-:W-:Y:S02]  /*65d0*/  ISETP.GT.AND P3, PT, R59, 0x38, !P3 ;  /* 0x000000383b00780c */ /* 0x000fe40005f64270 */
[----:B------:R-:W-:Y:S02]  /*65e0*/  FMNMX.FTZ R3, R29, R4, !PT ;  /* 0x000000041d037209 */ /* 0x000fe40007810000 */
[----:B------:R-:W-:Y:S02]  /*65f0*/  ISETP.LT.OR P2, PT, R58, 0x32, P2 ;  /* 0x000000323a00780c */ /* 0x000fe40001741670 */
[----:B------:R-:W-:Y:S02]  /*6600*/  FMNMX.FTZ R4, R32, R3, !PT ;  /* 0x0000000320047209 */ /* 0x000fe40007810000 */
[----:B------:R-:W-:-:S02]  /*6610*/  ISETP.GT.AND P1, PT, R59, 0x39, !P1 ;  /* 0x000000393b00780c */ /* 0x000fc40004f24270 */
[----:B------:R-:W-:Y:S02]  /*6620*/  FMNMX.FTZ R3, R33, R4, !PT ;  /* 0x0000000421037209 */ /* 0x000fe40007810000 */
[----:B------:R-:W-:Y:S02]  /*6630*/  ISETP.LT.OR P3, PT, R58, 0x39, P3 ;  /* 0x000000393a00780c */ /* 0x000fe40001f61670 */
[----:B------:R-:W-:Y:S02]  /*6640*/  FMNMX.FTZ R4, R36, R3, !PT ;  /* 0x0000000324047209 */ /* 0x000fe40007810000 */
[----:B------:R-:W-:Y:S02]  /*6650*/  FSEL R51, R51, -INF , !P2 ;  /* 0xff80000033337808 */ /* 0x000fe40005000000 */
[----:B------:R-:W-:Y:S02]  /*6660*/  FMNMX.FTZ R3, R37, R4, !PT ;  /* 0x0000000425037209 */ /* 0x000fe40007810000 */
[----:B------:R-:W-:-:S02]  /*6670*/  ISETP.LT.OR P1, PT, R58, 0x3a, P1 ;  /* 0x0000003a3a00780c */ /* 0x000fc40000f21670 */
[----:B------:R-:W-:Y:S02]  /*6680*/  FMNMX.FTZ R4, R40, R3, !PT ;  /* 0x0000000328047209 */ /* 0x000fe40007810000 */
[----:B------:R-:W-:Y:S02]  /*6690*/  FSEL R54, R54, -INF , !P3 ;  /* 0xff80000036367808 */ /* 0x000fe40005800000 */
[----:B------:R-:W-:Y:S02]  /*66a0*/  FMNMX.FTZ R3, R41, R4, !PT ;  /* 0x0000000429037209 */ /* 0x000fe40007810000 */
[----:B------:R-:W-:Y:S02]  /*66b0*/  FSEL R55, R55, -INF , !P1 ;  /* 0xff80000037377808 */ /* 0x000fe40004800000 */
[----:B------:R-:W-:-:S04]  /*66c0*/  FMNMX.FTZ R4, R44, R3, !PT ;  /* 0x000000032c047209 */ /* 0x000fc80007810000 */
[----:B------:R-:W-:-:S04]  /*66d0*/  FMNMX.FTZ R3, R45, R4, !PT ;  /* 0x000000042d037209 */ /* 0x000fc80007810000 */
[----:B------:R-:W-:-:S04]  /*66e0*/  FMNMX.FTZ R4, R48, R3, !PT ;  /* 0x0000000330047209 */ /* 0x000fc80007810000 */
[----:B------:R-:W-:-:S04]  /*66f0*/  FMNMX.FTZ R3, R49, R4, !PT ;  /* 0x0000000431037209 */ /* 0x000fc80007810000 */
[----:B------:R-:W-:Y:S02]  /*6700*/  FMNMX.FTZ R4, R52, R3, !PT ;  /* 0x0000000334047209 */ /* 0x000fe40007810000 */
[----:B------:R-:W-:Y:S02]  /*6710*/  FMNMX.FTZ R3, R26, R27, !PT ;  /* 0x0000001b1a037209 */ /* 0x000fe40007810000 */
[----:B------:R-:W-:-:S05]  /*6720*/  FMNMX.FTZ R5, R53, R4, !PT ;  /* 0x0000000435057209 */ /* 0x000fca0007810000 */
[----:B------:R-:W0:Y:S02]  /*6730*/  SHFL.BFLY PT, R4, R5, 0x2, 0x1f ;  /* 0x0c401f0005047f89 */ /* 0x000e2400000e0000 */
        /* <DEDUP_REMOVED lines=14> */
[----:B------:R-:W-:Y:S02]  /*6820*/  FSEL R60, R5, RZ, P4 ;  /* 0x000000ff053c7208 */ /* 0x000fe40002000000 */
[----:B------:R-:W-:-:S03]  /*6830*/  FMNMX.FTZ R5, R47, R4, !PT ;  /* 0x000000042f057209 */ /* 0x000fc60007810000 */
[--C-:B------:R-:W-:Y:S01]  /*6840*/  FFMA.FTZ R3, R24, UR6, -R60.reuse ;  /* 0x0000000618037c23 */ /* 0x100fe2000801083c */
[----:B------:R-:W-:Y:S01]  /*6850*/  FMNMX.FTZ R4, R50, R5, !PT ;  /* 0x0000000532047209 */ /* 0x000fe20007810000 */
[--C-:B------:R-:W-:Y:S01]  /*6860*/  FFMA.FTZ R172, R25, UR6, -R60.reuse ;  /* 0x0000000619ac7c23 */ /* 0x100fe2000801083c */
[----:B------:R-:W-:Y:S01]  /*6870*/  LEA.HI R24, R57, R2, RZ, 0x4 ;  /* 0x0000000239187211 */ /* 0x000fe200078f20ff */
[--C-:B------:R-:W-:Y:S01]  /*6880*/  FFMA.FTZ R176, R29, UR6, -R60.reuse ;  /* 0x000000061db07c23 */ /* 0x100fe2000801083c */
[----:B------:R-:W-:Y:S01]  /*6890*/  FMNMX.FTZ R5, R51, R4, !PT ;  /* 0x0000000433057209 */ /* 0x000fe20007810000 */
[--C-:B------:R-:W-:Y:S01]  /*68a0*/  FFMA.FTZ R173, R28, UR6, -R60.reuse ;  /* 0x000000061cad7c23 */ /* 0x100fe2000801083c */
[----:B------:R-:W-:Y:S01]  /*68b0*/  LOP3.LUT R25, R24, 0xfffffff0, RZ, 0xc0, !PT ;  /* 0xfffffff018197812 */ /* 0x000fe200078ec0ff */
[--C-:B------:R-:W-:Y:S01]  /*68c0*/  FFMA.FTZ R177, R32, UR6, -R60.reuse ;  /* 0x0000000620b17c23 */ /* 0x100fe2000801083c */
[----:B------:R-:W-:Y:S01]  /*68d0*/  FMNMX.FTZ R4, R54, R5, !PT ;  /* 0x0000000536047209 */ /* 0x000fe20007810000 */
[--C-:B------:R-:W-:Y:S01]  /*68e0*/  FFMA.FTZ R180, R33, UR6, -R60.reuse ;  /* 0x0000000621b47c23 */ /* 0x100fe2000801083c */
[----:B------:R-:W-:Y:S01]  /*68f0*/  LEA.HI R57, R57, R2, RZ, 0x5 ;  /* 0x0000000239397211 */ /* 0x000fe200078f28ff */
[----:B------:R-:W-:Y:S01]  /*6900*/  IMAD.IADD R25, R2, 0x1, -R25 ;  /* 0x0000000102197824 */ /* 0x000fe200078e0a19 */
[----:B------:R-:W-:Y:S01]  /*6910*/  FMNMX.FTZ R4, R55, R4, !PT ;  /* 0x0000000437047209 */ /* 0x000fe20007810000 */
[----:B------:R-:W-:Y:S01]  /*6920*/  FFMA.FTZ R181, R36, UR6, -R60 ;  /* 0x0000000624b57c23 */ /* 0x000fe2000801083c */
[----:B------:R-:W-:Y:S01]  /*6930*/  SHF.R.U32.HI R24, RZ, 0x1, R24 ;  /* 0x00000001ff187819 */ /* 0x000fe20000011618 */
[----:B------:R-:W-:-:S02]  /*6940*/  IMAD.SHL.U32 R57, R57, 0x20, RZ ;  /* 0x0000002039397824 */ /* 0x000fc400078e00ff */
[--C-:B------:R-:W-:Y:S01]  /*6950*/  FFMA.FTZ R204, R37, UR6, -R60.reuse ;  /* 0x0000000625cc7c23 */ /* 0x100fe2000801083c */
[----:B------:R-:W0:Y:S01]  /*6960*/  SHFL.BFLY PT, R5, R4, 0x2, 0x1f ;  /* 0x0c401f0004057f89 */ /* 0x000e2200000e0000 */
        /* <DEDUP_REMOVED lines=8> */
[----:B------:R-:W-:Y:S01]  /*69f0*/  LOP3.LUT R57, R57, 0x7ffffc00, RZ, 0xc0, !PT ;  /* 0x7ffffc0039397812 */ /* 0x000fe200078ec0ff */
[----:B------:R-:W-:Y:S08]  /*6a00*/  MUFU.EX2 R3, R3 ;  /* 0x0000000300037308 */ /* 0x000ff00000000800 */
[----:B------:R-:W1:Y:S01]  /*6a10*/  MUFU.EX2 R172, R172 ;  /* 0x000000ac00ac7308 */ /* 0x000e620000000800 */
[----:B0-----:R-:W-:-:S07]  /*6a20*/  FMNMX.FTZ R5, R4, R5, !PT ;  /* 0x0000000504057209 */ /* 0x001fce0007810000 */
[----:B------:R-:W-:Y:S01]  /*6a30*/  MUFU.EX2 R173, R173 ;  /* 0x000000ad00ad7308 */ /* 0x000fe20000000800 */
[----:B------:R-:W0:Y:S07]  /*6a40*/  SHFL.BFLY PT, R168, R5, 0x1, 0x1f ;  /* 0x0c201f0005a87f89 */ /* 0x000e2e00000e0000 */
[----:B------:R-:W2:Y:S01]  /*6a50*/  MUFU.EX2 R176, R176 ;  /* 0x000000b000b07308 */ /* 0x000ea20000000800 */
[----:B-1----:R-:W-:Y:S01]  /*6a60*/  F2FP.BF16.F32.PACK_AB R164, R172, R3 ;  /* 0x00000003aca4723e */ /* 0x002fe200000010ff */
[----:B------:R-:W-:-:S06]  /*6a70*/  FADD.FTZ R172, R3, R172 ;  /* 0x000000ac03ac7221 */ /* 0x000fcc0000010000 */
[----:B------:R-:W-:Y:S08]  /*6a80*/  MUFU.EX2 R177, R177 ;  /* 0x000000b100b17308 */ /* 0x000ff00000000800 */
[----:B------:R-:W1:Y:S01]  /*6a90*/  MUFU.EX2 R180, R180 ;  /* 0x000000b400b47308 */ /* 0x000e620000000800 */
[----:B--2---:R-:W-:Y:S01]  /*6aa0*/  F2FP.BF16.F32.PACK_AB R166, R176, R173 ;  /* 0x000000adb0a6723e */ /* 0x004fe200000010ff */
[----:B------:R-:W-:Y:S01]  /*6ab0*/  FADD.FTZ R173, R173, R172 ;  /* 0x000000acadad7221 */ /* 0x000fe20000010000 */
[----:B0-----:R-:W-:-:S03]  /*6ac0*/  FMNMX.FTZ R168, R5, R168, !PT ;  /* 0x000000a805a87209 */ /* 0x001fc60007810000 */
[----:B------:R-:W-:Y:S01]  /*6ad0*/  FADD.FTZ R176, R176, R173 ;  /* 0x000000adb0b07221 */ /* 0x000fe20000010000 */
[C---:B------:R-:W-:Y:S01]  /*6ae0*/  FSETP.NEU.FTZ.AND P1, PT, R168.reuse, -INF , PT ;  /* 0xff800000a800780b */ /* 0x040fe20003f3d000 */
[----:B------:R-:W-:Y:S01]  /*6af0*/  FMUL.FTZ R4, R168, UR6 ;  /* 0x00000006a8047c20 */ /* 0x000fe20008410000 */
[----:B------:R-:W-:Y:S04]  /*6b00*/  MUFU.EX2 R181, R181 ;  /* 0x000000b500b57308 */ /* 0x000fe80000000800 */
[----:B------:R-:W-:-:S04]  /*6b10*/  FSEL R29, R4, RZ, P1 ;  /* 0x000000ff041d7208 */ /* 0x000fc80000800000 */
[----:B------:R-:W0:Y:S01]  /*6b20*/  MUFU.EX2 R204, R204 ;  /* 0x000000cc00cc7308 */ /* 0x000e220000000800 */
[----:B------:R-:W-:Y:S01]  /*6b30*/  FFMA.FTZ R5, R26, UR6, -R29 ;  /* 0x000000061a057c23 */ /* 0x000fe2000801081d */
[----:B------:R-:W-:Y:S01]  /*6b40*/  SHF.R.S32.HI R26, RZ, 0x1f, R25 ;  /* 0x0000001fff1a7819 */ /* 0x000fe20000011419 */
[--C-:B------:R-:W-:Y:S01]  /*6b50*/  FFMA.FTZ R4, R27, UR6, -R29.reuse ;  /* 0x000000061b047c23 */ /* 0x100fe2000801081d */
[--C-:B------:R-:W-:Y:S01]  /*6b60*/  FFMA.FTZ R174, R30, UR6, -R29.reuse ;  /* 0x000000061eae7c23 */ /* 0x100fe2000801081d */
        /* <DEDUP_REMOVED lines=9> */
[--C-:B------:R-:W-:Y:S01]  /*6c00*/  FFMA.FTZ R216, R43, UR6, -R29.reuse ;  /* 0x000000062bd87c23 */ /* 0x100fe2000801081d */
[----:B------:R-:W-:Y:S02]  /*6c10*/  IMAD.IADD R28, R25, 0x1, -R28 ;  /* 0x00000001191c7824 */ /* 0x000fe400078e0a1c */
[--C-:B------:R-:W-:Y:S01]  /*6c20*/  FFMA.FTZ R215, R46, UR6, -R29.reuse ;  /* 0x000000062ed77c23 */ /* 0x100fe2000801081d */
[--C-:B------:R-:W-:Y:S01]  /*6c30*/  FFMA.FTZ R217, R50, UR6, -R29.reuse ;  /* 0x0000000632d97c23 */ /* 0x100fe2000801081d */
[--C-:B------:R-:W-:Y:S01]  /*6c40*/  FFMA.FTZ R218, R51, UR6, -R29.reuse ;  /* 0x0000000633da7c23 */ /* 0x100fe2000801081d */
[----:B------:R-:W-:Y:S02]  /*6c50*/  IMAD.SHL.U32 R25, R28, 0x40, RZ ;  /* 0x000000401c197824 */ /* 0x000fe400078e00ff */
[--C-:B------:R-:W-:Y:S01]  /*6c60*/  FFMA.FTZ R219, R54, UR6, -R29.reuse ;  /* 0x0000000636db7c23 */ /* 0x100fe2000801081d */
[--C-:B------:R-:W-:Y:S01]  /*6c70*/  FFMA.FTZ R220, R55, UR6, -R29.reuse ;  /* 0x0000000637dc7c23 */ /* 0x100fe2000801081d */
[----:B------:R-:W-:Y:S01]  /*6c80*/  FFMA.FTZ R47, R47, UR6, -R29 ;  /* 0x000000062f2f7c23 */ /* 0x000fe2000801081d */
[----:B------:R-:W-:Y:S01]  /*6c90*/  LOP3.LUT R26, R26, 0x7ffffe00, RZ, 0xc0, !PT ;  /* 0x7ffffe001a1a7812 */ /* 0x000fe200078ec0ff */
[----:B------:R-:W-:Y:S01]  /*6ca0*/  MUFU.EX2 R5, R5 ;  /* 0x0000000500057308 */ /* 0x000fe20000000800 */
[----:B------:R-:W-:-:S02]  /*6cb0*/  LOP3.LUT R25, R25, 0x1c0, RZ, 0xc0, !PT ;  /* 0x000001c019197812 */ /* 0x000fc400078ec0ff */
[C---:B------:R-:W-:Y:S02]  /*6cc0*/  LOP3.LUT P2, RZ, R28.reuse, 0x2, RZ, 0xc0, !PT ;  /* 0x000000021cff7812 */ /* 0x040fe4000784c0ff */
[----:B------:R-:W-:Y:S02]  /*6cd0*/  LOP3.LUT R24, R25, 0x8, R24, 0xf8, !PT ;  /* 0x0000000819187812 */ /* 0x000fe400078ef818 */
[----:B------:R-:W-:Y:S01]  /*6ce0*/  SHF.R.U32.HI R25, RZ, 0x3, R25 ;  /* 0x00000003ff197819 */ /* 0x000fe20000011619 */
[----:B------:R-:W2:Y:S01]  /*6cf0*/  MUFU.EX2 R4, R4 ;  /* 0x0000000400047308 */ /* 0x000ea20000000800 */
[----:B------:R-:W-:Y:S02]  /*6d00*/  LOP3.LUT P1, RZ, R28, 0x4, RZ, 0xc0, !PT ;  /* 0x000000041cff7812 */ /* 0x000fe4000782c0ff */
[----:B------:R-:W-:Y:S02]  /*6d10*/  LOP3.LUT R24, R24, R25, RZ, 0x3c, !PT ;  /* 0x0000001918187212 */ /* 0x000fe400078e3cff */
[----:B------:R-:W-:-:S02]  /*6d20*/  SEL R56, R56, 0xffffffc0, !P1 ;  /* 0xffffffc038387807 */ /* 0x000fc40004800000 */
[----:B------:R-:W-:Y:S01]  /*6d30*/  IADD3 R57, R24, R26, R57 ;  /* 0x0000001a18397210 */ /* 0x000fe20007ffe039 */
[----:B------:R-:W-:Y:S01]  /*6d40*/  MUFU.EX2 R174, R174 ;  /* 0x000000ae00ae7308 */ /* 0x000fe20000000800 */
[----:B-1----:R-:W-:Y:S01]  /*6d50*/  F2FP.BF16.F32.PACK_AB R160, R180, R177 ;  /* 0x000000b1b4a0723e */ /* 0x002fe200000010ff */
[----:B------:R-:W-:Y:S01]  /*6d60*/  FADD.FTZ R177, R177, R176 ;  /* 0x000000b0b1b17221 */ /* 0x000fe20000010000 */
[----:B0-----:R-:W-:Y:S01]  /*6d70*/  F2FP.BF16.F32.PACK_AB R162, R204, R181 ;  /* 0x000000b5cca2723e */ /* 0x001fe200000010ff */
[----:B------:R-:W-:Y:S02]  /*6d80*/  IMAD R193, R57, 0x2, R202 ;  /* 0x0000000239c17824 */ /* 0x000fe400078e02ca */
[----:B------:R-:W-:Y:S02]  /*6d90*/  FADD.FTZ R180, R180, R177 ;  /* 0x000000b1b4b47221 */ /* 0x000fe40000010000 */
[----:B------:R-:W0:Y:S01]  /*6da0*/  MUFU.EX2 R175, R175 ;  /* 0x000000af00af7308 */ /* 0x000e220000000800 */
[C---:B------:R-:W-:Y:S01]  /*6db0*/  VIADD R195, R193.reuse, 0x36400 ;  /* 0x00036400c1c37836 */ /* 0x040fe20000000000 */
[----:B--2---:R-:W-:Y:S01]  /*6dc0*/  F2FP.BF16.F32.PACK_AB R165, R4, R5 ;  /* 0x0000000504a5723e */ /* 0x004fe200000010ff */
[----:B------:R-:W-:-:S02]  /*6dd0*/  VIADD R192, R193, 0x36420 ;  /* 0x00036420c1c07836 */ /* 0x000fc40000000000 */
[----:B------:R-:W-:Y:S01]  /*6de0*/  FADD.FTZ R5, R5, R4 ;  /* 0x0000000405057221 */ /* 0x000fe20000010000 */
[----:B------:R-:W-:Y:S02]  /*6df0*/  @P2 VIADD R192, R195, 0xffffffe0 ;  /* 0xffffffe0c3c02836 */ /* 0x000fe40000000000 */
[----:B------:R-:W-:Y:S01]  /*6e00*/  FADD.FTZ R181, R181, R180 ;  /* 0x000000b4b5b57221 */ /* 0x000fe20000010000 */
[----:B------:R-:W-:Y:S01]  /*6e10*/  IMAD.IADD R195, R195, 0x1, R56 ;  /* 0x00000001c3c37824 */ /* 0x000fe200078e0238 */
[----:B------:R-:W-:Y:S01]  /*6e20*/  MUFU.EX2 R178, R178 ;  /* 0x000000b200b27308 */ /* 0x000fe20000000800 */
[----:B------:R-:W-:Y:S02]  /*6e30*/  IMAD.IADD R194, R56, 0x1, R192 ;  /* 0x0000000138c27824 */ /* 0x000fe400078e02c0 */
[----:B------:R-:W-:-:S05]  /*6e40*/  FADD.FTZ R204, R204, R181 ;  /* 0x000000b5cccc7221 */ /* 0x000fca0000010000 */
[----:B------:R-:W1:Y:S01]  /*6e50*/  MUFU.EX2 R179, R179 ;  /* 0x000000b300b37308 */ /* 0x000e620000000800 */
[----:B0-----:R-:W-:Y:S01]  /*6e60*/  F2FP.BF16.F32.PACK_AB R167, R175, R174 ;  /* 0x000000aeafa7723e */ /* 0x001fe200000010ff */
[----:B------:R-:W-:-:S04]  /*6e70*/  FADD.FTZ R174, R174, R5 ;  /* 0x00000005aeae7221 */ /* 0x000fc80000010000 */
[----:B------:R-:W-:Y:S01]  /*6e80*/  STSM.16.M88.4 [R193+0x36400], R164 ;  /* 0x036400a4c1007844 */ /* 0x000fe20000000200 */
[----:B------:R-:W-:Y:S01]  /*6e90*/  FADD.FTZ R175, R175, R174 ;  /* 0x000000aeafaf7221 */ /* 0x000fe20000010000 */
[----:B------:R-:W-:Y:S08]  /*6ea0*/  MUFU.EX2 R182, R182 ;  /* 0x000000b600b67308 */ /* 0x000ff00000000800 */
[----:B------:R-:W0:Y:S01]  /*6eb0*/  MUFU.EX2 R183, R183 ;  /* 0x000000b700b77308 */ /* 0x000e220000000800 */
[----:B-1----:R-:W-:Y:S01]  /*6ec0*/  F2FP.BF16.F32.PACK_AB R161, R179, R178 ;  /* 0x000000b2b3a1723e */ /* 0x002fe200000010ff */
[----:B------:R-:W-:-:S04]  /*6ed0*/  FADD.FTZ R178, R178, R175 ;  /* 0x000000afb2b27221 */ /* 0x000fc80000010000 */
[----:B------:R-:W-:Y:S02]  /*6ee0*/  FADD.FTZ R179, R179, R178 ;  /* 0x000000b2b3b37221 */ /* 0x000fe40000010000 */
[----:B------:R-:W-:Y:S08]  /*6ef0*/  MUFU.EX2 R205, R205 ;  /* 0x000000cd00cd7308 */ /* 0x000ff00000000800 */
[----:B------:R-:W1:Y:S01]  /*6f00*/  MUFU.EX2 R208, R208 ;  /* 0x000000d000d07308 */ /* 0x000e620000000800 */
[----:B0-----:R-:W-:Y:S01]  /*6f10*/  F2FP.BF16.F32.PACK_AB R163, R183, R182 ;  /* 0x000000b6b7a3723e */ /* 0x001fe200000010ff */
[----:B------:R-:W-:-:S04]  /*6f20*/  FADD.FTZ R182, R182, R179 ;  /* 0x000000b3b6b67221 */ /* 0x000fc80000010000 */
[----:B------:R-:W-:Y:S01]  /*6f30*/  STSM.16.M88.4 [R192], R160 ;  /* 0x000000a0c0007844 */ /* 0x000fe20000000200 */
        /* <DEDUP_REMOVED lines=10> */
[----:B------:R-:W-:Y:S02]  /*6fe0*/  FADD.FTZ R210, R210, R207 ;  /* 0x000000cfd2d27221 */ /* 0x000fe40000010000 */
        /* <DEDUP_REMOVED lines=9> */
[----:B------:R0:W-:Y:S01]  /*7080*/  STSM.16.M88.4 [R195], R156 ;  /* 0x0000009cc3007844 */ /* 0x0001e20000000200 */
[----:B------:R-:W-:Y:S01]  /*7090*/  FADD.FTZ R2, R2, R215 ;  /* 0x000000d702027221 */ /* 0x000fe20000010000 */
[----:B------:R-:W2:Y:S08]  /*70a0*/  MUFU.EX2 R211, R211 ;  /* 0x000000d300d37308 */ /* 0x000eb00000000800 */
[----:B------:R-:W3:Y:S01]  /*70b0*/  MUFU.EX2 R214, R214 ;  /* 0x000000d600d67308 */ /* 0x000ee20000000800 */
[----:B-1----:R-:W-:Y:S01]  /*70c0*/  F2FP.BF16.F32.PACK_AB R152, R212, R209 ;  /* 0x000000d1d498723e */ /* 0x002fe200000010ff */
[----:B------:R-:W-:-:S04]  /*70d0*/  FADD.FTZ R209, R209, R210 ;  /* 0x000000d2d1d17221 */ /* 0x000fc80000010000 */
[----:B------:R-:W-:Y:S02]  /*70e0*/  FADD.FTZ R212, R212, R209 ;  /* 0x000000d1d4d47221 */ /* 0x000fe40000010000 */
[----:B------:R-:W-:Y:S02]  /*70f0*/  MUFU.EX2 R217, R217 ;  /* 0x000000d900d97308 */ /* 0x000fe40000000800 */
[----:B--2---:R-:W-:-:S06]  /*7100*/  FADD.FTZ R5, R211, R212 ;  /* 0x000000d4d3057221 */ /* 0x004fcc0000010000 */
[----:B------:R-:W1:Y:S01]  /*7110*/  MUFU.EX2 R218, R218 ;  /* 0x000000da00da7308 */ /* 0x000e620000000800 */
[C---:B---3--:R-:W-:Y:S01]  /*7120*/  F2FP.BF16.F32.PACK_AB R154, R214.reuse, R211 ;  /* 0x000000d3d69a723e */ /* 0x048fe200000010ff */
[----:B------:R-:W-:-:S06]  /*7130*/  FADD.FTZ R5, R214, R5 ;  /* 0x00000005d6057221 */ /* 0x000fcc0000010000 */
[----:B------:R-:W-:Y:S08]  /*7140*/  MUFU.EX2 R219, R219 ;  /* 0x000000db00db7308 */ /* 0x000ff00000000800 */
[----:B------:R-:W2:Y:S01]  /*7150*/  MUFU.EX2 R220, R220 ;  /* 0x000000dc00dc7308 */ /* 0x000ea20000000800 */
[----:B-1----:R-:W-:Y:S01]  /*7160*/  F2FP.BF16.F32.PACK_AB R153, R218, R217 ;  /* 0x000000d9da99723e */ /* 0x002fe200000010ff */
[----:B------:R-:W-:-:S04]  /*7170*/  FADD.FTZ R217, R217, R2 ;  /* 0x00000002d9d97221 */ /* 0x000fc80000010000 */
[----:B------:R-:W-:Y:S01]  /*7180*/  FADD.FTZ R218, R218, R217 ;  /* 0x000000d9dada7221 */ /* 0x000fe20000010000 */
[----:B--2---:R-:W-:-:S03]  /*7190*/  F2FP.BF16.F32.PACK_AB R155, R220, R219 ;  /* 0x000000dbdc9b723e */ /* 0x004fc600000010ff */
[----:B------:R-:W-:Y:S02]  /*71a0*/  FADD.FTZ R219, R219, R218 ;  /* 0x000000dadbdb7221 */ /* 0x000fe40000010000 */
[----:B------:R1:W-:Y:S01]  /*71b0*/  STSM.16.M88.4 [R194], R152 ;  /* 0x00000098c2007844 */ /* 0x0003e20000000200 */
[----:B------:R-:W-:Y:S01]  /*71c0*/  WARPGROUP.ARRIVE ;  /* 0x00000000000079c5 */ /* 0x000fe20000000000 */
[----:B------:R-:W-:-:S05]  /*71d0*/  FADD.FTZ R2, R220, R219 ;  /* 0x000000dbdc027221 */ /* 0x000fca0000010000 */
[----:B------:R-:W-:Y:S01]  /*71e0*/  HGMMA.64x256x16.F32.BF16 R24, R164, gdesc[UR8].tnspB, RZ, !UPT, gsb0 ;  /* 0x43e00008a4187df0 */ /* 0x000fe2000c0018ff */
[----:B------:R-:W-:Y:S01]  /*71f0*/  R2UR UR10, R221 ;  /* 0x00000000dd0a72ca */ /* 0x000fe200000e0000 */
[----:B------:R-:W-:Y:S01]  /*7200*/  UMOV UR11, 0x40000040 ;  /* 0x40000040000b7882 */ /* 0x000fe20000000000 */
[----:B------:R-:W-:Y:S01]  /*7210*/  VIADD R221, R198, 0x100 ;  /* 0x00000100c6dd7836 */ /* 0x000fe20000000000 */
[----:B------:R-:W-:Y:S02]  /*7220*/  WARPGROUP.DEPBAR.LE gsb0, 0x0 ;  /* 0x00008000000079c5 */ /* 0x000fe40000010000 */
[----:B------:R-:W-:-:S15]  /*7230*/  WARPGROUP.ARRIVE ;  /* 0x00000000000079c5 */ /* 0x000fde0000000000 */
[----:B------:R-:W-:-:S07]  /*7240*/  NOP ;  /* 0x0000000000007918 */ /* 0x000fce0000000000 */
[----:B------:R-:W-:Y:S01]  /*7250*/  HGMMA.64x256x16.F32.BF16 R24, R160, gdesc[UR8].tnspB, R24, gsb0 ;  /* 0x43e00008a0187df0 */ /* 0x000fe20008001818 */
[----:B------:R-:W-:Y:S01]  /*7260*/  R2UR UR10, R221 ;  /* 0x00000000dd0a72ca */ /* 0x000fe200000e0000 */
[----:B------:R-:W-:Y:S01]  /*7270*/  UMOV UR11, 0x40000040 ;  /* 0x40000040000b7882 */ /* 0x000fe20000000000 */
[----:B------:R-:W-:Y:S02]  /*7280*/  WARPGROUP.DEPBAR.LE gsb0, 0x0 ;  /* 0x00008000000079c5 */ /* 0x000fe40000010000 */
[----:B------:R-:W-:-:S15]  /*7290*/  WARPGROUP.ARRIVE ;  /* 0x00000000000079c5 */ /* 0x000fde0000000000 */
[----:B------:R-:W-:-:S08]  /*72a0*/  NOP ;  /* 0x0000000000007918 */ /* 0x000fd00000000000 */
[----:B------:R-:W-:Y:S01]  /*72b0*/  HGMMA.64x256x16.F32.BF16 R24, R156, gdesc[UR8].tnspB, R24, gsb0 ;  /* 0x43e000089c187df0 */ /* 0x000fe20008001818 */
[----:B------:R-:W-:Y:S02]  /*72c0*/  UMOV UR11, 0x40000040 ;  /* 0x40000040000b7882 */ /* 0x000fe40000000000 */
[----:B------:R-:W-:Y:S02]  /*72d0*/  WARPGROUP.DEPBAR.LE gsb0, 0x0 ;  /* 0x00008000000079c5 */ /* 0x000fe40000010000 */
[----:B0-----:R-:W-:Y:S01]  /*72e0*/  VIADD R156, R198, 0x180 ;  /* 0x00000180c69c7836 */ /* 0x001fe20000000000 */
[----:B------:R-:W-:-:S04]  /*72f0*/  WARPGROUP.ARRIVE ;  /* 0x00000000000079c5 */ /* 0x000fc80000000000 */
[----:B------:R-:W-:-:S15]  /*7300*/  R2UR UR10, R156 ;  /* 0x000000009c0a72ca */ /* 0x000fde00000e0000 */
[----:B------:R-:W-:-:S03]  /*7310*/  NOP ;  /* 0x0000000000007918 */ /* 0x000fc60000000000 */
        /* <DEDUP_REMOVED lines=8> */
.L_x_1946:
[----:B------:R-:W-:Y:S01]  /*73a0*/  ISETP.NE.AND P1, PT, R227, 0x1, PT ;  /* 0x00000001e300780c */ /* 0x000fe20003f25270 */
[----:B------:R-:W-:-:S12]  /*73b0*/  VIADD R207, R170, 0xfffffffe ;  /* 0xfffffffeaacf7836 */ /* 0x000fd80000000000 */
[----:B------:R-:W0:Y:S08]  /*73c0*/  @P1 LDC R4, c[0x0][0x44c] ;  /* 0x00011300ff041b82 */ /* 0x000e300000000800 */
[----:B------:R-:W1:Y:S01]  /*73d0*/  @P1 LDC R3, c[0x0][0x450] ;  /* 0x00011400ff031b82 */ /* 0x000e620000000800 */
[----:B0-----:R-:W-:-:S05]  /*73e0*/  @P1 IMAD.HI.U32 R4, R169, R4, RZ ;  /* 0x00000004a9041227 */ /* 0x001fca00078e00ff */
[----:B-1----:R-:W-:Y:S01]  /*73f0*/  @P1 SHF.R.U32.HI R169, RZ, R3, R4 ;  /* 0x00000003ffa91219 */ /* 0x002fe20000011604 */
[----:B------:R-:W-:-:S04]  /*7400*/  VIADD R4, R202, 0x38860 ;  /* 0x00038860ca047836 */ /* 0x000fc80000000000 */
[----:B------:R-:W-:Y:S01]  /*7410*/  IMAD.IADD R169, R171, 0x1, R169 ;  /* 0x00000001aba97824 */ /* 0x000fe200078e02a9 */
[----:B------:R-:W-:-:S04]  /*7420*/  PRMT R4, R201, 0x654, R4 ;  /* 0x00000654c9047816 */ /* 0x000fc80000000004 */
[----:B------:R-:W-:Y:S01]  /*7430*/  R2UR UR10, R169 ;  /* 0x00000000a90a72ca */ /* 0x000fe200000e0000 */
[----:B------:R0:W-:-:S12]  /*7440*/  SYNCS.ARRIVE.TRANS64.RED.A1T0 RZ, [R4+URZ], RZ ;  /* 0x000000ff04ff79a7 */ /* 0x0001d8000810043f */
[----:B------:R-:W-:Y:S01]  /*7450*/  UIADD3 UR18, UR10, UR18, URZ ;  /* 0x000000120a127290 */ /* 0x000fe2000fffe03f */
[----:B0-----:R-:W-:Y:S11]  /*7460*/  @!P6 BRA `(.L_x_1947) ;  /* 0x00000000004ce947 */ /* 0x001ff60003800000 */
[----:B------:R-:W-:Y:S01]  /*7470*/  ISETP.LT.AND P1, PT, RZ, UR10, PT ;  /* 0x0000000aff007c0c */ /* 0x000fe2000bf21270 */
[----:B------:R-:W-:-:S12]  /*7480*/  UIADD3 UR22, UR10, -0x1, URZ ;  /* 0xffffffff0a167890 */ /* 0x000fd8000fffe03f */
[----:B------:R-:W-:Y:S05]  /*7490*/  @P1 BRA `(.L_x_1948) ;  /* 0x0000000000201947 */ /* 0x000fea0003800000 */
[----:B------:R-:W-:Y:S01]  /*74a0*/  ULDC UR19, c[0x0][0xadc] ;  /* 0x0002b70000137ab9 */ /* 0x000fe20000000800 */
[----:B------:R-:W-:Y:S02]  /*74b0*/  UIADD3 UR22, -UR10, URZ, URZ ;  /* 0x0000003f0a167290 */ /* 0x000fe4000fffe13f */
[----:B------:R-:W-:-:S11]  /*74c0*/  UISETP.NE.AND UP0, UPT, UR19, 0x1, UPT ;  /* 0x000000011300788c */ /* 0x000fd6000bf05270 */
[----:B------:R-:W-:Y:S02]  /*74d0*/  @UP0 ULDC.64 UR10, c[0x0][0xae0] ;  /* 0x0002b800000a0ab9 */ /* 0x000fe40000000a00 */
[----:B------:R-:W-:-:S04]  /*74e0*/  UIMAD.WIDE.U32 UR14, UR22, UR10, URZ ;  /* 0x0000000a160e72a5 */ /* 0x000fc8000f8e003f */
[----:B------:R-:W-:-:S04]  /*74f0*/  @UP0 USHF.R.U32.HI UR22, URZ, UR11, UR15 ;  /* 0x0000000b3f160299 */ /* 0x000fc8000801160f */
[----:B------:R-:W-:Y:S01]  /*7500*/  ULOP3.LUT UR22, URZ, UR22, URZ, 0x33, !UPT ;  /* 0x000000163f167292 */ /* 0x000fe2000f8e333f */
[----:B------:R-:W-:Y:S11]  /*7510*/  BRA `(.L_x_1949) ;  /* 0x0000000000147947 */ /* 0x000ff60003800000 */
.L_x_1948:
[----:B------:R-:W-:Y:S02]  /*7520*/  ULDC UR19, c[0x0][0xadc] ;  /* 0x0002b70000137ab9 */ /* 0x000fe40000000800 */
[----:B------:R-:W-:-:S11]  /*7530*/  UISETP.NE.AND UP0, UPT, UR19, 0x1, UPT ;  /* 0x000000011300788c */ /* 0x000fd6000bf05270 */
[----:B------:R-:W-:Y:S02]  /*7540*/  @UP0 ULDC.64 UR10, c[0x0][0xae0] ;  /* 0x0002b800000a0ab9 */ /* 0x000fe40000000a00 */
[----:B------:R-:W-:-:S04]  /*7550*/  UIMAD.WIDE.U32 UR14, UR22, UR10, URZ ;  /* 0x0000000a160e72a5 */ /* 0x000fc8000f8e003f */
[----:B------:R-:W-:-:S12]  /*7560*/  @UP0 USHF.R.U32.HI UR22, URZ, UR11, UR15 ;  /* 0x0000000b3f160299 */ /* 0x000fd8000801160f */
.L_x_1949:
[----:B------:R-:W-:-:S04]  /*7570*/  UIMAD UR19, UR22, UR19, UR19 ;  /* 0x00000013161372a4 */ /* 0x000fc8000f8e0213 */
[----:B------:R-:W-:-:S04]  /*7580*/  UISETP.LT.AND UP0, UPT, UR18, UR19, UPT ;  /* 0x000000131200728c */ /* 0x000fc8000bf01270 */
[----:B------:R-:W-:-:S12]  /*7590*/  USEL UR18, UR18, UR19, UP0 ;  /* 0x0000001312127287 */ /* 0x000fd80008000000 */
.L_x_1947:
[----:B------:R-:W-:Y:S01]  /*75a0*/  USHF.R.S32.HI UR10, URZ, 0x1f, UR18 ;  /* 0x0000001f3f0a7899 */ /* 0x000fe20008011412 */
[----:B------:R-:W-:Y:S02]  /*75b0*/  IMAD.MOV.U32 R3, RZ, RZ, RZ ;  /* 0x000000ffff037224 */ /* 0x000fe400078e00ff */
[----:B------:R-:W-:Y:S01]  /*75c0*/  IMAD.MOV.U32 R4, RZ, RZ, RZ ;  /* 0x000000ffff047224 */ /* 0x000fe200078e00ff */
[----:B------:R-:W-:-:S04]  /*75d0*/  ULEA.HI UR10, UR10, UR18, URZ, 0x6 ;  /* 0x000000120a0a7291 */ /* 0x000fc8000f8f303f */
[----:B------:R-:W-:-:S04]  /*75e0*/  USHF.R.S32.HI UR10, URZ, 0x6, UR10 ;  /* 0x000000063f0a7899 */ /* 0x000fc8000801140a */
[----:B------:R-:W-:-:S04]  /*75f0*/  UISETP.LT.AND UP0, UPT, UR60, UR10, UPT ;  /* 0x0000000a3c00728c */ /* 0x000fc8000bf01270 */
[----:B------:R-:W-:-:S06]  /*7600*/  USEL UR38, UR60, UR10, !UP0 ;  /* 0x0000000a3c267287 */ /* 0x000fcc000c000000 */
[----:B------:R-:W-:-:S13]  /*7610*/  ISETP.GE.AND P1, PT, R207, UR38, PT ;  /* 0x00000026cf007c0c */ /* 0x000fda000bf26270 */
[----:B------:R-:W-:Y:S05]  /*7620*/  @!P1 BRA `(.L_x_1950) ;  /* 0x0000003800209947 */ /* 0x000fea0003800000 */
[----:B------:R-:W-:Y:S01]  /*7630*/  IMAD.MOV.U32 R210, RZ, RZ, R168 ;  /* 0x000000ffffd27224 */ /* 0x000fe200078e00a8 */
[----:B------:R-:W-:Y:S01]  /*7640*/  ULDC UR39, c[0x0][0xadc] ;  /* 0x0002b70000277ab9 */ /* 0x000fe20000000800 */
[----:B------:R-:W-:Y:S01]  /*7650*/  IMAD.MOV.U32 R209, RZ, RZ, R7 ;  /* 0x000000ffffd17224 */ /* 0x000fe200078e0007 */
[----:B------:R-:W-:Y:S01]  /*7660*/  ULDC UR61, c[0x0][0xa80] ;  /* 0x0002a000003d7ab9 */ /* 0x000fe20000000800 */
[----:B------:R-:W-:Y:S02]  /*7670*/  IMAD.MOV.U32 R4, RZ, RZ, RZ ;  /* 0x000000ffff047224 */ /* 0x000fe400078e00ff */
[----:B------:R-:W-:-:S07]  /*7680*/  IMAD.MOV.U32 R211, RZ, RZ, RZ ;  /* 0x000000ffffd37224 */ /* 0x000fce00078e00ff */
.L_x_1969:
[----:B------:R-:W-:-:S05]  /*7690*/  VIADD R3, R211, 0x1 ;  /* 0x00000001d3037836 */ /* 0x000fca0000000000 */
[----:B------:R-:W-:-:S04]  /*76a0*/  ISETP.NE.AND P1, PT, R3, 0x2, PT ;  /* 0x000000020300780c */ /* 0x000fc80003f25270 */
[----:B------:R-:W-:Y:S02]  /*76b0*/  SEL R7, RZ, 0x1, P1 ;  /* 0x00000001ff077807 */ /* 0x000fe40000800000 */
[----:B------:R-:W-:Y:S02]  /*76c0*/  SEL R3, R3, RZ, P1 ;  /* 0x000000ff03037207 */ /* 0x000fe40000800000 */
[----:B------:R-:W-:Y:S01]  /*76d0*/  LOP3.LUT R4, R4, R7, RZ, 0x3c, !PT ;  /* 0x0000000704047212 */ /* 0x000fe200078e3cff */
[----:B0-----:R-:W-:Y:S06]  /*76e0*/  @!P0 BRA `(.L_x_1951) ;  /* 0x0000000000048947 */ /* 0x001fec0003800000 */
[----:B------:R-:W-:Y:S01]  /*76f0*/  BPT.TRAP 0x1 ;  /* 0x000000040000795c */ /* 0x000fe20000300000 */
.L_x_1951:
[----:B------:R-:W-:Y:S01]  /*7700*/  IMAD R208, R3, 0x8, R202 ;  /* 0x0000000803d07824 */ /* 0x000fe200078e02ca */
[----:B------:R-:W-:-:S04]  /*7710*/  SHF.L.U32 R205, R4, 0x1f, RZ ;  /* 0x0000001f04cd7819 */ /* 0x000fc800000006ff */
[----:B------:R0:W1:Y:S01]  /*7720*/  SYNCS.PHASECHK.TRANS64.TRYWAIT P1, [R208+URZ+0x38830], R205 ;  /* 0x038830cdd00075a7 */ /* 0x000062000802017f */
[----:B------:R-:W-:Y:S05]  /*7730*/  @!P0 BRA `(.L_x_1952) ;  /* 0x0000000000048947 */ /* 0x000fea0003800000 */
[----:B------:R-:W-:Y:S01]  /*7740*/  BPT.TRAP 0x1 ;  /* 0x000000040000795c */ /* 0x000fe20000300000 */
.L_x_1952:
[----:B------:R-:W-:Y:S01]  /*7750*/  IMAD R7, R3, 0x200, R196 ;  /* 0x0000020003077824 */ /* 0x000fe200078e02c4 */
[----:B-1----:R-:W-:Y:S06]  /*7760*/  @P1 BRA `(.L_x_1953) ;  /* 0x0000000000081947 */ /* 0x002fec0003800000 */
[----:B------:R-:W1:Y:S02]  /*7770*/  SYNCS.PHASECHK.TRANS64.TRYWAIT P1, [R208+URZ+0x38830], R205 ;  /* 0x038830cdd00075a7 */ /* 0x000e64000802017f */
[----:B-1----:R-:W-:Y:S05]  /*7780*/  @!P1 BRA `(.L_x_1954) ;  /* 0x0000011800289947 */ /* 0x002fea0003800000 */
.L_x_1953:
        /* <DEDUP_REMOVED lines=18> */
[----:B------:R-:W-:Y:S01]  /*78b0*/  R2UR UR17, R20 ;  /* 0x00000000141172ca */ /* 0x000fe200000e0000 */
[----:B------:R-:W-:Y:S01]  /*78c0*/  VIADD R20, R7, 0x2 ;  /* 0x0000000207147836 */ /* 0x000fe20000000000 */
[----:B------:R-:W-:-:S02]  /*78d0*/  R2UR UR8, R186 ;  /* 0x00000000ba0872ca */ /* 0x000fc400000e0000 */
[----:B------:R-:W-:Y:S02]  /*78e0*/  R2UR UR9, R187 ;  /* 0x00000000bb0972ca */ /* 0x000fe400000e0000 */
[----:B------:R-:W-:Y:S01]  /*78f0*/  R2UR UR6, R20 ;  /* 0x00000000140672ca */ /* 0x000fe200000e0000 */
[C---:B------:R-:W-:Y:S01]  /*7900*/  VIADD R20, R7.reuse, 0x4 ;  /* 0x0000000407147836 */ /* 0x040fe20000000000 */
[----:B------:R-:W-:Y:S01]  /*7910*/  R2UR UR56, R184 ;  /* 0x00000000b83872ca */ /* 0x000fe200000e0000 */
[----:B------:R-:W-:Y:S01]  /*7920*/  VIADD R7, R7, 0x6 ;  /* 0x0000000607077836 */ /* 0x000fe20000000000 */
[----:B------:R-:W-:Y:S02]  /*7930*/  R2UR UR57, R185 ;  /* 0x00000000b93972ca */ /* 0x000fe400000e0000 */
[----:B------:R-:W-:-:S07]  /*7940*/  R2UR UR16, R204 ;  /* 0x00000000cc1072ca */ /* 0x000fce00000e0000 */
        /* <DEDUP_REMOVED lines=21> */
.L_x_1955:
[----:B------:R2:W3:Y:S01]  /*7aa0*/  SYNCS.PHASECHK.TRANS64.TRYWAIT P1, [R208+URZ+0x38850], R205 ;  /* 0x038850cdd00075a7 */ /* 0x0004e2000802017f */
[----:B------:R-:W-:Y:S05]  /*7ab0*/  @!P0 BRA `(.L_x_1956) ;  /* 0x0000000000048947 */ /* 0x000fea0003800000 */
[----:B------:R-:W-:Y:S01]  /*7ac0*/  BPT.TRAP 0x1 ;  /* 0x000000040000795c */ /* 0x000fe20000300000 */
.L_x_1956:
[----:B------:R-:W-:Y:S01]  /*7ad0*/  IMAD R7, R3, 0x1000, R21 ;  /* 0x0000100003077824 */ /* 0x000fe200078e0215 */
[----:B---3--:R-:W-:Y:S06]  /*7ae0*/  @P1 BRA `(.L_x_1957) ;  /* 0x0000000000081947 */ /* 0x008fec0003800000 */
[----:B------:R-:W3:Y:S02]  /*7af0*/  SYNCS.PHASECHK.TRANS64.TRYWAIT P1, [R208+URZ+0x38850], R205 ;  /* 0x038850cdd00075a7 */ /* 0x000ee4000802017f */
[----:B---3--:R-:W-:Y:S05]  /*7b00*/  @!P1 BRA `(.L_x_1958) ;  /* 0x00000114005c9947 */ /* 0x008fea0003800000 */
.L_x_1957:
        /* <DEDUP_REMOVED lines=10> */
[----:B0123--:R-:W-:Y:S01]  /*7bb0*/  MOV R205, UR53 ;  /* 0x0000003500cd7c02 */ /* 0x00ffe20008000f00 */
        /* <DEDUP_REMOVED lines=64> */
[----:B------:R-:W-:Y:S01]  /*7fc0*/  R2UR UR50, R20 ;  /* 0x00000000143272ca */ /* 0x000fe200000e0000 */
[----:B------:R-:W-:-:S05]  /*7fd0*/  VIADD R20, R7, 0x606 ;  /* 0x0000060607147836 */ /* 0x000fca0000000000 */
        /* <DEDUP_REMOVED lines=10> */
[----:B------:R-:W-:Y:S01]  /*8080*/  R2UR UR39, R213 ;  /* 0x00000000d52772ca */ /* 0x000fe200000e0000 */
[----:B------:R-:W-:Y:S01]  /*8090*/  IMAD.MOV.U32 R213, RZ, RZ, 0x4 ;  /* 0x00000004ffd57424 */ /* 0x000fe200078e00ff */
[----:B------:R-:W-:Y:S02]  /*80a0*/  R2UR UR37, R215 ;  /* 0x00000000d72572ca */ /* 0x000fe400000e0000 */
[----:B------:R-:W-:Y:S02]  /*80b0*/  R2UR UR38, R214 ;  /* 0x00000000d62672ca */ /* 0x000fe400000e0000 */
[C---:B------:R-:W-:Y:S02]  /*80c0*/  SEL R215, R213.reuse, 0x2, P1 ;  /* 0x00000002d5d77807 */ /* 0x040fe40000800000 */
[----:B------:R-:W-:Y:S02]  /*80d0*/  SEL R213, R213, 0x6, !P1 ;  /* 0x00000006d5d57807 */ /* 0x000fe40004800000 */
[----:B------:R-:W-:Y:S01]  /*80e0*/  R2UR UR36, R216 ;  /* 0x00000000d82472ca */ /* 0x000fe200000e0000 */
[----:B------:R-:W-:-:S02]  /*80f0*/  WARPGROUP.DEPBAR.LE gsb0, 0x0 ;  /* 0x00008000000079c5 */ /* 0x000fc40000010000 */
[----:B------:R-:W-:-:S06]  /*8100*/  WARPGROUP.ARRIVE ;  /* 0x00000000000079c5 */ /* 0x000fcc0000000000 */
[----:B------:R-:W-:Y:S01]  /*8110*/  HGMMA.64x64x16.F32.BF16 R152, gdesc[UR56], R152, gsb0 ;  /* 0x00e00000389879f0 */ /* 0x000fe20008001898 */
[----:B------:R-:W-:Y:S01]  /*8120*/  R2UR UR56, R204 ;  /* 0x00000000cc3872ca */ /* 0x000fe200000e0000 */
[----:B------:R-:W-:Y:S01]  /*8130*/  UMOV UR57, 0x40000040 ;  /* 0x4000004000397882 */ /* 0x000fe20000000000 */
[----:B------:R-:W-:Y:S01]  /*8140*/  R2UR UR58, R212 ;  /* 0x00000000d43a72ca */ /* 0x000fe200000e0000 */
[----:B------:R-:W-:Y:S01]  /*8150*/  UMOV UR59, 0x40000040 ;  /* 0x40000040003b7882 */ /* 0x000fe20000000000 */
[--C-:B------:R-:W-:Y:S02]  /*8160*/  IMAD.IADD R204, R190, 0x1, R215.reuse ;  /* 0x00000001becc7824 */ /* 0x100fe400078e02d7 */
[C---:B------:R-:W-:Y:S02]  /*8170*/  IMAD.IADD R212, R20.reuse, 0x1, R215 ;  /* 0x0000000114d47824 */ /* 0x040fe400078e02d7 */
[----:B------:R-:W-:Y:S01]  /*8180*/  IMAD.IADD R20, R20, 0x1, R213 ;  /* 0x0000000114147824 */ /* 0x000fe200078e02d5 */
        /* <DEDUP_REMOVED lines=201> */
.L_x_1959:
[----:B------:R-:W-:Y:S01]  /*8e20*/  ISETP.NE.AND P1, PT, R227, 0x1, PT ;  /* 0x00000001e300780c */ /* 0x000fe20003f25270 */
[----:B------:R-:W-:Y:S01]  /*8e30*/  IMAD.MOV.U32 R216, RZ, RZ, R191 ;  /* 0x000000ffffd87224 */ /* 0x000fe200078e00bf */
[----:B------:R-:W-:Y:S01]  /*8e40*/  R2UR UR6, R200 ;  /* 0x00000000c80672ca */ /* 0x000fe200000e0000 */
[----:B------:R-:W-:Y:S01]  /*8e50*/  ULDC UR7, c[0x0][0x2f0] ;  /* 0x0000bc0000077ab9 */ /* 0x000fe20000000800 */
[----:B------:R-:W-:Y:S01]  /*8e60*/  LOP3.LUT P5, RZ, R16, 0x1, RZ, 0xc0, !PT ;  /* 0x0000000110ff7812 */ /* 0x000fe200078ac0ff */
[----:B------:R-:W-:-:S08]  /*8e70*/  ULDC UR10, c[0x0][0xad8] ;  /* 0x0002b600000a7ab9 */ /* 0x000fd00000000800 */
[----:B------:R-:W0:Y:S08]  /*8e80*/  @P1 LDC R20, c[0x0][0x44c] ;  /* 0x00011300ff141b82 */ /* 0x000e300000000800 */
[----:B------:R-:W1:Y:S01]  /*8e90*/  @P1 LDC R204, c[0x0][0x450] ;  /* 0x00011400ffcc1b82 */ /* 0x000e620000000800 */
[----:B0-----:R-:W-:-:S07]  /*8ea0*/  @P1 IMAD.HI.U32 R7, R191, R20, RZ ;  /* 0x00000014bf071227 */ /* 0x001fce00078e00ff */
[----:B------:R-:W0:Y:S01]  /*8eb0*/  LDC R20, c[0x0][0x288] ;  /* 0x0000a200ff147b82 */ /* 0x000e220000000800 */
[----:B-1----:R-:W-:Y:S01]  /*8ec0*/  @P1 SHF.R.U32.HI R216, RZ, R204, R7 ;  /* 0x000000ccffd81219 */ /* 0x002fe20000011607 */
[----:B------:R-:W-:Y:S02]  /*8ed0*/  IMAD.SHL.U32 R7, R207, 0x40, RZ ;  /* 0x00000040cf077824 */ /* 0x000fe400078e00ff */
[----:B------:R-:W-:Y:S02]  /*8ee0*/  VIADD R204, R208, 0x38840 ;  /* 0x00038840d0cc7836 */ /* 0x000fe40000000000 */
[----:B------:R-:W1:Y:S01]  /*8ef0*/  SHFL.IDX PT, R218, R216, RZ, 0x1c1f ;  /* 0x001c1fffd8da7589 */ /* 0x000e6200000e0000 */
[----:B------:R-:W-:Y:S02]  /*8f00*/  IADD3 R212, -R6, 0x1, -R7 ;  /* 0x0000000106d47810 */ /* 0x000fe40007ffe907 */
[----:B------:R-:W-:-:S03]  /*8f10*/  PRMT R204, R201, 0x654, R204 ;  /* 0x00000654c9cc7816 */ /* 0x000fc600000000cc */
[----:B------:R-:W-:Y:S01]  /*8f20*/  IMAD R205, R17, UR7, R212 ;  /* 0x0000000711cd7c24 */ /* 0x000fe2000f8e02d4 */
[----:B------:R2:W-:Y:S03]  /*8f30*/  SYNCS.ARRIVE.TRANS64.RED.A1T0 RZ, [R204+URZ], RZ ;  /* 0x000000ffccff79a7 */ /* 0x0005e6000810043f */
[----:B0-----:R-:W-:-:S04]  /*8f40*/  IMAD.IADD R205, R205, 0x1, -R20 ;  /* 0x00000001cdcd7824 */ /* 0x001fc800078e0a14 */
[C---:B------:R-:W-:Y:S02]  /*8f50*/  VIADD R215, R205.reuse, UR10 ;  /* 0x0000000acdd77c36 */ /* 0x040fe40008000000 */
[----:B------:R-:W-:Y:S02]  /*8f60*/  VIADD R214, R205, UR6 ;  /* 0x00000006cdd67c36 */ /* 0x000fe40008000000 */
[----:B-1----:R-:W-:Y:S02]  /*8f70*/  IMAD.IADD R213, R215, 0x1, R218 ;  /* 0x00000001d7d57824 */ /* 0x002fe400078e02da */
[----:B------:R-:W-:Y:S01]  /*8f80*/  IMAD.IADD R212, R218, 0x1, R214 ;  /* 0x00000001dad47824 */ /* 0x000fe200078e02d6 */
[----:B--2---:R-:W-:Y:S06]  /*8f90*/  @!P5 BRA `(.L_x_1960) ;  /* 0x00000000005cd947 */ /* 0x004fec0003800000 */
[----:B------:R-:W-:Y:S01]  /*8fa0*/  IMAD R205, R17, UR7, R218 ;  /* 0x0000000711cd7c24 */ /* 0x000fe2000f8e02da */
[----:B------:R-:W-:Y:S03]  /*8fb0*/  BSSY B0, `(.L_x_1961) ;  /* 0x0000011000007945 */ /* 0x000fe60003800000 */
[----:B------:R-:W-:-:S05]  /*8fc0*/  IMAD.IADD R217, R205, 0x1, -R20 ;  /* 0x00000001cdd97824 */ /* 0x000fca00078e0a14 */
[----:B------:R-:W-:-:S13]  /*8fd0*/  ISETP.GT.AND P1, PT, R217, -0x1, PT ;  /* 0xffffffffd900780c */ /* 0x000fda0003f24270 */
[----:B------:R-:W-:Y:S05]  /*8fe0*/  @P1 BRA `(.L_x_1962) ;  /* 0x0000000000201947 */ /* 0x000fea0003800000 */
[----:B------:R-:W-:Y:S01]  /*8ff0*/  IMAD.U32 R218, RZ, RZ, UR39 ;  /* 0x00000027ffda7e24 */ /* 0x000fe2000f8e00ff */
[----:B------:R-:W-:-:S04]  /*9000*/  LOP3.LUT R217, RZ, R217, RZ, 0x33, !PT ;  /* 0x000000d9ffd97212 */ /* 0x000fc800078e33ff */
[----:B------:R-:W-:-:S13]  /*9010*/  ISETP.NE.AND P1, PT, R218, 0x1, PT ;  /* 0x00000001da00780c */ /* 0x000fda0003f25270 */
[----:B------:R-:W0:Y:S02]  /*9020*/  @P1 LDC.64 R204, c[0x0][0xae0] ;  /* 0x0002b800ffcc1b82 */ /* 0x000e240000000a00 */
[----:B0-----:R-:W-:-:S05]  /*9030*/  @P1 IMAD.HI.U32 R204, R217, R204, RZ ;  /* 0x000000ccd9cc1227 */ /* 0x001fca00078e00ff */
[----:B------:R-:W-:-:S04]  /*9040*/  @P1 SHF.R.U32.HI R217, RZ, R205, R204 ;  /* 0x000000cdffd91219 */ /* 0x000fc800000116cc */
[----:B------:R-:W-:Y:S01]  /*9050*/  LOP3.LUT R217, RZ, R217, RZ, 0x33, !PT ;  /* 0x000000d9ffd97212 */ /* 0x000fe200078e33ff */
[----:B------:R-:W-:Y:S06]  /*9060*/  BRA `(.L_x_1963) ;  /* 0x0000000000147947 */ /* 0x000fec0003800000 */
.L_x_1962:
[----:B------:R-:W-:-:S05]  /*9070*/  IMAD.U32 R218, RZ, RZ, UR39 ;  /* 0x00000027ffda7e24 */ /* 0x000fca000f8e00ff */
[----:B------:R-:W-:-:S13]  /*9080*/  ISETP.NE.AND P1, PT, R218, 0x1, PT ;  /* 0x00000001da00780c */ /* 0x000fda0003f25270 */
[----:B------:R-:W0:Y:S02]  /*9090*/  @P1 LDC.64 R204, c[0x0][0xae0] ;  /* 0x0002b800ffcc1b82 */ /* 0x000e240000000a00 */
[----:B0-----:R-:W-:-:S05]  /*90a0*/  @P1 IMAD.HI.U32 R204, R217, R204, RZ ;  /* 0x000000ccd9cc1227 */ /* 0x001fca00078e00ff */
[----:B------:R-:W-:-:S07]  /*90b0*/  @P1 SHF.R.U32.HI R217, RZ, R205, R204 ;  /* 0x000000cdffd91219 */ /* 0x000fce00000116cc */
.L_x_1963:
[----:B------:R-:W-:Y:S05]  /*90c0*/  BSYNC B0 ;  /* 0x0000000000007941 */ /* 0x000fea0003800000 */
.L_x_1961:
[----:B------:R-:W-:-:S04]  /*90d0*/  IMAD R217, R217, R218, -R7 ;  /* 0x000000dad9d97224 */ /* 0x000fc800078e0a07 */
[----:B------:R-:W-:-:S05]  /*90e0*/  IMAD.IADD R217, R217, 0x1, -R6 ;  /* 0x00000001d9d97824 */ /* 0x000fca00078e0a06 */
[----:B------:R-:W-:Y:S02]  /*90f0*/  VIADDMNMX R213, R217, R218, R213, PT ;  /* 0x000000dad9d57246 */ /* 0x000fe400038001d5 */
[----:B------:R-:W-:-:S07]  /*9100*/  VIMNMX R212, R212, R217, !PT ;  /* 0x000000d9d4d47248 */ /* 0x000fce0007fe0100 */
.L_x_1960:
[----:B------:R-:W-:-:S04]  /*9110*/  ISETP.GT.AND P1, PT, R207, -0x1, PT ;  /* 0xffffffffcf00780c */ /* 0x000fc80003f24270 */
[C---:B------:R-:W-:Y:S02]  /*9120*/  ISETP.GT.AND P2, PT, R212.reuse, RZ, P1 ;  /* 0x000000ffd400720c */ /* 0x040fe40000f44270 */
[C---:B------:R-:W-:Y:S02]  /*9130*/  ISETP.GT.AND P4, PT, R212.reuse, 0x1, P1 ;  /* 0x00000001d400780c */ /* 0x040fe40000f84270 */
[C---:B------:R-:W-:Y:S02]  /*9140*/  ISETP.LT.OR P3, PT, R213.reuse, 0x1, P2 ;  /* 0x00000001d500780c */ /* 0x040fe40001761670 */
[----:B------:R-:W-:Y:S02]  /*9150*/  ISETP.GT.AND P2, PT, R212, 0x8, P1 ;  /* 0x00000008d400780c */ /* 0x000fe40000f44270 */
[----:B------:R-:W-:Y:S02]  /*9160*/  FSEL R204, R152, -INF , !P3 ;  /* 0xff80000098cc7808 */ /* 0x000fe40005800000 */
[----:B------:R-:W-:Y:S01]  /*9170*/  ISETP.GT.AND P3, PT, R212, 0x9, P1 ;  /* 0x00000009d400780c */ /* 0x000fe20000f64270 */
[----:B------:R-:W0:Y:S01]  /*9180*/  SHFL.IDX PT, R152, R216, 0x1, 0x1c1f ;  /* 0x003c1f00d8987f89 */ /* 0x000e2200000e0000 */
[----:B------:R-:W-:-:S02]  /*9190*/  ISETP.LT.OR P4, PT, R213, 0x2, P4 ;  /* 0x00000002d500780c */ /* 0x000fc40002781670 */
[C---:B------:R-:W-:Y:S02]  /*91a0*/  ISETP.LT.OR P2, PT, R213.reuse, 0x9, P2 ;  /* 0x00000009d500780c */ /* 0x040fe40001741670 */
[----:B------:R-:W-:Y:S02]  /*91b0*/  ISETP.LT.OR P3, PT, R213, 0xa, P3 ;  /* 0x0000000ad500780c */ /* 0x000fe40001f61670 */
[----:B------:R-:W-:Y:S02]  /*91c0*/  FSEL R205, R153, -INF , !P4 ;  /* 0xff80000099cd7808 */ /* 0x000fe40006000000 */
[----:B------:R-:W-:Y:S02]  /*91d0*/  FSEL R156, R156, -INF , !P2 ;  /* 0xff8000009c9c7808 */ /* 0x000fe40005000000 */
[----:B------:R-:W-:Y:S02]  /*91e0*/  FSEL R157, R157, -INF , !P3 ;  /* 0xff8000009d9d7808 */ /* 0x000fe40005800000 */
[----:B------:R-:W-:-:S02]  /*91f0*/  ISETP.GT.AND P4, PT, R212, 0x10, P1 ;  /* 0x00000010d400780c */ /* 0x000fc40000f84270 */
[C---:B------:R-:W-:Y:S02]  /*9200*/  ISETP.GT.AND P2, PT, R212.reuse, 0x11, P1 ;  /* 0x00000011d400780c */ /* 0x040fe40000f44270 */
[----:B------:R-:W-:Y:S02]  /*9210*/  ISETP.GT.AND P3, PT, R212, 0x18, P1 ;  /* 0x00000018d400780c */ /* 0x000fe40000f64270 */
[C---:B------:R-:W-:Y:S02]  /*9220*/  ISETP.LT.OR P4, PT, R213.reuse, 0x11, P4 ;  /* 0x00000011d500780c */ /* 0x040fe40002781670 */
[C---:B------:R-:W-:Y:S02]  /*9230*/  ISETP.LT.OR P2, PT, R213.reuse, 0x12, P2 ;  /* 0x00000012d500780c */ /* 0x040fe40001741670 */
[----:B------:R-:W-:Y:S01]  /*9240*/  ISETP.LT.OR P3, PT, R213, 0x19, P3 ;  /* 0x00000019d500780c */ /* 0x000fe20001f61670 */
[--C-:B0-----:R-:W-:Y:S01]  /*9250*/  IMAD.IADD R215, R215, 0x1, R152.reuse ;  /* 0x00000001d7d77824 */ /* 0x101fe200078e0298 */
[----:B------:R-:W-:Y:S01]  /*9260*/  FSEL R160, R160, -INF , !P4 ;  /* 0xff800000a0a07808 */ /* 0x000fe20006000000 */
[----:B------:R-:W-:Y:S01]  /*9270*/  IMAD.IADD R214, R214, 0x1, R152 ;  /* 0x00000001d6d67824 */ /* 0x000fe200078e0298 */
[----:B------:R-:W-:-:S02]  /*9280*/  FSEL R161, R161, -INF , !P2 ;  /* 0xff800000a1a17808 */ /* 0x000fc40005000000 */
[----:B------:R-:W-:Y:S02]  /*9290*/  FSEL R164, R164, -INF , !P3 ;  /* 0xff800000a4a47808 */ /* 0x000fe40005800000 */
[C---:B------:R-:W-:Y:S02]  /*92a0*/  ISETP.GT.AND P4, PT, R212.reuse, 0x19, P1 ;  /* 0x00000019d400780c */ /* 0x040fe40000f84270 */
[C---:B------:R-:W-:Y:S02]  /*92b0*/  ISETP.GT.AND P2, PT, R212.reuse, 0x20, P1 ;  /* 0x00000020d400780c */ /* 0x040fe40000f44270 */
[----:B------:R-:W-:Y:S02]  /*92c0*/  ISETP.GT.AND P3, PT, R212, 0x21, P1 ;  /* 0x00000021d400780c */ /* 0x000fe40000f64270 */
[C---:B------:R-:W-:Y:S02]  /*92d0*/  ISETP.LT.OR P4, PT, R213.reuse, 0x1a, P4 ;  /* 0x0000001ad500780c */ /* 0x040fe40002781670 */
[----:B------:R-:W-:-:S02]  /*92e0*/  ISETP.LT.OR P2, PT, R213, 0x21, P2 ;  /* 0x00000021d500780c */ /* 0x000fc40001741670 */
[----:B------:R-:W-:Y:S02]  /*92f0*/  ISETP.LT.OR P3, PT, R213, 0x22, P3 ;  /* 0x00000022d500780c */ /* 0x000fe40001f61670 */
[----:B------:R-:W-:Y:S02]  /*9300*/  FSEL R165, R165, -INF , !P4 ;  /* 0xff800000a5a57808 */ /* 0x000fe40006000000 */
[----:B------:R-:W-:Y:S02]  /*9310*/  FSEL R168, R168, -INF , !P2 ;  /* 0xff800000a8a87808 */ /* 0x000fe40005000000 */
[----:B------:R-:W-:Y:S02]  /*9320*/  FSEL R169, R169, -INF , !P3 ;  /* 0xff800000a9a97808 */ /* 0x000fe40005800000 */
[C---:B------:R-:W-:Y:S02]  /*9330*/  ISETP.GT.AND P4, PT, R212.reuse, 0x28, P1 ;  /* 0x00000028d400780c */ /* 0x040fe40000f84270 */
[----:B------:R-:W-:-:S02]  /*9340*/  ISETP.GT.AND P2, PT, R212, 0x29, P1 ;  /* 0x00000029d400780c */ /* 0x000fc40000f44270 */
[----:B------:R-:W-:Y:S02]  /*9350*/  ISETP.GT.AND P3, PT, R212, 0x30, P1 ;  /* 0x00000030d400780c */ /* 0x000fe40000f64270 */
[C---:B------:R-:W-:Y:S02]  /*9360*/  ISETP.LT.OR P4, PT, R213.reuse, 0x29, P4 ;  /* 0x00000029d500780c */ /* 0x040fe40002781670 */
[C---:B------:R-:W-:Y:S02]  /*9370*/  ISETP.LT.OR P2, PT, R213.reuse, 0x2a, P2 ;  /* 0x0000002ad500780c */ /* 0x040fe40001741670 */
[----:B------:R-:W-:Y:S02]  /*9380*/  ISETP.LT.OR P3, PT, R213, 0x31, P3 ;  /* 0x00000031d500780c */ /* 0x000fe40001f61670 */
[----:B------:R-:W-:Y:S02]  /*9390*/  FSEL R172, R172, -INF , !P4 ;  /* 0xff800000acac7808 */ /* 0x000fe40006000000 */
        /* <DEDUP_REMOVED lines=10> */
[----:B------:R-:W-:Y:S01]  /*9440*/  FSEL R181, R181, -INF , !P3 ;  /* 0xff800000b5b57808 */ /* 0x000fe20005800000 */
[----:B------:R-:W-:Y:S06]  /*9450*/  @!P5 BRA `(.L_x_1964) ;  /* 0x00000000005cd947 */ /* 0x000fec0003800000 */
        /* <DEDUP_REMOVED lines=13> */
.L_x_1966:
[----:B------:R-:W-:-:S05]  /*9530*/  IMAD.U32 R216, RZ, RZ, UR39 ;  /* 0x00000027ffd87e24 */ /* 0x000fca000f8e00ff */
[----:B------:R-:W-:-:S13]  /*9540*/  ISETP.NE.AND P2, PT, R216, 0x1, PT ;  /* 0x00000001d800780c */ /* 0x000fda0003f45270 */
[----:B------:R-:W0:Y:S02]  /*9550*/  @P2 LDC.64 R152, c[0x0][0xae0] ;  /* 0x0002b800ff982b82 */ /* 0x000e240000000a00 */
[----:B0-----:R-:W-:-:S05]  /*9560*/  @P2 IMAD.HI.U32 R152, R212, R152, RZ ;  /* 0x00000098d4982227 */ /* 0x001fca00078e00ff */
[----:B------:R-:W-:-:S07]  /*9570*/  @P2 SHF.R.U32.HI R212, RZ, R153, R152 ;  /* 0x00000099ffd42219 */ /* 0x000fce0000011698 */
.L_x_1967:
[----:B------:R-:W-:Y:S05]  /*9580*/  BSYNC B0 ;  /* 0x0000000000007941 */ /* 0x000fea0003800000 */
.L_x_1965:
[----:B------:R-:W-:-:S04]  /*9590*/  IMAD R7, R212, R216, -R7 ;  /* 0x000000d8d4077224 */ /* 0x000fc800078e0a07 */
[----:B------:R-:W-:-:S05]  /*95a0*/  IMAD.IADD R7, R7, 0x1, -R6 ;  /* 0x0000000107077824 */ /* 0x000fca00078e0a06 */
[----:B------:R-:W-:Y:S02]  /*95b0*/  VIADDMNMX R215, R7, R216, R215, PT ;  /* 0x000000d807d77246 */ /* 0x000fe400038001d7 */
[----:B------:R-:W-:-:S07]  /*95c0*/  VIMNMX R214, R214, R7, !PT ;  /* 0x00000007d6d67248 */ /* 0x000fce0007fe0100 */
.L_x_1964:
[----:B------:R-:W-:Y:S01]  /*95d0*/  FMNMX.FTZ R152, R204, R209, !PT ;  /* 0x000000d1cc987209 */ /* 0x000fe20007810000 */
[----:B------:R-:W-:Y:S01]  /*95e0*/  UMOV UR6, UR61 ;  /* 0x0000003d00067c82 */ /* 0x000fe20008000000 */
[----:B------:R-:W-:Y:S01]  /*95f0*/  ISETP.GT.AND P2, PT, R214, 0x1, P1 ;  /* 0x00000001d600780c */ /* 0x000fe20000f44270 */
[----:B------:R-:W-:Y:S01]  /*9600*/  IMAD R219, R3, 0x1000, R198 ;  /* 0x0000100003db7824 */ /* 0x000fe200078e02c6 */
[----:B------:R-:W-:Y:S01]  /*9610*/  FMNMX.FTZ R7, R205, R152, !PT ;  /* 0x00000098cd077209 */ /* 0x000fe20007810000 */
[----:B------:R-:W-:Y:S01]  /*9620*/  UMOV UR11, 0x40000040 ;  /* 0x40000040000b7882 */ /* 0x000fe20000000000 */
[----:B------:R-:W-:Y:S01]  /*9630*/  ISETP.LT.OR P2, PT, R215, 0x2, P2 ;  /* 0x00000002d700780c */ /* 0x000fe20001741670 */
[----:B------:R-:W-:Y:S01]  /*9640*/  VIADD R226, R219, 0x80 ;  /* 0x00000080dbe27836 */ /* 0x000fe20000000000 */
        /* <DEDUP_REMOVED lines=9> */
[----:B------:R-:W-:Y:S02]  /*96e0*/  ISETP.LT.OR P4, PT, R215, 0xa, P4 ;  /* 0x0000000ad700780c */ /* 0x000fe40002781670 */
[----:B------:R-:W-:Y:S02]  /*96f0*/  FMNMX.FTZ R7, R165, R152, !PT ;  /* 0x00000098a5077209 */ /* 0x000fe40007810000 */
[----:B------:R-:W-:Y:S02]  /*9700*/  ISETP.GT.AND P3, PT, R214, 0x8, P1 ;  /* 0x00000008d600780c */ /* 0x000fe40000f64270 */
[----:B------:R-:W-:Y:S02]  /*9710*/  FMNMX.FTZ R152, R168, R7, !PT ;  /* 0x00000007a8987209 */ /* 0x000fe40007810000 */
[----:B------:R-:W-:-:S02]  /*9720*/  FSEL R154, R154, -INF , !P2 ;  /* 0xff8000009a9a7808 */ /* 0x000fc40005000000 */
[----:B------:R-:W-:Y:S02]  /*9730*/  FMNMX.FTZ R7, R169, R152, !PT ;  /* 0x00000098a9077209 */ /* 0x000fe40007810000 */
[----:B------:R-:W-:Y:S02]  /*9740*/  FSEL R159, R159, -INF , !P4 ;  /* 0xff8000009f9f7808 */ /* 0x000fe40006000000 */
[----:B------:R-:W-:Y:S02]  /*9750*/  FMNMX.FTZ R152, R172, R7, !PT ;  /* 0x00000007ac987209 */ /* 0x000fe40007810000 */
[----:B------:R-:W-:Y:S02]  /*9760*/  ISETP.GT.AND P4, PT, R214, 0x11, P1 ;  /* 0x00000011d600780c */ /* 0x000fe40000f84270 */
[----:B------:R-:W-:Y:S02]  /*9770*/  FMNMX.FTZ R7, R173, R152, !PT ;  /* 0x00000098ad077209 */ /* 0x000fe40007810000 */
[----:B------:R-:W-:-:S02]  /*9780*/  ISETP.LT.OR P3, PT, R215, 0x9, P3 ;  /* 0x00000009d700780c */ /* 0x000fc40001f61670 */
[----:B------:R-:W-:Y:S02]  /*9790*/  FMNMX.FTZ R152, R176, R7, !PT ;  /* 0x00000007b0987209 */ /* 0x000fe40007810000 */
[----:B------:R-:W-:Y:S02]  /*97a0*/  ISETP.LT.OR P4, PT, R215, 0x12, P4 ;  /* 0x00000012d700780c */ /* 0x000fe40002781670 */
[----:B------:R-:W-:Y:S02]  /*97b0*/  FMNMX.FTZ R7, R177, R152, !PT ;  /* 0x00000098b1077209 */ /* 0x000fe40007810000 */
[----:B------:R-:W-:Y:S02]  /*97c0*/  FSEL R158, R158, -INF , !P3 ;  /* 0xff8000009e9e7808 */ /* 0x000fe40005800000 */
[----:B------:R-:W-:Y:S02]  /*97d0*/  FMNMX.FTZ R152, R180, R7, !PT ;  /* 0x00000007b4987209 */ /* 0x000fe40007810000 */
[----:B------:R-:W-:-:S02]  /*97e0*/  ISETP.GT.AND P3, PT, R214, 0x10, P1 ;  /* 0x00000010d600780c */ /* 0x000fc40000f64270 */
[----:B------:R-:W-:Y:S02]  /*97f0*/  FMNMX.FTZ R152, R181, R152, !PT ;  /* 0x00000098b5987209 */ /* 0x000fe40007810000 */
[----:B------:R-:W-:Y:S02]  /*9800*/  FSEL R163, R163, -INF , !P4 ;  /* 0xff800000a3a37808 */ /* 0x000fe40006000000 */
[C---:B------:R-:W-:Y:S01]  /*9810*/  ISETP.GT.AND P4, PT, R214.reuse, 0x20, P1 ;  /* 0x00000020d600780c */ /* 0x040fe20000f84270 */
[----:B------:R-:W0:Y:S01]  /*9820*/  SHFL.BFLY PT, R7, R152, 0x2, 0x1f ;  /* 0x0c401f0098077f89 */ /* 0x000e2200000e0000 */
[C---:B------:R-:W-:Y:S02]  /*9830*/  ISETP.LT.OR P3, PT, R215.reuse, 0x11, P3 ;  /* 0x00000011d700780c */ /* 0x040fe40001f61670 */
[----:B------:R-:W-:Y:S02]  /*9840*/  ISETP.GT.AND P2, PT, R214, 0x18, P1 ;  /* 0x00000018d600780c */ /* 0x000fe40000f44270 */
[----:B------:R-:W-:-:S02]  /*9850*/  ISETP.LT.OR P4, PT, R215, 0x21, P4 ;  /* 0x00000021d700780c */ /* 0x000fc40002781670 */
[----:B------:R-:W-:Y:S02]  /*9860*/  FSEL R162, R162, -INF , !P3 ;  /* 0xff800000a2a27808 */ /* 0x000fe40005800000 */
[C---:B------:R-:W-:Y:S02]  /*9870*/  ISETP.LT.OR P2, PT, R215.reuse, 0x19, P2 ;  /* 0x00000019d700780c */ /* 0x040fe40001741670 */
[----:B------:R-:W-:Y:S02]  /*9880*/  ISETP.GT.AND P3, PT, R214, 0x19, P1 ;  /* 0x00000019d600780c */ /* 0x000fe40000f64270 */
[----:B------:R-:W-:Y:S02]  /*9890*/  FSEL R166, R166, -INF , !P2 ;  /* 0xff800000a6a67808 */ /* 0x000fe40005000000 */
[----:B------:R-:W-:Y:S02]  /*98a0*/  ISETP.LT.OR P3, PT, R215, 0x1a, P3 ;  /* 0x0000001ad700780c */ /* 0x000fe40001f61670 */
[----:B------:R-:W-:-:S02]  /*98b0*/  ISETP.GT.AND P2, PT, R214, 0x21, P1 ;  /* 0x00000021d600780c */ /* 0x000fc40000f44270 */
[----:B------:R-:W-:Y:S02]  /*98c0*/  FSEL R167, R167, -INF , !P3 ;  /* 0xff800000a7a77808 */ /* 0x000fe40005800000 */
[C---:B------:R-:W-:Y:S02]  /*98d0*/  ISETP.LT.OR P2, PT, R215.reuse, 0x22, P2 ;  /* 0x00000022d700780c */ /* 0x040fe40001741670 */
[----:B------:R-:W-:Y:S02]  /*98e0*/  ISETP.GT.AND P3, PT, R214, 0x28, P1 ;  /* 0x00000028d600780c */ /* 0x000fe40000f64270 */
[----:B0-----:R-:W-:Y:S02]  /*98f0*/  FMNMX.FTZ R153, R152, R7, !PT ;  /* 0x0000000798997209 */ /* 0x001fe40007810000 */
[----:B------:R-:W-:Y:S02]  /*9900*/  FMNMX.FTZ R152, R154, R210, !PT ;  /* 0x000000d29a987209 */ /* 0x000fe40007810000 */
[----:B------:R-:W-:Y:S01]  /*9910*/  ISETP.LT.OR P3, PT, R215, 0x29, P3 ;  /* 0x00000029d700780c */ /* 0x000fe20001f61670 */
[----:B------:R-:W0:Y:S01]  /*9920*/  SHFL.BFLY PT, R212, R153, 0x1, 0x1f ;  /* 0x0c201f0099d47f89 */ /* 0x000e2200000e0000 */
[----:B------:R-:W-:-:S02]  /*9930*/  R2UR UR10, R219 ;  /* 0x00000000db0a72ca */ /* 0x000fc400000e0000 */
[----:B0-----:R-:W-:Y:S02]  /*9940*/  FMNMX.FTZ R7, R153, R212, !PT ;  /* 0x000000d499077209 */ /* 0x001fe40007810000 */
[----:B------:R-:W-:Y:S02]  /*9950*/  FMNMX.FTZ R153, R155, R152, !PT ;  /* 0x000000989b997209 */ /* 0x000fe40007810000 */
[----:B------:R-:W-:Y:S01]  /*9960*/  FSEL R212, R174, -INF , !P3 ;  /* 0xff800000aed47808 */ /* 0x000fe20005800000 */
[----:B------:R-:W-:Y:S01]  /*9970*/  FMUL.FTZ R213, R7, UR6 ;  /* 0x0000000607d57c20 */ /* 0x000fe20008410000 */
[----:B------:R-:W-:Y:S02]  /*9980*/  FMNMX.FTZ R152, R158, R153, !PT ;  /* 0x000000999e987209 */ /* 0x000fe40007810000 */
[----:B------:R-:W-:Y:S02]  /*9990*/  ISETP.GT.AND P3, PT, R214, 0x30, P1 ;  /* 0x00000030d600780c */ /* 0x000fe40000f64270 */
[----:B------:R-:W-:-:S02]  /*99a0*/  FMNMX.FTZ R153, R159, R152, !PT ;  /* 0x000000989f997209 */ /* 0x000fc40007810000 */
[----:B------:R-:W-:Y:S02]  /*99b0*/  FSEL R152, R170, -INF , !P4 ;  /* 0xff800000aa987808 */ /* 0x000fe40006000000 */
[----:B------:R-:W-:Y:S02]  /*99c0*/  FMNMX.FTZ R170, R162, R153, !PT ;  /* 0x00000099a2aa7209 */ /* 0x000fe40007810000 */
[----:B------:R-:W-:Y:S02]  /*99d0*/  FSEL R153, R171, -INF , !P2 ;  /* 0xff800000ab997808 */ /* 0x000fe40005000000 */
[----:B------:R-:W-:Y:S02]  /*99e0*/  FMNMX.FTZ R217, R163, R170, !PT ;  /* 0x000000aaa3d97209 */ /* 0x000fe40007810000 */
[----:B------:R-:W-:Y:S02]  /*99f0*/  ISETP.GT.AND P2, PT, R214, 0x29, P1 ;  /* 0x00000029d600780c */ /* 0x000fe40000f44270 */
[----:B------:R-:W-:-:S02]  /*9a00*/  FMNMX.FTZ R170, R166, R217, !PT ;  /* 0x000000d9a6aa7209 */ /* 0x000fc40007810000 */
[----:B------:R-:W-:Y:S02]  /*9a10*/  ISETP.LT.OR P2, PT, R215, 0x2a, P2 ;  /* 0x0000002ad700780c */ /* 0x000fe40001741670 */
[----:B------:R-:W-:Y:S02]  /*9a20*/  FMNMX.FTZ R171, R167, R170, !PT ;  /* 0x000000aaa7ab7209 */ /* 0x000fe40007810000 */
[----:B------:R-:W-:Y:S02]  /*9a30*/  FSETP.NEU.FTZ.AND P4, PT, R7, -INF , PT ;  /* 0xff8000000700780b */ /* 0x000fe40003f9d000 */
[----:B------:R-:W-:Y:S02]  /*9a40*/  FMNMX.FTZ R174, R152, R171, !PT ;  /* 0x000000ab98ae7209 */ /* 0x000fe40007810000 */
[----:B------:R-:W-:Y:S02]  /*9a50*/  FSEL R216, R175, -INF , !P2 ;  /* 0xff800000afd87808 */ /* 0x000fe40005000000 */
[----:B------:R-:W-:-:S02]  /*9a60*/  FMNMX.FTZ R175, R153, R174, !PT ;  /* 0x000000ae99af7209 */ /* 0x000fc40007810000 */
[----:B------:R-:W-:Y:S02]  /*9a70*/  FSEL R213, R213, RZ, P4 ;  /* 0x000000ffd5d57208 */ /* 0x000fe40002000000 */
[----:B------:R-:W-:Y:S02]  /*9a80*/  ISETP.LT.OR P3, PT, R215, 0x31, P3 ;  /* 0x00000031d700780c */ /* 0x000fe40001f61670 */
[----:B------:R-:W-:Y:S01]  /*9a90*/  ISETP.GT.AND P2, PT, R214, 0x31, P1 ;  /* 0x00000031d600780c */ /* 0x000fe20000f44270 */
[--C-:B------:R-:W-:Y:S01]  /*9aa0*/  FFMA.FTZ R171, R205, UR6, -R213.reuse ;  /* 0x00000006cdab7c23 */ /* 0x100fe200080108d5 */
[----:B------:R-:W-:Y:S01]  /*9ab0*/  FMNMX.FTZ R175, R212, R175, !PT ;  /* 0x000000afd4af7209 */ /* 0x000fe20007810000 */
[--C-:B------:R-:W-:Y:S01]  /*9ac0*/  FFMA.FTZ R174, R156, UR6, -R213.reuse ;  /* 0x000000069cae7c23 */ /* 0x100fe200080108d5 */
[----:B------:R-:W-:Y:S01]  /*9ad0*/  FSEL R205, R178, -INF , !P3 ;  /* 0xff800000b2cd7808 */ /* 0x000fe20005800000 */
[--C-:B------:R-:W-:Y:S01]  /*9ae0*/  FFMA.FTZ R204, R204, UR6, -R213.reuse ;  /* 0x00000006cccc7c23 */ /* 0x100fe200080108d5 */
[----:B------:R-:W-:Y:S01]  /*9af0*/  ISETP.GT.AND P3, PT, R214, 0x38, P1 ;  /* 0x00000038d600780c */ /* 0x000fe20000f64270 */
[--C-:B------:R-:W-:Y:S01]  /*9b00*/  FFMA.FTZ R169, R169, UR6, -R213.reuse ;  /* 0x00000006a9a97c23 */ /* 0x100fe200080108d5 */
[----:B------:R-:W-:Y:S01]  /*9b10*/  ISETP.LT.OR P2, PT, R215, 0x32, P2 ;  /* 0x00000032d700780c */ /* 0x000fe20001741670 */
[----:B------:R0:W-:Y:S01]  /*9b20*/  MUFU.EX2 R170, R204 ;  /* 0x000000cc00aa7308 */ /* 0x0001e20000000800 */
[----:B------:R-:W-:Y:S01]  /*9b30*/  FMNMX.FTZ R178, R216, R175, !PT ;  /* 0x000000afd8b27209 */ /* 0x000fe20007810000 */
[--C-:B------:R-:W-:Y:S01]  /*9b40*/  FFMA.FTZ R172, R172, UR6, -R213.reuse ;  /* 0x00000006acac7c23 */ /* 0x100fe200080108d5 */
[----:B------:R-:W-:Y:S01]  /*9b50*/  ISETP.GT.AND P1, PT, R214, 0x39, P1 ;  /* 0x00000039d600780c */ /* 0x000fe20000f24270 */
[--C-:B------:R-:W-:Y:S01]  /*9b60*/  FFMA.FTZ R173, R173, UR6, -R213.reuse ;  /* 0x00000006adad7c23 */ /* 0x100fe200080108d5 */
[----:B------:R-:W-:Y:S01]  /*9b70*/  ISETP.LT.OR P3, PT, R215, 0x39, P3 ;  /* 0x00000039d700780c */ /* 0x000fe20001f61670 */
[--C-:B------:R-:W-:Y:S01]  /*9b80*/  FFMA.FTZ R176, R176, UR6, -R213.reuse ;  /* 0x00000006b0b07c23 */ /* 0x100fe200080108d5 */
[----:B------:R-:W-:Y:S01]  /*9b90*/  FSEL R156, R179, -INF , !P2 ;  /* 0xff800000b39c7808 */ /* 0x000fe20005000000 */
[--C-:B------:R-:W-:Y:S01]  /*9ba0*/  FFMA.FTZ R177, R177, UR6, -R213.reuse ;  /* 0x00000006b1b17c23 */ /* 0x100fe200080108d5 */
[----:B------:R-:W-:Y:S01]  /*9bb0*/  FMNMX.FTZ R175, R205, R178, !PT ;  /* 0x000000b2cdaf7209 */ /* 0x000fe20007810000 */
[--C-:B0-----:R-:W-:Y:S01]  /*9bc0*/  FFMA.FTZ R204, R157, UR6, -R213.reuse ;  /* 0x000000069dcc7c23 */ /* 0x101fe200080108d5 */
[----:B------:R-:W-:Y:S01]  /*9bd0*/  ISETP.LT.OR P1, PT, R215, 0x3a, P1 ;  /* 0x0000003ad700780c */ /* 0x000fe20000f21670 */
[--C-:B------:R-:W-:Y:S01]  /*9be0*/  FFMA.FTZ R215, R160, UR6, -R213.reuse ;  /* 0x00000006a0d77c23 */ /* 0x100fe200080108d5 */
[----:B------:R-:W-:Y:S01]  /*9bf0*/  FSEL R214, R182, -INF , !P3 ;  /* 0xff800000b6d67808 */ /* 0x000fe20005800000 */
[--C-:B------:R-:W-:Y:S01]  /*9c00*/  FFMA.FTZ R182, R164, UR6, -R213.reuse ;  /* 0x00000006a4b67c23 */ /* 0x100fe200080108d5 */
[----:B------:R-:W-:Y:S01]  /*9c10*/  FMNMX.FTZ R179, R156, R175, !PT ;  /* 0x000000af9cb37209 */ /* 0x000fe20007810000 */
[--C-:B------:R-:W-:Y:S01]  /*9c20*/  FFMA.FTZ R164, R181, UR6, -R213.reuse ;  /* 0x00000006b5a47c23 */ /* 0x100fe200080108d5 */
[----:B------:R-:W-:Y:S01]  /*9c30*/  FSEL R157, R183, -INF , !P1 ;  /* 0xff800000b79d7808 */ /* 0x000fe20004800000 */
[----:B------:R0:W-:Y:S01]  /*9c40*/  MUFU.EX2 R175, R204 ;  /* 0x000000cc00af7308 */ /* 0x0001e20000000800 */
[----:B------:R-:W-:Y:S01]  /*9c50*/  FMNMX.FTZ R178, R214, R179, !PT ;  /* 0x000000b3d6b27209 */ /* 0x000fe20007810000 */
[--C-:B------:R-:W-:Y:S01]  /*9c60*/  FFMA.FTZ R179, R161, UR6, -R213.reuse ;  /* 0x00000006a1b37c23 */ /* 0x100fe200080108d5 */
[--C-:B------:R-:W-:Y:S01]  /*9c70*/  FFMA.FTZ R183, R165, UR6, -R213.reuse ;  /* 0x00000006a5b77c23 */ /* 0x100fe200080108d5 */
[----:B------:R-:W-:Y:S01]  /*9c80*/  FFMA.FTZ R180, R180, UR6, -R213 ;  /* 0x00000006b4b47c23 */ /* 0x000fe200080108d5 */
[----:B------:R-:W-:-:S03]  /*9c90*/  FMNMX.FTZ R160, R157, R178, !PT ;  /* 0x000000b29da07209 */ /* 0x000fc60007810000 */
[----:B------:R-:W-:Y:S01]  /*9ca0*/  MUFU.EX2 R178, R215 ;  /* 0x000000d700b27308 */ /* 0x000fe20000000800 */
[----:B0-----:R-:W-:Y:S01]  /*9cb0*/  FFMA.FTZ R204, R168, UR6, -R213 ;  /* 0x00000006a8cc7c23 */ /* 0x001fe200080108d5 */
[----:B------:R-:W0:Y:S06]  /*9cc0*/  SHFL.BFLY PT, R161, R160, 0x2, 0x1f ;  /* 0x0c401f00a0a17f89 */ /* 0x000e2c00000e0000 */
[----:B------:R-:W-:Y:S08]  /*9cd0*/  MUFU.EX2 R171, R171 ;  /* 0x000000ab00ab7308 */ /* 0x000ff00000000800 */
[----:B------:R-:W-:Y:S08]  /*9ce0*/  MUFU.EX2 R174, R174 ;  /* 0x000000ae00ae7308 */ /* 0x000ff00000000800 */
[----:B------:R-:W-:Y:S01]  /*9cf0*/  MUFU.EX2 R179, R179 ;  /* 0x000000b300b37308 */ /* 0x000fe20000000800 */
[----:B0-----:R-:W-:-:S02]  /*9d00*/  FMNMX.FTZ R161, R160, R161, !PT ;  /* 0x000000a1a0a17209 */ /* 0x001fc40007810000 */
[----:B------:R-:W-:-:S03]  /*9d10*/  FSEL R160, R7, RZ, P4 ;  /* 0x000000ff07a07208 */ /* 0x000fc60002000000 */
[----:B------:R-:W0:Y:S02]  /*9d20*/  SHFL.BFLY PT, R168, R161, 0x1, 0x1f ;  /* 0x0c201f00a1a87f89 */ /* 0x000e2400000e0000 */
[----:B------:R-:W-:Y:S01]  /*9d30*/  MUFU.EX2 R182, R182 ;  /* 0x000000b600b67308 */ /* 0x000fe20000000800 */
[----:B------:R-:W-:-:S04]  /*9d40*/  FADD.FTZ R160, -R160, R209 ;  /* 0x000000d1a0a07221 */ /* 0x000fc80000010100 */
[----:B------:R-:W-:-:S03]  /*9d50*/  FMUL.FTZ R160, R160, UR6 ;  /* 0x00000006a0a07c20 */ /* 0x000fc60008410000 */
[----:B------:R-:W-:Y:S08]  /*9d60*/  MUFU.EX2 R183, R183 ;  /* 0x000000b700b77308 */ /* 0x000ff00000000800 */
[----:B------:R-:W1:Y:S01]  /*9d70*/  MUFU.EX2 R181, R160 ;  /* 0x000000a000b57308 */ /* 0x000e620000000800 */
[----:B0-----:R-:W-:-:S07]  /*9d80*/  FMNMX.FTZ R168, R161, R168, !PT ;  /* 0x000000a8a1a87209 */ /* 0x001fce0007810000 */
[----:B------:R-:W-:Y:S01]  /*9d90*/  MUFU.EX2 R204, R204 ;  /* 0x000000cc00cc7308 */ /* 0x000fe20000000800 */
[C---:B------:R-:W-:Y:S01]  /*9da0*/  FSETP.NEU.FTZ.AND P1, PT, R168.reuse, -INF , PT ;  /* 0xff800000a800780b */ /* 0x040fe20003f3d000 */
[----:B------:R-:W-:-:S06]  /*9db0*/  FMUL.FTZ R161, R168, UR6 ;  /* 0x00000006a8a17c20 */ /* 0x000fcc0008410000 */
[----:B------:R-:W0:Y:S01]  /*9dc0*/  MUFU.EX2 R169, R169 ;  /* 0x000000a900a97308 */ /* 0x000e220000000800 */
[----:B------:R-:W-:Y:S01]  /*9dd0*/  FSEL R161, R161, RZ, P1 ;  /* 0x000000ffa1a17208 */ /* 0x000fe20000800000 */
[-C--:B-1----:R-:W-:Y:S01]  /*9de0*/  FMUL.FTZ R24, R24, R181.reuse ;  /* 0x000000b518187220 */ /* 0x082fe20000410000 */
[-C--:B------:R-:W-:Y:S01]  /*9df0*/  FMUL.FTZ R25, R25, R181.reuse ;  /* 0x000000b519197220 */ /* 0x080fe20000410000 */
[-C--:B------:R-:W-:Y:S01]  /*9e00*/  FMUL.FTZ R28, R28, R181.reuse ;  /* 0x000000b51c1c7220 */ /* 0x080fe20000410000 */
[----:B------:R-:W-:Y:S01]  /*9e10*/  FMUL.FTZ R29, R29, R181 ;  /* 0x000000b51d1d7220 */ /* 0x000fe20000410000 */
[--C-:B------:R-:W-:Y:S01]  /*9e20*/  FFMA.FTZ R215, R155, UR6, -R161.reuse ;  /* 0x000000069bd77c23 */ /* 0x100fe200080108a1 */
[----:B------:R-:W-:Y:S01]  /*9e30*/  FSEL R155, R168, RZ, P1 ;  /* 0x000000ffa89b7208 */ /* 0x000fe20000800000 */
[--C-:B------:R-:W-:Y:S01]  /*9e40*/  FFMA.FTZ R213, R154, UR6, -R161.reuse ;  /* 0x000000069ad57c23 */ /* 0x100fe200080108a1 */
[----:B------:R-:W-:Y:S01]  /*9e50*/  ISETP.NE.AND P1, PT, R199, RZ, PT ;  /* 0x000000ffc700720c */ /* 0x000fe20003f25270 */
[--C-:B------:R-:W-:Y:S01]  /*9e60*/  FFMA.FTZ R217, R158, UR6, -R161.reuse ;  /* 0x000000069ed97c23 */ /* 0x100fe200080108a1 */
[--C-:B------:R-:W-:Y:S01]  /*9e70*/  FFMA.FTZ R218, R159, UR6, -R161.reuse ;  /* 0x000000069fda7c23 */ /* 0x100fe200080108a1 */
[----:B------:R-:W-:Y:S01]  /*9e80*/  FADD.FTZ R155, -R155, R210 ;  /* 0x000000d29b9b7221 */ /* 0x000fe20000010100 */
[--C-:B------:R-:W-:Y:S01]  /*9e90*/  FFMA.FTZ R221, R153, UR6, -R161.reuse ;  /* 0x0000000699dd7c23 */ /* 0x100fe200080108a1 */
[--C-:B------:R-:W-:Y:S01]  /*9ea0*/  FFMA.FTZ R220, R212, UR6, -R161.reuse ;  /* 0x00000006d4dc7c23 */ /* 0x100fe200080108a1 */
[--C-:B------:R-:W-:Y:S01]  /*9eb0*/  FFMA.FTZ R223, R216, UR6, -R161.reuse ;  /* 0x00000006d8df7c23 */ /* 0x100fe200080108a1 */
[----:B------:R-:W-:Y:S01]  /*9ec0*/  FMUL.FTZ R210, R155, UR6 ;  /* 0x000000069bd27c20 */ /* 0x000fe20008410000 */
[--C-:B------:R-:W-:Y:S01]  /*9ed0*/  FFMA.FTZ R163, R163, UR6, -R161.reuse ;  /* 0x00000006a3a37c23 */ /* 0x100fe200080108a1 */
[--C-:B------:R-:W-:Y:S01]  /*9ee0*/  FFMA.FTZ R224, R166, UR6, -R161.reuse ;  /* 0x00000006a6e07c23 */ /* 0x100fe200080108a1 */
[--C-:B------:R-:W-:Y:S01]  /*9ef0*/  FFMA.FTZ R167, R167, UR6, -R161.reuse ;  /* 0x00000006a7a77c23 */ /* 0x100fe200080108a1 */
[--C-:B------:R-:W-:Y:S01]  /*9f00*/  FFMA.FTZ R222, R205, UR6, -R161.reuse ;  /* 0x00000006cdde7c23 */ /* 0x100fe200080108a1 */
[----:B------:R-:W-:Y:S01]  /*9f10*/  FFMA.FTZ R153, R156, UR6, -R161 ;  /* 0x000000069c997c23 */ /* 0x000fe200080108a1 */
[----:B------:R-:W1:Y:S01]  /*9f20*/  MUFU.EX2 R210, R210 ;  /* 0x000000d200d27308 */ /* 0x000e620000000800 */
[----:B------:R-:W-:-:S02]  /*9f30*/  @!P1 IMAD R155, R211, 0x40, R197 ;  /* 0x00000040d39b9824 */ /* 0x000fc400078e02c5 */
[--C-:B------:R-:W-:Y:S01]  /*9f40*/  FFMA.FTZ R211, R162, UR6, -R161.reuse ;  /* 0x00000006a2d37c23 */ /* 0x100fe200080108a1 */
[--C-:B------:R-:W-:Y:S01]  /*9f50*/  FFMA.FTZ R159, R214, UR6, -R161.reuse ;  /* 0x00000006d69f7c23 */ /* 0x100fe200080108a1 */
[--C-:B------:R-:W-:Y:S01]  /*9f60*/  FFMA.FTZ R157, R157, UR6, -R161.reuse ;  /* 0x000000069d9d7c23 */ /* 0x100fe200080108a1 */
[----:B------:R-:W-:Y:S02]  /*9f70*/  @!P1 IMAD R165, R155, 0x4, R202 ;  /* 0x000000049ba59824 */ /* 0x000fe400078e02ca */
[----:B------:R-:W-:Y:S01]  /*9f80*/  FFMA.FTZ R155, R152, UR6, -R161 ;  /* 0x00000006989b7c23 */ /* 0x000fe200080108a1 */
[----:B------:R-:W-:Y:S01]  /*9f90*/  F2FP.BF16.F32.PACK_AB R152, R171, R170 ;  /* 0x000000aaab98723e */ /* 0x000fe200000010ff */
[----:B------:R-:W-:Y:S01]  /*9fa0*/  MUFU.EX2 R213, R213 ;  /* 0x000000d500d57308 */ /* 0x000fe20000000800 */
[----:B------:R-:W-:Y:S01]  /*9fb0*/  F2FP.BF16.F32.PACK_AB R154, R175, R174 ;  /* 0x000000aeaf9a723e */ /* 0x000fe200000010ff */
[----:B------:R-:W-:Y:S01]  /*9fc0*/  @!P1 STS [R165+0x38400], R181 ;  /* 0x038400b5a5009388 */ /* 0x000fe20000000800 */
[----:B------:R-:W-:Y:S01]  /*9fd0*/  F2FP.BF16.F32.PACK_AB R156, R179, R178 ;  /* 0x000000b2b39c723e */ /* 0x000fe200000010ff */
[-C--:B------:R-:W-:Y:S01]  /*9fe0*/  FMUL.FTZ R32, R32, R181.reuse ;  /* 0x000000b520207220 */ /* 0x080fe20000410000 */
[----:B------:R-:W-:Y:S01]  /*9ff0*/  F2FP.BF16.F32.PACK_AB R158, R183, R182 ;  /* 0x000000b6b79e723e */ /* 0x000fe200000010ff */
[-C--:B------:R-:W-:Y:S01]  /*a000*/  FMUL.FTZ R33, R33, R181.reuse ;  /* 0x000000b521217220 */ /* 0x080fe20000410000 */
[----:B0-----:R-:W-:Y:S01]  /*a010*/  F2FP.BF16.F32.PACK_AB R160, R169, R204 ;  /* 0x000000cca9a0723e */ /* 0x001fe200000010ff */
[----:B------:R-:W-:Y:S01]  /*a020*/  MUFU.EX2 R215, R215 ;  /* 0x000000d700d77308 */ /* 0x000fe20000000800 */
[----:B-1----:R0:W-:Y:S01]  /*a030*/  @!P1 STS [R165+0x38420], R210 ;  /* 0x038420d2a5009388 */ /* 0x0021e20000000800 */
        /* <DEDUP_REMOVED lines=62> */
[----:B------:R-:W2:Y:S01]  /*a420*/  MUFU.EX2 R173, R173 ;  /* 0x000000ad00ad7308 */ /* 0x000ea20000000800 */
[-C--:B------:R-:W-:Y:S01]  /*a430*/  FMUL.FTZ R145, R145, R181.reuse ;  /* 0x000000b591917220 */ /* 0x080fe20000410000 */
[-C--:B------:R-:W-:Y:S01]  /*a440*/  FMUL.FTZ R148, R148, R181.reuse ;  /* 0x000000b594947220 */ /* 0x080fe20000410000 */
[----:B------:R-:W-:Y:S01]  /*a450*/  FMUL.FTZ R149, R149, R181 ;  /* 0x000000b595957220 */ /* 0x000fe20000410000 */
[-C--:B------:R-:W-:Y:S01]  /*a460*/  FMUL.FTZ R26, R26, R210.reuse ;  /* 0x000000d21a1a7220 */ /* 0x080fe20000410000 */
[-C--:B------:R-:W-:Y:S01]  /*a470*/  FMUL.FTZ R27, R27, R210.reuse ;  /* 0x000000d21b1b7220 */ /* 0x080fe20000410000 */
[-C--:B------:R-:W-:Y:S01]  /*a480*/  FMUL.FTZ R30, R30, R210.reuse ;  /* 0x000000d21e1e7220 */ /* 0x080fe20000410000 */
[-C--:B------:R-:W-:Y:S01]  /*a490*/  FMUL.FTZ R31, R31, R210.reuse ;  /* 0x000000d21f1f7220 */ /* 0x080fe20000410000 */
[----:B------:R1:W-:Y:S01]  /*a4a0*/  MUFU.EX2 R216, R155 ;  /* 0x0000009b00d87308 */ /* 0x0003e20000000800 */
        /* <DEDUP_REMOVED lines=8> */
[----:B-1----:R-:W-:Y:S01]  /*a530*/  F2FP.BF16.F32.PACK_AB R155, R218, R217 ;  /* 0x000000d9da9b723e */ /* 0x002fe200000010ff */
[----:B------:R-:W-:Y:S01]  /*a540*/  FMUL.FTZ R47, R47, R210 ;  /* 0x000000d22f2f7220 */ /* 0x000fe20000410000 */
[----:B--2---:R-:W-:Y:S01]  /*a550*/  F2FP.BF16.F32.PACK_AB R162, R173, R172 ;  /* 0x000000acada2723e */ /* 0x004fe200000010ff */
        /* <DEDUP_REMOVED lines=44> */
[----:B------:R2:W1:Y:S01]  /*a820*/  MUFU.EX2 R209, R164 ;  /* 0x000000a400d17308 */ /* 0x0004620000000800 */
        /* <DEDUP_REMOVED lines=9> */
[-C--:B------:R-:W-:Y:S01]  /*a8c0*/  FMUL.FTZ R138, R138, R210.reuse ;  /* 0x000000d28a8a7220 */ /* 0x080fe20000410000 */
[-C--:B------:R-:W-:Y:S01]  /*a8d0*/  FMUL.FTZ R139, R139, R210.reuse ;  /* 0x000000d28b8b7220 */ /* 0x080fe20000410000 */
[-C--:B------:R-:W-:Y:S01]  /*a8e0*/  FMUL.FTZ R142, R142, R210.reuse ;  /* 0x000000d28e8e7220 */ /* 0x080fe20000410000 */
[-C--:B------:R-:W-:Y:S01]  /*a8f0*/  FMUL.FTZ R143, R143, R210.reuse ;  /* 0x000000d28f8f7220 */ /* 0x080fe20000410000 */
[-C--:B------:R-:W-:Y:S01]  /*a900*/  FMUL.FTZ R146, R146, R210.reuse ;  /* 0x000000d292927220 */ /* 0x080fe20000410000 */
[----:B------:R-:W-:Y:S01]  /*a910*/  FMUL.FTZ R147, R147, R210 ;  /* 0x000000d293937220 */ /* 0x000fe20000410000 */
[----:B------:R2:W0:Y:S01]  /*a920*/  MUFU.EX2 R225, R153 ;  /* 0x0000009900e17308 */ /* 0x0004220000000800 */
[----:B-1----:R-:W-:Y:S01]  /*a930*/  F2FP.BF16.F32.PACK_AB R166, R209, R180 ;  /* 0x000000b4d1a6723e */ /* 0x002fe200000010ff */
[-C--:B------:R-:W-:Y:S01]  /*a940*/  FMUL.FTZ R150, R150, R210.reuse ;  /* 0x000000d296967220 */ /* 0x080fe20000410000 */
[----:B------:R-:W-:Y:S01]  /*a950*/  FMUL.FTZ R151, R151, R210 ;  /* 0x000000d297977220 */ /* 0x000fe20000410000 */
[----:B------:R-:W-:Y:S01]  /*a960*/  FFMA.FTZ R170, R181, R5, R170 ;  /* 0x00000005b5aa7223 */ /* 0x000fe200000100aa */
[----:B------:R-:W-:-:S03]  /*a970*/  FFMA.FTZ R2, R210, R2, R213 ;  /* 0x00000002d2027223 */ /* 0x000fc600000100d5 */
[----:B------:R1:W-:Y:S01]  /*a980*/  MUFU.EX2 R224, R159 ;  /* 0x0000009f00e07308 */ /* 0x0003e20000000800 */
[----:B--2---:R-:W-:Y:S01]  /*a990*/  F2FP.BF16.F32.PACK_AB R153, R215, R213 ;  /* 0x000000d5d799723e */ /* 0x004fe200000010ff */
[----:B------:R-:W-:Y:S01]  /*a9a0*/  BAR.SYNC.DEFER_BLOCKING 0xf, 0x100 ;  /* 0x03c4000000007b1d */ /* 0x000fe20000010000 */
[----:B------:R-:W-:Y:S01]  /*a9b0*/  FADD.FTZ R171, R171, R170 ;  /* 0x000000aaabab7221 */ /* 0x000fe20000010000 */
[----:B------:R-:W-:-:S03]  /*a9c0*/  FADD.FTZ R2, R215, R2 ;  /* 0x00000002d7027221 */ /* 0x000fc60000010000 */
[----:B------:R-:W-:Y:S01]  /*a9d0*/  FADD.FTZ R174, R174, R171 ;  /* 0x000000abaeae7221 */ /* 0x000fe20000010000 */
[----:B------:R2:W3:Y:S01]  /*a9e0*/  MUFU.EX2 R229, R157 ;  /* 0x0000009d00e57308 */ /* 0x0004e20000000800 */
[----:B-1----:R-:W-:Y:S01]  /*a9f0*/  F2FP.BF16.F32.PACK_AB R159, R214, R205 ;  /* 0x000000cdd69f723e */ /* 0x002fe200000010ff */
[----:B------:R-:W-:Y:S01]  /*aa00*/  FADD.FTZ R217, R217, R2 ;  /* 0x00000002d9d97221 */ /* 0x000fe20000010000 */
[----:B0-----:R-:W-:Y:S01]  /*aa10*/  F2FP.BF16.F32.PACK_AB R165, R225, R222 ;  /* 0x000000dee1a5723e */ /* 0x001fe200000010ff */
[----:B------:R-:W-:Y:S02]  /*aa20*/  FADD.FTZ R175, R175, R174 ;  /* 0x000000aeafaf7221 */ /* 0x000fe40000010000 */
[----:B------:R-:W-:Y:S02]  /*aa30*/  FADD.FTZ R218, R218, R217 ;  /* 0x000000d9dada7221 */ /* 0x000fe40000010000 */
[----:B------:R-:W-:Y:S01]  /*aa40*/  FADD.FTZ R178, R178, R175 ;  /* 0x000000afb2b27221 */ /* 0x000fe20000010000 */
[----:B--2---:R-:W-:Y:S01]  /*aa50*/  F2FP.BF16.F32.PACK_AB R157, R212, R211 ;  /* 0x000000d3d49d723e */ /* 0x004fe200000010ff */
[----:B------:R-:W-:-:S02]  /*aa60*/  FADD.FTZ R211, R211, R218 ;  /* 0x000000dad3d37221 */ /* 0x000fc40000010000 */
[----:B------:R-:W-:Y:S02]  /*aa70*/  FADD.FTZ R179, R179, R178 ;  /* 0x000000b2b3b37221 */ /* 0x000fe40000010000 */
[----:B------:R-:W-:Y:S02]  /*aa80*/  FADD.FTZ R212, R212, R211 ;  /* 0x000000d3d4d47221 */ /* 0x000fe40000010000 */
[----:B------:R-:W-:Y:S01]  /*aa90*/  FADD.FTZ R182, R182, R179 ;  /* 0x000000b3b6b67221 */ /* 0x000fe20000010000 */
[----:B---3--:R-:W-:Y:S01]  /*aaa0*/  F2FP.BF16.F32.PACK_AB R167, R229, R224 ;  /* 0x000000e0e5a7723e */ /* 0x008fe200000010ff */
[----:B------:R0:W-:Y:S01]  /*aab0*/  STSM.16.M88.4 [R193+0x36400], R152 ;  /* 0x03640098c1007844 */ /* 0x0001e20000000200 */
[----:B------:R-:W-:Y:S01]  /*aac0*/  FADD.FTZ R205, R205, R212 ;  /* 0x000000d4cdcd7221 */ /* 0x000fe20000010000 */
[----:B------:R-:W-:Y:S02]  /*aad0*/  FADD.FTZ R183, R183, R182 ;  /* 0x000000b6b7b77221 */ /* 0x000fe40000010000 */
[----:B------:R0:W-:Y:S01]  /*aae0*/  STSM.16.M88.4 [R192], R156 ;  /* 0x0000009cc0007844 */ /* 0x0001e20000000200 */
[----:B------:R-:W-:Y:S01]  /*aaf0*/  FADD.FTZ R205, R214, R205 ;  /* 0x000000cdd6cd7221 */ /* 0x000fe20000010000 */
[----:B------:R-:W-:-:S02]  /*ab00*/  FADD.FTZ R204, R204, R183 ;  /* 0x000000b7cccc7221 */ /* 0x000fc40000010000 */
[----:B------:R0:W-:Y:S01]  /*ab10*/  STSM.16.M88.4 [R195], R160 ;  /* 0x000000a0c3007844 */ /* 0x0001e20000000200 */
[----:B------:R-:W-:Y:S01]  /*ab20*/  FADD.FTZ R216, R216, R205 ;  /* 0x000000cdd8d87221 */ /* 0x000fe20000010000 */
[----:B------:R-:W-:Y:S02]  /*ab30*/  FADD.FTZ R169, R169, R204 ;  /* 0x000000cca9a97221 */ /* 0x000fe40000010000 */
[----:B------:R0:W-:Y:S01]  /*ab40*/  STSM.16.M88.4 [R194], R164 ;  /* 0x000000a4c2007844 */ /* 0x0001e20000000200 */
[----:B------:R-:W-:Y:S01]  /*ab50*/  WARPGROUP.ARRIVE ;  /* 0x00000000000079c5 */ /* 0x000fe20000000000 */
[----:B------:R-:W-:Y:S01]  /*ab60*/  FADD.FTZ R221, R221, R216 ;  /* 0x000000d8dddd7221 */ /* 0x000fe20000010000 */
[----:B------:R-:W-:-:S03]  /*ab70*/  FADD.FTZ R172, R172, R169 ;  /* 0x000000a9acac7221 */ /* 0x000fc60000010000 */
[----:B------:R-:W-:Y:S01]  /*ab80*/  FADD.FTZ R220, R220, R221 ;  /* 0x000000dddcdc7221 */ /* 0x000fe20000010000 */
[----:B------:R-:W-:Y:S01]  /*ab90*/  HGMMA.64x256x16.F32.BF16 R24, R152, gdesc[UR8].tnspB, R24, gsb0 ;  /* 0x43e0000898187df0 */ /* 0x000fe20008001818 */
[----:B------:R-:W-:Y:S01]  /*aba0*/  R2UR UR10, R226 ;  /* 0x00000000e20a72ca */ /* 0x000fe200000e0000 */
[----:B------:R-:W-:Y:S01]  /*abb0*/  UMOV UR11, 0x40000040 ;  /* 0x40000040000b7882 */ /* 0x000fe20000000000 */
[----:B------:R-:W-:Y:S02]  /*abc0*/  VIADD R226, R219, 0x100 ;  /* 0x00000100dbe27836 */ /* 0x000fe40000000000 */
[----:B------:R-:W-:Y:S01]  /*abd0*/  FADD.FTZ R173, R173, R172 ;  /* 0x000000acadad7221 */ /* 0x000fe20000010000 */
[----:B------:R-:W-:Y:S02]  /*abe0*/  VIADD R219, R219, 0x180 ;  /* 0x00000180dbdb7836 */ /* 0x000fe40000000000 */
[----:B------:R-:W-:Y:S01]  /*abf0*/  FADD.FTZ R223, R223, R220 ;  /* 0x000000dcdfdf7221 */ /* 0x000fe20000010000 */
[----:B------:R-:W-:-:S03]  /*ac00*/  FADD.FTZ R176, R176, R173 ;  /* 0x000000adb0b07221 */ /* 0x000fc60000010000 */
[----:B------:R-:W-:Y:S01]  /*ac10*/  FADD.FTZ R222, R222, R223 ;  /* 0x000000dfdede7221 */ /* 0x000fe20000010000 */
[----:B------:R-:W-:-:S03]  /*ac20*/  FADD.FTZ R177, R177, R176 ;  /* 0x000000b0b1b17221 */ /* 0x000fc60000010000 */
[----:B------:R-:W-:Y:S01]  /*ac30*/  FADD.FTZ R225, R225, R222 ;  /* 0x000000dee1e17221 */ /* 0x000fe20000010000 */
[----:B------:R-:W-:-:S03]  /*ac40*/  FADD.FTZ R180, R180, R177 ;  /* 0x000000b1b4b47221 */ /* 0x000fc60000010000 */
[----:B------:R-:W-:Y:S01]  /*ac50*/  FADD.FTZ R2, R224, R225 ;  /* 0x000000e1e0027221 */ /* 0x000fe20000010000 */
[----:B------:R-:W-:-:S03]  /*ac60*/  FADD.FTZ R5, R209, R180 ;  /* 0x000000b4d1057221 */ /* 0x000fc60000010000 */
[----:B------:R-:W-:Y:S01]  /*ac70*/  FADD.FTZ R2, R229, R2 ;  /* 0x00000002e5027221 */ /* 0x000fe20000010000 */
[----:B------:R-:W-:Y:S02]  /*ac80*/  WARPGROUP.DEPBAR.LE gsb0, 0x0 ;  /* 0x00008000000079c5 */ /* 0x000fe40000010000 */
[----:B------:R-:W-:-:S06]  /*ac90*/  WARPGROUP.ARRIVE ;  /* 0x00000000000079c5 */ /* 0x000fcc0000000000 */
        /* <DEDUP_REMOVED lines=19> */
[----:B-1----:R-:W1:Y:S02]  /*add0*/  FENCE.VIEW.ASYNC.S ;  /* 0x00000000000073c6 */ /* 0x002e640000000000 */
[----:B-1----:R-:W-:Y:S01]  /*ade0*/  NOP ;  /* 0x0000000000007918 */ /* 0x002fe20000000000 */
[----:B------:R-:W-:Y:S06]  /*adf0*/  BAR.ARV 0xe, 0x100 ;  /* 0x0384000000007b1d */ /* 0x000fec0000002000 */
[----:B0-----:R-:W-:Y:S05]  /*ae00*/  @!P0 BRA `(.L_x_1968) ;  /* 0x0000000000048947 */ /* 0x001fea0003800000 */
[----:B------:R-:W-:Y:S01]  /*ae10*/  BPT.TRAP 0x1 ;  /* 0x000000040000795c */ /* 0x000fe20000300000 */
.L_x_1968:
[C---:B------:R-:W-:Y:S01]  /*ae20*/  ISETP.GT.AND P1, PT, R207.reuse, UR38, PT ;  /* 0x00000026cf007c0c */ /* 0x040fe2000bf24270 */
[----:B------:R-:W-:Y:S02]  /*ae30*/  VIADD R208, R208, 0x38860 ;  /* 0x00038860d0d07836 */ /* 0x000fe40000000000 */
[----:B------:R-:W-:Y:S02]  /*ae40*/  VIADD R207, R207, 0xffffffff ;  /* 0xffffffffcfcf7836 */ /* 0x000fe40000000000 */
[----:B------:R-:W-:Y:S01]  /*ae50*/  IMAD.MOV.U32 R210, RZ, RZ, R168 ;  /* 0x000000ffffd27224 */ /* 0x000fe200078e00a8 */
[----:B------:R-:W-:Y:S01]  /*ae60*/  PRMT R208, R201, 0x654, R208 ;  /* 0x00000654c9d07816 */ /* 0x000fe200000000d0 */
[----:B------:R-:W-:Y:S02]  /*ae70*/  IMAD.MOV.U32 R209, RZ, RZ, R7 ;  /* 0x000000ffffd17224 */ /* 0x000fe400078e0007 */
[----:B------:R-:W-:Y:S01]  /*ae80*/  IMAD.MOV.U32 R211, RZ, RZ, R3 ;  /* 0x000000ffffd37224 */ /* 0x000fe200078e0003 */
[----:B------:R0:W-:Y:S03]  /*ae90*/  SYNCS.ARRIVE.TRANS64.RED.A1T0 RZ, [R208+URZ], RZ ;  /* 0x000000ffd0ff79a7 */ /* 0x0001e6000810043f */
[----:B------:R-:W-:Y:S05]  /*aea0*/  @P1 BRA `(.L_x_1969) ;  /* 0xffffffc400f81947 */ /* 0x000fea000383ffff */
.L_x_1950:
[----:B------:R-:W-:Y:S01]  /*aeb0*/  ISETP.NE.AND P2, PT, R227, 0x1, PT ;  /* 0x00000001e300780c */ /* 0x000fe20003f45270 */
[----:B------:R-:W1:Y:S01]  /*aec0*/  S2R R152, SR_CTAID.X ;  /* 0x0000000000987919 */ /* 0x000e620000002500 */
[----:B------:R-:W-:Y:S02]  /*aed0*/  IADD3 R154, -R20, 0x1, RZ ;  /* 0x00000001149a7810 */ /* 0x000fe40007ffe1ff */
[----:B------:R-:W-:-:S09]  /*aee0*/  LOP3.LUT P1, RZ, R16, 0x1, RZ, 0xc0, !PT ;  /* 0x0000000110ff7812 */ /* 0x000fd2000782c0ff */
[----:B------:R-:W2:Y:S08]  /*aef0*/  @P2 LDC R153, c[0x0][0x44c] ;  /* 0x00011300ff992b82 */ /* 0x000eb00000000800 */
[----:B------:R-:W3:Y:S01]  /*af00*/  @P2 LDC R155, c[0x0][0x450] ;  /* 0x00011400ff9b2b82 */ /* 0x000ee20000000800 */
[----:B-1----:R-:W-:-:S05]  /*af10*/  LEA R152, R152, 0x3f, 0x6 ;  /* 0x0000003f98987811 */ /* 0x002fca00078e30ff */
[----:B--2---:R-:W-:-:S04]  /*af20*/  @P2 IMAD.HI.U32 R20, R152, R153, RZ ;  /* 0x0000009998142227 */ /* 0x004fc800078e00ff */
[----:B------:R-:W-:Y:S01]  /*af30*/  IMAD R153, R17, UR7, R154 ;  /* 0x0000000711997c24 */ /* 0x000fe2000f8e029a */
[----:B------:R-:W-:Y:S01]  /*af40*/  ULDC UR7, c[0x0][0xad4] ;  /* 0x0002b50000077ab9 */ /* 0x000fe20000000800 */
[----:B---3--:R-:W-:-:S05]  /*af50*/  @P2 SHF.R.U32.HI R152, RZ, R155, R20 ;  /* 0x0000009bff982219 */ /* 0x008fca0000011614 */
[----:B------:R-:W-:-:S05]  /*af60*/  IMAD.IADD R152, R153, 0x1, R152 ;  /* 0x0000000199987824 */ /* 0x000fca00078e0298 */
[----:B------:R-:W-:-:S13]  /*af70*/  R2UR UR10, R152 ;  /* 0x00000000980a72ca */ /* 0x000fda00000e0000 */
[----:B------:R-:W-:Y:S01]  /*af80*/  UIADD3 UR7, UR10, -UR7, URZ ;  /* 0x800000070a077290 */ /* 0x000fe2000fffe03f */
[----:B------:R-:W-:Y:S11]  /*af90*/  @!P1 BRA `(.L_x_1970) ;  /* 0x0000000000509947 */ /* 0x000ff60003800000 */
[----:B------:R-:W-:Y:S02]  /*afa0*/  UMOV UR19, UR10 ;  /* 0x0000000a00137c82 */ /* 0x000fe40008000000 */
[----:B------:R-:W-:-:S06]  /*afb0*/  UISETP.GT.AND UP0, UPT, UR19, -0x1, UPT ;  /* 0xffffffff1300788c */ /* 0x000fcc000bf04270 */
[----:B------:R-:W-:-:S13]  /*afc0*/  PLOP3.LUT P1, PT, PT, PT, UP0, 0x80, 0x0 ;  /* 0x000000000000781c */ /* 0x000fda0003f2f008 */
[----:B------:R-:W-:Y:S05]  /*afd0*/  @P1 BRA `(.L_x_1971) ;  /* 0x0000000000201947 */ /* 0x000fea0003800000 */
[----:B------:R-:W-:Y:S01]  /*afe0*/  ULDC UR18, c[0x0][0xadc] ;  /* 0x0002b70000127ab9 */ /* 0x000fe20000000800 */
[----:B------:R-:W-:Y:S02]  /*aff0*/  ULOP3.LUT UR19, URZ, UR19, URZ, 0x33, !UPT ;  /* 0x000000133f137292 */ /* 0x000fe4000f8e333f */
[----:B------:R-:W-:-:S11]  /*b000*/  UISETP.NE.AND UP0, UPT, UR18, 0x1, UPT ;  /* 0x000000011200788c */ /* 0x000fd6000bf05270 */
[----:B------:R-:W-:Y:S02]  /*b010*/  @UP0 ULDC.64 UR10, c[0x0][0xae0] ;  /* 0x0002b800000a0ab9 */ /* 0x000fe40000000a00 */
[----:B------:R-:W-:-:S04]  /*b020*/  UIMAD.WIDE.U32 UR14, UR19, UR10, URZ ;  /* 0x0000000a130e72a5 */ /* 0x000fc8000f8e003f */
[----:B------:R-:W-:-:S04]  /*b030*/  @UP0 USHF.R.U32.HI UR19, URZ, UR11, UR15 ;  /* 0x0000000b3f130299 */ /* 0x000fc8000801160f */
[----:B------:R-:W-:Y:S01]  /*b040*/  ULOP3.LUT UR19, URZ, UR19, URZ, 0x33, !UPT ;  /* 0x000000133f137292 */ /* 0x000fe2000f8e333f */
[----:B------:R-:W-:Y:S11]  /*b050*/  BRA `(.L_x_1972) ;  /* 0x0000000000147947 */ /* 0x000ff60003800000 */
.L_x_1971:
[----:B------:R-:W-:Y:S02]  /*b060*/  ULDC UR18, c[0x0][0xadc] ;  /* 0x0002b70000127ab9 */ /* 0x000fe40000000800 */
[----:B------:R-:W-:-:S11]  /*b070*/  UISETP.NE.AND UP0, UPT, UR18, 0x1, UPT ;  /* 0x000000011200788c */ /* 0x000fd6000bf05270 */
[----:B------:R-:W-:Y:S02]  /*b080*/  @UP0 ULDC.64 UR10, c[0x0][0xae0] ;  /* 0x0002b800000a0ab9 */ /* 0x000fe40000000a00 */
[----:B------:R-:W-:-:S04]  /*b090*/  UIMAD.WIDE.U32 UR14, UR19, UR10, URZ ;  /* 0x0000000a130e72a5 */ /* 0x000fc8000f8e003f */
[----:B------:R-:W-:-:S12]  /*b0a0*/  @UP0 USHF.R.U32.HI UR19, URZ, UR11, UR15 ;  /* 0x0000000b3f130299 */ /* 0x000fd8000801160f */
.L_x_1972:
[----:B------:R-:W-:-:S04]  /*b0b0*/  UIMAD UR18, UR19, UR18, URZ ;  /* 0x00000012131272a4 */ /* 0x000fc8000f8e023f */
[----:B------:R-:W-:-:S04]  /*b0c0*/  UISETP.LT.AND UP0, UPT, UR7, UR18, UPT ;  /* 0x000000120700728c */ /* 0x000fc8000bf01270 */
[----:B------:R-:W-:-:S12]  /*b0d0*/  USEL UR7, UR7, UR18, !UP0 ;  /* 0x0000001207077287 */ /* 0x000fd8000c000000 */
.L_x_1970:
[----:B------:R-:W-:-:S04]  /*b0e0*/  UIADD3 UR7, UR7, 0x3f, URZ ;  /* 0x0000003f07077890 */ /* 0x000fc8000fffe03f */
[----:B------:R-:W-:-:S04]  /*b0f0*/  USHF.R.S32.HI UR10, URZ, 0x1f, UR7 ;  /* 0x0000001f3f0a7899 */ /* 0x000fc80008011407 */
        /* <DEDUP_REMOVED lines=8> */
[----:B------:R-:W-:Y:S02]  /*b180*/  IMAD.MOV.U32 R20, RZ, RZ, R7 ;  /* 0x000000ffff147224 */ /* 0x000fe400078e0007 */
[----:B------:R-:W-:Y:S02]  /*b190*/  IMAD.MOV.U32 R205, RZ, RZ, R207 ;  /* 0x000000ffffcd7224 */ /* 0x000fe400078e00cf */
[----:B------:R-:W-:-:S07]  /*b1a0*/  IMAD.MOV.U32 R217, RZ, RZ, R3 ;  /* 0x000000ffffd97224 */ /* 0x000fce00078e0003 */
.L_x_1984:
[----:B------:R-:W-:Y:S01]  /*b1b0*/  VIADD R3, R217, 0x1 ;  /* 0x00000001d9037836 */ /* 0x000fe20000000000 */
[C---:B------:R-:W-:Y:S01]  /*b1c0*/  ISETP.GT.AND P1, PT, R205.reuse, UR38, PT ;  /* 0x00000026cd007c0c */ /* 0x040fe2000bf24270 */
[----:B------:R-:W-:-:S03]  /*b1d0*/  VIADD R205, R205, 0xffffffff ;  /* 0xffffffffcdcd7836 */ /* 0x000fc60000000000 */
[----:B------:R-:W-:-:S04]  /*b1e0*/  ISETP.NE.AND P2, PT, R3, 0x2, PT ;  /* 0x000000020300780c */ /* 0x000fc80003f45270 */
[----:B------:R-:W-:Y:S02]  /*b1f0*/  SEL R7, RZ, 0x1, P2 ;  /* 0x00000001ff077807 */ /* 0x000fe40001000000 */
[----:B------:R-:W-:Y:S02]  /*b200*/  SEL R3, R3, RZ, P2 ;  /* 0x000000ff03037207 */ /* 0x000fe40001000000 */
[----:B------:R-:W-:Y:S01]  /*b210*/  LOP3.LUT R4, R4, R7, RZ, 0x3c, !PT ;  /* 0x0000000704047212 */ /* 0x000fe200078e3cff */
[----:B-1----:R-:W-:Y:S06]  /*b220*/  @!P0 BRA `(.L_x_1974) ;  /* 0x0000000000048947 */ /* 0x002fec0003800000 */
[----:B------:R-:W-:Y:S01]  /*b230*/  BPT.TRAP 0x1 ;  /* 0x000000040000795c */ /* 0x000fe20000300000 */
.L_x_1974:
[----:B------:R-:W-:Y:S01]  /*b240*/  IMAD R204, R3, 0x8, R202 ;  /* 0x0000000803cc7824 */ /* 0x000fe200078e02ca */
[----:B------:R-:W-:-:S04]  /*b250*/  SHF.L.U32 R207, R4, 0x1f, RZ ;  /* 0x0000001f04cf7819 */ /* 0x000fc800000006ff */
[----:B------:R1:W2:Y:S01]  /*b260*/  SYNCS.PHASECHK.TRANS64.TRYWAIT P2, [R204+URZ+0x38830], R207 ;  /* 0x038830cfcc0075a7 */ /* 0x0002a2000804017f */
[----:B------:R-:W-:Y:S05]  /*b270*/  @!P0 BRA `(.L_x_1975) ;  /* 0x0000000000048947 */ /* 0x000fea0003800000 */
[----:B------:R-:W-:Y:S01]  /*b280*/  BPT.TRAP 0x1 ;  /* 0x000000040000795c */ /* 0x000fe20000300000 */
.L_x_1975:
[----:B------:R-:W-:Y:S01]  /*b290*/  IMAD R7, R3, 0x200, R196 ;  /* 0x0000020003077824 */ /* 0x000fe200078e02c4 */
[----:B--2---:R-:W-:Y:S06]  /*b2a0*/  @P2 BRA `(.L_x_1976) ;  /* 0x0000000000082947 */ /* 0x004fec0003800000 */
[----:B------:R-:W2:Y:S02]  /*b2b0*/  SYNCS.PHASECHK.TRANS64.TRYWAIT P2, [R204+URZ+0x38830], R207 ;  /* 0x038830cfcc0075a7 */ /* 0x000ea4000804017f */
[----:B--2---:R-:W-:Y:S05]  /*b2c0*/  @!P2 BRA `(.L_x_1977) ;  /* 0x000000dc0080a947 */ /* 0x004fea0003800000 */
.L_x_1976:
[----:B------:R-:W-:Y:S01]  /*b2d0*/  R2UR UR58, R7 ;  /* 0x00000000073a72ca */ /* 0x000fe200000e0000 */
[----:B------:R-:W-:Y:S01]  /*b2e0*/  WARPGROUP.ARRIVE ;  /* 0x00000000000079c5 */ /* 0x000fe20000000000 */
[----:B------:R-:W-:Y:S01]  /*b2f0*/  R2UR UR56, R18 ;  /* 0x00000000123872ca */ /* 0x000fe200000e0000 */
[----:B------:R-:W-:Y:S01]  /*b300*/  UMOV UR59, 0x40000040 ;  /* 0x40000040003b7882 */ /* 0x000fe20000000000 */
[----:B------:R-:W-:Y:S01]  /*b310*/  R2UR UR57, R19 ;  /* 0x00000000133972ca */ /* 0x000fe200000e0000 */
[----:B0-----:R-:W-:-:S12]  /*b320*/  VIADD R208, R7, 0x2 ;  /* 0x0000000207d07836 */ /* 0x001fd80000000000 */
[----:B------:R-:W-:Y:S01]  /*b330*/  HGMMA.64x64x16.F32.BF16 R152, gdesc[UR56], RZ, !UPT, gsb0 ;  /* 0x00e00000389879f0 */ /* 0x000fe2000c0018ff */
[----:B------:R-:W-:Y:S01]  /*b340*/  R2UR UR58, R208 ;  /* 0x00000000d03a72ca */ /* 0x000fe200000e0000 */
[----:B------:R-:W-:Y:S01]  /*b350*/  UMOV UR59, 0x40000040 ;  /* 0x40000040003b7882 */ /* 0x000fe20000000000 */
        /* <DEDUP_REMOVED lines=8> */
[----:B------:R-:W-:Y:S01]  /*b3e0*/  UMOV UR59, 0x40000040 ;  /* 0x40000040003b7882 */ /* 0x000fe20000000000 */
[----:B------:R-:W-:Y:S02]  /*b3f0*/  R2UR UR56, R186 ;  /* 0x00000000ba3872ca */ /* 0x000fe400000e0000 */
[----:B------:R-:W-:Y:S01]  /*b400*/  R2UR UR57, R187 ;  /* 0x00000000bb3972ca */ /* 0x000fe200000e0000 */
[----:B------:R-:W-:Y:S02]  /*b410*/  WARPGROUP.DEPBAR.LE gsb0, 0x0 ;  /* 0x00008000000079c5 */ /* 0x000fe40000010000 */
[----:B------:R-:W-:-:S10]  /*b420*/  WARPGROUP.ARRIVE ;  /* 0x00000000000079c5 */ /* 0x000fd40000000000 */
[----:B------:R-:W-:Y:S01]  /*b430*/  HGMMA.64x64x16.F32.BF16 R152, gdesc[UR56], R152, gsb0 ;  /* 0x00e00000389879f0 */ /* 0x000fe20008001898 */
[----:B------:R-:W-:Y:S01]  /*b440*/  R2UR UR58, R7 ;  /* 0x00000000073a72ca */ /* 0x000fe200000e0000 */
[----:B------:R-:W-:Y:S01]  /*b450*/  UMOV UR59, 0x40000040 ;  /* 0x40000040003b7882 */ /* 0x000fe20000000000 */
        /* <DEDUP_REMOVED lines=8> */
.L_x_1978:
[----:B------:R0:W3:Y:S01]  /*b4e0*/  SYNCS.PHASECHK.TRANS64.TRYWAIT P2, [R204+URZ+0x38850], R207 ;  /* 0x038850cfcc0075a7 */ /* 0x0000e2000804017f */
[----:B------:R-:W-:Y:S05]  /*b4f0*/  @!P0 BRA `(.L_x_1979) ;  /* 0x0000000000048947 */ /* 0x000fea0003800000 */
[----:B------:R-:W-:Y:S01]  /*b500*/  BPT.TRAP 0x1 ;  /* 0x000000040000795c */ /* 0x000fe20000300000 */
.L_x_1979:
[----:B------:R-:W-:Y:S01]  /*b510*/  IMAD R7, R3, 0x1000, R21 ;  /* 0x0000100003077824 */ /* 0x000fe200078e0215 */
[----:B---3--:R-:W-:Y:S06]  /*b520*/  @P2 BRA `(.L_x_1980) ;  /* 0x0000000000082947 */ /* 0x008fec0003800000 */
[----:B------:R-:W3:Y:S02]  /*b530*/  SYNCS.PHASECHK.TRANS64.TRYWAIT P2, [R204+URZ+0x38850], R207 ;  /* 0x038850cfcc0075a7 */ /* 0x000ee4000804017f */
[----:B---3--:R-:W-:Y:S05]  /*b540*/  @!P2 BRA `(.L_x_1981) ;  /* 0x000000d800f4a947 */ /* 0x008fea0003800000 */
.L_x_1980:
[----:B------:R-:W-:Y:S01]  /*b550*/  R2UR UR58, R7 ;  /* 0x00000000073a72ca */ /* 0x000fe200000e0000 */
[----:B------:R-:W-:Y:S01]  /*b560*/  WARPGROUP.ARRIVE ;  /* 0x00000000000079c5 */ /* 0x000fe20000000000 */
[----:B------:R-:W-:Y:S01]  /*b570*/  R2UR UR56, R12 ;  /* 0x000000000c3872ca */ /* 0x000fe200000e0000 */
[----:B------:R-:W-:Y:S01]  /*b580*/  UMOV UR59, 0x40000040 ;  /* 0x40000040003b7882 */ /* 0x000fe20000000000 */
[----:B------:R-:W-:Y:S01]  /*b590*/  R2UR UR57, R13 ;  /* 0x000000000d3972ca */ /* 0x000fe200000e0000 */
[----:B0123--:R-:W-:Y:S01]  /*b5a0*/  VIADD R207, R7, 0x2 ;  /* 0x0000000207cf7836 */ /* 0x00ffe20000000000 */
        /* <DEDUP_REMOVED lines=11> */
[----:B------:R-:W-:Y:S01]  /*b660*/  HGMMA.64x64x16.F32.BF16 R152, gdesc[UR56], R152, gsb0 ;  /* 0x00e00000389879f0 */ /* 0x000fe20008001898 */
[----:B------:R-:W-:Y:S01]  /*b670*/  R2UR UR58, R207 ;  /* 0x00000000cf3a72ca */ /* 0x000fe200000e0000 */
[----:B------:R-:W-:Y:S01]  /*b680*/  UMOV UR59, 0x40000040 ;  /* 0x40000040003b7882 */ /* 0x000fe20000000000 */
[----:B------:R-:W-:Y:S01]  /*b690*/  R2UR UR56, R10 ;  /* 0x000000000a3872ca */ /* 0x000fe200000e0000 */
[----:B------:R-:W-:Y:S01]  /*b6a0*/  VIADD R207, R7, 0x4 ;  /* 0x0000000407cf7836 */ /* 0x000fe20000000000 */
[----:B------:R-:W-:Y:S01]  /*b6b0*/  R2UR UR57, R11 ;  /* 0x000000000b3972ca */ /* 0x000fe200000e0000 */
[----:B------:R-:W0:Y:S01]  /*b6c0*/  S2R R208, SR_TID.X ;  /* 0x0000000000d07919 */ /* 0x000e220000002100 */
[----:B------:R-:W-:Y:S01]  /*b6d0*/  UMOV UR55, 0x40000040 ;  /* 0x4000004000377882 */ /* 0x000fe20000000000 */
[----:B0-----:R-:W-:Y:S01]  /*b6e0*/  SHF.R.U32.HI R208, RZ, 0x7, R208 ;  /* 0x00000007ffd07819 */ /* 0x001fe200000116d0 */
[----:B------:R-:W-:-:S02]  /*b6f0*/  WARPGROUP.DEPBAR.LE gsb0, 0x0 ;  /* 0x00008000000079c5 */ /* 0x000fc40000010000 */
[----:B------:R-:W-:-:S07]  /*b700*/  WARPGROUP.ARRIVE ;  /* 0x00000000000079c5 */ /* 0x000fce0000000000 */
[----:B------:R-:W-:Y:S01]  /*b710*/  HGMMA.64x64x16.F32.BF16 R152, gdesc[UR56], R152, gsb0 ;  /* 0x00e00000389879f0 */ /* 0x000fe20008001898 */
[----:B------:R-:W-:Y:S01]  /*b720*/  R2UR UR58, R207 ;  /* 0x00000000cf3a72ca */ /* 0x000fe200000e0000 */
[----:B------:R-:W-:Y:S01]  /*b730*/  UMOV UR59, 0x40000040 ;  /* 0x40000040003b7882 */ /* 0x000fe20000000000 */
[----:B------:R-:W-:Y:S01]  /*b740*/  R2UR UR56, R8 ;  /* 0x00000000083872ca */ /* 0x000fe200000e0000 */
[----:B------:R-:W-:Y:S01]  /*b750*/  VIADD R207, R7, 0x6 ;  /* 0x0000000607cf7836 */ /* 0x000fe20000000000 */
[----:B------:R-:W-:Y:S01]  /*b760*/  R2UR UR57, R9 ;  /* 0x00000000093972ca */ /* 0x000fe200000e0000 */
[----:B------:R-:W-:Y:S02]  /*b770*/  WARPGROUP.DEPBAR.LE gsb0, 0x0 ;  /* 0x00008000000079c5 */ /* 0x000fe40000010000 */
[----:B------:R-:W-:-:S10]  /*b780*/  WARPGROUP.ARRIVE ;  /* 0x00000000000079c5 */ /* 0x000fd40000000000 */
[----:B------:R-:W-:Y:S01]  /*b790*/  HGMMA.64x64x16.F32.BF16 R152, gdesc[UR56], R152, gsb0 ;  /* 0x00e00000389879f0 */ /* 0x000fe20008001898 */
[----:B------:R-:W-:Y:S01]  /*b7a0*/  R2UR UR58, R207 ;  /* 0x00000000cf3a72ca */ /* 0x000fe200000e0000 */
[----:B------:R-:W-:Y:S01]  /*b7b0*/  UMOV UR59, 0x40000040 ;  /* 0x40000040003b7882 */ /* 0x000fe20000000000 */
[----:B------:R-:W-:Y:S01]  /*b7c0*/  R2UR UR56, R22 ;  /* 0x00000000163872ca */ /* 0x000fe200000e0000 */
[----:B------:R-:W-:Y:S01]  /*b7d0*/  VIADD R207, R7, 0x200 ;  /* 0x0000020007cf7836 */ /* 0x000fe20000000000 */
[----:B------:R-:W-:-:S04]  /*b7e0*/  R2UR UR57, R23 ;  /* 0x00000000173972ca */ /* 0x000fc800000e0000 */
        /* <DEDUP_REMOVED lines=23> */
[----:B------:R-:W-:Y:S02]  /*b960*/  WARPGROUP.DEPBAR.LE gsb0, 0x0 ;  /* 0x00008000000079c5 */ /* 0x000fe40000010000 */
[----:B------:R-:W-:Y:S01]  /*b970*/  WARPGROUP.ARRIVE ;  /* 0x00000000000079c5 */ /* 0x000fe20000000000 */
[----:B------:R0:W1:Y:S05]  /*b980*/  SHFL.IDX PT, R207, R208, RZ, 0x1f ;  /* 0x00001fffd0cf7589 */ /* 0x00006a00000e0000 */
[----:B------:R-:W-:Y:S01]  /*b990*/  HGMMA.64x64x16.F32.BF16 R152, gdesc[UR56], R152, gsb0 ;  /* 0x00e00000389879f0 */ /* 0x000fe20008001898 */
[----:B------:R-:W-:Y:S01]  /*b9a0*/  UMOV UR57, 0x40000040 ;  /* 0x4000004000397882 */ /* 0x000fe20000000000 */
[----:B------:R-:W-:Y:S01]  /*b9b0*/  UMOV UR59, 0x40000040 ;  /* 0x40000040003b7882 */ /* 0x000fe20000000000 */
[----:B0-----:R-:W-:Y:S01]  /*b9c0*/  VIADD R208, R7, 0x800 ;  /* 0x0000080007d07836 */ /* 0x001fe20000000000 */
[----:B-1----:R-:W-:-:S04]  /*b9d0*/  ISETP.GT.AND P2, PT, R207, 0x7f, PT ;  /* 0x0000007fcf00780c */ /* 0x002fc80003f44270 */
[----:B------:R-:W-:-:S05]  /*b9e0*/  SEL R207, RZ, 0x2, !P2 ;  /* 0x00000002ffcf7807 */ /* 0x000fca0005000000 */
[----:B------:R-:W-:Y:S02]  /*b9f0*/  IMAD.IADD R209, R190, 0x1, R207 ;  /* 0x00000001bed17824 */ /* 0x000fe400078e02cf */
[----:B------:R-:W-:-:S03]  /*ba00*/  IMAD.IADD R210, R207, 0x1, R208 ;  /* 0x00000001cfd27824 */ /* 0x000fc600078e02d0 */
[----:B------:R-:W-:Y:S01]  /*ba10*/  R2UR UR56, R209 ;  /* 0x00000000d13872ca */ /* 0x000fe200000e0000 */
[----:B------:R-:W-:Y:S01]  /*ba20*/  IMAD.MOV.U32 R209, RZ, RZ, 0x4 ;  /* 0x00000004ffd17424 */ /* 0x000fe200078e00ff */
[----:B------:R-:W-:-:S04]  /*ba30*/  R2UR UR58, R210 ;  /* 0x00000000d23a72ca */ /* 0x000fc800000e0000 */
        /* <DEDUP_REMOVED lines=206> */
.L_x_1982:
[----:B------:R-:W-:Y:S01]  /*c720*/  FMNMX.FTZ R208, R152, R20, !PT ;  /* 0x0000001498d07209 */ /* 0x000fe20007810000 */
[----:B------:R-:W-:Y:S01]  /*c730*/  UMOV UR6, UR39 ;  /* 0x0000002700067c82 */ /* 0x000fe20008000000 */
[----:B------:R-:W-:Y:S01]  /*c740*/  ISETP.NE.AND P2, PT, R199, RZ, PT ;  /* 0x000000ffc700720c */ /* 0x000fe20003f45270 */
[----:B------:R-:W-:Y:S01]  /*c750*/  IMAD R226, R3, 0x1000, R198 ;  /* 0x0000100003e27824 */ /* 0x000fe200078e02c6 */
[----:B------:R-:W-:Y:S01]  /*c760*/  FMNMX.FTZ R7, R153, R208, !PT ;  /* 0x000000d099077209 */ /* 0x000fe20007810000 */
[----:B------:R-:W-:-:S03]  /*c770*/  UMOV UR11, 0x40000040 ;  /* 0x40000040000b7882 */ /* 0x000fc60000000000 */
[----:B------:R-:W-:Y:S02]  /*c780*/  FMNMX.FTZ R208, R156, R7, !PT ;  /* 0x000000079cd07209 */ /* 0x000fe40007810000 */
[----:B------:R-:W-:Y:S02]  /*c790*/  R2UR UR10, R226 ;  /* 0x00000000e20a72ca */ /* 0x000fe400000e0000 */
        /* <DEDUP_REMOVED lines=21> */
[----:B0-----:R-:W-:Y:S02]  /*c8f0*/  FMNMX.FTZ R7, R210, R207, !PT ;  /* 0x000000cfd2077209 */ /* 0x001fe40007810000 */
[----:B------:R-:W-:-:S03]  /*c900*/  FMNMX.FTZ R207, R163, R208, !PT ;  /* 0x000000d0a3cf7209 */ /* 0x000fc60007810000 */
[C---:B------:R-:W-:Y:S01]  /*c910*/  FADD.FTZ R208, -R7.reuse, R20 ;  /* 0x0000001407d07221 */ /* 0x040fe20000010100 */
[----:B------:R-:W-:Y:S01]  /*c920*/  FMNMX.FTZ R20, R166, R207, !PT ;  /* 0x000000cfa6147209 */ /* 0x000fe20007810000 */
[----:B------:R-:W-:Y:S02]  /*c930*/  FMUL.FTZ R218, R7, UR6 ;  /* 0x0000000607da7c20 */ /* 0x000fe40008410000 */
[----:B------:R-:W-:Y:S01]  /*c940*/  FMUL.FTZ R210, R208, UR6 ;  /* 0x00000006d0d27c20 */ /* 0x000fe20008410000 */
[----:B------:R-:W-:Y:S01]  /*c950*/  FMNMX.FTZ R207, R167, R20, !PT ;  /* 0x00000014a7cf7209 */ /* 0x000fe20007810000 */
[--C-:B------:R-:W-:Y:S01]  /*c960*/  FFMA.FTZ R215, R168, UR6, -R218.reuse ;  /* 0x00000006a8d77c23 */ /* 0x100fe200080108da */
[--C-:B------:R-:W-:Y:S01]  /*c970*/  FFMA.FTZ R211, R160, UR6, -R218.reuse ;  /* 0x00000006a0d37c23 */ /* 0x100fe200080108da */
[----:B------:R0:W1:Y:S01]  /*c980*/  MUFU.EX2 R20, R210 ;  /* 0x000000d200147308 */ /* 0x0000620000000800 */
        /* <DEDUP_REMOVED lines=10> */
[--C-:B0-----:R-:W-:Y:S01]  /*ca30*/  FFMA.FTZ R210, R157, UR6, -R218.reuse ;  /* 0x000000069dd27c23 */ /* 0x101fe200080108da */
[--C-:B------:R-:W-:Y:S01]  /*ca40*/  FFMA.FTZ R172, R172, UR6, -R218.reuse ;  /* 0x00000006acac7c23 */ /* 0x100fe200080108da */
[----:B------:R-:W-:Y:S01]  /*ca50*/  FMNMX.FTZ R153, R175, R152, !PT ;  /* 0x00000098af997209 */ /* 0x000fe20007810000 */
[--C-:B------:R-:W-:Y:S01]  /*ca60*/  FFMA.FTZ R173, R173, UR6, -R218.reuse ;  /* 0x00000006adad7c23 */ /* 0x100fe200080108da */
[--C-:B------:R-:W-:Y:S01]  /*ca70*/  FFMA.FTZ R176, R176, UR6, -R218.reuse ;  /* 0x00000006b0b07c23 */ /* 0x100fe200080108da */
[--C-:B------:R-:W-:Y:S01]  /*ca80*/  FFMA.FTZ R177, R177, UR6, -R218.reuse ;  /* 0x00000006b1b17c23 */ /* 0x100fe200080108da */
[----:B------:R-:W-:Y:S01]  /*ca90*/  FMNMX.FTZ R152, R178, R153, !PT ;  /* 0x00000099b2987209 */ /* 0x000fe20007810000 */
[--C-:B------:R-:W-:Y:S01]  /*caa0*/  FFMA.FTZ R180, R180, UR6, -R218.reuse ;  /* 0x00000006b4b47c23 */ /* 0x100fe200080108da */
[----:B------:R-:W-:Y:S01]  /*cab0*/  MUFU.EX2 R207, R207 ;  /* 0x000000cf00cf7308 */ /* 0x000fe20000000800 */
[----:B-1----:R-:W-:Y:S01]  /*cac0*/  FMUL.FTZ R24, R24, R20 ;  /* 0x0000001418187220 */ /* 0x002fe20000410000 */
[----:B------:R-:W-:Y:S01]  /*cad0*/  FMNMX.FTZ R153, R179, R152, !PT ;  /* 0x00000098b3997209 */ /* 0x000fe20007810000 */
[-C--:B------:R-:W-:Y:S01]  /*cae0*/  FMUL.FTZ R25, R25, R20.reuse ;  /* 0x0000001419197220 */ /* 0x080fe20000410000 */
[-C--:B------:R-:W-:Y:S01]  /*caf0*/  FMUL.FTZ R28, R28, R20.reuse ;  /* 0x000000141c1c7220 */ /* 0x080fe20000410000 */
[-C--:B------:R-:W-:Y:S01]  /*cb00*/  FMUL.FTZ R29, R29, R20.reuse ;  /* 0x000000141d1d7220 */ /* 0x080fe20000410000 */
[----:B------:R-:W-:Y:S01]  /*cb10*/  FMNMX.FTZ R152, R182, R153, !PT ;  /* 0x00000099b6987209 */ /* 0x000fe20007810000 */
[-C--:B------:R-:W-:Y:S01]  /*cb20*/  FMUL.FTZ R32, R32, R20.reuse ;  /* 0x0000001420207220 */ /* 0x080fe20000410000 */
[----:B------:R-:W-:Y:S01]  /*cb30*/  MUFU.EX2 R208, R208 ;  /* 0x000000d000d07308 */ /* 0x000fe20000000800 */
[----:B------:R-:W-:Y:S01]  /*cb40*/  FMUL.FTZ R33, R33, R20 ;  /* 0x0000001421217220 */ /* 0x000fe20000410000 */
[----:B------:R-:W-:Y:S01]  /*cb50*/  FMNMX.FTZ R152, R183, R152, !PT ;  /* 0x00000098b7987209 */ /* 0x000fe20007810000 */
[-C--:B------:R-:W-:Y:S01]  /*cb60*/  FMUL.FTZ R36, R36, R20.reuse ;  /* 0x0000001424247220 */ /* 0x080fe20000410000 */
[-C--:B------:R-:W-:Y:S01]  /*cb70*/  FMUL.FTZ R37, R37, R20.reuse ;  /* 0x0000001425257220 */ /* 0x080fe20000410000 */
[-C--:B------:R-:W-:Y:S01]  /*cb80*/  FMUL.FTZ R40, R40, R20.reuse ;  /* 0x0000001428287220 */ /* 0x080fe20000410000 */
[-C--:B------:R-:W-:Y:S01]  /*cb90*/  FMUL.FTZ R41, R41, R20.reuse ;  /* 0x0000001429297220 */ /* 0x080fe20000410000 */
[----:B------:R-:W0:Y:S01]  /*cba0*/  SHFL.BFLY PT, R153, R152, 0x2, 0x1f ;  /* 0x0c401f0098997f89 */ /* 0x000e2200000e0000 */
        /* <DEDUP_REMOVED lines=23> */
[----:B0-----:R-:W-:Y:S01]  /*cd20*/  FMNMX.FTZ R153, R152, R153, !PT ;  /* 0x0000009998997209 */ /* 0x001fe20007810000 */
[----:B------:R-:W0:Y:S01]  /*cd30*/  MUFU.EX2 R212, R212 ;  /* 0x000000d400d47308 */ /* 0x000e220000000800 */
[-C--:B------:R-:W-:Y:S01]  /*cd40*/  FMUL.FTZ R84, R84, R20.reuse ;  /* 0x0000001454547220 */ /* 0x080fe20000410000 */
[-C--:B------:R-:W-:Y:S01]  /*cd50*/  FMUL.FTZ R85, R85, R20.reuse ;  /* 0x0000001455557220 */ /* 0x080fe20000410000 */
[-C--:B------:R-:W-:Y:S01]  /*cd60*/  FMUL.FTZ R88, R88, R20.reuse ;  /* 0x0000001458587220 */ /* 0x080fe20000410000 */
[----:B------:R-:W1:Y:S01]  /*cd70*/  SHFL.BFLY PT, R168, R153, 0x1, 0x1f ;  /* 0x0c201f0099a87f89 */ /* 0x000e6200000e0000 */
        /* <DEDUP_REMOVED lines=22> */
[----:B------:R-:W-:Y:S01]  /*cee0*/  FMUL.FTZ R125, R125, R20 ;  /* 0x000000147d7d7220 */ /* 0x000fe20000410000 */
[----:B-1----:R-:W-:Y:S01]  /*cef0*/  FMNMX.FTZ R168, R153, R168, !PT ;  /* 0x000000a899a87209 */ /* 0x002fe20007810000 */
[----:B------:R-:W-:Y:S01]  /*cf00*/  FFMA.FTZ R153, R181, UR6, -R218 ;  /* 0x00000006b5997c23 */ /* 0x000fe200080108da */
[-C--:B------:R-:W-:Y:S01]  /*cf10*/  FMUL.FTZ R128, R128, R20.reuse ;  /* 0x0000001480807220 */ /* 0x080fe20000410000 */
[-C--:B------:R-:W-:Y:S01]  /*cf20*/  FMUL.FTZ R129, R129, R20.reuse ;  /* 0x0000001481817220 */ /* 0x080fe20000410000 */
[----:B------:R-:W-:Y:S01]  /*cf30*/  MUFU.EX2 R169, R169 ;  /* 0x000000a900a97308 */ /* 0x000fe20000000800 */
[----:B------:R-:W-:Y:S01]  /*cf40*/  FADD.FTZ R152, -R168, R216 ;  /* 0x000000d8a8987221 */ /* 0x000fe20000010100 */
[-C--:B------:R-:W-:Y:S01]  /*cf50*/  FMUL.FTZ R132, R132, R20.reuse ;  /* 0x0000001484847220 */ /* 0x080fe20000410000 */
[-C--:B------:R-:W-:Y:S01]  /*cf60*/  FMUL.FTZ R133, R133, R20.reuse ;  /* 0x0000001485857220 */ /* 0x080fe20000410000 */
[-C--:B------:R-:W-:Y:S01]  /*cf70*/  FMUL.FTZ R136, R136, R20.reuse ;  /* 0x0000001488887220 */ /* 0x080fe20000410000 */
[----:B------:R-:W-:Y:S01]  /*cf80*/  FMUL.FTZ R181, R152, UR6 ;  /* 0x0000000698b57c20 */ /* 0x000fe20008410000 */
[----:B------:R-:W-:Y:S01]  /*cf90*/  FMUL.FTZ R152, R168, UR6 ;  /* 0x00000006a8987c20 */ /* 0x000fe20008410000 */
[-C--:B------:R-:W-:Y:S01]  /*cfa0*/  FMUL.FTZ R137, R137, R20.reuse ;  /* 0x0000001489897220 */ /* 0x080fe20000410000 */
[----:B------:R0:W-:Y:S01]  /*cfb0*/  MUFU.EX2 R216, R153 ;  /* 0x0000009900d87308 */ /* 0x0001e20000000800 */
[----:B------:R-:W-:Y:S01]  /*cfc0*/  FMUL.FTZ R140, R140, R20 ;  /* 0x000000148c8c7220 */ /* 0x000fe20000410000 */
[----:B------:R-:W-:Y:S01]  /*cfd0*/  FFMA.FTZ R218, R154, UR6, -R152 ;  /* 0x000000069ada7c23 */ /* 0x000fe20008010898 */
[----:B------:R-:W-:-:S02]  /*cfe0*/  VIADD R154, R204, 0x38840 ;  /* 0x00038840cc9a7836 */ /* 0x000fc40000000000 */
[--C-:B------:R-:W-:Y:S01]  /*cff0*/  FFMA.FTZ R219, R155, UR6, -R152.reuse ;  /* 0x000000069bdb7c23 */ /* 0x100fe20008010898 */
[--C-:B------:R-:W-:Y:S01]  /*d000*/  FFMA.FTZ R220, R158, UR6, -R152.reuse ;  /* 0x000000069edc7c23 */ /* 0x100fe20008010898 */
[--C-:B------:R-:W-:Y:S01]  /*d010*/  FFMA.FTZ R221, R159, UR6, -R152.reuse ;  /* 0x000000069fdd7c23 */ /* 0x100fe20008010898 */
[----:B------:R-:W-:Y:S01]  /*d020*/  FFMA.FTZ R222, R162, UR6, -R152 ;  /* 0x00000006a2de7c23 */ /* 0x000fe20008010898 */
[----:B------:R-:W1:Y:S01]  /*d030*/  MUFU.EX2 R181, R181 ;  /* 0x000000b500b57308 */ /* 0x000e620000000800 */
[----:B0-----:R-:W-:Y:S01]  /*d040*/  @!P2 IMAD R153, R217, 0x40, R197 ;  /* 0x00000040d999a824 */ /* 0x001fe200078e02c5 */
[----:B------:R-:W-:Y:S01]  /*d050*/  PRMT R154, R201, 0x654, R154 ;  /* 0x00000654c99a7816 */ /* 0x000fe2000000009a */
[--C-:B------:R-:W-:Y:S01]  /*d060*/  FFMA.FTZ R223, R163, UR6, -R152.reuse ;  /* 0x00000006a3df7c23 */ /* 0x100fe20008010898 */
[----:B------:R-:W-:Y:S01]  /*d070*/  FFMA.FTZ R224, R166, UR6, -R152 ;  /* 0x00000006a6e07c23 */ /* 0x000fe20008010898 */
[----:B------:R-:W-:Y:S02]  /*d080*/  @!P2 IMAD R153, R153, 0x4, R202 ;  /* 0x000000049999a824 */ /* 0x000fe400078e02ca */
[--C-:B------:R-:W-:Y:S01]  /*d090*/  FFMA.FTZ R225, R167, UR6, -R152.reuse ;  /* 0x00000006a7e17c23 */ /* 0x100fe20008010898 */
[--C-:B------:R-:W-:Y:S01]  /*d0a0*/  FFMA.FTZ R170, R170, UR6, -R152.reuse ;  /* 0x00000006aaaa7c23 */ /* 0x100fe20008010898 */
[--C-:B------:R-:W-:Y:S01]  /*d0b0*/  FFMA.FTZ R171, R171, UR6, -R152.reuse ;  /* 0x00000006abab7c23 */ /* 0x100fe20008010898 */
[--C-:B------:R-:W-:Y:S01]  /*d0c0*/  FFMA.FTZ R174, R174, UR6, -R152.reuse ;  /* 0x00000006aeae7c23 */ /* 0x100fe20008010898 */
[--C-:B------:R-:W-:Y:S01]  /*d0d0*/  FFMA.FTZ R175, R175, UR6, -R152.reuse ;  /* 0x00000006afaf7c23 */ /* 0x100fe20008010898 */
[----:B------:R0:W-:Y:S01]  /*d0e0*/  SYNCS.ARRIVE.TRANS64.RED.A1T0 RZ, [R154+URZ], RZ ;  /* 0x000000ff9aff79a7 */ /* 0x0001e2000810043f */
[--C-:B------:R-:W-:Y:S01]  /*d0f0*/  FFMA.FTZ R178, R178, UR6, -R152.reuse ;  /* 0x00000006b2b27c23 */ /* 0x100fe20008010898 */
[--C-:B------:R-:W-:Y:S01]  /*d100*/  FFMA.FTZ R179, R179, UR6, -R152.reuse ;  /* 0x00000006b3b37c23 */ /* 0x100fe20008010898 */
[--C-:B------:R-:W-:Y:S01]  /*d110*/  FFMA.FTZ R182, R182, UR6, -R152.reuse ;  /* 0x00000006b6b67c23 */ /* 0x100fe20008010898 */
[----:B------:R-:W-:Y:S01]  /*d120*/  FFMA.FTZ R183, R183, UR6, -R152 ;  /* 0x00000006b7b77c23 */ /* 0x000fe20008010898 */
[----:B------:R-:W-:Y:S01]  /*d130*/  @!P2 STS [R153+0x38400], R20 ;  /* 0x038400149900a388 */ /* 0x000fe20000000800 */
[----:B------:R-:W-:Y:S01]  /*d140*/  MUFU.EX2 R218, R218 ;  /* 0x000000da00da7308 */ /* 0x000fe20000000800 */
[----:B------:R-:W-:Y:S01]  /*d150*/  F2FP.BF16.F32.PACK_AB R152, R208, R207 ;  /* 0x000000cfd098723e */ /* 0x000fe200000010ff */
[----:B-1----:R-:W-:Y:S01]  /*d160*/  FMUL.FTZ R26, R26, R181 ;  /* 0x000000b51a1a7220 */ /* 0x002fe20000410000 */
[----:B------:R1:W-:Y:S01]  /*d170*/  @!P2 STS [R153+0x38420], R181 ;  /* 0x038420b59900a388 */ /* 0x0003e20000000800 */
[----:B0-----:R-:W-:Y:S01]  /*d180*/  F2FP.BF16.F32.PACK_AB R154, R210, R209 ;  /* 0x000000d1d29a723e */ /* 0x001fe200000010ff */
[----:B------:R-:W-:Y:S01]  /*d190*/  FMUL.FTZ R27, R27, R181 ;  /* 0x000000b51b1b7220 */ /* 0x000fe20000410000 */
[----:B------:R-:W-:Y:S01]  /*d1a0*/  F2FP.BF16.F32.PACK_AB R158, R214, R213 ;  /* 0x000000d5d69e723e */ /* 0x000fe200000010ff */
[----:B------:R-:W-:Y:S01]  /*d1b0*/  FMUL.FTZ R30, R30, R181 ;  /* 0x000000b51e1e7220 */ /* 0x000fe20000410000 */
[----:B------:R-:W1:Y:S01]  /*d1c0*/  MUFU.EX2 R219, R219 ;  /* 0x000000db00db7308 */ /* 0x000e620000000800 */
        /* <DEDUP_REMOVED lines=81> */
[-C--:B------:R-:W-:Y:S01]  /*d6e0*/  FMUL.FTZ R150, R150, R181.reuse ;  /* 0x000000b596967220 */ /* 0x080fe20000410000 */
[----:B------:R-:W-:Y:S01]  /*d6f0*/  FMUL.FTZ R151, R151, R181 ;  /* 0x000000b597977220 */ /* 0x000fe20000410000 */
[----:B------:R1:W-:Y:S01]  /*d700*/  STSM.16.M88.4 [R193+0x36400], R152 ;  /* 0x03640098c1007844 */ /* 0x0003e20000000200 */
[----:B------:R-:W-:-:S02]  /*d710*/  VIADD R217, R226, 0x80 ;  /* 0x00000080e2d97836 */ /* 0x000fc40000000000 */
[----:B------:R-:W-:Y:S01]  /*d720*/  FFMA.FTZ R5, R20, R5, R207 ;  /* 0x0000000514057223 */ /* 0x000fe200000100cf */
[----:B------:R-:W-:Y:S01]  /*d730*/  FFMA.FTZ R2, R181, R2, R218 ;  /* 0x00000002b5027223 */ /* 0x000fe200000100da */
[----:B------:R-:W-:Y:S01]  /*d740*/  MUFU.EX2 R174, R174 ;  /* 0x000000ae00ae7308 */ /* 0x000fe20000000800 */
[----:B------:R1:W-:Y:S01]  /*d750*/  STSM.16.M88.4 [R192], R156 ;  /* 0x0000009cc0007844 */ /* 0x0003e20000000200 */
        /* <DEDUP_REMOVED lines=15> */
[----:B------:R-:W0:Y:S01]  /*d850*/  MUFU.EX2 R177, R177 ;  /* 0x000000b100b17308 */ /* 0x000e220000000800 */
[----:B--2---:R-:W-:Y:S01]  /*d860*/  F2FP.BF16.F32.PACK_AB R163, R175, R174 ;  /* 0x000000aeafa3723e */ /* 0x004fe200000010ff */
[----:B------:R-:W-:Y:S01]  /*d870*/  FADD.FTZ R214, R214, R213 ;  /* 0x000000d5d6d67221 */ /* 0x000fe20000010000 */
[----:B------:R-:W-:-:S03]  /*d880*/  FADD.FTZ R225, R225, R224 ;  /* 0x000000e0e1e17221 */ /* 0x000fc60000010000 */
[----:B------:R1:W-:Y:S01]  /*d890*/  STSM.16.M88.4 [R195], R160 ;  /* 0x000000a0c3007844 */ /* 0x0003e20000000200 */
[----:B------:R-:W-:Y:S01]  /*d8a0*/  FADD.FTZ R214, R215, R214 ;  /* 0x000000d6d7d67221 */ /* 0x000fe20000010000 */
[----:B------:R-:W2:Y:S01]  /*d8b0*/  MUFU.EX2 R180, R180 ;  /* 0x000000b400b47308 */ /* 0x000ea20000000800 */
[----:B------:R-:W-:Y:S02]  /*d8c0*/  FADD.FTZ R170, R170, R225 ;  /* 0x000000e1aaaa7221 */ /* 0x000fe40000010000 */
[----:B------:R-:W-:Y:S02]  /*d8d0*/  FADD.FTZ R169, R169, R214 ;  /* 0x000000d6a9a97221 */ /* 0x000fe40000010000 */
[----:B------:R-:W-:Y:S02]  /*d8e0*/  FADD.FTZ R171, R171, R170 ;  /* 0x000000aaabab7221 */ /* 0x000fe40000010000 */
[----:B------:R-:W-:Y:S01]  /*d8f0*/  FADD.FTZ R172, R172, R169 ;  /* 0x000000a9acac7221 */ /* 0x000fe20000010000 */
[----:B------:R-:W-:Y:S01]  /*d900*/  MUFU.EX2 R178, R178 ;  /* 0x000000b200b27308 */ /* 0x000fe20000000800 */
[----:B0-----:R-:W-:Y:S01]  /*d910*/  F2FP.BF16.F32.PACK_AB R164, R177, R176 ;  /* 0x000000b0b1a4723e */ /* 0x001fe200000010ff */
[----:B------:R-:W-:Y:S01]  /*d920*/  FADD.FTZ R174, R174, R171 ;  /* 0x000000abaeae7221 */ /* 0x000fe20000010000 */
[----:B------:R-:W-:-:S03]  /*d930*/  FADD.FTZ R173, R173, R172 ;  /* 0x000000acadad7221 */ /* 0x000fc60000010000 */
[----:B------:R-:W-:Y:S01]  /*d940*/  FADD.FTZ R175, R175, R174 ;  /* 0x000000aeafaf7221 */ /* 0x000fe20000010000 */
[----:B------:R-:W-:Y:S01]  /*d950*/  FADD.FTZ R176, R176, R173 ;  /* 0x000000adb0b07221 */ /* 0x000fe20000010000 */
[----:B------:R-:W0:Y:S01]  /*d960*/  MUFU.EX2 R179, R179 ;  /* 0x000000b300b37308 */ /* 0x000e220000000800 */
[----:B--2---:R-:W-:Y:S02]  /*d970*/  F2FP.BF16.F32.PACK_AB R166, R216, R180 ;  /* 0x000000b4d8a6723e */ /* 0x004fe400000010ff */
[----:B------:R-:W-:-:S04]  /*d980*/  FADD.FTZ R177, R177, R176 ;  /* 0x000000b0b1b17221 */ /* 0x000fc80000010000 */
[----:B------:R-:W-:Y:S01]  /*d990*/  FADD.FTZ R177, R180, R177 ;  /* 0x000000b1b4b17221 */ /* 0x000fe20000010000 */
[----:B------:R-:W2:Y:S03]  /*d9a0*/  MUFU.EX2 R182, R182 ;  /* 0x000000b600b67308 */ /* 0x000ea60000000800 */
[----:B------:R-:W-:-:S05]  /*d9b0*/  FADD.FTZ R5, R216, R177 ;  /* 0x000000b1d8057221 */ /* 0x000fca0000010000 */
[----:B------:R-:W3:Y:S01]  /*d9c0*/  MUFU.EX2 R183, R183 ;  /* 0x000000b700b77308 */ /* 0x000ee20000000800 */
[----:B0-----:R-:W-:Y:S01]  /*d9d0*/  F2FP.BF16.F32.PACK_AB R165, R179, R178 ;  /* 0x000000b2b3a5723e */ /* 0x001fe200000010ff */
[----:B------:R-:W-:-:S04]  /*d9e0*/  FADD.FTZ R178, R178, R175 ;  /* 0x000000afb2b27221 */ /* 0x000fc80000010000 */
[----:B------:R-:W-:-:S04]  /*d9f0*/  FADD.FTZ R179, R179, R178 ;  /* 0x000000b2b3b37221 */ /* 0x000fc80000010000 */
[----:B--2---:R-:W-:Y:S01]  /*da00*/  FADD.FTZ R2, R182, R179 ;  /* 0x000000b3b6027221 */ /* 0x004fe20000010000 */
[----:B---3--:R-:W-:-:S03]  /*da10*/  F2FP.BF16.F32.PACK_AB R167, R183, R182 ;  /* 0x000000b6b7a7723e */ /* 0x008fc600000010ff */
[----:B------:R-:W-:Y:S02]  /*da20*/  FADD.FTZ R2, R183, R2 ;  /* 0x00000002b7027221 */ /* 0x000fe40000010000 */
[----:B------:R1:W-:Y:S01]  /*da30*/  STSM.16.M88.4 [R194], R164 ;  /* 0x000000a4c2007844 */ /* 0x0003e20000000200 */
[----:B------:R-:W-:-:S06]  /*da40*/  WARPGROUP.ARRIVE ;  /* 0x00000000000079c5 */ /* 0x000fcc0000000000 */
        /* <DEDUP_REMOVED lines=32> */
.L_x_1983:
[----:B------:R-:W-:Y:S02]  /*dc50*/  VIADD R204, R204, 0x38860 ;  /* 0x00038860cccc7836 */ /* 0x000fe40000000000 */
[----:B------:R-:W-:Y:S02]  /*dc60*/  IMAD.MOV.U32 R216, RZ, RZ, R168 ;  /* 0x000000ffffd87224 */ /* 0x000fe400078e00a8 */
[----:B------:R-:W-:Y:S01]  /*dc70*/  IMAD.MOV.U32 R20, RZ, RZ, R7 ;  /* 0x000000ffff147224 */ /* 0x000fe200078e0007 */
[----:B------:R-:W-:Y:S01]  /*dc80*/  PRMT R204, R201, 0x654, R204 ;  /* 0x00000654c9cc7816 */ /* 0x000fe200000000cc */
[----:B------:R-:W-:-:S03]  /*dc90*/  IMAD.MOV.U32 R217, RZ, RZ, R3 ;  /* 0x000000ffffd97224 */ /* 0x000fc600078e0003 */
[----:B------:R1:W-:Y:S01]  /*dca0*/  SYNCS.ARRIVE.TRANS64.RED.A1T0 RZ, [R204+URZ], RZ ;  /* 0x000000ffccff79a7 */ /* 0x0003e2000810043f */
[----:B------:R-:W-:Y:S05]  /*dcb0*/  @P1 BRA `(.L_x_1984) ;  /* 0xffffffd4003c1947 */ /* 0x000fea000383ffff */
[----:B------:R-:W-:-:S07]  /*dcc0*/  IMAD.MOV.U32 R207, RZ, RZ, R205 ;  /* 0x000000ffffcf7224 */ /* 0x000fce00078e00cd */
.L_x_1973:
[----:B------:R-:W-:-:S13]  /*dcd0*/  ISETP.GE.AND P1, PT, R207, UR60, PT ;  /* 0x0000003ccf007c0c */ /* 0x000fda000bf26270 */
[----:B------:R-:W-:Y:S05]  /*dce0*/  @!P1 BRA `(.L_x_1985) ;  /* 0x0000003400889947 */ /* 0x000fea0003800000 */
[----:B------:R-:W-:Y:S01]  /*dcf0*/  IMAD.MOV.U32 R210, RZ, RZ, R168 ;  /* 0x000000ffffd27224 */ /* 0x000fe200078e00a8 */
[----:B------:R-:W-:Y:S01]  /*dd00*/  ULDC UR38, c[0x0][0xadc] ;  /* 0x0002b70000267ab9 */ /* 0x000fe20000000800 */
[----:B------:R-:W-:Y:S01]  /*dd10*/  IMAD.MOV.U32 R209, RZ, RZ, R7 ;  /* 0x000000ffffd17224 */ /* 0x000fe200078e0007 */
[----:B------:R-:W-:Y:S01]  /*dd20*/  ULDC UR39, c[0x0][0x288] ;  /* 0x0000a20000277ab9 */ /* 0x000fe20000000800 */
[----:B0-----:R-:W-:Y:S01]  /*dd30*/  IMAD.MOV.U32 R208, RZ, RZ, R3 ;  /* 0x000000ffffd07224 */ /* 0x001fe200078e0003 */
[----:B------:R-:W-:-:S06]  /*dd40*/  ULDC UR61, c[0x0][0x2f0] ;  /* 0x0000bc00003d7ab9 */ /* 0x000fcc0000000800 */
.L_x_2004:
[----:B------:R-:W-:-:S05]  /*dd50*/  VIADD R3, R208, 0x1 ;  /* 0x00000001d0037836 */ /* 0x000fca0000000000 */
[----:B------:R-:W-:-:S04]  /*dd60*/  ISETP.NE.AND P1, PT, R3, 0x2, PT ;  /* 0x000000020300780c */ /* 0x000fc80003f25270 */
[----:B------:R-:W-:Y:S02]  /*dd70*/  SEL R7, RZ, 0x1, P1 ;  /* 0x00000001ff077807 */ /* 0x000fe40000800000 */
[----:B------:R-:W-:Y:S02]  /*dd80*/  SEL R3, R3, RZ, P1 ;  /* 0x000000ff03037207 */ /* 0x000fe40000800000 */
[----:B------:R-:W-:Y:S01]  /*dd90*/  LOP3.LUT R4, R4, R7, RZ, 0x3c, !PT ;  /* 0x0000000704047212 */ /* 0x000fe200078e3cff */
[----:B--2---:R-:W-:Y:S06]  /*dda0*/  @!P0 BRA `(.L_x_1986) ;  /* 0x0000000000048947 */ /* 0x004fec0003800000 */
[----:B------:R-:W-:Y:S01]  /*ddb0*/  BPT.TRAP 0x1 ;  /* 0x000000040000795c */ /* 0x000fe20000300000 */
.L_x_1986:
[----:B------:R-:W-:Y:S01]  /*ddc0*/  IMAD R20, R3, 0x8, R202 ;  /* 0x0000000803147824 */ /* 0x000fe200078e02ca */
[----:B------:R-:W-:-:S04]  /*ddd0*/  SHF.L.U32 R205, R4, 0x1f, RZ ;  /* 0x0000001f04cd7819 */ /* 0x000fc800000006ff */
[----:B------:R0:W2:Y:S01]  /*dde0*/  SYNCS.PHASECHK.TRANS64.TRYWAIT P1, [R20+URZ+0x38830], R205 ;  /* 0x038830cd140075a7 */ /* 0x0000a2000802017f */
[----:B------:R-:W-:Y:S05]  /*ddf0*/  @!P0 BRA `(.L_x_1987) ;  /* 0x0000000000048947 */ /* 0x000fea0003800000 */
[----:B------:R-:W-:Y:S01]  /*de00*/  BPT.TRAP 0x1 ;  /* 0x000000040000795c */ /* 0x000fe20000300000 */
.L_x_1987:
[----:B------:R-:W-:Y:S01]  /*de10*/  IMAD R7, R3, 0x200, R196 ;  /* 0x0000020003077824 */ /* 0x000fe200078e02c4 */
[----:B--2---:R-:W-:Y:S06]  /*de20*/  @P1 BRA `(.L_x_1988) ;  /* 0x0000000000081947 */ /* 0x004fec0003800000 */
[----:B------:R-:W2:Y:S02]  /*de30*/  SYNCS.PHASECHK.TRANS64.TRYWAIT P1, [R20+URZ+0x38830], R205 ;  /* 0x038830cd140075a7 */ /* 0x000ea4000802017f */
[----:B--2---:R-:W-:Y:S05]  /*de40*/  @!P1 BRA `(.L_x_1989) ;  /* 0x000000b000c89947 */ /* 0x004fea0003800000 */
.L_x_1988:
[----:B------:R-:W-:Y:S01]  /*de50*/  R2UR UR58, R7 ;  /* 0x00000000073a72ca */ /* 0x000fe200000e0000 */
[----:B------:R-:W-:Y:S01]  /*de60*/  WARPGROUP.ARRIVE ;  /* 0x00000000000079c5 */ /* 0x000fe20000000000 */
[----:B------:R-:W-:Y:S01]  /*de70*/  R2UR UR56, R18 ;  /* 0x00000000123872ca */ /* 0x000fe200000e0000 */
[----:B------:R-:W-:Y:S01]  /*de80*/  UMOV UR59, 0x40000040 ;  /* 0x40000040003b7882 */ /* 0x000fe20000000000 */
[----:B------:R-:W-:Y:S01]  /*de90*/  R2UR UR57, R19 ;  /* 0x00000000133972ca */ /* 0x000fe200000e0000 */
[----:B-1----:R-:W-:-:S12]  /*dea0*/  VIADD R204, R7, 0x2 ;  /* 0x0000000207cc7836 */ /* 0x002fd80000000000 */
        /* <DEDUP_REMOVED lines=27> */
.L_x_1990:
[----:B------:R1:W3:Y:S01]  /*e060*/  SYNCS.PHASECHK.TRANS64.TRYWAIT P1, [R20+URZ+0x38850], R205 ;  /* 0x038850cd140075a7 */ /* 0x0002e2000802017f */
[----:B------:R-:W-:Y:S05]  /*e070*/  @!P0 BRA `(.L_x_1991) ;  /* 0x0000000000048947 */ /* 0x000fea0003800000 */
[----:B------:R-:W-:Y:S01]  /*e080*/  BPT.TRAP 0x1 ;  /* 0x000000040000795c */ /* 0x000fe20000300000 */
.L_x_1991:
[----:B------:R-:W-:Y:S01]  /*e090*/  IMAD R7, R3, 0x1000, R21 ;  /* 0x0000100003077824 */ /* 0x000fe200078e0215 */
[----:B---3--:R-:W-:Y:S06]  /*e0a0*/  @P1 BRA `(.L_x_1992) ;  /* 0x0000000000081947 */ /* 0x008fec0003800000 */
[----:B------:R-:W3:Y:S02]  /*e0b0*/  SYNCS.PHASECHK.TRANS64.TRYWAIT P1, [R20+URZ+0x38850], R205 ;  /* 0x038850cd140075a7 */ /* 0x000ee4000802017f */
[----:B---3--:R-:W-:Y:S05]  /*e0c0*/  @!P1 BRA `(.L_x_1993) ;  /* 0x000000b0003c9947 */ /* 0x008fea0003800000 */
.L_x_1992:
[----:B------:R-:W-:Y:S01]  /*e0d0*/  R2UR UR58, R7 ;  /* 0x00000000073a72ca */ /* 0x000fe200000e0000 */
[----:B------:R-:W-:Y:S01]  /*e0e0*/  WARPGROUP.ARRIVE ;  /* 0x00000000000079c5 */ /* 0x000fe20000000000 */
[----:B------:R-:W-:Y:S01]  /*e0f0*/  R2UR UR56, R12 ;  /* 0x000000000c3872ca */ /* 0x000fe200000e0000 */
[----:B------:R-:W-:Y:S01]  /*e100*/  UMOV UR59, 0x40000040 ;  /* 0x40000040003b7882 */ /* 0x000fe20000000000 */
[----:B------:R-:W-:Y:S01]  /*e110*/  R2UR UR57, R13 ;  /* 0x000000000d3972ca */ /* 0x000fe200000e0000 */
[C---:B------:R-:W-:Y:S01]  /*e120*/  VIADD R204, R7.reuse, 0x2 ;  /* 0x0000000207cc7836 */ /* 0x040fe20000000000 */
        /* <DEDUP_REMOVED lines=17> */
[----:B------:R-:W4:Y:S01]  /*e240*/  S2R R211, SR_TID.X ;  /* 0x0000000000d37919 */ /* 0x000f220000002100 */
[----:B------:R-:W-:Y:S01]  /*e250*/  UMOV UR55, 0x40000040 ;  /* 0x4000004000377882 */ /* 0x000fe20000000000 */
[----:B----4-:R-:W-:Y:S01]  /*e260*/  SHF.R.U32.HI R211, RZ, 0x7, R211 ;  /* 0x00000007ffd37819 */ /* 0x010fe200000116d3 */
        /* <DEDUP_REMOVED lines=41> */
[----:B------:R-:W4:Y:S05]  /*e500*/  SHFL.IDX PT, R204, R211, RZ, 0x1f ;  /* 0x00001fffd3cc7589 */ /* 0x000f2a00000e0000 */
[----:B------:R-:W-:Y:S01]  /*e510*/  HGMMA.64x64x16.F32.BF16 R152, gdesc[UR56], R152, gsb0 ;  /* 0x00e00000389879f0 */ /* 0x000fe20008001898 */
[----:B------:R-:W-:Y:S01]  /*e520*/  UMOV UR57, 0x40000040 ;  /* 0x4000004000397882 */ /* 0x000fe20000000000 */
[----:B------:R-:W-:Y:S01]  /*e530*/  UMOV UR59, 0x40000040 ;  /* 0x40000040003b7882 */ /* 0x000fe20000000000 */
[----:B----4-:R-:W-:Y:S01]  /*e540*/  ISETP.GT.AND P1, PT, R204, 0x7f, PT ;  /* 0x0000007fcc00780c */ /* 0x010fe20003f24270 */
[----:B------:R-:W-:-:S03]  /*e550*/  VIADD R204, R7, 0x800 ;  /* 0x0000080007cc7836 */ /* 0x000fc60000000000 */
[----:B0123--:R-:W-:-:S05]  /*e560*/  SEL R205, RZ, 0x2, !P1 ;  /* 0x00000002ffcd7807 */ /* 0x00ffca0004800000 */
        /* <DEDUP_REMOVED lines=211> */
.L_x_1994:
[----:B------:R-:W-:Y:S01]  /*f2a0*/  ISETP.NE.AND P1, PT, R227, 0x1, PT ;  /* 0x00000001e300780c */ /* 0x000fe20003f25270 */
[----:B------:R-:W-:Y:S01]  /*f2b0*/  IMAD.MOV.U32 R215, RZ, RZ, R191 ;  /* 0x000000ffffd77224 */ /* 0x000fe200078e00bf */
[----:B------:R-:W-:Y:S01]  /*f2c0*/  R2UR UR6, R200 ;  /* 0x00000000c80672ca */ /* 0x000fe200000e0000 */
[----:B------:R-:W-:Y:S01]  /*f2d0*/  ULDC UR7, c[0x0][0xad8] ;  /* 0x0002b60000077ab9 */ /* 0x000fe20000000800 */
[----:B------:R-:W-:-:S09]  /*f2e0*/  LOP3.LUT P5, RZ, R16, 0x1, RZ, 0xc0, !PT ;  /* 0x0000000110ff7812 */ /* 0x000fd200078ac0ff */
[----:B------:R-:W0:Y:S08]  /*f2f0*/  @P1 LDC R204, c[0x0][0x44c] ;  /* 0x00011300ffcc1b82 */ /* 0x000e300000000800 */
[----:B------:R-:W1:Y:S01]  /*f300*/  @P1 LDC R7, c[0x0][0x450] ;  /* 0x00011400ff071b82 */ /* 0x000e620000000800 */
[----:B0-----:R-:W-:-:S05]  /*f310*/  @P1 IMAD.HI.U32 R204, R191, R204, RZ ;  /* 0x000000ccbfcc1227 */ /* 0x001fca00078e00ff */
[----:B-1----:R-:W-:Y:S01]  /*f320*/  @P1 SHF.R.U32.HI R215, RZ, R7, R204 ;  /* 0x00000007ffd71219 */ /* 0x002fe200000116cc */
[----:B------:R-:W-:Y:S02]  /*f330*/  IMAD.SHL.U32 R7, R207, 0x40, RZ ;  /* 0x00000040cf077824 */ /* 0x000fe400078e00ff */
[----:B------:R-:W-:Y:S02]  /*f340*/  VIADD R204, R20, 0x38840 ;  /* 0x0003884014cc7836 */ /* 0x000fe40000000000 */
[----:B------:R-:W0:Y:S01]  /*f350*/  SHFL.IDX PT, R216, R215, RZ, 0x1c1f ;  /* 0x001c1fffd7d87589 */ /* 0x000e2200000e0000 */
[----:B------:R-:W-:Y:S02]  /*f360*/  IADD3 R212, -R6, 0x1, -R7 ;  /* 0x0000000106d47810 */ /* 0x000fe40007ffe907 */
[----:B------:R-:W-:-:S03]  /*f370*/  PRMT R204, R201, 0x654, R204 ;  /* 0x00000654c9cc7816 */ /* 0x000fc600000000cc */
[----:B------:R-:W-:Y:S01]  /*f380*/  IMAD R212, R17, UR61, R212 ;  /* 0x0000003d11d47c24 */ /* 0x000fe2000f8e02d4 */
[----:B------:R1:W-:Y:S03]  /*f390*/  SYNCS.ARRIVE.TRANS64.RED.A1T0 RZ, [R204+URZ], RZ ;  /* 0x000000ffccff79a7 */ /* 0x0003e6000810043f */
[----:B------:R-:W-:-:S04]  /*f3a0*/  VIADD R212, R212, -UR39 ;  /* 0x80000027d4d47c36 */ /* 0x000fc80008000000 */
[C---:B------:R-:W-:Y:S02]  /*f3b0*/  VIADD R214, R212.reuse, UR7 ;  /* 0x00000007d4d67c36 */ /* 0x040fe40008000000 */
[----:B------:R-:W-:Y:S02]  /*f3c0*/  VIADD R213, R212, UR6 ;  /* 0x00000006d4d57c36 */ /* 0x000fe40008000000 */
[--C-:B0-----:R-:W-:Y:S02]  /*f3d0*/  IMAD.IADD R212, R214, 0x1, R216.reuse ;  /* 0x00000001d6d47824 */ /* 0x101fe400078e02d8 */
[----:B------:R-:W-:Y:S01]  /*f3e0*/  IMAD.IADD R211, R213, 0x1, R216 ;  /* 0x00000001d5d37824 */ /* 0x000fe200078e02d8 */
[----:B-1----:R-:W-:Y:S06]  /*f3f0*/  @!P5 BRA `(.L_x_1995) ;  /* 0x00000000005cd947 */ /* 0x002fec0003800000 */
        /* <DEDUP_REMOVED lines=13> */
.L_x_1997:
[----:B------:R-:W-:-:S05]  /*f4d0*/  IMAD.U32 R218, RZ, RZ, UR38 ;  /* 0x00000026ffda7e24 */ /* 0x000fca000f8e00ff */
[----:B------:R-:W-:-:S13]  /*f4e0*/  ISETP.NE.AND P1, PT, R218, 0x1, PT ;  /* 0x00000001da00780c */ /* 0x000fda0003f25270 */
[----:B------:R-:W0:Y:S02]  /*f4f0*/  @P1 LDC.64 R204, c[0x0][0xae0] ;  /* 0x0002b800ffcc1b82 */ /* 0x000e240000000a00 */
[----:B0-----:R-:W-:-:S05]  /*f500*/  @P1 IMAD.HI.U32 R204, R216, R204, RZ ;  /* 0x000000ccd8cc1227 */ /* 0x001fca00078e00ff */
[----:B------:R-:W-:-:S07]  /*f510*/  @P1 SHF.R.U32.HI R216, RZ, R205, R204 ;  /* 0x000000cdffd81219 */ /* 0x000fce00000116cc */
.L_x_1998:
[----:B------:R-:W-:Y:S05]  /*f520*/  BSYNC B0 ;  /* 0x0000000000007941 */ /* 0x000fea0003800000 */
.L_x_1996:
[----:B------:R-:W-:-:S04]  /*f530*/  IMAD R205, R216, R218, -R7 ;  /* 0x000000dad8cd7224 */ /* 0x000fc800078e0a07 */
[----:B------:R-:W-:-:S05]  /*f540*/  IMAD.IADD R205, R205, 0x1, -R6 ;  /* 0x00000001cdcd7824 */ /* 0x000fca00078e0a06 */
[----:B------:R-:W-:Y:S02]  /*f550*/  VIADDMNMX R212, R205, R218, R212, PT ;  /* 0x000000dacdd47246 */ /* 0x000fe400038001d4 */
[----:B------:R-:W-:-:S07]  /*f560*/  VIMNMX R211, R211, R205, !PT ;  /* 0x000000cdd3d37248 */ /* 0x000fce0007fe0100 */
.L_x_1995:
[----:B------:R-:W-:-:S04]  /*f570*/  ISETP.GT.AND P1, PT, R207, -0x1, PT ;  /* 0xffffffffcf00780c */ /* 0x000fc80003f24270 */
[C---:B------:R-:W-:Y:S02]  /*f580*/  ISETP.GT.AND P2, PT, R211.reuse, RZ, P1 ;  /* 0x000000ffd300720c */ /* 0x040fe40000f44270 */
[C---:B------:R-:W-:Y:S02]  /*f590*/  ISETP.GT.AND P4, PT, R211.reuse, 0x1, P1 ;  /* 0x00000001d300780c */ /* 0x040fe40000f84270 */
[----:B------:R-:W-:Y:S02]  /*f5a0*/  ISETP.LT.OR P3, PT, R212, 0x1, P2 ;  /* 0x00000001d400780c */ /* 0x000fe40001761670 */
[C---:B------:R-:W-:Y:S02]  /*f5b0*/  ISETP.GT.AND P2, PT, R211.reuse, 0x8, P1 ;  /* 0x00000008d300780c */ /* 0x040fe40000f44270 */
        /* <DEDUP_REMOVED lines=61> */
.L_x_2001:
[----:B------:R-:W-:-:S05]  /*f990*/  IMAD.U32 R212, RZ, RZ, UR38 ;  /* 0x00000026ffd47e24 */ /* 0x000fca000f8e00ff */
[----:B------:R-:W-:-:S13]  /*f9a0*/  ISETP.NE.AND P2, PT, R212, 0x1, PT ;  /* 0x00000001d400780c */ /* 0x000fda0003f45270 */
[----:B------:R-:W0:Y:S02]  /*f9b0*/  @P2 LDC.64 R152, c[0x0][0xae0] ;  /* 0x0002b800ff982b82 */ /* 0x000e240000000a00 */
[----:B0-----:R-:W-:-:S05]  /*f9c0*/  @P2 IMAD.HI.U32 R152, R211, R152, RZ ;  /* 0x00000098d3982227 */ /* 0x001fca00078e00ff */
[----:B------:R-:W-:-:S07]  /*f9d0*/  @P2 SHF.R.U32.HI R211, RZ, R153, R152 ;  /* 0x00000099ffd32219 */ /* 0x000fce0000011698 */
.L_x_2002:
[----:B------:R-:W-:Y:S05]  /*f9e0*/  BSYNC B0 ;  /* 0x0000000000007941 */ /* 0x000fea0003800000 */
.L_x_2000:
[----:B------:R-:W-:-:S04]  /*f9f0*/  IMAD R7, R211, R212, -R7 ;  /* 0x000000d4d3077224 */ /* 0x000fc800078e0a07 */
[----:B------:R-:W-:-:S05]  /*fa00*/  IMAD.IADD R7, R7, 0x1, -R6 ;  /* 0x0000000107077824 */ /* 0x000fca00078e0a06 */
[----:B------:R-:W-:Y:S02]  /*fa10*/  VIADDMNMX R214, R7, R212, R214, PT ;  /* 0x000000d407d67246 */ /* 0x000fe400038001d6 */
[----:B------:R-:W-:-:S07]  /*fa20*/  VIMNMX R213, R213, R7, !PT ;  /* 0x00000007d5d57248 */ /* 0x000fce0007fe0100 */
.L_x_1999:
[----:B------:R-:W-:Y:S01]  /*fa30*/  FMNMX.FTZ R152, R204, R209, !PT ;  /* 0x000000d1cc987209 */ /* 0x000fe20007810000 */
[----:B------:R-:W-:Y:S01]  /*fa40*/  ULDC UR6, c[0x0][0xa80] ;  /* 0x0002a00000067ab9 */ /* 0x000fe20000000800 */
[----:B------:R-:W-:Y:S01]  /*fa50*/  ISETP.GT.AND P2, PT, R213, 0x1, P1 ;  /* 0x00000001d500780c */ /* 0x000fe20000f44270 */
[----:B------:R-:W-:Y:S01]  /*fa60*/  UMOV UR11, 0x40000040 ;  /* 0x40000040000b7882 */ /* 0x000fe20000000000 */
[----:B------:R-:W-:Y:S02]  /*fa70*/  FMNMX.FTZ R7, R205, R152, !PT ;  /* 0x00000098cd077209 */ /* 0x000fe40007810000 */
[----:B------:R-:W-:Y:S02]  /*fa80*/  ISETP.LT.OR P2, PT, R214, 0x2, P2 ;  /* 0x00000002d600780c */ /* 0x000fe40001741670 */
[----:B------:R-:W-:Y:S02]  /*fa90*/  FMNMX.FTZ R152, R156, R7, !PT ;  /* 0x000000079c987209 */ /* 0x000fe40007810000 */
[----:B------:R-:W-:-:S02]  /*faa0*/  FSEL R155, R155, -INF , !P2 ;  /* 0xff8000009b9b7808 */ /* 0x000fc40005000000 */
[----:B------:R-:W-:Y:S02]  /*fab0*/  FMNMX.FTZ R7, R157, R152, !PT ;  /* 0x000000989d077209 */ /* 0x000fe40007810000 */
[----:B------:R-:W-:Y:S02]  /*fac0*/  ISETP.GT.AND P2, PT, R213, RZ, P1 ;  /* 0x000000ffd500720c */ /* 0x000fe40000f44270 */
[----:B------:R-:W-:Y:S02]  /*fad0*/  FMNMX.FTZ R152, R160, R7, !PT ;  /* 0x00000007a0987209 */ /* 0x000fe40007810000 */
[----:B------:R-:W-:Y:S02]  /*fae0*/  ISETP.LT.OR P2, PT, R214, 0x1, P2 ;  /* 0x00000001d600780c */ /* 0x000fe40001741670 */
[----:B------:R-:W-:Y:S02]  /*faf0*/  FMNMX.FTZ R7, R161, R152, !PT ;  /* 0x00000098a1077209 */ /* 0x000fe40007810000 */
[----:B------:R-:W-:-:S02]  /*fb00*/  ISETP.GT.AND P3, PT, R213, 0x8, P1 ;  /* 0x00000008d500780c */ /* 0x000fc40000f64270 */
        /* <DEDUP_REMOVED lines=20> */
[----:B------:R-:W-:Y:S01]  /*fc50*/  FSEL R163, R163, -INF , !P4 ;  /* 0xff800000a3a37808 */ /* 0x000fe20006000000 */
[----:B------:R-:W0:Y:S01]  /*fc60*/  SHFL.BFLY PT, R7, R152, 0x2, 0x1f ;  /* 0x0c401f0098077f89 */ /* 0x000e2200000e0000 */
[C---:B------:R-:W-:Y:S02]  /*fc70*/  ISETP.GT.AND P4, PT, R213.reuse, 0x20, P1 ;  /* 0x00000020d500780c */ /* 0x040fe40000f84270 */
[----:B------:R-:W-:Y:S02]  /*fc80*/  ISETP.GT.AND P3, PT, R213, 0x19, P1 ;  /* 0x00000019d500780c */ /* 0x000fe40000f64270 */
[----:B------:R-:W-:-:S02]  /*fc90*/  ISETP.LT.OR P4, PT, R214, 0x21, P4 ;  /* 0x00000021d600780c */ /* 0x000fc40002781670 */
[----:B------:R-:W-:-:S04]  /*fca0*/  ISETP.LT.OR P3, PT, R214, 0x1a, P3 ;  /* 0x0000001ad600780c */ /* 0x000fc80001f61670 */
[----:B------:R-:W-:Y:S02]  /*fcb0*/  FSEL R167, R167, -INF , !P3 ;  /* 0xff800000a7a77808 */ /* 0x000fe40005800000 */
[----:B------:R-:W-:-:S04]  /*fcc0*/  ISETP.GT.AND P3, PT, R213, 0x28, P1 ;  /* 0x00000028d500780c */ /* 0x000fc80000f64270 */
[----:B------:R-:W-:Y:S02]  /*fcd0*/  ISETP.LT.OR P3, PT, R214, 0x29, P3 ;  /* 0x00000029d600780c */ /* 0x000fe40001f61670 */
[----:B0-----:R-:W-:-:S05]  /*fce0*/  FMNMX.FTZ R153, R152, R7, !PT ;  /* 0x0000000798997209 */ /* 0x001fca0007810000 */
[----:B------:R-:W0:Y:S02]  /*fcf0*/  SHFL.BFLY PT, R212, R153, 0x1, 0x1f ;  /* 0x0c201f0099d47f89 */ /* 0x000e2400000e0000 */
[----:B0-----:R-:W-:Y:S02]  /*fd00*/  FMNMX.FTZ R7, R153, R212, !PT ;  /* 0x000000d499077209 */ /* 0x001fe40007810000 */
[----:B------:R-:W-:Y:S02]  /*fd10*/  FSEL R153, R154, -INF , !P2 ;  /* 0xff8000009a997808 */ /* 0x000fe40005000000 */
[----:B------:R-:W-:Y:S01]  /*fd20*/  ISETP.GT.AND P2, PT, R213, 0x18, P1 ;  /* 0x00000018d500780c */ /* 0x000fe20000f44270 */
[----:B------:R-:W-:Y:S01]  /*fd30*/  FMUL.FTZ R212, R7, UR6 ;  /* 0x0000000607d47c20 */ /* 0x000fe20008410000 */
[----:B------:R-:W-:Y:S02]  /*fd40*/  FMNMX.FTZ R152, R153, R210, !PT ;  /* 0x000000d299987209 */ /* 0x000fe40007810000 */
[----:B------:R-:W-:-:S02]  /*fd50*/  ISETP.LT.OR P2, PT, R214, 0x19, P2 ;  /* 0x00000019d600780c */ /* 0x000fc40001741670 */
[----:B------:R-:W-:Y:S02]  /*fd60*/  FMNMX.FTZ R211, R155, R152, !PT ;  /* 0x000000989bd37209 */ /* 0x000fe40007810000 */
[----:B------:R-:W-:Y:S02]  /*fd70*/  FSEL R166, R166, -INF , !P2 ;  /* 0xff800000a6a67808 */ /* 0x000fe40005000000 */
[----:B------:R-:W-:Y:S02]  /*fd80*/  FMNMX.FTZ R152, R158, R211, !PT ;  /* 0x000000d39e987209 */ /* 0x000fe40007810000 */
[----:B------:R-:W-:Y:S02]  /*fd90*/  ISETP.GT.AND P2, PT, R213, 0x21, P1 ;  /* 0x00000021d500780c */ /* 0x000fe40000f44270 */
[----:B------:R-:W-:Y:S02]  /*fda0*/  FMNMX.FTZ R211, R159, R152, !PT ;  /* 0x000000989fd37209 */ /* 0x000fe40007810000 */
[----:B------:R-:W-:-:S02]  /*fdb0*/  ISETP.LT.OR P2, PT, R214, 0x22, P2 ;  /* 0x00000022d600780c */ /* 0x000fc40001741670 */
[----:B------:R-:W-:Y:S02]  /*fdc0*/  FMNMX.FTZ R154, R162, R211, !PT ;  /* 0x000000d3a29a7209 */ /* 0x000fe40007810000 */
[----:B------:R-:W-:Y:S02]  /*fdd0*/  FSEL R152, R170, -INF , !P4 ;  /* 0xff800000aa987808 */ /* 0x000fe40006000000 */
[----:B------:R-:W-:Y:S02]  /*fde0*/  FMNMX.FTZ R211, R163, R154, !PT ;  /* 0x0000009aa3d37209 */ /* 0x000fe40007810000 */
[----:B------:R-:W-:Y:S02]  /*fdf0*/  FSEL R154, R171, -INF , !P2 ;  /* 0xff800000ab9a7808 */ /* 0x000fe40005000000 */
[----:B------:R-:W-:Y:S02]  /*fe00*/  FMNMX.FTZ R170, R166, R211, !PT ;  /* 0x000000d3a6aa7209 */ /* 0x000fe40007810000 */
[----:B------:R-:W-:-:S02]  /*fe10*/  ISETP.GT.AND P2, PT, R213, 0x29, P1 ;  /* 0x00000029d500780c */ /* 0x000fc40000f44270 */
[----:B------:R-:W-:Y:S02]  /*fe20*/  FMNMX.FTZ R171, R167, R170, !PT ;  /* 0x000000aaa7ab7209 */ /* 0x000fe40007810000 */
[----:B------:R-:W-:Y:S02]  /*fe30*/  FSETP.NEU.FTZ.AND P4, PT, R7, -INF , PT ;  /* 0xff8000000700780b */ /* 0x000fe40003f9d000 */
[----:B------:R-:W-:Y:S02]  /*fe40*/  FMNMX.FTZ R171, R152, R171, !PT ;  /* 0x000000ab98ab7209 */ /* 0x000fe40007810000 */
[----:B------:R-:W-:Y:S02]  /*fe50*/  FSEL R211, R174, -INF , !P3 ;  /* 0xff800000aed37808 */ /* 0x000fe40005800000 */
[----:B------:R-:W-:Y:S02]  /*fe60*/  ISETP.GT.AND P3, PT, R213, 0x30, P1 ;  /* 0x00000030d500780c */ /* 0x000fe40000f64270 */
[----:B------:R-:W-:-:S02]  /*fe70*/  ISETP.LT.OR P2, PT, R214, 0x2a, P2 ;  /* 0x0000002ad600780c */ /* 0x000fc40001741670 */
[----:B------:R-:W-:Y:S02]  /*fe80*/  FMNMX.FTZ R174, R154, R171, !PT ;  /* 0x000000ab9aae7209 */ /* 0x000fe40007810000 */
[----:B------:R-:W-:Y:S02]  /*fe90*/  FSEL R212, R212, RZ, P4 ;  /* 0x000000ffd4d47208 */ /* 0x000fe40002000000 */
[----:B------:R-:W-:Y:S02]  /*fea0*/  ISETP.LT.OR P3, PT, R214, 0x31, P3 ;  /* 0x00000031d600780c */ /* 0x000fe40001f61670 */
[----:B------:R-:W-:Y:S01]  /*feb0*/  FSEL R215, R175, -INF , !P2 ;  /* 0xff800000afd77808 */ /* 0x000fe20005000000 */
[--C-:B------:R-:W-:Y:S01]  /*fec0*/  FFMA.FTZ R204, R204, UR6, -R212.reuse ;  /* 0x00000006cccc7c23 */ /* 0x100fe200080108d4 */
[----:B------:R-:W-:Y:S01]  /*fed0*/  ISETP.GT.AND P2, PT, R213, 0x31, P1 ;  /* 0x00000031d500780c */ /* 0x000fe20000f44270 */
[--C-:B------:R-:W-:Y:S01]  /*fee0*/  FFMA.FTZ R216, R205, UR6, -R212.reuse ;  /* 0x00000006cdd87c23 */ /* 0x100fe200080108d4 */
[----:B------:R-:W-:Y:S01]  /*fef0*/  FMNMX.FTZ R174, R211, R174, !PT ;  /* 0x000000aed3ae7209 */ /* 0x000fe20007810000 */
[----:B------:R0:W-:Y:S01]  /*ff00*/  MUFU.EX2 R170, R204 ;  /* 0x000000cc00aa7308 */ /* 0x0001e20000000800 */
[----:B------:R-:W-:Y:S01]  /*ff10*/  FSEL R205, R178, -INF , !P3 ;  /* 0xff800000b2cd7808 */ /* 0x000fe20005800000 */
[--C-:B------:R-:W-:Y:S01]  /*ff20*/  FFMA.FTZ R169, R169, UR6, -R212.reuse ;  /* 0x00000006a9a97c23 */ /* 0x100fe200080108d4 */
[----:B------:R-:W-:Y:S01]  /*ff30*/  ISETP.GT.AND P3, PT, R213, 0x38, P1 ;  /* 0x00000038d500780c */ /* 0x000fe20000f64270 */
[--C-:B------:R-:W-:Y:S01]  /*ff40*/  FFMA.FTZ R172, R172, UR6, -R212.reuse ;  /* 0x00000006acac7c23 */ /* 0x100fe200080108d4 */
[----:B------:R-:W-:Y:S01]  /*ff50*/  ISETP.LT.OR P2, PT, R214, 0x32, P2 ;  /* 0x00000032d600780c */ /* 0x000fe20001741670 */
[--C-:B------:R-:W-:Y:S01]  /*ff60*/  FFMA.FTZ R173, R173, UR6, -R212.reuse ;  /* 0x00000006adad7c23 */ /* 0x100fe200080108d4 */
[----:B------:R-:W-:Y:S01]  /*ff70*/  FMNMX.FTZ R178, R215, R174, !PT ;  /* 0x000000aed7b27209 */ /* 0x000fe20007810000 */
[----:B------:R1:W-:Y:S01]  /*ff80*/  MUFU.EX2 R171, R216 ;  /* 0x000000d800ab7308 */ /* 0x0003e20000000800 */
[--C-:B0-----:R-:W-:Y:S01]  /*ff90*/  FFMA.FTZ R204, R156, UR6, -R212.reuse ;  /* 0x000000069ccc7c23 */ /* 0x101fe200080108d4 */
[----:B------:R-:W-:Y:S01]  /*ffa0*/  ISETP.GT.AND P1, PT, R213, 0x39, P1 ;  /* 0x00000039d500780c */ /* 0x000fe20000f24270 */
[--C-:B------:R-:W-:Y:S01]  /*ffb0*/  FFMA.FTZ R176, R176, UR6, -R212.reuse ;  /* 0x00000006b0b07c23 */ /* 0x100fe200080108d4 */
[----:B------:R-:W-:Y:S01]  /*ffc0*/  ISETP.LT.OR P3, PT, R214, 0x39, P3 ;  /* 0x00000039d600780c */ /* 0x000fe20001f61670 */
[--C-:B------:R-:W-:Y:S01]  /*ffd0*/  FFMA.FTZ R177, R177, UR6, -R212.reuse ;  /* 0x00000006b1b17c23 */ /* 0x100fe200080108d4 */
[----:B------:R-:W-:Y:S01]  /*ffe0*/  FSEL R156, R179, -INF , !P2 ;  /* 0xff800000b39c7808 */ /* 0x000fe20005000000 */
[--C-:B------:R-:W-:Y:S01]  /*fff0*/  FFMA.FTZ R179, R161, UR6, -R212.reuse ;  /* 0x00000006a1b37c23 */ /* 0x100fe200080108d4 */
[----:B------:R-:W-:Y:S01]  /*10000*/  FMNMX.FTZ R175, R205, R178, !PT ;  /* 0x000000b2cdaf7209 */ /* 0x000fe20007810000 */
[--C-:B-1----:R-:W-:Y:S01]  /*10010*/  FFMA.FTZ R216, R160, UR6, -R212.reuse ;  /* 0x00000006a0d87c23 */ /* 0x102fe200080108d4 */
[----:B------:R-:W-:Y:S01]  /*10020*/  ISETP.LT.OR P1, PT, R214, 0x3a, P1 ;  /* 0x0000003ad600780c */ /* 0x000fe20000f21670 */
[--C-:B------:R-:W-:Y:S01]  /*10030*/  FFMA.FTZ R214, R157, UR6, -R212.reuse ;  /* 0x000000069dd67c23 */ /* 0x100fe200080108d4 */
[----:B------:R-:W-:Y:S01]  /*10040*/  FSEL R213, R182, -INF , !P3 ;  /* 0xff800000b6d57808 */ /* 0x000fe20005800000 */
[----:B------:R0:W-:Y:S01]  /*10050*/  MUFU.EX2 R174, R204 ;  /* 0x000000cc00ae7308 */ /* 0x0001e20000000800 */
[----:B------:R-:W-:Y:S01]  /*10060*/  FMNMX.FTZ R178, R156, R175, !PT ;  /* 0x000000af9cb27209 */ /* 0x000fe20007810000 */
[--C-:B------:R-:W-:Y:S01]  /*10070*/  FFMA.FTZ R182, R164, UR6, -R212.reuse ;  /* 0x00000006a4b67c23 */ /* 0x100fe200080108d4 */
[----:B------:R-:W-:Y:S01]  /*10080*/  FSEL R157, R183, -INF , !P1 ;  /* 0xff800000b79d7808 */ /* 0x000fe20004800000 */
[--C-:B------:R-:W-:Y:S01]  /*10090*/  FFMA.FTZ R183, R165, UR6, -R212.reuse ;  /* 0x00000006a5b77c23 */ /* 0x100fe200080108d4 */
[----:B------:R-:W-:Y:S01]  /*100a0*/  FMNMX.FTZ R178, R213, R178, !PT ;  /* 0x000000b2d5b27209 */ /* 0x000fe20007810000 */
[--C-:B------:R-:W-:Y:S01]  /*100b0*/  FFMA.FTZ R180, R180, UR6, -R212.reuse ;  /* 0x00000006b4b47c23 */ /* 0x100fe200080108d4 */
[--C-:B------:R-:W-:Y:S01]  /*100c0*/  FFMA.FTZ R181, R181, UR6, -R212.reuse ;  /* 0x00000006b5b57c23 */ /* 0x100fe200080108d4 */
[----:B------:R-:W-:Y:S01]  /*100d0*/  MUFU.EX2 R175, R214 ;  /* 0x000000d600af7308 */ /* 0x000fe20000000800 */
[----:B------:R-:W-:Y:S01]  /*100e0*/  FMNMX.FTZ R160, R157, R178, !PT ;  /* 0x000000b29da07209 */ /* 0x000fe20007810000 */
[----:B0-----:R-:W-:-:S04]  /*100f0*/  FFMA.FTZ R204, R168, UR6, -R212 ;  /* 0x00000006a8cc7c23 */ /* 0x001fc800080108d4 */
[----:B------:R-:W0:Y:S02]  /*10100*/  SHFL.BFLY PT, R161, R160, 0x2, 0x1f ;  /* 0x0c401f00a0a17f89 */ /* 0x000e2400000e0000 */
[----:B------:R1:W-:Y:S08]  /*10110*/  MUFU.EX2 R178, R216 ;  /* 0x000000d800b27308 */ /* 0x0003f00000000800 */
[----:B------:R-:W-:Y:S01]  /*10120*/  MUFU.EX2 R179, R179 ;  /* 0x000000b300b37308 */ /* 0x000fe20000000800 */
[----:B-1----:R-:W-:-:S04]  /*10130*/  IMAD R216, R3, 0x1000, R198 ;  /* 0x0000100003d87824 */ /* 0x002fc800078e02c6 */
[C---:B------:R-:W-:Y:S01]  /*10140*/  VIADD R225, R216.reuse, 0x80 ;  /* 0x00000080d8e17836 */ /* 0x040fe20000000000 */
[----:B------:R-:W-:Y:S02]  /*10150*/  R2UR UR10, R216 ;  /* 0x00000000d80a72ca */ /* 0x000fe400000e0000 */
[----:B------:R-:W-:Y:S01]  /*10160*/  MUFU.EX2 R182, R182 ;  /* 0x000000b600b67308 */ /* 0x000fe20000000800 */
[----:B0-----:R-:W-:Y:S02]  /*10170*/  FMNMX.FTZ R161, R160, R161, !PT ;  /* 0x000000a1a0a17209 */ /* 0x001fe40007810000 */
[----:B------:R-:W-:-:S05]  /*10180*/  FSEL R160, R7, RZ, P4 ;  /* 0x000000ff07a07208 */ /* 0x000fca0002000000 */
[----:B------:R-:W-:Y:S01]  /*10190*/  MUFU.EX2 R183, R183 ;  /* 0x000000b700b77308 */ /* 0x000fe20000000800 */
[----:B------:R-:W0:Y:S01]  /*101a0*/  SHFL.BFLY PT, R168, R161, 0x1, 0x1f ;  /* 0x0c201f00a1a87f89 */ /* 0x000e2200000e0000 */
[----:B------:R-:W-:-:S04]  /*101b0*/  FADD.FTZ R160, -R160, R209 ;  /* 0x000000d1a0a07221 */ /* 0x000fc80000010100 */
[----:B------:R-:W-:Y:S02]  /*101c0*/  FMUL.FTZ R209, R160, UR6 ;  /* 0x00000006a0d17c20 */ /* 0x000fe40008410000 */
[----:B------:R-:W-:Y:S08]  /*101d0*/  MUFU.EX2 R204, R204 ;  /* 0x000000cc00cc7308 */ /* 0x000ff00000000800 */
[----:B------:R-:W1:Y:S08]  /*101e0*/  MUFU.EX2 R209, R209 ;  /* 0x000000d100d17308 */ /* 0x000e700000000800 */
[----:B------:R-:W2:Y:S01]  /*101f0*/  MUFU.EX2 R169, R169 ;  /* 0x000000a900a97308 */ /* 0x000ea20000000800 */
[----:B0-----:R-:W-:-:S04]  /*10200*/  FMNMX.FTZ R168, R161, R168, !PT ;  /* 0x000000a8a1a87209 */ /* 0x001fc80007810000 */
[C---:B------:R-:W-:Y:S01]  /*10210*/  FSETP.NEU.FTZ.AND P1, PT, R168.reuse, -INF , PT ;  /* 0xff800000a800780b */ /* 0x040fe20003f3d000 */
[----:B------:R-:W-:Y:S02]  /*10220*/  FMUL.FTZ R161, R168, UR6 ;  /* 0x00000006a8a17c20 */ /* 0x000fe40008410000 */
[----:B------:R-:W-:Y:S01]  /*10230*/  MUFU.EX2 R172, R172 ;  /* 0x000000ac00ac7308 */ /* 0x000fe20000000800 */
[-C--:B-1----:R-:W-:Y:S01]  /*10240*/  FMUL.FTZ R24, R24, R209.reuse ;  /* 0x000000d118187220 */ /* 0x082fe20000410000 */
[-C--:B------:R-:W-:Y:S01]  /*10250*/  FMUL.FTZ R25, R25, R209.reuse ;  /* 0x000000d119197220 */ /* 0x080fe20000410000 */
[----:B------:R-:W-:Y:S01]  /*10260*/  FSEL R160, R161, RZ, P1 ;  /* 0x000000ffa1a07208 */ /* 0x000fe20000800000 */
[-C--:B------:R-:W-:Y:S01]  /*10270*/  FMUL.FTZ R28, R28, R209.reuse ;  /* 0x000000d11c1c7220 */ /* 0x080fe20000410000 */
        /* <DEDUP_REMOVED lines=8> */
[----:B------:R-:W-:Y:S01]  /*10300*/  FFMA.FTZ R219, R159, UR6, -R160 ;  /* 0x000000069fdb7c23 */ /* 0x000fe200080108a0 */
        /* <DEDUP_REMOVED lines=10> */
[----:B------:R-:W0:Y:S01]  /*103b0*/  MUFU.EX2 R210, R210 ;  /* 0x000000d200d27308 */ /* 0x000e220000000800 */
[----:B------:R-:W-:-:S02]  /*103c0*/  @!P1 IMAD R153, R208, 0x40, R197 ;  /* 0x00000040d0999824 */ /* 0x000fc400078e02c5 */
[--C-:B------:R-:W-:Y:S01]  /*103d0*/  FFMA.FTZ R208, R162, UR6, -R160.reuse ;  /* 0x00000006a2d07c23 */ /* 0x100fe200080108a0 */
[--C-:B------:R-:W-:Y:S01]  /*103e0*/  FFMA.FTZ R159, R213, UR6, -R160.reuse ;  /* 0x00000006d59f7c23 */ /* 0x100fe200080108a0 */
[----:B------:R-:W-:Y:S01]  /*103f0*/  FFMA.FTZ R157, R157, UR6, -R160 ;  /* 0x000000069d9d7c23 */ /* 0x000fe200080108a0 */
        /* <DEDUP_REMOVED lines=10> */
[----:B--2---:R-:W-:Y:S01]  /*104a0*/  F2FP.BF16.F32.PACK_AB R160, R169, R204 ;  /* 0x000000cca9a0723e */ /* 0x004fe200000010ff */
[----:B------:R-:W1:Y:S01]  /*104b0*/  MUFU.EX2 R212, R212 ;  /* 0x000000d400d47308 */ /* 0x000e620000000800 */
[----:B0-----:R0:W-:Y:S01]  /*104c0*/  @!P1 STS [R161+0x38420], R210 ;  /* 0x038420d2a1009388 */ /* 0x0011e20000000800 */
        /* <DEDUP_REMOVED lines=62> */
[----:B------:R1:W-:Y:S01]  /*108b0*/  MUFU.EX2 R213, R153 ;  /* 0x0000009900d57308 */ /* 0x0003e20000000800 */
[----:B------:R-:W-:Y:S01]  /*108c0*/  FMUL.FTZ R149, R149, R209 ;  /* 0x000000d195957220 */ /* 0x000fe20000410000 */
        /* <DEDUP_REMOVED lines=8> */
[----:B------:R-:W-:Y:S01]  /*10950*/  FMUL.FTZ R38, R38, R210 ;  /* 0x000000d226267220 */ /* 0x000fe20000410000 */
[----:B--2---:R-:W-:Y:S01]  /*10960*/  F2FP.BF16.F32.PACK_AB R162, R173, R172 ;  /* 0x000000acada2723e */ /* 0x004fe200000010ff */
        /* <DEDUP_REMOVED lines=14> */
[----:B------:R-:W-:Y:S01]  /*10a50*/  BAR.SYNC.DEFER_BLOCKING 0xf, 0x100 ;  /* 0x03c4000000007b1d */ /* 0x000fe20000010000 */
[----:B0-----:R-:W-:Y:S01]  /*10a60*/  F2FP.BF16.F32.PACK_AB R161, R220, R213 ;  /* 0x000000d5dca1723e */ /* 0x001fe200000010ff */
        /* <DEDUP_REMOVED lines=52> */
[----:B------:R1:W-:Y:S01]  /*10db0*/  MUFU.EX2 R223, R159 ;  /* 0x0000009f00df7308 */ /* 0x0003e20000000800 */
[-C--:B------:R-:W-:Y:S01]  /*10dc0*/  FMUL.FTZ R147, R147, R210.reuse ;  /* 0x000000d293937220 */ /* 0x080fe20000410000 */
[-C--:B------:R-:W-:Y:S01]  /*10dd0*/  FMUL.FTZ R150, R150, R210.reuse ;  /* 0x000000d296967220 */ /* 0x080fe20000410000 */
[----:B------:R-:W-:Y:S01]  /*10de0*/  FMUL.FTZ R151, R151, R210 ;  /* 0x000000d297977220 */ /* 0x000fe20000410000 */
[----:B------:R2:W-:Y:S01]  /*10df0*/  STSM.16.M88.4 [R193+0x36400], R152 ;  /* 0x03640098c1007844 */ /* 0x0005e20000000200 */
[----:B------:R-:W-:Y:S01]  /*10e00*/  FFMA.FTZ R170, R209, R5, R170 ;  /* 0x00000005d1aa7223 */ /* 0x000fe200000100aa */
[----:B------:R-:W-:-:S02]  /*10e10*/  FFMA.FTZ R217, R210, R2, R217 ;  /* 0x00000002d2d97223 */ /* 0x000fc400000100d9 */
[----:B------:R3:W4:Y:S01]  /*10e20*/  MUFU.EX2 R226, R157 ;  /* 0x0000009d00e27308 */ /* 0x0007220000000800 */
[----:B-1----:R-:W-:Y:S01]  /*10e30*/  F2FP.BF16.F32.PACK_AB R159, R218, R205 ;  /* 0x000000cdda9f723e */ /* 0x002fe200000010ff */
[----:B------:R-:W-:Y:S01]  /*10e40*/  FADD.FTZ R171, R171, R170 ;  /* 0x000000aaabab7221 */ /* 0x000fe20000010000 */
[----:B0-----:R-:W-:Y:S01]  /*10e50*/  F2FP.BF16.F32.PACK_AB R165, R224, R221 ;  /* 0x000000dde0a5723e */ /* 0x001fe200000010ff */
[----:B------:R-:W-:Y:S02]  /*10e60*/  FADD.FTZ R217, R212, R217 ;  /* 0x000000d9d4d97221 */ /* 0x000fe40000010000 */
[----:B------:R-:W-:Y:S02]  /*10e70*/  FADD.FTZ R174, R174, R171 ;  /* 0x000000abaeae7221 */ /* 0x000fe40000010000 */
[----:B------:R-:W-:Y:S01]  /*10e80*/  FADD.FTZ R214, R214, R217 ;  /* 0x000000d9d6d67221 */ /* 0x000fe20000010000 */
[----:B---3--:R-:W-:Y:S01]  /*10e90*/  F2FP.BF16.F32.PACK_AB R157, R211, R208 ;  /* 0x000000d0d39d723e */ /* 0x008fe200000010ff */
[----:B------:R-:W-:-:S02]  /*10ea0*/  FADD.FTZ R175, R175, R174 ;  /* 0x000000aeafaf7221 */ /* 0x000fc40000010000 */
[----:B------:R-:W-:Y:S02]  /*10eb0*/  FADD.FTZ R219, R219, R214 ;  /* 0x000000d6dbdb7221 */ /* 0x000fe40000010000 */
[----:B------:R2:W-:Y:S01]  /*10ec0*/  STSM.16.M88.4 [R192], R156 ;  /* 0x0000009cc0007844 */ /* 0x0005e20000000200 */
[----:B------:R-:W-:Y:S01]  /*10ed0*/  FADD.FTZ R178, R178, R175 ;  /* 0x000000afb2b27221 */ /* 0x000fe20000010000 */
[----:B------:R-:W-:Y:S01]  /*10ee0*/  FADD.FTZ R208, R208, R219 ;  /* 0x000000dbd0d07221 */ /* 0x000fe20000010000 */
[----:B----4-:R-:W-:Y:S01]  /*10ef0*/  F2FP.BF16.F32.PACK_AB R167, R226, R223 ;  /* 0x000000dfe2a7723e */ /* 0x010fe200000010ff */
        /* <DEDUP_REMOVED lines=56> */
.L_x_2003:
        /* <DEDUP_REMOVED lines=9> */
.L_x_1985:
[----:B------:R-:W3:Y:S01]  /*11310*/  SHFL.BFLY PT, R0, R5, 0x2, 0x1f ;  /* 0x0c401f0005007f89 */ /* 0x000ee200000e0000 */
[----:B------:R-:W-:Y:S01]  /*11320*/  IMAD.MOV.U32 R6, RZ, RZ, RZ ;  /* 0x000000ffff067224 */ /* 0x000fe200078e00ff */
[----:B------:R-:W-:Y:S08]  /*11330*/  BAR.ARV 0x8, 0x100 ;  /* 0x0204000000007b1d */ /* 0x000ff00000002000 */
[----:B------:R-:W-:Y:S01]  /*11340*/  BAR.SYNC.DEFER_BLOCKING 0xf, 0x100 ;  /* 0x03c4000000007b1d */ /* 0x000fe20000010000 */
[----:B------:R-:W-:-:S05]  /*11350*/  ISETP.NE.AND P0, PT, R199, RZ, PT ;  /* 0x000000ffc700720c */ /* 0x000fca0003f05270 */
[----:B------:R-:W4:Y:S01]  /*11360*/  SHFL.BFLY PT, R11, R2, 0x2, 0x1f ;  /* 0x0c401f00020b7f89 */ /* 0x000f2200000e0000 */
[----:B---3--:R-:W-:Y:S01]  /*11370*/  FADD.FTZ R4, R0, R5 ;  /* 0x0000000500047221 */ /* 0x008fe20000010000 */
[----:B------:R-:W-:-:S04]  /*11380*/  IMAD R5, R3, 0x40, R197 ;  /* 0x0000004003057824 */ /* 0x000fc800078e02c5 */
[----:B------:R-:W3:Y:S02]  /*11390*/  SHFL.BFLY PT, R9, R4, 0x1, 0x1f ;  /* 0x0c201f0004097f89 */ /* 0x000ee400000e0000 */
[----:B------:R-:W-:Y:S02]  /*113a0*/  @!P0 IMAD R5, R5, 0x4, R202 ;  /* 0x0000000405058824 */ /* 0x000fe400078e02ca */
[----:B----4-:R-:W-:Y:S01]  /*113b0*/  FADD.FTZ R11, R11, R2 ;  /* 0x000000020b0b7221 */ /* 0x010fe20000010000 */
[----:B------:R-:W-:-:S04]  /*113c0*/  IMAD.U32 R2, RZ, RZ, UR6 ;  /* 0x00000006ff027e24 */ /* 0x000fc8000f8e00ff */
[----:B------:R-:W4:Y:S01]  /*113d0*/  SHFL.BFLY PT, R0, R11, 0x1, 0x1f ;  /* 0x0c201f000b007f89 */ /* 0x000f2200000e0000 */
[----:B---3--:R-:W-:Y:S01]  /*113e0*/  FADD.FTZ R9, R4, R9 ;  /* 0x0000000904097221 */ /* 0x008fe20000010000 */
[----:B------:R-:W-:-:S04]  /*113f0*/  IMAD.MOV.U32 R4, RZ, RZ, -0x800000 ;  /* 0xff800000ff047424 */ /* 0x000fc800078e00ff */
[----:B------:R-:W-:-:S13]  /*11400*/  FSETP.NE.FTZ.AND P1, PT, R9, RZ, PT ;  /* 0x000000ff0900720b */ /* 0x000fda0003f35000 */
[----:B------:R-:W3:Y:S01]  /*11410*/  @P1 MUFU.RCP R6, R9 ;  /* 0x0000000900061308 */ /* 0x000ee20000001000 */
[----:B------:R-:W-:Y:S01]  /*11420*/  @P1 FMUL.FTZ R2, R2, 0.69314718246459960938 ;  /* 0x3f31721802021820 */ /* 0x000fe20000410000 */
[----:B----4-:R-:W-:Y:S01]  /*11430*/  FADD.FTZ R10, R11, R0 ;  /* 0x000000000b0a7221 */ /* 0x010fe20000010000 */
[----:B------:R-:W-:-:S04]  /*11440*/  IMAD.MOV.U32 R0, RZ, RZ, RZ ;  /* 0x000000ffff007224 */ /* 0x000fc800078e00ff */
[----:B------:R-:W-:Y:S01]  /*11450*/  FSETP.NE.FTZ.AND P2, PT, R10, RZ, PT ;  /* 0x000000ff0a00720b */ /* 0x000fe20003f55000 */
[----:B------:R-:W-:Y:S01]  /*11460*/  @P1 MUFU.LG2 R3, R9 ;  /* 0x0000000900031308 */ /* 0x000fe20000000c00 */
[----:B---3--:R3:W-:Y:S01]  /*11470*/  @!P0 STS [R5+0x38400], R6 ;  /* 0x0384000605008388 */ /* 0x0087e20000000800 */
[-C--:B------:R-:W-:Y:S01]  /*11480*/  FMUL.FTZ R24, R24, R6.reuse ;  /* 0x0000000618187220 */ /* 0x080fe20000410000 */
[----:B------:R-:W-:-:S09]  /*11490*/  FMUL.FTZ R25, R25, R6 ;  /* 0x0000000619197220 */ /* 0x000fd20000410000 */
[----:B------:R-:W4:Y:S01]  /*114a0*/  @P2 MUFU.RCP R0, R10 ;  /* 0x0000000a00002308 */ /* 0x000f220000001000 */
[-C--:B------:R-:W-:Y:S01]  /*114b0*/  FMUL.FTZ R28, R28, R6.reuse ;  /* 0x000000061c1c7220 */ /* 0x080fe20000410000 */
[-C--:B------:R-:W-:Y:S01]  /*114c0*/  FMUL.FTZ R29, R29, R6.reuse ;  /* 0x000000061d1d7220 */ /* 0x080fe20000410000 */
[-C--:B------:R-:W-:Y:S01]  /*114d0*/  FMUL.FTZ R32, R32, R6.reuse ;  /* 0x0000000620207220 */ /* 0x080fe20000410000 */
[-C--:B------:R-:W-:Y:S01]  /*114e0*/  FMUL.FTZ R33, R33, R6.reuse ;  /* 0x0000000621217220 */ /* 0x080fe20000410000 */
[-C--:B------:R-:W-:Y:S01]  /*114f0*/  FMUL.FTZ R36, R36, R6.reuse ;  /* 0x0000000624247220 */ /* 0x080fe20000410000 */
[-C--:B------:R-:W-:Y:S01]  /*11500*/  FMUL.FTZ R37, R37, R6.reuse ;  /* 0x0000000625257220 */ /* 0x080fe20000410000 */
[-C--:B------:R-:W-:Y:S01]  /*11510*/  FMUL.FTZ R40, R40, R6.reuse ;  /* 0x0000000628287220 */ /* 0x080fe20000410000 */
[----:B------:R-:W5:Y:S01]  /*11520*/  @P2 MUFU.LG2 R8, R10 ;  /* 0x0000000a00082308 */ /* 0x000f620000000c00 */
        /* <DEDUP_REMOVED lines=8> */
[----:B----4-:R4:W-:Y:S01]  /*115b0*/  @!P0 STS [R5+0x38420], R0 ;  /* 0x0384200005008388 */ /* 0x0109e20000000800 */
        /* <DEDUP_REMOVED lines=47> */
[----:B---3--:R-:W-:-:S02]  /*118b0*/  IMAD.U32 R6, RZ, RZ, UR6 ;  /* 0x00000006ff067e24 */ /* 0x008fc4000f8e00ff */
[----:B------:R-:W-:Y:S01]  /*118c0*/  @P1 FMUL.FTZ R3, R3, 0.69314718246459960938 ;  /* 0x3f31721803031820 */ /* 0x000fe20000410000 */
[----:B-----5:R-:W-:Y:S01]  /*118d0*/  @P2 FMUL.FTZ R9, R8, 0.69314718246459960938 ;  /* 0x3f31721808092820 */ /* 0x020fe20000410000 */
[----:B----4-:R-:W-:Y:S02]  /*118e0*/  IMAD.MOV.U32 R5, RZ, RZ, -0x800000 ;  /* 0xff800000ff057424 */ /* 0x010fe400078e00ff */
[----:B------:R-:W-:Y:S01]  /*118f0*/  @P2 FMUL.FTZ R6, R6, 0.69314718246459960938 ;  /* 0x3f31721806062820 */ /* 0x000fe20000410000 */
        /* <DEDUP_REMOVED lines=68> */
.L_x_1914:
[----:B------:R-:W-:Y:S05]  /*11d40*/  @P0 BRA `(.L_x_2005) ;  /* 0x0000002000e00947 */ /* 0x000fea0003800000 */
[----:B------:R-:W2:Y:S01]  /*11d50*/  S2R R0, SR_TID.X ;  /* 0x0000000000007919 */ /* 0x000ea20000002100 */
[----:B------:R-:W3:Y:S01]  /*11d60*/  S2UR UR5, SR_CgaCtaId ;  /* 0x00000000000579c3 */ /* 0x000ee20000008800 */
[----:B------:R-:W-:Y:S01]  /*11d70*/  UMOV UR4, 0x400 ;  /* 0x0000040000047882 */ /* 0x000fe20000000000 */
[----:B------:R-:W-:-:S06]  /*11d80*/  IMAD.MOV R2, RZ, RZ, -R203 ;  /* 0x000000ffff027224 */ /* 0x000fcc00078e0acb */
[----:B------:R-:W-:Y:S08]  /*11d90*/  BAR.SYNC.DEFER_BLOCKING 0x1, 0x100 ;  /* 0x0044000000007b1d */ /* 0x000ff00000010000 */
[----:B------:R-:W4:Y:S08]  /*11da0*/  S2UR UR6, SR_CTAID.Y ;  /* 0x00000000000679c3 */ /* 0x000f300000002600 */
[----:B------:R-:W4:Y:S01]  /*11db0*/  LDC R3, c[0x0][0xd50] ;  /* 0x00035400ff037b82 */ /* 0x000f220000000800 */
[----:B---3--:R-:W-:-:S07]  /*11dc0*/  ULEA UR4, UR5, UR4, 0x18 ;  /* 0x0000000405047291 */ /* 0x008fce000f8ec03f */
[----:B------:R-:W3:Y:S01]  /*11dd0*/  LDC R6, c[0x0][0xce8] ;  /* 0x00033a00ff067b82 */ /* 0x000ee20000000800 */
[----:B------:R-:W-:Y:S01]  /*11de0*/  UIADD3 UR4, UR4, 0x38820, URZ ;  /* 0x0003882004047890 */ /* 0x000fe2000fffe03f */
[----:B--2---:R-:W-:-:S03]  /*11df0*/  VIADD R20, R0, 0xffffff80 ;  /* 0xffffff8000147836 */ /* 0x004fc60000000000 */
[----:B------:R-:W-:Y:S02]  /*11e00*/  UPRMT UR4, URZ, 0x654, UR4 ;  /* 0x000006543f047896 */ /* 0x000fe40008000004 */
[----:B------:R-:W-:-:S04]  /*11e10*/  SHF.R.S32.HI R153, RZ, 0x1f, R20 ;  /* 0x0000001fff997819 */ /* 0x000fc80000011414 */
[----:B------:R-:W-:Y:S01]  /*11e20*/  LEA.HI R10, R153, R20, RZ, 0x7 ;  /* 0x00000014990a7211 */ /* 0x000fe200078f38ff */
[----:B----4-:R-:W-:Y:S02]  /*11e30*/  IMAD R2, R3, R2, UR6 ;  /* 0x0000000603027e24 */ /* 0x010fe4000f8e0202 */
[----:B------:R-:W-:Y:S01]  /*11e40*/  SYNCS.ARRIVE.TRANS64.RED.A1T0 RZ, [UR4], RZ ;  /* 0x000000ffffff79a7 */ /* 0x000fe20008100404 */
[----:B------:R-:W-:Y:S02]  /*11e50*/  SHF.R.S32.HI R0, RZ, 0x7, R10 ;  /* 0x00000007ff007819 */ /* 0x000fe4000001140a */
[----:B------:R-:W-:Y:S02]  /*11e60*/  LOP3.LUT R7, R10, 0xffffff80, RZ, 0xc0, !PT ;  /* 0xffffff800a077812 */ /* 0x000fe400078ec0ff */
[----:B------:R-:W-:Y:S01]  /*11e70*/  SHF.R.S32.HI R3, RZ, 0x1f, R2 ;  /* 0x0000001fff037819 */ /* 0x000fe20000011402 */
[----:B------:R-:W2:Y:S02]  /*11e80*/  SHFL.IDX PT, R9, R0, RZ, 0x1f ;  /* 0x00001fff00097589 */ /* 0x000ea400000e0000 */
[----:B------:R-:W-:-:S05]  /*11e90*/  IMAD.IADD R8, R20, 0x1, -R7 ;  /* 0x0000000114087824 */ /* 0x000fca00078e0a07 */
[----:B------:R-:W-:-:S04]  /*11ea0*/  SHF.R.S32.HI R157, RZ, 0x1f, R8 ;  /* 0x0000001fff9d7819 */ /* 0x000fc80000011408 */
[----:B------:R-:W-:Y:S02]  /*11eb0*/  LEA.HI R7, R157, R8, RZ, 0x2 ;  /* 0x000000089d077211 */ /* 0x000fe400078f10ff */
[----:B--2---:R-:W-:Y:S02]  /*11ec0*/  ISETP.NE.AND P0, PT, R9, RZ, PT ;  /* 0x000000ff0900720c */ /* 0x004fe40003f05270 */
[----:B------:R-:W-:-:S11]  /*11ed0*/  SHF.R.S32.HI R9, RZ, 0x1f, R203 ;  /* 0x0000001fff097819 */ /* 0x000fd600000114cb */
[----:B---3--:R-:W-:Y:S05]  /*11ee0*/  @P0 BRA `(.L_x_2006) ;  /* 0x0000000400380947 */ /* 0x008fea0003800000 */
[----:B------:R-:W2:Y:S01]  /*11ef0*/  LDC R19, c[0x0][0xce8] ;  /* 0x00033a00ff137b82 */ /* 0x000ea20000000800 */
[----:B------:R-:W-:Y:S01]  /*11f00*/  LOP3.LUT R11, R10, 0xffffff80, RZ, 0xc0, !PT ;  /* 0xffffff800a0b7812 */ /* 0x000fe200078ec0ff */
[----:B------:R-:W3:Y:S01]  /*11f10*/  S2R R155, SR_CTAID.X ;  /* 0x00000000009b7919 */ /* 0x000ee20000002500 */
[----:B------:R-:W-:Y:S01]  /*11f20*/  LEA.HI R12, R153, R20, RZ, 0x2 ;  /* 0x00000014990c7211 */ /* 0x000fe200078f10ff */
[----:B------:R-:W-:Y:S02]  /*11f30*/  ULDC.64 UR4, c[0x0][0xcd0] ;  /* 0x0003340000047ab9 */ /* 0x000fe40000000a00 */
[----:B------:R-:W-:Y:S01]  /*11f40*/  IMAD.IADD R16, R20, 0x1, -R11 ;  /* 0x0000000114107824 */ /* 0x000fe200078e0a0b */
[----:B------:R-:W-:Y:S01]  /*11f50*/  LOP3.LUT R15, R12, 0xfffffffc, RZ, 0xc0, !PT ;  /* 0xfffffffc0c0f7812 */ /* 0x000fe200078ec0ff */
[----:B------:R-:W4:Y:S03]  /*11f60*/  S2UR UR6, SR_CTAID.Z ;  /* 0x00000000000679c3 */ /* 0x000f260000002700 */
[----:B------:R-:W-:Y:S01]  /*11f70*/  SHF.R.S32.HI R11, RZ, 0x1f, R16 ;  /* 0x0000001fff0b7819 */ /* 0x000fe20000011410 */
[----:B------:R-:W-:-:S03]  /*11f80*/  IMAD.IADD R15, R20, 0x1, -R15 ;  /* 0x00000001140f7824 */ /* 0x000fc600078e0a0f */
[CC--:B------:R-:W-:Y:S01]  /*11f90*/  LEA.HI R18, R11.reuse, R16.reuse, RZ, 0x2 ;  /* 0x000000100b127211 */ /* 0x0c0fe200078f10ff */
[----:B------:R-:W5:Y:S01]  /*11fa0*/  LDC.64 R22, c[0x0][0xcd8] ;  /* 0x00033600ff167b82 */ /* 0x000f620000000a00 */
[----:B------:R-:W-:Y:S02]  /*11fb0*/  LEA.HI R11, R11, R16, RZ, 0x5 ;  /* 0x000000100b0b7211 */ /* 0x000fe400078f28ff */
[--C-:B------:R-:W-:Y:S02]  /*11fc0*/  SHF.R.S32.HI R10, RZ, 0x2, R18.reuse ;  /* 0x00000002ff0a7819 */ /* 0x100fe40000011412 */
[----:B------:R-:W-:Y:S02]  /*11fd0*/  SHF.R.S32.HI R13, RZ, 0x1f, R18 ;  /* 0x0000001fff0d7819 */ /* 0x000fe40000011412 */
[----:B------:R-:W-:Y:S02]  /*11fe0*/  LEA.HI R12, R15, R15, RZ, 0x1 ;  /* 0x0000000f0f0c7211 */ /* 0x000fe400078f08ff */
[----:B--2---:R-:W-:-:S02]  /*11ff0*/  ISETP.NE.AND P0, PT, R19, 0x1, PT ;  /* 0x000000011300780c */ /* 0x004fc40003f05270 */
[----:B------:R-:W-:Y:S02]  /*12000*/  LEA.HI R13, R13, R10, RZ, 0x3 ;  /* 0x0000000a0d0d7211 */ /* 0x000fe400078f18ff */
[----:B------:R-:W-:Y:S02]  /*12010*/  SHF.R.S32.HI R11, RZ, 0x5, R11 ;  /* 0x00000005ff0b7819 */ /* 0x000fe4000001140b */
[----:B------:R-:W-:Y:S02]  /*12020*/  LOP3.LUT R13, R13, 0xfffffff8, RZ, 0xc0, !PT ;  /* 0xfffffff80d0d7812 */ /* 0x000fe400078ec0ff */
[----:B------:R-:W-:Y:S01]  /*12030*/  LOP3.LUT R14, R12, 0x1ffffffe, RZ, 0xc0, !PT ;  /* 0x1ffffffe0c0e7812 */ /* 0x000fe200078ec0ff */
[----:B------:R-:W-:Y:S02]  /*12040*/  IMAD R12, R9, UR4, RZ ;  /* 0x00000004090c7c24 */ /* 0x000fe4000f8e02ff */
[----:B------:R-:W-:Y:S02]  /*12050*/  IMAD.IADD R10, R10, 0x1, -R13 ;  /* 0x000000010a0a7824 */ /* 0x000fe400078e0a0d */
[----:B------:R-:W2:Y:S01]  /*12060*/  @P0 LDC R17, c[0x0][0xcec] ;  /* 0x00033b00ff110b82 */ /* 0x000ea20000000800 */
[----:B------:R-:W-:-:S02]  /*12070*/  IMAD.IADD R15, R15, 0x1, -R14 ;  /* 0x000000010f0f7824 */ /* 0x000fc400078e0a0e */
[----:B------:R-:W-:Y:S02]  /*12080*/  IMAD R152, R11, 0x10, R10 ;  /* 0x000000100b987824 */ /* 0x000fe400078e020a */
[C---:B------:R-:W-:Y:S01]  /*12090*/  IMAD.WIDE.U32 R10, R203.reuse, UR4, RZ ;  /* 0x00000004cb0a7c25 */ /* 0x040fe2000f8e00ff */
[----:B----4-:R-:W-:Y:S02]  /*120a0*/  USHF.R.S32.HI UR4, URZ, 0x1f, UR6 ;  /* 0x0000001f3f047899 */ /* 0x010fe40008011406 */
[----:B------:R-:W4:Y:S01]  /*120b0*/  @P0 LDC R21, c[0x0][0xcf0] ;  /* 0x00033c00ff150b82 */ /* 0x000f220000000800 */
[----:B------:R-:W-:Y:S02]  /*120c0*/  IMAD R13, R203, UR5, R12 ;  /* 0x00000005cb0d7c24 */ /* 0x000fe4000f8e020c */
[----:B------:R-:W-:Y:S02]  /*120d0*/  IMAD R12, R15, 0x8, R152 ;  /* 0x000000080f0c7824 */ /* 0x000fe400078e0298 */
[----:B-----5:R-:W-:Y:S01]  /*120e0*/  IMAD R14, R22, UR4, RZ ;  /* 0x00000004160e7c24 */ /* 0x020fe2000f8e02ff */
[----:B------:R-:W-:Y:S01]  /*120f0*/  ULDC.64 UR4, c[0x0][0xce0] ;  /* 0x0003380000047ab9 */ /* 0x000fe20000000a00 */
[----:B---3--:R-:W-:-:S02]  /*12100*/  IMAD R12, R155, 0x40, R12 ;  /* 0x000000409b0c7824 */ /* 0x008fc400078e020c */
[----:B------:R-:W-:Y:S02]  /*12110*/  IMAD R15, R23, UR6, R14 ;  /* 0x00000006170f7c24 */ /* 0x000fe4000f8e020e */
[----:B------:R-:W-:Y:S02]  /*12120*/  IMAD.IADD R11, R11, 0x1, R13 ;  /* 0x000000010b0b7824 */ /* 0x000fe400078e020d */
[----:B------:R-:W-:Y:S02]  /*12130*/  IMAD.MOV.U32 R13, RZ, RZ, R12 ;  /* 0x000000ffff0d7224 */ /* 0x000fe400078e000c */
[----:B------:R-:W-:-:S04]  /*12140*/  IMAD.WIDE.U32 R10, R22, UR6, R10 ;  /* 0x00000006160a7c25 */ /* 0x000fc8000f8e000a */
[----:B--2---:R-:W-:-:S04]  /*12150*/  @P0 IMAD.HI.U32 R14, R12, R17, RZ ;  /* 0x000000110c0e0227 */ /* 0x004fc800078e00ff */
[----:B------:R-:W-:Y:S01]  /*12160*/  IMAD.IADD R11, R11, 0x1, R15 ;  /* 0x000000010b0b7824 */ /* 0x000fe200078e020f */
[----:B----4-:R-:W-:Y:S01]  /*12170*/  @P0 SHF.R.U32.HI R13, RZ, R21, R14 ;  /* 0x00000015ff0d0219 */ /* 0x010fe2000001160e */
[----:B------:R-:W-:Y:S02]  /*12180*/  IMAD R17, R3, UR4, RZ ;  /* 0x0000000403117c24 */ /* 0x000fe4000f8e02ff */
[----:B------:R-:W-:-:S04]  /*12190*/  IMAD.WIDE.U32 R10, R2, UR4, R10 ;  /* 0x00000004020a7c25 */ /* 0x000fc8000f8e000a */
[----:B------:R-:W-:Y:S01]  /*121a0*/  IMAD.MOV R15, RZ, RZ, -R13 ;  /* 0x000000ffff0f7224 */ /* 0x000fe200078e0a0d */
[----:B------:R-:W-:Y:S01]  /*121b0*/  IADD3 R10, P0, R13, R10, RZ ;  /* 0x0000000a0d0a7210 */ /* 0x000fe20007f1e0ff */
[----:B------:R-:W-:Y:S01]  /*121c0*/  IMAD R14, R2, UR5, R17 ;  /* 0x00000005020e7c24 */ /* 0x000fe2000f8e0211 */
[----:B------:R-:W-:Y:S01]  /*121d0*/  SHF.R.S32.HI R17, RZ, 0x1f, R13 ;  /* 0x0000001fff117819 */ /* 0x000fe2000001140d */
[----:B------:R-:W-:Y:S01]  /*121e0*/  IMAD R15, R19, R15, R12 ;  /* 0x0000000f130f7224 */ /* 0x000fe200078e020c */
[----:B------:R-:W-:Y:S01]  /*121f0*/  ULDC.64 UR4, c[0x0][0xcc8] ;  /* 0x0003320000047ab9 */ /* 0x000fe20000000a00 */
[----:B------:R-:W-:Y:S02]  /*12200*/  LOP3.LUT R13, R18, 0x7ffffffc, RZ, 0xc0, !PT ;  /* 0x7ffffffc120d7812 */ /* 0x000fe400078ec0ff */
[----:B------:R-:W-:Y:S01]  /*12210*/  IADD3.X R11, R17, R11, R14, P0, !PT ;  /* 0x0000000b110b7210 */ /* 0x000fe200007fe40e */
[----:B------:R-:W-:Y:S01]  /*12220*/  IMAD R14, R155, 0x40, R152 ;  /* 0x000000409b0e7824 */ /* 0x000fe200078e0298 */
[----:B------:R-:W-:Y:S01]  /*12230*/  SHF.R.S32.HI R12, RZ, 0x1f, R15 ;  /* 0x0000001fff0c7819 */ /* 0x000fe2000001140f */
[----:B------:R-:W-:-:S04]  /*12240*/  IMAD.WIDE.U32 R10, R15, UR4, R10 ;  /* 0x000000040f0a7c25 */ /* 0x000fc8000f8e000a */
[----:B------:R-:W-:-:S04]  /*12250*/  IMAD R12, R12, UR4, RZ ;  /* 0x000000040c0c7c24 */ /* 0x000fc8000f8e02ff */
        /* <DEDUP_REMOVED lines=8> */
[----:B------:R-:W-:Y:S02]  /*122e0*/  SHFL.IDX PT, R12, R17, 0x1, 0x1c1f ;  /* 0x003c1f00110c7f89 */ /* 0x000fe400000e0000 */
[----:B------:R-:W-:-:S02]  /*122f0*/  IMAD.IADD R21, R0, 0x1, -R15 ;  /* 0x0000000100157824 */ /* 0x000fc400078e0a0f */
[----:B------:R-:W-:Y:S01]  /*12300*/  IMAD.IADD R15, R16, 0x1, -R13 ;  /* 0x00000001100f7824 */ /* 0x000fe200078e0a0d */
[----:B------:R-:W-:Y:S01]  /*12310*/  SHFL.IDX PT, R10, R17, RZ, 0x1c1f ;  /* 0x001c1fff110a7589 */ /* 0x000fe200000e0000 */
[----:B------:R-:W-:Y:S02]  /*12320*/  IMAD.U32 R16, R21, -0x100, RZ ;  /* 0xffffff0015107824 */ /* 0x000fe400078e00ff */
[----:B------:R-:W-:Y:S01]  /*12330*/  IMAD.SHL.U32 R21, R15, 0x2, RZ ;  /* 0x000000020f157824 */ /* 0x000fe200078e00ff */
[----:B------:R-:W2:Y:S01]  /*12340*/  SHFL.IDX PT, R11, R18, RZ, 0x1c1f ;  /* 0x001c1fff120b7589 */ /* 0x000ea200000e0000 */
[----:B------:R-:W-:-:S03]  /*12350*/  IMAD R15, R19, UR4, RZ ;  /* 0x00000004130f7c24 */ /* 0x000fc6000f8e02ff */
[----:B------:R-:W3:Y:S01]  /*12360*/  SHFL.IDX PT, R13, R18, 0x1, 0x1c1f ;  /* 0x003c1f00120d7f89 */ /* 0x000ee200000e0000 */
[----:B------:R-:W-:Y:S01]  /*12370*/  ISETP.NE.AND P0, PT, R21, R16, PT ;  /* 0x000000101500720c */ /* 0x000fe20003f05270 */
[----:B------:R-:W-:-:S03]  /*12380*/  VIADD R16, R14, 0x8 ;  /* 0x000000080e107836 */ /* 0x000fc60000000000 */
[-C--:B------:R-:W-:Y:S02]  /*12390*/  ISETP.GE.OR P1, PT, R14, R15.reuse, P0 ;  /* 0x0000000f0e00720c */ /* 0x080fe40000726670 */
[----:B------:R-:W-:-:S11]  /*123a0*/  ISETP.GE.OR P0, PT, R16, R15, P0 ;  /* 0x0000000f1000720c */ /* 0x000fd60000706670 */
[----:B--2---:R2:W-:Y:S04]  /*123b0*/  @!P1 ST.E desc[UR36][R10.64], R5 ;  /* 0x000000050a009985 */ /* 0x0045e8000c101924 */
[----:B---3--:R2:W-:Y:S02]  /*123c0*/  @!P0 ST.E desc[UR36][R12.64], R4 ;  /* 0x000000040c008985 */ /* 0x0085e4000c101924 */
.L_x_2006:
[----:B------:R-:W-:Y:S01]  /*123d0*/  ISETP.NE.AND P0, PT, R6, 0x1, PT ;  /* 0x000000010600780c */ /* 0x000fe20003f05270 */
[----:B------:R-:W3:Y:S01]  /*123e0*/  S2R R14, SR_CTAID.X ;  /* 0x00000000000e7919 */ /* 0x000ee20000002500 */
[--C-:B--2---:R-:W-:Y:S01]  /*123f0*/  SHF.R.S32.HI R4, RZ, 0x2, R7.reuse ;  /* 0x00000002ff047819 */ /* 0x104fe20000011407 */
[----:B------:R-:W2:Y:S01]  /*12400*/  S2UR UR6, SR_CTAID.Z ;  /* 0x00000000000679c3 */ /* 0x000ea20000002700 */
[----:B------:R-:W-:Y:S01]  /*12410*/  SHF.R.S32.HI R5, RZ, 0x1f, R7 ;  /* 0x0000001fff057819 */ /* 0x000fe20000011407 */
[----:B------:R-:W-:Y:S01]  /*12420*/  ULDC.64 UR4, c[0x0][0xc38] ;  /* 0x00030e0000047ab9 */ /* 0x000fe20000000a00 */
[----:B------:R-:W-:Y:S01]  /*12430*/  LEA.HI R153, R153, R20, RZ, 0x2 ;  /* 0x0000001499997211 */ /* 0x000fe200078f10ff */
[----:B------:R-:W-:Y:S01]  /*12440*/  BSSY B0, `(.L_x_2007) ;  /* 0x0000101000007945 */ /* 0x000fe20003800000 */
[----:B------:R-:W-:Y:S02]  /*12450*/  LEA.HI R5, R5, R4, RZ, 0x3 ;  /* 0x0000000405057211 */ /* 0x000fe400078f18ff */
[----:B------:R-:W-:Y:S01]  /*12460*/  LOP3.LUT R153, R153, 0xfffffffc, RZ, 0xc0, !PT ;  /* 0xfffffffc99997812 */ /* 0x000fe200078ec0ff */
[----:B------:R-:W4:Y:S01]  /*12470*/  LDC.64 R12, c[0x0][0xc40] ;  /* 0x00031000ff0c7b82 */ /* 0x000f220000000a00 */
[----:B------:R-:W-:-:S02]  /*12480*/  LOP3.LUT R5, R5, 0xfffffff8, RZ, 0xc0, !PT ;  /* 0xfffffff805057812 */ /* 0x000fc400078ec0ff */
[----:B------:R-:W-:Y:S01]  /*12490*/  LEA.HI R157, R157, R8, RZ, 0x5 ;  /* 0x000000089d9d7211 */ /* 0x000fe200078f28ff */
[----:B------:R-:W-:Y:S02]  /*124a0*/  IMAD.IADD R153, R20, 0x1, -R153 ;  /* 0x0000000114997824 */ /* 0x000fe400078e0a99 */
[----:B------:R-:W-:Y:S01]  /*124b0*/  IMAD.IADD R16, R4, 0x1, -R5 ;  /* 0x0000000104107824 */ /* 0x000fe200078e0a05 */
[----:B------:R-:W-:Y:S01]  /*124c0*/  SHF.R.S32.HI R157, RZ, 0x5, R157 ;  /* 0x00000005ff9d7819 */ /* 0x000fe2000001149d */
[----:B------:R-:W5:Y:S01]  /*124d0*/  @P0 LDC R18, c[0x0][0xcec] ;  /* 0x00033b00ff120b82 */ /* 0x000f620000000800 */
[----:B------:R-:W-:-:S03]  /*124e0*/  LEA.HI R4, R153, R153, RZ, 0x1 ;  /* 0x0000009999047211 */ /* 0x000fc600078f08ff */
[----:B------:R-:W-:Y:S01]  /*124f0*/  IMAD R157, R157, 0x10, R16 ;  /* 0x000000109d9d7824 */ /* 0x000fe200078e0210 */
[----:B------:R-:W-:Y:S01]  /*12500*/  LOP3.LUT R10, R4, 0x1ffffffe, RZ, 0xc0, !PT ;  /* 0x1ffffffe040a7812 */ /* 0x000fe200078ec0ff */
[----:B------:R-:W-:Y:S02]  /*12510*/  IMAD R4, R9, UR4, RZ ;  /* 0x0000000409047c24 */ /* 0x000fe4000f8e02ff */
[----:B------:R-:W0:Y:S02]  /*12520*/  @P0 LDC R17, c[0x0][0xcf0] ;  /* 0x00033c00ff110b82 */ /* 0x000e240000000800 */
[----:B------:R-:W-:Y:S02]  /*12530*/  IMAD.IADD R10, R153, 0x1, -R10 ;  /* 0x00000001990a7824 */ /* 0x000fe400078e0a0a */
[----:B------:R-:W-:Y:S02]  /*12540*/  IMAD R9, R203, UR5, R4 ;  /* 0x00000005cb097c24 */ /* 0x000fe4000f8e0204 */
[----:B------:R-:W-:-:S02]  /*12550*/  IMAD R11, R10, 0x8, R157 ;  /* 0x000000080a0b7824 */ /* 0x000fc400078e029d */
[----:B------:R-:W-:Y:S01]  /*12560*/  IMAD.WIDE.U32 R4, R203, UR4, RZ ;  /* 0x00000004cb047c25 */ /* 0x000fe2000f8e00ff */
[----:B--2---:R-:W-:-:S03]  /*12570*/  USHF.R.S32.HI UR4, URZ, 0x1f, UR6 ;  /* 0x0000001f3f047899 */ /* 0x004fc60008011406 */
[----:B---3--:R-:W-:Y:S02]  /*12580*/  IMAD R15, R14, 0x40, R11 ;  /* 0x000000400e0f7824 */ /* 0x008fe400078e020b */
[----:B------:R-:W-:Y:S02]  /*12590*/  IMAD.IADD R5, R5, 0x1, R9 ;  /* 0x0000000105057824 */ /* 0x000fe400078e0209 */
[----:B----4-:R-:W-:Y:S01]  /*125a0*/  IMAD R10, R12, UR4, RZ ;  /* 0x000000040c0a7c24 */ /* 0x010fe2000f8e02ff */
[----:B------:R-:W-:Y:S01]  /*125b0*/  ULDC.64 UR4, c[0x0][0xc48] ;  /* 0x0003120000047ab9 */ /* 0x000fe20000000a00 */
[----:B-----5:R-:W-:-:S04]  /*125c0*/  @P0 IMAD.HI.U32 R18, R15, R18, RZ ;  /* 0x000000120f120227 */ /* 0x020fc800078e00ff */
[----:B------:R-:W-:Y:S02]  /*125d0*/  IMAD R11, R13, UR6, R10 ;  /* 0x000000060d0b7c24 */ /* 0x000fe4000f8e020a */
[----:B------:R-:W-:-:S04]  /*125e0*/  IMAD.WIDE.U32 R4, R12, UR6, R4 ;  /* 0x000000060c047c25 */ /* 0x000fc8000f8e0004 */
[----:B------:R-:W-:Y:S01]  /*125f0*/  IMAD.MOV.U32 R9, RZ, RZ, R15 ;  /* 0x000000ffff097224 */ /* 0x000fe200078e000f */
[----:B0-----:R-:W-:Y:S01]  /*12600*/  @P0 SHF.R.U32.HI R9, RZ, R17, R18 ;  /* 0x00000011ff090219 */ /* 0x001fe20000011612 */
[----:B------:R-:W-:Y:S02]  /*12610*/  IMAD R3, R3, UR4, RZ ;  /* 0x0000000403037c24 */ /* 0x000fe4000f8e02ff */
[----:B------:R-:W-:Y:S01]  /*12620*/  IMAD.IADD R5, R5, 0x1, R11 ;  /* 0x0000000105057824 */ /* 0x000fe200078e020b */
[--C-:B------:R-:W-:Y:S01]  /*12630*/  SHF.R.S32.HI R10, RZ, 0x1f, R9.reuse ;  /* 0x0000001fff0a7819 */ /* 0x100fe20000011409 */
[----:B------:R-:W-:Y:S02]  /*12640*/  IMAD.MOV R13, RZ, RZ, -R9 ;  /* 0x000000ffff0d7224 */ /* 0x000fe400078e0a09 */
[C---:B------:R-:W-:Y:S02]  /*12650*/  IMAD R11, R2.reuse, UR5, R3 ;  /* 0x00000005020b7c24 */ /* 0x040fe4000f8e0203 */
[----:B------:R-:W-:Y:S01]  /*12660*/  IMAD.WIDE.U32 R2, R2, UR4, R4 ;  /* 0x0000000402027c25 */ /* 0x000fe2000f8e0004 */
[----:B------:R-:W-:-:S03]  /*12670*/  ULDC.64 UR4, c[0x0][0xc30] ;  /* 0x00030c0000047ab9 */ /* 0x000fc60000000a00 */
[----:B------:R-:W-:Y:S02]  /*12680*/  IMAD R5, R6, R13, R15 ;  /* 0x0000000d06057224 */ /* 0x000fe400078e020f */
[----:B------:R-:W-:Y:S02]  /*12690*/  IMAD R10, R10, UR4, RZ ;  /* 0x000000040a0a7c24 */ /* 0x000fe4000f8e02ff */
[----:B------:R-:W-:Y:S01]  /*126a0*/  IMAD.IADD R3, R3, 0x1, R11 ;  /* 0x0000000103037824 */ /* 0x000fe200078e020b */
[----:B------:R-:W-:Y:S01]  /*126b0*/  SHF.R.S32.HI R4, RZ, 0x1f, R5 ;  /* 0x0000001fff047819 */ /* 0x000fe20000011405 */
[C---:B------:R-:W-:Y:S02]  /*126c0*/  IMAD R11, R9.reuse, UR5, R10 ;  /* 0x00000005090b7c24 */ /* 0x040fe4000f8e020a */
        /* <DEDUP_REMOVED lines=17> */
[----:B------:R0:W2:Y:S01]  /*127e0*/  SHFL.IDX PT, R2, R4, RZ, 0x1c1f ;  /* 0x001c1fff04027589 */ /* 0x0000a200000e0000 */
[----:B------:R-:W-:Y:S01]  /*127f0*/  IMAD.IADD R0, R8, 0x1, -R9 ;  /* 0x0000000108007824 */ /* 0x000fe200078e0a09 */
[----:B------:R-:W-:-:S02]  /*12800*/  ISETP.GE.AND P0, PT, R7, R6, PT ;  /* 0x000000060700720c */ /* 0x000fc40003f06270 */
[----:B------:R0:W3:Y:S01]  /*12810*/  SHFL.IDX PT, R3, R5, RZ, 0x1c1f ;  /* 0x001c1fff05037589 */ /* 0x0000e200000e0000 */
        /* <DEDUP_REMOVED lines=17> */
[----:B------:R-:W-:-:S02]  /*12930*/  VIADD R20, R0, 0x40 ;  /* 0x0000004000147836 */ /* 0x000fc40000000000 */
[C---:B------:R-:W-:Y:S01]  /*12940*/  @!P2 LEA.HI R8, R0.reuse, R0, RZ, 0x1 ;  /* 0x000000000008a211 */ /* 0x040fe200078f08ff */
[C---:B------:R-:W-:Y:S01]  /*12950*/  VIADD R21, R0.reuse, 0x48 ;  /* 0x0000004800157836 */ /* 0x040fe20000000000 */
[----:B------:R-:W-:Y:S01]  /*12960*/  @!P3 LEA.HI R10, R9, R9, RZ, 0x1 ;  /* 0x00000009090ab211 */ /* 0x000fe200078f08ff */
[C---:B------:R-:W-:Y:S01]  /*12970*/  VIADD R22, R0.reuse, 0x50 ;  /* 0x0000005000167836 */ /* 0x040fe20000000000 */
[----:B------:R-:W-:Y:S01]  /*12980*/  @!P4 LEA.HI R12, R11, R11, RZ, 0x1 ;  /* 0x0000000b0b0cc211 */ /* 0x000fe200078f08ff */
[----:B------:R-:W-:Y:S01]  /*12990*/  VIADD R23, R0, 0x58 ;  /* 0x0000005800177836 */ /* 0x000fe20000000000 */
[----:B------:R-:W-:Y:S02]  /*129a0*/  @!P5 LEA.HI R14, R13, R13, RZ, 0x1 ;  /* 0x0000000d0d0ed211 */ /* 0x000fe400078f08ff */
[----:B------:R-:W-:Y:S02]  /*129b0*/  @!P2 LOP3.LUT R9, R8, 0xfffffffe, RZ, 0xc0, !PT ;  /* 0xfffffffe0809a812 */ /* 0x000fe400078ec0ff */
[----:B------:R-:W-:-:S02]  /*129c0*/  @!P3 LOP3.LUT R11, R10, 0xfffffffe, RZ, 0xc0, !PT ;  /* 0xfffffffe0a0bb812 */ /* 0x000fc400078ec0ff */
[----:B------:R-:W-:Y:S01]  /*129d0*/  @!P4 LOP3.LUT R13, R12, 0xfffffffe, RZ, 0xc0, !PT ;  /* 0xfffffffe0c0dc812 */ /* 0x000fe200078ec0ff */
[--C-:B--23--:R-:W-:Y:S01]  /*129e0*/  @!P2 IMAD.WIDE R8, R9, 0x4, R2.reuse ;  /* 0x000000040908a825 */ /* 0x10cfe200078e0202 */
[----:B------:R-:W-:Y:S02]  /*129f0*/  @!P5 LOP3.LUT R15, R14, 0xfffffffe, RZ, 0xc0, !PT ;  /* 0xfffffffe0e0fd812 */ /* 0x000fe400078ec0ff */
[----:B------:R-:W-:Y:S01]  /*12a00*/  ISETP.GE.AND P6, PT, R22, UR4, PT ;  /* 0x0000000416007c0c */ /* 0x000fe2000bfc6270 */
        /* <DEDUP_REMOVED lines=11> */
[----:B------:R-:W-:Y:S01]  /*12ac0*/  ISETP.GE.AND P5, PT, R21, UR4, PT ;  /* 0x0000000415007c0c */ /* 0x000fe2000bfa6270 */
[----:B0-----:R-:W-:Y:S01]  /*12ad0*/  VIADD R24, R0, 0x60 ;  /* 0x0000006000187836 */ /* 0x001fe20000000000 */
[----:B------:R-:W-:Y:S02]  /*12ae0*/  @!P1 LEA.HI R17, R17, R17, RZ, 0x1 ;  /* 0x0000001111119211 */ /* 0x000fe400078f08ff */
[----:B------:R-:W-:-:S02]  /*12af0*/  @!P0 LOP3.LUT R9, R16, 0xfffffffe, RZ, 0xc0, !PT ;  /* 0xfffffffe10098812 */ /* 0x000fc400078ec0ff */
[----:B--2---:R-:W-:Y:S02]  /*12b00*/  @!P1 LOP3.LUT R11, R17, 0xfffffffe, RZ, 0xc0, !PT ;  /* 0xfffffffe110b9812 */ /* 0x004fe400078ec0ff */
        /* <DEDUP_REMOVED lines=8> */
[----:B---3--:R-:W-:Y:S01]  /*12b90*/  @!P2 LOP3.LUT R13, R18, 0xfffffffe, RZ, 0xc0, !PT ;  /* 0xfffffffe120da812 */ /* 0x008fe200078ec0ff */
[----:B------:R2:W-:Y:S01]  /*12ba0*/  @!P1 ST.E.64 desc[UR36][R10.64], R44 ;  /* 0x0000002c0a009985 */ /* 0x0005e2000c101b24 */
[----:B------:R-:W-:Y:S01]  /*12bb0*/  @!P3 LOP3.LUT R19, R19, 0xfffffffe, RZ, 0xc0, !PT ;  /* 0xfffffffe1313b812 */ /* 0x000fe200078ec0ff */
[----:B------:R-:W-:Y:S01]  /*12bc0*/  VIADD R18, R0, 0x68 ;  /* 0x0000006800127836 */ /* 0x000fe20000000000 */
[----:B----4-:R-:W-:Y:S01]  /*12bd0*/  @!P4 LOP3.LUT R15, R20, 0xfffffffe, RZ, 0xc0, !PT ;  /* 0xfffffffe140fc812 */ /* 0x010fe200078ec0ff */
[----:B------:R-:W-:Y:S01]  /*12be0*/  VIADD R20, R0, 0x78 ;  /* 0x0000007800147836 */ /* 0x000fe20000000000 */
[----:B------:R-:W-:Y:S02]  /*12bf0*/  @!P5 LOP3.LUT R21, R21, 0xfffffffe, RZ, 0xc0, !PT ;  /* 0xfffffffe1515d812 */ /* 0x000fe400078ec0ff */
[----:B------:R-:W-:Y:S01]  /*12c00*/  @!P6 LOP3.LUT R17, R22, 0xfffffffe, RZ, 0xc0, !PT ;  /* 0xfffffffe1611e812 */ /* 0x000fe200078ec0ff */
[----:B------:R-:W-:Y:S01]  /*12c10*/  VIADD R22, R0, 0x88 ;  /* 0x0000008800167836 */ /* 0x000fe20000000000 */
[----:B------:R-:W-:Y:S01]  /*12c20*/  ISETP.GE.AND P1, PT, R23, UR4, PT ;  /* 0x0000000417007c0c */ /* 0x000fe2000bf26270 */
[----:B0-----:R-:W-:Y:S01]  /*12c30*/  @!P2 IMAD.WIDE R8, R13, 0x4, R2 ;  /* 0x000000040d08a825 */ /* 0x001fe200078e0202 */
[----:B------:R-:W-:-:S03]  /*12c40*/  ISETP.GE.AND P0, PT, R24, UR4, PT ;  /* 0x0000000418007c0c */ /* 0x000fc6000bf06270 */
[--C-:B--2---:R-:W-:Y:S01]  /*12c50*/  @!P3 IMAD.WIDE R10, R19, 0x4, R2.reuse ;  /* 0x00000004130ab825 */ /* 0x104fe200078e0202 */
        /* <DEDUP_REMOVED lines=19> */
[----:B--2---:R-:W-:Y:S01]  /*12d90*/  @!P0 LOP3.LUT R11, R24, 0xfffffffe, RZ, 0xc0, !PT ;  /* 0xfffffffe180b8812 */ /* 0x004fe200078ec0ff */
        /* <DEDUP_REMOVED lines=16> */
[----:B-----5:R-:W-:Y:S01]  /*12ea0*/  @!P3 LOP3.LUT R17, R22, 0xfffffffe, RZ, 0xc0, !PT ;  /* 0xfffffffe1611b812 */ /* 0x020fe200078ec0ff */
        /* <DEDUP_REMOVED lines=24> */
[----:B--2---:R-:W-:Y:S01]  /*13030*/  @!P1 LOP3.LUT R11, R24, 0xfffffffe, RZ, 0xc0, !PT ;  /* 0xfffffffe180b9812 */ /* 0x004fe200078ec0ff */
[--C-:B------:R-:W-:Y:S01]  /*13040*/  @!P0 IMAD.WIDE R8, R9, 0x4, R2.reuse ;  /* 0x0000000409088825 */ /* 0x100fe200078e0202 */
[----:B------:R-:W-:Y:S02]  /*13050*/  @!P4 LEA.HI R20, R20, R20, RZ, 0x1 ;  /* 0x000000141414c211 */ /* 0x000fe400078f08ff */
[----:B---3--:R-:W-:Y:S01]  /*13060*/  @!P2 LOP3.LUT R13, R18, 0xfffffffe, RZ, 0xc0, !PT ;  /* 0xfffffffe120da812 */ /* 0x008fe200078ec0ff */
        /* <DEDUP_REMOVED lines=9> */
[----:B----4-:R-:W-:Y:S01]  /*13100*/  @!P4 LOP3.LUT R15, R20, 0xfffffffe, RZ, 0xc0, !PT ;  /* 0xfffffffe140fc812 */ /* 0x010fe200078ec0ff */
[----:B------:R-:W-:Y:S01]  /*13110*/  @!P2 ST.E.64 desc[UR36][R12.64], R104 ;  /* 0x000000680c00a985 */ /* 0x000fe2000c101b24 */
[----:B------:R-:W-:Y:S01]  /*13120*/  @!P5 LOP3.LUT R21, R21, 0xfffffffe, RZ, 0xc0, !PT ;  /* 0xfffffffe1515d812 */ /* 0x000fe200078ec0ff */
[----:B------:R-:W-:Y:S01]  /*13130*/  VIADD R20, R0, 0xd8 ;  /* 0x000000d800147836 */ /* 0x000fe20000000000 */
[----:B-----5:R-:W-:-:S02]  /*13140*/  @!P6 LOP3.LUT R17, R22, 0xfffffffe, RZ, 0xc0, !PT ;  /* 0xfffffffe1611e812 */ /* 0x020fc400078ec0ff */
[----:B------:R-:W-:Y:S01]  /*13150*/  ISETP.GE.AND P0, PT, R18, UR4, PT ;  /* 0x0000000412007c0c */ /* 0x000fe2000bf06270 */
[----:B0-----:R-:W-:Y:S01]  /*13160*/  @!P3 IMAD.WIDE R8, R19, 0x4, R2 ;  /* 0x000000041308b825 */ /* 0x001fe200078e0202 */
[----:B------:R-:W-:-:S03]  /*13170*/  ISETP.GE.AND P2, PT, R20, UR4, PT ;  /* 0x0000000414007c0c */ /* 0x000fc6000bf46270 */
[--C-:B--2---:R-:W-:Y:S01]  /*13180*/  @!P4 IMAD.WIDE R10, R15, 0x4, R2.reuse ;  /* 0x000000040f0ac825 */ /* 0x104fe200078e0202 */
        /* <DEDUP_REMOVED lines=19> */
[----:B--2---:R-:W-:Y:S02]  /*132c0*/  @!P1 LOP3.LUT R11, R19, 0xfffffffe, RZ, 0xc0, !PT ;  /* 0xfffffffe130b9812 */ /* 0x004fe400078ec0ff */
[----:B------:R-:W-:Y:S02]  /*132d0*/  @!P3 LEA.HI R21, R21, R21, RZ, 0x1 ;  /* 0x000000151515b211 */ /* 0x000fe400078f08ff */
[----:B------:R-:W-:Y:S02]  /*132e0*/  @!P6 LEA.HI R10, R9, R9, RZ, 0x1 ;  /* 0x00000009090ae211 */ /* 0x000fe400078f08ff */
[----:B------:R-:W-:Y:S02]  /*132f0*/  @!P4 LEA.HI R12, R12, R12, RZ, 0x1 ;  /* 0x0000000c0c0cc211 */ /* 0x000fe400078f08ff */
[----:B------:R-:W-:Y:S02]  /*13300*/  @!P5 LEA.HI R8, R13, R13, RZ, 0x1 ;  /* 0x0000000d0d08d211 */ /* 0x000fe400078f08ff */
[----:B------:R-:W-:-:S02]  /*13310*/  @!P0 LOP3.LUT R9, R18, 0xfffffffe, RZ, 0xc0, !PT ;  /* 0xfffffffe12098812 */ /* 0x000fc400078ec0ff */
[----:B------:R-:W-:Y:S02]  /*13320*/  @!P2 LOP3.LUT R13, R20, 0xfffffffe, RZ, 0xc0, !PT ;  /* 0xfffffffe140da812 */ /* 0x000fe400078ec0ff */
        /* <DEDUP_REMOVED lines=18> */
.L_x_2008:
[----:B------:R-:W-:Y:S05]  /*13450*/  BSYNC B0 ;  /* 0x0000000000007941 */ /* 0x000fea0003800000 */
.L_x_2007:
[----:B------:R-:W-:Y:S01]  /*13460*/  VIADD R7, R7, 0x8 ;  /* 0x0000000807077836 */ /* 0x000fe20000000000 */
[----:B0--3--:R4:W0:Y:S04]  /*13470*/  SHFL.IDX PT, R3, R5, 0x1, 0x1c1f ;  /* 0x003c1f0005037f89 */ /* 0x00982800000e0000 */
[----:B------:R-:W-:Y:S01]  /*13480*/  ISETP.GE.AND P0, PT, R7, R6, PT ;  /* 0x000000060700720c */ /* 0x000fe20003f06270 */
[----:B--2---:R4:W2:-:S12]  /*13490*/  SHFL.IDX PT, R2, R4, 0x1, 0x1c1f ;  /* 0x003c1f0004027f89 */ /* 0x00489800000e0000 */
[----:B----4-:R-:W-:Y:S05]  /*134a0*/  @P0 BRA `(.L_x_1905) ;  /* 0x0000005800880947 */ /* 0x010fea0003800000 */
        /* <DEDUP_REMOVED lines=13> */
[C---:B------:R-:W-:Y:S02]  /*13580*/  VIADD R15, R0.reuse, 0x40 ;  /* 0x00000040000f7836 */ /* 0x040fe40000000000 */
[C---:B------:R-:W-:Y:S01]  /*13590*/  @!P0 LEA.HI R4, R0.reuse, R0, RZ, 0x1 ;  /* 0x0000000000048211 */ /* 0x040fe200078f08ff */
[C---:B------:R-:W-:Y:S01]  /*135a0*/  VIADD R16, R0.reuse, 0x48 ;  /* 0x0000004800107836 */ /* 0x040fe20000000000 */
[----:B------:R-:W-:Y:S01]  /*135b0*/  @!P1 LEA.HI R6, R5, R5, RZ, 0x1 ;  /* 0x0000000505069211 */ /* 0x000fe200078f08ff */
[C---:B------:R-:W-:Y:S01]  /*135c0*/  VIADD R18, R0.reuse, 0x50 ;  /* 0x0000005000127836 */ /* 0x040fe20000000000 */
[----:B------:R-:W-:Y:S01]  /*135d0*/  @!P2 LEA.HI R8, R7, R7, RZ, 0x1 ;  /* 0x000000070708a211 */ /* 0x000fe200078f08ff */
[----:B------:R-:W-:Y:S01]  /*135e0*/  VIADD R19, R0, 0x58 ;  /* 0x0000005800137836 */ /* 0x000fe20000000000 */
[----:B------:R-:W-:Y:S01]  /*135f0*/  @!P0 LOP3.LUT R5, R4, 0xfffffffe, RZ, 0xc0, !PT ;  /* 0xfffffffe04058812 */ /* 0x000fe200078ec0ff */
[----:B------:R-:W-:Y:S01]  /*13600*/  VIADD R20, R0, 0x80 ;  /* 0x0000008000147836 */ /* 0x000fe20000000000 */
[----:B------:R-:W-:-:S02]  /*13610*/  @!P1 LOP3.LUT R7, R6, 0xfffffffe, RZ, 0xc0, !PT ;  /* 0xfffffffe06079812 */ /* 0x000fc400078ec0ff */
[----:B------:R-:W-:Y:S01]  /*13620*/  @!P2 LOP3.LUT R9, R8, 0xfffffffe, RZ, 0xc0, !PT ;  /* 0xfffffffe0809a812 */ /* 0x000fe200078ec0ff */
[--C-:B0-2---:R-:W-:Y:S01]  /*13630*/  @!P0 IMAD.WIDE R4, R5, 0x4, R2.reuse ;  /* 0x0000000405048825 */ /* 0x105fe200078e0202 */
[----:B------:R-:W-:Y:S02]  /*13640*/  ISETP.GE.AND P3, PT, R15, UR4, PT ;  /* 0x000000040f007c0c */ /* 0x000fe4000bf66270 */
[----:B------:R-:W-:Y:S01]  /*13650*/  ISETP.GE.AND P4, PT, R16, UR4, PT ;  /* 0x0000000410007c0c */ /* 0x000fe2000bf86270 */
        /* <DEDUP_REMOVED lines=10> */
[----:B------:R-:W-:Y:S02]  /*13700*/  @!P3 LEA.HI R15, R15, R15, RZ, 0x1 ;  /* 0x0000000f0f0fb211 */ /* 0x000fe400078f08ff */
[----:B0-----:R-:W-:Y:S02]  /*13710*/  @!P5 LOP3.LUT R5, R10, 0xfffffffe, RZ, 0xc0, !PT ;  /* 0xfffffffe0a05d812 */ /* 0x001fe400078ec0ff */
[----:B------:R-:W-:-:S02]  /*13720*/  @!P0 LEA.HI R12, R12, R12, RZ, 0x1 ;  /* 0x0000000c0c0c8211 */ /* 0x000fc400078f08ff */
[----:B--2---:R-:W-:Y:S01]  /*13730*/  @!P6 LOP3.LUT R7, R11, 0xfffffffe, RZ, 0xc0, !PT ;  /* 0xfffffffe0b07e812 */ /* 0x004fe200078ec0ff */
[--C-:B------:R-:W-:Y:S01]  /*13740*/  @!P5 IMAD.WIDE R4, R5, 0x4, R2.reuse ;  /* 0x000000040504d825 */ /* 0x100fe200078e0202 */
[----:B------:R-:W-:Y:S02]  /*13750*/  @!P1 LEA.HI R13, R13, R13, RZ, 0x1 ;  /* 0x0000000d0d0d9211 */ /* 0x000fe400078f08ff */
[----:B------:R-:W-:Y:S01]  /*13760*/  @!P2 LEA.HI R14, R14, R14, RZ, 0x1 ;  /* 0x0000000e0e0ea211 */ /* 0x000fe200078f08ff */
[----:B------:R-:W-:Y:S01]  /*13770*/  @!P6 IMAD.WIDE R6, R7, 0x4, R2 ;  /* 0x000000040706e825 */ /* 0x000fe200078e0202 */
[----:B------:R-:W-:Y:S01]  /*13780*/  @!P4 LEA.HI R16, R16, R16, RZ, 0x1 ;  /* 0x000000101010c211 */ /* 0x000fe200078f08ff */
[----:B------:R0:W-:Y:S01]  /*13790*/  @!P5 ST.E.64 desc[UR36][R4.64], R38 ;  /* 0x000000260400d985 */ /* 0x0001e2000c101b24 */
[----:B---3--:R-:W-:Y:S02]  /*137a0*/  @!P0 LOP3.LUT R9, R12, 0xfffffffe, RZ, 0xc0, !PT ;  /* 0xfffffffe0c098812 */ /* 0x008fe400078ec0ff */
        /* <DEDUP_REMOVED lines=10> */
[--C-:B--2---:R-:W-:Y:S01]  /*13850*/  @!P1 IMAD.WIDE R6, R13, 0x4, R2.reuse ;  /* 0x000000040d069825 */ /* 0x104fe200078e0202 */
        /* <DEDUP_REMOVED lines=114> */
[----:B------:R-:W-:Y:S02]  /*13f80*/  @!P1 LOP3.LUT R15, R15, 0xfffffffe, RZ, 0xc0, !PT ;  /* 0xfffffffe0f0f9812 */ /* 0x000fe400078ec0ff */
[----:B----4-:R-:W-:Y:S02]  /*13f90*/  @!P2 LOP3.LUT R11, R16, 0xfffffffe, RZ, 0xc0, !PT ;  /* 0xfffffffe100ba812 */ /* 0x010fe400078ec0ff */
[----:B------:R-:W-:Y:S02]  /*13fa0*/  @!P3 LOP3.LUT R17, R17, 0xfffffffe, RZ, 0xc0, !PT ;  /* 0xfffffffe1111b812 */ /* 0x000fe400078ec0ff */
[----:B-----5:R-:W-:Y:S01]  /*13fb0*/  @!P4 LOP3.LUT R13, R20, 0xfffffffe, RZ, 0xc0, !PT ;  /* 0xfffffffe140dc812 */ /* 0x020fe200078ec0ff */
[----:B0-----:R-:W-:-:S04]  /*13fc0*/  @!P0 IMAD.WIDE R4, R9, 0x4, R2 ;  /* 0x0000000409048825 */ /* 0x001fc800078e0202 */
[--C-:B--2---:R-:W-:Y:S01]  /*13fd0*/  @!P1 IMAD.WIDE R6, R15, 0x4, R2.reuse ;  /* 0x000000040f069825 */ /* 0x104fe200078e0202 */
        /* <DEDUP_REMOVED lines=11> */
[----:B----4-:R-:W-:-:S05]  /*14090*/  LOP3.LUT R5, R0, 0xfffffffe, RZ, 0xc0, !PT ;  /* 0xfffffffe00057812 */ /* 0x010fca00078ec0ff */
[----:B------:R-:W-:-:S05]  /*140a0*/  IMAD.WIDE R2, R5, 0x4, R2 ;  /* 0x0000000405027825 */ /* 0x000fca00078e0202 */
[----:B------:R0:W-:Y:S01]  /*140b0*/  ST.E.64 desc[UR36][R2.64], R150 ;  /* 0x0000009602007985 */ /* 0x0001e2000c101b24 */
[----:B------:R-:W-:Y:S05]  /*140c0*/  BRA `(.L_x_1905) ;  /* 0x0000004c00807947 */ /* 0x000fea0003800000 */
.L_x_2005:
[----:B------:R-:W3:Y:S02]  /*140d0*/  S2R R0, SR_TID.X ;  /* 0x0000000000007919 */ /* 0x000ee40000002100 */
[----:B---3--:R-:W-:-:S05]  /*140e0*/  VIADD R2, R0, 0xffffff80 ;  /* 0xffffff8000027836 */ /* 0x008fca0000000000 */
[----:B------:R-:W-:-:S13]  /*140f0*/  ISETP.GT.AND P0, PT, R2, 0x3f, PT ;  /* 0x0000003f0200780c */ /* 0x000fda0003f04270 */
[----:B------:R-:W-:Y:S05]  /*14100*/  @P0 BRA `(.L_x_1905) ;  /* 0x0000004c00700947 */ /* 0x000fea0003800000 */
[----:B------:R-:W3:Y:S01]  /*14110*/  S2R R3, SR_CTAID.X ;  /* 0x0000000000037919 */ /* 0x000ee20000002500 */
[----:B------:R-:W4:Y:S01]  /*14120*/  LDC R6, c[0x0][0xce8] ;  /* 0x00033a00ff067b82 */ /* 0x000f220000000800 */
[----:B------:R-:W-:Y:S01]  /*14130*/  ULDC UR4, c[0x0][0xb88] ;  /* 0x0002e20000047ab9 */ /* 0x000fe20000000800 */
[----:B---3--:R-:W-:Y:S02]  /*14140*/  IMAD R0, R3, 0x40, R0 ;  /* 0x0000004003007824 */ /* 0x008fe400078e0200 */
[----:B----4-:R-:W-:Y:S02]  /*14150*/  IMAD R3, R6, UR4, RZ ;  /* 0x0000000406037c24 */ /* 0x010fe4000f8e02ff */
[----:B------:R-:W-:-:S05]  /*14160*/  VIADD R0, R0, 0xffffff80 ;  /* 0xffffff8000007836 */ /* 0x000fca0000000000 */
[----:B------:R-:W-:-:S13]  /*14170*/  ISETP.GE.AND P0, PT, R0, R3, PT ;  /* 0x000000030000720c */ /* 0x000fda0003f06270 */
[----:B------:R-:W-:Y:S05]  /*14180*/  @P0 BRA `(.L_x_1905) ;  /* 0x0000004c00500947 */ /* 0x000fea0003800000 */
[----:B------:R-:W-:Y:S01]  /*14190*/  ISETP.NE.AND P0, PT, R6, 0x1, PT ;  /* 0x000000010600780c */ /* 0x000fe20003f05270 */
[----:B------:R-:W3:Y:S01]  /*141a0*/  S2UR UR4, SR_CTAID.Z ;  /* 0x00000000000479c3 */ /* 0x000ee20000002700 */
[----:B------:R-:W-:Y:S01]  /*141b0*/  SHF.R.S32.HI R4, RZ, 0x1f, R203 ;  /* 0x0000001fff047819 */ /* 0x000fe200000114cb */
[----:B------:R-:W-:Y:S02]  /*141c0*/  ULDC.64 UR6, c[0x0][0xcd0] ;  /* 0x0003340000067ab9 */ /* 0x000fe40000000a00 */
[----:B------:R-:W-:-:S04]  /*141d0*/  IMAD.WIDE.U32 R2, R203, UR6, RZ ;  /* 0x00000006cb027c25 */ /* 0x000fc8000f8e00ff */
[----:B------:R-:W4:Y:S01]  /*141e0*/  LDC.64 R10, c[0x0][0xcd8] ;  /* 0x00033600ff0a7b82 */ /* 0x000f220000000a00 */
[----:B------:R-:W-:-:S04]  /*141f0*/  IMAD R4, R4, UR6, RZ ;  /* 0x0000000604047c24 */ /* 0x000fc8000f8e02ff */
[----:B------:R-:W-:Y:S02]  /*14200*/  IMAD R5, R203, UR7, R4 ;  /* 0x00000007cb057c24 */ /* 0x000fe4000f8e0204 */
[----:B------:R-:W-:Y:S01]  /*14210*/  IMAD.MOV R203, RZ, RZ, -R203 ;  /* 0x000000ffffcb7224 */ /* 0x000fe200078e0acb */
[----:B------:R-:W5:Y:S01]  /*14220*/  @P0 LDC R7, c[0x0][0xcec] ;  /* 0x00033b00ff070b82 */ /* 0x000f620000000800 */
[----:B------:R-:W-:Y:S02]  /*14230*/  IMAD.IADD R3, R3, 0x1, R5 ;  /* 0x0000000103037824 */ /* 0x000fe400078e0205 */
[----:B------:R-:W-:-:S05]  /*14240*/  IMAD.MOV.U32 R5, RZ, RZ, R0 ;  /* 0x000000ffff057224 */ /* 0x000fca00078e0000 */
[----:B------:R-:W0:Y:S01]  /*14250*/  S2UR UR8, SR_CTAID.Y ;  /* 0x00000000000879c3 */ /* 0x000e220000002600 */
[----:B---3--:R-:W-:-:S07]  /*14260*/  USHF.R.S32.HI UR5, URZ, 0x1f, UR4 ;  /* 0x0000001f3f057899 */ /* 0x008fce0008011404 */
[----:B------:R-:W0:Y:S01]  /*14270*/  LDC R8, c[0x0][0xd50] ;  /* 0x00035400ff087b82 */ /* 0x000e220000000800 */
[C---:B----4-:R-:W-:Y:S02]  /*14280*/  IMAD R12, R10.reuse, UR5, RZ ;  /* 0x000000050a0c7c24 */ /* 0x050fe4000f8e02ff */
[----:B------:R-:W-:-:S04]  /*14290*/  IMAD.WIDE.U32 R2, R10, UR4, R2 ;  /* 0x000000040a027c25 */ /* 0x000fc8000f8e0002 */
[----:B------:R-:W-:Y:S01]  /*142a0*/  IMAD R11, R11, UR4, R12 ;  /* 0x000000040b0b7c24 */ /* 0x000fe2000f8e020c */
[----:B------:R-:W3:Y:S01]  /*142b0*/  @P0 LDC R9, c[0x0][0xcf0] ;  /* 0x00033c00ff090b82 */ /* 0x000ee20000000800 */
[----:B-----5:R-:W-:Y:S01]  /*142c0*/  @P0 IMAD.HI.U32 R4, R0, R7, RZ ;  /* 0x0000000700040227 */ /* 0x020fe200078e00ff */
[----:B------:R-:W-:-:S03]  /*142d0*/  ULDC.64 UR4, c[0x0][0xce0] ;  /* 0x0003380000047ab9 */ /* 0x000fc60000000a00 */
[----:B------:R-:W-:Y:S02]  /*142e0*/  IMAD.IADD R3, R11, 0x1, R3 ;  /* 0x000000010b037824 */ /* 0x000fe400078e0203 */
[----:B0-----:R-:W-:-:S04]  /*142f0*/  IMAD R203, R8, R203, UR8 ;  /* 0x0000000808cb7e24 */ /* 0x001fc8000f8e02cb */
[----:B------:R-:W-:Y:S01]  /*14300*/  IMAD.WIDE.U32 R2, R203, UR4, R2 ;  /* 0x00000004cb027c25 */ /* 0x000fe2000f8e0002 */
[----:B---3--:R-:W-:Y:S02]  /*14310*/  @P0 SHF.R.U32.HI R5, RZ, R9, R4 ;  /* 0x00000009ff050219 */ /* 0x008fe40000011604 */
[----:B------:R-:W-:Y:S02]  /*14320*/  SHF.R.S32.HI R4, RZ, 0x1f, R203 ;  /* 0x0000001fff047819 */ /* 0x000fe400000114cb */
[--C-:B------:R-:W-:Y:S01]  /*14330*/  SHF.R.S32.HI R9, RZ, 0x1f, R5.reuse ;  /* 0x0000001fff097819 */ /* 0x100fe20000011405 */
[----:B------:R-:W-:Y:S01]  /*14340*/  IMAD.MOV R7, RZ, RZ, -R5 ;  /* 0x000000ffff077224 */ /* 0x000fe200078e0a05 */
[----:B------:R-:W-:Y:S01]  /*14350*/  IADD3 R2, P0, R5, R2, RZ ;  /* 0x0000000205027210 */ /* 0x000fe20007f1e0ff */
[----:B------:R-:W-:Y:S02]  /*14360*/  IMAD R4, R4, UR4, RZ ;  /* 0x0000000404047c24 */ /* 0x000fe4000f8e02ff */
[----:B------:R-:W-:-:S02]  /*14370*/  IMAD R7, R6, R7, R0 ;  /* 0x0000000706077224 */ /* 0x000fc400078e0200 */
[----:B------:R-:W-:Y:S01]  /*14380*/  IMAD R4, R203, UR5, R4 ;  /* 0x00000005cb047c24 */ /* 0x000fe2000f8e0204 */
[----:B------:R-:W-:Y:S02]  /*14390*/  ULDC.64 UR4, c[0x0][0xcc8] ;  /* 0x0003320000047ab9 */ /* 0x000fe40000000a00 */
[----:B------:R-:W-:Y:S02]  /*143a0*/  SHF.R.S32.HI R0, RZ, 0x1f, R7 ;  /* 0x0000001fff007819 */ /* 0x000fe40000011407 */
[----:B------:R-:W-:-:S03]  /*143b0*/  IADD3.X R3, R9, R3, R4, P0, !PT ;  /* 0x0000000309037210 */ /* 0x000fc600007fe404 */
[----:B------:R-:W-:Y:S02]  /*143c0*/  IMAD R0, R0, UR4, RZ ;  /* 0x0000000400007c24 */ /* 0x000fe4000f8e02ff */
[----:B------:R-:W-:-:S04]  /*143d0*/  IMAD.WIDE.U32 R2, R7, UR4, R2 ;  /* 0x0000000407027c25 */ /* 0x000fc8000f8e0002 */
[----:B------:R-:W-:Y:S01]  /*143e0*/  IMAD R5, R7, UR5, R0 ;  /* 0x0000000507057c24 */ /* 0x000fe2000f8e0200 */
[----:B------:R-:W-:Y:S02]  /*143f0*/  ULDC.64 UR4, c[0x0][0xca8] ;  /* 0x00032a0000047ab9 */ /* 0x000fe40000000a00 */
[----:B------:R-:W-:Y:S01]  /*14400*/  LEA R4, P0, R2, UR4, 0x2 ;  /* 0x0000000402047c11 */ /* 0x000fe2000f8010ff */
[----:B------:R-:W-:-:S05]  /*14410*/  IMAD.IADD R3, R3, 0x1, R5 ;  /* 0x0000000103037824 */ /* 0x000fca00078e0205 */
[----:B------:R-:W-:Y:S01]  /*14420*/  LEA.HI.X R5, R2, UR5, R3, 0x2, P0 ;  /* 0x0000000502057c11 */ /* 0x000fe200080f1403 */
[----:B------:R-:W-:-:S05]  /*14430*/  IMAD.MOV.U32 R3, RZ, RZ, -0x800000 ;  /* 0xff800000ff037424 */ /* 0x000fca00078e00ff */
[----:B------:R3:W-:Y:S01]  /*14440*/  STG.E desc[UR36][R4.64], R3 ;  /* 0x0000000304007986 */ /* 0x0007e2000c101924 */
[----:B------:R-:W-:Y:S05]  /*14450*/  BRA `(.L_x_1905) ;  /* 0x00000048009c7947 */ /* 0x000fea0003800000 */
.L_x_1903:
        /* <DEDUP_REMOVED lines=18> */
.L_x_2009:
[----:B------:R-:W-:Y:S01]  /*14580*/  ULDC UR7, c[0x0][0xd50] ;  /* 0x0003540000077ab9 */ /* 0x000fe20000000800 */
[----:B------:R-:W-:Y:S01]  /*14590*/  UMOV UR39, UR6 ;  /* 0x0000000600277c82 */ /* 0x000fe20008000000 */
[----:B------:R-:W-:-:S11]  /*145a0*/  UISETP.NE.AND UP0, UPT, UR7, 0x1, UPT ;  /* 0x000000010700788c */ /* 0x000fd6000bf05270 */
[----:B------:R-:W-:Y:S01]  /*145b0*/  @UP0 ULDC UR4, c[0x0][0xd54] ;  /* 0x0003550000040ab9 */ /* 0x000fe20000000800 */
[----:B------:R-:W-:Y:S01]  /*145c0*/  @UP0 ULDC UR8, c[0x0][0xd58] ;  /* 0x0003560000080ab9 */ /* 0x000fe20000000800 */
[----:B------:R-:W-:-:S04]  /*145d0*/  UIMAD.WIDE.U32 UR4, UR6, UR4, URZ ;  /* 0x00000004060472a5 */ /* 0x000fc8000f8e003f */
[----:B------:R-:W-:-:S12]  /*145e0*/  @UP0 USHF.R.U32.HI UR39, URZ, UR8, UR5 ;  /* 0x000000083f270299 */ /* 0x000fd80008011605 */
.L_x_2010:
[----:B------:R-:W-:Y:S01]  /*145f0*/  ISETP.LE.AND P0, PT, RZ, UR46, PT ;  /* 0x0000002eff007c0c */ /* 0x000fe2000bf03270 */
[----:B------:R-:W-:Y:S01]  /*14600*/  UIADD3 UR44, -UR39, URZ, URZ ;  /* 0x0000003f272c7290 */ /* 0x000fe2000fffe13f */
[----:B------:R-:W-:Y:S02]  /*14610*/  IMAD.MOV.U32 R21, RZ, RZ, 0x1 ;  /* 0x00000001ff157424 */ /* 0x000fe400078e00ff */
[----:B------:R-:W-:Y:S01]  /*14620*/  IMAD.MOV.U32 R8, RZ, RZ, RZ ;  /* 0x000000ffff087224 */ /* 0x000fe200078e00ff */
[----:B------:R-:W-:Y:S01]  /*14630*/  UIMAD UR44, UR7, UR44, UR6 ;  /* 0x0000002c072c72a4 */ /* 0x000fe2000f8e0206 */
[----:B------:R-:W-:-:S07]  /*14640*/  IMAD.MOV.U32 R4, RZ, RZ, 0x1 ;  /* 0x00000001ff047424 */ /* 0x000fce00078e00ff */
[----:B------:R-:W-:Y:S05]  /*14650*/  @!P0 BRA `(.L_x_2011) ;  /* 0x00000044004c8947 */ /* 0x000fea0003800000 */
[----:B------:R-:W-:Y:S01]  /*14660*/  ULDC.64 UR4, c[0x0][0xb20] ;  /* 0x0002c80000047ab9 */ /* 0x000fe20000000a00 */
[----:B------:R-:W-:Y:S01]  /*14670*/  IMAD.MOV.U32 R29, RZ, RZ, RZ ;  /* 0x000000ffff1d7224 */ /* 0x000fe200078e00ff */
[----:B------:R-:W-:Y:S01]  /*14680*/  UISETP.NE.U32.AND UP0, UPT, UR4, URZ, UPT ;  /* 0x0000003f0400728c */ /* 0x000fe2000bf05070 */
[----:B------:R-:W0:Y:S01]  /*14690*/  S2UR UR40, SR_CTAID.X ;  /* 0x00000000002879c3 */ /* 0x000e220000002500 */
[----:B------:R-:W-:Y:S01]  /*146a0*/  ULDC UR6, c[0x0][0x448] ;  /* 0x0001120000067ab9 */ /* 0x000fe20000000800 */
[----:B------:R-:W-:Y:S01]  /*146b0*/  ULDC UR10, c[0x0][0x2f0] ;  /* 0x0000bc00000a7ab9 */ /* 0x000fe20000000800 */
[----:B------:R-:W-:Y:S01]  /*146c0*/  UISETP.NE.AND.EX UP0, UPT, UR5, URZ, UPT, UP0 ;  /* 0x0000003f0500728c */ /* 0x000fe2000bf05300 */
[----:B------:R-:W-:-:S05]  /*146d0*/  ULDC UR11, c[0x0][0x288] ;  /* 0x0000a200000b7ab9 */ /* 0x000fca0000000800 */
[----:B------:R-:W-:-:S05]  /*146e0*/  PLOP3.LUT P0, PT, PT, PT, UP0, 0x80, 0x0 ;  /* 0x000000000000781c */ /* 0x000fca0003f0f008 */
[----:B------:R-:W-:Y:S02]  /*146f0*/  @UP0 ULDC.64 UR4, c[0x0][0xb20] ;  /* 0x0002c80000040ab9 */ /* 0x000fe40000000a00 */
[----:B------:R-:W-:-:S06]  /*14700*/  @UP0 UIMAD.WIDE UR4, UR46, 0x4, UR4 ;  /* 0x000000042e0408a5 */ /* 0x000fcc000f8e0204 */
[----:B------:R-:W-:Y:S02]  /*14710*/  IMAD.U32 R2, RZ, RZ, UR4 ;  /* 0x00000004ff027e24 */ /* 0x000fe4000f8e00ff */
[----:B------:R-:W-:Y:S01]  /*14720*/  IMAD.U32 R3, RZ, RZ, UR5 ;  /* 0x00000005ff037e24 */ /* 0x000fe2000f8e00ff */
[----:B------:R-:W-:-:S04]  /*14730*/  ULDC.64 UR4, c[0x0][0x418] ;  /* 0x0001060000047ab9 */ /* 0x000fc80000000a00 */
[----:B------:R1:W5:Y:S01]  /*14740*/  @P0 LDG.E R29, desc[UR36][R2.64] ;  /* 0x00000024021d0981 */ /* 0x000362000c1e1900 */
[----:B------:R-:W-:Y:S02]  /*14750*/  UISETP.NE.U32.AND UP0, UPT, UR4, URZ, UPT ;  /* 0x0000003f0400728c */ /* 0x000fe4000bf05070 */
[----:B------:R-:W-:Y:S02]  /*14760*/  UISETP.NE.AND UP1, UPT, UR6, 0x1, UPT ;  /* 0x000000010600788c */ /* 0x000fe4000bf25270 */
[----:B------:R-:W-:Y:S02]  /*14770*/  UISETP.NE.AND.EX UP0, UPT, UR5, URZ, UPT, UP0 ;  /* 0x0000003f0500728c */ /* 0x000fe4000bf05300 */
[----:B0-----:R-:W-:Y:S01]  /*14780*/  USHF.L.U32 UR40, UR40, 0x6, URZ ;  /* 0x0000000628287899 */ /* 0x001fe2000800063f */
[----:B------:R-:W-:Y:S01]  /*14790*/  ULDC UR6, c[0x0][0x424] ;  /* 0x0001090000067ab9 */ /* 0x000fe20000000800 */
[----:B------:R-:W-:Y:S01]  /*147a0*/  ULDC.64 UR4, c[0x0][0xad8] ;  /* 0x0002b60000047ab9 */ /* 0x000fe20000000a00 */
[----:B------:R-:W-:-:S02]  /*147b0*/  USEL UR9, UR6, 0x1, UP0 ;  /* 0x0000000106097887 */ /* 0x000fc40008000000 */
[----:B------:R-:W-:Y:S02]  /*147c0*/  UISETP.GE.AND UP0, UPT, UR5, 0x1, UPT ;  /* 0x000000010500788c */ /* 0x000fe4000bf06270 */
[----:B------:R-:W-:Y:S01]  /*147d0*/  UIADD3 UR8, UR40, 0x3f, URZ ;  /* 0x0000003f28087890 */ /* 0x000fe2000fffe03f */
[----:B------:R-:W-:Y:S01]  /*147e0*/  @UP1 ULDC UR7, c[0x0][0x44c] ;  /* 0x0001130000071ab9 */ /* 0x000fe20000000800 */
[----:B------:R-:W-:Y:S02]  /*147f0*/  UIMAD UR47, UR9, UR10, URZ ;  /* 0x0000000a092f72a4 */ /* 0x000fe4000f8e023f */
[----:B------:R-:W-:Y:S01]  /*14800*/  PLOP3.LUT P1, PT, PT, PT, UP0, 0x80, 0x0 ;  /* 0x000000000000781c */ /* 0x000fe20003f2f008 */
[----:B------:R-:W-:Y:S02]  /*14810*/  UIMAD.WIDE.U32 UR6, UR8, UR7, URZ ;  /* 0x00000007080672a5 */ /* 0x000fe4000f8e003f */
[----:B------:R-:W-:Y:S01]  /*14820*/  UIMAD UR9, UR9, UR10, 0x3f ;  /* 0x0000003f090974a4 */ /* 0x000fe2000f8e020a */
[----:B------:R-:W-:Y:S01]  /*14830*/  @UP1 ULDC UR12, c[0x0][0x450] ;  /* 0x00011400000c1ab9 */ /* 0x000fe20000000800 */
[----:B------:R-:W-:-:S02]  /*14840*/  UIADD3 UR6, UR47, 0x1, -UR11 ;  /* 0x000000012f067890 */ /* 0x000fc4000fffe80b */
[----:B------:R-:W-:Y:S02]  /*14850*/  @UP1 USHF.R.U32.HI UR8, URZ, UR12, UR7 ;  /* 0x0000000c3f081299 */ /* 0x000fe40008011607 */
[----:B------:R-:W-:Y:S02]  /*14860*/  USHF.R.S32.HI UR7, URZ, 0x1f, UR9 ;  /* 0x0000001f3f077899 */ /* 0x000fe40008011409 */
[----:B------:R-:W-:Y:S02]  /*14870*/  UIADD3 UR6, UR6, UR8, URZ ;  /* 0x0000000806067290 */ /* 0x000fe4000fffe03f */
[----:B------:R-:W-:Y:S02]  /*14880*/  ULEA.HI UR7, UR7, UR9, URZ, 0x6 ;  /* 0x0000000907077291 */ /* 0x000fe4000f8f303f */
[----:B------:R-:W-:Y:S02]  /*14890*/  UP2UR UR48, UPR, URZ, 0x2 ;  /* 0x000000023f307883 */ /* 0x000fe40008000000 */
[----:B------:R-:W-:-:S02]  /*148a0*/  UIADD3 UR4, UR6, UR4, URZ ;  /* 0x0000000406047290 */ /* 0x000fc4000fffe03f */
[----:B------:R-:W-:Y:S01]  /*148b0*/  USHF.R.S32.HI UR41, URZ, 0x6, UR7 ;  /* 0x000000063f297899 */ /* 0x000fe20008011407 */
[----:B-1----:R-:W-:Y:S11]  /*148c0*/  @!P1 BRA `(.L_x_2012) ;  /* 0x0000000000449947 */ /* 0x002ff60003800000 */
        /* <DEDUP_REMOVED lines=10> */
.L_x_2013:
[----:B------:R-:W-:-:S11]  /*14970*/  UISETP.NE.AND UP0, UPT, UR5, 0x1, UPT ;  /* 0x000000010500788c */ /* 0x000fd6000bf05270 */
[----:B------:R-:W-:Y:S02]  /*14980*/  @UP0 ULDC.64 UR12, c[0x0][0xae0] ;  /* 0x0002b800000c0ab9 */ /* 0x000fe40000000a00 */
[----:B------:R-:W-:-:S04]  /*14990*/  UIMAD.WIDE.U32 UR6, UR8, UR12, URZ ;  /* 0x0000000c080672a5 */ /* 0x000fc8000f8e003f */
[----:B------:R-:W-:-:S12]  /*149a0*/  @UP0 USHF.R.U32.HI UR8, URZ, UR13, UR7 ;  /* 0x0000000d3f080299 */ /* 0x000fd80008011607 */
.L_x_2014:
[----:B------:R-:W-:-:S04]  /*149b0*/  UIMAD UR8, UR8, UR5, UR5 ;  /* 0x00000005080872a4 */ /* 0x000fc8000f8e0205 */
[----:B------:R-:W-:-:S04]  /*149c0*/  UISETP.LT.AND UP0, UPT, UR4, UR8, UPT ;  /* 0x000000080400728c */ /* 0x000fc8000bf01270 */
[----:B------:R-:W-:-:S12]  /*149d0*/  USEL UR4, UR4, UR8, UP0 ;  /* 0x0000000804047287 */ /* 0x000fd80008000000 */
.L_x_2012:
        /* <DEDUP_REMOVED lines=26> */
.L_x_2016:
[----:B------:R-:W-:-:S11]  /*14b80*/  UISETP.NE.AND UP0, UPT, UR5, 0x1, UPT ;  /* 0x000000010500788c */ /* 0x000fd6000bf05270 */
[----:B------:R-:W-:Y:S02]  /*14b90*/  @UP0 ULDC.64 UR10, c[0x0][0xae0] ;  /* 0x0002b800000a0ab9 */ /* 0x000fe40000000a00 */
[----:B------:R-:W-:-:S04]  /*14ba0*/  UIMAD.WIDE.U32 UR6, UR4, UR10, URZ ;  /* 0x0000000a040672a5 */ /* 0x000fc8000f8e003f */
[----:B------:R-:W-:-:S12]  /*14bb0*/  @UP0 USHF.R.U32.HI UR4, URZ, UR11, UR7 ;  /* 0x0000000b3f040299 */ /* 0x000fd80008011607 */
.L_x_2017:
[----:B------:R-:W-:-:S04]  /*14bc0*/  UIMAD UR4, UR4, UR5, URZ ;  /* 0x00000005040472a4 */ /* 0x000fc8000f8e023f */
[----:B------:R-:W-:-:S04]  /*14bd0*/  UISETP.LT.AND UP0, UPT, UR8, UR4, UPT ;  /* 0x000000040800728c */ /* 0x000fc8000bf01270 */
[----:B------:R-:W-:-:S12]  /*14be0*/  USEL UR8, UR8, UR4, !UP0 ;  /* 0x0000000408087287 */ /* 0x000fd8000c000000 */
.L_x_2015:
        /* <DEDUP_REMOVED lines=44> */
.L_x_2018:
[----:B------:R-:W-:Y:S02]  /*14eb0*/  UIMAD UR49, UR44, UR38, UR43 ;  /* 0x000000262c3172a4 */ /* 0x000fe4000f8e022b */
[----:B------:R-:W-:Y:S02]  /*14ec0*/  IMAD.U32 R3, RZ, RZ, UR38 ;  /* 0x00000026ff037e24 */ /* 0x000fe4000f8e00ff */
[----:B------:R-:W-:Y:S02]  /*14ed0*/  IMAD.MOV.U32 R8, RZ, RZ, RZ ;  /* 0x000000ffff087224 */ /* 0x000fe400078e00ff */
[----:B------:R-:W-:Y:S02]  /*14ee0*/  IMAD.MOV.U32 R21, RZ, RZ, 0x1 ;  /* 0x00000001ff157424 */ /* 0x000fe400078e00ff */
[----:B------:R-:W-:Y:S02]  /*14ef0*/  IMAD.U32 R28, RZ, RZ, UR49 ;  /* 0x00000031ff1c7e24 */ /* 0x000fe4000f8e00ff */
[----:B------:R-:W-:-:S03]  /*14f00*/  IMAD.MOV.U32 R4, RZ, RZ, 0x1 ;  /* 0x00000001ff047424 */ /* 0x000fc600078e00ff */
        /* <DEDUP_REMOVED lines=26> */
.L_x_2019:
        /* <DEDUP_REMOVED lines=20> */
.L_x_2021:
[----:B------:R0:W1:Y:S01]  /*151f0*/  LDC.64 R2, c[0x4][R16] ;  /* 0x0100000010027b82 */ /* 0x0000620000000a00 */
[----:B------:R-:W-:Y:S01]  /*15200*/  ULDC.64 UR4, c[0x4][0x90] ;  /* 0x0100240000047ab9 */ /* 0x000fe20000000a00 */
[----:B------:R-:W-:Y:S01]  /*15210*/  ULDC.64 UR6, c[0x4][0x98] ;  /* 0x0100260000067ab9 */ /* 0x000fe20000000a00 */
[----:B------:R-:W-:Y:S02]  /*15220*/  IMAD.U32 R4, RZ, RZ, UR4 ;  /* 0x00000004ff047e24 */ /* 0x000fe4000f8e00ff */
        /* <DEDUP_REMOVED lines=11> */
.L_x_2020:
        /* <DEDUP_REMOVED lines=90> */
.L_x_2068:
[----:B------:R-:W2:Y:S01]  /*15880*/  LDL R3, [R1] ;  /* 0x0000000001037983 */ /* 0x000ea20000100800 */
[----:B------:R-:W-:Y:S01]  /*15890*/  LOP3.LUT R33, R2, R33, RZ, 0xfc, !PT ;  /* 0x0000002102217212 */ /* 0x000fe200078efcff */
[----:B------:R-:W-:Y:S01]  /*158a0*/  IMAD.U32 R23, RZ, RZ, UR39 ;  /* 0x00000027ff177e24 */ /* 0x000fe2000f8e00ff */
[----:B------:R-:W-:Y:S02]  /*158b0*/  ISETP.GT.U32.AND P1, PT, R31, 0x3f, PT ;  /* 0x0000003f1f00780c */ /* 0x000fe40003f24070 */
[----:B------:R-:W-:Y:S02]  /*158c0*/  LOP3.LUT R16, R16, 0xfffffbff, RZ, 0xc0, !PT ;  /* 0xfffffbff10107812 */ /* 0x000fe400078ec0ff */
[----:B------:R-:W-:Y:S02]  /*158d0*/  SHF.R.S32.HI R23, RZ, 0x1f, R23 ;  /* 0x0000001fff177819 */ /* 0x000fe40000011417 */
[----:B------:R-:W-:Y:S02]  /*158e0*/  LOP3.LUT R17, R33, R0, RZ, 0xfc, !PT ;  /* 0x0000000021117212 */ /* 0x000fe400078efcff */
        /* <DEDUP_REMOVED lines=9> */
.L_x_2023:
[----:B------:R-:W-:-:S05]  /*15980*/  IMAD.MOV.U32 R0, RZ, RZ, 0x1 ;  /* 0x00000001ff007424 */ /* 0x000fca00078e00ff */
[----:B------:R-:W-:-:S04]  /*15990*/  SHF.L.U32 R0, R0, 0x1f, RZ ;  /* 0x0000001f00007819 */ /* 0x000fc800000006ff */
[----:B------:R-:W0:Y:S02]  /*159a0*/  SYNCS.PHASECHK.TRANS64.TRYWAIT P0, [UR45+0x38840], R0 ;  /* 0x03884000ff0075a7 */ /* 0x000e24000800016d */
[----:B0-----:R-:W-:Y:S05]  /*159b0*/  @!P0 BRA `(.L_x_2024) ;  /* 0x0000003800348947 */ /* 0x001fea0003800000 */
.L_x_2069:
        /* <DEDUP_REMOVED lines=58> */
.L_x_2079:
[----:B------:R-:W-:-:S13]  /*15d60*/  ISETP.GE.AND P0, PT, R18, 0x31, PT ;  /* 0x000000311200780c */ /* 0x000fda0003f06270 */
[----:B0-2---:R-:W-:-:S05]  /*15d70*/  @P0 LEA R2, P1, R22, R14, 0x1 ;  /* 0x0000000e16020211 */ /* 0x005fca00078208ff */
[----:B-1----:R-:W-:Y:S01]  /*15d80*/  @P0 IMAD.X R3, RZ, RZ, R5, P1 ;  /* 0x000000ffff030224 */ /* 0x002fe200008e0605 */
[----:B------:R-:W-:-:S05]  /*15d90*/  @P0 LEA R5, R24, UR45, 0x1 ;  /* 0x0000002d18050c11 */ /* 0x000fca000f8e08ff */
        /* <DEDUP_REMOVED lines=11> */
.L_x_2026:
        /* <DEDUP_REMOVED lines=24> */
.L_x_2027:
[----:B------:R-:W-:Y:S01]  /*15fd0*/  UISETP.NE.AND UP0, UPT, UR48, URZ, UPT ;  /* 0x0000003f3000728c */ /* 0x000fe2000bf05270 */
[----:B------:R-:W-:Y:S01]  /*15fe0*/  VIADD R36, R31, UR40 ;  /* 0x000000281f247c36 */ /* 0x000fe20008000000 */
[----:B------:R-:W-:Y:S01]  /*15ff0*/  R2UR UR6, R23 ;  /* 0x00000000170672ca */ /* 0x000fe200000e0000 */
[----:B------:R-:W-:Y:S01]  /*16000*/  ULDC.64 UR8, c[0x0][0x2d8] ;  /* 0x0000b60000087ab9 */ /* 0x000fe20000000a00 */
[----:B------:R-:W0:Y:S01]  /*16010*/  LDC R7, c[0x0][0x448] ;  /* 0x00011200ff077b82 */ /* 0x000e220000000800 */
[----:B------:R-:W-:Y:S01]  /*16020*/  IMAD.MOV.U32 R11, RZ, RZ, R36 ;  /* 0x000000ffff0b7224 */ /* 0x000fe200078e0024 */
[----:B------:R-:W-:Y:S01]  /*16030*/  PLOP3.LUT P0, PT, PT, PT, UP0, 0x80, 0x0 ;  /* 0x000000000000781c */ /* 0x000fe20003f0f008 */
[----:B------:R-:W1:Y:S04]  /*16040*/  S2R R20, SR_TID.X ;  /* 0x0000000000147919 */ /* 0x000e680000002100 */
[----:B------:R-:W-:-:S04]  /*16050*/  @UP0 ULDC UR4, c[0x0][0x44c] ;  /* 0x0001130000040ab9 */ /* 0x000fc80000000800 */
[----:B------:R-:W-:-:S04]  /*16060*/  UIMAD UR6, UR6, UR8, URZ ;  /* 0x00000008060672a4 */ /* 0x000fc8000f8e023f */
[----:B------:R-:W-:Y:S01]  /*16070*/  @P0 IMAD.HI.U32 R0, R36, UR4, RZ ;  /* 0x0000000424000c27 */ /* 0x000fe2000f8e00ff */
[----:B------:R-:W-:Y:S01]  /*16080*/  PLOP3.LUT P0, PT, PT, PT, UP0, 0x80, 0x0 ;  /* 0x000000000000781c */ /* 0x000fe20003f0f008 */
[----:B------:R-:W-:Y:S01]  /*16090*/  @UP0 ULDC UR4, c[0x0][0x450] ;  /* 0x0001140000040ab9 */ /* 0x000fe20000000800 */
[----:B------:R-:W-:-:S11]  /*160a0*/  UIMAD UR6, UR39, UR9, UR6 ;  /* 0x00000009270672a4 */ /* 0x000fd6000f8e0206 */
[----:B------:R-:W-:Y:S01]  /*160b0*/  @P0 SHF.R.U32.HI R11, RZ, UR4, R0 ;  /* 0x00000004ff0b0c19 */ /* 0x000fe20008011600 */
[----:B------:R-:W-:-:S03]  /*160c0*/  UIMAD.WIDE.U32 UR4, UR39, UR8, URZ ;  /* 0x00000008270472a5 */ /* 0x000fc6000f8e003f */
[----:B------:R-:W-:Y:S01]  /*160d0*/  ULDC.64 UR8, c[0x0][0x2e0] ;  /* 0x0000b80000087ab9 */ /* 0x000fe20000000a00 */
[----:B------:R-:W-:Y:S01]  /*160e0*/  UIADD3 UR5, UR5, UR6, URZ ;  /* 0x0000000605057290 */ /* 0x000fe2000fffe03f */
[----:B------:R-:W-:Y:S01]  /*160f0*/  SHF.R.S32.HI R0, RZ, 0x1f, R11 ;  /* 0x0000001fff007819 */ /* 0x000fe2000001140b */
[----:B------:R-:W-:Y:S01]  /*16100*/  UIMAD UR6, UR50, UR8, URZ ;  /* 0x00000008320672a4 */ /* 0x000fe2000f8e023f */
[----:B-1----:R-:W-:Y:S01]  /*16110*/  LOP3.LUT R20, R20, 0x7f, RZ, 0xc0, !PT ;  /* 0x0000007f14147812 */ /* 0x002fe200078ec0ff */
[----:B------:R-:W-:Y:S02]  /*16120*/  UIMAD.WIDE.U32 UR4, UR46, UR8, UR4 ;  /* 0x000000082e0472a5 */ /* 0x000fe4000f8e0004 */
[----:B------:R-:W-:Y:S01]  /*16130*/  UIMAD UR6, UR46, UR9, UR6 ;  /* 0x000000092e0672a4 */ /* 0x000fe2000f8e0206 */
[----:B------:R-:W-:-:S03]  /*16140*/  SHF.R.U32.HI R20, RZ, 0x3, R20 ;  /* 0x00000003ff147819 */ /* 0x000fc60000011614 */
[----:B------:R-:W-:Y:S01]  /*16150*/  IMAD.U32 R5, RZ, RZ, UR5 ;  /* 0x00000005ff057e24 */ /* 0x000fe2000f8e00ff */
[----:B------:R-:W-:Y:S01]  /*16160*/  UIADD3 UR6, UR5, UR6, URZ ;  /* 0x0000000605067290 */ /* 0x000fe2000fffe03f */
[----:B------:R-:W-:Y:S02]  /*16170*/  IMAD.MOV R5, RZ, RZ, -R11 ;  /* 0x000000ffff057224 */ /* 0x000fe400078e0a0b */
[----:B------:R-:W-:Y:S01]  /*16180*/  IMAD.U32 R4, RZ, RZ, UR4 ;  /* 0x00000004ff047e24 */ /* 0x000fe2000f8e00ff */
[----:B------:R-:W-:Y:S01]  /*16190*/  ULDC.64 UR4, c[0x0][0x2d0] ;  /* 0x0000b40000047ab9 */ /* 0x000fe20000000a00 */
[----:B0-----:R-:W-:Y:S02]  /*161a0*/  IMAD R5, R7, R5, R36 ;  /* 0x0000000507057224 */ /* 0x001fe400078e0224 */
[----:B------:R-:W-:Y:S02]  /*161b0*/  IMAD R0, R0, UR4, RZ ;  /* 0x0000000400007c24 */ /* 0x000fe4000f8e02ff */
[----:B------:R-:W-:-:S02]  /*161c0*/  IMAD.U32 R3, RZ, RZ, UR6 ;  /* 0x00000006ff037e24 */ /* 0x000fc4000f8e00ff */
[----:B------:R-:W-:Y:S02]  /*161d0*/  IMAD.MOV.U32 R2, RZ, RZ, R4 ;  /* 0x000000ffff027224 */ /* 0x000fe400078e0004 */
[C---:B------:R-:W-:Y:S01]  /*161e0*/  IMAD R9, R11.reuse, UR5, R0 ;  /* 0x000000050b097c24 */ /* 0x040fe2000f8e0200 */
[----:B------:R-:W-:Y:S01]  /*161f0*/  SHF.R.S32.HI R0, RZ, 0x1f, R5 ;  /* 0x0000001fff007819 */ /* 0x000fe20000011405 */
[----:B------:R-:W-:Y:S01]  /*16200*/  IMAD.WIDE.U32 R2, R11, UR4, R2 ;  /* 0x000000040b027c25 */ /* 0x000fe2000f8e0002 */
[----:B------:R-:W-:-:S03]  /*16210*/  ULDC.64 UR4, c[0x0][0x2c8] ;  /* 0x0000b20000047ab9 */ /* 0x000fc60000000a00 */
        /* <DEDUP_REMOVED lines=13> */
[----:B------:R-:W-:Y:S01]  /*162f0*/  ULDC UR4, c[0x0][0x288] ;  /* 0x0000a20000047ab9 */ /* 0x000fe20000000800 */
[----:B------:R-:W-:Y:S01]  /*16300*/  VIADD R6, R20, UR40 ;  /* 0x0000002814067c36 */ /* 0x000fe20008000000 */
[----:B------:R-:W-:Y:S01]  /*16310*/  LOP3.LUT R16, R16, 0xfffffeff, RZ, 0xc0, !PT ;  /* 0xfffffeff10107812 */ /* 0x000fe200078ec0ff */
[----:B------:R-:W1:Y:S01]  /*16320*/  SHFL.IDX PT, R2, R4, RZ, 0x181f ;  /* 0x00181fff04027589 */ /* 0x000e6200000e0000 */
[----:B------:R-:W-:Y:S02]  /*16330*/  IMAD R5, R7, UR4, RZ ;  /* 0x0000000407057c24 */ /* 0x000fe4000f8e02ff */
[C---:B------:R-:W-:Y:S01]  /*16340*/  VIADD R8, R6.reuse, 0x10 ;  /* 0x0000001006087836 */ /* 0x040fe20000000000 */
[----:B------:R-:W2:Y:S02]  /*16350*/  SHFL.IDX PT, R7, R0, 0x1, 0x181f ;  /* 0x00381f0000077f89 */ /* 0x000ea400000e0000 */
[----:B------:R-:W-:-:S02]  /*16360*/  ISETP.GE.AND P2, PT, R6, R5, PT ;  /* 0x000000050600720c */ /* 0x000fc40003f46270 */
[----:B------:R-:W-:Y:S01]  /*16370*/  ISETP.GE.AND P3, PT, R8, R5, PT ;  /* 0x000000050800720c */ /* 0x000fe20003f66270 */
[----:B------:R-:W3:Y:S10]  /*16380*/  SHFL.IDX PT, R9, R4, 0x1, 0x181f ;  /* 0x00381f0004097f89 */ /* 0x000ef400000e0000 */
[----:B------:R-:W-:-:S02]  /*16390*/  @!P2 LEA R8, R24, UR45, 0x1 ;  /* 0x0000002d1808ac11 */ /* 0x000fc4000f8e08ff */
[----:B0-----:R-:W-:Y:S02]  /*163a0*/  @!P2 LEA R3, P1, R22, R14, 0x1 ;  /* 0x0000000e1603a211 */ /* 0x001fe400078208ff */
[----:B------:R-:W-:Y:S01]  /*163b0*/  @P2 LOP3.LUT R16, R16, 0x100, RZ, 0xfc, !PT ;  /* 0x0000010010102812 */ /* 0x000fe200078efcff */
[----:B------:R-:W-:Y:S01]  /*163c0*/  SHFL.IDX PT, R14, R0, 0x3, 0x181f ;  /* 0x00781f00000e7f89 */ /* 0x000fe200000e0000 */
[----:B------:R-:W-:Y:S01]  /*163d0*/  @!P3 LEA R10, R24, UR45, 0x1 ;  /* 0x0000002d180abc11 */ /* 0x000fe2000f8e08ff */
[----:B-1----:R-:W-:Y:S01]  /*163e0*/  @!P2 IMAD.X R2, RZ, RZ, R2, P1 ;  /* 0x000000ffff02a224 */ /* 0x002fe200008e0602 */
[----:B------:R-:W-:Y:S02]  /*163f0*/  LOP3.LUT R16, R16, 0xffffff7f, RZ, 0xc0, !PT ;  /* 0xffffff7f10107812 */ /* 0x000fe400078ec0ff */
[----:B--2---:R-:W-:Y:S02]  /*16400*/  @!P3 LEA R7, P1, R22, R7, 0x1 ;  /* 0x000000071607b211 */ /* 0x004fe400078208ff */
[----:B------:R-:W-:-:S02]  /*16410*/  @!P2 LOP3.LUT R3, R3, R2, RZ, 0x3c, !PT ;  /* 0x000000020303a212 */ /* 0x000fc400078e3cff */
[----:B------:R-:W-:Y:S01]  /*16420*/  @P3 LOP3.LUT R16, R16, 0x80, RZ, 0xfc, !PT ;  /* 0x0000008010103812 */ /* 0x000fe200078efcff */
[----:B---3--:R-:W-:Y:S01]  /*16430*/  @!P3 IMAD.X R9, RZ, RZ, R9, P1 ;  /* 0x000000ffff09b224 */ /* 0x008fe200008e0609 */
[C---:B------:R-:W-:Y:S02]  /*16440*/  @!P2 LOP3.LUT R2, R3.reuse, R2, RZ, 0x3c, !PT ;  /* 0x000000020302a212 */ /* 0x040fe400078e3cff */
[----:B------:R-:W-:Y:S02]  /*16450*/  LOP3.LUT R16, R16, 0xffffffbf, RZ, 0xc0, !PT ;  /* 0xffffffbf10107812 */ /* 0x000fe400078ec0ff */
[----:B------:R-:W-:-:S05]  /*16460*/  @!P2 LOP3.LUT R3, R3, R2, RZ, 0x3c, !PT ;  /* 0x000000020303a212 */ /* 0x000fca00078e3cff */
[----:B------:R0:W-:Y:S04]  /*16470*/  @!P2 LDGSTS.E.BYPASS.LTC128B.128 [R8+0x20400], desc[UR36][R2.64], !P0 ;  /* 0x204000000208afae */ /* 0x0001e8000c101d64 */
        /* <DEDUP_REMOVED lines=15> */
.L_x_2088:
        /* <DEDUP_REMOVED lines=36> */
.L_x_2029:
[----:B------:R-:W-:Y:S01]  /*167b0*/  UISETP.NE.AND UP0, UPT, UR48, URZ, UPT ;  /* 0x0000003f3000728c */ /* 0x000fe2000bf05270 */
[----:B------:R-:W-:Y:S01]  /*167c0*/  R2UR UR6, R23 ;  /* 0x00000000170672ca */ /* 0x000fe200000e0000 */
[----:B------:R-:W-:Y:S01]  /*167d0*/  ULDC.64 UR8, c[0x0][0x3d8] ;  /* 0x0000f60000087ab9 */ /* 0x000fe20000000a00 */
[----:B------:R-:W-:Y:S01]  /*167e0*/  IMAD.MOV.U32 R2, RZ, RZ, R36 ;  /* 0x000000ffff027224 */ /* 0x000fe200078e0024 */
[----:B------:R-:W-:Y:S01]  /*167f0*/  ULDC UR7, c[0x0][0x448] ;  /* 0x0001120000077ab9 */ /* 0x000fe20000000800 */
[C---:B------:R-:W-:Y:S02]  /*16800*/  LOP3.LUT R20, R22.reuse, 0x180, RZ, 0xfc, !PT ;  /* 0x0000018016147812 */ /* 0x040fe400078efcff */
[----:B------:R-:W-:Y:S02]  /*16810*/  PLOP3.LUT P0, PT, PT, PT, UP0, 0x80, 0x0 ;  /* 0x000000000000781c */ /* 0x000fe40003f0f008 */
[----:B------:R-:W-:Y:S02]  /*16820*/  LOP3.LUT R21, R22, 0x80, RZ, 0xfc, !PT ;  /* 0x0000008016157812 */ /* 0x000fe400078efcff */
[----:B------:R-:W-:Y:S01]  /*16830*/  @UP0 ULDC UR4, c[0x0][0x44c] ;  /* 0x0001130000040ab9 */ /* 0x000fe20000000800 */
[----:B------:R-:W-:-:S02]  /*16840*/  LOP3.LUT R16, R16, 0xfffff7ff, RZ, 0xc0, !PT ;  /* 0xfffff7ff10107812 */ /* 0x000fc400078ec0ff */
[----:B------:R-:W-:-:S04]  /*16850*/  UIMAD UR6, UR6, UR8, URZ ;  /* 0x00000008060672a4 */ /* 0x000fc8000f8e023f */
[----:B------:R-:W-:Y:S02]  /*16860*/  UIMAD UR6, UR39, UR9, UR6 ;  /* 0x00000009270672a4 */ /* 0x000fe4000f8e0206 */
[----:B------:R-:W-:Y:S01]  /*16870*/  @P0 IMAD.HI.U32 R0, R36, UR4, RZ ;  /* 0x0000000424000c27 */ /* 0x000fe2000f8e00ff */
[----:B------:R-:W-:Y:S01]  /*16880*/  PLOP3.LUT P0, PT, PT, PT, UP0, 0x80, 0x0 ;  /* 0x000000000000781c */ /* 0x000fe20003f0f008 */
[----:B------:R-:W-:-:S12]  /*16890*/  @UP0 ULDC UR4, c[0x0][0x450] ;  /* 0x0001140000040ab9 */ /* 0x000fd80000000800 */
[----:B------:R-:W-:Y:S01]  /*168a0*/  @P0 SHF.R.U32.HI R2, RZ, UR4, R0 ;  /* 0x00000004ff020c19 */ /* 0x000fe20008011600 */
[----:B------:R-:W-:-:S03]  /*168b0*/  UIMAD.WIDE.U32 UR4, UR39, UR8, URZ ;  /* 0x00000008270472a5 */ /* 0x000fc6000f8e003f */
[----:B------:R-:W-:Y:S01]  /*168c0*/  ULDC.64 UR8, c[0x0][0x3e0] ;  /* 0x0000f80000087ab9 */ /* 0x000fe20000000a00 */
[----:B------:R-:W-:Y:S01]  /*168d0*/  UIADD3 UR5, UR5, UR6, URZ ;  /* 0x0000000605057290 */ /* 0x000fe2000fffe03f */
[--C-:B------:R-:W-:Y:S01]  /*168e0*/  IMAD.MOV R5, RZ, RZ, -R2.reuse ;  /* 0x000000ffff057224 */ /* 0x100fe200078e0a02 */
[----:B------:R-:W-:Y:S01]  /*168f0*/  UIMAD UR6, UR50, UR8, URZ ;  /* 0x00000008320672a4 */ /* 0x000fe2000f8e023f */
[----:B------:R-:W-:Y:S01]  /*16900*/  SHF.R.S32.HI R0, RZ, 0x1f, R2 ;  /* 0x0000001fff007819 */ /* 0x000fe20000011402 */
[----:B------:R-:W-:Y:S01]  /*16910*/  UIMAD.WIDE.U32 UR4, UR46, UR8, UR4 ;  /* 0x000000082e0472a5 */ /* 0x000fe2000f8e0004 */
[----:B------:R-:W-:Y:S01]  /*16920*/  IMAD R5, R5, UR7, R36 ;  /* 0x0000000705057c24 */ /* 0x000fe2000f8e0224 */
[----:B------:R-:W-:-:S03]  /*16930*/  UIMAD UR6, UR46, UR9, UR6 ;  /* 0x000000092e0672a4 */ /* 0x000fc6000f8e0206 */
[----:B------:R-:W-:Y:S01]  /*16940*/  ULDC.64 UR8, c[0x0][0x3d0] ;  /* 0x0000f40000087ab9 */ /* 0x000fe20000000a00 */
[----:B------:R-:W-:Y:S01]  /*16950*/  UIADD3 UR5, UR5, UR6, URZ ;  /* 0x0000000605057290 */ /* 0x000fe2000fffe03f */
[----:B------:R-:W-:Y:S01]  /*16960*/  IMAD R3, R0, UR8, RZ ;  /* 0x0000000800037c24 */ /* 0x000fe2000f8e02ff */
[----:B------:R-:W-:Y:S01]  /*16970*/  SHF.R.S32.HI R0, RZ, 0x1f, R5 ;  /* 0x0000001fff007819 */ /* 0x000fe20000011405 */
[----:B------:R-:W-:Y:S02]  /*16980*/  IMAD.U32 R9, RZ, RZ, UR8 ;  /* 0x00000008ff097e24 */ /* 0x000fe4000f8e00ff */
[C---:B------:R-:W-:Y:S02]  /*16990*/  IMAD R7, R2.reuse, UR9, R3 ;  /* 0x0000000902077c24 */ /* 0x040fe4000f8e0203 */
[----:B------:R-:W-:Y:S01]  /*169a0*/  IMAD.WIDE.U32 R2, R2, R9, UR4 ;  /* 0x0000000402027e25 */ /* 0x000fe2000f8e0009 */
        /* <DEDUP_REMOVED lines=10> */
[----:B------:R-:W-:Y:S02]  /*16a50*/  LEA.HI.X R4, R2, UR5, R3, 0x1, P0 ;  /* 0x0000000502047c11 */ /* 0x000fe400080f0c03 */
[----:B------:R-:W-:-:S02]  /*16a60*/  ISETP.GE.AND P0, PT, R20, UR4, PT ;  /* 0x0000000414007c0c */ /* 0x000fc4000bf06270 */
[----:B------:R-:W-:Y:S02]  /*16a70*/  LOP3.LUT R20, R22, 0x40, RZ, 0xfc, !PT ;  /* 0x0000004016147812 */ /* 0x000fe400078efcff */
[----:B------:R-:W-:Y:S02]  /*16a80*/  ISETP.GE.AND P4, PT, R21, UR4, PT ;  /* 0x0000000415007c0c */ /* 0x000fe4000bf86270 */
[----:B------:R-:W-:Y:S02]  /*16a90*/  ISETP.GE.AND P5, PT, R20, UR4, PT ;  /* 0x0000000414007c0c */ /* 0x000fe4000bfa6270 */
[----:B------:R-:W-:Y:S02]  /*16aa0*/  LOP3.LUT R20, R22, 0xc0, RZ, 0xfc, !PT ;  /* 0x000000c016147812 */ /* 0x000fe400078efcff */
[----:B------:R-:W-:Y:S02]  /*16ab0*/  SEL R2, RZ, 0x1, P1 ;  /* 0x00000001ff027807 */ /* 0x000fe40000800000 */
[----:B------:R-:W-:-:S02]  /*16ac0*/  SEL R3, RZ, 0x4, P4 ;  /* 0x00000004ff037807 */ /* 0x000fc40002000000 */
[----:B------:R-:W-:Y:S02]  /*16ad0*/  SEL R7, RZ, 0x2, P5 ;  /* 0x00000002ff077807 */ /* 0x000fe40002800000 */
[----:B------:R-:W-:Y:S02]  /*16ae0*/  ISETP.GE.AND P2, PT, R35, UR4, PT ;  /* 0x0000000423007c0c */ /* 0x000fe4000bf46270 */
[----:B------:R-:W-:Y:S02]  /*16af0*/  ISETP.GE.AND P3, PT, R20, UR4, PT ;  /* 0x0000000414007c0c */ /* 0x000fe4000bf66270 */
[----:B------:R-:W-:Y:S02]  /*16b00*/  IADD3 R7, R3, R7, R2 ;  /* 0x0000000703077210 */ /* 0x000fe40007ffe002 */
[----:B------:R-:W-:Y:S02]  /*16b10*/  @P1 LOP3.LUT R16, R16, 0x800, RZ, 0xfc, !PT ;  /* 0x0000080010101812 */ /* 0x000fe400078efcff */
[----:B------:R-:W-:-:S02]  /*16b20*/  SEL R2, RZ, 0x10, P2 ;  /* 0x00000010ff027807 */ /* 0x000fc40001000000 */
[----:B------:R-:W-:Y:S02]  /*16b30*/  SEL R3, RZ, 0x8, P3 ;  /* 0x00000008ff037807 */ /* 0x000fe40001800000 */
[----:B------:R-:W-:Y:S02]  /*16b40*/  ISETP.GE.AND P1, PT, R34, UR4, PT ;  /* 0x0000000422007c0c */ /* 0x000fe4000bf26270 */
[----:B------:R-:W-:Y:S02]  /*16b50*/  SEL R5, RZ, 0x40, P0 ;  /* 0x00000040ff057807 */ /* 0x000fe40000000000 */
[----:B------:R-:W-:Y:S02]  /*16b60*/  IADD3 R3, R2, R7, R3 ;  /* 0x0000000702037210 */ /* 0x000fe40007ffe003 */
[----:B------:R-:W-:Y:S01]  /*16b70*/  ISETP.GE.AND P0, PT, R37, UR4, PT ;  /* 0x0000000425007c0c */ /* 0x000fe2000bf06270 */
[----:B------:R-:W-:Y:S01]  /*16b80*/  UMOV UR4, 0xffffffff ;  /* 0xffffffff00047882 */ /* 0x000fe20000000000 */
[----:B------:R-:W-:-:S02]  /*16b90*/  SEL R2, RZ, 0x20, P1 ;  /* 0x00000020ff027807 */ /* 0x000fc40000800000 */
[----:B------:R-:W-:Y:S02]  /*16ba0*/  SEL R6, RZ, 0x80, P0 ;  /* 0x00000080ff067807 */ /* 0x000fe40000000000 */
        /* <DEDUP_REMOVED lines=84> */
.L_x_2098:
        /* <DEDUP_REMOVED lines=24> */
.L_x_2032:
[----:B------:R-:W-:Y:S05]  /*17270*/  BSYNC B0 ;  /* 0x0000000000007941 */ /* 0x000fea0003800000 */
.L_x_2031:
[----:B------:R-:W-:Y:S01]  /*17280*/  NOP ;  /* 0x0000000000007918 */ /* 0x000fe20000000000 */
[----:B------:R-:W-:Y:S01]  /*17290*/  SYNCS.ARRIVE.TRANS64.RED.A0T1 RZ, [UR45+0x38810], RZ ;  /* 0x038810ffffff79a7 */ /* 0x000fe2000820042d */
[----:B0-----:R-:W-:Y:S01]  /*172a0*/  IMAD.MOV.U32 R0, RZ, RZ, 0x1 ;  /* 0x00000001ff007424 */ /* 0x001fe200078e00ff */
[----:B------:R-:W-:Y:S04]  /*172b0*/  ARRIVES.LDGSTSBAR.64.TRANSCNT [UR45+0x38810] ;  /* 0x03881000ff0079b0 */ /* 0x000fe80008000aad */
[----:B------:R-:W-:Y:S01]  /*172c0*/  SHF.L.U32 R0, R0, 0x1f, RZ ;  /* 0x0000001f00007819 */ /* 0x000fe200000006ff */
[----:B------:R-:W-:Y:S01]  /*172d0*/  NOP ;  /* 0x0000000000007918 */ /* 0x000fe20000000000 */
[----:B------:R-:W-:Y:S02]  /*172e0*/  SYNCS.ARRIVE.TRANS64.A1T0 RZ, [UR45+0x38810], RZ ;  /* 0x038810ffffff79a7 */ /* 0x000fe4000810002d */
[----:B------:R-:W0:Y:S02]  /*172f0*/  SYNCS.PHASECHK.TRANS64.TRYWAIT P0, [UR45+0x38820], R0 ;  /* 0x03882000ff0075a7 */ /* 0x000e24000800016d */
[----:B0-----:R-:W-:Y:S05]  /*17300*/  @!P0 BRA `(.L_x_2033) ;  /* 0x0000003000b88947 */ /* 0x001fea0003800000 */
.L_x_2099:
[----:B------:R-:W-:-:S13]  /*17310*/  LOP3.LUT P0, RZ, R16, 0x400, RZ, 0xc0, !PT ;  /* 0x0000040010ff7812 */ /* 0x000fda000780c0ff */
[----:B------:R-:W-:Y:S05]  /*17320*/  @!P0 BRA `(.L_x_2034) ;  /* 0x0000000000048947 */ /* 0x000fea0003800000 */
[----:B------:R-:W-:Y:S01]  /*17330*/  BPT.TRAP 0x1 ;  /* 0x000000040000795c */ /* 0x000fe20000300000 */
.L_x_2034:
[----:B------:R-:W2:Y:S02]  /*17340*/  SYNCS.PHASECHK.TRANS64.TRYWAIT P0, [UR45+0x38860], R0 ;  /* 0x03886000ff0075a7 */ /* 0x000ea4000800016d */
[----:B--2---:R-:W-:Y:S05]  /*17350*/  @!P0 BRA `(.L_x_2035) ;  /* 0x0000003000bc8947 */ /* 0x004fea0003800000 */
.L_x_2100:
        /* <DEDUP_REMOVED lines=105> */
.L_x_2110:
        /* <DEDUP_REMOVED lines=30> */
.L_x_2037:
        /* <DEDUP_REMOVED lines=13> */
[----:B------:R-:W-:Y:S01]  /*17ca0*/  LOP3.LUT R5, RZ, UR41, RZ, 0x33, !PT ;  /* 0x00000029ff057c12 */ /* 0x000fe2000f8e33ff */
[----:B------:R-:W-:Y:S01]  /*17cb0*/  IMAD.MOV.U32 R21, RZ, RZ, 0x1 ;  /* 0x00000001ff157424 */ /* 0x000fe200078e00ff */
[----:B------:R-:W-:Y:S02]  /*17cc0*/  LOP3.LUT R30, R33, 0x40, RZ, 0xc0, !PT ;  /* 0x00000040211e7812 */ /* 0x000fe400078ec0ff */
[----:B------:R-:W-:-:S02]  /*17cd0*/  LOP3.LUT R28, R17, 0x80, RZ, 0xc0, !PT ;  /* 0x00000080111c7812 */ /* 0x000fc400078ec0ff */
[----:B------:R-:W-:Y:S02]  /*17ce0*/  LOP3.LUT R2, RZ, UR4, RZ, 0x33, !PT ;  /* 0x00000004ff027c12 */ /* 0x000fe4000f8e33ff */
[----:B------:R-:W-:Y:S02]  /*17cf0*/  SHF.R.U32.HI R30, RZ, 0x2, R30 ;  /* 0x00000002ff1e7819 */ /* 0x000fe4000001161e */
[----:B------:R-:W-:Y:S02]  /*17d00*/  VIADDMNMX R2, R2, -UR43, R3, !PT ;  /* 0x8000002b02027c46 */ /* 0x000fe4000f800103 */
[----:B------:R-:W-:Y:S02]  /*17d10*/  SHF.R.U32.HI R28, RZ, 0x3, R28 ;  /* 0x00000003ff1c7819 */ /* 0x000fe4000001161c */
[----:B------:R-:W-:-:S04]  /*17d20*/  VIMNMX R2, R2, R5, !PT ;  /* 0x0000000502027248 */ /* 0x000fc80007fe0100 */
        /* <DEDUP_REMOVED lines=8> */
.L_x_2053:
        /* <DEDUP_REMOVED lines=22> */
.L_x_2040:
[----:B------:R-:W-:Y:S05]  /*17f10*/  BSYNC B1 ;  /* 0x0000000000017941 */ /* 0x000fea0003800000 */
.L_x_2039:
[----:B------:R-:W-:-:S13]  /*17f20*/  LOP3.LUT P0, RZ, R16, 0x400, RZ, 0xc0, !PT ;  /* 0x0000040010ff7812 */ /* 0x000fda000780c0ff */
[----:B------:R-:W-:Y:S05]  /*17f30*/  @!P0 BRA `(.L_x_2041) ;  /* 0x0000000000048947 */ /* 0x000fea0003800000 */
[----:B------:R-:W-:Y:S01]  /*17f40*/  BPT.TRAP 0x1 ;  /* 0x000000040000795c */ /* 0x000fe20000300000 */
.L_x_2041:
[----:B------:R-:W-:Y:S01]  /*17f50*/  LEA R10, R8, UR45, 0x3 ;  /* 0x0000002d080a7c11 */ /* 0x000fe2000f8e18ff */
[----:B------:R-:W-:Y:S01]  /*17f60*/  BSSY B1, `(.L_x_2042) ;  /* 0x0000004000017945 */ /* 0x000fe20003800000 */
[----:B------:R-:W-:-:S04]  /*17f70*/  SHF.L.U32 R20, R21, 0x1f, RZ ;  /* 0x0000001f15147819 */ /* 0x000fc800000006ff */
[----:B------:R-:W1:Y:S02]  /*17f80*/  SYNCS.PHASECHK.TRANS64.TRYWAIT P0, [R10+URZ+0x38840], R20 ;  /* 0x038840140a0075a7 */ /* 0x000e64000800017f */
[----:B-1----:R-:W-:Y:S05]  /*17f90*/  @!P0 BRA `(.L_x_2043) ;  /* 0x0000002c00d48947 */ /* 0x002fea0003800000 */
.L_x_2111:
[----:B------:R-:W-:Y:S05]  /*17fa0*/  BSYNC B1 ;  /* 0x0000000000017941 */ /* 0x000fea0003800000 */
.L_x_2042:
        /* <DEDUP_REMOVED lines=47> */
.L_x_2121:
        /* <DEDUP_REMOVED lines=8> */
.L_x_2045:
        /* <DEDUP_REMOVED lines=10> */
.L_x_2046:
[----:B------:R2:W-:Y:S01]  /*183c0*/  SYNCS.ARRIVE.TRANS64.A1T0 RZ, [R10+URZ+0x38830], RZ ;  /* 0x038830ff0aff79a7 */ /* 0x0005e2000810003f */
[----:B------:R-:W-:Y:S05]  /*183d0*/  @!P2 BRA `(.L_x_2047) ;  /* 0x000000000004a947 */ /* 0x000fea0003800000 */
[----:B------:R-:W-:Y:S01]  /*183e0*/  BPT.TRAP 0x1 ;  /* 0x000000040000795c */ /* 0x000fe20000300000 */
.L_x_2047:
[----:B------:R-:W3:Y:S01]  /*183f0*/  SYNCS.PHASECHK.TRANS64.TRYWAIT P0, [R10+URZ+0x38860], R20 ;  /* 0x038860140a0075a7 */ /* 0x000ee2000800017f */
[----:B------:R-:W-:Y:S04]  /*18400*/  BSSY B1, `(.L_x_2048) ;  /* 0x0000002000017945 */ /* 0x000fe80003800000 */
[----:B---3--:R-:W-:Y:S05]  /*18410*/  @!P0 BRA `(.L_x_2049) ;  /* 0x0000002c00d48947 */ /* 0x008fea0003800000 */
.L_x_2122:
[----:B------:R-:W-:Y:S05]  /*18420*/  BSYNC B1 ;  /* 0x0000000000017941 */ /* 0x000fea0003800000 */
.L_x_2048:
        /* <DEDUP_REMOVED lines=77> */
.L_x_2132:
        /* <DEDUP_REMOVED lines=20> */
.L_x_2051:
        /* <DEDUP_REMOVED lines=10> */
.L_x_2052:
        /* <DEDUP_REMOVED lines=10> */
.L_x_2038:
[----:B------:R-:W-:Y:S05]  /*18b80*/  BSYNC B0 ;  /* 0x0000000000007941 */ /* 0x000fea0003800000 */
.L_x_2011:
[----:B------:R-:W0:Y:S01]  /*18b90*/  S2R R3, SR_CgaCtaId ;  /* 0x0000000000037919 */ /* 0x000e220000008800 */
[----:B------:R-:W-:Y:S01]  /*18ba0*/  MOV R0, 0x400 ;  /* 0x0000040000007802 */ /* 0x000fe20000000f00 */
[----:B------:R-:W-:Y:S01]  /*18bb0*/  BSSY B0, `(.L_x_2054) ;  /* 0x0000005000007945 */ /* 0x000fe20003800000 */
[----:B------:R-:W-:Y:S02]  /*18bc0*/  SHF.L.U32 R4, R4, 0x1f, RZ ;  /* 0x0000001f04047819 */ /* 0x000fe400000006ff */
[----:B0-----:R-:W-:-:S04]  /*18bd0*/  LEA R5, R3, R0, 0x18 ;  /* 0x0000000003057211 */ /* 0x001fc800078ec0ff */
[----:B------:R-:W0:Y:S02]  /*18be0*/  SYNCS.PHASECHK.TRANS64.TRYWAIT P0, [R5+URZ+0x38820], R4 ;  /* 0x03882004050075a7 */ /* 0x000e24000800017f */
[----:B0-----:R-:W-:Y:S05]  /*18bf0*/  @!P0 BRA `(.L_x_2055) ;  /* 0x0000002c00b48947 */ /* 0x001fea0003800000 */
.L_x_2133:
[----:B------:R-:W-:Y:S05]  /*18c00*/  BSYNC B0 ;  /* 0x0000000000007941 */ /* 0x000fea0003800000 */
.L_x_2054:
[----:B------:R-:W-:-:S03]  /*18c10*/  UMOV UR4, 0xffffffff ;  /* 0xffffffff00047882 */ /* 0x000fc60000000000 */
[----:B------:R-:W-:Y:S05]  /*18c20*/  BRA.DIV UR4, `(.L_x_2056) ;  /* 0x0000002e04bc7947 */ /* 0x000fea000b800000 */
[----:B------:R-:W1:Y:S02]  /*18c30*/  S2R R0, SR_TID.X ;  /* 0x0000000000007919 */ /* 0x000e640000002100 */
[----:B-1----:R-:W-:-:S04]  /*18c40*/  SHF.R.U32.HI R0, RZ, 0x5, R0 ;  /* 0x00000005ff007819 */ /* 0x002fc80000011600 */
[----:B------:R-:W-:-:S05]  /*18c50*/  LOP3.LUT R0, R0, 0x3, RZ, 0xc0, !PT ;  /* 0x0000000300007812 */ /* 0x000fca00078ec0ff */
[----:B------:R1:W3:Y:S02]  /*18c60*/  SHFL.IDX PT, R14, R0, RZ, 0x1f ;  /* 0x00001fff000e7589 */ /* 0x0002e400000e0000 */
.L_x_2136:
[----:B---3--:R-:W-:-:S13]  /*18c70*/  ISETP.NE.AND P0, PT, R14, RZ, PT ;  /* 0x000000ff0e00720c */ /* 0x008fda0003f05270 */
[----:B------:R-:W-:Y:S05]  /*18c80*/  @P0 BRA `(.L_x_1905) ;  /* 0x0000000000900947 */ /* 0x000fea0003800000 */
[----:B------:R-:W-:-:S03]  /*18c90*/  UMOV UR4, 0xffffffff ;  /* 0xffffffff00047882 */ /* 0x000fc60000000000 */
[----:B------:R-:W-:Y:S05]  /*18ca0*/  BRA.DIV UR4, `(.L_x_2057) ;  /* 0x0000002e04d07947 */ /* 0x000fea000b800000 */
[----:B------:R-:W-:-:S13]  /*18cb0*/  ELECT P6, URZ, PT ;  /* 0x00000000003f782f */ /* 0x000fda00038c0000 */
.L_x_2139:
        /* <DEDUP_REMOVED lines=8> */
.L_x_2058:
[C---:B------:R-:W-:Y:S01]  /*18d40*/  IMAD R3, R8.reuse, 0x8, R5 ;  /* 0x0000000808037824 */ /* 0x040fe200078e0205 */
[----:B------:R-:W-:Y:S01]  /*18d50*/  SHF.L.U32 R2, R21, 0x1f, RZ ;  /* 0x0000001f15027819 */ /* 0x000fe200000006ff */
[----:B------:R-:W-:-:S03]  /*18d60*/  VIADD R8, R8, 0x1 ;  /* 0x0000000108087836 */ /* 0x000fc60000000000 */
[----:B------:R-:W1:Y:S02]  /*18d70*/  SYNCS.PHASECHK.TRANS64.TRYWAIT P1, [R3+URZ+0x38840], R2 ;  /* 0x03884002030075a7 */ /* 0x000e64000802017f */
[----:B------:R-:W-:-:S04]  /*18d80*/  ISETP.NE.AND P2, PT, R8, 0x2, PT ;  /* 0x000000020800780c */ /* 0x000fc80003f45270 */
[----:B------:R-:W-:Y:S01]  /*18d90*/  SEL R0, RZ, 0x1, P2 ;  /* 0x00000001ff007807 */ /* 0x000fe20001000000 */
[----:B-1----:R-:W-:Y:S08]  /*18da0*/  @!P1 BRA `(.L_x_2059) ;  /* 0x0000002c00b09947 */ /* 0x002ff00003800000 */
.L_x_2140:
[----:B------:R-:W-:Y:S02]  /*18db0*/  SEL R8, R8, RZ, P2 ;  /* 0x000000ff08087207 */ /* 0x000fe40001000000 */
[----:B------:R-:W-:Y:S01]  /*18dc0*/  LOP3.LUT R0, R21, R0, RZ, 0x3c, !PT ;  /* 0x0000000015007212 */ /* 0x000fe200078e3cff */
[----:B------:R-:W-:Y:S06]  /*18dd0*/  @!P0 BRA `(.L_x_2060) ;  /* 0x0000000000048947 */ /* 0x000fec0003800000 */
[----:B------:R-:W-:Y:S01]  /*18de0*/  BPT.TRAP 0x1 ;  /* 0x000000040000795c */ /* 0x000fe20000300000 */
.L_x_2060:
[----:B0-----:R-:W-:Y:S01]  /*18df0*/  IMAD R5, R8, 0x8, R5 ;  /* 0x0000000808057824 */ /* 0x001fe200078e0205 */
[----:B------:R-:W-:-:S04]  /*18e00*/  SHF.L.U32 R0, R0, 0x1f, RZ ;  /* 0x0000001f00007819 */ /* 0x000fc800000006ff */
[----:B------:R-:W0:Y:S02]  /*18e10*/  SYNCS.PHASECHK.TRANS64.TRYWAIT P1, [R5+URZ+0x38840], R0 ;  /* 0x03884000050075a7 */ /* 0x000e24000802017f */
[----:B0-----:R-:W-:Y:S05]  /*18e20*/  @!P1 BRA `(.L_x_2061) ;  /* 0x0000002c00a49947 */ /* 0x001fea0003800000 */
.L_x_2141:
[----:B------:R-:W-:Y:S05]  /*18e30*/  @!P0 BRA `(.L_x_2062) ;  /* 0x0000000000048947 */ /* 0x000fea0003800000 */
[----:B------:R-:W-:Y:S01]  /*18e40*/  BPT.TRAP 0x1 ;  /* 0x000000040000795c */ /* 0x000fe20000300000 */
.L_x_2062:
[----:B------:R-:W3:Y:S02]  /*18e50*/  SYNCS.PHASECHK.TRANS64.TRYWAIT P1, [R3+URZ+0x38860], R2 ;  /* 0x03886002030075a7 */ /* 0x000ee4000802017f */
[----:B---3--:R-:W-:Y:S05]  /*18e60*/  @!P1 BRA `(.L_x_2063) ;  /* 0x0000002c00a89947 */ /* 0x008fea0003800000 */
.L_x_2142:
[----:B------:R-:W-:Y:S05]  /*18e70*/  @!P0 BRA `(.L_x_2064) ;  /* 0x0000000000048947 */ /* 0x000fea0003800000 */
[----:B------:R-:W-:Y:S01]  /*18e80*/  BPT.TRAP 0x1 ;  /* 0x000000040000795c */ /* 0x000fe20000300000 */
.L_x_2064:
[----:B----4-:R4:W0:Y:S02]  /*18e90*/  SYNCS.PHASECHK.TRANS64.TRYWAIT P0, [R5+URZ+0x38860], R0 ;  /* 0x03886000050075a7 */ /* 0x010824000800017f */
[----:B0-----:R-:W-:Y:S05]  /*18ea0*/  @!P0 NANOSLEEP.SYNCS 0x989680 ;  /* 0x009896800000895d */ /* 0x001fea0003900000 */
[----:B------:R-:W0:Y:S02]  /*18eb0*/  @!P0 SYNCS.PHASECHK.TRANS64 P0, [R5+URZ+0x38860], R0 ;  /* 0x03886000050085a7 */ /* 0x000e24000800007f */
[----:B0-----:R-:W-:Y:S05]  /*18ec0*/  @!P0 BRA `(.L_x_2064) ;  /* 0xfffffffc00f08947 */ /* 0x001fea000383ffff */
.L_x_1905:
[----:B------:R-:W-:Y:S05]  /*18ed0*/  BSYNC B6 ;  /* 0x0000000000067941 */ /* 0x000fea0003800000 */
.L_x_1902:
[----:B------:R-:W-:Y:S05]  /*18ee0*/  EXIT ;  /* 0x000000000000794d */ /* 0x000fea0003800000 */
.L_x_1927:
[----:B0-----:R0:W1:Y:S02]  /*18ef0*/  SYNCS.PHASECHK.TRANS64.TRYWAIT P0, [R202+URZ+0x38800], R5 ;  /* 0x03880005ca0075a7 */ /* 0x001064000800017f */
[----:B-1----:R-:W-:Y:S05]  /*18f00*/  @!P0 NANOSLEEP.SYNCS 0x989680 ;  /* 0x009896800000895d */ /* 0x002fea0003900000 */
[----:B------:R-:W1:Y:S02]  /*18f10*/  @!P0 SYNCS.PHASECHK.TRANS64 P0, [R202+URZ+0x38800], R5 ;  /* 0x03880005ca0085a7 */ /* 0x000e64000800007f */
[----:B-1----:R-:W-:Y:S05]  /*18f20*/  @!P0 BRA `(.L_x_1927) ;  /* 0xfffffffc00f08947 */ /* 0x002fea000383ffff */
[----:B------:R-:W-:Y:S05]  /*18f30*/  BRA `(.L_x_2065) ;  /* 0xfffffeac00607947 */ /* 0x000fea000383ffff */
.L_x_1931:
[----:B--2---:R2:W3:Y:S02]  /*18f40*/  SYNCS.PHASECHK.TRANS64.TRYWAIT P1, [R202+URZ+0x38830], R5 ;  /* 0x03883005ca0075a7 */ /* 0x0044e4000802017f */
[----:B---3--:R-:W-:Y:S05]  /*18f50*/  @!P1 NANOSLEEP.SYNCS 0x989680 ;  /* 0x009896800000995d */ /* 0x008fea0003900000 */
[----:B------:R-:W3:Y:S02]  /*18f60*/  @!P1 SYNCS.PHASECHK.TRANS64 P1, [R202+URZ+0x38830], R5 ;  /* 0x03883005ca0095a7 */ /* 0x000ee4000802007f */
[----:B---3--:R-:W-:Y:S05]  /*18f70*/  @!P1 BRA `(.L_x_1931) ;  /* 0xfffffffc00f09947 */ /* 0x008fea000383ffff */
[----:B------:R-:W-:Y:S05]  /*18f80*/  BRA `(.L_x_1930) ;  /* 0xfffffeac00ac7947 */ /* 0x000fea000383ffff */
.L_x_1932:
[----:B---3--:R3:W4:Y:S02]  /*18f90*/  SYNCS.PHASECHK.TRANS64.TRYWAIT P1, [R202+URZ+0x38810], R5 ;  /* 0x03881005ca0075a7 */ /* 0x008724000802017f */
[----:B----4-:R-:W-:Y:S05]  /*18fa0*/  @!P1 NANOSLEEP.SYNCS 0x989680 ;  /* 0x009896800000995d */ /* 0x010fea0003900000 */
[----:B------:R-:W4:Y:S02]  /*18fb0*/  @!P1 SYNCS.PHASECHK.TRANS64 P1, [R202+URZ+0x38810], R5 ;  /* 0x03881005ca0095a7 */ /* 0x000f24000802007f */
[----:B----4-:R-:W-:Y:S05]  /*18fc0*/  @!P1 BRA `(.L_x_1932) ;  /* 0xfffffffc00f09947 */ /* 0x010fea000383ffff */
[----:B------:R-:W-:Y:S05]  /*18fd0*/  BRA `(.L_x_2066) ;  /* 0xfffffeb0009c7947 */ /* 0x000fea000383ffff */
.L_x_1936:
[----:B------:R0:W0:Y:S02]  /*18fe0*/  SYNCS.PHASECHK.TRANS64.TRYWAIT P1, [R202+URZ+0x38850], R5 ;  /* 0x03885005ca0075a7 */ /* 0x000024000802017f */
[----:B0-----:R-:W-:Y:S05]  /*18ff0*/  @!P1 NANOSLEEP.SYNCS 0x989680 ;  /* 0x009896800000995d */ /* 0x001fea0003900000 */
[----:B------:R-:W0:Y:S02]  /*19000*/  @!P1 SYNCS.PHASECHK.TRANS64 P1, [R202+URZ+0x38850], R5 ;  /* 0x03885005ca0095a7 */ /* 0x000e24000802007f */
[----:B0-----:R-:W-:Y:S05]  /*19010*/  @!P1 BRA `(.L_x_1936) ;  /* 0xfffffffc00f09947 */ /* 0x001fea000383ffff */
[----:B------:R-:W-:Y:S05]  /*19020*/  BRA `(.L_x_1935) ;  /* 0xfffffeb000c87947 */ /* 0x000fea000383ffff */
.L_x_1954:
[----:B-1----:R1:W2:Y:S02]  /*19030*/  SYNCS.PHASECHK.TRANS64.TRYWAIT P1, [R208+URZ+0x38830], R205 ;  /* 0x038830cdd00075a7 */ /* 0x0022a4000802017f */
[----:B--2---:R-:W-:Y:S05]  /*19040*/  @!P1 NANOSLEEP.SYNCS 0x989680 ;  /* 0x009896800000995d */ /* 0x004fea0003900000 */
[----:B------:R-:W2:Y:S02]  /*19050*/  @!P1 SYNCS.PHASECHK.TRANS64 P1, [R208+URZ+0x38830], R205 ;  /* 0x038830cdd00095a7 */ /* 0x000ea4000802007f */
[----:B--2---:R-:W-:Y:S05]  /*19060*/  @!P1 BRA `(.L_x_1954) ;  /* 0xfffffffc00f09947 */ /* 0x004fea000383ffff */
[----:B------:R-:W-:Y:S05]  /*19070*/  BRA `(.L_x_1953) ;  /* 0xfffffee400c47947 */ /* 0x000fea000383ffff */
.L_x_1958:
[----:B---3--:R3:W4:Y:S02]  /*19080*/  SYNCS.PHASECHK.TRANS64.TRYWAIT P1, [R208+URZ+0x38850], R205 ;  /* 0x038850cdd00075a7 */ /* 0x008724000802017f */
[----:B----4-:R-:W-:Y:S05]  /*19090*/  @!P1 NANOSLEEP.SYNCS 0x989680 ;  /* 0x009896800000995d */ /* 0x010fea0003900000 */
[----:B------:R-:W4:Y:S02]  /*190a0*/  @!P1 SYNCS.PHASECHK.TRANS64 P1, [R208+URZ+0x38850], R205 ;  /* 0x038850cdd00095a7 */ /* 0x000f24000802007f */
[----:B----4-:R-:W-:Y:S05]  /*190b0*/  @!P1 BRA `(.L_x_1958) ;  /* 0xfffffffc00f09947 */ /* 0x010fea000383ffff */
[----:B------:R-:W-:Y:S05]  /*190c0*/  BRA `(.L_x_1957) ;  /* 0xfffffee800907947 */ /* 0x000fea000383ffff */
.L_x_1977:
[----:B--2---:R2:W3:Y:S02]  /*190d0*/  SYNCS.PHASECHK.TRANS64.TRYWAIT P2, [R204+URZ+0x38830], R207 ;  /* 0x038830cfcc0075a7 */ /* 0x0044e4000804017f */
[----:B---3--:R-:W-:Y:S05]  /*190e0*/  @!P2 NANOSLEEP.SYNCS 0x989680 ;  /* 0x009896800000a95d */ /* 0x008fea0003900000 */
[----:B------:R-:W3:Y:S02]  /*190f0*/  @!P2 SYNCS.PHASECHK.TRANS64 P2, [R204+URZ+0x38830], R207 ;  /* 0x038830cfcc00a5a7 */ /* 0x000ee4000804007f */
[----:B---3--:R-:W-:Y:S05]  /*19100*/  @!P2 BRA `(.L_x_1977) ;  /* 0xfffffffc00f0a947 */ /* 0x008fea000383ffff */
[----:B------:R-:W-:Y:S05]  /*19110*/  BRA `(.L_x_1976) ;  /* 0xffffff20006c7947 */ /* 0x000fea000383ffff */
.L_x_1981:
[----:B---3--:R3:W4:Y:S02]  /*19120*/  SYNCS.PHASECHK.TRANS64.TRYWAIT P2, [R204+URZ+0x38850], R207 ;  /* 0x038850cfcc0075a7 */ /* 0x008724000804017f */
[----:B----4-:R-:W-:Y:S05]  /*19130*/  @!P2 NANOSLEEP.SYNCS 0x989680 ;  /* 0x009896800000a95d */ /* 0x010fea0003900000 */
[----:B------:R-:W4:Y:S02]  /*19140*/  @!P2 SYNCS.PHASECHK.TRANS64 P2, [R204+URZ+0x38850], R207 ;  /* 0x038850cfcc00a5a7 */ /* 0x000f24000804007f */
[----:B----4-:R-:W-:Y:S05]  /*19150*/  @!P2 BRA `(.L_x_1981) ;  /* 0xfffffffc00f0a947 */ /* 0x010fea000383ffff */
[----:B------:R-:W-:Y:S05]  /*19160*/  BRA `(.L_x_1980) ;  /* 0xffffff2000f87947 */ /* 0x000fea000383ffff */
.L_x_1989:
[----:B--2---:R2:W3:Y:S02]  /*19170*/  SYNCS.PHASECHK.TRANS64.TRYWAIT P1, [R20+URZ+0x38830], R205 ;  /* 0x038830cd140075a7 */ /* 0x0044e4000802017f */
[----:B---3--:R-:W-:Y:S05]  /*19180*/  @!P1 NANOSLEEP.SYNCS 0x989680 ;  /* 0x009896800000995d */ /* 0x008fea0003900000 */
[----:B------:R-:W3:Y:S02]  /*19190*/  @!P1 SYNCS.PHASECHK.TRANS64 P1, [R20+URZ+0x38830], R205 ;  /* 0x038830cd140095a7 */ /* 0x000ee4000802007f */
[----:B---3--:R-:W-:Y:S05]  /*191a0*/  @!P1 BRA `(.L_x_1989) ;  /* 0xfffffffc00f09947 */ /* 0x008fea000383ffff */
[----:B------:R-:W-:Y:S05]  /*191b0*/  BRA `(.L_x_1988) ;  /* 0xffffff4c00247947 */ /* 0x000fea000383ffff */
.L_x_1993:
[----:B---3--:R3:W4:Y:S02]  /*191c0*/  SYNCS.PHASECHK.TRANS64.TRYWAIT P1, [R20+URZ+0x38850], R205 ;  /* 0x038850cd140075a7 */ /* 0x008724000802017f */
[----:B----4-:R-:W-:Y:S05]  /*191d0*/  @!P1 NANOSLEEP.SYNCS 0x989680 ;  /* 0x009896800000995d */ /* 0x010fea0003900000 */
[----:B------:R-:W4:Y:S02]  /*191e0*/  @!P1 SYNCS.PHASECHK.TRANS64 P1, [R20+URZ+0x38850], R205 ;  /* 0x038850cd140095a7 */ /* 0x000f24000802007f */
[----:B----4-:R-:W-:Y:S05]  /*191f0*/  @!P1 BRA `(.L_x_1993) ;  /* 0xfffffffc00f09947 */ /* 0x010fea000383ffff */
[----:B------:R-:W-:Y:S05]  /*19200*/  BRA `(.L_x_1992) ;  /* 0xffffff4c00b07947 */ /* 0x000fea000383ffff */
.L_x_2022:
[----:B------:R-:W-:Y:S02]  /*19210*/  IMAD.MOV.U32 R13, RZ, RZ, R17 ;  /* 0x000000ffff0d7224 */ /* 0x000fe400078e0011 */
[----:B------:R-:W-:Y:S02]  /*19220*/  IMAD.MOV.U32 R12, RZ, RZ, RZ ;  /* 0x000000ffff0c7224 */ /* 0x000fe400078e00ff */
[----:B------:R-:W-:Y:S02]  /*19230*/  IMAD.MOV.U32 R11, RZ, RZ, 0x1f ;  /* 0x0000001fff0b7424 */ /* 0x000fe400078e00ff */
[----:B------:R-:W-:-:S07]  /*19240*/  IMAD.MOV.U32 R15, RZ, RZ, -0x1 ;  /* 0xffffffffff0f7424 */ /* 0x000fce00078e00ff */
[----:B------:R-:W-:Y:S05]  /*19250*/  WARPSYNC.COLLECTIVE R15, `(.L_x_2067) ;  /* 0x000000000f087348 */ /* 0x000fea0003c00000 */
[----:B------:R0:W1:Y:S02]  /*19260*/  SHFL.IDX P6, R14, R13, R12, R11 ;  /* 0x0000000c0d0e7389 */ /* 0x00006400000c000b */
[----:B01----:R-:W-:Y:S01]  /*19270*/  ENDCOLLECTIVE ;  /* 0x000000000000791b */ /* 0x003fe20003800000 */
.L_x_2067:
[----:B------:R-:W-:Y:S05]  /*19280*/  BRA `(.L_x_2068) ;  /* 0xffffffc4007c7947 */ /* 0x000fea000383ffff */
.L_x_2024:
[----:B0-----:R-:W-:-:S04]  /*19290*/  IMAD.U32 R3, RZ, RZ, UR45 ;  /* 0x0000002dff037e24 */ /* 0x001fc8000f8e00ff */
[----:B------:R0:W1:Y:S03]  /*192a0*/  SYNCS.PHASECHK.TRANS64.TRYWAIT P0, [R3+URZ+0x38840], R0 ;  /* 0x03884000030075a7 */ /* 0x000066000800017f */
[----:B-1----:R-:W-:Y:S05]  /*192b0*/  @!P0 NANOSLEEP.SYNCS 0x989680 ;  /* 0x009896800000895d */ /* 0x002fea0003900000 */
[----:B------:R-:W1:Y:S02]  /*192c0*/  @!P0 SYNCS.PHASECHK.TRANS64 P0, [R3+URZ+0x38840], R0 ;  /* 0x03884000030085a7 */ /* 0x000e64000800007f */
[----:B-1----:R-:W-:Y:S05]  /*192d0*/  @!P0 BRA `(.L_x_2024) ;  /* 0xfffffffc00ec8947 */ /* 0x002fea000383ffff */
[----:B------:R-:W-:Y:S05]  /*192e0*/  BRA `(.L_x_2069) ;  /* 0xffffffc400b47947 */ /* 0x000fea000383ffff */
.L_x_2025:
        /* <DEDUP_REMOVED lines=8> */
.L_x_2071:
[----:B------:R-:W-:Y:S05]  /*19370*/  BSYNC B0 ;  /* 0x0000000000007941 */ /* 0x000fea0003800000 */
.L_x_2070:
        /* <DEDUP_REMOVED lines=9> */
.L_x_2072:
        /* <DEDUP_REMOVED lines=8> */
.L_x_2073:
        /* <DEDUP_REMOVED lines=11> */
.L_x_2074:
[----:B------:R-:W-:Y:S02]  /*19540*/  IMAD.MOV.U32 R13, RZ, RZ, R4 ;  /* 0x000000ffff0d7224 */ /* 0x000fe400078e0004 */
[----:B------:R-:W-:Y:S01]  /*19550*/  IMAD.MOV.U32 R12, RZ, RZ, 0x2 ;  /* 0x00000002ff0c7424 */ /* 0x000fe200078e00ff */
[----:B------:R-:W-:-:S13]  /*19560*/  @P0 LEA R2, P1, R22, R14, 0x1 ;  /* 0x0000000e16020211 */ /* 0x000fda00078208ff */
[----:B------:R-:W-:Y:S05]  /*19570*/  WARPSYNC.COLLECTIVE R15, `(.L_x_2075) ;  /* 0x000000000f087348 */ /* 0x000fea0003c00000 */
[----:B------:R0:W1:Y:S02]  /*19580*/  SHFL.IDX P6, R14, R13, R12, R11 ;  /* 0x0000000c0d0e7389 */ /* 0x00006400000c000b */
[----:B01----:R-:W-:Y:S01]  /*19590*/  ENDCOLLECTIVE ;  /* 0x000000000000791b */ /* 0x003fe20003800000 */
.L_x_2075:
[----:B------:R-:W-:-:S05]  /*195a0*/  @P0 IMAD.X R3, RZ, RZ, R5, P1 ;  /* 0x000000ffff030224 */ /* 0x000fca00008e0605 */
        /* <DEDUP_REMOVED lines=11> */
.L_x_2076:
[----:B------:R-:W-:Y:S02]  /*19660*/  IMAD.MOV.U32 R13, RZ, RZ, R4 ;  /* 0x000000ffff0d7224 */ /* 0x000fe400078e0004 */
[----:B------:R-:W-:Y:S01]  /*19670*/  IMAD.MOV.U32 R12, RZ, RZ, 0x3 ;  /* 0x00000003ff0c7424 */ /* 0x000fe200078e00ff */
[----:B------:R-:W-:-:S13]  /*19680*/  @P0 LEA R2, P1, R22, R14, 0x1 ;  /* 0x0000000e16020211 */ /* 0x000fda00078208ff */
[----:B------:R-:W-:Y:S05]  /*19690*/  WARPSYNC.COLLECTIVE R15, `(.L_x_2077) ;  /* 0x000000000f087348 */ /* 0x000fea0003c00000 */
[----:B------:R0:W1:Y:S02]  /*196a0*/  SHFL.IDX P6, R14, R13, R12, R11 ;  /* 0x0000000c0d0e7389 */ /* 0x00006400000c000b */
[----:B01----:R-:W-:Y:S01]  /*196b0*/  ENDCOLLECTIVE ;  /* 0x000000000000791b */ /* 0x003fe20003800000 */
.L_x_2077:
        /* <DEDUP_REMOVED lines=10> */
.L_x_2078:
[----:B------:R-:W-:Y:S05]  /*19760*/  BRA `(.L_x_2079) ;  /* 0xffffffc4007c7947 */ /* 0x000fea000383ffff */
.L_x_2028:
[----:B------:R-:W-:Y:S01]  /*19770*/  IMAD.MOV.U32 R13, RZ, RZ, R4 ;  /* 0x000000ffff0d7224 */ /* 0x000fe200078e0004 */
[----:B------:R-:W-:Y:S01]  /*19780*/  LOP3.LUT R16, R16, 0xfffffeff, RZ, 0xc0, !PT ;  /* 0xfffffeff10107812 */ /* 0x000fe200078ec0ff */
[----:B------:R-:W-:Y:S02]  /*19790*/  IMAD.MOV.U32 R12, RZ, RZ, RZ ;  /* 0x000000ffff0c7224 */ /* 0x000fe400078e00ff */
[----:B------:R-:W-:Y:S02]  /*197a0*/  IMAD.MOV.U32 R11, RZ, RZ, 0x181f ;  /* 0x0000181fff0b7424 */ /* 0x000fe400078e00ff */
[----:B------:R-:W-:Y:S02]  /*197b0*/  IMAD.MOV.U32 R15, RZ, RZ, -0x1 ;  /* 0xffffffffff0f7424 */ /* 0x000fe400078e00ff */
[----:B------:R-:W-:-:S07]  /*197c0*/  VIADD R6, R20, UR40 ;  /* 0x0000002814067c36 */ /* 0x000fce0008000000 */
[----:B------:R-:W-:Y:S05]  /*197d0*/  WARPSYNC.COLLECTIVE R15, `(.L_x_2080) ;  /* 0x000000000f087348 */ /* 0x000fea0003c00000 */
[----:B------:R0:W1:Y:S02]  /*197e0*/  SHFL.IDX P6, R14, R13, R12, R11 ;  /* 0x0000000c0d0e7389 */ /* 0x00006400000c000b */
[----:B01----:R-:W-:Y:S01]  /*197f0*/  ENDCOLLECTIVE ;  /* 0x000000000000791b */ /* 0x003fe20003800000 */
.L_x_2080:
[----:B------:R-:W-:Y:S02]  /*19800*/  VIADD R10, R6, 0x10 ;  /* 0x00000010060a7836 */ /* 0x000fe40000000000 */
[----:B------:R-:W-:Y:S02]  /*19810*/  IMAD.MOV.U32 R13, RZ, RZ, R0 ;  /* 0x000000ffff0d7224 */ /* 0x000fe400078e0000 */
[----:B------:R-:W-:-:S07]  /*19820*/  IMAD.MOV.U32 R2, RZ, RZ, R14 ;  /* 0x000000ffff027224 */ /* 0x000fce00078e000e */
[----:B------:R-:W-:Y:S05]  /*19830*/  WARPSYNC.COLLECTIVE R15, `(.L_x_2081) ;  /* 0x000000000f087348 */ /* 0x000fea0003c00000 */
[----:B------:R0:W1:Y:S02]  /*19840*/  SHFL.IDX P6, R14, R13, R12, R11 ;  /* 0x0000000c0d0e7389 */ /* 0x00006400000c000b */
[----:B01----:R-:W-:Y:S01]  /*19850*/  ENDCOLLECTIVE ;  /* 0x000000000000791b */ /* 0x003fe20003800000 */
.L_x_2081:
        /* <DEDUP_REMOVED lines=11> */
.L_x_2082:
        /* <DEDUP_REMOVED lines=15> */
.L_x_2083:
        /* <DEDUP_REMOVED lines=10> */
.L_x_2084:
        /* <DEDUP_REMOVED lines=14> */
.L_x_2085:
[----:B------:R-:W-:Y:S02]  /*19b80*/  @!P2 LEA R7, R24, UR45, 0x1 ;  /* 0x0000002d1807ac11 */ /* 0x000fe4000f8e08ff */
[----:B------:R-:W-:Y:S01]  /*19b90*/  @P2 LOP3.LUT R16, R16, 0x40, RZ, 0xfc, !PT ;  /* 0x0000004010102812 */ /* 0x000fe200078efcff */
[----:B------:R-:W-:Y:S02]  /*19ba0*/  IMAD.MOV.U32 R13, RZ, RZ, R4 ;  /* 0x000000ffff0d7224 */ /* 0x000fe400078e0004 */
[----:B------:R-:W-:Y:S02]  /*19bb0*/  IMAD.MOV.U32 R12, RZ, RZ, 0x3 ;  /* 0x00000003ff0c7424 */ /* 0x000fe400078e00ff */
[----:B------:R-:W-:-:S05]  /*19bc0*/  IMAD.MOV.U32 R8, RZ, RZ, R14 ;  /* 0x000000ffff087224 */ /* 0x000fca00078e000e */
[----:B------:R-:W-:-:S05]  /*19bd0*/  @!P2 LEA R8, P1, R22, R8, 0x1 ;  /* 0x000000081608a211 */ /* 0x000fca00078208ff */
[----:B------:R-:W-:Y:S02]  /*19be0*/  @!P2 IMAD.X R11, RZ, RZ, R2, P1 ;  /* 0x000000ffff0ba224 */ /* 0x000fe400008e0602 */
[----:B------:R-:W-:Y:S02]  /*19bf0*/  @!P2 IMAD.MOV.U32 R2, RZ, RZ, R8 ;  /* 0x000000ffff02a224 */ /* 0x000fe400078e0008 */
[----:B------:R-:W-:Y:S02]  /*19c00*/  @!P2 IMAD.MOV.U32 R3, RZ, RZ, R11 ;  /* 0x000000ffff03a224 */ /* 0x000fe400078e000b */
[----:B------:R-:W-:-:S03]  /*19c10*/  IMAD.MOV.U32 R11, RZ, RZ, 0x181f ;  /* 0x0000181fff0b7424 */ /* 0x000fc600078e00ff */
[----:B------:R-:W-:Y:S01]  /*19c20*/  @!PT LDS RZ, [RZ] ;  /* 0x00000000fffff984 */ /* 0x000fe20000000800 */
[----:B------:R-:W-:Y:S01]  /*19c30*/  @!PT LDS RZ, [RZ] ;  /* 0x00000000fffff984 */ /* 0x000fe20000000800 */
[----:B------:R-:W-:Y:S01]  /*19c40*/  @!PT LDS RZ, [RZ] ;  /* 0x00000000fffff984 */ /* 0x000fe20000000800 */
[----:B------:R0:W-:Y:S04]  /*19c50*/  @!P2 LDGSTS.E.BYPASS.LTC128B.128 [R7+0x21400], desc[UR36][R2.64], !P0 ;  /* 0x214000000207afae */ /* 0x0001e8000c101d64 */
[----:B0-----:R-:W-:Y:S05]  /*19c60*/  WARPSYNC.COLLECTIVE R15, `(.L_x_2086) ;  /* 0x000000000f087348 */ /* 0x001fea0003c00000 */
[----:B------:R1:W2:Y:S02]  /*19c70*/  SHFL.IDX P6, R14, R13, R12, R11 ;  /* 0x0000000c0d0e7389 */ /* 0x0002a400000c000b */
[----:B012---:R-:W-:Y:S01]  /*19c80*/  ENDCOLLECTIVE ;  /* 0x000000000000791b */ /* 0x007fe20003800000 */
.L_x_2086:
[----:B------:R-:W-:Y:S02]  /*19c90*/  IMAD.MOV.U32 R13, RZ, RZ, R0 ;  /* 0x000000ffff0d7224 */ /* 0x000fe400078e0000 */
[----:B------:R-:W-:-:S07]  /*19ca0*/  IMAD.MOV.U32 R4, RZ, RZ, R14 ;  /* 0x000000ffff047224 */ /* 0x000fce00078e000e */
[----:B------:R-:W-:Y:S05]  /*19cb0*/  WARPSYNC.COLLECTIVE R15, `(.L_x_2087) ;  /* 0x000000000f087348 */ /* 0x000fea0003c00000 */
[----:B------:R0:W1:Y:S02]  /*19cc0*/  SHFL.IDX P6, R14, R13, R12, R11 ;  /* 0x0000000c0d0e7389 */ /* 0x00006400000c000b */
[----:B01----:R-:W-:Y:S01]  /*19cd0*/  ENDCOLLECTIVE ;  /* 0x000000000000791b */ /* 0x003fe20003800000 */
.L_x_2087:
[----:B------:R-:W-:Y:S05]  /*19ce0*/  BRA `(.L_x_2088) ;  /* 0xffffffc800207947 */ /* 0x000fea000383ffff */
.L_x_2030:
        /* <DEDUP_REMOVED lines=8> */
.L_x_2090:
[----:B------:R-:W-:Y:S05]  /*19d70*/  BSYNC B0 ;  /* 0x0000000000007941 */ /* 0x000fea0003800000 */
.L_x_2089:
        /* <DEDUP_REMOVED lines=13> */
.L_x_2091:
        /* <DEDUP_REMOVED lines=38> */
.L_x_2092:
[----:B------:R-:W-:-:S04]  /*1a0b0*/  @!P3 LOP3.LUT R7, R6, 0x80, RZ, 0xc0, !PT ;  /* 0x000000800607b812 */ /* 0x000fc800078ec0ff */
[----:B------:R-:W-:Y:S01]  /*1a0c0*/  @!P3 SHF.R.U32.HI R7, RZ, 0x3, R7 ;  /* 0x00000003ff07b819 */ /* 0x000fe20000011607 */
[----:B------:R-:W-:Y:S02]  /*1a0d0*/  IMAD.MOV.U32 R13, RZ, RZ, R0 ;  /* 0x000000ffff0d7224 */ /* 0x000fe400078e0000 */
[----:B------:R-:W-:-:S07]  /*1a0e0*/  IMAD.MOV.U32 R9, RZ, RZ, R14 ;  /* 0x000000ffff097224 */ /* 0x000fce00078e000e */
[----:B------:R-:W-:Y:S05]  /*1a0f0*/  WARPSYNC.COLLECTIVE R15, `(.L_x_2093) ;  /* 0x000000000f087348 */ /* 0x000fea0003c00000 */
[----:B------:R0:W1:Y:S02]  /*1a100*/  SHFL.IDX P6, R14, R13, R12, R11 ;  /* 0x0000000c0d0e7389 */ /* 0x00006400000c000b */
[----:B01----:R-:W-:Y:S01]  /*1a110*/  ENDCOLLECTIVE ;  /* 0x000000000000791b */ /* 0x003fe20003800000 */
.L_x_2093:
        /* <DEDUP_REMOVED lines=35> */
.L_x_2094:
[----:B------:R-:W-:-:S04]  /*1a350*/  @!P1 LOP3.LUT R9, R6, 0x80, RZ, 0xc0, !PT ;  /* 0x0000008006099812 */ /* 0x000fc800078ec0ff */
[----:B------:R-:W-:Y:S01]  /*1a360*/  @!P1 SHF.R.U32.HI R9, RZ, 0x3, R9 ;  /* 0x00000003ff099819 */ /* 0x000fe20000011609 */
[----:B------:R-:W-:Y:S02]  /*1a370*/  IMAD.MOV.U32 R13, RZ, RZ, R0 ;  /* 0x000000ffff0d7224 */ /* 0x000fe400078e0000 */
[----:B------:R-:W-:-:S07]  /*1a380*/  IMAD.MOV.U32 R7, RZ, RZ, R14 ;  /* 0x000000ffff077224 */ /* 0x000fce00078e000e */
[----:B------:R-:W-:Y:S05]  /*1a390*/  WARPSYNC.COLLECTIVE R15, `(.L_x_2095) ;  /* 0x000000000f087348 */ /* 0x000fea0003c00000 */
[----:B------:R0:W1:Y:S02]  /*1a3a0*/  SHFL.IDX P6, R14, R13, R12, R11 ;  /* 0x0000000c0d0e7389 */ /* 0x00006400000c000b */
[----:B01----:R-:W-:Y:S01]  /*1a3b0*/  ENDCOLLECTIVE ;  /* 0x000000000000791b */ /* 0x003fe20003800000 */
.L_x_2095:
        /* <DEDUP_REMOVED lines=29> */
.L_x_2096:
[----:B------:R-:W-:Y:S02]  /*1a590*/  IMAD.MOV.U32 R13, RZ, RZ, R0 ;  /* 0x000000ffff0d7224 */ /* 0x000fe400078e0000 */
[----:B------:R-:W-:-:S07]  /*1a5a0*/  IMAD.MOV.U32 R4, RZ, RZ, R14 ;  /* 0x000000ffff047224 */ /* 0x000fce00078e000e */
[----:B------:R-:W-:Y:S05]  /*1a5b0*/  WARPSYNC.COLLECTIVE R15, `(.L_x_2097) ;  /* 0x000000000f087348 */ /* 0x000fea0003c00000 */
[----:B------:R0:W1:Y:S02]  /*1a5c0*/  SHFL.IDX P6, R14, R13, R12, R11 ;  /* 0x0000000c0d0e7389 */ /* 0x00006400000c000b */
[----:B01----:R-:W-:Y:S01]  /*1a5d0*/  ENDCOLLECTIVE ;  /* 0x000000000000791b */ /* 0x003fe20003800000 */
.L_x_2097:
[----:B------:R-:W-:Y:S05]  /*1a5e0*/  BRA `(.L_x_2098) ;  /* 0xffffffc800c07947 */ /* 0x000fea000383ffff */
.L_x_2033:
[----:B01----:R-:W-:-:S04]  /*1a5f0*/  IMAD.U32 R3, RZ, RZ, UR45 ;  /* 0x0000002dff037e24 */ /* 0x003fc8000f8e00ff */
[----:B------:R0:W1:Y:S03]  /*1a600*/  SYNCS.PHASECHK.TRANS64.TRYWAIT P0, [R3+URZ+0x38820], R0 ;  /* 0x03882000030075a7 */ /* 0x000066000800017f */
[----:B-1----:R-:W-:Y:S05]  /*1a610*/  @!P0 NANOSLEEP.SYNCS 0x989680 ;  /* 0x009896800000895d */ /* 0x002fea0003900000 */
[----:B------:R-:W1:Y:S02]  /*1a620*/  @!P0 SYNCS.PHASECHK.TRANS64 P0, [R3+URZ+0x38820], R0 ;  /* 0x03882000030085a7 */ /* 0x000e64000800007f */
[----:B-1----:R-:W-:Y:S05]  /*1a630*/  @!P0 BRA `(.L_x_2033) ;  /* 0xfffffffc00ec8947 */ /* 0x002fea000383ffff */
[----:B------:R-:W-:Y:S05]  /*1a640*/  BRA `(.L_x_2099) ;  /* 0xffffffcc00307947 */ /* 0x000fea000383ffff */
.L_x_2035:
[----:B01----:R-:W-:-:S04]  /*1a650*/  IMAD.U32 R3, RZ, RZ, UR45 ;  /* 0x0000002dff037e24 */ /* 0x003fc8000f8e00ff */
[----:B------:R0:W1:Y:S03]  /*1a660*/  SYNCS.PHASECHK.TRANS64.TRYWAIT P0, [R3+URZ+0x38860], R0 ;  /* 0x03886000030075a7 */ /* 0x000066000800017f */
[----:B-1----:R-:W-:Y:S05]  /*1a670*/  @!P0 NANOSLEEP.SYNCS 0x989680 ;  /* 0x009896800000895d */ /* 0x002fea0003900000 */
[----:B------:R-:W1:Y:S02]  /*1a680*/  @!P0 SYNCS.PHASECHK.TRANS64 P0, [R3+URZ+0x38860], R0 ;  /* 0x03886000030085a7 */ /* 0x000e64000800007f */
[----:B-1----:R-:W-:Y:S05]  /*1a690*/  @!P0 BRA `(.L_x_2035) ;  /* 0xfffffffc00ec8947 */ /* 0x002fea000383ffff */
[----:B------:R-:W-:Y:S05]  /*1a6a0*/  BRA `(.L_x_2100) ;  /* 0xffffffcc002c7947 */ /* 0x000fea000383ffff */
.L_x_2036:
        /* <DEDUP_REMOVED lines=8> */
.L_x_2102:
[----:B------:R-:W-:Y:S05]  /*1a730*/  BSYNC B0 ;  /* 0x0000000000007941 */ /* 0x000fea0003800000 */
.L_x_2101:
        /* <DEDUP_REMOVED lines=14> */
.L_x_2103:
        /* <DEDUP_REMOVED lines=37> */
.L_x_2104:
[----:B------:R-:W-:Y:S02]  /*1aa70*/  IMAD.MOV.U32 R13, RZ, RZ, R6 ;  /* 0x000000ffff0d7224 */ /* 0x000fe400078e0006 */
[----:B------:R-:W-:-:S07]  /*1aa80*/  IMAD.MOV.U32 R5, RZ, RZ, R14 ;  /* 0x000000ffff057224 */ /* 0x000fce00078e000e */
[----:B------:R-:W-:Y:S05]  /*1aa90*/  WARPSYNC.COLLECTIVE R15, `(.L_x_2105) ;  /* 0x000000000f087348 */ /* 0x000fea0003c00000 */
[----:B------:R0:W1:Y:S02]  /*1aaa0*/  SHFL.IDX P6, R14, R13, R12, R11 ;  /* 0x0000000c0d0e7389 */ /* 0x00006400000c000b */
[----:B01----:R-:W-:Y:S01]  /*1aab0*/  ENDCOLLECTIVE ;  /* 0x000000000000791b */ /* 0x003fe20003800000 */
.L_x_2105:
        /* <DEDUP_REMOVED lines=28> */
.L_x_2106:
[----:B------:R-:W-:Y:S02]  /*1ac80*/  IMAD.MOV.U32 R13, RZ, RZ, R6 ;  /* 0x000000ffff0d7224 */ /* 0x000fe400078e0006 */
[----:B------:R-:W-:-:S07]  /*1ac90*/  IMAD.MOV.U32 R9, RZ, RZ, R14 ;  /* 0x000000ffff097224 */ /* 0x000fce00078e000e */
[----:B------:R-:W-:Y:S05]  /*1aca0*/  WARPSYNC.COLLECTIVE R15, `(.L_x_2107) ;  /* 0x000000000f087348 */ /* 0x000fea0003c00000 */
[----:B------:R0:W1:Y:S02]  /*1acb0*/  SHFL.IDX P6, R14, R13, R12, R11 ;  /* 0x0000000c0d0e7389 */ /* 0x00006400000c000b */
[----:B01----:R-:W-:Y:S01]  /*1acc0*/  ENDCOLLECTIVE ;  /* 0x000000000000791b */ /* 0x003fe20003800000 */
.L_x_2107:
        /* <DEDUP_REMOVED lines=28> */
.L_x_2108:
[----:B------:R-:W-:Y:S02]  /*1ae90*/  IMAD.MOV.U32 R13, RZ, RZ, R6 ;  /* 0x000000ffff0d7224 */ /* 0x000fe400078e0006 */
[----:B------:R-:W-:-:S07]  /*1aea0*/  IMAD.MOV.U32 R8, RZ, RZ, R14 ;  /* 0x000000ffff087224 */ /* 0x000fce00078e000e */
[----:B------:R-:W-:Y:S05]  /*1aeb0*/  WARPSYNC.COLLECTIVE R15, `(.L_x_2109) ;  /* 0x000000000f087348 */ /* 0x000fea0003c00000 */
[----:B------:R0:W1:Y:S02]  /*1aec0*/  SHFL.IDX P6, R14, R13, R12, R11 ;  /* 0x0000000c0d0e7389 */ /* 0x00006400000c000b */
[----:B01----:R-:W-:Y:S01]  /*1aed0*/  ENDCOLLECTIVE ;  /* 0x000000000000791b */ /* 0x003fe20003800000 */
.L_x_2109:
[----:B------:R-:W-:Y:S05]  /*1aee0*/  BRA `(.L_x_2110) ;  /* 0xffffffc800c07947 */ /* 0x000fea000383ffff */
.L_x_2043:
[----:B-1----:R1:W2:Y:S02]  /*1aef0*/  SYNCS.PHASECHK.TRANS64.TRYWAIT P0, [R10+URZ+0x38840], R20 ;  /* 0x038840140a0075a7 */ /* 0x0022a4000800017f */
[----:B--2---:R-:W-:Y:S05]  /*1af00*/  @!P0 NANOSLEEP.SYNCS 0x989680 ;  /* 0x009896800000895d */ /* 0x004fea0003900000 */
[----:B------:R-:W2:Y:S02]  /*1af10*/  @!P0 SYNCS.PHASECHK.TRANS64 P0, [R10+URZ+0x38840], R20 ;  /* 0x038840140a0085a7 */ /* 0x000ea4000800007f */
[----:B--2---:R-:W-:Y:S05]  /*1af20*/  @!P0 BRA `(.L_x_2043) ;  /* 0xfffffffc00f08947 */ /* 0x004fea000383ffff */
[----:B------:R-:W-:Y:S05]  /*1af30*/  BRA `(.L_x_2111) ;  /* 0xffffffd000187947 */ /* 0x000fea000383ffff */
.L_x_2044:
        /* <DEDUP_REMOVED lines=8> */
.L_x_2113:
[----:B------:R-:W-:Y:S05]  /*1afc0*/  BSYNC B1 ;  /* 0x0000000000017941 */ /* 0x000fea0003800000 */
.L_x_2112:
[----:B------:R-:W-:Y:S01]  /*1afd0*/  IMAD.MOV.U32 R13, RZ, RZ, R26 ;  /* 0x000000ffff0d7224 */ /* 0x000fe200078e001a */
[----:B------:R-:W-:Y:S01]  /*1afe0*/  LEA R27, R17, UR45, 0x1 ;  /* 0x0000002d111b7c11 */ /* 0x000fe2000f8e08ff */
[----:B------:R-:W-:Y:S02]  /*1aff0*/  IMAD.MOV.U32 R12, RZ, RZ, RZ ;  /* 0x000000ffff0c7224 */ /* 0x000fe400078e00ff */
[----:B------:R-:W-:Y:S02]  /*1b000*/  IMAD.MOV.U32 R11, RZ, RZ, 0x181f ;  /* 0x0000181fff0b7424 */ /* 0x000fe400078e00ff */
[----:B------:R-:W-:Y:S02]  /*1b010*/  IMAD.MOV.U32 R15, RZ, RZ, -0x1 ;  /* 0xffffffffff0f7424 */ /* 0x000fe400078e00ff */
[----:B------:R-:W-:-:S07]  /*1b020*/  IMAD.MOV.U32 R3, RZ, RZ, R14 ;  /* 0x000000ffff037224 */ /* 0x000fce00078e000e */
[----:B------:R-:W-:Y:S05]  /*1b030*/  WARPSYNC.COLLECTIVE R15, `(.L_x_2114) ;  /* 0x000000000f087348 */ /* 0x000fea0003c00000 */
[----:B------:R0:W1:Y:S02]  /*1b040*/  SHFL.IDX P6, R14, R13, R12, R11 ;  /* 0x0000000c0d0e7389 */ /* 0x00006400000c000b */
[----:B01----:R-:W-:Y:S01]  /*1b050*/  ENDCOLLECTIVE ;  /* 0x000000000000791b */ /* 0x003fe20003800000 */
.L_x_2114:
[----:B------:R-:W-:Y:S02]  /*1b060*/  IMAD.MOV.U32 R13, RZ, RZ, R29 ;  /* 0x000000ffff0d7224 */ /* 0x000fe400078e001d */
[----:B------:R-:W-:Y:S01]  /*1b070*/  IMAD.MOV.U32 R12, RZ, RZ, 0x1 ;  /* 0x00000001ff0c7424 */ /* 0x000fe200078e00ff */
[----:B------:R-:W-:-:S13]  /*1b080*/  IADD3 R2, P0, R14, R0, RZ ;  /* 0x000000000e027210 */ /* 0x000fda0007f1e0ff */
[----:B------:R-:W-:Y:S05]  /*1b090*/  WARPSYNC.COLLECTIVE R15, `(.L_x_2115) ;  /* 0x000000000f087348 */ /* 0x000fea0003c00000 */
[----:B------:R0:W1:Y:S02]  /*1b0a0*/  SHFL.IDX P6, R14, R13, R12, R11 ;  /* 0x0000000c0d0e7389 */ /* 0x00006400000c000b */
[----:B01----:R-:W-:Y:S01]  /*1b0b0*/  ENDCOLLECTIVE ;  /* 0x000000000000791b */ /* 0x003fe20003800000 */
.L_x_2115:
        /* <DEDUP_REMOVED lines=10> */
.L_x_2116:
[----:B------:R-:W-:Y:S02]  /*1b160*/  IMAD.MOV.U32 R13, RZ, RZ, R29 ;  /* 0x000000ffff0d7224 */ /* 0x000fe400078e001d */
[----:B------:R-:W-:Y:S01]  /*1b170*/  IMAD.MOV.U32 R12, RZ, RZ, 0x2 ;  /* 0x00000002ff0c7424 */ /* 0x000fe200078e00ff */
[----:B------:R-:W-:-:S13]  /*1b180*/  IADD3 R2, P0, R14, R0, RZ ;  /* 0x000000000e027210 */ /* 0x000fda0007f1e0ff */
[----:B------:R-:W-:Y:S05]  /*1b190*/  WARPSYNC.COLLECTIVE R15, `(.L_x_2117) ;  /* 0x000000000f087348 */ /* 0x000fea0003c00000 */
[----:B------:R0:W1:Y:S02]  /*1b1a0*/  SHFL.IDX P6, R14, R13, R12, R11 ;  /* 0x0000000c0d0e7389 */ /* 0x00006400000c000b */
[----:B01----:R-:W-:Y:S01]  /*1b1b0*/  ENDCOLLECTIVE ;  /* 0x000000000000791b */ /* 0x003fe20003800000 */
.L_x_2117:
        /* <DEDUP_REMOVED lines=10> */
.L_x_2118:
[----:B------:R-:W-:Y:S02]  /*1b260*/  IMAD.MOV.U32 R13, RZ, RZ, R29 ;  /* 0x000000ffff0d7224 */ /* 0x000fe400078e001d */
[----:B------:R-:W-:Y:S01]  /*1b270*/  IMAD.MOV.U32 R12, RZ, RZ, 0x3 ;  /* 0x00000003ff0c7424 */ /* 0x000fe200078e00ff */
[----:B------:R-:W-:-:S13]  /*1b280*/  IADD3 R2, P0, R14, R0, RZ ;  /* 0x000000000e027210 */ /* 0x000fda0007f1e0ff */
[----:B------:R-:W-:Y:S05]  /*1b290*/  WARPSYNC.COLLECTIVE R15, `(.L_x_2119) ;  /* 0x000000000f087348 */ /* 0x000fea0003c00000 */
[----:B------:R0:W1:Y:S02]  /*1b2a0*/  SHFL.IDX P6, R14, R13, R12, R11 ;  /* 0x0000000c0d0e7389 */ /* 0x00006400000c000b */
[----:B01----:R-:W-:Y:S01]  /*1b2b0*/  ENDCOLLECTIVE ;  /* 0x000000000000791b */ /* 0x003fe20003800000 */
.L_x_2119:
        /* <DEDUP_REMOVED lines=10> */
.L_x_2120:
[----:B------:R-:W-:Y:S05]  /*1b360*/  BRA `(.L_x_2121) ;  /* 0xffffffcc00cc7947 */ /* 0x000fea000383ffff */
.L_x_2049:
[----:B---3--:R3:W4:Y:S02]  /*1b370*/  SYNCS.PHASECHK.TRANS64.TRYWAIT P0, [R10+URZ+0x38860], R20 ;  /* 0x038860140a0075a7 */ /* 0x008724000800017f */
[----:B----4-:R-:W-:Y:S05]  /*1b380*/  @!P0 NANOSLEEP.SYNCS 0x989680 ;  /* 0x009896800000895d */ /* 0x010fea0003900000 */
[----:B------:R-:W4:Y:S02]  /*1b390*/  @!P0 SYNCS.PHASECHK.TRANS64 P0, [R10+URZ+0x38860], R20 ;  /* 0x038860140a0085a7 */ /* 0x000f24000800007f */
[----:B----4-:R-:W-:Y:S05]  /*1b3a0*/  @!P0 BRA `(.L_x_2049) ;  /* 0xfffffffc00f08947 */ /* 0x010fea000383ffff */
[----:B------:R-:W-:Y:S05]  /*1b3b0*/  BRA `(.L_x_2122) ;  /* 0xffffffd000187947 */ /* 0x000fea000383ffff */
.L_x_2050:
        /* <DEDUP_REMOVED lines=8> */
.L_x_2124:
[----:B------:R-:W-:Y:S05]  /*1b440*/  BSYNC B1 ;  /* 0x0000000000017941 */ /* 0x000fea0003800000 */
.L_x_2123:
        /* <DEDUP_REMOVED lines=12> */
.L_x_2125:
        /* <DEDUP_REMOVED lines=13> */
.L_x_2126:
        /* <DEDUP_REMOVED lines=16> */
.L_x_2127:
        /* <DEDUP_REMOVED lines=18> */
.L_x_2128:
        /* <DEDUP_REMOVED lines=14> */
.L_x_2129:
        /* <DEDUP_REMOVED lines=17> */
.L_x_2130:
        /* <DEDUP_REMOVED lines=13> */
.L_x_2131:
[----:B------:R-:W-:Y:S05]  /*1bac0*/  BRA `(.L_x_2132) ;  /* 0xffffffcc008c7947 */ /* 0x000fea000383ffff */
.L_x_2055:
[----:B0-----:R0:W1:Y:S02]  /*1bad0*/  SYNCS.PHASECHK.TRANS64.TRYWAIT P0, [R5+URZ+0x38820], R4 ;  /* 0x03882004050075a7 */ /* 0x001064000800017f */
[----:B-1----:R-:W-:Y:S05]  /*1bae0*/  @!P0 NANOSLEEP.SYNCS 0x989680 ;  /* 0x009896800000895d */ /* 0x002fea0003900000 */
[----:B------:R-:W1:Y:S02]  /*1baf0*/  @!P0 SYNCS.PHASECHK.TRANS64 P0, [R5+URZ+0x38820], R4 ;  /* 0x03882004050085a7 */ /* 0x000e64000800007f */
[----:B-1----:R-:W-:Y:S05]  /*1bb00*/  @!P0 BRA `(.L_x_2055) ;  /* 0xfffffffc00f08947 */ /* 0x002fea000383ffff */
[----:B------:R-:W-:Y:S05]  /*1bb10*/  BRA `(.L_x_2133) ;  /* 0xffffffd000387947 */ /* 0x000fea000383ffff */
.L_x_2056:
        /* <DEDUP_REMOVED lines=11> */
.L_x_2135:
[----:B------:R-:W-:Y:S05]  /*1bbd0*/  BSYNC B0 ;  /* 0x0000000000007941 */ /* 0x000fea0003800000 */
.L_x_2134:
[----:B------:R-:W-:Y:S05]  /*1bbe0*/  BRA `(.L_x_2136) ;  /* 0xffffffd000207947 */ /* 0x000fea000383ffff */
.L_x_2057:
[----:B------:R-:W-:Y:S01]  /*1bbf0*/  BSSY B0, `(.L_x_2137) ;  /* 0x0000006000007945 */ /* 0x000fe20003800000 */
[----:B------:R-:W-:-:S07]  /*1bc00*/  IMAD.MOV.U32 R15, RZ, RZ, -0x1 ;  /* 0xffffffffff0f7424 */ /* 0x000fce00078e00ff */
[----:B012--5:R-:W-:Y:S05]  /*1bc10*/  WARPSYNC.COLLECTIVE R15, `(.L_x_2138) ;  /* 0x000000000f0c7348 */ /* 0x027fea0003c00000 */
[----:B------:R-:W-:Y:S02]  /*1bc20*/  ELECT P6, UR62, PT ;  /* 0x00000000003e782f */ /* 0x000fe400038c0000 */
[----:B------:R-:W-:Y:S01]  /*1bc30*/  MOV R14, UR62 ;  /* 0x0000003e000e7c02 */ /* 0x000fe20008000f00 */
[----:B012--5:R-:W-:Y:S10]  /*1bc40*/  ENDCOLLECTIVE ;  /* 0x000000000000791b */ /* 0x027ff40003800000 */
.L_x_2138:
[----:B------:R-:W-:Y:S05]  /*1bc50*/  BSYNC B0 ;  /* 0x0000000000007941 */ /* 0x000fea0003800000 */
.L_x_2137:
[----:B------:R-:W-:Y:S05]  /*1bc60*/  BRA `(.L_x_2139) ;  /* 0xffffffd000147947 */ /* 0x000fea000383ffff */
.L_x_2059:
[----:B-1----:R1:W3:Y:S02]  /*1bc70*/  SYNCS.PHASECHK.TRANS64.TRYWAIT P1, [R3+URZ+0x38840], R2 ;  /* 0x03884002030075a7 */ /* 0x0022e4000802017f */
[----:B---3--:R-:W-:Y:S05]  /*1bc80*/  @!P1 NANOSLEEP.SYNCS 0x989680 ;  /* 0x009896800000995d */ /* 0x008fea0003900000 */
[----:B------:R-:W3:Y:S02]  /*1bc90*/  @!P1 SYNCS.PHASECHK.TRANS64 P1, [R3+URZ+0x38840], R2 ;  /* 0x03884002030095a7 */ /* 0x000ee4000802007f */
[----:B---3--:R-:W-:Y:S05]  /*1bca0*/  @!P1 BRA `(.L_x_2059) ;  /* 0xfffffffc00f09947 */ /* 0x008fea000383ffff */
[----:B------:R-:W-:Y:S05]  /*1bcb0*/  BRA `(.L_x_2140) ;  /* 0xffffffd0003c7947 */ /* 0x000fea000383ffff */
.L_x_2061:
[----:B0-----:R0:W3:Y:S02]  /*1bcc0*/  SYNCS.PHASECHK.TRANS64.TRYWAIT P1, [R5+URZ+0x38840], R0 ;  /* 0x03884000050075a7 */ /* 0x0010e4000802017f */
[----:B---3--:R-:W-:Y:S05]  /*1bcd0*/  @!P1 NANOSLEEP.SYNCS 0x989680 ;  /* 0x009896800000995d */ /* 0x008fea0003900000 */
[----:B------:R-:W3:Y:S02]  /*1bce0*/  @!P1 SYNCS.PHASECHK.TRANS64 P1, [R5+URZ+0x38840], R0 ;  /* 0x03884000050095a7 */ /* 0x000ee4000802007f */
[----:B---3--:R-:W-:Y:S05]  /*1bcf0*/  @!P1 BRA `(.L_x_2061) ;  /* 0xfffffffc00f09947 */ /* 0x008fea000383ffff */
[----:B------:R-:W-:Y:S05]  /*1bd00*/  BRA `(.L_x_2141) ;  /* 0xffffffd000487947 */ /* 0x000fea000383ffff */
.L_x_2063:
[----:B---3--:R3:W4:Y:S02]  /*1bd10*/  SYNCS.PHASECHK.TRANS64.TRYWAIT P1, [R3+URZ+0x38860], R2 ;  /* 0x03886002030075a7 */ /* 0x008724000802017f */
[----:B----4-:R-:W-:Y:S05]  /*1bd20*/  @!P1 NANOSLEEP.SYNCS 0x989680 ;  /* 0x009896800000995d */ /* 0x010fea0003900000 */
[----:B------:R-:W4:Y:S02]  /*1bd30*/  @!P1 SYNCS.PHASECHK.TRANS64 P1, [R3+URZ+0x38860], R2 ;  /* 0x03886002030095a7 */ /* 0x000f24000802007f */
[----:B----4-:R-:W-:Y:S05]  /*1bd40*/  @!P1 BRA `(.L_x_2063) ;  /* 0xfffffffc00f09947 */ /* 0x010fea000383ffff */
[----:B------:R-:W-:Y:S05]  /*1bd50*/  BRA `(.L_x_2142) ;  /* 0xffffffd000447947 */ /* 0x000fea000383ffff */
.L_x_2143:
        /* <DEDUP_REMOVED lines=10> */
.L_x_5654:


//--------------------- .text._ZN7cutlass13device_kernelIN5flash11enable_sm90INS1_16FlashAttnFwdSm90INS1_25CollectiveMainloopFwdSm90ILi2EN4cute5tupleIJNS5_1CILi1EEES8_S8_EEENS6_IJNS7_ILi64EEESA_SA_EEELi512ENS_10bfloat16_tEfNS_4arch4Sm90ELb0ELb1ELb0ELb1ELb1ELb0ELb0ELb0ELb0ELb1ELb1ELb0EEENS1_21CollectiveEpilogueFwdINS6_IJSA_NS7_ILi512EEESA_EEES9_SC_SE_Li256ELb1ELb1ELb1ELb0EEENS1_36VarlenDynamicPersistentTileSchedulerILi64ELi64ELi256ELi128ELb1ELb1ELb1ELb1ELb0ELb1EEEEEEEEEvNT_6ParamsE --------------------------
	.section	.text._ZN7cutlass13device_kernelIN5flash11enable_sm90INS1_16FlashAttnFwdSm90INS1_25CollectiveMainloopFwdSm90ILi2EN4cute5tupleIJNS5_1CILi1EEES8_S8_EEENS6_IJNS7_ILi64EEESA_SA_EEELi512ENS_10bfloat16_tEfNS_4arch4Sm90ELb0ELb1ELb0ELb1ELb1ELb0ELb0ELb0ELb0ELb1ELb1ELb0EEENS1_21CollectiveEpilogueFwdINS6_IJSA_NS7_ILi512EEESA_EEES9_SC_SE_Li256ELb1ELb1ELb1ELb0EEENS1_36VarlenDynamicPersistentTileSchedulerILi64ELi64ELi256ELi128ELb1ELb1ELb1ELb1ELb0ELb1EEEEEEEEEvNT_6ParamsE,"ax",@progbits
	.align	128
.text._ZN7cutlass13device_kernelIN5flash11enable_sm90INS1_16FlashAttnFwdSm90INS1_25CollectiveMainloopFwdSm90ILi2EN4cute5tupleIJNS5_1CILi1EEES8_S8_EEENS6_IJNS7_ILi64EEESA_SA_EEELi512ENS_10bfloat16_tEfNS_4arch4Sm90ELb0ELb1ELb0ELb1ELb1ELb0ELb0ELb0ELb0ELb1ELb1ELb0EEENS1_21CollectiveEpilogueFwdINS6_IJSA_NS7_ILi512EEESA_EEES9_SC_SE_Li256ELb1ELb1ELb1ELb0EEENS1_36VarlenDynamicPersistentTileSchedulerILi64ELi64ELi256ELi128ELb1ELb1ELb1ELb1ELb0ELb1EEEEEEEEEvNT_6ParamsE:
        .type           _ZN7cutlass13device_kernelIN5flash11enable_sm90INS1_16FlashAttnFwdSm90INS1_25CollectiveMainloopFwdSm90ILi2EN4cute5tupleIJNS5_1CILi1EEES8_S8_EEENS6_IJNS7_ILi64EEESA_SA_EEELi512ENS_10bfloat16_tEfNS_4arch4Sm90ELb0ELb1ELb0ELb1ELb1ELb0ELb0ELb0ELb0ELb1ELb1ELb0EEENS1_21CollectiveEpilogueFwdINS6_IJSA_NS7_ILi512EEESA_EEES9_SC_SE_Li256ELb1ELb1ELb1ELb0EEENS1_36VarlenDynamicPersistentTileSchedulerILi64ELi64ELi256ELi128ELb1ELb1ELb1ELb1ELb0ELb1EEEEEEEEEvNT_6ParamsE,@function
        .size           _ZN7cutlass13device_kernelIN5flash11enable_sm90INS1_16FlashAttnFwdSm90INS1_25CollectiveMainloopFwdSm90ILi2EN4cute5tupleIJNS5_1CILi1EEES8_S8_EEENS6_IJNS7_ILi64EEESA_SA_EEELi512ENS_10bfloat16_tEfNS_4arch4Sm90ELb0ELb1ELb0ELb1ELb1ELb0ELb0ELb0ELb0ELb1ELb1ELb0EEENS1_21CollectiveEpilogueFwdINS6_IJSA_NS7_ILi512EEESA_EEES9_SC_SE_Li256ELb1ELb1ELb1ELb0EEENS1_36VarlenDynamicPersistentTileSchedulerILi64ELi64ELi256ELi128ELb1ELb1ELb1ELb1ELb0ELb1EEEEEEEEEvNT_6ParamsE,(.L_x_5655 - _ZN7cutlass13device_kernelIN5flash11enable_sm90INS1_16FlashAttnFwdSm90INS1_25CollectiveMainloopFwdSm90ILi2EN4cute5tupleIJNS5_1CILi1EEES8_S8_EEENS6_IJNS7_ILi64EEESA_SA_EEELi512ENS_10bfloat16_tEfNS_4arch4Sm90ELb0ELb1ELb0ELb1ELb1ELb0ELb0ELb0ELb0ELb1ELb1ELb0EEENS1_21CollectiveEpilogueFwdINS6_IJSA_NS7_ILi512EEESA_EEES9_SC_SE_Li256ELb1ELb1ELb1ELb0EEENS1_36VarlenDynamicPersistentTileSchedulerILi64ELi64ELi256ELi128ELb1ELb1ELb1ELb1ELb0ELb1EEEEEEEEEvNT_6ParamsE)
        .other          _ZN7cutlass13device_kernelIN5flash11enable_sm90INS1_16FlashAttnFwdSm90INS1_25CollectiveMainloopFwdSm90ILi2EN4cute5tupleIJNS5_1CILi1EEES8_S8_EEENS6_IJNS7_ILi64EEESA_SA_EEELi512ENS_10bfloat16_tEfNS_4arch4Sm90ELb0ELb1ELb0ELb1ELb1ELb0ELb0ELb0ELb0ELb1ELb1ELb0EEENS1_21CollectiveEpilogueFwdINS6_IJSA_NS7_ILi512EEESA_EEES9_SC_SE_Li256ELb1ELb1ELb1ELb0EEENS1_36VarlenDynamicPersistentTileSchedulerILi64ELi64ELi256ELi128ELb1ELb1ELb1ELb1ELb0ELb1EEEEEEEEEvNT_6ParamsE,@"STO_CUDA_ENTRY STV_DEFAULT"
_ZN7cutlass13device_kernelIN5flash11enable_sm90INS1_16FlashAttnFwdSm90INS1_25CollectiveMainloopFwdSm90ILi2EN4cute5tupleIJNS5_1CILi1EEES8_S8_EEENS6_IJNS7_ILi64EEESA_SA_EEELi512ENS_10bfloat16_tEfNS_4arch4Sm90ELb0ELb1ELb0ELb1ELb1ELb0ELb0ELb0ELb0ELb1ELb1ELb0EEENS1_21CollectiveEpilogueFwdINS6_IJSA_NS7_ILi512EEESA_EEES9_SC_SE_Li256ELb1ELb1ELb1ELb0EEENS1_36VarlenDynamicPersistentTileSchedulerILi64ELi64ELi256ELi128ELb1ELb1ELb1ELb1ELb0ELb1EEEEEEEEEvNT_6ParamsE:
        /* <DEDUP_REMOVED lines=41> */
.L_x_2144:
        /* <DEDUP_REMOVED lines=22> */
.L_x_2145:
        /* <DEDUP_REMOVED lines=18> */
.L_x_2146:
        /* <DEDUP_REMOVED lines=22> */
.L_x_2147:
        /* <DEDUP_REMOVED lines=23> */
.L_x_2148:
        /* <DEDUP_REMOVED lines=8> */
.L_x_2150:
        /* <DEDUP_REMOVED lines=30> */
[CC--:B------:R-:W-:Y:S02]  /*0a40*/  LEA.HI R6, R3.reuse, R0.reuse, RZ, 0x2 ;  /* 0x0000000003067211 */ /* 0x0c0fe400078f10ff */
[----:B------:R-:W-:Y:S02]  /*0a50*/  LEA.HI R223, R3, R0, RZ, 0x3 ;  /* 0x0000000003df7211 */ /* 0x000fe400078f18ff */
[----:B------:R-:W-:Y:S02]  /*0a60*/  SHF.R.S32.HI R7, RZ, 0x4, R2 ;  /* 0x00000004ff077819 */ /* 0x000fe40000011402 */
[----:B------:R-:W-:Y:S02]  /*0a70*/  LOP3.LUT R3, R2, 0xfffffff0, RZ, 0xc0, !PT ;  /* 0xfffffff002037812 */ /* 0x000fe400078ec0ff */
[----:B------:R-:W-:-:S02]  /*0a80*/  SHF.R.S32.HI R5, RZ, 0x5, R4 ;  /* 0x00000005ff057819 */ /* 0x000fc40000011404 */
[----:B------:R-:W-:Y:S01]  /*0a90*/  SHF.R.S32.HI R4, RZ, 0x1f, R4 ;  /* 0x0000001fff047819 */ /* 0x000fe20000011404 */
[----:B------:R-:W-:Y:S01]  /*0aa0*/  IMAD.IADD R3, R0, 0x1, -R3 ;  /* 0x0000000100037824 */ /* 0x000fe200078e0a03 */
[----:B------:R-:W-:Y:S02]  /*0ab0*/  LOP3.LUT R13, R6, 0xfffffffc, RZ, 0xc0, !PT ;  /* 0xfffffffc060d7812 */ /* 0x000fe400078ec0ff */
[----:B------:R-:W-:Y:S02]  /*0ac0*/  LOP3.LUT R11, R9, 0xffffff80, RZ, 0xc0, !PT ;  /* 0xffffff80090b7812 */ /* 0x000fe400078ec0ff */
[----:B------:R-:W-:Y:S01]  /*0ad0*/  LOP3.LUT R191, R223, 0xfffffff8, RZ, 0xc0, !PT ;  /* 0xfffffff8dfbf7812 */ /* 0x000fe200078ec0ff */
[----:B------:R-:W-:Y:S01]  /*0ae0*/  IMAD.IADD R13, R0, 0x1, -R13 ;  /* 0x00000001000d7824 */ /* 0x000fe200078e0a0d */
[----:B------:R-:W-:Y:S01]  /*0af0*/  LEA.HI R2, R2, R7, RZ, 0x1 ;  /* 0x0000000702027211 */ /* 0x000fe200078f08ff */
[----:B------:R-:W-:Y:S01]  /*0b00*/  IMAD.IADD R11, R0, 0x1, -R11 ;  /* 0x00000001000b7824 */ /* 0x000fe200078e0a0b */
[----:B------:R-:W-:Y:S01]  /*0b10*/  LEA.HI R4, R4, R5, RZ, 0x2 ;  /* 0x0000000504047211 */ /* 0x000fe200078f10ff */
[----:B------:R-:W-:Y:S01]  /*0b20*/  IMAD.IADD R191, R0, 0x1, -R191 ;  /* 0x0000000100bf7824 */ /* 0x000fe200078e0abf */
[----:B------:R-:W-:-:S02]  /*0b30*/  LOP3.LUT R2, R2, 0x1ffffffe, RZ, 0xc0, !PT ;  /* 0x1ffffffe02027812 */ /* 0x000fc400078ec0ff */
[----:B------:R-:W-:Y:S01]  /*0b40*/  SHF.R.S32.HI R224, RZ, 0x7, R9 ;  /* 0x00000007ffe07819 */ /* 0x000fe20000011409 */
[----:B------:R-:W-:Y:S01]  /*0b50*/  IMAD.SHL.U32 R19, R191, 0x8, RZ ;  /* 0x00000008bf137824 */ /* 0x000fe200078e00ff */
[--C-:B------:R-:W-:Y:S01]  /*0b60*/  SHF.R.S32.HI R0, RZ, 0x1f, R3.reuse ;  /* 0x0000001fff007819 */ /* 0x100fe20000011403 */
[----:B------:R-:W-:Y:S01]  /*0b70*/  IMAD.IADD R2, R7, 0x1, -R2 ;  /* 0x0000000107027824 */ /* 0x000fe200078e0a02 */
[----:B------:R-:W-:Y:S01]  /*0b80*/  LOP3.LUT R4, R4, 0x3ffffc, RZ, 0xc0, !PT ;  /* 0x003ffffc04047812 */ /* 0x000fe200078ec0ff */
[----:B------:R-:W-:Y:S01]  /*0b90*/  IMAD R15, R224, 0x100, R3 ;  /* 0x00000100e00f7824 */ /* 0x000fe200078e0203 */
[----:B------:R-:W-:Y:S01]  /*0ba0*/  LEA.HI R7, R13, R13, RZ, 0x1 ;  /* 0x0000000d0d077211 */ /* 0x000fe200078f08ff */
[----:B------:R-:W-:Y:S01]  /*0bb0*/  IMAD.SHL.U32 R2, R2, 0x8, RZ ;  /* 0x0000000802027824 */ /* 0x000fe200078e00ff */
[----:B------:R-:W-:Y:S01]  /*0bc0*/  LEA.HI R6, R0, R3, RZ, 0x3 ;  /* 0x0000000300067211 */ /* 0x000fe200078f18ff */
[----:B------:R-:W-:Y:S01]  /*0bd0*/  IMAD.IADD R4, R5, 0x1, -R4 ;  /* 0x0000000105047824 */ /* 0x000fe200078e0a04 */
[----:B------:R-:W-:-:S02]  /*0be0*/  SHF.R.S32.HI R0, RZ, 0x1f, R11 ;  /* 0x0000001fff007819 */ /* 0x000fc4000001140b */
[----:B------:R-:W-:Y:S01]  /*0bf0*/  LOP3.LUT R10, R7, 0x1ffffffe, RZ, 0xc0, !PT ;  /* 0x1ffffffe070a7812 */ /* 0x000fe200078ec0ff */
[----:B------:R-:W-:Y:S01]  /*0c00*/  IMAD R15, R4, 0x10, R15 ;  /* 0x00000010040f7824 */ /* 0x000fe200078e020f */
[C---:B------:R-:W-:Y:S01]  /*0c10*/  LOP3.LUT R8, R6.reuse, 0xfffffff8, RZ, 0xc0, !PT ;  /* 0xfffffff806087812 */ /* 0x040fe200078ec0ff */
[----:B------:R-:W-:Y:S01]  /*0c20*/  IMAD.SHL.U32 R7, R6, 0x40, RZ ;  /* 0x0000004006077824 */ /* 0x000fe200078e00ff */
[----:B------:R-:W-:Y:S01]  /*0c30*/  LEA.HI R4, R0, R11, RZ, 0x2 ;  /* 0x0000000b00047211 */ /* 0x000fe200078f10ff */
[----:B------:R-:W-:Y:S01]  /*0c40*/  IMAD.IADD R190, R13, 0x1, -R10 ;  /* 0x000000010dbe7824 */ /* 0x000fe200078e0a0a */
[----:B------:R-:W-:Y:S01]  /*0c50*/  LEA.HI R9, R9, R224, RZ, 0x1 ;  /* 0x000000e009097211 */ /* 0x000fe200078f08ff */
[----:B------:R-:W-:Y:S01]  /*0c60*/  IMAD.IADD R8, R3, 0x1, -R8 ;  /* 0x0000000103087824 */ /* 0x000fe200078e0a08 */
[--C-:B------:R-:W-:Y:S02]  /*0c70*/  SHF.R.S32.HI R3, RZ, 0x2, R4.reuse ;  /* 0x00000002ff037819 */ /* 0x100fe40000011404 */
[----:B------:R-:W-:-:S02]  /*0c80*/  SHF.R.S32.HI R6, RZ, 0x1f, R4 ;  /* 0x0000001fff067819 */ /* 0x000fc40000011404 */
[----:B------:R-:W-:Y:S02]  /*0c90*/  LOP3.LUT R10, R4, 0x7ffffffc, RZ, 0xc0, !PT ;  /* 0x7ffffffc040a7812 */ /* 0x000fe400078ec0ff */
[----:B------:R-:W-:Y:S02]  /*0ca0*/  LOP3.LUT R4, R7, 0x7ffffe00, RZ, 0xc0, !PT ;  /* 0x7ffffe0007047812 */ /* 0x000fe400078ec0ff */
[----:B------:R-:W-:Y:S01]  /*0cb0*/  LEA.HI R6, R6, R3, RZ, 0x3 ;  /* 0x0000000306067211 */ /* 0x000fe200078f18ff */
[----:B------:R-:W-:Y:S01]  /*0cc0*/  IMAD.IADD R10, R11, 0x1, -R10 ;  /* 0x000000010b0a7824 */ /* 0x000fe200078e0a0a */
[----:B------:R-:W-:Y:S01]  /*0cd0*/  LOP3.LUT R9, R9, 0xfffffe, RZ, 0xc0, !PT ;  /* 0x00fffffe09097812 */ /* 0x000fe200078ec0ff */
[----:B------:R-:W-:Y:S01]  /*0ce0*/  IMAD R7, R5, 0x400, R4 ;  /* 0x0000040005077824 */ /* 0x000fe200078e0204 */
[----:B------:R-:W-:Y:S01]  /*0cf0*/  LOP3.LUT R6, R6, 0xfffffff8, RZ, 0xc0, !PT ;  /* 0xfffffff806067812 */ /* 0x000fe200078ec0ff */
[----:B------:R-:W-:Y:S01]  /*0d00*/  IMAD.SHL.U32 R4, R8, 0x40, RZ ;  /* 0x0000004008047824 */ /* 0x000fe200078e00ff */
[----:B------:R-:W-:Y:S01]  /*0d10*/  LEA.HI R0, R0, R11, RZ, 0x5 ;  /* 0x0000000b00007211 */ /* 0x000fe200078f28ff */
[----:B------:R-:W-:Y:S01]  /*0d20*/  IMAD.IADD R9, R224, 0x1, -R9 ;  /* 0x00000001e0097824 */ /* 0x000fe200078e0a09 */
[----:B------:R-:W-:Y:S01]  /*0d30*/  R2P PR, R8, 0x6 ;  /* 0x0000000608007804 */ /* 0x000fe20000000000 */
[----:B------:R-:W-:Y:S01]  /*0d40*/  IMAD.IADD R17, R3, 0x1, -R6 ;  /* 0x0000000103117824 */ /* 0x000fe200078e0a06 */
[----:B------:R-:W-:Y:S01]  /*0d50*/  LOP3.LUT R5, R4, 0x1c0, RZ, 0xc0, !PT ;  /* 0x000001c004057812 */ /* 0x000fe200078ec0ff */
[----:B------:R-:W-:Y:S01]  /*0d60*/  IMAD.U32 R3, R15, 0x40, R2 ;  /* 0x000000400f037824 */ /* 0x000fe200078e0002 */
[----:B------:R-:W-:-:S02]  /*0d70*/  SHF.R.S32.HI R0, RZ, 0x5, R0 ;  /* 0x00000005ff007819 */ /* 0x000fc40000011400 */
[----:B------:R-:W-:Y:S02]  /*0d80*/  LOP3.LUT R2, R5, 0x8, R2, 0xf8, !PT ;  /* 0x0000000805027812 */ /* 0x000fe400078ef802 */
[----:B------:R-:W-:Y:S01]  /*0d90*/  SHF.R.U32.HI R5, RZ, 0x3, R5 ;  /* 0x00000003ff057819 */ /* 0x000fe20000011605 */
[----:B------:R0:W-:Y:S01]  /*0da0*/  STL [R1+0x20], R3 ;  /* 0x0000200301007387 */ /* 0x0001e20000100800 */
[----:B------:R-:W-:Y:S01]  /*0db0*/  IMAD R17, R0, 0x10, R17 ;  /* 0x0000001000117824 */ /* 0x000fe200078e0211 */
[----:B------:R-:W-:Y:S02]  /*0dc0*/  SEL R188, R188, 0xffffffc0, !P2 ;  /* 0xffffffc0bcbc7807 */ /* 0x000fe40005000000 */
[----:B------:R-:W-:Y:S01]  /*0dd0*/  LOP3.LUT R4, R2, R5, RZ, 0x3c, !PT ;  /* 0x0000000502047212 */ /* 0x000fe200078e3cff */
[----:B------:R-:W-:Y:S01]  /*0de0*/  IMAD.SHL.U32 R2, R10, 0x2, RZ ;  /* 0x000000020a027824 */ /* 0x000fe200078e00ff */
[----:B------:R-:W-:Y:S01]  /*0df0*/  SHF.R.S32.HI R223, RZ, 0x3, R223 ;  /* 0x00000003ffdf7819 */ /* 0x000fe200000114df */
[----:B------:R-:W-:-:S02]  /*0e00*/  IMAD R190, R190, 0x8, R17 ;  /* 0x00000008bebe7824 */ /* 0x000fc400078e0211 */
[----:B------:R-:W-:Y:S02]  /*0e10*/  IMAD.IADD R4, R7, 0x1, R4 ;  /* 0x0000000107047824 */ /* 0x000fe400078e0204 */
[----:B0-----:R-:W-:-:S03]  /*0e20*/  IMAD.SHL.U32 R3, R9, 0x100, RZ ;  /* 0x0000010009037824 */ /* 0x001fc600078e00ff */
[----:B------:R-:W-:Y:S01]  /*0e30*/  LEA R22, R4, UR41, 0x1 ;  /* 0x0000002904167c11 */ /* 0x000fe2000f8e08ff */
[----:B------:R-:W-:Y:S01]  /*0e40*/  IMAD.IADD R18, R2, 0x1, R3 ;  /* 0x0000000102127824 */ /* 0x000fe200078e0203 */
[----:B------:R0:W-:Y:S03]  /*0e50*/  STL [R1+0x1c], R3 ;  /* 0x00001c0301007387 */ /* 0x0001e60000100800 */
[C---:B------:R-:W-:Y:S01]  /*0e60*/  VIADD R222, R18.reuse, 0x8 ;  /* 0x0000000812de7836 */ /* 0x040fe20000000000 */
[----:B------:R-:W-:Y:S01]  /*0e70*/  SHF.R.S32.HI R0, RZ, 0x1f, R18 ;  /* 0x0000001fff007819 */ /* 0x000fe20000011412 */
[C---:B------:R-:W-:Y:S02]  /*0e80*/  VIADD R221, R18.reuse, 0x10 ;  /* 0x0000001012dd7836 */ /* 0x040fe40000000000 */
        /* <DEDUP_REMOVED lines=64> */
[----:B------:R-:W-:-:S07]  /*1290*/  IMAD.IADD R188, R188, 0x1, R23 ;  /* 0x00000001bcbc7824 */ /* 0x000fce00078e0217 */
.L_x_2273:
[----:B------:R-:W-:Y:S02]  /*12a0*/  ULDC.64 UR8, c[0x0][0xa28] ;  /* 0x00028a0000087ab9 */ /* 0x000fe40000000a00 */
[----:B------:R-:W-:-:S04]  /*12b0*/  UISETP.NE.U32.AND UP0, UPT, UR8, URZ, UPT ;  /* 0x0000003f0800728c */ /* 0x000fc8000bf05070 */
[----:B------:R-:W-:-:S03]  /*12c0*/  UISETP.NE.AND.EX UP0, UPT, UR9, URZ, UPT, UP0 ;  /* 0x0000003f0900728c */ /* 0x000fc6000bf05300 */
[----:B------:R-:W-:Y:S02]  /*12d0*/  ULDC.64 UR8, c[0x0][0xa18] ;  /* 0x0002860000087ab9 */ /* 0x000fe40000000a00 */
[----:B------:R-:W-:Y:S01]  /*12e0*/  UISETP.NE.U32.AND UP1, UPT, UR8, URZ, UPT ;  /* 0x0000003f0800728c */ /* 0x000fe2000bf25070 */
[----:B------:R-:W-:-:S03]  /*12f0*/  PLOP3.LUT P0, PT, PT, PT, UP0, 0x80, 0x0 ;  /* 0x000000000000781c */ /* 0x000fc60003f0f008 */
[----:B------:R-:W-:-:S03]  /*1300*/  UISETP.NE.AND.EX UP1, UPT, UR9, URZ, UPT, UP1 ;  /* 0x0000003f0900728c */ /* 0x000fc6000bf25310 */
[----:B------:R-:W-:Y:S02]  /*1310*/  @UP0 ULDC.64 UR8, c[0x0][0xa28] ;  /* 0x00028a0000080ab9 */ /* 0x000fe40000000a00 */
[----:B------:R-:W-:Y:S01]  /*1320*/  @UP0 UIMAD.WIDE UR8, UR6, 0x4, UR8 ;  /* 0x00000004060808a5 */ /* 0x000fe2000f8e0208 */
[----:B------:R-:W-:-:S05]  /*1330*/  PLOP3.LUT P2, PT, PT, PT, UP1, 0x80, 0x0 ;  /* 0x000000000000781c */ /* 0x000fca0003f4f018 */
[----:B------:R-:W-:Y:S01]  /*1340*/  @UP1 ULDC.64 UR10, c[0x0][0xa18] ;  /* 0x00028600000a1ab9 */ /* 0x000fe20000000a00 */
[----:B0-2-4-:R-:W-:Y:S02]  /*1350*/  IMAD.U32 R4, RZ, RZ, UR8 ;  /* 0x00000008ff047e24 */ /* 0x015fe4000f8e00ff */
[----:B------:R-:W-:Y:S01]  /*1360*/  IMAD.U32 R5, RZ, RZ, UR9 ;  /* 0x00000009ff057e24 */ /* 0x000fe2000f8e00ff */
[----:B------:R-:W-:Y:S02]  /*1370*/  @UP1 UIMAD.WIDE UR8, UR6, 0x4, UR10 ;  /* 0x00000004060818a5 */ /* 0x000fe4000f8e020a */
[----:B------:R-:W-:Y:S02]  /*1380*/  ULOP3.LUT UR4, UR7, 0xff000000, URZ, 0xc0, !UPT ;  /* 0xff00000007047892 */ /* 0x000fe4000f8ec03f */
[----:B------:R-:W2:Y:S01]  /*1390*/  @P0 LDG.E R4, desc[UR54][R4.64] ;  /* 0x0000003604040981 */ /* 0x000ea2000c1e1900 */
[----:B------:R-:W-:Y:S01]  /*13a0*/  ULDC.64 UR10, c[0x0][0xa20] ;  /* 0x00028800000a7ab9 */ /* 0x000fe20000000a00 */
[----:B-1----:R-:W-:-:S02]  /*13b0*/  IMAD.U32 R6, RZ, RZ, UR8 ;  /* 0x00000008ff067e24 */ /* 0x002fc4000f8e00ff */
[----:B---3--:R-:W-:Y:S01]  /*13c0*/  IMAD.U32 R7, RZ, RZ, UR9 ;  /* 0x00000009ff077e24 */ /* 0x008fe2000f8e00ff */
[----:B------:R-:W-:-:S04]  /*13d0*/  ULDC.64 UR8, c[0x0][0x418] ;  /* 0x0001060000087ab9 */ /* 0x000fc80000000a00 */
[----:B------:R-:W3:Y:S01]  /*13e0*/  @P2 LDG.E R6, desc[UR54][R6.64] ;  /* 0x0000003606062981 */ /* 0x000ee2000c1e1900 */
[----:B------:R-:W-:Y:S01]  /*13f0*/  UISETP.NE.U32.AND UP0, UPT, UR8, URZ, UPT ;  /* 0x0000003f0800728c */ /* 0x000fe2000bf05070 */
[----:B------:R-:W-:Y:S01]  /*1400*/  ISETP.NE.U32.AND P1, PT, RZ, UR10, PT ;  /* 0x0000000aff007c0c */ /* 0x000fe2000bf25070 */
[----:B------:R-:W-:Y:S02]  /*1410*/  ULOP3.LUT UR42, UR7, 0xff0000, URZ, 0xc0, !UPT ;  /* 0x00ff0000072a7892 */ /* 0x000fe4000f8ec03f */
[----:B------:R-:W-:Y:S01]  /*1420*/  UISETP.NE.AND.EX UP0, UPT, UR9, URZ, UPT, UP0 ;  /* 0x0000003f0900728c */ /* 0x000fe2000bf05300 */
[----:B------:R-:W-:Y:S01]  /*1430*/  ISETP.NE.AND.EX P1, PT, RZ, UR11, PT, P1 ;  /* 0x0000000bff007c0c */ /* 0x000fe2000bf25310 */
[----:B------:R-:W-:Y:S01]  /*1440*/  ULDC UR8, c[0x0][0x424] ;  /* 0x0001090000087ab9 */ /* 0x000fe20000000800 */
[----:B------:R-:W-:Y:S02]  /*1450*/  USHF.R.U32.HI UR4, URZ, 0x8, UR4 ;  /* 0x000000083f047899 */ /* 0x000fe40008011604 */
[----:B------:R-:W-:Y:S01]  /*1460*/  USEL UR8, UR8, 0x1, UP0 ;  /* 0x0000000108087887 */ /* 0x000fe20008000000 */
[----:B------:R-:W-:Y:S01]  /*1470*/  ULDC UR9, c[0x0][0x2f0] ;  /* 0x0000bc0000097ab9 */ /* 0x000fe20000000800 */
[----:B------:R-:W-:Y:S01]  /*1480*/  UMOV UR48, URZ ;  /* 0x0000003f00307c82 */ /* 0x000fe20008000000 */
[----:B------:R-:W-:-:S02]  /*1490*/  ULEA.HI UR42, UR42, UR4, URZ, 0x10 ;  /* 0x000000042a2a7291 */ /* 0x000fc4000f8f803f */
[----:B------:R-:W-:Y:S02]  /*14a0*/  UIMAD UR4, UR8, UR9, URZ ;  /* 0x00000009080472a4 */ /* 0x000fe4000f8e023f */
[----:B------:R-:W-:Y:S01]  /*14b0*/  ULOP3.LUT UR43, UR7, 0xffff, URZ, 0xc0, !UPT ;  /* 0x0000ffff072b7892 */ /* 0x000fe2000f8ec03f */
[----:B--2---:R-:W-:Y:S02]  /*14c0*/  @P0 R2UR UR48, R4 ;  /* 0x00000000043002ca */ /* 0x004fe400000e0000 */
[----:B---3--:R-:W-:Y:S01]  /*14d0*/  @P2 R2UR UR50, R6 ;  /* 0x00000000063222ca */ /* 0x008fe200000e0000 */
[----:B-----5:R-:W-:-:S14]  /*14e0*/  @P2 BRA `(.L_x_2151) ;  /* 0x0000000000382947 */ /* 0x020fdc0003800000 */
[----:B------:R-:W-:Y:S01]  /*14f0*/  ULDC.64 UR8, c[0x0][0xa00] ;  /* 0x0002800000087ab9 */ /* 0x000fe20000000a00 */
[----:B------:R-:W-:Y:S01]  /*1500*/  ULDC UR50, c[0x0][0x288] ;  /* 0x0000a20000327ab9 */ /* 0x000fe20000000800 */
        /* <DEDUP_REMOVED lines=12> */
.L_x_2151:
[----:B------:R-:W-:Y:S01]  /*15d0*/  UMOV UR44, UR6 ;  /* 0x00000006002c7c82 */ /* 0x000fe20008000000 */
[----:B------:R-:W-:Y:S05]  /*15e0*/  @!P1 BRA `(.L_x_2152) ;  /* 0x00000000001c9947 */ /* 0x000fea0003800000 */
[----:B------:R-:W-:Y:S02]  /*15f0*/  ULDC.64 UR8, c[0x0][0xa20] ;  /* 0x0002880000087ab9 */ /* 0x000fe40000000a00 */
[----:B------:R-:W-:-:S06]  /*1600*/  UIMAD.WIDE UR6, UR6, 0x4, UR8 ;  /* 0x00000004060678a5 */ /* 0x000fcc000f8e0208 */
[----:B------:R-:W-:Y:S02]  /*1610*/  IMAD.U32 R4, RZ, RZ, UR6 ;  /* 0x00000006ff047e24 */ /* 0x000fe4000f8e00ff */
[----:B------:R-:W-:-:S05]  /*1620*/  IMAD.U32 R5, RZ, RZ, UR7 ;  /* 0x00000007ff057e24 */ /* 0x000fca000f8e00ff */
[----:B------:R-:W2:Y:S02]  /*1630*/  LDG.E R4, desc[UR54][R4.64] ;  /* 0x0000003604047981 */ /* 0x000ea4000c1e1900 */
[----:B--2---:R-:W-:Y:S01]  /*1640*/  R2UR UR4, R4 ;  /* 0x00000000040472ca */ /* 0x004fe200000e0000 */
[----:B------:R-:W-:-:S14]  /*1650*/  BRA `(.L_x_2153) ;  /* 0x0000000000347947 */ /* 0x000fdc0003800000 */
.L_x_2152:
        /* <DEDUP_REMOVED lines=13> */
.L_x_2153:
[----:B------:R-:W-:Y:S02]  /*1730*/  UISETP.NE.AND UP0, UPT, UR46, 0x1, UPT ;  /* 0x000000012e00788c */ /* 0x000fe4000bf05270 */
[----:B------:R-:W-:Y:S02]  /*1740*/  UIADD3 UR48, UR4, -UR48, URZ ;  /* 0x8000003004307290 */ /* 0x000fe4000fffe03f */
[----:B------:R-:W-:Y:S02]  /*1750*/  USHF.L.U32 UR45, UR5, 0x6, URZ ;  /* 0x00000006052d7899 */ /* 0x000fe4000800063f */
[----:B------:R-:W-:Y:S01]  /*1760*/  UIADD3 UR4, UR48, 0x3f, URZ ;  /* 0x0000003f30047890 */ /* 0x000fe2000fffe03f */
[----:B------:R-:W-:-:S03]  /*1770*/  PLOP3.LUT P0, PT, PT, PT, UP0, 0x80, 0x0 ;  /* 0x000000000000781c */ /* 0x000fc60003f0f008 */
[----:B------:R-:W-:-:S04]  /*1780*/  USHF.R.S32.HI UR6, URZ, 0x1f, UR4 ;  /* 0x0000001f3f067899 */ /* 0x000fc80008011404 */
[----:B------:R-:W-:-:S04]  /*1790*/  ULEA.HI UR6, UR6, UR4, URZ, 0x6 ;  /* 0x0000000406067291 */ /* 0x000fc8000f8f303f */
[----:B------:R-:W-:Y:S02]  /*17a0*/  USHF.R.S32.HI UR6, URZ, 0x6, UR6 ;  /* 0x000000063f067899 */ /* 0x000fe40008011406 */
[----:B------:R-:W-:Y:S10]  /*17b0*/  @!P0 BRA `(.L_x_2154) ;  /* 0x0000002400148947 */ /* 0x000ff40003800000 */
[----:B------:R-:W-:Y:S01]  /*17c0*/  ULDC UR4, c[0x0][0x448] ;  /* 0x0001120000047ab9 */ /* 0x000fe20000000800 */
[----:B------:R-:W-:Y:S02]  /*17d0*/  UIADD3 UR7, UR45, 0x3f, URZ ;  /* 0x0000003f2d077890 */ /* 0x000fe4000fffe03f */
[----:B------:R-:W-:Y:S02]  /*17e0*/  UISETP.NE.AND UP0, UPT, UR4, 0x1, UPT ;  /* 0x000000010400788c */ /* 0x000fe4000bf05270 */
[----:B------:R-:W-:Y:S01]  /*17f0*/  UIADD3 UR10, UR48, 0x1, -UR50 ;  /* 0x00000001300a7890 */ /* 0x000fe2000fffe832 */
[----:B------:R-:W-:Y:S02]  /*1800*/  ULDC.64 UR4, c[0x0][0x9e0] ;  /* 0x0002780000047ab9 */ /* 0x000fe40000000a00 */
[----:B------:R-:W-:-:S06]  /*1810*/  UISETP.GE.AND UP1, UPT, UR5, 0x1, UPT ;  /* 0x000000010500788c */ /* 0x000fcc000bf26270 */
[----:B------:R-:W-:Y:S01]  /*1820*/  @UP0 ULDC UR8, c[0x0][0x44c] ;  /* 0x0001130000080ab9 */ /* 0x000fe20000000800 */
[----:B------:R-:W-:Y:S01]  /*1830*/  PLOP3.LUT P1, PT, PT, PT, UP1, 0x80, 0x0 ;  /* 0x000000000000781c */ /* 0x000fe20003f2f018 */
[----:B------:R-:W-:Y:S01]  /*1840*/  UIMAD.WIDE.U32 UR8, UR7, UR8, URZ ;  /* 0x00000008070872a5 */ /* 0x000fe2000f8e003f */
[----:B------:R-:W-:-:S03]  /*1850*/  @UP0 ULDC UR11, c[0x0][0x450] ;  /* 0x00011400000b0ab9 */ /* 0x000fc60000000800 */
[----:B------:R-:W-:-:S04]  /*1860*/  @UP0 USHF.R.U32.HI UR7, URZ, UR11, UR9 ;  /* 0x0000000b3f070299 */ /* 0x000fc80008011609 */
[----:B------:R-:W-:-:S04]  /*1870*/  UIADD3 UR10, UR10, UR7, URZ ;  /* 0x000000070a0a7290 */ /* 0x000fc8000fffe03f */
[----:B------:R-:W-:Y:S01]  /*1880*/  UIADD3 UR4, UR10, UR4, URZ ;  /* 0x000000040a047290 */ /* 0x000fe2000fffe03f */
[----:B------:R-:W-:Y:S11]  /*1890*/  @!P1 BRA `(.L_x_2155) ;  /* 0x0000000000449947 */ /* 0x000ff60003800000 */
        /* <DEDUP_REMOVED lines=10> */
.L_x_2156:
[----:B------:R-:W-:-:S11]  /*1940*/  UISETP.NE.AND UP1, UPT, UR5, 0x1, UPT ;  /* 0x000000010500788c */ /* 0x000fd6000bf25270 */
[----:B------:R-:W-:Y:S02]  /*1950*/  @UP1 ULDC.64 UR10, c[0x0][0x9e8] ;  /* 0x00027a00000a1ab9 */ /* 0x000fe40000000a00 */
[----:B------:R-:W-:-:S04]  /*1960*/  UIMAD.WIDE.U32 UR8, UR7, UR10, URZ ;  /* 0x0000000a070872a5 */ /* 0x000fc8000f8e003f */
[----:B------:R-:W-:-:S12]  /*1970*/  @UP1 USHF.R.U32.HI UR7, URZ, UR11, UR9 ;  /* 0x0000000b3f071299 */ /* 0x000fd80008011609 */
.L_x_2157:
[----:B------:R-:W-:-:S04]  /*1980*/  UIMAD UR7, UR7, UR5, UR5 ;  /* 0x00000005070772a4 */ /* 0x000fc8000f8e0205 */
[----:B------:R-:W-:-:S04]  /*1990*/  UISETP.LT.AND UP1, UPT, UR4, UR7, UPT ;  /* 0x000000070400728c */ /* 0x000fc8000bf21270 */
[----:B------:R-:W-:-:S12]  /*19a0*/  USEL UR4, UR4, UR7, UP1 ;  /* 0x0000000704047287 */ /* 0x000fd80008800000 */
.L_x_2155:
[----:B------:R-:W-:Y:S01]  /*19b0*/  UIADD3 UR4, UR4, 0x3f, URZ ;  /* 0x0000003f04047890 */ /* 0x000fe2000fffe03f */
[----:B------:R-:W-:Y:S01]  /*19c0*/  @UP0 ULDC UR8, c[0x0][0x44c] ;  /* 0x0001130000080ab9 */ /* 0x000fe20000000800 */
[----:B------:R-:W-:Y:S02]  /*19d0*/  @UP0 ULDC UR10, c[0x0][0x450] ;  /* 0x00011400000a0ab9 */ /* 0x000fe40000000800 */
[----:B------:R-:W-:Y:S02]  /*19e0*/  USHF.R.S32.HI UR7, URZ, 0x1f, UR4 ;  /* 0x0000001f3f077899 */ /* 0x000fe40008011404 */
[----:B------:R-:W-:Y:S02]  /*19f0*/  UIMAD.WIDE.U32 UR8, UR45, UR8, URZ ;  /* 0x000000082d0872a5 */ /* 0x000fe4000f8e003f */
[----:B------:R-:W-:-:S03]  /*1a00*/  ULEA.HI UR7, UR7, UR4, URZ, 0x6 ;  /* 0x0000000407077291 */ /* 0x000fc6000f8f303f */
[----:B------:R-:W-:Y:S01]  /*1a10*/  UMOV UR4, UR45 ;  /* 0x0000002d00047c82 */ /* 0x000fe20008000000 */
[----:B------:R-:W-:Y:S02]  /*1a20*/  @UP0 USHF.R.U32.HI UR4, URZ, UR10, UR9 ;  /* 0x0000000a3f040299 */ /* 0x000fe40008011609 */
[----:B------:R-:W-:Y:S02]  /*1a30*/  USHF.R.S32.HI UR7, URZ, 0x6, UR7 ;  /* 0x000000063f077899 */ /* 0x000fe40008011407 */
[----:B------:R-:W-:Y:S02]  /*1a40*/  UIADD3 UR48, UR4, UR48, -UR50 ;  /* 0x0000003004307290 */ /* 0x000fe4000fffe832 */
[----:B------:R-:W-:Y:S01]  /*1a50*/  UISETP.LT.AND UP0, UPT, UR6, UR7, UPT ;  /* 0x000000070600728c */ /* 0x000fe2000bf01270 */
[----:B------:R-:W-:-:S03]  /*1a60*/  ULDC UR4, c[0x0][0x9dc] ;  /* 0x0002770000047ab9 */ /* 0x000fc60000000800 */
        /* <DEDUP_REMOVED lines=13> */
.L_x_2159:
[----:B------:R-:W-:-:S11]  /*1b40*/  UISETP.NE.AND UP0, UPT, UR5, 0x1, UPT ;  /* 0x000000010500788c */ /* 0x000fd6000bf05270 */
[----:B------:R-:W-:Y:S02]  /*1b50*/  @UP0 ULDC.64 UR10, c[0x0][0x9e8] ;  /* 0x00027a00000a0ab9 */ /* 0x000fe40000000a00 */
[----:B------:R-:W-:-:S04]  /*1b60*/  UIMAD.WIDE.U32 UR6, UR48, UR10, URZ ;  /* 0x0000000a300672a5 */ /* 0x000fc8000f8e003f */
[----:B------:R-:W-:-:S12]  /*1b70*/  @UP0 USHF.R.U32.HI UR48, URZ, UR11, UR7 ;  /* 0x0000000b3f300299 */ /* 0x000fd80008011607 */
.L_x_2160:
[----:B------:R-:W-:-:S04]  /*1b80*/  UIMAD UR5, UR48, UR5, URZ ;  /* 0x00000005300572a4 */ /* 0x000fc8000f8e023f */
[----:B------:R-:W-:-:S04]  /*1b90*/  UISETP.LT.AND UP0, UPT, UR4, UR5, UPT ;  /* 0x000000050400728c */ /* 0x000fc8000bf01270 */
[----:B------:R-:W-:-:S12]  /*1ba0*/  USEL UR4, UR4, UR5, !UP0 ;  /* 0x0000000504047287 */ /* 0x000fd8000c000000 */
.L_x_2158:
[----:B------:R-:W-:Y:S02]  /*1bb0*/  USHF.R.S32.HI UR5, URZ, 0x1f, UR4 ;  /* 0x0000001f3f057899 */ /* 0x000fe40008011404 */
[----:B------:R-:W-:Y:S02]  /*1bc0*/  ULOP3.LUT UR20, UR42, 0xff, URZ, 0xc0, !UPT ;  /* 0x000000ff2a147892 */ /* 0x000fe4000f8ec03f */
[----:B------:R-:W-:-:S03]  /*1bd0*/  ULEA.HI UR5, UR5, UR4, URZ, 0x6 ;  /* 0x0000000405057291 */ /* 0x000fc6000f8f303f */
[----:B------:R-:W-:Y:S01]  /*1be0*/  UMOV UR4, URZ ;  /* 0x0000003f00047c82 */ /* 0x000fe20008000000 */
[----:B------:R-:W-:-:S04]  /*1bf0*/  USHF.R.S32.HI UR5, URZ, 0x6, UR5 ;  /* 0x000000063f057899 */ /* 0x000fc80008011405 */
[----:B------:R-:W-:-:S04]  /*1c00*/  UISETP.LT.AND UP0, UPT, URZ, UR5, UPT ;  /* 0x000000053f00728c */ /* 0x000fc8000bf01270 */
[----:B------:R-:W-:-:S04]  /*1c10*/  USEL UR10, URZ, UR5, !UP0 ;  /* 0x000000053f0a7287 */ /* 0x000fc8000c000000 */
[----:B------:R-:W-:-:S06]  /*1c20*/  UISETP.GT.AND UP0, UPT, UR9, UR10, UPT ;  /* 0x0000000a0900728c */ /* 0x000fcc000bf04270 */
[----:B------:R-:W-:-:S13]  /*1c30*/  PLOP3.LUT P0, PT, PT, PT, UP0, 0x80, 0x0 ;  /* 0x000000000000781c */ /* 0x000fda0003f0f008 */
[----:B------:R-:W-:Y:S05]  /*1c40*/  @!P0 BRA `(.L_x_2161) ;  /* 0x0000000000948947 */ /* 0x000fea0003800000 */
[----:B------:R-:W-:-:S04]  /*1c50*/  USHF.R.U32.HI UR11, URZ, 0x10, UR42 ;  /* 0x000000103f0b7899 */ /* 0x000fc8000801162a */
[----:B------:R-:W-:-:S11]  /*1c60*/  UISETP.NE.AND UP0, UPT, UR11, URZ, UPT ;  /* 0x0000003f0b00728c */ /* 0x000fd6000bf05270 */
[----:B------:R-:W-:Y:S02]  /*1c70*/  @!UP0 ULDC UR11, c[0x0][0x9f0] ;  /* 0x00027c00000b8ab9 */ /* 0x000fe40000000800 */
[----:B------:R-:W-:Y:S01]  /*1c80*/  IMAD.U32 R4, RZ, RZ, UR11 ;  /* 0x0000000bff047e24 */ /* 0x000fe2000f8e00ff */
[----:B------:R-:W-:-:S04]  /*1c90*/  UIADD3 UR4, UR11, -0x1, UR9 ;  /* 0xffffffff0b047890 */ /* 0x000fc8000fffe009 */
[-C--:B------:R-:W-:Y:S01]  /*1ca0*/  IABS R0, R4.reuse ;  /* 0x0000000400007213 */ /* 0x080fe20000000000 */
[----:B------:R-:W-:Y:S01]  /*1cb0*/  UIADD3 UR6, -UR10, UR4, URZ ;  /* 0x000000040a067290 */ /* 0x000fe2000fffe13f */
[----:B------:R-:W-:Y:S02]  /*1cc0*/  IABS R6, R4 ;  /* 0x0000000400067213 */ /* 0x000fe40000000000 */
[----:B------:R-:W-:Y:S01]  /*1cd0*/  R2UR UR12, R0 ;  /* 0x00000000000c72ca */ /* 0x000fe200000e0000 */
[----:B------:R-:W-:Y:S02]  /*1ce0*/  UMOV UR4, URZ ;  /* 0x0000003f00047c82 */ /* 0x000fe40008000000 */
[----:B------:R-:W-:Y:S01]  /*1cf0*/  IMAD.U32 R5, RZ, RZ, UR6 ;  /* 0x00000006ff057e24 */ /* 0x000fe2000f8e00ff */
[----:B------:R-:W-:-:S04]  /*1d00*/  ULOP3.LUT UR6, UR6, UR11, URZ, 0x3c, !UPT ;  /* 0x0000000b06067292 */ /* 0x000fc8000f8e3c3f */
[----:B------:R-:W-:-:S05]  /*1d10*/  IABS R5, R5 ;  /* 0x0000000500057213 */ /* 0x000fca0000000000 */
[----:B------:R-:W0:Y:S01]  /*1d20*/  I2F.RP R0, UR12 ;  /* 0x0000000c00007d06 */ /* 0x000e220008209400 */
[----:B------:R-:W-:-:S05]  /*1d30*/  IMAD.MOV.U32 R4, RZ, RZ, R5 ;  /* 0x000000ffff047224 */ /* 0x000fca00078e0005 */
[----:B------:R-:W-:Y:S02]  /*1d40*/  R2UR UR8, R4 ;  /* 0x00000000040872ca */ /* 0x000fe400000e0000 */
        /* <DEDUP_REMOVED lines=21> */
.L_x_2161:
[----:B------:R-:W-:Y:S01]  /*1ea0*/  UIMAD UR20, UR20, UR4, UR10 ;  /* 0x00000004141472a4 */ /* 0x000fe2000f8e020a */
[----:B------:R-:W-:Y:S01]  /*1eb0*/  IMAD.U32 R0, RZ, RZ, UR9 ;  /* 0x00000009ff007e24 */ /* 0x000fe2000f8e00ff */
[----:B------:R-:W-:Y:S01]  /*1ec0*/  PLOP3.LUT P0, PT, PT, PT, PT, 0x80, 0x0 ;  /* 0x000000000000781c */ /* 0x000fe20003f0f070 */
[----:B------:R-:W-:Y:S01]  /*1ed0*/  IMAD.U32 R3, RZ, RZ, UR4 ;  /* 0x00000004ff037e24 */ /* 0x000fe2000f8e00ff */
[----:B------:R-:W-:Y:S01]  /*1ee0*/  CS2R R150, SRZ ;  /* 0x0000000000967805 */ /* 0x000fe2000001ff00 */
[----:B------:R-:W-:Y:S01]  /*1ef0*/  IMAD.MOV.U32 R12, RZ, RZ, RZ ;  /* 0x000000ffff0c7224 */ /* 0x000fe200078e00ff */
[----:B------:R-:W-:Y:S02]  /*1f00*/  CS2R R148, SRZ ;  /* 0x0000000000947805 */ /* 0x000fe4000001ff00 */
[----:B------:R-:W-:Y:S02]  /*1f10*/  CS2R R146, SRZ ;  /* 0x0000000000927805 */ /* 0x000fe4000001ff00 */
[----:B------:R-:W-:Y:S01]  /*1f20*/  VIADDMNMX R0, R3, UR20, R0, PT ;  /* 0x0000001403007c46 */ /* 0x000fe2000b800100 */
[----:B------:R-:W-:Y:S01]  /*1f30*/  IMAD.MOV.U32 R3, RZ, RZ, RZ ;  /* 0x000000ffff037224 */ /* 0x000fe200078e00ff */
        /* <DEDUP_REMOVED lines=15> */
[----:B------:R-:W-:Y:S01]  /*2030*/  UISETP.GT.AND UP0, UPT, UR22, UR20, UPT ;  /* 0x000000141600728c */ /* 0x000fe2000bf04270 */
[----:B------:R-:W-:Y:S02]  /*2040*/  CS2R R116, SRZ ;  /* 0x0000000000747805 */ /* 0x000fe4000001ff00 */
[----:B------:R-:W-:Y:S02]  /*2050*/  CS2R R114, SRZ ;  /* 0x0000000000727805 */ /* 0x000fe4000001ff00 */
[----:B------:R-:W-:Y:S02]  /*2060*/  CS2R R112, SRZ ;  /* 0x0000000000707805 */ /* 0x000fe4000001ff00 */
[----:B------:R-:W-:-:S02]  /*2070*/  CS2R R110, SRZ ;  /* 0x00000000006e7805 */ /* 0x000fc4000001ff00 */
[----:B------:R-:W-:Y:S02]  /*2080*/  CS2R R108, SRZ ;  /* 0x00000000006c7805 */ /* 0x000fe4000001ff00 */
[----:B------:R-:W-:Y:S02]  /*2090*/  PLOP3.LUT P1, PT, PT, PT, UP0, 0x80, 0x0 ;  /* 0x000000000000781c */ /* 0x000fe40003f2f008 */
        /* <DEDUP_REMOVED lines=60> */
.L_x_2163:
[----:B------:R-:W-:Y:S01]  /*2460*/  ULEA UR23, UR38, UR41, 0x3 ;  /* 0x0000002926177291 */ /* 0x000fe2000f8e183f */
[----:B------:R-:W-:-:S05]  /*2470*/  IMAD.U32 R0, RZ, RZ, UR37 ;  /* 0x00000025ff007e24 */ /* 0x000fca000f8e00ff */
[----:B------:R-:W-:-:S04]  /*2480*/  SHF.L.U32 R0, R0, 0x1f, RZ ;  /* 0x0000001f00007819 */ /* 0x000fc800000006ff */
[----:B------:R-:W0:Y:S02]  /*2490*/  SYNCS.PHASECHK.TRANS64.TRYWAIT P1, [UR23+0x28c50], R0 ;  /* 0x028c5000ff0075a7 */ /* 0x000e240008020157 */
[----:B0-----:R-:W-:Y:S05]  /*24a0*/  @!P1 BRA `(.L_x_2164) ;  /* 0x0000016800409947 */ /* 0x001fea0003800000 */
.L_x_2368:
[----:B------:R-:W-:Y:S01]  /*24b0*/  BAR.SYNC.DEFER_BLOCKING 0xe, 0x100 ;  /* 0x0384000000007b1d */ /* 0x000fe20000010000 */
[----:B------:R-:W-:Y:S02]  /*24c0*/  UIADD3 UR4, UR41, 0x26800, URZ ;  /* 0x0002680029047890 */ /* 0x000fe4000fffe03f */
[----:B------:R-:W-:Y:S02]  /*24d0*/  ULEA UR18, UR38, UR21, 0xc ;  /* 0x0000001526127291 */ /* 0x000fe4000f8e603f */
[----:B------:R-:W-:Y:S01]  /*24e0*/  USHF.R.U32.HI UR4, URZ, 0x4, UR4 ;  /* 0x000000043f047899 */ /* 0x000fe20008011604 */
[----:B------:R-:W-:Y:S01]  /*24f0*/  UMOV UR19, 0x40000040 ;  /* 0x4000004000137882 */ /* 0x000fe20000000000 */
[----:B------:R-:W-:Y:S02]  /*2500*/  UMOV UR17, 0x40000040 ;  /* 0x4000004000117882 */ /* 0x000fe40000000000 */
[----:B------:R-:W-:Y:S02]  /*2510*/  ULOP3.LUT UR4, UR4, 0x3fff, URZ, 0xc0, !UPT ;  /* 0x00003fff04047892 */ /* 0x000fe4000f8ec03f */
[----:B------:R-:W-:-:S02]  /*2520*/  UIADD3 UR6, UR18, 0x80, URZ ;  /* 0x0000008012067890 */ /* 0x000fc4000fffe03f */
[----:B------:R-:W-:Y:S01]  /*2530*/  ULOP3.LUT UR16, UR4, 0x10000, URZ, 0xfc, !UPT ;  /* 0x0001000004107892 */ /* 0x000fe2000f8efc3f */
[----:B------:R-:W-:Y:S01]  /*2540*/  UMOV UR7, 0x40000040 ;  /* 0x4000004000077882 */ /* 0x000fe20000000000 */
[----:B------:R-:W-:Y:S02]  /*2550*/  UMOV UR5, 0x40000040 ;  /* 0x4000004000057882 */ /* 0x000fe40000000000 */
[----:B------:R-:W-:Y:S02]  /*2560*/  UIADD3 UR4, UR16, 0x2, URZ ;  /* 0x0000000210047890 */ /* 0x000fe4000fffe03f */
[----:B------:R-:W-:Y:S02]  /*2570*/  UIADD3 UR10, UR18, 0x100, URZ ;  /* 0x00000100120a7890 */ /* 0x000fe4000fffe03f */
[----:B------:R-:W-:Y:S01]  /*2580*/  UIADD3 UR8, UR16, 0x4, URZ ;  /* 0x0000000410087890 */ /* 0x000fe2000fffe03f */
[----:B------:R-:W-:Y:S01]  /*2590*/  UMOV UR11, 0x40000040 ;  /* 0x40000040000b7882 */ /* 0x000fe20000000000 */
[----:B------:R-:W-:Y:S01]  /*25a0*/  WARPGROUP.ARRIVE ;  /* 0x00000000000079c5 */ /* 0x000fe20000000000 */
[----:B------:R-:W-:Y:S01]  /*25b0*/  UMOV UR9, 0x40000040 ;  /* 0x4000004000097882 */ /* 0x000fe20000000000 */
[----:B------:R-:W-:-:S02]  /*25c0*/  UIADD3 UR14, UR18, 0x180, URZ ;  /* 0x00000180120e7890 */ /* 0x000fc4000fffe03f */
[----:B------:R-:W-:Y:S02]  /*25d0*/  UIADD3 UR12, UR16, 0x6, URZ ;  /* 0x00000006100c7890 */ /* 0x000fe4000fffe03f */
[----:B------:R-:W-:Y:S01]  /*25e0*/  HGMMA.64x256x16.F32.BF16 R24, gdesc[UR16].tnspB, RZ, !UPT, gsb0 ;  /* 0x43e00000101879f0 */ /* 0x000fe2000c0018ff */
[----:B------:R-:W-:Y:S01]  /*25f0*/  UMOV UR15, 0x40000040 ;  /* 0x40000040000f7882 */ /* 0x000fe20000000000 */
[----:B------:R-:W-:Y:S01]  /*2600*/  UMOV UR13, 0x40000040 ;  /* 0x40000040000d7882 */ /* 0x000fe20000000000 */
        /* <DEDUP_REMOVED lines=16> */
.L_x_2165:
        /* <DEDUP_REMOVED lines=8> */
.L_x_2172:
[----:B------:R-:W-:Y:S01]  /*2790*/  BAR.SYNC.DEFER_BLOCKING 0xe, 0x100 ;  /* 0x0384000000007b1d */ /* 0x000fe20000010000 */
[----:B01----:R-:W-:Y:S01]  /*27a0*/  IMAD.U32 R0, RZ, RZ, UR38 ;  /* 0x00000026ff007e24 */ /* 0x003fe2000f8e00ff */
[----:B------:R-:W-:-:S03]  /*27b0*/  UIADD3 UR38, UR38, 0x1, URZ ;  /* 0x0000000126267890 */ /* 0x000fc6000fffe03f */
[----:B------:R-:W-:Y:S01]  /*27c0*/  IMAD R0, R0, 0x40, R17 ;  /* 0x0000004000007824 */ /* 0x000fe200078e0211 */
[----:B------:R-:W-:Y:S01]  /*27d0*/  UISETP.NE.AND UP0, UPT, UR38, 0x2, UPT ;  /* 0x000000022600788c */ /* 0x000fe2000bf05270 */
[----:B------:R-:W-:Y:S01]  /*27e0*/  UMOV UR6, UR22 ;  /* 0x0000001600067c82 */ /* 0x000fe20008000000 */
[----:B------:R-:W-:Y:S02]  /*27f0*/  UIADD3 UR22, UR22, -0x1, URZ ;  /* 0xffffffff16167890 */ /* 0x000fe4000fffe03f */
[----:B------:R-:W-:Y:S01]  /*2800*/  LEA R0, R0, UR41, 0x2 ;  /* 0x0000002900007c11 */ /* 0x000fe2000f8e10ff */
[----:B------:R-:W-:Y:S02]  /*2810*/  UISETP.GT.AND UP1, UPT, UR6, UR20, UPT ;  /* 0x000000140600728c */ /* 0x000fe4000bf24270 */
[----:B------:R-:W-:Y:S02]  /*2820*/  USEL UR6, URZ, 0x1, UP0 ;  /* 0x000000013f067887 */ /* 0x000fe40008000000 */
[----:B------:R-:W-:-:S02]  /*2830*/  USEL UR38, UR38, URZ, UP0 ;  /* 0x0000003f26267287 */ /* 0x000fc40008000000 */
        /* <DEDUP_REMOVED lines=133> */
.L_x_2167:
[----:B------:R-:W-:Y:S01]  /*3090*/  ULEA UR23, UR38, UR41, 0x3 ;  /* 0x0000002926177291 */ /* 0x000fe2000f8e183f */
[----:B------:R-:W-:-:S05]  /*30a0*/  IMAD.U32 R0, RZ, RZ, UR37 ;  /* 0x00000025ff007e24 */ /* 0x000fca000f8e00ff */
[----:B------:R-:W-:-:S04]  /*30b0*/  SHF.L.U32 R0, R0, 0x1f, RZ ;  /* 0x0000001f00007819 */ /* 0x000fc800000006ff */
[----:B------:R0:W1:Y:S01]  /*30c0*/  SYNCS.PHASECHK.TRANS64.TRYWAIT P1, [UR23+0x28c50], R0 ;  /* 0x028c5000ff0075a7 */ /* 0x0000620008020157 */
[----:B------:R-:W-:Y:S05]  /*30d0*/  @!P0 BRA `(.L_x_2168) ;  /* 0x0000000000048947 */ /* 0x000fea0003800000 */
[----:B------:R-:W-:Y:S01]  /*30e0*/  BPT.TRAP 0x1 ;  /* 0x000000040000795c */ /* 0x000fe20000300000 */
.L_x_2168:
[----:B-1----:R-:W-:Y:S05]  /*30f0*/  @P1 BRA `(.L_x_2169) ;  /* 0x0000000000081947 */ /* 0x002fea0003800000 */
[----:B------:R-:W1:Y:S02]  /*3100*/  SYNCS.PHASECHK.TRANS64.TRYWAIT P1, [UR23+0x28c50], R0 ;  /* 0x028c5000ff0075a7 */ /* 0x000e640008020157 */
[----:B-1----:R-:W-:Y:S05]  /*3110*/  @!P1 BRA `(.L_x_2170) ;  /* 0x0000015c003c9947 */ /* 0x002fea0003800000 */
.L_x_2169:
        /* <DEDUP_REMOVED lines=26> */
.L_x_2171:
[----:B------:R-:W-:Y:S01]  /*32c0*/  UIADD3 UR6, UR23, 0x28c60, URZ ;  /* 0x00028c6017067890 */ /* 0x000fe2000fffe03f */
[----:B------:R-:W-:-:S03]  /*32d0*/  PLOP3.LUT P1, PT, PT, PT, UP1, 0x80, 0x0 ;  /* 0x000000000000781c */ /* 0x000fc60003f2f018 */
[----:B------:R-:W-:-:S09]  /*32e0*/  UPRMT UR6, UR40, 0x654, UR6 ;  /* 0x0000065428067896 */ /* 0x000fd20008000006 */
[----:B------:R-:W-:Y:S01]  /*32f0*/  SYNCS.ARRIVE.TRANS64.RED.A1T0 RZ, [UR6], RZ ;  /* 0x000000ffffff79a7 */ /* 0x000fe20008100406 */
[----:B------:R-:W-:Y:S05]  /*3300*/  @P1 BRA `(.L_x_2172) ;  /* 0xfffffff400201947 */ /* 0x000fea000383ffff */
.L_x_2166:
[----:B------:R-:W-:Y:S01]  /*3310*/  BAR.SYNC.DEFER_BLOCKING 0xe, 0x100 ;  /* 0x0384000000007b1d */ /* 0x000fe20000010000 */
[----:B01----:R-:W-:Y:S01]  /*3320*/  IMAD.U32 R0, RZ, RZ, UR38 ;  /* 0x00000026ff007e24 */ /* 0x003fe2000f8e00ff */
[----:B------:R-:W-:Y:S01]  /*3330*/  UIADD3 UR38, UR38, 0x1, URZ ;  /* 0x0000000126267890 */ /* 0x000fe2000fffe03f */
[----:B------:R-:W-:Y:S01]  /*3340*/  PLOP3.LUT P0, PT, PT, PT, PT, 0x8, 0x0 ;  /* 0x000000000000781c */ /* 0x000fe20003f0e170 */
[----:B------:R-:W-:Y:S02]  /*3350*/  IMAD.MOV.U32 R12, RZ, RZ, RZ ;  /* 0x000000ffff0c7224 */ /* 0x000fe400078e00ff */
        /* <DEDUP_REMOVED lines=139> */
.L_x_2154:
[----:B------:R-:W-:Y:S01]  /*3c10*/  ULDC UR4, c[0x0][0x448] ;  /* 0x0001120000047ab9 */ /* 0x000fe20000000800 */
[----:B------:R-:W-:Y:S02]  /*3c20*/  UIADD3 UR7, UR45, 0x3f, URZ ;  /* 0x0000003f2d077890 */ /* 0x000fe4000fffe03f */
[----:B------:R-:W-:Y:S02]  /*3c30*/  UISETP.NE.AND UP0, UPT, UR4, 0x1, UPT ;  /* 0x000000010400788c */ /* 0x000fe4000bf05270 */
[----:B------:R-:W-:Y:S01]  /*3c40*/  UIADD3 UR10, UR48, 0x1, -UR50 ;  /* 0x00000001300a7890 */ /* 0x000fe2000fffe832 */
[----:B------:R-:W-:Y:S01]  /*3c50*/  ULDC.64 UR4, c[0x0][0x9e0] ;  /* 0x0002780000047ab9 */ /* 0x000fe20000000a00 */
[----:B------:R-:W-:-:S07]  /*3c60*/  UP2UR UR52, UPR, URZ, 0x1 ;  /* 0x000000013f347883 */ /* 0x000fce0008000000 */
[----:B------:R-:W-:Y:S01]  /*3c70*/  @UP0 ULDC UR8, c[0x0][0x44c] ;  /* 0x0001130000080ab9 */ /* 0x000fe20000000800 */
[----:B------:R-:W-:Y:S01]  /*3c80*/  @UP0 ULDC UR11, c[0x0][0x450] ;  /* 0x00011400000b0ab9 */ /* 0x000fe20000000800 */
[----:B------:R-:W-:-:S04]  /*3c90*/  UIMAD.WIDE.U32 UR8, UR7, UR8, URZ ;  /* 0x00000008070872a5 */ /* 0x000fc8000f8e003f */
[----:B------:R-:W-:Y:S02]  /*3ca0*/  @UP0 USHF.R.U32.HI UR7, URZ, UR11, UR9 ;  /* 0x0000000b3f070299 */ /* 0x000fe40008011609 */
[----:B------:R-:W-:Y:S02]  /*3cb0*/  UISETP.GE.AND UP0, UPT, UR5, 0x1, UPT ;  /* 0x000000010500788c */ /* 0x000fe4000bf06270 */
[----:B------:R-:W-:Y:S02]  /*3cc0*/  UIADD3 UR8, UR10, UR7, URZ ;  /* 0x000000070a087290 */ /* 0x000fe4000fffe03f */
[----:B------:R-:W-:Y:S02]  /*3cd0*/  UP2UR UR51, UPR, URZ, 0x1 ;  /* 0x000000013f337883 */ /* 0x000fe40008000000 */
[----:B------:R-:W-:Y:S01]  /*3ce0*/  PLOP3.LUT P0, PT, PT, PT, UP0, 0x40, 0x0 ;  /* 0x000000000000781c */ /* 0x000fe20003f0e808 */
[----:B------:R-:W-:-:S12]  /*3cf0*/  UIADD3 UR4, UR8, UR4, URZ ;  /* 0x0000000408047290 */ /* 0x000fd8000fffe03f */
[----:B------:R-:W-:Y:S05]  /*3d00*/  @P0 BRA `(.L_x_2173) ;  /* 0x0000000000440947 */ /* 0x000fea0003800000 */
        /* <DEDUP_REMOVED lines=10> */
.L_x_2174:
[----:B------:R-:W-:-:S11]  /*3db0*/  UISETP.NE.AND UP0, UPT, UR5, 0x1, UPT ;  /* 0x000000010500788c */ /* 0x000fd6000bf05270 */
[----:B------:R-:W-:Y:S02]  /*3dc0*/  @UP0 ULDC.64 UR10, c[0x0][0x9e8] ;  /* 0x00027a00000a0ab9 */ /* 0x000fe40000000a00 */
[----:B------:R-:W-:-:S04]  /*3dd0*/  UIMAD.WIDE.U32 UR8, UR7, UR10, URZ ;  /* 0x0000000a070872a5 */ /* 0x000fc8000f8e003f */
[----:B------:R-:W-:-:S12]  /*3de0*/  @UP0 USHF.R.U32.HI UR7, URZ, UR11, UR9 ;  /* 0x0000000b3f070299 */ /* 0x000fd80008011609 */
.L_x_2175:
[----:B------:R-:W-:-:S04]  /*3df0*/  UIMAD UR7, UR7, UR5, UR5 ;  /* 0x00000005070772a4 */ /* 0x000fc8000f8e0205 */
[----:B------:R-:W-:-:S04]  /*3e00*/  UISETP.LT.AND UP0, UPT, UR4, UR7, UPT ;  /* 0x000000070400728c */ /* 0x000fc8000bf01270 */
[----:B------:R-:W-:-:S12]  /*3e10*/  USEL UR4, UR4, UR7, UP0 ;  /* 0x0000000704047287 */ /* 0x000fd80008000000 */
.L_x_2173:
[----:B------:R-:W-:Y:S02]  /*3e20*/  UISETP.NE.AND UP0, UPT, UR52, URZ, UPT ;  /* 0x0000003f3400728c */ /* 0x000fe4000bf05270 */
[----:B------:R-:W-:Y:S02]  /*3e30*/  UIADD3 UR4, UR4, 0x3f, URZ ;  /* 0x0000003f04047890 */ /* 0x000fe4000fffe03f */
[----:B------:R-:W-:Y:S02]  /*3e40*/  UISETP.GE.AND UP1, UPT, UR5, 0x1, UPT ;  /* 0x000000010500788c */ /* 0x000fe4000bf26270 */
[----:B------:R-:W-:Y:S01]  /*3e50*/  USHF.R.S32.HI UR7, URZ, 0x1f, UR4 ;  /* 0x0000001f3f077899 */ /* 0x000fe20008011404 */
[----:B------:R-:W-:-:S03]  /*3e60*/  ULDC UR10, c[0x0][0x9dc] ;  /* 0x00027700000a7ab9 */ /* 0x000fc60000000800 */
[----:B------:R-:W-:Y:S01]  /*3e70*/  ULEA.HI UR7, UR7, UR4, URZ, 0x6 ;  /* 0x0000000407077291 */ /* 0x000fe2000f8f303f */
[----:B------:R-:W-:Y:S01]  /*3e80*/  PLOP3.LUT P0, PT, PT, PT, UP1, 0x40, 0x0 ;  /* 0x000000000000781c */ /* 0x000fe20003f0e818 */
[----:B------:R-:W-:Y:S01]  /*3e90*/  @UP0 ULDC UR8, c[0x0][0x44c] ;  /* 0x0001130000080ab9 */ /* 0x000fe20000000800 */
[----:B------:R-:W-:Y:S01]  /*3ea0*/  @UP0 ULDC UR11, c[0x0][0x450] ;  /* 0x00011400000b0ab9 */ /* 0x000fe20000000800 */
[----:B------:R-:W-:Y:S02]  /*3eb0*/  UIMAD.WIDE.U32 UR8, UR45, UR8, URZ ;  /* 0x000000082d0872a5 */ /* 0x000fe4000f8e003f */
[----:B------:R-:W-:Y:S01]  /*3ec0*/  UMOV UR4, UR45 ;  /* 0x0000002d00047c82 */ /* 0x000fe20008000000 */
[----:B------:R-:W-:Y:S02]  /*3ed0*/  USHF.R.S32.HI UR7, URZ, 0x6, UR7 ;  /* 0x000000063f077899 */ /* 0x000fe40008011407 */
[----:B------:R-:W-:Y:S02]  /*3ee0*/  @UP0 USHF.R.U32.HI UR4, URZ, UR11, UR9 ;  /* 0x0000000b3f040299 */ /* 0x000fe40008011609 */
[----:B------:R-:W-:-:S02]  /*3ef0*/  UISETP.LT.AND UP0, UPT, UR6, UR7, UPT ;  /* 0x000000070600728c */ /* 0x000fc4000bf01270 */
[----:B------:R-:W-:Y:S02]  /*3f00*/  UIADD3 UR4, UR4, UR48, -UR50 ;  /* 0x0000003004047290 */ /* 0x000fe4000fffe832 */
[----:B------:R-:W-:Y:S02]  /*3f10*/  USEL UR6, UR6, UR7, UP0 ;  /* 0x0000000706067287 */ /* 0x000fe40008000000 */
[----:B------:R-:W-:Y:S01]  /*3f20*/  UIADD3 UR7, UR4, -UR10, URZ ;  /* 0x8000000a04077290 */ /* 0x000fe2000fffe03f */
[----:B------:R-:W-:Y:S11]  /*3f30*/  @P0 BRA `(.L_x_2176) ;  /* 0x0000000000440947 */ /* 0x000ff60003800000 */
        /* <DEDUP_REMOVED lines=10> */
.L_x_2177:
[----:B------:R-:W-:-:S11]  /*3fe0*/  UISETP.NE.AND UP0, UPT, UR5, 0x1, UPT ;  /* 0x000000010500788c */ /* 0x000fd6000bf05270 */
[----:B------:R-:W-:Y:S02]  /*3ff0*/  @UP0 ULDC.64 UR10, c[0x0][0x9e8] ;  /* 0x00027a00000a0ab9 */ /* 0x000fe40000000a00 */
[----:B------:R-:W-:-:S04]  /*4000*/  UIMAD.WIDE.U32 UR8, UR4, UR10, URZ ;  /* 0x0000000a040872a5 */ /* 0x000fc8000f8e003f */
[----:B------:R-:W-:-:S12]  /*4010*/  @UP0 USHF.R.U32.HI UR4, URZ, UR11, UR9 ;  /* 0x0000000b3f040299 */ /* 0x000fd80008011609 */
.L_x_2178:
[----:B------:R-:W-:-:S04]  /*4020*/  UIMAD UR4, UR4, UR5, URZ ;  /* 0x00000005040472a4 */ /* 0x000fc8000f8e023f */
[----:B------:R-:W-:-:S04]  /*4030*/  UISETP.LT.AND UP0, UPT, UR7, UR4, UPT ;  /* 0x000000040700728c */ /* 0x000fc8000bf01270 */
[----:B------:R-:W-:-:S12]  /*4040*/  USEL UR7, UR7, UR4, !UP0 ;  /* 0x0000000407077287 */ /* 0x000fd8000c000000 */
.L_x_2176:
[----:B------:R-:W-:Y:S02]  /*4050*/  USHF.R.S32.HI UR4, URZ, 0x1f, UR7 ;  /* 0x0000001f3f047899 */ /* 0x000fe40008011407 */
[----:B------:R-:W-:Y:S02]  /*4060*/  ULOP3.LUT UR10, UR42, 0xff, URZ, 0xc0, !UPT ;  /* 0x000000ff2a0a7892 */ /* 0x000fe4000f8ec03f */
[----:B------:R-:W-:-:S04]  /*4070*/  ULEA.HI UR4, UR4, UR7, URZ, 0x6 ;  /* 0x0000000704047291 */ /* 0x000fc8000f8f303f */
[----:B------:R-:W-:-:S04]  /*4080*/  USHF.R.S32.HI UR4, URZ, 0x6, UR4 ;  /* 0x000000063f047899 */ /* 0x000fc80008011404 */
[----:B------:R-:W-:-:S04]  /*4090*/  UISETP.LT.AND UP0, UPT, URZ, UR4, UPT ;  /* 0x000000043f00728c */ /* 0x000fc8000bf01270 */
[----:B------:R-:W-:-:S03]  /*40a0*/  USEL UR47, URZ, UR4, !UP0 ;  /* 0x000000043f2f7287 */ /* 0x000fc6000c000000 */
[----:B------:R-:W-:Y:S01]  /*40b0*/  UMOV UR4, URZ ;  /* 0x0000003f00047c82 */ /* 0x000fe20008000000 */
        /* <DEDUP_REMOVED lines=40> */
.L_x_2179:
[----:B------:R-:W-:Y:S01]  /*4340*/  UIMAD UR47, UR10, UR4, UR47 ;  /* 0x000000040a2f72a4 */ /* 0x000fe2000f8e022f */
[----:B------:R-:W-:Y:S01]  /*4350*/  IMAD.U32 R168, RZ, RZ, UR6 ;  /* 0x00000006ffa87e24 */ /* 0x000fe2000f8e00ff */
[----:B------:R-:W-:Y:S01]  /*4360*/  PLOP3.LUT P0, PT, PT, PT, PT, 0x80, 0x0 ;  /* 0x000000000000781c */ /* 0x000fe20003f0f070 */
[----:B------:R-:W-:Y:S01]  /*4370*/  IMAD.U32 R5, RZ, RZ, UR4 ;  /* 0x00000004ff057e24 */ /* 0x000fe2000f8e00ff */
[----:B------:R-:W-:Y:S01]  /*4380*/  CS2R R150, SRZ ;  /* 0x0000000000967805 */ /* 0x000fe2000001ff00 */
[----:B------:R-:W-:Y:S01]  /*4390*/  IMAD.MOV.U32 R3, RZ, RZ, RZ ;  /* 0x000000ffff037224 */ /* 0x000fe200078e00ff */
[----:B------:R-:W-:Y:S01]  /*43a0*/  CS2R R148, SRZ ;  /* 0x0000000000947805 */ /* 0x000fe2000001ff00 */
[----:B------:R-:W-:Y:S01]  /*43b0*/  IMAD.MOV.U32 R12, RZ, RZ, RZ ;  /* 0x000000ffff0c7224 */ /* 0x000fe200078e00ff */
[----:B------:R-:W-:Y:S02]  /*43c0*/  VIADDMNMX R168, R5, UR47, R168, PT ;  /* 0x0000002f05a87c46 */ /* 0x000fe4000b8001a8 */
[----:B------:R-:W-:-:S02]  /*43d0*/  CS2R R146, SRZ ;  /* 0x0000000000927805 */ /* 0x000fc4000001ff00 */
[----:B------:R-:W-:Y:S02]  /*43e0*/  CS2R R144, SRZ ;  /* 0x0000000000907805 */ /* 0x000fe4000001ff00 */
[----:B------:R-:W-:Y:S02]  /*43f0*/  CS2R R142, SRZ ;  /* 0x00000000008e7805 */ /* 0x000fe4000001ff00 */
[----:B------:R-:W-:Y:S02]  /*4400*/  ISETP.GT.AND P1, PT, R168, UR47, PT ;  /* 0x0000002fa8007c0c */ /* 0x000fe4000bf24270 */
        /* <DEDUP_REMOVED lines=90> */
.L_x_2180:
        /* <DEDUP_REMOVED lines=12> */
.L_x_2369:
[----:B------:R-:W-:Y:S05]  /*4a70*/  @!P0 BRA `(.L_x_2182) ;  /* 0x0000000000048947 */ /* 0x000fea0003800000 */
[----:B------:R-:W-:Y:S01]  /*4a80*/  BPT.TRAP 0x1 ;  /* 0x000000040000795c */ /* 0x000fe20000300000 */
.L_x_2182:
[----:B------:R-:W-:Y:S02]  /*4a90*/  IMAD.U32 R7, RZ, RZ, UR38 ;  /* 0x00000026ff077e24 */ /* 0x000fe4000f8e00ff */
[----:B------:R-:W-:-:S03]  /*4aa0*/  IMAD.U32 R8, RZ, RZ, UR37 ;  /* 0x00000025ff087e24 */ /* 0x000fc6000f8e00ff */
[----:B------:R-:W-:Y:S02]  /*4ab0*/  LEA R7, R7, UR41, 0x3 ;  /* 0x0000002907077c11 */ /* 0x000fe4000f8e18ff */
[----:B------:R-:W-:-:S04]  /*4ac0*/  SHF.L.U32 R8, R8, 0x1f, RZ ;  /* 0x0000001f08087819 */ /* 0x000fc800000006ff */
[----:B------:R1:W2:Y:S01]  /*4ad0*/  SYNCS.PHASECHK.TRANS64.TRYWAIT P1, [R7+URZ+0x28c30], R8 ;  /* 0x028c3008070075a7 */ /* 0x0002a2000802017f */
[----:B------:R-:W-:Y:S05]  /*4ae0*/  @!P0 BRA `(.L_x_2183) ;  /* 0x0000000000048947 */ /* 0x000fea0003800000 */
[----:B------:R-:W-:Y:S01]  /*4af0*/  BPT.TRAP 0x1 ;  /* 0x000000040000795c */ /* 0x000fe20000300000 */
.L_x_2183:
[----:B--2---:R-:W-:Y:S05]  /*4b00*/  @P1 BRA `(.L_x_2184) ;  /* 0x0000000000081947 */ /* 0x004fea0003800000 */
[----:B------:R-:W2:Y:S02]  /*4b10*/  SYNCS.PHASECHK.TRANS64.TRYWAIT P1, [R7+URZ+0x28c30], R8 ;  /* 0x028c3008070075a7 */ /* 0x000ea4000802017f */
[----:B--2---:R-:W-:Y:S05]  /*4b20*/  @!P1 BRA `(.L_x_2185) ;  /* 0x0000014000e89947 */ /* 0x004fea0003800000 */
.L_x_2184:
        /* <DEDUP_REMOVED lines=40> */
.L_x_2186:
[----:B------:R-:W-:Y:S01]  /*4db0*/  UISETP.NE.AND UP1, UPT, UR52, URZ, UPT ;  /* 0x0000003f3400728c */ /* 0x000fe2000bf25270 */
[----:B------:R-:W-:Y:S01]  /*4dc0*/  VIADD R3, R190, UR45 ;  /* 0x0000002dbe037c36 */ /* 0x000fe20008000000 */
[----:B------:R-:W-:Y:S01]  /*4dd0*/  R2UR UR6, R7 ;  /* 0x00000000070672ca */ /* 0x000fe200000e0000 */
[----:B------:R-:W-:Y:S01]  /*4de0*/  IMAD.MOV.U32 R5, RZ, RZ, -0x40 ;  /* 0xffffffc0ff057424 */ /* 0x000fe200078e00ff */
[----:B------:R-:W-:Y:S01]  /*4df0*/  UISETP.NE.AND UP0, UPT, UR51, URZ, UPT ;  /* 0x0000003f3300728c */ /* 0x000fe2000bf05270 */
[C---:B------:R-:W-:Y:S01]  /*4e00*/  LEA R10, R168.reuse, 0xffffffc0, 0x6 ;  /* 0xffffffc0a80a7811 */ /* 0x040fe200078e30ff */
[----:B------:R-:W-:Y:S01]  /*4e10*/  ULDC UR20, c[0x0][0x9dc] ;  /* 0x0002770000147ab9 */ /* 0x000fe20000000800 */
[----:B------:R-:W-:Y:S01]  /*4e20*/  PLOP3.LUT P1, PT, PT, PT, UP1, 0x80, 0x0 ;  /* 0x000000000000781c */ /* 0x000fe20003f2f018 */
[----:B------:R-:W-:Y:S01]  /*4e30*/  IMAD R5, R168, R5, 0x41 ;  /* 0x00000041a8057424 */ /* 0x000fe200078e0205 */
[----:B------:R-:W-:Y:S01]  /*4e40*/  PLOP3.LUT P2, PT, PT, PT, UP1, 0x80, 0x0 ;  /* 0x000000000000781c */ /* 0x000fe20003f4f018 */
[----:B------:R-:W-:Y:S01]  /*4e50*/  ULDC UR11, c[0x0][0x9e0] ;  /* 0x00027800000b7ab9 */ /* 0x000fe20000000800 */
[----:B------:R-:W-:Y:S01]  /*4e60*/  @UP1 ULDC UR7, c[0x0][0x44c] ;  /* 0x0001130000071ab9 */ /* 0x000fe20000000800 */
[----:B------:R-:W-:Y:S01]  /*4e70*/  IADD3 R11, -R2, UR48, -R10 ;  /* 0x00000030020b7c10 */ /* 0x000fe2000fffe90a */
[----:B------:R-:W-:-:S02]  /*4e80*/  VIADD R14, R5, 0xffffffff ;  /* 0xffffffff050e7836 */ /* 0x000fc40000000000 */
[----:B------:R-:W-:-:S04]  /*4e90*/  UIADD3 UR6, UR6, 0x28c40, URZ ;  /* 0x00028c4006067890 */ /* 0x000fc8000fffe03f */
[----:B------:R-:W-:Y:S01]  /*4ea0*/  UPRMT UR6, UR40, 0x654, UR6 ;  /* 0x0000065428067896 */ /* 0x000fe20008000006 */
[----:B------:R-:W-:Y:S01]  /*4eb0*/  @P1 IMAD.HI.U32 R4, R3, UR7, RZ ;  /* 0x0000000703041c27 */ /* 0x000fe2000f8e00ff */
[----:B------:R-:W-:Y:S01]  /*4ec0*/  @UP1 ULDC UR7, c[0x0][0x450] ;  /* 0x0001140000071ab9 */ /* 0x000fe20000000800 */
[----:B------:R-:W-:-:S03]  /*4ed0*/  PLOP3.LUT P1, PT, PT, PT, UP0, 0x40, 0x0 ;  /* 0x000000000000781c */ /* 0x000fc60003f2e808 */
[----:B------:R-:W-:Y:S02]  /*4ee0*/  @P2 SHF.R.U32.HI R3, RZ, UR7, R4 ;  /* 0x00000007ff032c19 */ /* 0x000fe40008011604 */
[----:B------:R-:W-:Y:S01]  /*4ef0*/  IADD3 R4, -R2, UR48, R5 ;  /* 0x0000003002047c10 */ /* 0x000fe2000fffe105 */
[----:B------:R-:W-:Y:S01]  /*4f00*/  SYNCS.ARRIVE.TRANS64.RED.A1T0 RZ, [UR6], RZ ;  /* 0x000000ffffff79a7 */ /* 0x000fe20008100406 */
[----:B------:R-:W-:Y:S01]  /*4f10*/  ULOP3.LUT UR6, URZ, UR20, URZ, 0x33, !UPT ;  /* 0x000000143f067292 */ /* 0x000fe2000f8e333f */
[----:B------:R-:W0:Y:S02]  /*4f20*/  SHFL.IDX PT, R6, R3, RZ, 0x1c1f ;  /* 0x001c1fff03067589 */ /* 0x000e2400000e0000 */
[----:B------:R-:W-:-:S04]  /*4f30*/  VIADD R4, R4, -UR50 ;  /* 0x8000003204047c36 */ /* 0x000fc80008000000 */
[C---:B------:R-:W-:Y:S02]  /*4f40*/  VIADD R12, R4.reuse, UR11 ;  /* 0x0000000b040c7c36 */ /* 0x040fe40008000000 */
[----:B------:R-:W-:-:S03]  /*4f50*/  VIADD R13, R4, UR6 ;  /* 0x00000006040d7c36 */ /* 0x000fc60008000000 */
[----:B0-----:R-:W-:Y:S01]  /*4f60*/  VIADDMNMX R4, R6, R12, R11, PT ;  /* 0x0000000c06047246 */ /* 0x001fe2000380010b */
[----:B------:R-:W-:Y:S01]  /*4f70*/  IMAD.IADD R5, R13, 0x1, R6 ;  /* 0x000000010d057824 */ /* 0x000fe200078e0206 */
[----:B------:R-:W-:Y:S06]  /*4f80*/  @P1 BRA `(.L_x_2187) ;  /* 0x0000000000641947 */ /* 0x000fec0003800000 */
[----:B------:R-:W-:Y:S01]  /*4f90*/  IMAD.U32 R9, RZ, RZ, UR50 ;  /* 0x00000032ff097e24 */ /* 0x000fe2000f8e00ff */
[----:B------:R-:W-:Y:S04]  /*4fa0*/  BSSY B0, `(.L_x_2188) ;  /* 0x0000013000007945 */ /* 0x000fe80003800000 */
[----:B------:R-:W-:-:S04]  /*4fb0*/  IADD3 R9, -R9, UR48, R6 ;  /* 0x0000003009097c10 */ /* 0x000fc8000fffe106 */
        /* <DEDUP_REMOVED lines=11> */
.L_x_2189:
[----:B------:R-:W-:Y:S02]  /*5070*/  ULDC UR6, c[0x0][0x9e4] ;  /* 0x0002790000067ab9 */ /* 0x000fe40000000800 */
[----:B------:R-:W-:-:S05]  /*5080*/  IMAD.U32 R15, RZ, RZ, UR6 ;  /* 0x00000006ff0f7e24 */ /* 0x000fca000f8e00ff */
[----:B------:R-:W-:-:S13]  /*5090*/  ISETP.NE.AND P1, PT, R15, 0x1, PT ;  /* 0x000000010f00780c */ /* 0x000fda0003f25270 */
[----:B------:R-:W0:Y:S02]  /*50a0*/  @P1 LDC.64 R20, c[0x0][0x9e8] ;  /* 0x00027a00ff141b82 */ /* 0x000e240000000a00 */
[----:B0-----:R-:W-:-:S05]  /*50b0*/  @P1 IMAD.HI.U32 R6, R9, R20, RZ ;  /* 0x0000001409061227 */ /* 0x001fca00078e00ff */
[----:B------:R-:W-:-:S07]  /*50c0*/  @P1 SHF.R.U32.HI R9, RZ, R21, R6 ;  /* 0x00000015ff091219 */ /* 0x000fce0000011606 */
.L_x_2190:
[----:B------:R-:W-:Y:S05]  /*50d0*/  BSYNC B0 ;  /* 0x0000000000007941 */ /* 0x000fea0003800000 */
.L_x_2188:
[----:B------:R-:W-:-:S04]  /*50e0*/  IMAD R9, R9, R15, -R10 ;  /* 0x0000000f09097224 */ /* 0x000fc800078e0a0a */
[----:B------:R-:W-:-:S05]  /*50f0*/  IMAD.IADD R9, R9, 0x1, -R2 ;  /* 0x0000000109097824 */ /* 0x000fca00078e0a02 */
[----:B------:R-:W-:Y:S02]  /*5100*/  VIADDMNMX R4, R9, R15, R4, PT ;  /* 0x0000000f09047246 */ /* 0x000fe40003800104 */
[----:B------:R-:W-:-:S07]  /*5110*/  VIMNMX R5, R5, R9, !PT ;  /* 0x0000000905057248 */ /* 0x000fce0007fe0100 */
.L_x_2187:
[C---:B------:R-:W-:Y:S01]  /*5120*/  ISETP.GE.AND P2, PT, R14.reuse, 0x9, PT ;  /* 0x000000090e00780c */ /* 0x040fe20003f46270 */
[----:B------:R-:W-:Y:S01]  /*5130*/  UISETP.NE.AND UP0, UPT, UR51, URZ, UPT ;  /* 0x0000003f3300728c */ /* 0x000fe2000bf05270 */
[----:B------:R-:W-:Y:S02]  /*5140*/  ISETP.GE.AND P1, PT, R14, 0x2, PT ;  /* 0x000000020e00780c */ /* 0x000fe40003f26270 */
[C---:B------:R-:W-:Y:S02]  /*5150*/  ISETP.GT.AND P3, PT, R5.reuse, 0x8, !P2 ;  /* 0x000000080500780c */ /* 0x040fe40005764270 */
[----:B------:R-:W-:Y:S02]  /*5160*/  ISETP.GT.AND P4, PT, R5, 0x1, !P1 ;  /* 0x000000010500780c */ /* 0x000fe40004f84270 */
[----:B------:R-:W-:Y:S02]  /*5170*/  ISETP.LT.OR P3, PT, R4, 0x9, P3 ;  /* 0x000000090400780c */ /* 0x000fe40001f61670 */
[----:B------:R-:W-:-:S02]  /*5180*/  ISETP.GE.AND P5, PT, R14, 0x11, PT ;  /* 0x000000110e00780c */ /* 0x000fc40003fa6270 */
[----:B------:R-:W-:Y:S02]  /*5190*/  FSEL R21, R28, -INF , !P3 ;  /* 0xff8000001c157808 */ /* 0x000fe40005800000 */
[----:B------:R-:W-:Y:S02]  /*51a0*/  ISETP.LT.OR P4, PT, R4, 0x2, P4 ;  /* 0x000000020400780c */ /* 0x000fe40002781670 */
[----:B------:R-:W-:Y:S02]  /*51b0*/  ISETP.GT.AND P3, PT, R5, 0x10, !P5 ;  /* 0x000000100500780c */ /* 0x000fe40006f64270 */
[----:B------:R-:W-:Y:S02]  /*51c0*/  ISETP.GE.AND P6, PT, R14, 0xa, PT ;  /* 0x0000000a0e00780c */ /* 0x000fe40003fc6270 */
[----:B------:R-:W-:Y:S02]  /*51d0*/  FSEL R25, R25, -INF , !P4 ;  /* 0xff80000019197808 */ /* 0x000fe40006000000 */
[----:B------:R-:W-:-:S02]  /*51e0*/  P2R R58, PR, RZ, 0x20 ;  /* 0x00000020ff3a7803 */ /* 0x000fc40000000000 */
[----:B------:R-:W-:Y:S02]  /*51f0*/  ISETP.LT.OR P3, PT, R4, 0x11, P3 ;  /* 0x000000110400780c */ /* 0x000fe40001f61670 */
[C---:B------:R-:W-:Y:S02]  /*5200*/  ISETP.GT.AND P4, PT, R5.reuse, 0x9, !P6 ;  /* 0x000000090500780c */ /* 0x040fe40007784270 */
[----:B------:R-:W-:Y:S02]  /*5210*/  ISETP.GE.AND P5, PT, R14, 0x12, PT ;  /* 0x000000120e00780c */ /* 0x000fe40003fa6270 */
[----:B------:R-:W-:Y:S02]  /*5220*/  FSEL R57, R32, -INF , !P3 ;  /* 0xff80000020397808 */ /* 0x000fe40005800000 */
[----:B------:R-:W-:Y:S02]  /*5230*/  ISETP.LT.OR P4, PT, R4, 0xa, P4 ;  /* 0x0000000a0400780c */ /* 0x000fe40002781670 */
[----:B------:R-:W-:-:S02]  /*5240*/  ISETP.GT.AND P3, PT, R5, 0x11, !P5 ;  /* 0x000000110500780c */ /* 0x000fc40006f64270 */
[----:B------:R-:W-:Y:S02]  /*5250*/  FSEL R29, R29, -INF , !P4 ;  /* 0xff8000001d1d7808 */ /* 0x000fe40006000000 */
[----:B------:R-:W-:Y:S02]  /*5260*/  ISETP.LT.OR P3, PT, R4, 0x12, P3 ;  /* 0x000000120400780c */ /* 0x000fe40001f61670 */
[----:B------:R-:W-:Y:S02]  /*5270*/  ISETP.GE.AND P4, PT, R14, 0x19, PT ;  /* 0x000000190e00780c */ /* 0x000fe40003f86270 */
[----:B------:R-:W-:Y:S02]  /*5280*/  FSEL R33, R33, -INF , !P3 ;  /* 0xff80000021217808 */ /* 0x000fe40005800000 */
[----:B------:R-:W-:Y:S02]  /*5290*/  ISETP.GT.AND P3, PT, R5, 0x18, !P4 ;  /* 0x000000180500780c */ /* 0x000fe40006764270 */
[----:B------:R-:W-:-:S02]  /*52a0*/  P2R R32, PR, RZ, 0x10 ;  /* 0x00000010ff207803 */ /* 0x000fc40000000000 */
[----:B------:R-:W-:Y:S02]  /*52b0*/  ISETP.LT.OR P3, PT, R4, 0x19, P3 ;  /* 0x000000190400780c */ /* 0x000fe40001f61670 */
[----:B------:R-:W-:Y:S02]  /*52c0*/  ISETP.GE.AND P4, PT, R14, 0x1a, PT ;  /* 0x0000001a0e00780c */ /* 0x000fe40003f86270 */
[----:B------:R-:W-:Y:S02]  /*52d0*/  FSEL R59, R36, -INF , !P3 ;  /* 0xff800000243b7808 */ /* 0x000fe40005800000 */
[----:B------:R-:W-:Y:S02]  /*52e0*/  ISETP.GT.AND P3, PT, R5, 0x19, !P4 ;  /* 0x000000190500780c */ /* 0x000fe40006764270 */
[----:B------:R-:W-:Y:S02]  /*52f0*/  P2R R36, PR, RZ, 0x10 ;  /* 0x00000010ff247803 */ /* 0x000fe40000000000 */
[----:B------:R-:W-:-:S02]  /*5300*/  ISETP.LT.OR P3, PT, R4, 0x1a, P3 ;  /* 0x0000001a0400780c */ /* 0x000fc40001f61670 */
[----:B------:R-:W-:Y:S02]  /*5310*/  ISETP.GE.AND P4, PT, R14, 0x21, PT ;  /* 0x000000210e00780c */ /* 0x000fe40003f86270 */
[----:B------:R-:W-:Y:S02]  /*5320*/  FSEL R37, R37, -INF , !P3 ;  /* 0xff80000025257808 */ /* 0x000fe40005800000 */
[----:B------:R-:W-:Y:S02]  /*5330*/  ISETP.GT.AND P3, PT, R5, 0x20, !P4 ;  /* 0x000000200500780c */ /* 0x000fe40006764270 */
[----:B------:R-:W-:Y:S02]  /*5340*/  P2R R60, PR, RZ, 0x10 ;  /* 0x00000010ff3c7803 */ /* 0x000fe40000000000 */
[----:B------:R-:W-:Y:S02]  /*5350*/  ISETP.LT.OR P3, PT, R4, 0x21, P3 ;  /* 0x000000210400780c */ /* 0x000fe40001f61670 */
[----:B------:R-:W-:-:S02]  /*5360*/  ISETP.GE.AND P4, PT, R14, 0x22, PT ;  /* 0x000000220e00780c */ /* 0x000fc40003f86270 */
[----:B------:R-:W-:Y:S02]  /*5370*/  FSEL R61, R40, -INF , !P3 ;  /* 0xff800000283d7808 */ /* 0x000fe40005800000 */
[----:B------:R-:W-:Y:S02]  /*5380*/  ISETP.GT.AND P3, PT, R5, 0x21, !P4 ;  /* 0x000000210500780c */ /* 0x000fe40006764270 */
[----:B------:R-:W-:Y:S02]  /*5390*/  P2R R40, PR, RZ, 0x10 ;  /* 0x00000010ff287803 */ /* 0x000fe40000000000 */
[----:B------:R-:W-:Y:S02]  /*53a0*/  ISETP.LT.OR P3, PT, R4, 0x22, P3 ;  /* 0x000000220400780c */ /* 0x000fe40001f61670 */
[----:B------:R-:W-:Y:S02]  /*53b0*/  ISETP.GE.AND P4, PT, R14, 0x29, PT ;  /* 0x000000290e00780c */ /* 0x000fe40003f86270 */
[----:B------:R-:W-:-:S02]  /*53c0*/  FSEL R41, R41, -INF , !P3 ;  /* 0xff80000029297808 */ /* 0x000fc40005800000 */
[C---:B------:R-:W-:Y:S02]  /*53d0*/  ISETP.GT.AND P3, PT, R5.reuse, 0x28, !P4 ;  /* 0x000000280500780c */ /* 0x040fe40006764270 */
[----:B------:R-:W-:Y:S02]  /*53e0*/  P2R R62, PR, RZ, 0x10 ;  /* 0x00000010ff3e7803 */ /* 0x000fe40000000000 */
[----:B------:R-:W-:Y:S02]  /*53f0*/  ISETP.LT.OR P3, PT, R4, 0x29, P3 ;  /* 0x000000290400780c */ /* 0x000fe40001f61670 */
[----:B------:R-:W-:Y:S02]  /*5400*/  ISETP.GE.AND P4, PT, R14, 0x2a, PT ;  /* 0x0000002a0e00780c */ /* 0x000fe40003f86270 */
[----:B------:R-:W-:Y:S02]  /*5410*/  FSEL R63, R44, -INF , !P3 ;  /* 0xff8000002c3f7808 */ /* 0x000fe40005800000 */
[----:B------:R-:W-:-:S02]  /*5420*/  ISETP.GT.AND P3, PT, R5, 0x29, !P4 ;  /* 0x000000290500780c */ /* 0x000fc40006764270 */
[----:B------:R-:W-:Y:S02]  /*5430*/  P2R R44, PR, RZ, 0x10 ;  /* 0x00000010ff2c7803 */ /* 0x000fe40000000000 */
[----:B------:R-:W-:Y:S02]  /*5440*/  ISETP.LT.OR P3, PT, R4, 0x2a, P3 ;  /* 0x0000002a0400780c */ /* 0x000fe40001f61670 */
[----:B------:R-:W-:Y:S02]  /*5450*/  P2R R28, PR, RZ, 0x20 ;  /* 0x00000020ff1c7803 */ /* 0x000fe40000000000 */
[----:B------:R-:W-:Y:S02]  /*5460*/  FSEL R45, R45, -INF , !P3 ;  /* 0xff8000002d2d7808 */ /* 0x000fe40005800000 */
[----:B------:R-:W-:Y:S02]  /*5470*/  ISETP.GE.AND P3, PT, R14, 0x31, PT ;  /* 0x000000310e00780c */ /* 0x000fe40003f66270 */
[----:B------:R-:W-:-:S02]  /*5480*/  P2R R56, PR, RZ, 0x40 ;  /* 0x00000040ff387803 */ /* 0x000fc40000000000 */
[----:B------:R-:W-:-:S04]  /*5490*/  ISETP.GT.AND P4, PT, R5, 0x30, !P3 ;  /* 0x000000300500780c */ /* 0x000fc80005f84270 */
[----:B------:R-:W-:-:S04]  /*54a0*/  ISETP.LT.OR P4, PT, R4, 0x31, P4 ;  /* 0x000000310400780c */ /* 0x000fc80002781670 */
[----:B------:R-:W-:Y:S02]  /*54b0*/  FSEL R48, R48, -INF , !P4 ;  /* 0xff80000030307808 */ /* 0x000fe40006000000 */
[----:B------:R-:W-:-:S04]  /*54c0*/  ISETP.GE.AND P4, PT, R14, 0x32, PT ;  /* 0x000000320e00780c */ /* 0x000fc80003f86270 */
        /* <DEDUP_REMOVED lines=8> */
[----:B------:R-:W-:Y:S02]  /*5550*/  P2R R20, PR, RZ, 0x40 ;  /* 0x00000040ff147803 */ /* 0x000fe40000000000 */
[----:B------:R-:W-:-:S04]  /*5560*/  ISETP.GT.AND P6, PT, R5, RZ, !P6 ;  /* 0x000000ff0500720c */ /* 0x000fc800077c4270 */
[----:B------:R-:W-:-:S04]  /*5570*/  ISETP.LT.OR P6, PT, R4, 0x1, P6 ;  /* 0x000000010400780c */ /* 0x000fc800037c1670 */
[----:B------:R-:W-:Y:S02]  /*5580*/  FSEL R15, R24, -INF , !P6 ;  /* 0xff800000180f7808 */ /* 0x000fe40007000000 */
[----:B------:R-:W-:-:S04]  /*5590*/  ISETP.GE.AND P6, PT, R14, 0x3a, PT ;  /* 0x0000003a0e00780c */ /* 0x000fc80003fc6270 */
[----:B------:R-:W-:Y:S02]  /*55a0*/  P2R R14, PR, RZ, 0x40 ;  /* 0x00000040ff0e7803 */ /* 0x000fe40000000000 */
[----:B------:R-:W-:-:S04]  /*55b0*/  ISETP.GT.AND P6, PT, R5, 0x39, !P6 ;  /* 0x000000390500780c */ /* 0x000fc800077c4270 */
[----:B------:R-:W-:Y:S02]  /*55c0*/  ISETP.LT.OR P6, PT, R4, 0x3a, P6 ;  /* 0x0000003a0400780c */ /* 0x000fe400037c1670 */
[----:B------:R-:W0:Y:S02]  /*55d0*/  SHFL.IDX PT, R4, R3, 0x1, 0x1c1f ;  /* 0x003c1f0003047f89 */ /* 0x000e2400000e0000 */
[----:B------:R-:W-:Y:S02]  /*55e0*/  FSEL R53, R53, -INF , !P6 ;  /* 0xff80000035357808 */ /* 0x000fe40007000000 */
[----:B------:R-:W-:Y:S02]  /*55f0*/  PLOP3.LUT P6, PT, PT, PT, UP0, 0x40, 0x0 ;  /* 0x000000000000781c */ /* 0x000fe40003fce808 */
[----:B0-----:R-:W-:Y:S01]  /*5600*/  VIADDMNMX R6, R4, R12, R11, PT ;  /* 0x0000000c04067246 */ /* 0x001fe2000380010b */
[----:B------:R-:W-:-:S10]  /*5610*/  IMAD.IADD R9, R13, 0x1, R4 ;  /* 0x000000010d097824 */ /* 0x000fd400078e0204 */
[----:B------:R-:W-:Y:S05]  /*5620*/  @P6 BRA `(.L_x_2191) ;  /* 0x0000000000646947 */ /* 0x000fea0003800000 */
        /* <DEDUP_REMOVED lines=14> */
.L_x_2193:
[----:B------:R-:W-:Y:S02]  /*5710*/  ULDC UR6, c[0x0][0x9e4] ;  /* 0x0002790000067ab9 */ /* 0x000fe40000000800 */
[----:B------:R-:W-:-:S05]  /*5720*/  IMAD.U32 R11, RZ, RZ, UR6 ;  /* 0x00000006ff0b7e24 */ /* 0x000fca000f8e00ff */
[----:B------:R-:W-:-:S13]  /*5730*/  ISETP.NE.AND P6, PT, R11, 0x1, PT ;  /* 0x000000010b00780c */ /* 0x000fda0003fc5270 */
[----:B------:R-:W0:Y:S02]  /*5740*/  @P6 LDC.64 R4, c[0x0][0x9e8] ;  /* 0x00027a00ff046b82 */ /* 0x000e240000000a00 */
[----:B0-----:R-:W-:-:S05]  /*5750*/  @P6 IMAD.HI.U32 R4, R3, R4, RZ ;  /* 0x0000000403046227 */ /* 0x001fca00078e00ff */
[----:B------:R-:W-:-:S07]  /*5760*/  @P6 SHF.R.U32.HI R3, RZ, R5, R4 ;  /* 0x00000005ff036219 */ /* 0x000fce0000011604 */
.L_x_2194:
[----:B------:R-:W-:Y:S05]  /*5770*/  BSYNC B0 ;  /* 0x0000000000007941 */ /* 0x000fea0003800000 */
.L_x_2192:
[----:B------:R-:W-:-:S04]  /*5780*/  IMAD R3, R3, R11, -R10 ;  /* 0x0000000b03037224 */ /* 0x000fc800078e0a0a */
[----:B------:R-:W-:-:S05]  /*5790*/  IMAD.IADD R3, R3, 0x1, -R2 ;  /* 0x0000000103037824 */ /* 0x000fca00078e0a02 */
[----:B------:R-:W-:Y:S02]  /*57a0*/  VIADDMNMX R6, R3, R11, R6, PT ;  /* 0x0000000b03067246 */ /* 0x000fe40003800106 */
[----:B------:R-:W-:-:S07]  /*57b0*/  VIMNMX R9, R9, R3, !PT ;  /* 0x0000000309097248 */ /* 0x000fce0007fe0100 */
.L_x_2191:
[----:B------:R-:W-:Y:S01]  /*57c0*/  ISETP.GT.AND P1, PT, R9, 0x1, !P1 ;  /* 0x000000010900780c */ /* 0x000fe20004f24270 */
[----:B------:R-:W-:Y:S01]  /*57d0*/  ULDC UR10, c[0x0][0x988] ;  /* 0x00026200000a7ab9 */ /* 0x000fe20000000800 */
[----:B------:R-:W-:Y:S01]  /*57e0*/  FMNMX.FTZ R3, R15, R25, !PT ;  /* 0x000000190f037209 */ /* 0x000fe20007810000 */
[----:B------:R-:W-:Y:S01]  /*57f0*/  BAR.SYNC.DEFER_BLOCKING 0xf, 0x100 ;  /* 0x03c4000000007b1d */ /* 0x000fe20000010000 */
[----:B------:R-:W-:Y:S02]  /*5800*/  ISETP.LT.OR P1, PT, R6, 0x2, P1 ;  /* 0x000000020600780c */ /* 0x000fe40000f21670 */
[----:B------:R-:W-:Y:S02]  /*5810*/  FMNMX.FTZ R3, R21, R3, !PT ;  /* 0x0000000315037209 */ /* 0x000fe40007810000 */
[----:B------:R-:W-:Y:S02]  /*5820*/  FSEL R27, R27, -INF , !P1 ;  /* 0xff8000001b1b7808 */ /* 0x000fe40004800000 */
[----:B------:R-:W-:-:S02]  /*5830*/  ISETP.NE.AND P1, PT, R56, RZ, PT ;  /* 0x000000ff3800720c */ /* 0x000fc40003f25270 */
[----:B------:R-:W-:Y:S02]  /*5840*/  FMNMX.FTZ R3, R29, R3, !PT ;  /* 0x000000031d037209 */ /* 0x000fe40007810000 */
[----:B------:R-:W-:Y:S02]  /*5850*/  ISETP.GT.AND P1, PT, R9, 0x9, !P1 ;  /* 0x000000090900780c */ /* 0x000fe40004f24270 */
[----:B------:R-:W-:Y:S02]  /*5860*/  FMNMX.FTZ R3, R57, R3, !PT ;  /* 0x0000000339037209 */ /* 0x000fe40007810000 */
[----:B------:R-:W-:Y:S02]  /*5870*/  ISETP.LT.OR P1, PT, R6, 0xa, P1 ;  /* 0x0000000a0600780c */ /* 0x000fe40000f21670 */
[----:B------:R-:W-:Y:S02]  /*5880*/  FMNMX.FTZ R3, R33, R3, !PT ;  /* 0x0000000321037209 */ /* 0x000fe40007810000 */
[----:B------:R-:W-:-:S02]  /*5890*/  FSEL R31, R31, -INF , !P1 ;  /* 0xff8000001f1f7808 */ /* 0x000fc40004800000 */
[----:B------:R-:W-:Y:S02]  /*58a0*/  ISETP.NE.AND P1, PT, R58, RZ, PT ;  /* 0x000000ff3a00720c */ /* 0x000fe40003f25270 */
[----:B------:R-:W-:Y:S02]  /*58b0*/  FMNMX.FTZ R3, R59, R3, !PT ;  /* 0x000000033b037209 */ /* 0x000fe40007810000 */
[----:B------:R-:W-:Y:S02]  /*58c0*/  ISETP.GT.AND P1, PT, R9, 0x10, !P1 ;  /* 0x000000100900780c */ /* 0x000fe40004f24270 */
[----:B------:R-:W-:Y:S02]  /*58d0*/  FMNMX.FTZ R3, R37, R3, !PT ;  /* 0x0000000325037209 */ /* 0x000fe40007810000 */
[----:B------:R-:W-:Y:S02]  /*58e0*/  ISETP.LT.OR P1, PT, R6, 0x11, P1 ;  /* 0x000000110600780c */ /* 0x000fe40000f21670 */
[----:B------:R-:W-:-:S02]  /*58f0*/  FMNMX.FTZ R3, R61, R3, !PT ;  /* 0x000000033d037209 */ /* 0x000fc40007810000 */
[----:B------:R-:W-:Y:S02]  /*5900*/  FSEL R34, R34, -INF , !P1 ;  /* 0xff80000022227808 */ /* 0x000fe40004800000 */
[----:B------:R-:W-:Y:S02]  /*5910*/  ISETP.NE.AND P1, PT, R28, RZ, PT ;  /* 0x000000ff1c00720c */ /* 0x000fe40003f25270 */
[----:B------:R-:W-:Y:S02]  /*5920*/  FMNMX.FTZ R3, R41, R3, !PT ;  /* 0x0000000329037209 */ /* 0x000fe40007810000 */
[----:B------:R-:W-:Y:S02]  /*5930*/  ISETP.GT.AND P1, PT, R9, 0x11, !P1 ;  /* 0x000000110900780c */ /* 0x000fe40004f24270 */
[----:B------:R-:W-:Y:S02]  /*5940*/  FMNMX.FTZ R4, R63, R3, !PT ;  /* 0x000000033f047209 */ /* 0x000fe40007810000 */
[----:B------:R-:W-:-:S02]  /*5950*/  ISETP.LT.OR P1, PT, R6, 0x12, P1 ;  /* 0x000000120600780c */ /* 0x000fc40000f21670 */
[----:B------:R-:W-:Y:S02]  /*5960*/  FMNMX.FTZ R3, R45, R4, !PT ;  /* 0x000000042d037209 */ /* 0x000fe40007810000 */
[----:B------:R-:W-:Y:S02]  /*5970*/  FSEL R35, R35, -INF , !P1 ;  /* 0xff80000023237808 */ /* 0x000fe40004800000 */
[----:B------:R-:W-:Y:S02]  /*5980*/  ISETP.NE.AND P1, PT, R32, RZ, PT ;  /* 0x000000ff2000720c */ /* 0x000fe40003f25270 */
[----:B------:R-:W-:Y:S02]  /*5990*/  FMNMX.FTZ R4, R48, R3, !PT ;  /* 0x0000000330047209 */ /* 0x000fe40007810000 */
[----:B------:R-:W-:Y:S02]  /*59a0*/  ISETP.GT.AND P1, PT, R9, 0x18, !P1 ;  /* 0x000000180900780c */ /* 0x000fe40004f24270 */
[----:B------:R-:W-:-:S02]  /*59b0*/  FMNMX.FTZ R3, R49, R4, !PT ;  /* 0x0000000431037209 */ /* 0x000fc40007810000 */
[----:B------:R-:W-:Y:S02]  /*59c0*/  ISETP.LT.OR P1, PT, R6, 0x19, P1 ;  /* 0x000000190600780c */ /* 0x000fe40000f21670 */
[C---:B------:R-:W-:Y:S02]  /*59d0*/  ISETP.GT.AND P2, PT, R9.reuse, 0x8, !P2 ;  /* 0x000000080900780c */ /* 0x040fe40005744270 */
[----:B------:R-:W-:Y:S02]  /*59e0*/  FSEL R38, R38, -INF , !P1 ;  /* 0xff80000026267808 */ /* 0x000fe40004800000 */
[----:B------:R-:W-:Y:S02]  /*59f0*/  ISETP.NE.AND P1, PT, R36, RZ, PT ;  /* 0x000000ff2400720c */ /* 0x000fe40003f25270 */
[----:B------:R-:W-:Y:S02]  /*5a00*/  FMNMX.FTZ R4, R52, R3, !PT ;  /* 0x0000000334047209 */ /* 0x000fe40007810000 */
[----:B------:R-:W-:-:S02]  /*5a10*/  ISETP.GT.AND P1, PT, R9, 0x19, !P1 ;  /* 0x000000190900780c */ /* 0x000fc40004f24270 */
[C---:B------:R-:W-:Y:S02]  /*5a20*/  ISETP.LT.OR P2, PT, R6.reuse, 0x9, P2 ;  /* 0x000000090600780c */ /* 0x040fe40001741670 */
[----:B------:R-:W-:Y:S02]  /*5a30*/  ISETP.LT.OR P1, PT, R6, 0x1a, P1 ;  /* 0x0000001a0600780c */ /* 0x000fe40000f21670 */
[----:B------:R-:W-:Y:S02]  /*5a40*/  FMNMX.FTZ R10, R53, R4, !PT ;  /* 0x00000004350a7209 */ /* 0x000fe40007810000 */
[----:B------:R-:W-:Y:S02]  /*5a50*/  FSEL R39, R39, -INF , !P1 ;  /* 0xff80000027277808 */ /* 0x000fe40004800000 */
[----:B------:R-:W-:Y:S01]  /*5a60*/  ISETP.NE.AND P1, PT, R60, RZ, PT ;  /* 0x000000ff3c00720c */ /* 0x000fe20003f25270 */
[----:B------:R-:W0:Y:S01]  /*5a70*/  SHFL.BFLY PT, R3, R10, 0x2, 0x1f ;  /* 0x0c401f000a037f89 */ /* 0x000e2200000e0000 */
[----:B------:R-:W-:-:S02]  /*5a80*/  FSEL R30, R30, -INF , !P2 ;  /* 0xff8000001e1e7808 */ /* 0x000fc40005000000 */
[C---:B------:R-:W-:Y:S02]  /*5a90*/  ISETP.GT.AND P1, PT, R9.reuse, 0x20, !P1 ;  /* 0x000000200900780c */ /* 0x040fe40004f24270 */
[----:B------:R-:W-:Y:S02]  /*5aa0*/  ISETP.NE.AND P2, PT, R40, RZ, PT ;  /* 0x000000ff2800720c */ /* 0x000fe40003f45270 */
[----:B------:R-:W-:Y:S02]  /*5ab0*/  ISETP.LT.OR P1, PT, R6, 0x21, P1 ;  /* 0x000000210600780c */ /* 0x000fe40000f21670 */
[----:B------:R-:W-:Y:S02]  /*5ac0*/  ISETP.NE.AND P6, PT, R20, RZ, PT ;  /* 0x000000ff1400720c */ /* 0x000fe40003fc5270 */
[----:B------:R-:W-:Y:S02]  /*5ad0*/  FSEL R42, R42, -INF , !P1 ;  /* 0xff8000002a2a7808 */ /* 0x000fe40004800000 */
[----:B------:R-:W-:-:S02]  /*5ae0*/  ISETP.GT.AND P1, PT, R9, 0x21, !P2 ;  /* 0x000000210900780c */ /* 0x000fc40005724270 */
[----:B------:R-:W-:Y:S02]  /*5af0*/  ISETP.NE.AND P2, PT, R44, RZ, PT ;  /* 0x000000ff2c00720c */ /* 0x000fe40003f45270 */
[----:B------:R-:W-:Y:S02]  /*5b00*/  ISETP.LT.OR P1, PT, R6, 0x22, P1 ;  /* 0x000000220600780c */ /* 0x000fe40000f21670 */
[----:B------:R-:W-:Y:S02]  /*5b10*/  ISETP.GT.AND P2, PT, R9, 0x29, !P2 ;  /* 0x000000290900780c */ /* 0x000fe40005744270 */
[----:B------:R-:W-:Y:S02]  /*5b20*/  FSEL R43, R43, -INF , !P1 ;  /* 0xff8000002b2b7808 */ /* 0x000fe40004800000 */
[----:B------:R-:W-:Y:S02]  /*5b30*/  ISETP.GT.AND P1, PT, R9, RZ, !P6 ;  /* 0x000000ff0900720c */ /* 0x000fe40007724270 */
[----:B0-----:R-:W-:-:S02]  /*5b40*/  FMNMX.FTZ R11, R10, R3, !PT ;  /* 0x000000030a0b7209 */ /* 0x001fc40007810000 */
[----:B------:R-:W-:Y:S02]  /*5b50*/  ISETP.LT.OR P1, PT, R6, 0x1, P1 ;  /* 0x000000010600780c */ /* 0x000fe40000f21670 */
[C---:B------:R-:W-:Y:S01]  /*5b60*/  ISETP.GT.AND P3, PT, R9.reuse, 0x30, !P3 ;  /* 0x000000300900780c */ /* 0x040fe20005f64270 */
[----:B------:R-:W0:Y:S01]  /*5b70*/  SHFL.BFLY PT, R12, R11, 0x1, 0x1f ;  /* 0x0c201f000b0c7f89 */ /* 0x000e2200000e0000 */
[----:B------:R-:W-:Y:S02]  /*5b80*/  FSEL R26, R26, -INF , !P1 ;  /* 0xff8000001a1a7808 */ /* 0x000fe40004800000 */
[----:B------:R-:W-:Y:S02]  /*5b90*/  ISETP.NE.AND P1, PT, R62, RZ, PT ;  /* 0x000000ff3e00720c */ /* 0x000fe40003f25270 */
        /* <DEDUP_REMOVED lines=9> */
[----:B------:R-:W-:Y:S02]  /*5c30*/  ISETP.GT.AND P4, PT, R9, 0x31, !P4 ;  /* 0x000000310900780c */ /* 0x000fe40006784270 */
[----:B------:R-:W-:Y:S02]  /*5c40*/  FMNMX.FTZ R4, R38, R3, !PT ;  /* 0x0000000326047209 */ /* 0x000fe40007810000 */
[----:B0-----:R-:W-:Y:S02]  /*5c50*/  FMNMX.FTZ R5, R11, R12, !PT ;  /* 0x0000000c0b057209 */ /* 0x001fe40007810000 */
[----:B------:R-:W-:Y:S02]  /*5c60*/  FMNMX.FTZ R3, R39, R4, !PT ;  /* 0x0000000427037209 */ /* 0x000fe40007810000 */
[----:B------:R-:W-:Y:S01]  /*5c70*/  ISETP.LT.OR P3, PT, R6, 0x31, P3 ;  /* 0x000000310600780c */ /* 0x000fe20001f61670 */
[----:B------:R-:W-:Y:S01]  /*5c80*/  FMUL.FTZ R10, R5, UR10 ;  /* 0x0000000a050a7c20 */ /* 0x000fe20008410000 */
[----:B------:R-:W-:-:S02]  /*5c90*/  FMNMX.FTZ R4, R42, R3, !PT ;  /* 0x000000032a047209 */ /* 0x000fc40007810000 */
[----:B------:R-:W-:Y:S02]  /*5ca0*/  FSEL R47, R47, -INF , !P2 ;  /* 0xff8000002f2f7808 */ /* 0x000fe40005000000 */
[----:B------:R-:W-:Y:S02]  /*5cb0*/  FMNMX.FTZ R3, R43, R4, !PT ;  /* 0x000000042b037209 */ /* 0x000fe40007810000 */
[----:B------:R-:W-:Y:S02]  /*5cc0*/  FSETP.NEU.FTZ.AND P1, PT, R5, -INF , PT ;  /* 0xff8000000500780b */ /* 0x000fe40003f3d000 */
[----:B------:R-:W-:Y:S02]  /*5cd0*/  FMNMX.FTZ R4, R46, R3, !PT ;  /* 0x000000032e047209 */ /* 0x000fe40007810000 */
[----:B------:R-:W-:Y:S02]  /*5ce0*/  ISETP.NE.AND P6, PT, R14, RZ, PT ;  /* 0x000000ff0e00720c */ /* 0x000fe40003fc5270 */
[----:B------:R-:W-:-:S02]  /*5cf0*/  ISETP.GT.AND P5, PT, R9, 0x38, !P5 ;  /* 0x000000380900780c */ /* 0x000fc40006fa4270 */
[----:B------:R-:W-:Y:S02]  /*5d00*/  ISETP.LT.OR P4, PT, R6, 0x32, P4 ;  /* 0x000000320600780c */ /* 0x000fe40002781670 */
[----:B------:R-:W-:Y:S02]  /*5d10*/  FSEL R50, R50, -INF , !P3 ;  /* 0xff80000032327808 */ /* 0x000fe40005800000 */
[----:B------:R-:W-:Y:S02]  /*5d20*/  FMNMX.FTZ R3, R47, R4, !PT ;  /* 0x000000042f037209 */ /* 0x000fe40007810000 */
[----:B------:R-:W-:Y:S02]  /*5d30*/  FSEL R10, R10, RZ, P1 ;  /* 0x000000ff0a0a7208 */ /* 0x000fe40000800000 */
[----:B------:R-:W-:Y:S02]  /*5d40*/  ISETP.GT.AND P1, PT, R9, 0x39, !P6 ;  /* 0x000000390900780c */ /* 0x000fe40007724270 */
[----:B------:R-:W-:Y:S01]  /*5d50*/  ISETP.LT.OR P5, PT, R6, 0x39, P5 ;  /* 0x000000390600780c */ /* 0x000fe20002fa1670 */
[--C-:B------:R-:W-:Y:S01]  /*5d60*/  FFMA.FTZ R9, R15, UR10, -R10.reuse ;  /* 0x0000000a0f097c23 */ /* 0x100fe2000801080a */
[----:B------:R-:W-:Y:S01]  /*5d70*/  FSEL R51, R51, -INF , !P4 ;  /* 0xff80000033337808 */ /* 0x000fe20006000000 */
[--C-:B------:R-:W-:Y:S01]  /*5d80*/  FFMA.FTZ R11, R25, UR10, -R10.reuse ;  /* 0x0000000a190b7c23 */ /* 0x100fe2000801080a */
[----:B------:R-:W-:Y:S01]  /*5d90*/  FMNMX.FTZ R4, R50, R3, !PT ;  /* 0x0000000332047209 */ /* 0x000fe20007810000 */
[--C-:B------:R-:W-:Y:S01]  /*5da0*/  FFMA.FTZ R12, R29, UR10, -R10.reuse ;  /* 0x0000000a1d0c7c23 */ /* 0x100fe2000801080a */
[----:B------:R-:W-:Y:S01]  /*5db0*/  ISETP.LT.OR P1, PT, R6, 0x3a, P1 ;  /* 0x0000003a0600780c */ /* 0x000fe20000f21670 */
[--C-:B------:R-:W-:Y:S01]  /*5dc0*/  FFMA.FTZ R6, R21, UR10, -R10.reuse ;  /* 0x0000000a15067c23 */ /* 0x100fe2000801080a */
[----:B------:R-:W-:Y:S01]  /*5dd0*/  FSEL R54, R54, -INF , !P5 ;  /* 0xff80000036367808 */ /* 0x000fe20006800000 */
[----:B------:R-:W-:Y:S01]  /*5de0*/  MUFU.EX2 R9, R9 ;  /* 0x0000000900097308 */ /* 0x000fe20000000800 */
        /* <DEDUP_REMOVED lines=9> */
[--C-:B------:R-:W-:Y:S01]  /*5e80*/  FFMA.FTZ R45, R45, UR10, -R10.reuse ;  /* 0x0000000a2d2d7c23 */ /* 0x100fe2000801080a */
[--C-:B------:R-:W-:Y:S01]  /*5e90*/  FFMA.FTZ R48, R48, UR10, -R10.reuse ;  /* 0x0000000a30307c23 */ /* 0x100fe2000801080a */
[--C-:B------:R-:W-:Y:S01]  /*5ea0*/  FFMA.FTZ R49, R49, UR10, -R10.reuse ;  /* 0x0000000a31317c23 */ /* 0x100fe2000801080a */
[--C-:B------:R-:W-:Y:S01]  /*5eb0*/  FFMA.FTZ R52, R52, UR10, -R10.reuse ;  /* 0x0000000a34347c23 */ /* 0x100fe2000801080a */
[----:B------:R-:W0:Y:S02]  /*5ec0*/  SHFL.BFLY PT, R3, R4, 0x2, 0x1f ;  /* 0x0c401f0004037f89 */ /* 0x000e2400000e0000 */
[----:B------:R3:W4:Y:S08]  /*5ed0*/  MUFU.EX2 R152, R11 ;  /* 0x0000000b00987308 */ /* 0x0007300000000800 */
[----:B------:R5:W-:Y:S01]  /*5ee0*/  MUFU.EX2 R13, R12 ;  /* 0x0000000c000d7308 */ /* 0x000be20000000800 */
[----:B---3--:R-:W-:-:S07]  /*5ef0*/  FFMA.FTZ R11, R33, UR10, -R10 ;  /* 0x0000000a210b7c23 */ /* 0x008fce000801080a */
[----:B------:R-:W-:Y:S01]  /*5f00*/  MUFU.EX2 R14, R14 ;  /* 0x0000000e000e7308 */ /* 0x000fe20000000800 */
[----:B-----5:R-:W-:Y:S01]  /*5f10*/  FFMA.FTZ R12, R63, UR10, -R10 ;  /* 0x0000000a3f0c7c23 */ /* 0x020fe2000801080a */
[----:B----4-:R-:W-:Y:S01]  /*5f20*/  FADD.FTZ R25, R9, R152 ;  /* 0x0000009809197221 */ /* 0x010fe20000010000 */
[----:B------:R-:W-:Y:S02]  /*5f30*/  F2FP.BF16.F32.PACK_AB R152, R152, R9 ;  /* 0x000000099898723e */ /* 0x000fe400000010ff */
[----:B0-----:R-:W-:Y:S01]  /*5f40*/  FMNMX.FTZ R3, R4, R3, !PT ;  /* 0x0000000304037209 */ /* 0x001fe20007810000 */
[--C-:B------:R-:W-:Y:S02]  /*5f50*/  FFMA.FTZ R4, R41, UR10, -R10.reuse ;  /* 0x0000000a29047c23 */ /* 0x100fe4000801080a */
[----:B------:R-:W0:Y:S01]  /*5f60*/  MUFU.EX2 R11, R11 ;  /* 0x0000000b000b7308 */ /* 0x000e220000000800 */
[----:B------:R-:W-:Y:S01]  /*5f70*/  FFMA.FTZ R10, R53, UR10, -R10 ;  /* 0x0000000a350a7c23 */ /* 0x000fe2000801080a */
[----:B------:R-:W3:Y:S06]  /*5f80*/  SHFL.BFLY PT, R6, R3, 0x1, 0x1f ;  /* 0x0c201f0003067f89 */ /* 0x000eec00000e0000 */
        /* <DEDUP_REMOVED lines=10> */
[----:B------:R3:W-:Y:S01]  /*6030*/  MUFU.EX2 R3, R10 ;  /* 0x0000000a00037308 */ /* 0x0007e20000000800 */
        /* <DEDUP_REMOVED lines=8> */
[----:B---3--:R-:W-:Y:S01]  /*60c0*/  FADD.FTZ R10, R154, R25 ;  /* 0x000000199a0a7221 */ /* 0x008fe20000010000 */
[--C-:B------:R-:W-:Y:S01]  /*60d0*/  FFMA.FTZ R39, R39, UR10, -R24.reuse ;  /* 0x0000000a27277c23 */ /* 0x100fe20008010818 */
[--C-:B------:R-:W-:Y:S01]  /*60e0*/  FFMA.FTZ R42, R42, UR10, -R24.reuse ;  /* 0x0000000a2a2a7c23 */ /* 0x100fe20008010818 */
[----:B------:R-:W-:Y:S01]  /*60f0*/  FFMA.FTZ R43, R43, UR10, -R24 ;  /* 0x0000000a2b2b7c23 */ /* 0x000fe20008010818 */
[----:B------:R-:W-:Y:S01]  /*6100*/  FADD.FTZ R29, R13, R10 ;  /* 0x0000000a0d1d7221 */ /* 0x000fe20000010000 */
[--C-:B------:R-:W-:Y:S01]  /*6110*/  FFMA.FTZ R46, R46, UR10, -R24.reuse ;  /* 0x0000000a2e2e7c23 */ /* 0x100fe20008010818 */
[--C-:B------:R-:W-:Y:S01]  /*6120*/  FFMA.FTZ R47, R47, UR10, -R24.reuse ;  /* 0x0000000a2f2f7c23 */ /* 0x100fe20008010818 */
[----:B------:R-:W3:Y:S01]  /*6130*/  MUFU.EX2 R27, R27 ;  /* 0x0000001b001b7308 */ /* 0x000ee20000000800 */
[----:B------:R-:W-:Y:S01]  /*6140*/  FADD.FTZ R28, R14, R29 ;  /* 0x0000001d0e1c7221 */ /* 0x000fe20000010000 */
[--C-:B------:R-:W-:Y:S01]  /*6150*/  FFMA.FTZ R50, R50, UR10, -R24.reuse ;  /* 0x0000000a32327c23 */ /* 0x100fe20008010818 */
[----:B------:R-:W-:Y:S01]  /*6160*/  FFMA.FTZ R51, R51, UR10, -R24 ;  /* 0x0000000a33337c23 */ /* 0x000fe20008010818 */
[----:B------:R-:W-:Y:S01]  /*6170*/  F2FP.BF16.F32.PACK_AB R154, R13, R154 ;  /* 0x0000009a0d9a723e */ /* 0x000fe200000010ff */
[----:B------:R-:W-:Y:S01]  /*6180*/  FADD.FTZ R28, R11, R28 ;  /* 0x0000001c0b1c7221 */ /* 0x000fe20000010000 */
[--C-:B------:R-:W-:Y:S01]  /*6190*/  FFMA.FTZ R54, R54, UR10, -R24.reuse ;  /* 0x0000000a36367c23 */ /* 0x100fe20008010818 */
[----:B------:R-:W-:Y:S01]  /*61a0*/  FFMA.FTZ R24, R55, UR10, -R24 ;  /* 0x0000000a37187c23 */ /* 0x000fe20008010818 */
[----:B------:R-:W4:Y:S01]  /*61b0*/  MUFU.EX2 R30, R30 ;  /* 0x0000001e001e7308 */ /* 0x000f220000000800 */
[----:B0-----:R-:W-:-:S07]  /*61c0*/  F2FP.BF16.F32.PACK_AB R160, R4, R21 ;  /* 0x0000001504a0723e */ /* 0x001fce00000010ff */
[----:B------:R-:W0:Y:S01]  /*61d0*/  MUFU.EX2 R31, R31 ;  /* 0x0000001f001f7308 */ /* 0x000e220000000800 */
[----:B---3--:R-:W-:Y:S01]  /*61e0*/  FADD.FTZ R25, R26, R27 ;  /* 0x0000001b1a197221 */ /* 0x008fe20000010000 */
[----:B------:R-:W-:-:S06]  /*61f0*/  F2FP.BF16.F32.PACK_AB R153, R27, R26 ;  /* 0x0000001a1b99723e */ /* 0x000fcc00000010ff */
[----:B------:R-:W3:Y:S01]  /*6200*/  MUFU.EX2 R34, R34 ;  /* 0x0000002200227308 */ /* 0x000ee20000000800 */
[----:B----4-:R-:W-:-:S07]  /*6210*/  FADD.FTZ R10, R30, R25 ;  /* 0x000000191e0a7221 */ /* 0x010fce0000010000 */
[----:B------:R-:W4:Y:S01]  /*6220*/  MUFU.EX2 R35, R35 ;  /* 0x0000002300237308 */ /* 0x000f220000000800 */
[C---:B0-----:R-:W-:Y:S01]  /*6230*/  FADD.FTZ R25, R31.reuse, R10 ;  /* 0x0000000a1f197221 */ /* 0x041fe20000010000 */
[----:B------:R-:W-:-:S05]  /*6240*/  F2FP.BF16.F32.PACK_AB R155, R31, R30 ;  /* 0x0000001e1f9b723e */ /* 0x000fca00000010ff */
[----:B------:R0:W-:Y:S01]  /*6250*/  STSM.16.M88.4 [R22+0x26800], R152 ;  /* 0x0268009816007844 */ /* 0x0001e20000000200 */
[----:B------:R-:W5:Y:S01]  /*6260*/  MUFU.EX2 R38, R38 ;  /* 0x0000002600267308 */ /* 0x000f620000000800 */
[----:B---3--:R-:W-:Y:S01]  /*6270*/  FADD.FTZ R10, R34, R25 ;  /* 0x00000019220a7221 */ /* 0x008fe20000010000 */
[----:B------:R-:W-:-:S04]  /*6280*/  FADD.FTZ R25, R15, R28 ;  /* 0x0000001c0f197221 */ /* 0x000fc80000010000 */
[----:B------:R-:W-:Y:S02]  /*6290*/  FADD.FTZ R28, R20, R25 ;  /* 0x00000019141c7221 */ /* 0x000fe40000010000 */
[----:B------:R-:W3:Y:S01]  /*62a0*/  MUFU.EX2 R39, R39 ;  /* 0x0000002700277308 */ /* 0x000ee20000000800 */
[----:B----4-:R-:W-:Y:S01]  /*62b0*/  FADD.FTZ R9, R35, R10 ;  /* 0x0000000a23097221 */ /* 0x010fe20000010000 */
[----:B------:R-:W-:Y:S01]  /*62c0*/  FADD.FTZ R13, R21, R28 ;  /* 0x0000001c150d7221 */ /* 0x000fe20000010000 */
[----:B------:R-:W-:-:S03]  /*62d0*/  F2FP.BF16.F32.PACK_AB R157, R35, R34 ;  /* 0x00000022239d723e */ /* 0x000fc600000010ff */
[----:B------:R-:W-:Y:S02]  /*62e0*/  FADD.FTZ R13, R4, R13 ;  /* 0x0000000d040d7221 */ /* 0x000fe40000010000 */
[----:B------:R-:W4:Y:S01]  /*62f0*/  MUFU.EX2 R42, R42 ;  /* 0x0000002a002a7308 */ /* 0x000f220000000800 */
[----:B-----5:R-:W-:-:S07]  /*6300*/  FADD.FTZ R10, R38, R9 ;  /* 0x00000009260a7221 */ /* 0x020fce0000010000 */
[----:B------:R-:W5:Y:S01]  /*6310*/  MUFU.EX2 R43, R43 ;  /* 0x0000002b002b7308 */ /* 0x000f620000000800 */
[C---:B---3--:R-:W-:Y:S01]  /*6320*/  FADD.FTZ R11, R39.reuse, R10 ;  /* 0x0000000a270b7221 */ /* 0x048fe20000010000 */
[----:B------:R-:W-:-:S05]  /*6330*/  F2FP.BF16.F32.PACK_AB R159, R39, R38 ;  /* 0x00000026279f723e */ /* 0x000fca00000010ff */
[----:B------:R0:W-:Y:S01]  /*6340*/  STSM.16.M88.4 [R23], R156 ;  /* 0x0000009c17007844 */ /* 0x0001e20000000200 */
[----:B------:R-:W3:Y:S01]  /*6350*/  MUFU.EX2 R12, R12 ;  /* 0x0000000c000c7308 */ /* 0x000ee20000000800 */
[----:B----4-:R-:W-:-:S07]  /*6360*/  FADD.FTZ R4, R42, R11 ;  /* 0x0000000b2a047221 */ /* 0x010fce0000010000 */
[----:B------:R-:W4:Y:S01]  /*6370*/  MUFU.EX2 R46, R46 ;  /* 0x0000002e002e7308 */ /* 0x000f220000000800 */
[C---:B-----5:R-:W-:Y:S01]  /*6380*/  FADD.FTZ R11, R43.reuse, R4 ;  /* 0x000000042b0b7221 */ /* 0x060fe20000010000 */
[----:B------:R-:W-:-:S06]  /*6390*/  F2FP.BF16.F32.PACK_AB R161, R43, R42 ;  /* 0x0000002a2ba1723e */ /* 0x000fcc00000010ff */
[----:B------:R-:W5:Y:S01]  /*63a0*/  MUFU.EX2 R45, R45 ;  /* 0x0000002d002d7308 */ /* 0x000f620000000800 */
[----:B---3--:R-:W-:-:S07]  /*63b0*/  FADD.FTZ R4, R12, R13 ;  /* 0x0000000d0c047221 */ /* 0x008fce0000010000 */
[----:B------:R-:W3:Y:S01]  /*63c0*/  MUFU.EX2 R47, R47 ;  /* 0x0000002f002f7308 */ /* 0x000ee20000000800 */
[----:B----4-:R-:W-:-:S07]  /*63d0*/  FADD.FTZ R10, R46, R11 ;  /* 0x0000000b2e0a7221 */ /* 0x010fce0000010000 */
[----:B------:R-:W-:Y:S01]  /*63e0*/  MUFU.EX2 R48, R48 ;  /* 0x0000003000307308 */ /* 0x000fe20000000800 */
[C---:B-----5:R-:W-:Y:S01]  /*63f0*/  F2FP.BF16.F32.PACK_AB R162, R45.reuse, R12 ;  /* 0x0000000c2da2723e */ /* 0x060fe200000010ff */
        /* <DEDUP_REMOVED lines=25> */
.L_x_2195:
[----:B------:R3:W4:Y:S01]  /*6590*/  SYNCS.PHASECHK.TRANS64.TRYWAIT P1, [R7+URZ+0x28c50], R8 ;  /* 0x028c5008070075a7 */ /* 0x000722000802017f */
[----:B------:R-:W-:Y:S05]  /*65a0*/  @!P0 BRA `(.L_x_2196) ;  /* 0x0000000000048947 */ /* 0x000fea0003800000 */
[----:B------:R-:W-:Y:S01]  /*65b0*/  BPT.TRAP 0x1 ;  /* 0x000000040000795c */ /* 0x000fe20000300000 */
.L_x_2196:
[----:B----4-:R-:W-:Y:S05]  /*65c0*/  @P1 BRA `(.L_x_2197) ;  /* 0x0000000000081947 */ /* 0x010fea0003800000 */
[----:B------:R-:W4:Y:S02]  /*65d0*/  SYNCS.PHASECHK.TRANS64.TRYWAIT P1, [R7+URZ+0x28c50], R8 ;  /* 0x028c5008070075a7 */ /* 0x000f24000802017f */
[----:B----4-:R-:W-:Y:S05]  /*65e0*/  @!P1 BRA `(.L_x_2198) ;  /* 0x00000128004c9947 */ /* 0x010fea0003800000 */
.L_x_2197:
        /* <DEDUP_REMOVED lines=34> */
.L_x_2199:
[----:B------:R-:W-:Y:S01]  /*6810*/  R2UR UR6, R7 ;  /* 0x00000000070672ca */ /* 0x000fe200000e0000 */
[----:B------:R-:W-:Y:S01]  /*6820*/  UISETP.NE.AND UP1, UPT, UR52, URZ, UPT ;  /* 0x0000003f3400728c */ /* 0x000fe2000bf25270 */
[----:B------:R-:W-:Y:S01]  /*6830*/  R2UR UR21, R168 ;  /* 0x00000000a81572ca */ /* 0x000fe200000e0000 */
[----:B------:R-:W-:-:S06]  /*6840*/  UISETP.NE.AND UP0, UPT, UR51, URZ, UPT ;  /* 0x0000003f3300728c */ /* 0x000fcc000bf05270 */
[----:B------:R-:W-:-:S03]  /*6850*/  PLOP3.LUT P1, PT, PT, PT, UP0, 0x40, 0x0 ;  /* 0x000000000000781c */ /* 0x000fc60003f2e808 */
[----:B------:R-:W-:Y:S01]  /*6860*/  @UP1 ULDC UR15, c[0x0][0x450] ;  /* 0x00011400000f1ab9 */ /* 0x000fe20000000800 */
[----:B------:R-:W-:Y:S02]  /*6870*/  UIADD3 UR6, UR6, 0x28c60, URZ ;  /* 0x00028c6006067890 */ /* 0x000fe4000fffe03f */
[----:B------:R-:W-:Y:S02]  /*6880*/  UIADD3 UR21, UR21, -0x2, URZ ;  /* 0xfffffffe15157890 */ /* 0x000fe4000fffe03f */
[----:B------:R-:W-:-:S03]  /*6890*/  UPRMT UR14, UR40, 0x654, UR6 ;  /* 0x00000654280e7896 */ /* 0x000fc60008000006 */
[----:B------:R-:W-:Y:S02]  /*68a0*/  @UP1 ULDC UR6, c[0x0][0x44c] ;  /* 0x0001130000061ab9 */ /* 0x000fe40000000800 */
[----:B------:R-:W-:-:S04]  /*68b0*/  UIMAD.WIDE.U32 UR6, UR45, UR6, URZ ;  /* 0x000000062d0672a5 */ /* 0x000fc8000f8e003f */
[----:B------:R-:W-:Y:S01]  /*68c0*/  SYNCS.ARRIVE.TRANS64.RED.A1T0 RZ, [UR14], RZ ;  /* 0x000000ffffff79a7 */ /* 0x000fe2000810040e */
[----:B------:R-:W-:Y:S01]  /*68d0*/  UMOV UR14, UR45 ;  /* 0x0000002d000e7c82 */ /* 0x000fe20008000000 */
[----:B------:R-:W-:-:S04]  /*68e0*/  @UP1 USHF.R.U32.HI UR14, URZ, UR15, UR7 ;  /* 0x0000000f3f0e1299 */ /* 0x000fc80008011607 */
[----:B------:R-:W-:-:S04]  /*68f0*/  UIADD3 UR6, UR14, UR48, -UR50 ;  /* 0x000000300e067290 */ /* 0x000fc8000fffe832 */
[----:B------:R-:W-:Y:S01]  /*6900*/  UIADD3 UR11, UR6, UR11, URZ ;  /* 0x0000000b060b7290 */ /* 0x000fe2000fffe03f */
[----:B------:R-:W-:Y:S11]  /*6910*/  @P1 BRA `(.L_x_2200) ;  /* 0x00000000004c1947 */ /* 0x000ff60003800000 */
        /* <DEDUP_REMOVED lines=11> */
.L_x_2201:
[----:B------:R-:W-:Y:S02]  /*69d0*/  ULDC UR19, c[0x0][0x9e4] ;  /* 0x0002790000137ab9 */ /* 0x000fe40000000800 */
[----:B------:R-:W-:-:S11]  /*69e0*/  UISETP.NE.AND UP0, UPT, UR19, 0x1, UPT ;  /* 0x000000011300788c */ /* 0x000fd6000bf05270 */
[----:B------:R-:W-:Y:S02]  /*69f0*/  @UP0 ULDC.64 UR6, c[0x0][0x9e8] ;  /* 0x00027a0000060ab9 */ /* 0x000fe40000000a00 */
[----:B------:R-:W-:-:S04]  /*6a00*/  UIMAD.WIDE.U32 UR14, UR18, UR6, URZ ;  /* 0x00000006120e72a5 */ /* 0x000fc8000f8e003f */
[----:B------:R-:W-:-:S12]  /*6a10*/  @UP0 USHF.R.U32.HI UR18, URZ, UR7, UR15 ;  /* 0x000000073f120299 */ /* 0x000fd8000801160f */
.L_x_2202:
[----:B------:R-:W-:-:S04]  /*6a20*/  UIMAD UR18, UR18, UR19, UR19 ;  /* 0x00000013121272a4 */ /* 0x000fc8000f8e0213 */
[----:B------:R-:W-:-:S04]  /*6a30*/  UISETP.LT.AND UP0, UPT, UR11, UR18, UPT ;  /* 0x000000120b00728c */ /* 0x000fc8000bf01270 */
[----:B------:R-:W-:-:S12]  /*6a40*/  USEL UR11, UR11, UR18, UP0 ;  /* 0x000000120b0b7287 */ /* 0x000fd80008000000 */
.L_x_2200:
[----:B------:R-:W-:-:S04]  /*6a50*/  USHF.R.S32.HI UR6, URZ, 0x1f, UR11 ;  /* 0x0000001f3f067899 */ /* 0x000fc8000801140b */
[----:B------:R-:W-:-:S04]  /*6a60*/  ULEA.HI UR6, UR6, UR11, URZ, 0x6 ;  /* 0x0000000b06067291 */ /* 0x000fc8000f8f303f */
[----:B------:R-:W-:-:S04]  /*6a70*/  USHF.R.S32.HI UR6, URZ, 0x6, UR6 ;  /* 0x000000063f067899 */ /* 0x000fc80008011406 */
[----:B------:R-:W-:-:S04]  /*6a80*/  UISETP.LT.AND UP0, UPT, UR47, UR6, UPT ;  /* 0x000000062f00728c */ /* 0x000fc8000bf01270 */
[----:B------:R-:W-:-:S04]  /*6a90*/  USEL UR22, UR47, UR6, !UP0 ;  /* 0x000000062f167287 */ /* 0x000fc8000c000000 */
[----:B------:R-:W-:-:S06]  /*6aa0*/  UISETP.GE.AND UP0, UPT, UR21, UR22, UPT ;  /* 0x000000161500728c */ /* 0x000fcc000bf06270 */
[----:B------:R-:W-:-:S13]  /*6ab0*/  PLOP3.LUT P1, PT, PT, PT, UP0, 0x80, 0x0 ;  /* 0x000000000000781c */ /* 0x000fda0003f2f008 */
[----:B------:R-:W-:Y:S05]  /*6ac0*/  @!P1 BRA `(.L_x_2203) ;  /* 0x0000002400a89947 */ /* 0x000fea0003800000 */
[----:B------:R-:W-:Y:S01]  /*6ad0*/  IMAD.MOV.U32 R10, RZ, RZ, R6 ;  /* 0x000000ffff0a7224 */ /* 0x000fe200078e0006 */
[----:B------:R-:W-:Y:S01]  /*6ae0*/  UMOV UR27, UR38 ;  /* 0x00000026001b7c82 */ /* 0x000fe20008000000 */
[----:B------:R-:W-:Y:S01]  /*6af0*/  IMAD.MOV.U32 R9, RZ, RZ, R5 ;  /* 0x000000ffff097224 */ /* 0x000fe200078e0005 */
[----:B------:R-:W-:Y:S01]  /*6b00*/  ULDC UR24, c[0x0][0x9e4] ;  /* 0x0002790000187ab9 */ /* 0x000fe20000000800 */
[----:B------:R-:W-:Y:S01]  /*6b10*/  ULDC UR20, c[0x0][0x9dc] ;  /* 0x0002770000147ab9 */ /* 0x000fe20000000800 */
[----:B------:R-:W-:Y:S01]  /*6b20*/  ULDC UR26, c[0x0][0x988] ;  /* 0x00026200001a7ab9 */ /* 0x000fe20000000800 */
[----:B------:R-:W-:-:S05]  /*6b30*/  ULDC UR25, c[0x0][0x9e0] ;  /* 0x0002780000197ab9 */ /* 0x000fca0000000800 */
.L_x_2222:
[----:B------:R-:W-:-:S04]  /*6b40*/  UIADD3 UR38, UR27, 0x1, URZ ;  /* 0x000000011b267890 */ /* 0x000fc8000fffe03f */
[----:B------:R-:W-:-:S04]  /*6b50*/  UISETP.NE.AND UP0, UPT, UR38, 0x2, UPT ;  /* 0x000000022600788c */ /* 0x000fc8000bf05270 */
[----:B------:R-:W-:Y:S02]  /*6b60*/  USEL UR6, URZ, 0x1, UP0 ;  /* 0x000000013f067887 */ /* 0x000fe40008000000 */
[----:B------:R-:W-:Y:S02]  /*6b70*/  USEL UR38, UR38, URZ, UP0 ;  /* 0x0000003f26267287 */ /* 0x000fe40008000000 */
[----:B------:R-:W-:Y:S01]  /*6b80*/  ULOP3.LUT UR37, UR37, UR6, URZ, 0x3c, !UPT ;  /* 0x0000000625257292 */ /* 0x000fe2000f8e3c3f */
[----:B0-----:R-:W-:Y:S11]  /*6b90*/  @!P0 BRA `(.L_x_2204) ;  /* 0x0000000000048947 */ /* 0x001ff60003800000 */
[----:B------:R-:W-:Y:S01]  /*6ba0*/  BPT.TRAP 0x1 ;  /* 0x000000040000795c */ /* 0x000fe20000300000 */
.L_x_2204:
[----:B------:R-:W-:Y:S01]  /*6bb0*/  ULEA UR23, UR38, UR41, 0x3 ;  /* 0x0000002926177291 */ /* 0x000fe2000f8e183f */
[----:B-1234-:R-:W-:-:S05]  /*6bc0*/  IMAD.U32 R8, RZ, RZ, UR37 ;  /* 0x00000025ff087e24 */ /* 0x01efca000f8e00ff */
[----:B------:R-:W-:-:S04]  /*6bd0*/  SHF.L.U32 R8, R8, 0x1f, RZ ;  /* 0x0000001f08087819 */ /* 0x000fc800000006ff */
[----:B------:R1:W2:Y:S01]  /*6be0*/  SYNCS.PHASECHK.TRANS64.TRYWAIT P1, [UR23+0x28c30], R8 ;  /* 0x028c3008ff0075a7 */ /* 0x0002a20008020157 */
[----:B------:R-:W-:Y:S05]  /*6bf0*/  @!P0 BRA `(.L_x_2205) ;  /* 0x0000000000048947 */ /* 0x000fea0003800000 */
[----:B------:R-:W-:Y:S01]  /*6c00*/  BPT.TRAP 0x1 ;  /* 0x000000040000795c */ /* 0x000fe20000300000 */
.L_x_2205:
[----:B--2---:R-:W-:Y:S05]  /*6c10*/  @P1 BRA `(.L_x_2206) ;  /* 0x0000000000081947 */ /* 0x004fea0003800000 */
[----:B------:R-:W2:Y:S02]  /*6c20*/  SYNCS.PHASECHK.TRANS64.TRYWAIT P1, [UR23+0x28c30], R8 ;  /* 0x028c3008ff0075a7 */ /* 0x000ea40008020157 */
[----:B--2---:R-:W-:Y:S05]  /*6c30*/  @!P1 BRA `(.L_x_2207) ;  /* 0x0000012000cc9947 */ /* 0x004fea0003800000 */
.L_x_2206:
[----:B------:R-:W-:Y:S01]  /*6c40*/  R2UR UR18, R0 ;  /* 0x00000000001272ca */ /* 0x000fe200000e0000 */
[----:B0-----:R-:W-:Y:S01]  /*6c50*/  WARPGROUP.ARRIVE ;  /* 0x00000000000079c5 */ /* 0x001fe20000000000 */
[----:B------:R-:W-:Y:S01]  /*6c60*/  UMOV UR19, 0x40000040 ;  /* 0x4000004000137882 */ /* 0x000fe20000000000 */
[----:B------:R-:W-:Y:S01]  /*6c70*/  UMOV UR7, 0x40000040 ;  /* 0x4000004000077882 */ /* 0x000fe20000000000 */
[----:B------:R-:W-:Y:S01]  /*6c80*/  UMOV UR11, 0x40000040 ;  /* 0x40000040000b7882 */ /* 0x000fe20000000000 */
[----:B------:R-:W-:-:S08]  /*6c90*/  UMOV UR15, 0x40000040 ;  /* 0x40000040000f7882 */ /* 0x000fd00000000000 */
[----:B------:R-:W-:-:S04]  /*6ca0*/  ULEA UR18, UR38, UR18, 0x9 ;  /* 0x0000001226127291 */ /* 0x000fc8000f8e483f */
[----:B------:R-:W-:Y:S02]  /*6cb0*/  UIADD3 UR6, UR18, 0x2, URZ ;  /* 0x0000000212067890 */ /* 0x000fe4000fffe03f */
[----:B------:R-:W-:Y:S02]  /*6cc0*/  UIADD3 UR10, UR18, 0x4, URZ ;  /* 0x00000004120a7890 */ /* 0x000fe4000fffe03f */
[----:B------:R-:W-:Y:S02]  /*6cd0*/  UIADD3 UR14, UR18, 0x6, URZ ;  /* 0x00000006120e7890 */ /* 0x000fe4000fffe03f */
        /* <DEDUP_REMOVED lines=13> */
.L_x_2208:
[----:B------:R-:W-:Y:S01]  /*6db0*/  UISETP.NE.AND UP1, UPT, UR52, URZ, UPT ;  /* 0x0000003f3400728c */ /* 0x000fe2000bf25270 */
[----:B------:R-:W-:Y:S01]  /*6dc0*/  VIADD R14, R190, UR45 ;  /* 0x0000002dbe0e7c36 */ /* 0x000fe20008000000 */
[----:B------:R-:W-:Y:S02]  /*6dd0*/  USHF.L.U32 UR7, UR21, 0x6, URZ ;  /* 0x0000000615077899 */ /* 0x000fe4000800063f */
[----:B------:R-:W-:Y:S02]  /*6de0*/  UISETP.NE.AND UP0, UPT, UR51, URZ, UPT ;  /* 0x0000003f3300728c */ /* 0x000fe4000bf05270 */
[----:B------:R-:W-:Y:S02]  /*6df0*/  PLOP3.LUT P1, PT, PT, PT, UP1, 0x80, 0x0 ;  /* 0x000000000000781c */ /* 0x000fe40003f2f018 */
[----:B------:R-:W-:Y:S01]  /*6e00*/  PLOP3.LUT P2, PT, PT, PT, UP1, 0x80, 0x0 ;  /* 0x000000000000781c */ /* 0x000fe20003f4f018 */
[----:B------:R-:W-:Y:S02]  /*6e10*/  IMAD.U32 R12, RZ, RZ, UR7 ;  /* 0x00000007ff0c7e24 */ /* 0x000fe4000f8e00ff */
[----:B------:R-:W-:-:S03]  /*6e20*/  @UP1 ULDC UR6, c[0x0][0x44c] ;  /* 0x0001130000061ab9 */ /* 0x000fc60000000800 */
[----:B------:R-:W-:-:S05]  /*6e30*/  IADD3 R12, -R2, 0x1, -R12 ;  /* 0x00000001020c7810 */ /* 0x000fca0007ffe90c */
[----:B--2---:R-:W-:Y:S01]  /*6e40*/  @P1 IMAD.HI.U32 R5, R14, UR6, RZ ;  /* 0x000000060e051c27 */ /* 0x004fe2000f8e00ff */
[----:B------:R-:W-:Y:S01]  /*6e50*/  @UP1 ULDC UR6, c[0x0][0x450] ;  /* 0x0001140000061ab9 */ /* 0x000fe20000000800 */
[----:B------:R-:W-:-:S03]  /*6e60*/  PLOP3.LUT P1, PT, PT, PT, UP0, 0x40, 0x0 ;  /* 0x000000000000781c */ /* 0x000fc60003f2e808 */
[----:B------:R-:W-:Y:S01]  /*6e70*/  @P2 SHF.R.U32.HI R14, RZ, UR6, R5 ;  /* 0x00000006ff0e2c19 */ /* 0x000fe20008011605 */
[----:B------:R-:W-:Y:S01]  /*6e80*/  UIADD3 UR6, UR23, 0x28c40, URZ ;  /* 0x00028c4017067890 */ /* 0x000fe2000fffe03f */
[----:B------:R-:W-:-:S03]  /*6e90*/  IMAD.U32 R5, RZ, RZ, UR50 ;  /* 0x00000032ff057e24 */ /* 0x000fc6000f8e00ff */
[----:B------:R-:W0:Y:S01]  /*6ea0*/  SHFL.IDX PT, R15, R14, RZ, 0x1c1f ;  /* 0x001c1fff0e0f7589 */ /* 0x000e2200000e0000 */
[----:B------:R-:W-:Y:S01]  /*6eb0*/  UPRMT UR6, UR40, 0x654, UR6 ;  /* 0x0000065428067896 */ /* 0x000fe20008000006 */
[----:B------:R-:W-:-:S05]  /*6ec0*/  IADD3 R12, -R5, UR48, R12 ;  /* 0x00000030050c7c10 */ /* 0x000fca000fffe10c */
[----:B------:R-:W-:-:S03]  /*6ed0*/  VIADD R13, R12, UR25 ;  /* 0x000000190c0d7c36 */ /* 0x000fc60008000000 */
[----:B------:R-:W-:Y:S01]  /*6ee0*/  SYNCS.ARRIVE.TRANS64.RED.A1T0 RZ, [UR6], RZ ;  /* 0x000000ffffff79a7 */ /* 0x000fe20008100406 */
[----:B------:R-:W-:-:S06]  /*6ef0*/  ULOP3.LUT UR6, URZ, UR20, URZ, 0x33, !UPT ;  /* 0x000000143f067292 */ /* 0x000fcc000f8e333f */
[----:B------:R-:W-:Y:S02]  /*6f00*/  VIADD R12, R12, UR6 ;  /* 0x000000060c0c7c36 */ /* 0x000fe40008000000 */
[----:B0-----:R-:W-:Y:S02]  /*6f10*/  IMAD.IADD R11, R13, 0x1, R15 ;  /* 0x000000010d0b7824 */ /* 0x001fe400078e020f */
[----:B------:R-:W-:Y:S01]  /*6f20*/  IMAD.IADD R5, R15, 0x1, R12 ;  /* 0x000000010f057824 */ /* 0x000fe200078e020c */
[----:B------:R-:W-:Y:S06]  /*6f30*/  @P1 BRA `(.L_x_2209) ;  /* 0x00000000005c1947 */ /* 0x000fec0003800000 */
[----:B------:R-:W-:Y:S01]  /*6f40*/  IMAD.U32 R6, RZ, RZ, UR50 ;  /* 0x00000032ff067e24 */ /* 0x000fe2000f8e00ff */
[----:B------:R-:W-:Y:S04]  /*6f50*/  BSSY B0, `(.L_x_2210) ;  /* 0x0000011000007945 */ /* 0x000fe80003800000 */
[----:B------:R-:W-:-:S04]  /*6f60*/  IADD3 R15, -R6, UR48, R15 ;  /* 0x00000030060f7c10 */ /* 0x000fc8000fffe10f */
        /* <DEDUP_REMOVED lines=10> */
.L_x_2211:
[----:B------:R-:W-:-:S05]  /*7010*/  IMAD.U32 R20, RZ, RZ, UR24 ;  /* 0x00000018ff147e24 */ /* 0x000fca000f8e00ff */
[----:B------:R-:W-:-:S13]  /*7020*/  ISETP.NE.AND P1, PT, R20, 0x1, PT ;  /* 0x000000011400780c */ /* 0x000fda0003f25270 */
[----:B------:R-:W0:Y:S02]  /*7030*/  @P1 LDC.64 R6, c[0x0][0x9e8] ;  /* 0x00027a00ff061b82 */ /* 0x000e240000000a00 */
[----:B0-----:R-:W-:-:S05]  /*7040*/  @P1 IMAD.HI.U32 R6, R15, R6, RZ ;  /* 0x000000060f061227 */ /* 0x001fca00078e00ff */
[----:B------:R-:W-:-:S07]  /*7050*/  @P1 SHF.R.U32.HI R15, RZ, R7, R6 ;  /* 0x00000007ff0f1219 */ /* 0x000fce0000011606 */
.L_x_2212:
[----:B------:R-:W-:Y:S05]  /*7060*/  BSYNC B0 ;  /* 0x0000000000007941 */ /* 0x000fea0003800000 */
.L_x_2210:
[----:B------:R-:W-:-:S04]  /*7070*/  IMAD R15, R15, R20, -UR7 ;  /* 0x800000070f0f7e24 */ /* 0x000fc8000f8e0214 */
[----:B------:R-:W-:-:S05]  /*7080*/  IMAD.IADD R15, R15, 0x1, -R2 ;  /* 0x000000010f0f7824 */ /* 0x000fca00078e0a02 */
[----:B------:R-:W-:Y:S02]  /*7090*/  VIMNMX R5, R5, R15, !PT ;  /* 0x0000000f05057248 */ /* 0x000fe40007fe0100 */
[----:B------:R-:W-:-:S07]  /*70a0*/  VIADDMNMX R11, R15, R20, R11, PT ;  /* 0x000000140f0b7246 */ /* 0x000fce000380010b */
.L_x_2209:
[----:B------:R-:W-:Y:S01]  /*70b0*/  UISETP.GT.AND UP0, UPT, UR21, -0x1, UPT ;  /* 0xffffffff1500788c */ /* 0x000fe2000bf04270 */
[----:B------:R-:W0:Y:S01]  /*70c0*/  SHFL.IDX PT, R6, R14, 0x1, 0x1c1f ;  /* 0x003c1f000e067f89 */ /* 0x000e2200000e0000 */
[----:B------:R-:W-:-:S04]  /*70d0*/  UISETP.NE.AND UP1, UPT, UR51, URZ, UPT ;  /* 0x0000003f3300728c */ /* 0x000fc8000bf25270 */
[----:B------:R-:W-:-:S04]  /*70e0*/  PLOP3.LUT P1, PT, PT, PT, UP0, 0x80, 0x0 ;  /* 0x000000000000781c */ /* 0x000fc80003f2f008 */
[C---:B------:R-:W-:Y:S02]  /*70f0*/  ISETP.GT.AND P4, PT, R5.reuse, 0x1, P1 ;  /* 0x000000010500780c */ /* 0x040fe40000f84270 */
[----:B------:R-:W-:Y:S02]  /*7100*/  ISETP.GT.AND P5, PT, R5, RZ, P1 ;  /* 0x000000ff0500720c */ /* 0x000fe40000fa4270 */
[C---:B------:R-:W-:Y:S02]  /*7110*/  ISETP.LT.OR P4, PT, R11.reuse, 0x2, P4 ;  /* 0x000000020b00780c */ /* 0x040fe40002781670 */
[----:B------:R-:W-:Y:S02]  /*7120*/  ISETP.LT.OR P5, PT, R11, 0x1, P5 ;  /* 0x000000010b00780c */ /* 0x000fe40002fa1670 */
[----:B------:R-:W-:Y:S02]  /*7130*/  FSEL R153, R153, -INF , !P4 ;  /* 0xff80000099997808 */ /* 0x000fe40006000000 */
[----:B------:R-:W-:-:S02]  /*7140*/  ISETP.GT.AND P4, PT, R5, 0x18, P1 ;  /* 0x000000180500780c */ /* 0x000fc40000f84270 */
[----:B------:R-:W-:Y:S02]  /*7150*/  FSEL R152, R152, -INF , !P5 ;  /* 0xff80000098987808 */ /* 0x000fe40006800000 */
[----:B------:R-:W-:Y:S01]  /*7160*/  ISETP.LT.OR P4, PT, R11, 0x19, P4 ;  /* 0x000000190b00780c */ /* 0x000fe20002781670 */
[--C-:B0-----:R-:W-:Y:S01]  /*7170*/  IMAD.IADD R13, R13, 0x1, R6.reuse ;  /* 0x000000010d0d7824 */ /* 0x101fe200078e0206 */
[C---:B------:R-:W-:Y:S01]  /*7180*/  ISETP.GT.AND P6, PT, R5.reuse, 0x8, P1 ;  /* 0x000000080500780c */ /* 0x040fe20000fc4270 */
[----:B------:R-:W-:Y:S01]  /*7190*/  IMAD.IADD R12, R12, 0x1, R6 ;  /* 0x000000010c0c7824 */ /* 0x000fe200078e0206 */
[C---:B------:R-:W-:Y:S02]  /*71a0*/  ISETP.GT.AND P2, PT, R5.reuse, 0x9, P1 ;  /* 0x000000090500780c */ /* 0x040fe40000f44270 */
[C---:B------:R-:W-:Y:S02]  /*71b0*/  ISETP.GT.AND P3, PT, R5.reuse, 0x10, P1 ;  /* 0x000000100500780c */ /* 0x040fe40000f64270 */
[----:B------:R-:W-:-:S02]  /*71c0*/  ISETP.GT.AND P5, PT, R5, 0x11, P1 ;  /* 0x000000110500780c */ /* 0x000fc40000fa4270 */
[----:B------:R-:W-:Y:S02]  /*71d0*/  FSEL R164, R164, -INF , !P4 ;  /* 0xff800000a4a47808 */ /* 0x000fe40006000000 */
[----:B------:R-:W-:Y:S02]  /*71e0*/  ISETP.GT.AND P4, PT, R5, 0x29, P1 ;  /* 0x000000290500780c */ /* 0x000fe40000f84270 */
[C---:B------:R-:W-:Y:S02]  /*71f0*/  ISETP.LT.OR P6, PT, R11.reuse, 0x9, P6 ;  /* 0x000000090b00780c */ /* 0x040fe400037c1670 */
[C---:B------:R-:W-:Y:S02]  /*7200*/  ISETP.LT.OR P2, PT, R11.reuse, 0xa, P2 ;  /* 0x0000000a0b00780c */ /* 0x040fe40001741670 */
[C---:B------:R-:W-:Y:S02]  /*7210*/  ISETP.LT.OR P3, PT, R11.reuse, 0x11, P3 ;  /* 0x000000110b00780c */ /* 0x040fe40001f61670 */
[----:B------:R-:W-:-:S02]  /*7220*/  ISETP.LT.OR P5, PT, R11, 0x12, P5 ;  /* 0x000000120b00780c */ /* 0x000fc40002fa1670 */
[----:B------:R-:W-:Y:S02]  /*7230*/  ISETP.LT.OR P4, PT, R11, 0x2a, P4 ;  /* 0x0000002a0b00780c */ /* 0x000fe40002781670 */
[----:B------:R-:W-:Y:S02]  /*7240*/  FSEL R156, R156, -INF , !P6 ;  /* 0xff8000009c9c7808 */ /* 0x000fe40007000000 */
[----:B------:R-:W-:Y:S02]  /*7250*/  FSEL R157, R157, -INF , !P2 ;  /* 0xff8000009d9d7808 */ /* 0x000fe40005000000 */
[----:B------:R-:W-:Y:S02]  /*7260*/  FSEL R160, R160, -INF , !P3 ;  /* 0xff800000a0a07808 */ /* 0x000fe40005800000 */
[----:B------:R-:W-:Y:S02]  /*7270*/  FSEL R161, R161, -INF , !P5 ;  /* 0xff800000a1a17808 */ /* 0x000fe40006800000 */
[----:B------:R-:W-:-:S02]  /*7280*/  ISETP.GT.AND P6, PT, R5, 0x19, P1 ;  /* 0x000000190500780c */ /* 0x000fc40000fc4270 */
[C---:B------:R-:W-:Y:S02]  /*7290*/  ISETP.GT.AND P2, PT, R5.reuse, 0x20, P1 ;  /* 0x000000200500780c */ /* 0x040fe40000f44270 */
[C---:B------:R-:W-:Y:S02]  /*72a0*/  ISETP.GT.AND P3, PT, R5.reuse, 0x21, P1 ;  /* 0x000000210500780c */ /* 0x040fe40000f64270 */
[----:B------:R-:W-:Y:S02]  /*72b0*/  ISETP.GT.AND P5, PT, R5, 0x28, P1 ;  /* 0x000000280500780c */ /* 0x000fe40000fa4270 */
[----:B------:R-:W-:Y:S02]  /*72c0*/  FSEL R173, R173, -INF , !P4 ;  /* 0xff800000adad7808 */ /* 0x000fe40006000000 */
[----:B------:R-:W-:Y:S02]  /*72d0*/  PLOP3.LUT P4, PT, PT, PT, UP1, 0x40, 0x0 ;  /* 0x000000000000781c */ /* 0x000fe40003f8e818 */
[----:B------:R-:W-:-:S02]  /*72e0*/  ISETP.LT.OR P6, PT, R11, 0x1a, P6 ;  /* 0x0000001a0b00780c */ /* 0x000fc400037c1670 */
[C---:B------:R-:W-:Y:S02]  /*72f0*/  ISETP.LT.OR P2, PT, R11.reuse, 0x21, P2 ;  /* 0x000000210b00780c */ /* 0x040fe40001741670 */
[C---:B------:R-:W-:Y:S02]  /*7300*/  ISETP.LT.OR P3, PT, R11.reuse, 0x22, P3 ;  /* 0x000000220b00780c */ /* 0x040fe40001f61670 */
[----:B------:R-:W-:Y:S02]  /*7310*/  ISETP.LT.OR P5, PT, R11, 0x29, P5 ;  /* 0x000000290b00780c */ /* 0x000fe40002fa1670 */
[----:B------:R-:W-:Y:S02]  /*7320*/  FSEL R165, R165, -INF , !P6 ;  /* 0xff800000a5a57808 */ /* 0x000fe40007000000 */
[----:B------:R-:W-:Y:S02]  /*7330*/  FSEL R168, R168, -INF , !P2 ;  /* 0xff800000a8a87808 */ /* 0x000fe40005000000 */
[----:B------:R-:W-:-:S02]  /*7340*/  FSEL R169, R169, -INF , !P3 ;  /* 0xff800000a9a97808 */ /* 0x000fc40005800000 */
[----:B------:R-:W-:Y:S02]  /*7350*/  FSEL R172, R172, -INF , !P5 ;  /* 0xff800000acac7808 */ /* 0x000fe40006800000 */
[C---:B------:R-:W-:Y:S02]  /*7360*/  ISETP.GT.AND P6, PT, R5.reuse, 0x30, P1 ;  /* 0x000000300500780c */ /* 0x040fe40000fc4270 */
[C---:B------:R-:W-:Y:S02]  /*7370*/  ISETP.GT.AND P2, PT, R5.reuse, 0x31, P1 ;  /* 0x000000310500780c */ /* 0x040fe40000f44270 */
[C---:B------:R-:W-:Y:S02]  /*7380*/  ISETP.GT.AND P3, PT, R5.reuse, 0x38, P1 ;  /* 0x000000380500780c */ /* 0x040fe40000f64270 */
[----:B------:R-:W-:Y:S02]  /*7390*/  ISETP.GT.AND P5, PT, R5, 0x39, P1 ;  /* 0x000000390500780c */ /* 0x000fe40000fa4270 */
[----:B------:R-:W-:-:S02]  /*73a0*/  ISETP.LT.OR P6, PT, R11, 0x31, P6 ;  /* 0x000000310b00780c */ /* 0x000fc400037c1670 */
[C---:B------:R-:W-:Y:S02]  /*73b0*/  ISETP.LT.OR P2, PT, R11.reuse, 0x32, P2 ;  /* 0x000000320b00780c */ /* 0x040fe40001741670 */
[C---:B------:R-:W-:Y:S02]  /*73c0*/  ISETP.LT.OR P3, PT, R11.reuse, 0x39, P3 ;  /* 0x000000390b00780c */ /* 0x040fe40001f61670 */
[----:B------:R-:W-:Y:S02]  /*73d0*/  ISETP.LT.OR P5, PT, R11, 0x3a, P5 ;  /* 0x0000003a0b00780c */ /* 0x000fe40002fa1670 */
[----:B------:R-:W-:Y:S02]  /*73e0*/  FSEL R176, R176, -INF , !P6 ;  /* 0xff800000b0b07808 */ /* 0x000fe40007000000 */
[----:B------:R-:W-:Y:S02]  /*73f0*/  FSEL R177, R177, -INF , !P2 ;  /* 0xff800000b1b17808 */ /* 0x000fe40005000000 */
[----:B------:R-:W-:-:S02]  /*7400*/  FSEL R180, R180, -INF , !P3 ;  /* 0xff800000b4b47808 */ /* 0x000fc40005800000 */
[----:B------:R-:W-:Y:S01]  /*7410*/  FSEL R181, R181, -INF , !P5 ;  /* 0xff800000b5b57808 */ /* 0x000fe20006800000 */
        /* <DEDUP_REMOVED lines=14> */
.L_x_2215:
[----:B------:R-:W-:-:S05]  /*7500*/  IMAD.U32 R11, RZ, RZ, UR24 ;  /* 0x00000018ff0b7e24 */ /* 0x000fca000f8e00ff */
[----:B------:R-:W-:-:S13]  /*7510*/  ISETP.NE.AND P2, PT, R11, 0x1, PT ;  /* 0x000000010b00780c */ /* 0x000fda0003f45270 */
[----:B------:R-:W0:Y:S02]  /*7520*/  @P2 LDC.64 R6, c[0x0][0x9e8] ;  /* 0x00027a00ff062b82 */ /* 0x000e240000000a00 */
[----:B0-----:R-:W-:-:S05]  /*7530*/  @P2 IMAD.HI.U32 R6, R5, R6, RZ ;  /* 0x0000000605062227 */ /* 0x001fca00078e00ff */
[----:B------:R-:W-:-:S07]  /*7540*/  @P2 SHF.R.U32.HI R5, RZ, R7, R6 ;  /* 0x00000007ff052219 */ /* 0x000fce0000011606 */
.L_x_2216:
[----:B------:R-:W-:Y:S05]  /*7550*/  BSYNC B0 ;  /* 0x0000000000007941 */ /* 0x000fea0003800000 */
.L_x_2214:
[----:B------:R-:W-:-:S04]  /*7560*/  IMAD R5, R5, R11, -UR7 ;  /* 0x8000000705057e24 */ /* 0x000fc8000f8e020b */
[----:B------:R-:W-:-:S05]  /*7570*/  IMAD.IADD R5, R5, 0x1, -R2 ;  /* 0x0000000105057824 */ /* 0x000fca00078e0a02 */
[----:B------:R-:W-:Y:S02]  /*7580*/  VIMNMX R12, R12, R5, !PT ;  /* 0x000000050c0c7248 */ /* 0x000fe40007fe0100 */
[----:B------:R-:W-:-:S07]  /*7590*/  VIADDMNMX R13, R5, R11, R13, PT ;  /* 0x0000000b050d7246 */ /* 0x000fce000380010d */
.L_x_2213:
[----:B------:R-:W-:Y:S01]  /*75a0*/  LOP3.LUT R16, R16, 0xffffbfff, RZ, 0xc0, !PT ;  /* 0xffffbfff10107812 */ /* 0x000fe200078ec0ff */
[----:B------:R-:W-:Y:S01]  /*75b0*/  UMOV UR10, UR26 ;  /* 0x0000001a000a7c82 */ /* 0x000fe20008000000 */
[----:B------:R-:W-:Y:S02]  /*75c0*/  FMNMX.FTZ R5, R152, R9, !PT ;  /* 0x0000000998057209 */ /* 0x000fe40007810000 */
[----:B------:R-:W-:Y:S02]  /*75d0*/  @P0 LOP3.LUT R16, R16, 0x4000, RZ, 0xfc, !PT ;  /* 0x0000400010100812 */ /* 0x000fe400078efcff */
[----:B------:R-:W-:Y:S02]  /*75e0*/  ISETP.GT.AND P0, PT, R12, 0x19, P1 ;  /* 0x000000190c00780c */ /* 0x000fe40000f04270 */
[----:B------:R-:W-:Y:S02]  /*75f0*/  FMNMX.FTZ R5, R153, R5, !PT ;  /* 0x0000000599057209 */ /* 0x000fe40007810000 */
[----:B------:R-:W-:-:S02]  /*7600*/  LOP3.LUT R16, R16, 0xfffbffff, RZ, 0xc0, !PT ;  /* 0xfffbffff10107812 */ /* 0x000fc400078ec0ff */
[----:B------:R-:W-:Y:S02]  /*7610*/  FMNMX.FTZ R5, R156, R5, !PT ;  /* 0x000000059c057209 */ /* 0x000fe40007810000 */
[----:B------:R-:W-:Y:S02]  /*7620*/  ISETP.GT.AND P5, PT, R12, 0x1, P1 ;  /* 0x000000010c00780c */ /* 0x000fe40000fa4270 */
[----:B------:R-:W-:Y:S02]  /*7630*/  FMNMX.FTZ R5, R157, R5, !PT ;  /* 0x000000059d057209 */ /* 0x000fe40007810000 */
[----:B------:R-:W-:Y:S02]  /*7640*/  ISETP.LT.OR P5, PT, R13, 0x2, P5 ;  /* 0x000000020d00780c */ /* 0x000fe40002fa1670 */
[----:B------:R-:W-:Y:S02]  /*7650*/  @P0 LOP3.LUT R16, R16, 0x40000, RZ, 0xfc, !PT ;  /* 0x0004000010100812 */ /* 0x000fe400078efcff */
[----:B------:R-:W-:-:S02]  /*7660*/  ISETP.GT.AND P0, PT, R12, 0x31, P1 ;  /* 0x000000310c00780c */ /* 0x000fc40000f04270 */
[----:B------:R-:W-:Y:S02]  /*7670*/  FMNMX.FTZ R5, R160, R5, !PT ;  /* 0x00000005a0057209 */ /* 0x000fe40007810000 */
[----:B------:R-:W-:Y:S02]  /*7680*/  LOP3.LUT R16, R16, 0xfffffffd, RZ, 0xc0, !PT ;  /* 0xfffffffd10107812 */ /* 0x000fe400078ec0ff */
[----:B------:R-:W-:Y:S02]  /*7690*/  FMNMX.FTZ R5, R161, R5, !PT ;  /* 0x00000005a1057209 */ /* 0x000fe40007810000 */
[----:B------:R-:W-:Y:S02]  /*76a0*/  FSEL R155, R155, -INF , !P5 ;  /* 0xff8000009b9b7808 */ /* 0x000fe40006800000 */
[----:B------:R-:W-:Y:S02]  /*76b0*/  FMNMX.FTZ R5, R164, R5, !PT ;  /* 0x00000005a4057209 */ /* 0x000fe40007810000 */
[----:B------:R-:W-:-:S02]  /*76c0*/  ISETP.GT.AND P6, PT, R12, 0x8, P1 ;  /* 0x000000080c00780c */ /* 0x000fc40000fc4270 */
[----:B------:R-:W-:Y:S02]  /*76d0*/  FMNMX.FTZ R5, R165, R5, !PT ;  /* 0x00000005a5057209 */ /* 0x000fe40007810000 */
[----:B------:R-:W-:Y:S02]  /*76e0*/  @P0 LOP3.LUT R16, R16, 0x2, RZ, 0xfc, !PT ;  /* 0x0000000210100812 */ /* 0x000fe400078efcff */
[----:B------:R-:W-:Y:S02]  /*76f0*/  ISETP.GT.AND P0, PT, R12, 0x38, P1 ;  /* 0x000000380c00780c */ /* 0x000fe40000f04270 */
[----:B------:R-:W-:Y:S02]  /*7700*/  FMNMX.FTZ R5, R168, R5, !PT ;  /* 0x00000005a8057209 */ /* 0x000fe40007810000 */
[----:B------:R-:W-:Y:S02]  /*7710*/  LOP3.LUT R16, R16, 0xfffffff7, RZ, 0xc0, !PT ;  /* 0xfffffff710107812 */ /* 0x000fe400078ec0ff */
[----:B------:R-:W-:-:S02]  /*7720*/  FMNMX.FTZ R5, R169, R5, !PT ;  /* 0x00000005a9057209 */ /* 0x000fc40007810000 */
[----:B------:R-:W-:Y:S02]  /*7730*/  ISETP.GT.AND P2, PT, R12, 0x9, P1 ;  /* 0x000000090c00780c */ /* 0x000fe40000f44270 */
[----:B------:R-:W-:Y:S02]  /*7740*/  FMNMX.FTZ R5, R172, R5, !PT ;  /* 0x00000005ac057209 */ /* 0x000fe40007810000 */
[----:B------:R-:W-:Y:S02]  /*7750*/  ISETP.GT.AND P3, PT, R12, 0x10, P1 ;  /* 0x000000100c00780c */ /* 0x000fe40000f64270 */
[----:B------:R-:W-:Y:S02]  /*7760*/  @P0 LOP3.LUT R16, R16, 0x8, RZ, 0xfc, !PT ;  /* 0x0000000810100812 */ /* 0x000fe400078efcff */
[----:B------:R-:W-:Y:S02]  /*7770*/  ISETP.GT.AND P0, PT, R12, RZ, P1 ;  /* 0x000000ff0c00720c */ /* 0x000fe40000f04270 */
[----:B------:R-:W-:-:S02]  /*7780*/  FMNMX.FTZ R5, R173, R5, !PT ;  /* 0x00000005ad057209 */ /* 0x000fc40007810000 */
[C---:B------:R-:W-:Y:S02]  /*7790*/  ISETP.GT.AND P4, PT, R12.reuse, 0x11, P1 ;  /* 0x000000110c00780c */ /* 0x040fe40000f84270 */
[----:B------:R-:W-:Y:S02]  /*77a0*/  ISETP.GT.AND P5, PT, R12, 0x18, P1 ;  /* 0x000000180c00780c */ /* 0x000fe40000fa4270 */
[----:B------:R-:W-:Y:S02]  /*77b0*/  FMNMX.FTZ R5, R176, R5, !PT ;  /* 0x00000005b0057209 */ /* 0x000fe40007810000 */
[C---:B------:R-:W-:Y:S02]  /*77c0*/  ISETP.LT.OR P6, PT, R13.reuse, 0x9, P6 ;  /* 0x000000090d00780c */ /* 0x040fe400037c1670 */
[C---:B------:R-:W-:Y:S02]  /*77d0*/  ISETP.LT.OR P2, PT, R13.reuse, 0xa, P2 ;  /* 0x0000000a0d00780c */ /* 0x040fe40001741670 */
[----:B------:R-:W-:-:S02]  /*77e0*/  ISETP.LT.OR P3, PT, R13, 0x11, P3 ;  /* 0x000000110d00780c */ /* 0x000fc40001f61670 */
[C---:B------:R-:W-:Y:S02]  /*77f0*/  ISETP.LT.OR P4, PT, R13.reuse, 0x12, P4 ;  /* 0x000000120d00780c */ /* 0x040fe40002781670 */
[----:B------:R-:W-:Y:S02]  /*7800*/  ISETP.LT.OR P5, PT, R13, 0x19, P5 ;  /* 0x000000190d00780c */ /* 0x000fe40002fa1670 */
[----:B------:R-:W-:Y:S02]  /*7810*/  FMNMX.FTZ R5, R177, R5, !PT ;  /* 0x00000005b1057209 */ /* 0x000fe40007810000 */
[----:B------:R-:W-:Y:S02]  /*7820*/  LOP3.LUT R16, R16, 0xffffff7f, RZ, 0xc0, !PT ;  /* 0xffffff7f10107812 */ /* 0x000fe400078ec0ff */
[----:B------:R-:W-:Y:S02]  /*7830*/  FSEL R158, R158, -INF , !P6 ;  /* 0xff8000009e9e7808 */ /* 0x000fe40007000000 */
[----:B------:R-:W-:-:S02]  /*7840*/  FSEL R159, R159, -INF , !P2 ;  /* 0xff8000009f9f7808 */ /* 0x000fc40005000000 */
[----:B------:R-:W-:Y:S02]  /*7850*/  FSEL R162, R162, -INF , !P3 ;  /* 0xff800000a2a27808 */ /* 0x000fe40005800000 */
[----:B------:R-:W-:Y:S02]  /*7860*/  FSEL R163, R163, -INF , !P4 ;  /* 0xff800000a3a37808 */ /* 0x000fe40006000000 */
[----:B------:R-:W-:Y:S02]  /*7870*/  FSEL R166, R166, -INF , !P5 ;  /* 0xff800000a6a67808 */ /* 0x000fe40006800000 */
[C---:B------:R-:W-:Y:S02]  /*7880*/  ISETP.GT.AND P2, PT, R12.reuse, 0x20, P1 ;  /* 0x000000200c00780c */ /* 0x040fe40000f44270 */
[C---:B------:R-:W-:Y:S02]  /*7890*/  ISETP.GT.AND P3, PT, R12.reuse, 0x21, P1 ;  /* 0x000000210c00780c */ /* 0x040fe40000f64270 */
[----:B------:R-:W-:-:S02]  /*78a0*/  ISETP.GT.AND P4, PT, R12, 0x28, P1 ;  /* 0x000000280c00780c */ /* 0x000fc40000f84270 */
[C---:B------:R-:W-:Y:S02]  /*78b0*/  ISETP.GT.AND P5, PT, R12.reuse, 0x29, P1 ;  /* 0x000000290c00780c */ /* 0x040fe40000fa4270 */
[C---:B------:R-:W-:Y:S02]  /*78c0*/  ISETP.GT.AND P6, PT, R12.reuse, 0x30, P1 ;  /* 0x000000300c00780c */ /* 0x040fe40000fc4270 */
[----:B------:R-:W-:Y:S02]  /*78d0*/  ISETP.GT.AND P1, PT, R12, 0x39, P1 ;  /* 0x000000390c00780c */ /* 0x000fe40000f24270 */
[----:B------:R-:W-:Y:S02]  /*78e0*/  FMNMX.FTZ R5, R180, R5, !PT ;  /* 0x00000005b4057209 */ /* 0x000fe40007810000 */
[----:B------:R-:W-:Y:S02]  /*78f0*/  @P0 LOP3.LUT R16, R16, 0x80, RZ, 0xfc, !PT ;  /* 0x0000008010100812 */ /* 0x000fe400078efcff */
[----:B------:R-:W-:-:S02]  /*7900*/  FMNMX.FTZ R5, R181, R5, !PT ;  /* 0x00000005b5057209 */ /* 0x000fc40007810000 */
[C---:B------:R-:W-:Y:S02]  /*7910*/  LOP3.LUT P0, RZ, R16.reuse, 0x40000, RZ, 0xc0, !PT ;  /* 0x0004000010ff7812 */ /* 0x040fe4000780c0ff */
[----:B------:R-:W-:Y:S01]  /*7920*/  LOP3.LUT R16, R16, 0xffffffdf, RZ, 0xc0, !PT ;  /* 0xffffffdf10107812 */ /* 0x000fe200078ec0ff */
[----:B------:R-:W0:Y:S01]  /*7930*/  SHFL.BFLY PT, R6, R5, 0x2, 0x1f ;  /* 0x0c401f0005067f89 */ /* 0x000e2200000e0000 */
[C---:B------:R-:W-:Y:S02]  /*7940*/  ISETP.LT.OR P0, PT, R13.reuse, 0x1a, P0 ;  /* 0x0000001a0d00780c */ /* 0x040fe40000701670 */
[----:B------:R-:W-:Y:S02]  /*7950*/  @P1 LOP3.LUT R16, R16, 0x20, RZ, 0xfc, !PT ;  /* 0x0000002010101812 */ /* 0x000fe400078efcff */
[----:B------:R-:W-:Y:S02]  /*7960*/  ISETP.LT.OR P6, PT, R13, 0x31, P6 ;  /* 0x000000310d00780c */ /* 0x000fe400037c1670 */
[----:B------:R-:W-:-:S02]  /*7970*/  LOP3.LUT P1, RZ, R16, 0x2, RZ, 0xc0, !PT ;  /* 0x0000000210ff7812 */ /* 0x000fc4000782c0ff */
[----:B------:R-:W-:Y:S02]  /*7980*/  LOP3.LUT R16, R16, 0xfffffeff, RZ, 0xc0, !PT ;  /* 0xfffffeff10107812 */ /* 0x000fe400078ec0ff */
[----:B------:R-:W-:-:S03]  /*7990*/  ISETP.LT.OR P1, PT, R13, 0x32, P1 ;  /* 0x000000320d00780c */ /* 0x000fc60000f21670 */
[----:B------:R-:W-:Y:S02]  /*79a0*/  @P0 LOP3.LUT R16, R16, 0x100, RZ, 0xfc, !PT ;  /* 0x0000010010100812 */ /* 0x000fe400078efcff */
[C---:B------:R-:W-:Y:S02]  /*79b0*/  ISETP.LT.OR P0, PT, R13.reuse, 0x21, P2 ;  /* 0x000000210d00780c */ /* 0x040fe40001701670 */
[C---:B------:R-:W-:Y:S02]  /*79c0*/  LOP3.LUT P2, RZ, R16.reuse, 0x8, RZ, 0xc0, !PT ;  /* 0x0000000810ff7812 */ /* 0x040fe4000784c0ff */
[----:B------:R-:W-:Y:S02]  /*79d0*/  LOP3.LUT R16, R16, 0xffffffbf, RZ, 0xc0, !PT ;  /* 0xffffffbf10107812 */ /* 0x000fe400078ec0ff */
[----:B------:R-:W-:Y:S02]  /*79e0*/  ISETP.LT.OR P2, PT, R13, 0x39, P2 ;  /* 0x000000390d00780c */ /* 0x000fe40001741670 */
[----:B0-----:R-:W-:-:S02]  /*79f0*/  FMNMX.FTZ R5, R5, R6, !PT ;  /* 0x0000000605057209 */ /* 0x001fc40007810000 */
[----:B------:R-:W-:-:S03]  /*7a00*/  FSEL R182, R182, -INF , !P2 ;  /* 0xff800000b6b67808 */ /* 0x000fc60005000000 */
[----:B------:R-:W-:Y:S01]  /*7a10*/  @P0 LOP3.LUT R16, R16, 0x40, RZ, 0xfc, !PT ;  /* 0x0000004010100812 */ /* 0x000fe200078efcff */
[----:B------:R-:W0:Y:S01]  /*7a20*/  SHFL.BFLY PT, R6, R5, 0x1, 0x1f ;  /* 0x0c201f0005067f89 */ /* 0x000e2200000e0000 */
[C---:B------:R-:W-:Y:S02]  /*7a30*/  ISETP.LT.OR P0, PT, R13.reuse, 0x22, P3 ;  /* 0x000000220d00780c */ /* 0x040fe40001f01670 */
[C---:B------:R-:W-:Y:S02]  /*7a40*/  LOP3.LUT P3, RZ, R16.reuse, 0x80, RZ, 0xc0, !PT ;  /* 0x0000008010ff7812 */ /* 0x040fe4000786c0ff */
[----:B------:R-:W-:Y:S02]  /*7a50*/  LOP3.LUT R16, R16, 0xffffffef, RZ, 0xc0, !PT ;  /* 0xffffffef10107812 */ /* 0x000fe400078ec0ff */
[----:B------:R-:W-:-:S04]  /*7a60*/  ISETP.LT.OR P3, PT, R13, 0x1, P3 ;  /* 0x000000010d00780c */ /* 0x000fc80001f61670 */
[----:B------:R-:W-:-:S03]  /*7a70*/  FSEL R154, R154, -INF , !P3 ;  /* 0xff8000009a9a7808 */ /* 0x000fc60005800000 */
        /* <DEDUP_REMOVED lines=8> */
[----:B------:R-:W-:Y:S01]  /*7b00*/  FMUL.FTZ R6, R5, UR10 ;  /* 0x0000000a05067c20 */ /* 0x000fe20008410000 */
[----:B------:R-:W-:Y:S02]  /*7b10*/  ISETP.LT.OR P0, PT, R13, 0x2a, P5 ;  /* 0x0000002a0d00780c */ /* 0x000fe40002f01670 */
[C---:B------:R-:W-:Y:S02]  /*7b20*/  FSETP.NEU.FTZ.AND P5, PT, R5.reuse, -INF , PT ;  /* 0xff8000000500780b */ /* 0x040fe40003fbd000 */
[----:B------:R-:W-:Y:S02]  /*7b30*/  LOP3.LUT R16, R16, 0xffff7fff, RZ, 0xc0, !PT ;  /* 0xffff7fff10107812 */ /* 0x000fe400078ec0ff */
[----:B------:R-:W-:Y:S02]  /*7b40*/  FSEL R6, R6, RZ, P5 ;  /* 0x000000ff06067208 */ /* 0x000fe40002800000 */
[----:B------:R-:W-:-:S03]  /*7b50*/  FSEL R7, R5, RZ, P5 ;  /* 0x000000ff05077208 */ /* 0x000fc60002800000 */
        /* <DEDUP_REMOVED lines=16> */
[----:B------:R-:W-:Y:S01]  /*7c60*/  @P0 LOP3.LUT R16, R16, 0x8000, RZ, 0xfc, !PT ;  /* 0x0000800010100812 */ /* 0x000fe200078efcff */
[----:B------:R-:W-:Y:S01]  /*7c70*/  FADD.FTZ R7, -R7, R9 ;  /* 0x0000000907077221 */ /* 0x000fe20000010100 */
[----:B------:R-:W-:Y:S01]  /*7c80*/  FMNMX.FTZ R6, R154, R10, !PT ;  /* 0x0000000a9a067209 */ /* 0x000fe20007810000 */
[----:B------:R-:W-:Y:S01]  /*7c90*/  MUFU.EX2 R152, R152 ;  /* 0x0000009800987308 */ /* 0x000fe20000000800 */
[----:B------:R-:W-:Y:S01]  /*7ca0*/  LOP3.LUT R16, R16, 0xfffeffff, RZ, 0xc0, !PT ;  /* 0xfffeffff10107812 */ /* 0x000fe200078ec0ff */
[----:B------:R-:W-:Y:S01]  /*7cb0*/  FMUL.FTZ R7, R7, UR10 ;  /* 0x0000000a07077c20 */ /* 0x000fe20008410000 */
[----:B------:R-:W-:-:S02]  /*7cc0*/  FMNMX.FTZ R6, R155, R6, !PT ;  /* 0x000000069b067209 */ /* 0x000fc40007810000 */
[----:B------:R-:W-:Y:S02]  /*7cd0*/  @P6 LOP3.LUT R16, R16, 0x10000, RZ, 0xfc, !PT ;  /* 0x0001000010106812 */ /* 0x000fe400078efcff */
[----:B------:R-:W-:Y:S01]  /*7ce0*/  FMNMX.FTZ R6, R158, R6, !PT ;  /* 0x000000069e067209 */ /* 0x000fe20007810000 */
[----:B------:R-:W-:Y:S01]  /*7cf0*/  MUFU.EX2 R153, R153 ;  /* 0x0000009900997308 */ /* 0x000fe20000000800 */
[----:B------:R-:W-:Y:S02]  /*7d00*/  LOP3.LUT R16, R16, 0xfffdffff, RZ, 0xc0, !PT ;  /* 0xfffdffff10107812 */ /* 0x000fe400078ec0ff */
[----:B------:R-:W-:Y:S02]  /*7d10*/  FMNMX.FTZ R6, R159, R6, !PT ;  /* 0x000000069f067209 */ /* 0x000fe40007810000 */
[----:B------:R-:W-:Y:S02]  /*7d20*/  @P1 LOP3.LUT R16, R16, 0x20000, RZ, 0xfc, !PT ;  /* 0x0002000010101812 */ /* 0x000fe400078efcff */
[----:B------:R-:W-:Y:S01]  /*7d30*/  FMNMX.FTZ R6, R162, R6, !PT ;  /* 0x00000006a2067209 */ /* 0x000fe20007810000 */
[----:B------:R-:W-:Y:S01]  /*7d40*/  MUFU.EX2 R156, R156 ;  /* 0x0000009c009c7308 */ /* 0x000fe20000000800 */
[----:B------:R-:W-:-:S02]  /*7d50*/  LOP3.LUT P1, RZ, R16, 0x100, RZ, 0xc0, !PT ;  /* 0x0000010010ff7812 */ /* 0x000fc4000782c0ff */
[----:B------:R-:W-:Y:S02]  /*7d60*/  FMNMX.FTZ R6, R163, R6, !PT ;  /* 0x00000006a3067209 */ /* 0x000fe40007810000 */
[----:B------:R-:W-:Y:S02]  /*7d70*/  LOP3.LUT P6, RZ, R16, 0x40, RZ, 0xc0, !PT ;  /* 0x0000004010ff7812 */ /* 0x000fe400078cc0ff */
[----:B------:R-:W-:Y:S01]  /*7d80*/  FSEL R167, R167, -INF , !P1 ;  /* 0xff800000a7a77808 */ /* 0x000fe20004800000 */
[----:B------:R-:W0:Y:S01]  /*7d90*/  MUFU.EX2 R157, R157 ;  /* 0x0000009d009d7308 */ /* 0x000e220000000800 */
[----:B------:R-:W-:Y:S02]  /*7da0*/  FMNMX.FTZ R6, R166, R6, !PT ;  /* 0x00000006a6067209 */ /* 0x000fe40007810000 */
[----:B------:R-:W-:Y:S02]  /*7db0*/  LOP3.LUT P0, RZ, R16, 0x10, RZ, 0xc0, !PT ;  /* 0x0000001010ff7812 */ /* 0x000fe4000780c0ff */
[----:B------:R-:W-:-:S02]  /*7dc0*/  FSEL R170, R170, -INF , !P6 ;  /* 0xff800000aaaa7808 */ /* 0x000fc40007000000 */
[----:B------:R-:W-:Y:S01]  /*7dd0*/  FMNMX.FTZ R6, R167, R6, !PT ;  /* 0x00000006a7067209 */ /* 0x000fe20007810000 */
[----:B------:R-:W-:Y:S01]  /*7de0*/  MUFU.EX2 R160, R160 ;  /* 0x000000a000a07308 */ /* 0x000fe20000000800 */
[----:B------:R-:W-:Y:S02]  /*7df0*/  LOP3.LUT P5, RZ, R16, 0x4, RZ, 0xc0, !PT ;  /* 0x0000000410ff7812 */ /* 0x000fe400078ac0ff */
[----:B------:R-:W-:Y:S02]  /*7e00*/  FSEL R171, R171, -INF , !P0 ;  /* 0xff800000abab7808 */ /* 0x000fe40004000000 */
[----:B------:R-:W-:Y:S02]  /*7e10*/  FMNMX.FTZ R6, R170, R6, !PT ;  /* 0x00000006aa067209 */ /* 0x000fe40007810000 */
[----:B------:R-:W-:Y:S01]  /*7e20*/  LOP3.LUT P0, RZ, R16, 0x8000, RZ, 0xc0, !PT ;  /* 0x0000800010ff7812 */ /* 0x000fe2000780c0ff */
[----:B------:R-:W-:Y:S01]  /*7e30*/  MUFU.EX2 R161, R161 ;  /* 0x000000a100a17308 */ /* 0x000fe20000000800 */
[----:B------:R-:W-:-:S02]  /*7e40*/  FSEL R174, R174, -INF , !P5 ;  /* 0xff800000aeae7808 */ /* 0x000fc40006800000 */
[----:B------:R-:W-:Y:S02]  /*7e50*/  FMNMX.FTZ R6, R171, R6, !PT ;  /* 0x00000006ab067209 */ /* 0x000fe40007810000 */
[----:B------:R-:W-:Y:S02]  /*7e60*/  LOP3.LUT P6, RZ, R16, 0x10000, RZ, 0xc0, !PT ;  /* 0x0001000010ff7812 */ /* 0x000fe400078cc0ff */
[----:B------:R-:W-:Y:S01]  /*7e70*/  FSEL R175, R175, -INF , !P0 ;  /* 0xff800000afaf7808 */ /* 0x000fe20004000000 */
[----:B------:R-:W-:Y:S01]  /*7e80*/  MUFU.EX2 R164, R164 ;  /* 0x000000a400a47308 */ /* 0x000fe20000000800 */
[----:B------:R-:W-:Y:S02]  /*7e90*/  FMNMX.FTZ R6, R174, R6, !PT ;  /* 0x00000006ae067209 */ /* 0x000fe40007810000 */
[----:B------:R-:W-:Y:S02]  /*7ea0*/  LOP3.LUT P1, RZ, R16, 0x20000, RZ, 0xc0, !PT ;  /* 0x0002000010ff7812 */ /* 0x000fe4000782c0ff */
[----:B------:R-:W-:-:S02]  /*7eb0*/  FSEL R178, R178, -INF , !P6 ;  /* 0xff800000b2b27808 */ /* 0x000fc40007000000 */
[----:B------:R-:W-:Y:S01]  /*7ec0*/  FMNMX.FTZ R6, R175, R6, !PT ;  /* 0x00000006af067209 */ /* 0x000fe20007810000 */
[----:B------:R-:W-:Y:S01]  /*7ed0*/  MUFU.EX2 R165, R165 ;  /* 0x000000a500a57308 */ /* 0x000fe20000000800 */
[----:B------:R-:W-:Y:S02]  /*7ee0*/  FSEL R179, R179, -INF , !P1 ;  /* 0xff800000b3b37808 */ /* 0x000fe40004800000 */
[----:B------:R-:W-:Y:S02]  /*7ef0*/  FMNMX.FTZ R6, R178, R6, !PT ;  /* 0x00000006b2067209 */ /* 0x000fe40007810000 */
[----:B------:R-:W-:Y:S02]  /*7f00*/  ISETP.NE.AND P1, PT, R18, RZ, PT ;  /* 0x000000ff1200720c */ /* 0x000fe40003f25270 */
[----:B------:R-:W-:Y:S01]  /*7f10*/  FMNMX.FTZ R6, R179, R6, !PT ;  /* 0x00000006b3067209 */ /* 0x000fe20007810000 */
[----:B------:R-:W-:Y:S01]  /*7f20*/  MUFU.EX2 R168, R168 ;  /* 0x000000a800a87308 */ /* 0x000fe20000000800 */
[----:B------:R-:W-:-:S02]  /*7f30*/  LOP3.LUT P0, RZ, R16, 0x4000, RZ, 0xc0, !PT ;  /* 0x0000400010ff7812 */ /* 0x000fc4000780c0ff */
[----:B------:R-:W-:-:S04]  /*7f40*/  FMNMX.FTZ R6, R182, R6, !PT ;  /* 0x00000006b6067209 */ /* 0x000fc80007810000 */
[----:B------:R-:W-:Y:S01]  /*7f50*/  FMNMX.FTZ R6, R183, R6, !PT ;  /* 0x00000006b7067209 */ /* 0x000fe20007810000 */
[----:B------:R-:W-:Y:S04]  /*7f60*/  MUFU.EX2 R169, R169 ;  /* 0x000000a900a97308 */ /* 0x000fe80000000800 */
[----:B------:R-:W2:Y:S04]  /*7f70*/  SHFL.BFLY PT, R9, R6, 0x2, 0x1f ;  /* 0x0c401f0006097f89 */ /* 0x000ea800000e0000 */
[----:B------:R-:W-:Y:S08]  /*7f80*/  MUFU.EX2 R173, R173 ;  /* 0x000000ad00ad7308 */ /* 0x000ff00000000800 */
[----:B------:R-:W-:Y:S08]  /*7f90*/  MUFU.EX2 R176, R176 ;  /* 0x000000b000b07308 */ /* 0x000ff00000000800 */
[----:B------:R-:W-:Y:S01]  /*7fa0*/  MUFU.EX2 R177, R177 ;  /* 0x000000b100b17308 */ /* 0x000fe20000000800 */
[----:B--2---:R-:W-:-:S07]  /*7fb0*/  FMNMX.FTZ R6, R6, R9, !PT ;  /* 0x0000000906067209 */ /* 0x004fce0007810000 */
[----:B------:R-:W-:Y:S01]  /*7fc0*/  MUFU.EX2 R181, R181 ;  /* 0x000000b500b57308 */ /* 0x000fe20000000800 */
[----:B------:R-:W2:Y:S02]  /*7fd0*/  SHFL.BFLY PT, R9, R6, 0x1, 0x1f ;  /* 0x0c201f0006097f89 */ /* 0x000ea400000e0000 */
[----:B--2---:R-:W-:-:S04]  /*7fe0*/  FMNMX.FTZ R6, R6, R9, !PT ;  /* 0x0000000906067209 */ /* 0x004fc80007810000 */
[C---:B------:R-:W-:Y:S01]  /*7ff0*/  FSETP.NEU.FTZ.AND P2, PT, R6.reuse, -INF , PT ;  /* 0xff8000000600780b */ /* 0x040fe20003f5d000 */
[----:B------:R-:W-:-:S03]  /*8000*/  FMUL.FTZ R14, R6, UR10 ;  /* 0x0000000a060e7c20 */ /* 0x000fc60008410000 */
[----:B------:R-:W-:Y:S02]  /*8010*/  FSEL R9, R6, RZ, P2 ;  /* 0x000000ff06097208 */ /* 0x000fe40001000000 */
[----:B------:R-:W-:-:S03]  /*8020*/  FSEL R14, R14, RZ, P2 ;  /* 0x000000ff0e0e7208 */ /* 0x000fc60001000000 */
[----:B------:R-:W-:Y:S02]  /*8030*/  FADD.FTZ R10, -R9, R10 ;  /* 0x0000000a090a7221 */ /* 0x000fe40000010100 */
[----:B------:R2:W3:Y:S01]  /*8040*/  MUFU.EX2 R9, R7 ;  /* 0x0000000700097308 */ /* 0x0004e20000000800 */
[--C-:B------:R-:W-:Y:S01]  /*8050*/  FFMA.FTZ R11, R154, UR10, -R14.reuse ;  /* 0x0000000a9a0b7c23 */ /* 0x100fe2000801080e */
[--C-:B------:R-:W-:Y:S01]  /*8060*/  FFMA.FTZ R155, R155, UR10, -R14.reuse ;  /* 0x0000000a9b9b7c23 */ /* 0x100fe2000801080e */
[--C-:B------:R-:W-:Y:S01]  /*8070*/  FFMA.FTZ R159, R159, UR10, -R14.reuse ;  /* 0x0000000a9f9f7c23 */ /* 0x100fe2000801080e */
[--C-:B------:R-:W-:Y:S01]  /*8080*/  FFMA.FTZ R12, R162, UR10, -R14.reuse ;  /* 0x0000000aa20c7c23 */ /* 0x100fe2000801080e */
[--C-:B------:R-:W-:Y:S01]  /*8090*/  FFMA.FTZ R163, R163, UR10, -R14.reuse ;  /* 0x0000000aa3a37c23 */ /* 0x100fe2000801080e */
[----:B------:R-:W-:Y:S01]  /*80a0*/  FFMA.FTZ R13, R166, UR10, -R14 ;  /* 0x0000000aa60d7c23 */ /* 0x000fe2000801080e */
[----:B0-----:R-:W-:Y:S01]  /*80b0*/  F2FP.BF16.F32.PACK_AB R154, R157, R156 ;  /* 0x0000009c9d9a723e */ /* 0x001fe200000010ff */
[----:B------:R-:W-:Y:S01]  /*80c0*/  MUFU.EX2 R11, R11 ;  /* 0x0000000b000b7308 */ /* 0x000fe20000000800 */
[----:B--2---:R-:W-:Y:S01]  /*80d0*/  FMUL.FTZ R7, R10, UR10 ;  /* 0x0000000a0a077c20 */ /* 0x004fe20008410000 */
[----:B------:R-:W-:-:S02]  /*80e0*/  IMAD.U32 R10, RZ, RZ, UR27 ;  /* 0x0000001bff0a7e24 */ /* 0x000fc4000f8e00ff */
[--C-:B------:R-:W-:Y:S01]  /*80f0*/  FFMA.FTZ R167, R167, UR10, -R14.reuse ;  /* 0x0000000aa7a77c23 */ /* 0x100fe2000801080e */
[--C-:B------:R-:W-:Y:S01]  /*8100*/  FFMA.FTZ R170, R170, UR10, -R14.reuse ;  /* 0x0000000aaaaa7c23 */ /* 0x100fe2000801080e */
[--C-:B------:R-:W-:Y:S01]  /*8110*/  FFMA.FTZ R171, R171, UR10, -R14.reuse ;  /* 0x0000000aabab7c23 */ /* 0x100fe2000801080e */
[----:B------:R-:W-:Y:S02]  /*8120*/  @!P1 IMAD R10, R10, 0x40, R17 ;  /* 0x000000400a0a9824 */ /* 0x000fe400078e0211 */
[----:B------:R-:W-:Y:S01]  /*8130*/  FFMA.FTZ R174, R174, UR10, -R14 ;  /* 0x0000000aaeae7c23 */ /* 0x000fe2000801080e */
[----:B------:R-:W0:Y:S01]  /*8140*/  MUFU.EX2 R7, R7 ;  /* 0x0000000700077308 */ /* 0x000e220000000800 */
[----:B---3--:R-:W-:Y:S01]  /*8150*/  FFMA.FTZ R3, R9, R3, R152 ;  /* 0x0000000309037223 */ /* 0x008fe20000010098 */
[----:B------:R-:W-:Y:S01]  /*8160*/  F2FP.BF16.F32.PACK_AB R152, R153, R152 ;  /* 0x000000989998723e */ /* 0x000fe200000010ff */
[--C-:B------:R-:W-:Y:S01]  /*8170*/  FFMA.FTZ R175, R175, UR10, -R14.reuse ;  /* 0x0000000aafaf7c23 */ /* 0x100fe2000801080e */
[----:B------:R-:W-:Y:S01]  /*8180*/  @!P1 LEA R10, R10, UR41, 0x2 ;  /* 0x000000290a0a9c11 */ /* 0x000fe2000f8e10ff */
[----:B------:R-:W-:Y:S01]  /*8190*/  FADD.FTZ R3, R153, R3 ;  /* 0x0000000399037221 */ /* 0x000fe20000010000 */
[--C-:B------:R-:W-:Y:S01]  /*81a0*/  FFMA.FTZ R178, R178, UR10, -R14.reuse ;  /* 0x0000000ab2b27c23 */ /* 0x100fe2000801080e */
[--C-:B------:R-:W-:Y:S01]  /*81b0*/  FFMA.FTZ R179, R179, UR10, -R14.reuse ;  /* 0x0000000ab3b37c23 */ /* 0x100fe2000801080e */
[----:B------:R-:W2:Y:S01]  /*81c0*/  MUFU.EX2 R153, R155 ;  /* 0x0000009b00997308 */ /* 0x000ea20000000800 */
[----:B------:R-:W-:Y:S01]  /*81d0*/  @!P1 STS [R10+0x28800], R9 ;  /* 0x028800090a009388 */ /* 0x000fe20000000800 */
[----:B------:R-:W-:Y:S01]  /*81e0*/  FADD.FTZ R3, R156, R3 ;  /* 0x000000039c037221 */ /* 0x000fe20000010000 */
[----:B------:R-:W-:Y:S01]  /*81f0*/  F2FP.BF16.F32.PACK_AB R156, R161, R160 ;  /* 0x000000a0a19c723e */ /* 0x000fe200000010ff */
[----:B------:R-:W-:Y:S01]  /*8200*/  FFMA.FTZ R182, R182, UR10, -R14 ;  /* 0x0000000ab6b67c23 */ /* 0x000fe2000801080e */
[-C--:B------:R-:W-:Y:S01]  /*8210*/  FMUL.FTZ R24, R24, R9.reuse ;  /* 0x0000000918187220 */ /* 0x080fe20000410000 */
[----:B------:R-:W-:Y:S01]  /*8220*/  FADD.FTZ R3, R157, R3 ;  /* 0x000000039d037221 */ /* 0x000fe20000010000 */
[-C--:B------:R-:W-:Y:S01]  /*8230*/  FMUL.FTZ R25, R25, R9.reuse ;  /* 0x0000000919197220 */ /* 0x080fe20000410000 */
[----:B------:R-:W-:Y:S01]  /*8240*/  MUFU.EX2 R155, R159 ;  /* 0x0000009f009b7308 */ /* 0x000fe20000000800 */
[----:B0-----:R0:W-:Y:S01]  /*8250*/  @!P1 STS [R10+0x28820], R7 ;  /* 0x028820070a009388 */ /* 0x0011e20000000800 */
[----:B------:R-:W-:Y:S01]  /*8260*/  FFMA.FTZ R4, R7, R4, R11 ;  /* 0x0000000407047223 */ /* 0x000fe2000001000b */
[----:B------:R-:W-:Y:S01]  /*8270*/  FADD.FTZ R3, R160, R3 ;  /* 0x00000003a0037221 */ /* 0x000fe20000010000 */
[----:B------:R-:W-:Y:S01]  /*8280*/  F2FP.BF16.F32.PACK_AB R160, R169, R168 ;  /* 0x000000a8a9a0723e */ /* 0x000fe200000010ff */
[-C--:B------:R-:W-:Y:S01]  /*8290*/  FMUL.FTZ R28, R28, R9.reuse ;  /* 0x000000091c1c7220 */ /* 0x080fe20000410000 */
[----:B------:R-:W-:Y:S01]  /*82a0*/  FMUL.FTZ R29, R29, R9 ;  /* 0x000000091d1d7220 */ /* 0x000fe20000410000 */
[----:B------:R-:W-:Y:S01]  /*82b0*/  FADD.FTZ R3, R161, R3 ;  /* 0x00000003a1037221 */ /* 0x000fe20000010000 */
[----:B------:R-:W-:Y:S01]  /*82c0*/  MUFU.EX2 R12, R12 ;  /* 0x0000000c000c7308 */ /* 0x000fe20000000800 */
[C---:B--2---:R-:W-:Y:S01]  /*82d0*/  FADD.FTZ R4, R153.reuse, R4 ;  /* 0x0000000499047221 */ /* 0x044fe20000010000 */
[----:B------:R-:W-:Y:S01]  /*82e0*/  F2FP.BF16.F32.PACK_AB R153, R153, R11 ;  /* 0x0000000b9999723e */ /* 0x000fe200000010ff */
[--C-:B0-----:R-:W-:Y:S01]  /*82f0*/  FFMA.FTZ R10, R158, UR10, -R14.reuse ;  /* 0x0000000a9e0a7c23 */ /* 0x101fe2000801080e */
[----:B------:R-:W-:Y:S01]  /*8300*/  FADD.FTZ R3, R164, R3 ;  /* 0x00000003a4037221 */ /* 0x000fe20000010000 */
[----:B------:R-:W-:Y:S01]  /*8310*/  F2FP.BF16.F32.PACK_AB R158, R165, R164 ;  /* 0x000000a4a59e723e */ /* 0x000fe200000010ff */
[----:B------:R-:W-:Y:S01]  /*8320*/  FFMA.FTZ R14, R183, UR10, -R14 ;  /* 0x0000000ab70e7c23 */ /* 0x000fe2000801080e */
[----:B------:R-:W-:Y:S01]  /*8330*/  F2FP.BF16.F32.PACK_AB R164, R177, R176 ;  /* 0x000000b0b1a4723e */ /* 0x000fe200000010ff */
[----:B------:R-:W-:Y:S01]  /*8340*/  MUFU.EX2 R157, R163 ;  /* 0x000000a3009d7308 */ /* 0x000fe20000000800 */
[----:B------:R-:W-:Y:S01]  /*8350*/  FADD.FTZ R3, R165, R3 ;  /* 0x00000003a5037221 */ /* 0x000fe20000010000 */
[-C--:B------:R-:W-:Y:S01]  /*8360*/  FMUL.FTZ R32, R32, R9.reuse ;  /* 0x0000000920207220 */ /* 0x080fe20000410000 */
[-C--:B------:R-:W-:Y:S01]  /*8370*/  FMUL.FTZ R33, R33, R9.reuse ;  /* 0x0000000921217220 */ /* 0x080fe20000410000 */
[-C--:B------:R-:W-:Y:S01]  /*8380*/  FMUL.FTZ R36, R36, R9.reuse ;  /* 0x0000000924247220 */ /* 0x080fe20000410000 */
[----:B------:R-:W-:Y:S01]  /*8390*/  FADD.FTZ R3, R168, R3 ;  /* 0x00000003a8037221 */ /* 0x000fe20000010000 */
[-C--:B------:R-:W-:Y:S01]  /*83a0*/  FMUL.FTZ R37, R37, R9.reuse ;  /* 0x0000000925257220 */ /* 0x080fe20000410000 */
[-C--:B------:R-:W-:Y:S01]  /*83b0*/  FMUL.FTZ R40, R40, R9.reuse ;  /* 0x0000000928287220 */ /* 0x080fe20000410000 */
[----:B------:R-:W0:Y:S01]  /*83c0*/  MUFU.EX2 R10, R10 ;  /* 0x0000000a000a7308 */ /* 0x000e220000000800 */
[----:B------:R-:W-:Y:S01]  /*83d0*/  FADD.FTZ R3, R169, R3 ;  /* 0x00000003a9037221 */ /* 0x000fe20000010000 */
        /* <DEDUP_REMOVED lines=15> */
[----:B0-----:R-:W-:Y:S01]  /*84d0*/  FADD.FTZ R4, R10, R4 ;  /* 0x000000040a047221 */ /* 0x001fe20000010000 */
[-C--:B------:R-:W-:Y:S01]  /*84e0*/  FMUL.FTZ R68, R68, R9.reuse ;  /* 0x0000000944447220 */ /* 0x080fe20000410000 */
[-C--:B------:R-:W-:Y:S01]  /*84f0*/  FMUL.FTZ R69, R69, R9.reuse ;  /* 0x0000000945457220 */ /* 0x080fe20000410000 */
[-C--:B------:R-:W-:Y:S01]  /*8500*/  FMUL.FTZ R72, R72, R9.reuse ;  /* 0x0000000948487220 */ /* 0x080fe20000410000 */
[C---:B------:R-:W-:Y:S01]  /*8510*/  FADD.FTZ R4, R155.reuse, R4 ;  /* 0x000000049b047221 */ /* 0x040fe20000010000 */
[----:B------:R-:W-:Y:S01]  /*8520*/  F2FP.BF16.F32.PACK_AB R155, R155, R10 ;  /* 0x0000000a9b9b723e */ /* 0x000fe200000010ff */
[----:B------:R-:W-:Y:S01]  /*8530*/  BAR.SYNC.DEFER_BLOCKING 0xf, 0x100 ;  /* 0x03c4000000007b1d */ /* 0x000fe20000010000 */
[-C--:B------:R-:W-:Y:S01]  /*8540*/  FMUL.FTZ R73, R73, R9.reuse ;  /* 0x0000000949497220 */ /* 0x080fe20000410000 */
[----:B------:R-:W-:Y:S01]  /*8550*/  FADD.FTZ R4, R12, R4 ;  /* 0x000000040c047221 */ /* 0x000fe20000010000 */
[-C--:B------:R-:W-:Y:S01]  /*8560*/  FMUL.FTZ R76, R76, R9.reuse ;  /* 0x000000094c4c7220 */ /* 0x080fe20000410000 */
[-C--:B------:R-:W-:Y:S01]  /*8570*/  FMUL.FTZ R77, R77, R9.reuse ;  /* 0x000000094d4d7220 */ /* 0x080fe20000410000 */
[-C--:B------:R-:W-:Y:S01]  /*8580*/  FMUL.FTZ R80, R80, R9.reuse ;  /* 0x0000000950507220 */ /* 0x080fe20000410000 */
[----:B------:R-:W0:Y:S01]  /*8590*/  MUFU.EX2 R161, R170 ;  /* 0x000000aa00a17308 */ /* 0x000e220000000800 */
[C---:B------:R-:W-:Y:S01]  /*85a0*/  FADD.FTZ R4, R157.reuse, R4 ;  /* 0x000000049d047221 */ /* 0x040fe20000010000 */
[----:B------:R-:W-:Y:S01]  /*85b0*/  F2FP.BF16.F32.PACK_AB R157, R157, R12 ;  /* 0x0000000c9d9d723e */ /* 0x000fe200000010ff */
[-C--:B------:R-:W-:Y:S01]  /*85c0*/  FMUL.FTZ R81, R81, R9.reuse ;  /* 0x0000000951517220 */ /* 0x080fe20000410000 */
[-C--:B------:R-:W-:Y:S01]  /*85d0*/  FMUL.FTZ R84, R84, R9.reuse ;  /* 0x0000000954547220 */ /* 0x080fe20000410000 */
[----:B--2---:R-:W-:Y:S01]  /*85e0*/  FADD.FTZ R4, R13, R4 ;  /* 0x000000040d047221 */ /* 0x004fe20000010000 */
[-C--:B------:R-:W-:Y:S01]  /*85f0*/  FMUL.FTZ R85, R85, R9.reuse ;  /* 0x0000000955557220 */ /* 0x080fe20000410000 */
[----:B------:R-:W-:Y:S01]  /*8600*/  FMUL.FTZ R88, R88, R9 ;  /* 0x0000000958587220 */ /* 0x000fe20000410000 */
        /* <DEDUP_REMOVED lines=9> */
[----:B0-----:R-:W-:Y:S01]  /*86a0*/  FADD.FTZ R4, R161, R4 ;  /* 0x00000004a1047221 */ /* 0x001fe20000010000 */
[----:B------:R0:W-:Y:S01]  /*86b0*/  STSM.16.M88.4 [R22+0x26800], R152 ;  /* 0x0268009816007844 */ /* 0x0001e20000000200 */
[-C--:B------:R-:W-:Y:S01]  /*86c0*/  FMUL.FTZ R100, R100, R9.reuse ;  /* 0x0000000964647220 */ /* 0x080fe20000410000 */
[-C--:B------:R-:W-:Y:S01]  /*86d0*/  FMUL.FTZ R101, R101, R9.reuse ;  /* 0x0000000965657220 */ /* 0x080fe20000410000 */
[-C--:B------:R-:W-:Y:S01]  /*86e0*/  FMUL.FTZ R104, R104, R9.reuse ;  /* 0x0000000968687220 */ /* 0x080fe20000410000 */
[----:B------:R0:W-:Y:S01]  /*86f0*/  STSM.16.M88.4 [R23], R156 ;  /* 0x0000009c17007844 */ /* 0x0001e20000000200 */
        /* <DEDUP_REMOVED lines=11> */
[----:B------:R-:W-:Y:S01]  /*87b0*/  F2FP.BF16.F32.PACK_AB R162, R173, R162 ;  /* 0x000000a2ada2723e */ /* 0x000fe200000010ff */
[-C--:B------:R-:W-:Y:S01]  /*87c0*/  FMUL.FTZ R117, R117, R9.reuse ;  /* 0x0000000975757220 */ /* 0x080fe20000410000 */
[-C--:B------:R-:W-:Y:S01]  /*87d0*/  FMUL.FTZ R120, R120, R9.reuse ;  /* 0x0000000978787220 */ /* 0x080fe20000410000 */
[----:B------:R-:W-:Y:S01]  /*87e0*/  FADD.FTZ R3, R173, R3 ;  /* 0x00000003ad037221 */ /* 0x000fe20000010000 */
[-C--:B------:R-:W-:Y:S01]  /*87f0*/  FMUL.FTZ R121, R121, R9.reuse ;  /* 0x0000000979797220 */ /* 0x080fe20000410000 */
[-C--:B------:R-:W-:Y:S01]  /*8800*/  FMUL.FTZ R124, R124, R9.reuse ;  /* 0x000000097c7c7220 */ /* 0x080fe20000410000 */
[----:B------:R-:W3:Y:S01]  /*8810*/  MUFU.EX2 R165, R178 ;  /* 0x000000b200a57308 */ /* 0x000ee20000000800 */
[----:B----4-:R-:W-:Y:S01]  /*8820*/  FADD.FTZ R4, R163, R4 ;  /* 0x00000004a3047221 */ /* 0x010fe20000010000 */
[----:B------:R-:W-:Y:S01]  /*8830*/  FADD.FTZ R3, R176, R3 ;  /* 0x00000003b0037221 */ /* 0x000fe20000010000 */
[-C--:B------:R-:W-:Y:S01]  /*8840*/  FMUL.FTZ R125, R125, R9.reuse ;  /* 0x000000097d7d7220 */ /* 0x080fe20000410000 */
[-C--:B------:R-:W-:Y:S01]  /*8850*/  FMUL.FTZ R128, R128, R9.reuse ;  /* 0x0000000980807220 */ /* 0x080fe20000410000 */
[-C--:B------:R-:W-:Y:S01]  /*8860*/  FMUL.FTZ R129, R129, R9.reuse ;  /* 0x0000000981817220 */ /* 0x080fe20000410000 */
[----:B------:R-:W-:Y:S01]  /*8870*/  FADD.FTZ R3, R177, R3 ;  /* 0x00000003b1037221 */ /* 0x000fe20000010000 */
        /* <DEDUP_REMOVED lines=8> */
[----:B------:R0:W-:Y:S01]  /*8900*/  STSM.16.M88.4 [R189], R160 ;  /* 0x000000a0bd007844 */ /* 0x0001e20000000200 */
[----:B------:R-:W2:Y:S01]  /*8910*/  MUFU.EX2 R166, R180 ;  /* 0x000000b400a67308 */ /* 0x000ea20000000800 */
[----:B---3--:R-:W-:Y:S01]  /*8920*/  FADD.FTZ R4, R165, R4 ;  /* 0x00000004a5047221 */ /* 0x008fe20000010000 */
[-C--:B------:R-:W-:Y:S01]  /*8930*/  FMUL.FTZ R141, R141, R9.reuse ;  /* 0x000000098d8d7220 */ /* 0x080fe20000410000 */
[-C--:B------:R-:W-:Y:S01]  /*8940*/  FMUL.FTZ R144, R144, R9.reuse ;  /* 0x0000000990907220 */ /* 0x080fe20000410000 */
[-C--:B------:R-:W-:Y:S01]  /*8950*/  FMUL.FTZ R145, R145, R9.reuse ;  /* 0x0000000991917220 */ /* 0x080fe20000410000 */
[-C--:B------:R-:W-:Y:S01]  /*8960*/  FMUL.FTZ R148, R148, R9.reuse ;  /* 0x0000000994947220 */ /* 0x080fe20000410000 */
[----:B------:R-:W-:Y:S01]  /*8970*/  FMUL.FTZ R149, R149, R9 ;  /* 0x0000000995957220 */ /* 0x000fe20000410000 */
[----:B------:R-:W-:Y:S01]  /*8980*/  FMUL.FTZ R26, R26, R7 ;  /* 0x000000071a1a7220 */ /* 0x000fe20000410000 */
[----:B------:R-:W3:Y:S01]  /*8990*/  MUFU.EX2 R167, R182 ;  /* 0x000000b600a77308 */ /* 0x000ee20000000800 */
[C---:B----4-:R-:W-:Y:S01]  /*89a0*/  FADD.FTZ R4, R179.reuse, R4 ;  /* 0x00000004b3047221 */ /* 0x050fe20000010000 */
        /* <DEDUP_REMOVED lines=8> */
[----:B------:R-:W-:Y:S01]  /*8a30*/  F2FP.BF16.F32.PACK_AB R166, R181, R166 ;  /* 0x000000a6b5a6723e */ /* 0x000fe200000010ff */
[-C--:B------:R-:W-:Y:S01]  /*8a40*/  FMUL.FTZ R38, R38, R7.reuse ;  /* 0x0000000726267220 */ /* 0x080fe20000410000 */
[-C--:B------:R-:W-:Y:S01]  /*8a50*/  FMUL.FTZ R39, R39, R7.reuse ;  /* 0x0000000727277220 */ /* 0x080fe20000410000 */
[----:B------:R-:W-:Y:S01]  /*8a60*/  FADD.FTZ R3, R181, R3 ;  /* 0x00000003b5037221 */ /* 0x000fe20000010000 */
[-C--:B------:R-:W-:Y:S01]  /*8a70*/  FMUL.FTZ R42, R42, R7.reuse ;  /* 0x000000072a2a7220 */ /* 0x080fe20000410000 */
[-C--:B------:R-:W-:Y:S01]  /*8a80*/  FMUL.FTZ R43, R43, R7.reuse ;  /* 0x000000072b2b7220 */ /* 0x080fe20000410000 */
[-C--:B------:R-:W-:Y:S01]  /*8a90*/  FMUL.FTZ R46, R46, R7.reuse ;  /* 0x000000072e2e7220 */ /* 0x080fe20000410000 */
[----:B---3--:R-:W-:Y:S01]  /*8aa0*/  FADD.FTZ R4, R167, R4 ;  /* 0x00000004a7047221 */ /* 0x008fe20000010000 */
[-C--:B------:R-:W-:Y:S01]  /*8ab0*/  FMUL.FTZ R47, R47, R7.reuse ;  /* 0x000000072f2f7220 */ /* 0x080fe20000410000 */
[-C--:B------:R-:W-:Y:S01]  /*8ac0*/  FMUL.FTZ R50, R50, R7.reuse ;  /* 0x0000000732327220 */ /* 0x080fe20000410000 */
[-C--:B------:R-:W-:Y:S01]  /*8ad0*/  FMUL.FTZ R51, R51, R7.reuse ;  /* 0x0000000733337220 */ /* 0x080fe20000410000 */
[-C--:B------:R-:W-:Y:S01]  /*8ae0*/  FMUL.FTZ R54, R54, R7.reuse ;  /* 0x0000000736367220 */ /* 0x080fe20000410000 */
[-C--:B------:R-:W-:Y:S01]  /*8af0*/  FMUL.FTZ R55, R55, R7.reuse ;  /* 0x0000000737377220 */ /* 0x080fe20000410000 */
[-C--:B------:R-:W-:Y:S01]  /*8b00*/  FMUL.FTZ R58, R58, R7.reuse ;  /* 0x000000073a3a7220 */ /* 0x080fe20000410000 */
[----:B------:R-:W-:Y:S01]  /*8b10*/  FMUL.FTZ R59, R59, R7 ;  /* 0x000000073b3b7220 */ /* 0x000fe20000410000 */
[C---:B----4-:R-:W-:Y:S01]  /*8b20*/  F2FP.BF16.F32.PACK_AB R167, R14.reuse, R167 ;  /* 0x000000a70ea7723e */ /* 0x050fe200000010ff */
        /* <DEDUP_REMOVED lines=48> */
[----:B0-----:R-:W-:Y:S06]  /*8e30*/  @!P0 BRA `(.L_x_2217) ;  /* 0x0000000000048947 */ /* 0x001fec0003800000 */
[----:B------:R-:W-:Y:S01]  /*8e40*/  BPT.TRAP 0x1 ;  /* 0x000000040000795c */ /* 0x000fe20000300000 */
.L_x_2217:
[----:B------:R0:W2:Y:S01]  /*8e50*/  SYNCS.PHASECHK.TRANS64.TRYWAIT P1, [UR23+0x28c50], R8 ;  /* 0x028c5008ff0075a7 */ /* 0x0000a20008020157 */
[----:B------:R-:W-:Y:S05]  /*8e60*/  @!P0 BRA `(.L_x_2218) ;  /* 0x0000000000048947 */ /* 0x000fea0003800000 */
[----:B------:R-:W-:Y:S01]  /*8e70*/  BPT.TRAP 0x1 ;  /* 0x000000040000795c */ /* 0x000fe20000300000 */
.L_x_2218:
[----:B--2---:R-:W-:Y:S05]  /*8e80*/  @P1 BRA `(.L_x_2219) ;  /* 0x0000000000081947 */ /* 0x004fea0003800000 */
[----:B------:R-:W2:Y:S02]  /*8e90*/  SYNCS.PHASECHK.TRANS64.TRYWAIT P1, [UR23+0x28c50], R8 ;  /* 0x028c5008ff0075a7 */ /* 0x000ea40008020157 */
[----:B--2---:R-:W-:Y:S05]  /*8ea0*/  @!P1 BRA `(.L_x_2220) ;  /* 0x0000010000489947 */ /* 0x004fea0003800000 */
.L_x_2219:
        /* <DEDUP_REMOVED lines=34> */
.L_x_2221:
[----:B------:R-:W-:Y:S01]  /*90d0*/  UISETP.GT.AND UP0, UPT, UR21, UR22, UPT ;  /* 0x000000161500728c */ /* 0x000fe2000bf04270 */
[----:B------:R-:W-:Y:S01]  /*90e0*/  IMAD.MOV.U32 R10, RZ, RZ, R6 ;  /* 0x000000ffff0a7224 */ /* 0x000fe200078e0006 */
[----:B------:R-:W-:Y:S01]  /*90f0*/  UIADD3 UR23, UR23, 0x28c60, URZ ;  /* 0x00028c6017177890 */ /* 0x000fe2000fffe03f */
[----:B------:R-:W-:Y:S01]  /*9100*/  IMAD.MOV.U32 R9, RZ, RZ, R5 ;  /* 0x000000ffff097224 */ /* 0x000fe200078e0005 */
[----:B------:R-:W-:Y:S02]  /*9110*/  UIADD3 UR21, UR21, -0x1, URZ ;  /* 0xffffffff15157890 */ /* 0x000fe4000fffe03f */
[----:B------:R-:W-:Y:S01]  /*9120*/  PLOP3.LUT P1, PT, PT, PT, UP0, 0x80, 0x0 ;  /* 0x000000000000781c */ /* 0x000fe20003f2f008 */
[----:B------:R-:W-:Y:S01]  /*9130*/  UPRMT UR23, UR40, 0x654, UR23 ;  /* 0x0000065428177896 */ /* 0x000fe20008000017 */
[----:B------:R-:W-:-:S08]  /*9140*/  UMOV UR27, UR38 ;  /* 0x00000026001b7c82 */ /* 0x000fd00008000000 */
[----:B------:R-:W-:Y:S03]  /*9150*/  SYNCS.ARRIVE.TRANS64.RED.A1T0 RZ, [UR23], RZ ;  /* 0x000000ffffff79a7 */ /* 0x000fe60008100417 */
[----:B------:R-:W-:Y:S05]  /*9160*/  @P1 BRA `(.L_x_2222) ;  /* 0xffffffd800741947 */ /* 0x000fea000383ffff */
.L_x_2203:
[----:B------:R-:W-:Y:S02]  /*9170*/  UISETP.NE.AND UP1, UPT, UR52, URZ, UPT ;  /* 0x0000003f3400728c */ /* 0x000fe4000bf25270 */
[----:B------:R-:W-:Y:S02]  /*9180*/  UISETP.NE.AND UP0, UPT, UR51, URZ, UPT ;  /* 0x0000003f3300728c */ /* 0x000fe4000bf05270 */
[----:B------:R-:W-:Y:S02]  /*9190*/  UIADD3 UR11, UR45, 0x3f, URZ ;  /* 0x0000003f2d0b7890 */ /* 0x000fe4000fffe03f */
[----:B------:R-:W-:Y:S02]  /*91a0*/  UIADD3 UR14, UR48, 0x1, -UR50 ;  /* 0x00000001300e7890 */ /* 0x000fe4000fffe832 */
[----:B------:R-:W-:-:S03]  /*91b0*/  PLOP3.LUT P1, PT, PT, PT, UP0, 0x40, 0x0 ;  /* 0x000000000000781c */ /* 0x000fc60003f2e808 */
[----:B------:R-:W-:Y:S01]  /*91c0*/  @UP1 ULDC UR6, c[0x0][0x44c] ;  /* 0x0001130000061ab9 */ /* 0x000fe20000000800 */
[----:B------:R-:W-:Y:S01]  /*91d0*/  @UP1 ULDC UR15, c[0x0][0x450] ;  /* 0x00011400000f1ab9 */ /* 0x000fe20000000800 */
[----:B------:R-:W-:-:S04]  /*91e0*/  UIMAD.WIDE.U32 UR6, UR11, UR6, URZ ;  /* 0x000000060b0672a5 */ /* 0x000fc8000f8e003f */
[----:B------:R-:W-:-:S04]  /*91f0*/  @UP1 USHF.R.U32.HI UR11, URZ, UR15, UR7 ;  /* 0x0000000f3f0b1299 */ /* 0x000fc80008011607 */
[----:B------:R-:W-:-:S04]  /*9200*/  UIADD3 UR11, UR14, UR11, URZ ;  /* 0x0000000b0e0b7290 */ /* 0x000fc8000fffe03f */
[----:B------:R-:W-:Y:S01]  /*9210*/  UIADD3 UR20, UR11, -UR20, URZ ;  /* 0x800000140b147290 */ /* 0x000fe2000fffe03f */
[----:B------:R-:W-:Y:S11]  /*9220*/  @P1 BRA `(.L_x_2223) ;  /* 0x00000000004c1947 */ /* 0x000ff60003800000 */
        /* <DEDUP_REMOVED lines=11> */
.L_x_2224:
[----:B------:R-:W-:Y:S02]  /*92e0*/  ULDC UR18, c[0x0][0x9e4] ;  /* 0x0002790000127ab9 */ /* 0x000fe40000000800 */
[----:B------:R-:W-:-:S11]  /*92f0*/  UISETP.NE.AND UP0, UPT, UR18, 0x1, UPT ;  /* 0x000000011200788c */ /* 0x000fd6000bf05270 */
[----:B------:R-:W-:Y:S02]  /*9300*/  @UP0 ULDC.64 UR6, c[0x0][0x9e8] ;  /* 0x00027a0000060ab9 */ /* 0x000fe40000000a00 */
[----:B------:R-:W-:-:S04]  /*9310*/  UIMAD.WIDE.U32 UR14, UR11, UR6, URZ ;  /* 0x000000060b0e72a5 */ /* 0x000fc8000f8e003f */
[----:B------:R-:W-:-:S12]  /*9320*/  @UP0 USHF.R.U32.HI UR11, URZ, UR7, UR15 ;  /* 0x000000073f0b0299 */ /* 0x000fd8000801160f */
.L_x_2225:
[----:B------:R-:W-:-:S04]  /*9330*/  UIMAD UR11, UR11, UR18, URZ ;  /* 0x000000120b0b72a4 */ /* 0x000fc8000f8e023f */
[----:B------:R-:W-:-:S04]  /*9340*/  UISETP.LT.AND UP0, UPT, UR20, UR11, UPT ;  /* 0x0000000b1400728c */ /* 0x000fc8000bf01270 */
[----:B------:R-:W-:-:S12]  /*9350*/  USEL UR20, UR20, UR11, !UP0 ;  /* 0x0000000b14147287 */ /* 0x000fd8000c000000 */
.L_x_2223:
[----:B------:R-:W-:-:S04]  /*9360*/  UIADD3 UR20, UR20, 0x3f, URZ ;  /* 0x0000003f14147890 */ /* 0x000fc8000fffe03f */
        /* <DEDUP_REMOVED lines=10> */
[----:B01234-:R-:W-:Y:S01]  /*9410*/  IMAD.MOV.U32 R8, RZ, RZ, R5 ;  /* 0x000000ffff087224 */ /* 0x01ffe200078e0005 */
[----:B------:R-:W-:-:S06]  /*9420*/  ULDC UR22, c[0x0][0x988] ;  /* 0x0002620000167ab9 */ /* 0x000fcc0000000800 */
.L_x_2237:
        /* <DEDUP_REMOVED lines=8> */
[----:B0-2---:R-:W-:Y:S10]  /*94b0*/  @!P0 BRA `(.L_x_2227) ;  /* 0x0000000000048947 */ /* 0x005ff40003800000 */
[----:B------:R-:W-:Y:S01]  /*94c0*/  BPT.TRAP 0x1 ;  /* 0x000000040000795c */ /* 0x000fe20000300000 */
.L_x_2227:
[----:B------:R-:W-:Y:S01]  /*94d0*/  ULEA UR23, UR38, UR41, 0x3 ;  /* 0x0000002926177291 */ /* 0x000fe2000f8e183f */
[----:B------:R-:W-:-:S05]  /*94e0*/  IMAD.U32 R7, RZ, RZ, UR37 ;  /* 0x00000025ff077e24 */ /* 0x000fca000f8e00ff */
[----:B------:R-:W-:-:S04]  /*94f0*/  SHF.L.U32 R7, R7, 0x1f, RZ ;  /* 0x0000001f07077819 */ /* 0x000fc800000006ff */
[----:B------:R0:W1:Y:S01]  /*9500*/  SYNCS.PHASECHK.TRANS64.TRYWAIT P1, [UR23+0x28c30], R7 ;  /* 0x028c3007ff0075a7 */ /* 0x0000620008020157 */
[----:B------:R-:W-:Y:S05]  /*9510*/  @!P0 BRA `(.L_x_2228) ;  /* 0x0000000000048947 */ /* 0x000fea0003800000 */
[----:B------:R-:W-:Y:S01]  /*9520*/  BPT.TRAP 0x1 ;  /* 0x000000040000795c */ /* 0x000fe20000300000 */
.L_x_2228:
[----:B-1----:R-:W-:Y:S05]  /*9530*/  @P1 BRA `(.L_x_2229) ;  /* 0x0000000000081947 */ /* 0x002fea0003800000 */
[----:B------:R-:W1:Y:S02]  /*9540*/  SYNCS.PHASECHK.TRANS64.TRYWAIT P1, [UR23+0x28c30], R7 ;  /* 0x028c3007ff0075a7 */ /* 0x000e640008020157 */
[----:B-1----:R-:W-:Y:S05]  /*9550*/  @!P1 BRA `(.L_x_2230) ;  /* 0x000000f800b49947 */ /* 0x002fea0003800000 */
.L_x_2229:
[----:B------:R-:W-:Y:S01]  /*9560*/  R2UR UR18, R0 ;  /* 0x00000000001272ca */ /* 0x000fe200000e0000 */
[----:B------:R-:W-:Y:S01]  /*9570*/  WARPGROUP.ARRIVE ;  /* 0x00000000000079c5 */ /* 0x000fe20000000000 */
        /* <DEDUP_REMOVED lines=21> */
.L_x_2231:
[----:B------:R-:W-:Y:S01]  /*96d0*/  FMNMX.FTZ R5, R152, R8, !PT ;  /* 0x0000000898057209 */ /* 0x000fe20007810000 */
        /* <DEDUP_REMOVED lines=23> */
[----:B-1----:R-:W1:Y:S02]  /*9850*/  SHFL.BFLY PT, R6, R5, 0x2, 0x1f ;  /* 0x0c401f0005067f89 */ /* 0x002e6400000e0000 */
[----:B-1----:R-:W-:-:S05]  /*9860*/  FMNMX.FTZ R5, R5, R6, !PT ;  /* 0x0000000605057209 */ /* 0x002fca0007810000 */
[----:B------:R-:W1:Y:S02]  /*9870*/  SHFL.BFLY PT, R6, R5, 0x1, 0x1f ;  /* 0x0c201f0005067f89 */ /* 0x000e6400000e0000 */
[----:B-1----:R-:W-:-:S05]  /*9880*/  FMNMX.FTZ R5, R5, R6, !PT ;  /* 0x0000000605057209 */ /* 0x002fca0007810000 */
        /* <DEDUP_REMOVED lines=23> */
[----:B------:R-:W1:Y:S02]  /*9a00*/  MUFU.EX2 R8, R8 ;  /* 0x0000000800087308 */ /* 0x000e640000000800 */
[----:B------:R-:W-:-:S04]  /*9a10*/  FMNMX.FTZ R6, R159, R6, !PT ;  /* 0x000000069f067209 */ /* 0x000fc80007810000 */
[----:B------:R-:W-:Y:S02]  /*9a20*/  FMNMX.FTZ R6, R162, R6, !PT ;  /* 0x00000006a2067209 */ /* 0x000fe40007810000 */
[----:B------:R-:W2:Y:S02]  /*9a30*/  MUFU.EX2 R153, R153 ;  /* 0x0000009900997308 */ /* 0x000ea40000000800 */
[----:B------:R-:W-:-:S04]  /*9a40*/  FMNMX.FTZ R6, R163, R6, !PT ;  /* 0x00000006a3067209 */ /* 0x000fc80007810000 */
[----:B------:R-:W-:Y:S02]  /*9a50*/  FMNMX.FTZ R6, R166, R6, !PT ;  /* 0x00000006a6067209 */ /* 0x000fe40007810000 */
[----:B------:R-:W3:Y:S01]  /*9a60*/  MUFU.EX2 R156, R156 ;  /* 0x0000009c009c7308 */ /* 0x000ee20000000800 */
[----:B-1----:R-:W-:Y:S01]  /*9a70*/  FFMA.FTZ R3, R8, R3, R152 ;  /* 0x0000000308037223 */ /* 0x002fe20000010098 */
[----:B------:R-:W-:Y:S01]  /*9a80*/  FMNMX.FTZ R6, R167, R6, !PT ;  /* 0x00000006a7067209 */ /* 0x000fe20007810000 */
[----:B------:R-:W-:Y:S01]  /*9a90*/  @!P1 STS [R12+0x28800], R8 ;  /* 0x028800080c009388 */ /* 0x000fe20000000800 */
[-C--:B------:R-:W-:Y:S01]  /*9aa0*/  FMUL.FTZ R24, R24, R8.reuse ;  /* 0x0000000818187220 */ /* 0x080fe20000410000 */
[----:B------:R-:W-:Y:S01]  /*9ab0*/  FMUL.FTZ R25, R25, R8 ;  /* 0x0000000819197220 */ /* 0x000fe20000410000 */
[----:B------:R-:W-:Y:S01]  /*9ac0*/  FMNMX.FTZ R6, R170, R6, !PT ;  /* 0x00000006aa067209 */ /* 0x000fe20007810000 */
[----:B------:R-:W-:Y:S01]  /*9ad0*/  FMUL.FTZ R28, R28, R8 ;  /* 0x000000081c1c7220 */ /* 0x000fe20000410000 */
[----:B------:R-:W1:Y:S01]  /*9ae0*/  MUFU.EX2 R157, R157 ;  /* 0x0000009d009d7308 */ /* 0x000e620000000800 */
[----:B--2---:R-:W-:Y:S01]  /*9af0*/  FADD.FTZ R3, R153, R3 ;  /* 0x0000000399037221 */ /* 0x004fe20000010000 */
[----:B------:R-:W-:Y:S01]  /*9b00*/  FMNMX.FTZ R6, R171, R6, !PT ;  /* 0x00000006ab067209 */ /* 0x000fe20007810000 */
[----:B------:R-:W-:Y:S01]  /*9b10*/  FMUL.FTZ R29, R29, R8 ;  /* 0x000000081d1d7220 */ /* 0x000fe20000410000 */
[----:B------:R-:W-:Y:S01]  /*9b20*/  F2FP.BF16.F32.PACK_AB R184, R153, R152 ;  /* 0x0000009899b8723e */ /* 0x000fe200000010ff */
[----:B------:R-:W-:Y:S01]  /*9b30*/  FMUL.FTZ R32, R32, R8 ;  /* 0x0000000820207220 */ /* 0x000fe20000410000 */
[----:B------:R-:W-:Y:S01]  /*9b40*/  FMNMX.FTZ R6, R174, R6, !PT ;  /* 0x00000006ae067209 */ /* 0x000fe20007810000 */
[----:B------:R-:W-:Y:S01]  /*9b50*/  FMUL.FTZ R33, R33, R8 ;  /* 0x0000000821217220 */ /* 0x000fe20000410000 */
[----:B------:R-:W2:Y:S01]  /*9b60*/  MUFU.EX2 R152, R160 ;  /* 0x000000a000987308 */ /* 0x000ea20000000800 */
[----:B---3--:R-:W-:Y:S01]  /*9b70*/  FADD.FTZ R3, R156, R3 ;  /* 0x000000039c037221 */ /* 0x008fe20000010000 */
[----:B------:R-:W-:Y:S01]  /*9b80*/  FMNMX.FTZ R6, R175, R6, !PT ;  /* 0x00000006af067209 */ /* 0x000fe20007810000 */
[-C--:B------:R-:W-:Y:S01]  /*9b90*/  FMUL.FTZ R36, R36, R8.reuse ;  /* 0x0000000824247220 */ /* 0x080fe20000410000 */
[-C--:B------:R-:W-:Y:S01]  /*9ba0*/  FMUL.FTZ R37, R37, R8.reuse ;  /* 0x0000000825257220 */ /* 0x080fe20000410000 */
[----:B------:R-:W-:Y:S01]  /*9bb0*/  FMUL.FTZ R40, R40, R8 ;  /* 0x0000000828287220 */ /* 0x000fe20000410000 */
[----:B------:R-:W-:Y:S01]  /*9bc0*/  FMNMX.FTZ R6, R178, R6, !PT ;  /* 0x00000006b2067209 */ /* 0x000fe20007810000 */
[----:B------:R-:W-:Y:S01]  /*9bd0*/  FMUL.FTZ R41, R41, R8 ;  /* 0x0000000829297220 */ /* 0x000fe20000410000 */
[----:B------:R-:W3:Y:S01]  /*9be0*/  MUFU.EX2 R161, R161 ;  /* 0x000000a100a17308 */ /* 0x000ee20000000800 */
[----:B-1----:R-:W-:Y:S01]  /*9bf0*/  FADD.FTZ R3, R157, R3 ;  /* 0x000000039d037221 */ /* 0x002fe20000010000 */
[----:B------:R-:W-:Y:S01]  /*9c00*/  FMNMX.FTZ R6, R179, R6, !PT ;  /* 0x00000006b3067209 */ /* 0x000fe20007810000 */
[----:B------:R-:W-:Y:S01]  /*9c10*/  FMUL.FTZ R44, R44, R8 ;  /* 0x000000082c2c7220 */ /* 0x000fe20000410000 */
[----:B------:R-:W-:Y:S01]  /*9c20*/  F2FP.BF16.F32.PACK_AB R186, R157, R156 ;  /* 0x0000009c9dba723e */ /* 0x000fe200000010ff */
[----:B------:R-:W-:Y:S01]  /*9c30*/  FMUL.FTZ R45, R45, R8 ;  /* 0x000000082d2d7220 */ /* 0x000fe20000410000 */
[----:B------:R-:W-:Y:S01]  /*9c40*/  FMNMX.FTZ R6, R182, R6, !PT ;  /* 0x00000006b6067209 */ /* 0x000fe20007810000 */
[----:B------:R-:W-:Y:S01]  /*9c50*/  FMUL.FTZ R48, R48, R8 ;  /* 0x0000000830307220 */ /* 0x000fe20000410000 */
[----:B------:R-:W1:Y:S01]  /*9c60*/  MUFU.EX2 R164, R164 ;  /* 0x000000a400a47308 */ /* 0x000e620000000800 */
[----:B--2---:R-:W-:Y:S01]  /*9c70*/  FADD.FTZ R3, R152, R3 ;  /* 0x0000000398037221 */ /* 0x004fe20000010000 */
[----:B------:R-:W-:Y:S01]  /*9c80*/  FMNMX.FTZ R6, R183, R6, !PT ;  /* 0x00000006b7067209 */ /* 0x000fe20007810000 */
[-C--:B------:R-:W-:Y:S01]  /*9c90*/  FMUL.FTZ R49, R49, R8.reuse ;  /* 0x0000000831317220 */ /* 0x080fe20000410000 */
[-C--:B------:R-:W-:Y:S01]  /*9ca0*/  FMUL.FTZ R52, R52, R8.reuse ;  /* 0x0000000834347220 */ /* 0x080fe20000410000 */
[-C--:B------:R-:W-:Y:S01]  /*9cb0*/  FMUL.FTZ R53, R53, R8.reuse ;  /* 0x0000000835357220 */ /* 0x080fe20000410000 */
[----:B------:R-:W-:Y:S01]  /*9cc0*/  FMUL.FTZ R56, R56, R8 ;  /* 0x0000000838387220 */ /* 0x000fe20000410000 */
[----:B------:R-:W2:Y:S01]  /*9cd0*/  SHFL.BFLY PT, R10, R6, 0x2, 0x1f ;  /* 0x0c401f00060a7f89 */ /* 0x000ea200000e0000 */
        /* <DEDUP_REMOVED lines=17> */
[----:B----4-:R-:W-:Y:S01]  /*9df0*/  FADD.FTZ R3, R165, R3 ;  /* 0x00000003a5037221 */ /* 0x010fe20000010000 */
[-C--:B------:R-:W-:Y:S01]  /*9e00*/  FMUL.FTZ R80, R80, R8.reuse ;  /* 0x0000000850507220 */ /* 0x080fe20000410000 */
[-C--:B------:R-:W-:Y:S01]  /*9e10*/  FMUL.FTZ R81, R81, R8.reuse ;  /* 0x0000000851517220 */ /* 0x080fe20000410000 */
[-C--:B------:R-:W-:Y:S01]  /*9e20*/  FMUL.FTZ R84, R84, R8.reuse ;  /* 0x0000000854547220 */ /* 0x080fe20000410000 */
[-C--:B------:R-:W-:Y:S01]  /*9e30*/  FMUL.FTZ R85, R85, R8.reuse ;  /* 0x0000000855557220 */ /* 0x080fe20000410000 */
[----:B------:R-:W-:Y:S01]  /*9e40*/  FMUL.FTZ R88, R88, R8 ;  /* 0x0000000858587220 */ /* 0x000fe20000410000 */
[----:B--2---:R-:W-:Y:S01]  /*9e50*/  FMNMX.FTZ R6, R6, R10, !PT ;  /* 0x0000000a06067209 */ /* 0x004fe20007810000 */
[----:B------:R-:W-:Y:S01]  /*9e60*/  MUFU.EX2 R173, R173 ;  /* 0x000000ad00ad7308 */ /* 0x000fe20000000800 */
[----:B---3--:R-:W-:Y:S01]  /*9e70*/  FADD.FTZ R3, R156, R3 ;  /* 0x000000039c037221 */ /* 0x008fe20000010000 */
[-C--:B------:R-:W-:Y:S01]  /*9e80*/  FMUL.FTZ R89, R89, R8.reuse ;  /* 0x0000000859597220 */ /* 0x080fe20000410000 */
[-C--:B------:R-:W-:Y:S01]  /*9e90*/  FMUL.FTZ R92, R92, R8.reuse ;  /* 0x000000085c5c7220 */ /* 0x080fe20000410000 */
[----:B------:R-:W2:Y:S01]  /*9ea0*/  SHFL.BFLY PT, R10, R6, 0x1, 0x1f ;  /* 0x0c201f00060a7f89 */ /* 0x000ea200000e0000 */
[-C--:B------:R-:W-:Y:S01]  /*9eb0*/  FMUL.FTZ R93, R93, R8.reuse ;  /* 0x000000085d5d7220 */ /* 0x080fe20000410000 */
[-C--:B------:R-:W-:Y:S01]  /*9ec0*/  FMUL.FTZ R96, R96, R8.reuse ;  /* 0x0000000860607220 */ /* 0x080fe20000410000 */
[----:B------:R-:W-:Y:S01]  /*9ed0*/  FMUL.FTZ R97, R97, R8 ;  /* 0x0000000861617220 */ /* 0x000fe20000410000 */
[----:B------:R-:W-:Y:S01]  /*9ee0*/  MUFU.EX2 R160, R176 ;  /* 0x000000b000a07308 */ /* 0x000fe20000000800 */
[C---:B-1----:R-:W-:Y:S01]  /*9ef0*/  FADD.FTZ R3, R169.reuse, R3 ;  /* 0x00000003a9037221 */ /* 0x042fe20000010000 */
        /* <DEDUP_REMOVED lines=18> */
[----:B--2---:R-:W-:Y:S01]  /*a020*/  FMNMX.FTZ R6, R6, R10, !PT ;  /* 0x0000000a06067209 */ /* 0x004fe20007810000 */
[-C--:B------:R-:W-:Y:S01]  /*a030*/  FMUL.FTZ R129, R129, R8.reuse ;  /* 0x0000000881817220 */ /* 0x080fe20000410000 */
[-C--:B------:R-:W-:Y:S01]  /*a040*/  FMUL.FTZ R132, R132, R8.reuse ;  /* 0x0000000884847220 */ /* 0x080fe20000410000 */
[-C--:B------:R-:W-:Y:S01]  /*a050*/  FMUL.FTZ R133, R133, R8.reuse ;  /* 0x0000000885857220 */ /* 0x080fe20000410000 */
[----:B------:R-:W-:Y:S01]  /*a060*/  MUFU.EX2 R181, R181 ;  /* 0x000000b500b57308 */ /* 0x000fe20000000800 */
[C---:B------:R-:W-:Y:S01]  /*a070*/  FMUL.FTZ R10, R6.reuse, UR10 ;  /* 0x0000000a060a7c20 */ /* 0x040fe20008410000 */
[----:B------:R-:W-:Y:S01]  /*a080*/  FADD.FTZ R9, -R6, R9 ;  /* 0x0000000906097221 */ /* 0x000fe20000010100 */
[-C--:B------:R-:W-:Y:S01]  /*a090*/  FMUL.FTZ R136, R136, R8.reuse ;  /* 0x0000000888887220 */ /* 0x080fe20000410000 */
        /* <DEDUP_REMOVED lines=26> */
[----:B------:R-:W-:-:S05]  /*a240*/  FMUL.FTZ R149, R149, R8 ;  /* 0x0000000895957220 */ /* 0x000fca0000410000 */
[----:B------:R-:W3:Y:S01]  /*a250*/  MUFU.EX2 R11, R11 ;  /* 0x0000000b000b7308 */ /* 0x000ee20000000800 */
[----:B-1----:R-:W-:Y:S01]  /*a260*/  FFMA.FTZ R4, R9, R4, R154 ;  /* 0x0000000409047223 */ /* 0x002fe2000001009a */
        /* <DEDUP_REMOVED lines=119> */
.L_x_2232:
[----:B------:R2:W3:Y:S01]  /*a9e0*/  SYNCS.PHASECHK.TRANS64.TRYWAIT P1, [UR23+0x28c50], R7 ;  /* 0x028c5007ff0075a7 */ /* 0x0004e20008020157 */
[----:B------:R-:W-:Y:S05]  /*a9f0*/  @!P0 BRA `(.L_x_2233) ;  /* 0x0000000000048947 */ /* 0x000fea0003800000 */
[----:B------:R-:W-:Y:S01]  /*aa00*/  BPT.TRAP 0x1 ;  /* 0x000000040000795c */ /* 0x000fe20000300000 */
.L_x_2233:
[----:B---3--:R-:W-:Y:S05]  /*aa10*/  @P1 BRA `(.L_x_2234) ;  /* 0x0000000000081947 */ /* 0x008fea0003800000 */
[----:B------:R-:W3:Y:S02]  /*aa20*/  SYNCS.PHASECHK.TRANS64.TRYWAIT P1, [UR23+0x28c50], R7 ;  /* 0x028c5007ff0075a7 */ /* 0x000ee40008020157 */
[----:B---3--:R-:W-:Y:S05]  /*aa30*/  @!P1 BRA `(.L_x_2235) ;  /* 0x000000e400949947 */ /* 0x008fea0003800000 */
.L_x_2234:
        /* <DEDUP_REMOVED lines=34> */
.L_x_2236:
[----:B------:R-:W-:Y:S01]  /*ac60*/  UIADD3 UR23, UR23, 0x28c60, URZ ;  /* 0x00028c6017177890 */ /* 0x000fe2000fffe03f */
[----:B------:R-:W-:Y:S01]  /*ac70*/  PLOP3.LUT P1, PT, PT, PT, UP0, 0x80, 0x0 ;  /* 0x000000000000781c */ /* 0x000fe20003f2f008 */
[----:B------:R-:W-:Y:S01]  /*ac80*/  UMOV UR24, UR38 ;  /* 0x0000002600187c82 */ /* 0x000fe20008000000 */
[----:B-1----:R-:W-:Y:S01]  /*ac90*/  IMAD.MOV.U32 R9, RZ, RZ, R6 ;  /* 0x000000ffff097224 */ /* 0x002fe200078e0006 */
[----:B------:R-:W-:Y:S01]  /*aca0*/  UPRMT UR23, UR40, 0x654, UR23 ;  /* 0x0000065428177896 */ /* 0x000fe20008000017 */
[----:B---3--:R-:W-:-:S08]  /*acb0*/  IMAD.MOV.U32 R8, RZ, RZ, R5 ;  /* 0x000000ffff087224 */ /* 0x008fd000078e0005 */
[----:B------:R-:W-:Y:S01]  /*acc0*/  SYNCS.ARRIVE.TRANS64.RED.A1T0 RZ, [UR23], RZ ;  /* 0x000000ffffff79a7 */ /* 0x000fe20008100417 */
[----:B------:R-:W-:Y:S05]  /*acd0*/  @P1 BRA `(.L_x_2237) ;  /* 0xffffffe400d41947 */ /* 0x000fea000383ffff */
.L_x_2226:
        /* <DEDUP_REMOVED lines=10> */
.L_x_2257:
[----:B------:R-:W-:-:S04]  /*ad80*/  UIADD3 UR38, UR26, 0x1, URZ ;  /* 0x000000011a267890 */ /* 0x000fc8000fffe03f */
[----:B------:R-:W-:-:S04]  /*ad90*/  UISETP.NE.AND UP0, UPT, UR38, 0x2, UPT ;  /* 0x000000022600788c */ /* 0x000fc8000bf05270 */
[----:B------:R-:W-:Y:S02]  /*ada0*/  USEL UR6, URZ, 0x1, UP0 ;  /* 0x000000013f067887 */ /* 0x000fe40008000000 */
[----:B------:R-:W-:Y:S02]  /*adb0*/  USEL UR38, UR38, URZ, UP0 ;  /* 0x0000003f26267287 */ /* 0x000fe40008000000 */
[----:B------:R-:W-:Y:S01]  /*adc0*/  ULOP3.LUT UR37, UR37, UR6, URZ, 0x3c, !UPT ;  /* 0x0000000625257292 */ /* 0x000fe2000f8e3c3f */
[----:B------:R-:W-:Y:S11]  /*add0*/  @!P0 BRA `(.L_x_2239) ;  /* 0x0000000000048947 */ /* 0x000ff60003800000 */
[----:B------:R-:W-:Y:S01]  /*ade0*/  BPT.TRAP 0x1 ;  /* 0x000000040000795c */ /* 0x000fe20000300000 */
.L_x_2239:
[----:B------:R-:W-:Y:S01]  /*adf0*/  ULEA UR20, UR38, UR41, 0x3 ;  /* 0x0000002926147291 */ /* 0x000fe2000f8e183f */
[----:B01234-:R-:W-:-:S05]  /*ae00*/  IMAD.U32 R8, RZ, RZ, UR37 ;  /* 0x00000025ff087e24 */ /* 0x01ffca000f8e00ff */
[----:B------:R-:W-:-:S04]  /*ae10*/  SHF.L.U32 R8, R8, 0x1f, RZ ;  /* 0x0000001f08087819 */ /* 0x000fc800000006ff */
[----:B------:R0:W1:Y:S01]  /*ae20*/  SYNCS.PHASECHK.TRANS64.TRYWAIT P1, [UR20+0x28c30], R8 ;  /* 0x028c3008ff0075a7 */ /* 0x0000620008020154 */
[----:B------:R-:W-:Y:S05]  /*ae30*/  @!P0 BRA `(.L_x_2240) ;  /* 0x0000000000048947 */ /* 0x000fea0003800000 */
[----:B------:R-:W-:Y:S01]  /*ae40*/  BPT.TRAP 0x1 ;  /* 0x000000040000795c */ /* 0x000fe20000300000 */
.L_x_2240:
[----:B-1----:R-:W-:Y:S05]  /*ae50*/  @P1 BRA `(.L_x_2241) ;  /* 0x0000000000081947 */ /* 0x002fea0003800000 */
[----:B------:R-:W1:Y:S02]  /*ae60*/  SYNCS.PHASECHK.TRANS64.TRYWAIT P1, [UR20+0x28c30], R8 ;  /* 0x028c3008ff0075a7 */ /* 0x000e640008020154 */
[----:B-1----:R-:W-:Y:S05]  /*ae70*/  @!P1 BRA `(.L_x_2242) ;  /* 0x000000e0009c9947 */ /* 0x002fea0003800000 */
.L_x_2241:
        /* <DEDUP_REMOVED lines=23> */
.L_x_2243:
        /* <DEDUP_REMOVED lines=9> */
[----:B-1----:R-:W-:Y:S01]  /*b080*/  @P1 IMAD.HI.U32 R5, R14, UR6, RZ ;  /* 0x000000060e051c27 */ /* 0x002fe2000f8e00ff */
[----:B------:R-:W-:Y:S01]  /*b090*/  @UP1 ULDC UR6, c[0x0][0x450] ;  /* 0x0001140000061ab9 */ /* 0x000fe20000000800 */
[----:B------:R-:W-:-:S03]  /*b0a0*/  PLOP3.LUT P1, PT, PT, PT, UP0, 0x40, 0x0 ;  /* 0x000000000000781c */ /* 0x000fc60003f2e808 */
[----:B------:R-:W-:Y:S01]  /*b0b0*/  @P2 SHF.R.U32.HI R14, RZ, UR6, R5 ;  /* 0x00000006ff0e2c19 */ /* 0x000fe20008011605 */
[----:B------:R-:W-:Y:S01]  /*b0c0*/  UIADD3 UR6, UR20, 0x28c40, URZ ;  /* 0x00028c4014067890 */ /* 0x000fe2000fffe03f */
[----:B------:R-:W-:-:S03]  /*b0d0*/  IMAD.U32 R5, RZ, RZ, UR50 ;  /* 0x00000032ff057e24 */ /* 0x000fc6000f8e00ff */
[----:B------:R-:W1:Y:S01]  /*b0e0*/  SHFL.IDX PT, R15, R14, RZ, 0x1c1f ;  /* 0x001c1fff0e0f7589 */ /* 0x000e6200000e0000 */
[----:B------:R-:W-:Y:S01]  /*b0f0*/  UPRMT UR6, UR40, 0x654, UR6 ;  /* 0x0000065428067896 */ /* 0x000fe20008000006 */
[----:B------:R-:W-:-:S05]  /*b100*/  IADD3 R12, -R5, UR48, R12 ;  /* 0x00000030050c7c10 */ /* 0x000fca000fffe10c */
[----:B------:R-:W-:-:S03]  /*b110*/  VIADD R13, R12, UR25 ;  /* 0x000000190c0d7c36 */ /* 0x000fc60008000000 */
[----:B------:R-:W-:Y:S01]  /*b120*/  SYNCS.ARRIVE.TRANS64.RED.A1T0 RZ, [UR6], RZ ;  /* 0x000000ffffff79a7 */ /* 0x000fe20008100406 */
[----:B------:R-:W-:-:S06]  /*b130*/  ULOP3.LUT UR6, URZ, UR24, URZ, 0x33, !UPT ;  /* 0x000000183f067292 */ /* 0x000fcc000f8e333f */
[----:B------:R-:W-:Y:S02]  /*b140*/  VIADD R12, R12, UR6 ;  /* 0x000000060c0c7c36 */ /* 0x000fe40008000000 */
[--C-:B-1----:R-:W-:Y:S02]  /*b150*/  IMAD.IADD R11, R13, 0x1, R15.reuse ;  /* 0x000000010d0b7824 */ /* 0x102fe400078e020f */
        /* <DEDUP_REMOVED lines=15> */
.L_x_2246:
[----:B------:R-:W-:-:S05]  /*b250*/  IMAD.U32 R20, RZ, RZ, UR23 ;  /* 0x00000017ff147e24 */ /* 0x000fca000f8e00ff */
[----:B------:R-:W-:-:S13]  /*b260*/  ISETP.NE.AND P1, PT, R20, 0x1, PT ;  /* 0x000000011400780c */ /* 0x000fda0003f25270 */
[----:B------:R-:W1:Y:S02]  /*b270*/  @P1 LDC.64 R6, c[0x0][0x9e8] ;  /* 0x00027a00ff061b82 */ /* 0x000e640000000a00 */
[----:B-1----:R-:W-:-:S05]  /*b280*/  @P1 IMAD.HI.U32 R6, R15, R6, RZ ;  /* 0x000000060f061227 */ /* 0x002fca00078e00ff */
[----:B------:R-:W-:-:S07]  /*b290*/  @P1 SHF.R.U32.HI R15, RZ, R7, R6 ;  /* 0x00000007ff0f1219 */ /* 0x000fce0000011606 */
.L_x_2247:
[----:B------:R-:W-:Y:S05]  /*b2a0*/  BSYNC B0 ;  /* 0x0000000000007941 */ /* 0x000fea0003800000 */
.L_x_2245:
[----:B------:R-:W-:-:S04]  /*b2b0*/  IMAD R15, R15, R20, -UR7 ;  /* 0x800000070f0f7e24 */ /* 0x000fc8000f8e0214 */
[----:B------:R-:W-:-:S05]  /*b2c0*/  IMAD.IADD R15, R15, 0x1, -R2 ;  /* 0x000000010f0f7824 */ /* 0x000fca00078e0a02 */
[----:B------:R-:W-:Y:S02]  /*b2d0*/  VIMNMX R5, R5, R15, !PT ;  /* 0x0000000f05057248 */ /* 0x000fe40007fe0100 */
[----:B------:R-:W-:-:S07]  /*b2e0*/  VIADDMNMX R11, R15, R20, R11, PT ;  /* 0x000000140f0b7246 */ /* 0x000fce000380010b */
.L_x_2244:
[----:B------:R-:W-:Y:S01]  /*b2f0*/  UISETP.GT.AND UP0, UPT, UR21, -0x1, UPT ;  /* 0xffffffff1500788c */ /* 0x000fe2000bf04270 */
[----:B------:R-:W1:Y:S01]  /*b300*/  SHFL.IDX PT, R6, R14, 0x1, 0x1c1f ;  /* 0x003c1f000e067f89 */ /* 0x000e6200000e0000 */
        /* <DEDUP_REMOVED lines=10> */
[--C-:B-1----:R-:W-:Y:S01]  /*b3b0*/  IMAD.IADD R13, R13, 0x1, R6.reuse ;  /* 0x000000010d0d7824 */ /* 0x102fe200078e0206 */
        /* <DEDUP_REMOVED lines=56> */
.L_x_2250:
[----:B------:R-:W-:-:S05]  /*b740*/  IMAD.U32 R11, RZ, RZ, UR23 ;  /* 0x00000017ff0b7e24 */ /* 0x000fca000f8e00ff */
[----:B------:R-:W-:-:S13]  /*b750*/  ISETP.NE.AND P2, PT, R11, 0x1, PT ;  /* 0x000000010b00780c */ /* 0x000fda0003f45270 */
[----:B------:R-:W1:Y:S02]  /*b760*/  @P2 LDC.64 R6, c[0x0][0x9e8] ;  /* 0x00027a00ff062b82 */ /* 0x000e640000000a00 */
[----:B-1----:R-:W-:-:S05]  /*b770*/  @P2 IMAD.HI.U32 R6, R5, R6, RZ ;  /* 0x0000000605062227 */ /* 0x002fca00078e00ff */
[----:B------:R-:W-:-:S07]  /*b780*/  @P2 SHF.R.U32.HI R5, RZ, R7, R6 ;  /* 0x00000007ff052219 */ /* 0x000fce0000011606 */
.L_x_2251:
[----:B------:R-:W-:Y:S05]  /*b790*/  BSYNC B0 ;  /* 0x0000000000007941 */ /* 0x000fea0003800000 */
.L_x_2249:
[----:B------:R-:W-:-:S04]  /*b7a0*/  IMAD R5, R5, R11, -UR7 ;  /* 0x8000000705057e24 */ /* 0x000fc8000f8e020b */
[----:B------:R-:W-:-:S05]  /*b7b0*/  IMAD.IADD R5, R5, 0x1, -R2 ;  /* 0x0000000105057824 */ /* 0x000fca00078e0a02 */
[----:B------:R-:W-:Y:S02]  /*b7c0*/  VIMNMX R12, R12, R5, !PT ;  /* 0x000000050c0c7248 */ /* 0x000fe40007fe0100 */
[----:B------:R-:W-:-:S07]  /*b7d0*/  VIADDMNMX R13, R5, R11, R13, PT ;  /* 0x0000000b050d7246 */ /* 0x000fce000380010d */
.L_x_2248:
        /* <DEDUP_REMOVED lines=57> */
[----:B------:R-:W1:Y:S01]  /*bb70*/  SHFL.BFLY PT, R6, R5, 0x2, 0x1f ;  /* 0x0c401f0005067f89 */ /* 0x000e6200000e0000 */
        /* <DEDUP_REMOVED lines=11> */
[----:B-1----:R-:W-:-:S02]  /*bc30*/  FMNMX.FTZ R5, R5, R6, !PT ;  /* 0x0000000605057209 */ /* 0x002fc40007810000 */
[----:B------:R-:W-:Y:S02]  /*bc40*/  FSEL R182, R182, -INF , !P2 ;  /* 0xff800000b6b67808 */ /* 0x000fe40005000000 */
[----:B------:R-:W-:Y:S01]  /*bc50*/  ISETP.NE.AND P2, PT, R18, RZ, PT ;  /* 0x000000ff1200720c */ /* 0x000fe20003f45270 */
[----:B------:R-:W1:Y:S01]  /*bc60*/  SHFL.BFLY PT, R6, R5, 0x1, 0x1f ;  /* 0x0c201f0005067f89 */ /* 0x000e6200000e0000 */
[----:B------:R-:W-:Y:S02]  /*bc70*/  @P0 LOP3.LUT R16, R16, 0x40, RZ, 0xfc, !PT ;  /* 0x0000004010100812 */ /* 0x000fe400078efcff */
[----:B------:R-:W-:Y:S02]  /*bc80*/  ISETP.LT.OR P0, PT, R13, 0x22, P3 ;  /* 0x000000220d00780c */ /* 0x000fe40001f01670 */
[C---:B------:R-:W-:Y:S02]  /*bc90*/  LOP3.LUT P3, RZ, R16.reuse, 0x80, RZ, 0xc0, !PT ;  /* 0x0000008010ff7812 */ /* 0x040fe4000786c0ff */
[----:B------:R-:W-:-:S02]  /*bca0*/  LOP3.LUT R16, R16, 0xffffffef, RZ, 0xc0, !PT ;  /* 0xffffffef10107812 */ /* 0x000fc400078ec0ff */
[----:B------:R-:W-:-:S04]  /*bcb0*/  ISETP.LT.OR P3, PT, R13, 0x1, P3 ;  /* 0x000000010d00780c */ /* 0x000fc80001f61670 */
[----:B------:R-:W-:-:S03]  /*bcc0*/  FSEL R154, R154, -INF , !P3 ;  /* 0xff8000009a9a7808 */ /* 0x000fc60005800000 */
[----:B------:R-:W-:Y:S02]  /*bcd0*/  @P0 LOP3.LUT R16, R16, 0x10, RZ, 0xfc, !PT ;  /* 0x0000001010100812 */ /* 0x000fe400078efcff */
[----:B------:R-:W-:Y:S02]  /*bce0*/  ISETP.LT.OR P0, PT, R13, 0x29, P4 ;  /* 0x000000290d00780c */ /* 0x000fe40002701670 */
[C---:B------:R-:W-:Y:S02]  /*bcf0*/  LOP3.LUT P4, RZ, R16.reuse, 0x20, RZ, 0xc0, !PT ;  /* 0x0000002010ff7812 */ /* 0x040fe4000788c0ff */
[----:B------:R-:W-:Y:S02]  /*bd00*/  LOP3.LUT R16, R16, 0xfffffffb, RZ, 0xc0, !PT ;  /* 0xfffffffb10107812 */ /* 0x000fe400078ec0ff */
[----:B-1----:R-:W-:Y:S02]  /*bd10*/  FMNMX.FTZ R5, R5, R6, !PT ;  /* 0x0000000605057209 */ /* 0x002fe40007810000 */
[----:B------:R-:W-:-:S03]  /*bd20*/  ISETP.LT.OR P4, PT, R13, 0x3a, P4 ;  /* 0x0000003a0d00780c */ /* 0x000fc60002781670 */
[----:B------:R-:W-:Y:S01]  /*bd30*/  FMUL.FTZ R6, R5, UR10 ;  /* 0x0000000a05067c20 */ /* 0x000fe20008410000 */
[----:B------:R-:W-:Y:S02]  /*bd40*/  FSEL R183, R183, -INF , !P4 ;  /* 0xff800000b7b77808 */ /* 0x000fe40006000000 */
[----:B------:R-:W-:Y:S02]  /*bd50*/  @P0 LOP3.LUT R16, R16, 0x4, RZ, 0xfc, !PT ;  /* 0x0000000410100812 */ /* 0x000fe400078efcff */
[----:B------:R-:W-:Y:S02]  /*bd60*/  ISETP.LT.OR P0, PT, R13, 0x2a, P5 ;  /* 0x0000002a0d00780c */ /* 0x000fe40002f01670 */
[----:B------:R-:W-:Y:S02]  /*bd70*/  FSETP.NEU.FTZ.AND P5, PT, R5, -INF , PT ;  /* 0xff8000000500780b */ /* 0x000fe40003fbd000 */
[----:B------:R-:W-:Y:S02]  /*bd80*/  LOP3.LUT R16, R16, 0xffff7fff, RZ, 0xc0, !PT ;  /* 0xffff7fff10107812 */ /* 0x000fe400078ec0ff */
[----:B------:R-:W-:-:S02]  /*bd90*/  FSEL R6, R6, RZ, P5 ;  /* 0x000000ff06067208 */ /* 0x000fc40002800000 */
        /* <DEDUP_REMOVED lines=36> */
[----:B------:R-:W1:Y:S01]  /*bfe0*/  MUFU.EX2 R157, R157 ;  /* 0x0000009d009d7308 */ /* 0x000e620000000800 */
        /* <DEDUP_REMOVED lines=22> */
[----:B------:R-:W-:Y:S02]  /*c150*/  LOP3.LUT P0, RZ, R16, 0x4000, RZ, 0xc0, !PT ;  /* 0x0000400010ff7812 */ /* 0x000fe4000780c0ff */
[----:B------:R-:W-:Y:S01]  /*c160*/  FMNMX.FTZ R6, R179, R6, !PT ;  /* 0x00000006b3067209 */ /* 0x000fe20007810000 */
[----:B------:R-:W-:Y:S03]  /*c170*/  MUFU.EX2 R168, R168 ;  /* 0x000000a800a87308 */ /* 0x000fe60000000800 */
        /* <DEDUP_REMOVED lines=23> */
[----:B-1----:R-:W-:Y:S01]  /*c2f0*/  F2FP.BF16.F32.PACK_AB R154, R157, R156 ;  /* 0x0000009c9d9a723e */ /* 0x002fe200000010ff */
        /* <DEDUP_REMOVED lines=8> */
[----:B------:R-:W1:Y:S01]  /*c380*/  MUFU.EX2 R7, R7 ;  /* 0x0000000700077308 */ /* 0x000e620000000800 */
        /* <DEDUP_REMOVED lines=16> */
[----:B-1----:R1:W-:Y:S01]  /*c490*/  @!P2 STS [R10+0x28820], R7 ;  /* 0x028820070a00a388 */ /* 0x0023e20000000800 */
        /* <DEDUP_REMOVED lines=9> */
[--C-:B-1----:R-:W-:Y:S01]  /*c530*/  FFMA.FTZ R10, R158, UR10, -R14.reuse ;  /* 0x0000000a9e0a7c23 */ /* 0x102fe2000801080e */
        /* <DEDUP_REMOVED lines=12> */
[----:B------:R-:W1:Y:S01]  /*c600*/  MUFU.EX2 R10, R10 ;  /* 0x0000000a000a7308 */ /* 0x000e620000000800 */
        /* <DEDUP_REMOVED lines=28> */
[----:B------:R-:W1:Y:S01]  /*c7d0*/  MUFU.EX2 R161, R170 ;  /* 0x000000aa00a17308 */ /* 0x000e620000000800 */
        /* <DEDUP_REMOVED lines=137> */
[----:B-1----:R-:W-:Y:S06]  /*d070*/  @!P0 BRA `(.L_x_2252) ;  /* 0x0000000000048947 */ /* 0x002fec0003800000 */
[----:B------:R-:W-:Y:S01]  /*d080*/  BPT.TRAP 0x1 ;  /* 0x000000040000795c */ /* 0x000fe20000300000 */
.L_x_2252:
[----:B------:R1:W2:Y:S01]  /*d090*/  SYNCS.PHASECHK.TRANS64.TRYWAIT P1, [UR20+0x28c50], R8 ;  /* 0x028c5008ff0075a7 */ /* 0x0002a20008020154 */
[----:B------:R-:W-:Y:S05]  /*d0a0*/  @!P0 BRA `(.L_x_2253) ;  /* 0x0000000000048947 */ /* 0x000fea0003800000 */
[----:B------:R-:W-:Y:S01]  /*d0b0*/  BPT.TRAP 0x1 ;  /* 0x000000040000795c */ /* 0x000fe20000300000 */
.L_x_2253:
[----:B--2---:R-:W-:Y:S05]  /*d0c0*/  @P1 BRA `(.L_x_2254) ;  /* 0x0000000000081947 */ /* 0x004fea0003800000 */
[----:B------:R-:W2:Y:S02]  /*d0d0*/  SYNCS.PHASECHK.TRANS64.TRYWAIT P1, [UR20+0x28c50], R8 ;  /* 0x028c5008ff0075a7 */ /* 0x000ea40008020154 */
[----:B--2---:R-:W-:Y:S05]  /*d0e0*/  @!P1 BRA `(.L_x_2255) ;  /* 0x000000c000189947 */ /* 0x004fea0003800000 */
.L_x_2254:
        /* <DEDUP_REMOVED lines=34> */
.L_x_2256:
        /* <DEDUP_REMOVED lines=10> */
.L_x_2238:
[----:B------:R-:W5:Y:S01]  /*d3b0*/  SHFL.BFLY PT, R0, R3, 0x2, 0x1f ;  /* 0x0c401f0003007f89 */ /* 0x000f6200000e0000 */
[----:B------:R-:W-:Y:S01]  /*d3c0*/  IMAD.U32 R11, RZ, RZ, UR10 ;  /* 0x0000000aff0b7e24 */ /* 0x000fe2000f8e00ff */
[----:B------:R-:W-:Y:S06]  /*d3d0*/  BAR.ARV 0x8, 0x100 ;  /* 0x0204000000007b1d */ /* 0x000fec0000002000 */
[----:B------:R-:W-:Y:S02]  /*d3e0*/  IMAD.MOV.U32 R12, RZ, RZ, -0x800000 ;  /* 0xff800000ff0c7424 */ /* 0x000fe400078e00ff */
[----:B------:R-:W-:Y:S01]  /*d3f0*/  BAR.SYNC.DEFER_BLOCKING 0xf, 0x100 ;  /* 0x03c4000000007b1d */ /* 0x000fe20000010000 */
[----:B------:R-:W-:Y:S01]  /*d400*/  ISETP.NE.AND P2, PT, R18, RZ, PT ;  /* 0x000000ff1200720c */ /* 0x000fe20003f45270 */
[----:B------:R-:W-:-:S04]  /*d410*/  UIADD3 UR36, UR36, 0x1, URZ ;  /* 0x0000000124247890 */ /* 0x000fc8000fffe03f */
[----:B------:R-:W0:Y:S01]  /*d420*/  SHFL.BFLY PT, R9, R4, 0x2, 0x1f ;  /* 0x0c401f0004097f89 */ /* 0x000e2200000e0000 */
[----:B-----5:R-:W-:Y:S01]  /*d430*/  FADD.FTZ R0, R0, R3 ;  /* 0x0000000300007221 */ /* 0x020fe20000010000 */
[----:B------:R-:W-:-:S04]  /*d440*/  IMAD.MOV.U32 R3, RZ, RZ, RZ ;  /* 0x000000ffff037224 */ /* 0x000fc800078e00ff */
[----:B01234-:R-:W0:Y:S01]  /*d450*/  SHFL.BFLY PT, R7, R0, 0x1, 0x1f ;  /* 0x0c201f0000077f89 */ /* 0x01fe2200000e0000 */
[----:B------:R-:W-:Y:S01]  /*d460*/  FADD.FTZ R9, R9, R4 ;  /* 0x0000000409097221 */ /* 0x000fe20000010000 */
[----:B------:R-:W-:Y:S01]  /*d470*/  IMAD.U32 R4, RZ, RZ, UR38 ;  /* 0x00000026ff047e24 */ /* 0x000fe2000f8e00ff */
[----:B------:R-:W-:-:S03]  /*d480*/  UIADD3 UR38, UR38, 0x1, URZ ;  /* 0x0000000126267890 */ /* 0x000fc6000fffe03f */
[----:B------:R-:W1:Y:S01]  /*d490*/  SHFL.BFLY PT, R8, R9, 0x1, 0x1f ;  /* 0x0c201f0009087f89 */ /* 0x000e6200000e0000 */
[----:B------:R-:W-:Y:S01]  /*d4a0*/  @!P2 IMAD R4, R4, 0x40, R17 ;  /* 0x000000400404a824 */ /* 0x000fe200078e0211 */
[----:B------:R-:W-:Y:S01]  /*d4b0*/  UISETP.NE.AND UP0, UPT, UR38, 0x2, UPT ;  /* 0x000000022600788c */ /* 0x000fe2000bf05270 */
[----:B0-----:R-:W-:-:S03]  /*d4c0*/  FADD.FTZ R10, R0, R7 ;  /* 0x00000007000a7221 */ /* 0x001fc60000010000 */
[----:B------:R-:W-:Y:S01]  /*d4d0*/  @!P2 LEA R4, R4, UR41, 0x2 ;  /* 0x000000290404ac11 */ /* 0x000fe2000f8e10ff */
[----:B------:R-:W-:Y:S01]  /*d4e0*/  USEL UR4, URZ, 0x1, UP0 ;  /* 0x000000013f047887 */ /* 0x000fe20008000000 */
[----:B------:R-:W-:Y:S01]  /*d4f0*/  FSETP.NE.FTZ.AND P0, PT, R10, RZ, PT ;  /* 0x000000ff0a00720b */ /* 0x000fe20003f15000 */
[----:B------:R-:W-:Y:S02]  /*d500*/  USEL UR38, UR38, URZ, UP0 ;  /* 0x0000003f26267287 */ /* 0x000fe40008000000 */
[----:B------:R-:W-:-:S10]  /*d510*/  ULOP3.LUT UR37, UR37, UR4, URZ, 0x3c, !UPT ;  /* 0x0000000425257292 */ /* 0x000fd4000f8e3c3f */
[----:B------:R-:W0:Y:S01]  /*d520*/  @P0 MUFU.LG2 R7, R10 ;  /* 0x0000000a00070308 */ /* 0x000e220000000c00 */
[----:B------:R-:W-:Y:S01]  /*d530*/  @P0 FMUL.FTZ R0, R11, 0.69314718246459960938 ;  /* 0x3f3172180b000820 */ /* 0x000fe20000410000 */
[----:B-1----:R-:W-:-:S05]  /*d540*/  FADD.FTZ R8, R9, R8 ;  /* 0x0000000809087221 */ /* 0x002fca0000010000 */
[----:B------:R-:W-:Y:S01]  /*d550*/  FSETP.NE.FTZ.AND P1, PT, R8, RZ, PT ;  /* 0x000000ff0800720b */ /* 0x000fe20003f35000 */
[----:B------:R-:W1:Y:S01]  /*d560*/  @P0 MUFU.RCP R3, R10 ;  /* 0x0000000a00030308 */ /* 0x000e620000001000 */
[----:B0-----:R-:W-:-:S04]  /*d570*/  @P0 FMUL.FTZ R7, R7, 0.69314718246459960938 ;  /* 0x3f31721807070820 */ /* 0x001fc80000410000 */
[----:B------:R-:W-:Y:S01]  /*d580*/  @P0 FFMA.FTZ R12, R0, R5, R7 ;  /* 0x00000005000c0223 */ /* 0x000fe20000010007 */
[----:B------:R-:W-:-:S06]  /*d590*/  IMAD.MOV.U32 R0, RZ, RZ, RZ ;  /* 0x000000ffff007224 */ /* 0x000fcc00078e00ff */
[----:B------:R-:W0:Y:S01]  /*d5a0*/  @P1 MUFU.LG2 R5, R8 ;  /* 0x0000000800051308 */ /* 0x000e220000000c00 */
[----:B------:R-:W-:Y:S01]  /*d5b0*/  PLOP3.LUT P0, PT, PT, PT, PT, 0x8, 0x0 ;  /* 0x000000000000781c */ /* 0x000fe20003f0e170 */
[----:B-1----:R-:W-:Y:S01]  /*d5c0*/  @!P2 STS [R4+0x28800], R3 ;  /* 0x028800030400a388 */ /* 0x002fe20000000800 */
[-C--:B------:R-:W-:Y:S01]  /*d5d0*/  FMUL.FTZ R24, R24, R3.reuse ;  /* 0x0000000318187220 */ /* 0x080fe20000410000 */
[-C--:B------:R-:W-:Y:S01]  /*d5e0*/  FMUL.FTZ R25, R25, R3.reuse ;  /* 0x0000000319197220 */ /* 0x080fe20000410000 */
[-C--:B------:R-:W-:Y:S01]  /*d5f0*/  FMUL.FTZ R28, R28, R3.reuse ;  /* 0x000000031c1c7220 */ /* 0x080fe20000410000 */
[-C--:B------:R-:W-:Y:S01]  /*d600*/  FMUL.FTZ R29, R29, R3.reuse ;  /* 0x000000031d1d7220 */ /* 0x080fe20000410000 */
[-C--:B------:R-:W-:Y:S01]  /*d610*/  FMUL.FTZ R32, R32, R3.reuse ;  /* 0x0000000320207220 */ /* 0x080fe20000410000 */
[----:B------:R-:W1:Y:S01]  /*d620*/  @P1 MUFU.RCP R0, R8 ;  /* 0x0000000800001308 */ /* 0x000e620000001000 */
        /* <DEDUP_REMOVED lines=26> */
[----:B0-----:R-:W-:-:S02]  /*d7d0*/  IMAD.U32 R4, RZ, RZ, UR10 ;  /* 0x0000000aff047e24 */ /* 0x001fc4000f8e00ff */
        /* <DEDUP_REMOVED lines=103> */
.L_x_2162:
[----:B------:R-:W0:Y:S08]  /*de50*/  S2UR UR40, SR_CgaCtaId ;  /* 0x00000000002879c3 */ /* 0x000e300000008800 */
[----:B------:R-:W-:Y:S01]  /*de60*/  BAR.SYNC.DEFER_BLOCKING 0x5, 0x180 ;  /* 0x0146000000007b1d */ /* 0x000fe20000010000 */
[----:B------:R-:W-:-:S05]  /*de70*/  USHF.R.U32.HI UR9, URZ, 0x10, UR42 ;  /* 0x000000103f097899 */ /* 0x000fca000801162a */
[----:B------:R-:W-:Y:S01]  /*de80*/  UMOV UR41, 0x400 ;  /* 0x0000040000297882 */ /* 0x000fe20000000000 */
[----:B------:R-:W-:Y:S01]  /*de90*/  BSSY B0, `(.L_x_2258) ;  /* 0x000049c000007945 */ /* 0x000fe20003800000 */
[----:B0-----:R-:W-:-:S09]  /*dea0*/  ULEA UR41, UR40, UR41, 0x18 ;  /* 0x0000002928297291 */ /* 0x001fd2000f8ec03f */
[----:B------:R-:W0:Y:S02]  /*deb0*/  LDS.128 R4, [UR41+0x28cd0] ;  /* 0x028cd029ff047984 */ /* 0x000e240008000c00 */
[----:B0-----:R-:W-:Y:S02]  /*dec0*/  R2UR UR5, R5 ;  /* 0x00000000050572ca */ /* 0x001fe400000e0000 */
[----:B------:R-:W-:Y:S02]  /*ded0*/  R2UR UR7, R6 ;  /* 0x00000000060772ca */ /* 0x000fe400000e0000 */
[----:B------:R-:W-:Y:S01]  /*dee0*/  R2UR UR6, R7 ;  /* 0x00000000070672ca */ /* 0x000fe200000e0000 */
[----:B------:R-:W-:Y:S06]  /*def0*/  BAR.ARV 0x4, 0x180 ;  /* 0x0106000000007b1d */ /* 0x000fec0000002000 */
[----:B------:R-:W-:Y:S08]  /*df00*/  @P0 BRA `(.L_x_2259) ;  /* 0x0000003800540947 */ /* 0x000ff00003800000 */
[----:B------:R-:W2:Y:S01]  /*df10*/  LDL R0, [R1+0x20] ;  /* 0x0000200001007983 */ /* 0x000ea20000100800 */
[----:B------:R-:W0:Y:S01]  /*df20*/  S2UR UR4, SR_SWINHI ;  /* 0x00000000000479c3 */ /* 0x000e220000002f00 */
[----:B------:R-:W-:Y:S01]  /*df30*/  F2FP.BF16.F32.PACK_AB R6, R29, R28 ;  /* 0x0000001c1d06723e */ /* 0x000fe200000010ff */
[----:B------:R-:W-:Y:S01]  /*df40*/  ULDC.64 UR14, c[0x0][0xc00] ;  /* 0x00030000000e7ab9 */ /* 0x000fe20000000a00 */
[----:B------:R-:W-:Y:S01]  /*df50*/  F2FP.BF16.F32.PACK_AB R7, R31, R30 ;  /* 0x0000001e1f07723e */ /* 0x000fe200000010ff */
[----:B------:R-:W-:Y:S01]  /*df60*/  ULDC.64 UR12, c[0x0][0xc00] ;  /* 0x00030000000c7ab9 */ /* 0x000fe20000000a00 */
[----:B------:R-:W-:Y:S01]  /*df70*/  F2FP.BF16.F32.PACK_AB R10, R37, R36 ;  /* 0x00000024250a723e */ /* 0x000fe200000010ff */
[----:B------:R-:W-:Y:S01]  /*df80*/  UIMAD.WIDE UR12, UR44, 0x4, UR12 ;  /* 0x000000042c0c78a5 */ /* 0x000fe2000f8e020c */
[----:B------:R-:W-:Y:S01]  /*df90*/  F2FP.BF16.F32.PACK_AB R11, R39, R38 ;  /* 0x00000026270b723e */ /* 0x000fe200000010ff */
[----:B------:R-:W-:Y:S01]  /*dfa0*/  UMOV UR10, UR41 ;  /* 0x00000029000a7c82 */ /* 0x000fe20008000000 */
[----:B0-----:R-:W-:Y:S01]  /*dfb0*/  UMOV UR11, UR4 ;  /* 0x00000004000b7c82 */ /* 0x001fe20008000000 */
[----:B------:R-:W-:Y:S01]  /*dfc0*/  ULDC UR4, c[0x0][0xad4] ;  /* 0x0002b50000047ab9 */ /* 0x000fe20000000800 */
[----:B------:R-:W-:-:S02]  /*dfd0*/  IMAD.U32 R14, RZ, RZ, UR10 ;  /* 0x0000000aff0e7e24 */ /* 0x000fc4000f8e00ff */
[----:B------:R-:W-:Y:S01]  /*dfe0*/  IMAD.U32 R15, RZ, RZ, UR11 ;  /* 0x0000000bff0f7e24 */ /* 0x000fe2000f8e00ff */
[----:B------:R-:W-:Y:S02]  /*dff0*/  ULDC.64 UR10, c[0x0][0xc08] ;  /* 0x00030200000a7ab9 */ /* 0x000fe40000000a00 */
[----:B------:R-:W-:-:S04]  /*e000*/  UISETP.NE.U32.AND UP0, UPT, UR10, URZ, UPT ;  /* 0x0000003f0a00728c */ /* 0x000fc8000bf05070 */
[----:B------:R-:W-:Y:S01]  /*e010*/  UISETP.NE.AND.EX UP0, UPT, UR11, URZ, UPT, UP0 ;  /* 0x0000003f0b00728c */ /* 0x000fe2000bf05300 */
[----:B------:R-:W-:Y:S05]  /*e020*/  BAR.SYNC.DEFER_BLOCKING 0x1, 0x100 ;  /* 0x0044000000007b1d */ /* 0x000fea0000010000 */
[----:B------:R-:W-:-:S05]  /*e030*/  PLOP3.LUT P1, PT, PT, PT, UP0, 0x80, 0x0 ;  /* 0x000000000000781c */ /* 0x000fca0003f2f008 */
[----:B------:R-:W-:Y:S02]  /*e040*/  @UP0 ULDC.64 UR10, c[0x0][0xc08] ;  /* 0x00030200000a0ab9 */ /* 0x000fe40000000a00 */
[----:B------:R-:W-:Y:S01]  /*e050*/  @UP0 UIMAD.WIDE UR10, UR44, 0x4, UR10 ;  /* 0x000000042c0a08a5 */ /* 0x000fe2000f8e020a */
        /* <DEDUP_REMOVED lines=12> */
[----:B0-----:R-:W-:Y:S01]  /*e120*/  IMAD.X R5, RZ, RZ, R21, P0 ;  /* 0x000000ffff057224 */ /* 0x001fe200000e0615 */
[----:B------:R-:W-:Y:S02]  /*e130*/  LOP3.LUT R4, R8, R9, RZ, 0x3c, !PT ;  /* 0x0000000908047212 */ /* 0x000fe400078e3cff */
[----:B------:R-:W-:Y:S02]  /*e140*/  F2FP.BF16.F32.PACK_AB R8, R33, R32 ;  /* 0x000000202108723e */ /* 0x000fe400000010ff */
[----:B------:R-:W-:Y:S02]  /*e150*/  MOV R13, R4 ;  /* 0x00000004000d7202 */ /* 0x000fe40000000f00 */
[----:B------:R-:W-:Y:S02]  /*e160*/  IADD3 R5, P0, R20, 0x40, RZ ;  /* 0x0000004014057810 */ /* 0x000fe40007f1e0ff */
[----:B------:R-:W-:-:S02]  /*e170*/  F2FP.BF16.F32.PACK_AB R9, R35, R34 ;  /* 0x000000222309723e */ /* 0x000fc400000010ff */
[----:B------:R-:W-:Y:S02]  /*e180*/  LOP3.LUT R4, R5, 0x380, RZ, 0xc0, !PT ;  /* 0x0000038005047812 */ /* 0x000fe400078ec0ff */
[----:B------:R-:W-:Y:S01]  /*e190*/  F2FP.BF16.F32.PACK_AB R6, R45, R44 ;  /* 0x0000002c2d06723e */ /* 0x000fe200000010ff */
[----:B------:R0:W-:Y:S01]  /*e1a0*/  STSM.16.M88.4 [R13], R8 ;  /* 0x000000080d007844 */ /* 0x0001e20000000200 */
[----:B------:R-:W-:Y:S02]  /*e1b0*/  SHF.R.U64 R4, R4, 0x3, RZ ;  /* 0x0000000304047819 */ /* 0x000fe400000012ff */
[----:B------:R-:W-:Y:S02]  /*e1c0*/  F2FP.BF16.F32.PACK_AB R7, R47, R46 ;  /* 0x0000002e2f07723e */ /* 0x000fe400000010ff */
[----:B------:R-:W-:Y:S01]  /*e1d0*/  LOP3.LUT R4, R4, R5, RZ, 0x3c, !PT ;  /* 0x0000000504047212 */ /* 0x000fe200078e3cff */
[----:B------:R-:W-:-:S05]  /*e1e0*/  IMAD.X R5, RZ, RZ, R21, P0 ;  /* 0x000000ffff057224 */ /* 0x000fca00000e0615 */
[----:B------:R-:W-:Y:S02]  /*e1f0*/  MOV R0, R4 ;  /* 0x0000000400007202 */ /* 0x000fe40000000f00 */
[----:B------:R-:W-:Y:S02]  /*e200*/  F2FP.BF16.F32.PACK_AB R4, R41, R40 ;  /* 0x000000282904723e */ /* 0x000fe400000010ff */
[----:B------:R-:W-:Y:S02]  /*e210*/  F2FP.BF16.F32.PACK_AB R5, R43, R42 ;  /* 0x0000002a2b05723e */ /* 0x000fe400000010ff */
[----:B0-----:R-:W-:Y:S02]  /*e220*/  IADD3 R9, P0, R20, 0x60, RZ ;  /* 0x0000006014097810 */ /* 0x001fe40007f1e0ff */
[----:B------:R-:W-:Y:S01]  /*e230*/  F2FP.BF16.F32.PACK_AB R10, R53, R52 ;  /* 0x00000034350a723e */ /* 0x000fe200000010ff */
[----:B------:R0:W-:Y:S01]  /*e240*/  STSM.16.M88.4 [R0], R4 ;  /* 0x0000000400007844 */ /* 0x0001e20000000200 */
[----:B------:R-:W-:-:S02]  /*e250*/  LOP3.LUT R8, R9, 0x380, RZ, 0xc0, !PT ;  /* 0x0000038009087812 */ /* 0x000fc400078ec0ff */
[----:B------:R-:W-:Y:S02]  /*e260*/  F2FP.BF16.F32.PACK_AB R11, R55, R54 ;  /* 0x00000036370b723e */ /* 0x000fe400000010ff */
[----:B------:R-:W-:Y:S01]  /*e270*/  SHF.R.U64 R8, R8, 0x3, RZ ;  /* 0x0000000308087819 */ /* 0x000fe200000012ff */
[----:B0-----:R-:W-:-:S03]  /*e280*/  IMAD.X R5, RZ, RZ, R21, P0 ;  /* 0x000000ffff057224 */ /* 0x001fc600000e0615 */
[----:B------:R-:W-:Y:S02]  /*e290*/  LOP3.LUT R4, R8, R9, RZ, 0x3c, !PT ;  /* 0x0000000908047212 */ /* 0x000fe400078e3cff */
[----:B------:R-:W-:Y:S02]  /*e2a0*/  F2FP.BF16.F32.PACK_AB R8, R49, R48 ;  /* 0x000000303108723e */ /* 0x000fe400000010ff */
[----:B------:R-:W-:Y:S02]  /*e2b0*/  MOV R13, R4 ;  /* 0x00000004000d7202 */ /* 0x000fe40000000f00 */
[----:B------:R-:W-:Y:S02]  /*e2c0*/  IADD3 R5, P0, R20, 0x2000, RZ ;  /* 0x0000200014057810 */ /* 0x000fe40007f1e0ff */
[----:B------:R-:W-:Y:S02]  /*e2d0*/  F2FP.BF16.F32.PACK_AB R9, R51, R50 ;  /* 0x000000323309723e */ /* 0x000fe400000010ff */
[----:B------:R-:W-:-:S02]  /*e2e0*/  LOP3.LUT R4, R5, 0x380, RZ, 0xc0, !PT ;  /* 0x0000038005047812 */ /* 0x000fc400078ec0ff */
        /* <DEDUP_REMOVED lines=119> */
[----:B0-----:R-:W-:-:S03]  /*ea60*/  IADD3 R9, P0, R20, 0x6060, RZ ;  /* 0x0000606014097810 */ /* 0x001fc60007f1e0ff */
[----:B------:R0:W-:Y:S01]  /*ea70*/  STSM.16.M88.4 [R0], R4 ;  /* 0x0000000400007844 */ /* 0x0001e20000000200 */
[----:B------:R-:W-:Y:S01]  /*ea80*/  LOP3.LUT R8, R9, 0x380, RZ, 0xc0, !PT ;  /* 0x0000038009087812 */ /* 0x000fe200078ec0ff */
[----:B------:R-:W-:Y:S01]  /*ea90*/  IMAD.X R21, RZ, RZ, R21, P0 ;  /* 0x000000ffff157224 */ /* 0x000fe200000e0615 */
[----:B------:R-:W-:Y:S02]  /*eaa0*/  ISETP.NE.U32.AND P0, PT, RZ, UR14, PT ;  /* 0x0000000eff007c0c */ /* 0x000fe4000bf05070 */
[----:B------:R-:W-:Y:S02]  /*eab0*/  SHF.R.U64 R8, R8, 0x3, RZ ;  /* 0x0000000308087819 */ /* 0x000fe400000012ff */
[----:B------:R-:W-:Y:S02]  /*eac0*/  ISETP.NE.AND.EX P0, PT, RZ, UR15, PT, P0 ;  /* 0x0000000fff007c0c */ /* 0x000fe4000bf05300 */
[----:B------:R-:W-:-:S04]  /*ead0*/  LOP3.LUT R20, R8, R9, RZ, 0x3c, !PT ;  /* 0x0000000908147212 */ /* 0x000fc800078e3cff */
[----:B------:R-:W-:Y:S02]  /*eae0*/  MOV R20, R20 ;  /* 0x0000001400147202 */ /* 0x000fe40000000f00 */
[----:B0-----:R-:W-:Y:S02]  /*eaf0*/  F2FP.BF16.F32.PACK_AB R4, R145, R144 ;  /* 0x000000909104723e */ /* 0x001fe400000010ff */
[----:B------:R-:W-:Y:S02]  /*eb00*/  F2FP.BF16.F32.PACK_AB R5, R147, R146 ;  /* 0x000000929305723e */ /* 0x000fe400000010ff */
[----:B------:R-:W-:Y:S02]  /*eb10*/  F2FP.BF16.F32.PACK_AB R6, R149, R148 ;  /* 0x000000949506723e */ /* 0x000fe400000010ff */
[----:B------:R-:W-:-:S05]  /*eb20*/  F2FP.BF16.F32.PACK_AB R7, R151, R150 ;  /* 0x000000969707723e */ /* 0x000fca00000010ff */
[----:B------:R0:W-:Y:S02]  /*eb30*/  STSM.16.M88.4 [R20], R4 ;  /* 0x0000000414007844 */ /* 0x0001e40000000200 */
[----:B0-----:R-:W-:Y:S02]  /*eb40*/  IMAD.U32 R4, RZ, RZ, UR10 ;  /* 0x0000000aff047e24 */ /* 0x001fe4000f8e00ff */
[----:B------:R-:W-:Y:S01]  /*eb50*/  IMAD.U32 R5, RZ, RZ, UR11 ;  /* 0x0000000bff057e24 */ /* 0x000fe2000f8e00ff */
[----:B------:R-:W-:Y:S06]  /*eb60*/  BAR.SYNC.DEFER_BLOCKING 0x1, 0x100 ;  /* 0x0044000000007b1d */ /* 0x000fec0000010000 */
[----:B------:R0:W2:Y:S02]  /*eb70*/  @P1 LDG.E R6, desc[UR54][R4.64] ;  /* 0x0000003604061981 */ /* 0x0000a4000c1e1900 */
[----:B0-----:R-:W-:-:S02]  /*eb80*/  IMAD.U32 R4, RZ, RZ, UR12 ;  /* 0x0000000cff047e24 */ /* 0x001fc4000f8e00ff */
[----:B------:R-:W-:-:S05]  /*eb90*/  IMAD.U32 R5, RZ, RZ, UR13 ;  /* 0x0000000dff057e24 */ /* 0x000fca000f8e00ff */
[----:B------:R0:W5:Y:S01]  /*eba0*/  @P0 LDG.E R0, desc[UR54][R4.64] ;  /* 0x0000003604000981 */ /* 0x000162000c1e1900 */
[----:B------:R-:W-:Y:S01]  /*ebb0*/  UISETP.NE.AND UP0, UPT, UR9, URZ, UPT ;  /* 0x0000003f0900728c */ /* 0x000fe2000bf05270 */
[----:B------:R-:W-:Y:S01]  /*ebc0*/  ULDC UR8, c[0x0][0xa88] ;  /* 0x0002a20000087ab9 */ /* 0x000fe20000000800 */
[----:B------:R-:W-:Y:S02]  /*ebd0*/  ULOP3.LUT UR42, UR42, 0xff, URZ, 0xc0, !UPT ;  /* 0x000000ff2a2a7892 */ /* 0x000fe4000f8ec03f */
[----:B------:R-:W-:Y:S01]  /*ebe0*/  USEL UR10, UR9, UR4, UP0 ;  /* 0x00000004090a7287 */ /* 0x000fe20008000000 */
[----:B--2---:R-:W-:Y:S01]  /*ebf0*/  @P1 R2UR UR8, R6 ;  /* 0x00000000060812ca */ /* 0x004fe200000e0000 */
[----:B0-----:R-:W-:-:S14]  /*ec00*/  @P1 BRA `(.L_x_2260) ;  /* 0x0000000000201947 */ /* 0x001fdc0003800000 */
[----:B------:R-:W-:Y:S05]  /*ec10*/  @!P0 BRA `(.L_x_2260) ;  /* 0x00000000001c8947 */ /* 0x000fea0003800000 */
[----:B------:R-:W-:Y:S02]  /*ec20*/  IMAD.U32 R4, RZ, RZ, UR12 ;  /* 0x0000000cff047e24 */ /* 0x000fe4000f8e00ff */
[----:B------:R-:W-:-:S05]  /*ec30*/  IMAD.U32 R5, RZ, RZ, UR13 ;  /* 0x0000000dff057e24 */ /* 0x000fca000f8e00ff */
[----:B------:R-:W2:Y:S04]  /*ec40*/  LDG.E R6, desc[UR54][R4.64] ;  /* 0x0000003604067981 */ /* 0x000ea8000c1e1900 */
[----:B------:R-:W3:Y:S01]  /*ec50*/  LDG.E R7, desc[UR54][R4.64+0x4] ;  /* 0x0000043604077981 */ /* 0x000ee2000c1e1900 */
[----:B--2---:R-:W-:Y:S02]  /*ec60*/  R2UR UR4, R6 ;  /* 0x00000000060472ca */ /* 0x004fe400000e0000 */
[----:B---3--:R-:W-:-:S13]  /*ec70*/  R2UR UR8, R7 ;  /* 0x00000000070872ca */ /* 0x008fda00000e0000 */
[----:B------:R-:W-:-:S12]  /*ec80*/  UIADD3 UR8, -UR4, UR8, URZ ;  /* 0x0000000804087290 */ /* 0x000fd8000fffe13f */
.L_x_2260:
[----:B------:R-:W0:Y:S01]  /*ec90*/  SHFL.IDX PT, R4, R224, RZ, 0x1f ;  /* 0x00001fffe0047589 */ /* 0x000e2200000e0000 */
        /* <DEDUP_REMOVED lines=8> */
[----:B0-----:R-:W-:-:S13]  /*ed20*/  ISETP.NE.AND P0, PT, R4, RZ, PT ;  /* 0x000000ff0400720c */ /* 0x001fda0003f05270 */
[----:B------:R-:W-:Y:S05]  /*ed30*/  @P0 BRA `(.L_x_2261) ;  /* 0x0000000400000947 */ /* 0x000fea0003800000 */
[----:B------:R-:W2:Y:S01]  /*ed40*/  LDL R10, [R1+0x1c] ;  /* 0x00001c00010a7983 */ /* 0x000ea20000100800 */
[----:B------:R-:W0:Y:S01]  /*ed50*/  LDC R0, c[0x0][0xbe8] ;  /* 0x0002fa00ff007b82 */ /* 0x000e220000000800 */
[----:B------:R-:W-:Y:S01]  /*ed60*/  UISETP.GT.AND UP1, UPT, UR10, 0x1, UPT ;  /* 0x000000010a00788c */ /* 0x000fe2000bf24270 */
[----:B------:R-:W-:Y:S01]  /*ed70*/  VIADD R9, R190, UR45 ;  /* 0x0000002dbe097c36 */ /* 0x000fe20008000000 */
[----:B------:R-:W-:Y:S01]  /*ed80*/  UMOV UR21, 0x9b8 ;  /* 0x000009b800157882 */ /* 0x000fe20000000000 */
[----:B------:R-:W-:Y:S02]  /*ed90*/  UISETP.NE.U32.AND UP0, UPT, UR14, URZ, UPT ;  /* 0x0000003f0e00728c */ /* 0x000fe4000bf05070 */
[----:B------:R-:W-:Y:S01]  /*eda0*/  USEL UR21, UR21, 0x978, UP1 ;  /* 0x0000097815157887 */ /* 0x000fe20008800000 */
[----:B------:R-:W-:Y:S01]  /*edb0*/  IMAD.MOV.U32 R5, RZ, RZ, R9 ;  /* 0x000000ffff057224 */ /* 0x000fe200078e0009 */
[----:B------:R-:W-:Y:S02]  /*edc0*/  UISETP.NE.AND.EX UP0, UPT, UR15, URZ, UPT, UP0 ;  /* 0x0000003f0f00728c */ /* 0x000fe4000bf05300 */
[----:B------:R-:W-:-:S02]  /*edd0*/  USEL UR16, UR42, URZ, UP1 ;  /* 0x0000003f2a107287 */ /* 0x000fc40008800000 */
[----:B------:R-:W-:Y:S02]  /*ede0*/  USEL UR19, UR44, URZ, !UP0 ;  /* 0x0000003f2c137287 */ /* 0x000fe4000c000000 */
[----:B------:R-:W-:-:S04]  /*edf0*/  USHF.R.S32.HI UR17, URZ, 0x1f, UR44 ;  /* 0x0000001f3f117899 */ /* 0x000fc8000801142c */
[----:B------:R-:W-:Y:S01]  /*ee00*/  ULDC.64 UR14, c[0x0][UR21+0x228] ;  /* 0x00008a00150e7abb */ /* 0x000fe20008000a00 */
[----:B------:R-:W-:Y:S01]  /*ee10*/  ULDC.64 UR12, c[0x0][UR21+0x220] ;  /* 0x00008800150c7abb */ /* 0x000fe20008000a00 */
[----:B------:R-:W-:Y:S02]  /*ee20*/  UIMAD.WIDE.U32 UR22, UR14, UR16, URZ ;  /* 0x000000100e1672a5 */ /* 0x000fe4000f8e003f */
[----:B------:R-:W-:Y:S01]  /*ee30*/  UIMAD UR24, UR15, UR16, URZ ;  /* 0x000000100f1872a4 */ /* 0x000fe2000f8e023f */
[C---:B0-----:R-:W-:Y:S01]  /*ee40*/  ISETP.NE.AND P0, PT, R0.reuse, 0x1, PT ;  /* 0x000000010000780c */ /* 0x041fe20003f05270 */
[----:B------:R-:W-:Y:S01]  /*ee50*/  UIMAD.WIDE.U32 UR14, UR12, UR19, URZ ;  /* 0x000000130c0e72a5 */ /* 0x000fe2000f8e003f */
[----:B------:R-:W-:Y:S01]  /*ee60*/  IMAD R11, R0, UR8, RZ ;  /* 0x00000008000b7c24 */ /* 0x000fe2000f8e02ff */
[----:B------:R-:W-:Y:S01]  /*ee70*/  ULDC.64 UR10, c[0x0][UR21+0x218] ;  /* 0x00008600150a7abb */ /* 0x000fe20008000a00 */
[----:B------:R-:W-:Y:S02]  /*ee80*/  USEL UR20, UR17, URZ, !UP0 ;  /* 0x0000003f11147287 */ /* 0x000fe4000c000000 */
[----:B------:R-:W-:-:S02]  /*ee90*/  UIMAD UR19, UR13, UR19, URZ ;  /* 0x000000130d1372a4 */ /* 0x000fc4000f8e023f */
[----:B------:R-:W-:Y:S02]  /*eea0*/  UIMAD.WIDE.U32 UR16, UR10, UR43, URZ ;  /* 0x0000002b0a1072a5 */ /* 0x000fe4000f8e003f */
[----:B------:R-:W-:Y:S02]  /*eeb0*/  UIMAD UR10, UR11, UR43, URZ ;  /* 0x0000002b0b0a72a4 */ /* 0x000fe4000f8e023f */
[----:B------:R-:W-:Y:S01]  /*eec0*/  UIMAD UR19, UR12, UR20, UR19 ;  /* 0x000000140c1372a4 */ /* 0x000fe2000f8e0213 */
[----:B------:R-:W0:Y:S01]  /*eed0*/  @P0 LDC R4, c[0x0][0xbec] ;  /* 0x0002fb00ff040b82 */ /* 0x000e220000000800 */
[----:B------:R-:W-:Y:S02]  /*eee0*/  UIADD3 UR24, UR23, UR24, URZ ;  /* 0x0000001817187290 */ /* 0x000fe4000fffe03f */
[----:B------:R-:W-:Y:S02]  /*eef0*/  UIADD3 UR11, UR17, UR10, URZ ;  /* 0x0000000a110b7290 */ /* 0x000fe4000fffe03f */
[----:B------:R-:W-:-:S02]  /*ef00*/  UIADD3 UR16, UP0, UP2, UR14, UR16, UR4 ;  /* 0x000000100e107290 */ /* 0x000fc4000fa1e004 */
[----:B------:R-:W-:Y:S01]  /*ef10*/  UIADD3 UR10, UR15, UR19, URZ ;  /* 0x000000130f0a7290 */ /* 0x000fe2000fffe03f */
[----:B------:R-:W1:Y:S01]  /*ef20*/  @P0 LDC R7, c[0x0][0xbf0] ;  /* 0x0002fc00ff070b82 */ /* 0x000e620000000800 */
[----:B------:R-:W-:Y:S02]  /*ef30*/  IMAD.U32 R6, RZ, RZ, UR24 ;  /* 0x00000018ff067e24 */ /* 0x000fe4000f8e00ff */
[----:B------:R-:W-:Y:S01]  /*ef40*/  UIADD3.X UR10, UR10, UR11, UR18, UP0, UP2 ;  /* 0x0000000b0a0a7290 */ /* 0x000fe200087e4412 */
[----:B0-----:R-:W-:-:S05]  /*ef50*/  @P0 IMAD.HI.U32 R4, R9, R4, RZ ;  /* 0x0000000409040227 */ /* 0x001fca00078e00ff */
[----:B-1----:R-:W-:Y:S01]  /*ef60*/  @P0 SHF.R.U32.HI R5, RZ, R7, R4 ;  /* 0x00000007ff050219 */ /* 0x002fe20000011604 */
[----:B------:R-:W-:-:S04]  /*ef70*/  IMAD.U32 R4, RZ, RZ, UR22 ;  /* 0x00000016ff047e24 */ /* 0x000fc8000f8e00ff */
[--C-:B------:R-:W-:Y:S01]  /*ef80*/  IMAD.MOV R7, RZ, RZ, -R5.reuse ;  /* 0x000000ffff077224 */ /* 0x100fe200078e0a05 */
[----:B------:R-:W-:Y:S02]  /*ef90*/  IADD3 R4, P0, P2, R5, UR16, R4 ;  /* 0x0000001005047c10 */ /* 0x000fe4000fa1e004 */
[----:B------:R-:W-:Y:S01]  /*efa0*/  SHF.R.S32.HI R5, RZ, 0x1f, R5 ;  /* 0x0000001fff057819 */ /* 0x000fe20000011405 */
[----:B------:R-:W-:Y:S02]  /*efb0*/  IMAD R7, R0, R7, R9 ;  /* 0x0000000700077224 */ /* 0x000fe400078e0209 */
[----:B------:R-:W-:Y:S01]  /*efc0*/  VIADD R0, R17, UR45 ;  /* 0x0000002d11007c36 */ /* 0x000fe20008000000 */
[----:B------:R-:W-:Y:S01]  /*efd0*/  IADD3.X R5, R5, UR10, R6, P0, P2 ;  /* 0x0000000a05057c10 */ /* 0x000fe200087e4406 */
[----:B------:R-:W-:Y:S01]  /*efe0*/  ULDC.64 UR10, c[0x0][UR21+0x210] ;  /* 0x00008400150a7abb */ /* 0x000fe20008000a00 */
[----:B------:R-:W-:Y:S01]  /*eff0*/  SHF.R.S32.HI R6, RZ, 0x1f, R7 ;  /* 0x0000001fff067819 */ /* 0x000fe20000011407 */
[----:B------:R-:W-:-:S02]  /*f000*/  IMAD R9, R7, UR11, RZ ;  /* 0x0000000b07097c24 */ /* 0x000fc4000f8e02ff */
        /* <DEDUP_REMOVED lines=8> */
[----:B------:R-:W-:Y:S04]  /*f090*/  SHFL.IDX PT, R6, R8, 0x1, 0x1c1f ;  /* 0x003c1f0008067f89 */ /* 0x000fe800000e0000 */
[----:B------:R-:W-:Y:S04]  /*f0a0*/  SHFL.IDX PT, R4, R8, RZ, 0x1c1f ;  /* 0x001c1fff08047589 */ /* 0x000fe800000e0000 */
[----:B------:R-:W-:Y:S01]  /*f0b0*/  SHFL.IDX PT, R7, R9, 0x1, 0x1c1f ;  /* 0x003c1f0009077f89 */ /* 0x000fe200000e0000 */
[----:B--2---:R-:W-:-:S05]  /*f0c0*/  IMAD.MOV R5, RZ, RZ, -R10 ;  /* 0x000000ffff057224 */ /* 0x004fca00078e0a0a */
[----:B------:R-:W-:Y:S02]  /*f0d0*/  ISETP.NE.AND P0, PT, R2, R5, PT ;  /* 0x000000050200720c */ /* 0x000fe40003f05270 */
[----:B------:R-:W0:Y:S02]  /*f0e0*/  SHFL.IDX PT, R5, R9, RZ, 0x1c1f ;  /* 0x001c1fff09057589 */ /* 0x000e2400000e0000 */
[C---:B------:R-:W-:Y:S01]  /*f0f0*/  ISETP.GE.OR P2, PT, R0.reuse, R11, P0 ;  /* 0x0000000b0000720c */ /* 0x040fe20000746670 */
[----:B------:R-:W-:-:S05]  /*f100*/  VIADD R0, R0, 0x8 ;  /* 0x0000000800007836 */ /* 0x000fca0000000000 */
[----:B------:R-:W-:-:S07]  /*f110*/  ISETP.GE.OR P0, PT, R0, R11, P0 ;  /* 0x0000000b0000720c */ /* 0x000fce0000706670 */
[----:B0-----:R0:W-:Y:S06]  /*f120*/  @!P2 ST.E desc[UR54][R4.64], R12 ;  /* 0x0000000c0400a985 */ /* 0x0011ec000c101936 */
[----:B------:R0:W-:Y:S02]  /*f130*/  @!P0 ST.E desc[UR54][R6.64], R3 ;  /* 0x0000000306008985 */ /* 0x0001e4000c101936 */
.L_x_2261:
[----:B------:R-:W-:Y:S05]  /*f140*/  @P1 BRA `(.L_x_2262) ;  /* 0x0000001000501947 */ /* 0x000fea0003800000 */
[----:B0-----:R-:W-:Y:S01]  /*f150*/  IMAD R3, R223, 0x40, R19 ;  /* 0x00000040df037824 */ /* 0x001fe200078e0213 */
[----:B------:R-:W0:Y:S01]  /*f160*/  LDC R82, c[0x0][0xbe8] ;  /* 0x0002fa00ff527b82 */ /* 0x000e220000000800 */
[----:B------:R-:W-:Y:S01]  /*f170*/  ULDC UR14, c[0x0][0xac8] ;  /* 0x0002b200000e7ab9 */ /* 0x000fe20000000800 */
[----:B------:R-:W-:Y:S01]  /*f180*/  ULDC.64 UR12, c[0x0][0xaa0] ;  /* 0x0002a800000c7ab9 */ /* 0x000fe20000000a00 */
        /* <DEDUP_REMOVED lines=9> */
[--C-:B------:R-:W-:Y:S01]  /*f220*/  IMAD.X R9, RZ, RZ, R15.reuse, P3 ;  /* 0x000000ffff097224 */ /* 0x100fe200018e060f */
[----:B------:R-:W-:Y:S02]  /*f230*/  LOP3.LUT R32, R33, 0x380, RZ, 0xc0, !PT ;  /* 0x0000038021207812 */ /* 0x000fe400078ec0ff */
[----:B------:R-:W-:Y:S02]  /*f240*/  IADD3 R45, P3, R14, 0x8000, RZ ;  /* 0x000080000e2d7810 */ /* 0x000fe40007f7e0ff */
[----:B------:R-:W-:Y:S01]  /*f250*/  LOP3.LUT R40, R40, R41, RZ, 0x3c, !PT ;  /* 0x0000002928287212 */ /* 0x000fe200078e3cff */
[--C-:B------:R-:W-:Y:S01]  /*f260*/  IMAD.X R41, RZ, RZ, R15.reuse, P2 ;  /* 0x000000ffff297224 */ /* 0x100fe200010e060f */
[C---:B------:R-:W-:Y:S01]  /*f270*/  IADD3 R37, P1, R14.reuse, 0x6000, RZ ;  /* 0x000060000e257810 */ /* 0x040fe20007f3e0ff */
[----:B------:R-:W-:Y:S01]  /*f280*/  VIADD R91, R19, 0x40 ;  /* 0x00000040135b7836 */ /* 0x000fe20000000000 */
[----:B------:R-:W-:Y:S01]  /*f290*/  IADD3 R69, P2, R14, 0xe000, RZ ;  /* 0x0000e0000e457810 */ /* 0x000fe20007f5e0ff */
[----:B------:R-:W-:Y:S01]  /*f2a0*/  UIMAD UR18, UR18, UR12, URZ ;  /* 0x0000000c121272a4 */ /* 0x000fe2000f8e023f */
[----:B------:R-:W-:Y:S01]  /*f2b0*/  SHF.R.U64 R32, R32, 0x3, RZ ;  /* 0x0000000320207819 */ /* 0x000fe200000012ff */
[----:B------:R-:W-:Y:S01]  /*f2c0*/  UIMAD.WIDE.U32 UR10, UR4, UR12, URZ ;  /* 0x0000000c040a72a5 */ /* 0x000fe2000f8e003f */
[----:B------:R-:W-:Y:S01]  /*f2d0*/  LOP3.LUT R44, R45, 0x380, RZ, 0xc0, !PT ;  /* 0x000003802d2c7812 */ /* 0x000fe200078ec0ff */
[----:B------:R-:W-:Y:S01]  /*f2e0*/  VIADD R87, R19, 0x80 ;  /* 0x0000008013577836 */ /* 0x000fe20000000000 */
[----:B------:R-:W-:Y:S01]  /*f2f0*/  LOP3.LUT R36, R37, 0x380, RZ, 0xc0, !PT ;  /* 0x0000038025247812 */ /* 0x000fe200078ec0ff */
[----:B------:R-:W-:Y:S01]  /*f300*/  VIADD R89, R19, 0x100 ;  /* 0x0000010013597836 */ /* 0x000fe20000000000 */
[----:B------:R-:W-:Y:S01]  /*f310*/  LOP3.LUT R68, R69, 0x380, RZ, 0xc0, !PT ;  /* 0x0000038045447812 */ /* 0x000fe200078ec0ff */
[----:B------:R-:W-:Y:S01]  /*f320*/  VIADD R95, R19, 0x140 ;  /* 0x00000140135f7836 */ /* 0x000fe20000000000 */
[----:B------:R-:W-:Y:S01]  /*f330*/  LOP3.LUT R32, R32, R33, RZ, 0x3c, !PT ;  /* 0x0000002120207212 */ /* 0x000fe200078e3cff */
[----:B------:R-:W-:Y:S01]  /*f340*/  IMAD.X R33, RZ, RZ, R15, P0 ;  /* 0x000000ffff217224 */ /* 0x000fe200000e060f */
[----:B------:R-:W-:Y:S01]  /*f350*/  SHF.R.U64 R44, R44, 0x3, RZ ;  /* 0x000000032c2c7819 */ /* 0x000fe200000012ff */
[----:B------:R-:W5:Y:S01]  /*f360*/  LD.E.128 R8, desc[UR54][R8.64] ;  /* 0x0000003608087980 */ /* 0x000f62000c101d00 */
[----:B------:R-:W-:-:S02]  /*f370*/  SHF.R.U64 R36, R36, 0x3, RZ ;  /* 0x0000000324247819 */ /* 0x000fc400000012ff */
[----:B------:R-:W-:Y:S01]  /*f380*/  IADD3 R61, P0, R14, 0xc000, RZ ;  /* 0x0000c0000e3d7810 */ /* 0x000fe20007f1e0ff */
[----:B------:R-:W-:Y:S01]  /*f390*/  UIMAD UR18, UR4, UR13, UR18 ;  /* 0x0000000d041272a4 */ /* 0x000fe2000f8e0212 */
[----:B------:R-:W-:Y:S01]  /*f3a0*/  SHF.R.U64 R68, R68, 0x3, RZ ;  /* 0x0000000344447819 */ /* 0x000fe200000012ff */
[----:B------:R-:W5:Y:S01]  /*f3b0*/  LD.E.128 R32, desc[UR54][R32.64] ;  /* 0x0000003620207980 */ /* 0x000f62000c101d00 */
[----:B------:R-:W-:Y:S01]  /*f3c0*/  LOP3.LUT R44, R44, R45, RZ, 0x3c, !PT ;  /* 0x0000002d2c2c7212 */ /* 0x000fe200078e3cff */
[--C-:B------:R-:W-:Y:S01]  /*f3d0*/  IMAD.X R45, RZ, RZ, R15.reuse, P3 ;  /* 0x000000ffff2d7224 */ /* 0x100fe200018e060f */
[----:B------:R-:W-:Y:S01]  /*f3e0*/  LOP3.LUT R36, R36, R37, RZ, 0x3c, !PT ;  /* 0x0000002524247212 */ /* 0x000fe200078e3cff */
[--C-:B------:R-:W-:Y:S01]  /*f3f0*/  IMAD.X R37, RZ, RZ, R15.reuse, P1 ;  /* 0x000000ffff257224 */ /* 0x100fe200008e060f */
[----:B------:R-:W-:Y:S01]  /*f400*/  LOP3.LUT R60, R61, 0x380, RZ, 0xc0, !PT ;  /* 0x000003803d3c7812 */ /* 0x000fe200078ec0ff */
[----:B------:R-:W-:Y:S01]  /*f410*/  ULDC.64 UR12, c[0x0][0xae8] ;  /* 0x0002ba00000c7ab9 */ /* 0x000fe20000000a00 */
[----:B------:R-:W-:Y:S01]  /*f420*/  LOP3.LUT R68, R68, R69, RZ, 0x3c, !PT ;  /* 0x0000004544447212 */ /* 0x000fe200078e3cff */
[----:B------:R-:W-:Y:S01]  /*f430*/  IMAD.X R69, RZ, RZ, R15, P2 ;  /* 0x000000ffff457224 */ /* 0x000fe200010e060f */
[----:B------:R-:W-:-:S02]  /*f440*/  IADD3 R3, P3, R14, 0xf000, RZ ;  /* 0x0000f0000e037810 */ /* 0x000fc40007f7e0ff */
[C---:B------:R-:W-:Y:S02]  /*f450*/  IADD3 R13, P4, R14.reuse, 0x2000, RZ ;  /* 0x000020000e0d7810 */ /* 0x040fe40007f9e0ff */
[C---:B------:R-:W-:Y:S02]  /*f460*/  IADD3 R25, P5, R14.reuse, 0x3000, RZ ;  /* 0x000030000e197810 */ /* 0x040fe40007fbe0ff */
[C---:B------:R-:W-:Y:S01]  /*f470*/  IADD3 R29, P6, R14.reuse, 0x4000, RZ ;  /* 0x000040000e1d7810 */ /* 0x040fe20007fde0ff */
[----:B------:R-:W-:Y:S01]  /*f480*/  UIADD3 UR11, UR11, UR18, URZ ;  /* 0x000000120b0b7290 */ /* 0x000fe2000fffe03f */
[----:B------:R-:W-:Y:S01]  /*f490*/  IADD3 R65, P1, R14, 0xd000, RZ ;  /* 0x0000d0000e417810 */ /* 0x000fe20007f3e0ff */
[----:B------:R-:W-:Y:S01]  /*f4a0*/  USHF.R.S32.HI UR4, URZ, 0x1f, UR9 ;  /* 0x0000001f3f047899 */ /* 0x000fe20008011409 */
[----:B0-----:R-:W-:Y:S01]  /*f4b0*/  ISETP.NE.AND P2, PT, R82, 0x1, PT ;  /* 0x000000015200780c */ /* 0x001fe20003f45270 */
[----:B------:R-:W-:Y:S01]  /*f4c0*/  IMAD.X R73, RZ, RZ, R15, P3 ;  /* 0x000000ffff497224 */ /* 0x000fe200018e060f */
[----:B------:R-:W-:Y:S01]  /*f4d0*/  SHF.R.U64 R60, R60, 0x3, RZ ;  /* 0x000000033c3c7819 */ /* 0x000fe200000012ff */
[----:B------:R-:W5:Y:S01]  /*f4e0*/  LD.E.128 R36, desc[UR54][R36.64] ;  /* 0x0000003624247980 */ /* 0x000f62000c101d00 */
[----:B------:R-:W-:-:S02]  /*f4f0*/  LOP3.LUT R0, R3, 0x380, RZ, 0xc0, !PT ;  /* 0x0000038003007812 */ /* 0x000fc400078ec0ff */
[----:B------:R-:W-:Y:S01]  /*f500*/  LOP3.LUT R64, R65, 0x380, RZ, 0xc0, !PT ;  /* 0x0000038041407812 */ /* 0x000fe200078ec0ff */
[----:B------:R-:W5:Y:S01]  /*f510*/  LD.E.128 R40, desc[UR54][R40.64] ;  /* 0x0000003628287980 */ /* 0x000f62000c101d00 */
[----:B------:R-:W-:Y:S01]  /*f520*/  LOP3.LUT R60, R60, R61, RZ, 0x3c, !PT ;  /* 0x0000003d3c3c7212 */ /* 0x000fe200078e3cff */
[----:B------:R-:W-:Y:S01]  /*f530*/  IMAD.X R61, RZ, RZ, R15, P0 ;  /* 0x000000ffff3d7224 */ /* 0x000fe200000e060f */
[----:B------:R-:W-:Y:S01]  /*f540*/  SHF.R.U64 R0, R0, 0x3, RZ ;  /* 0x0000000300007819 */ /* 0x000fe200000012ff */
[----:B------:R-:W5:Y:S01]  /*f550*/  LD.E.128 R44, desc[UR54][R44.64] ;  /* 0x000000362c2c7980 */ /* 0x000f62000c101d00 */
[----:B------:R-:W-:Y:S01]  /*f560*/  SHF.R.U64 R64, R64, 0x3, RZ ;  /* 0x0000000340407819 */ /* 0x000fe200000012ff */
[----:B------:R-:W0:Y:S01]  /*f570*/  @P2 LDC R79, c[0x0][0xbec] ;  /* 0x0002fb00ff4f2b82 */ /* 0x000e220000000800 */
[----:B------:R-:W-:Y:S01]  /*f580*/  ISETP.GE.AND P0, PT, R91, UR14, PT ;  /* 0x0000000e5b007c0c */ /* 0x000fe2000bf06270 */
[----:B------:R-:W5:Y:S01]  /*f590*/  LD.E.128 R68, desc[UR54][R68.64] ;  /* 0x0000003644447980 */ /* 0x000f62000c101d00 */
[----:B------:R-:W-:-:S02]  /*f5a0*/  LOP3.LUT R72, R0, R3, RZ, 0x3c, !PT ;  /* 0x0000000300487212 */ /* 0x000fc400078e3cff */
[----:B------:R-:W-:Y:S01]  /*f5b0*/  LOP3.LUT R64, R64, R65, RZ, 0x3c, !PT ;  /* 0x0000004140407212 */ /* 0x000fe200078e3cff */
[----:B------:R-:W-:Y:S01]  /*f5c0*/  IMAD.X R65, RZ, RZ, R15, P1 ;  /* 0x000000ffff417224 */ /* 0x000fe200008e060f */
[----:B------:R-:W-:Y:S01]  /*f5d0*/  SEL R3, RZ, 0xffffffff, P0 ;  /* 0xffffffffff037807 */ /* 0x000fe20000000000 */
[----:B------:R-:W1:Y:S01]  /*f5e0*/  @P2 LDC R81, c[0x0][0xbf0] ;  /* 0x0002fc00ff512b82 */ /* 0x000e620000000800 */
[----:B------:R-:W-:Y:S02]  /*f5f0*/  ISETP.GE.AND P1, PT, R19, UR14, PT ;  /* 0x0000000e13007c0c */ /* 0x000fe4000bf26270 */
[----:B------:R-:W-:Y:S01]  /*f600*/  LOP3.LUT R12, R13, 0x380, RZ, 0xc0, !PT ;  /* 0x000003800d0c7812 */ /* 0x000fe200078ec0ff */
[----:B------:R-:W-:Y:S01]  /*f610*/  IMAD.SHL.U32 R3, R3, 0x2, RZ ;  /* 0x0000000203037824 */ /* 0x000fe200078e00ff */
[----:B------:R-:W-:Y:S02]  /*f620*/  SEL R0, RZ, 0x1, P1 ;  /* 0x00000001ff007807 */ /* 0x000fe40000800000 */
[----:B------:R-:W-:-:S02]  /*f630*/  LOP3.LUT R24, R25, 0x380, RZ, 0xc0, !PT ;  /* 0x0000038019187812 */ /* 0x000fc400078ec0ff */
[----:B------:R-:W-:Y:S01]  /*f640*/  LOP3.LUT R28, R29, 0x380, RZ, 0xc0, !PT ;  /* 0x000003801d1c7812 */ /* 0x000fe200078ec0ff */
[----:B------:R-:W-:Y:S01]  /*f650*/  UIMAD.WIDE.U32 UR10, UR43, UR12, UR10 ;  /* 0x0000000c2b0a72a5 */ /* 0x000fe2000f8e000a */
[----:B------:R-:W-:Y:S01]  /*f660*/  LOP3.LUT R20, R3, 0x2, R0, 0xe2, !PT ;  /* 0x0000000203147812 */ /* 0x000fe200078ee200 */
[----:B------:R-:W-:Y:S01]  /*f670*/  VIADD R3, R19, 0xc0 ;  /* 0x000000c013037836 */ /* 0x000fe20000000000 */
[----:B------:R-:W-:Y:S01]  /*f680*/  SHF.R.U64 R12, R12, 0x3, RZ ;  /* 0x000000030c0c7819 */ /* 0x000fe200000012ff */
[----:B------:R-:W-:Y:S01]  /*f690*/  IMAD R0, R191, 0x20, R223 ;  /* 0x00000020bf007824 */ /* 0x000fe200078e02df */
[----:B------:R-:W-:Y:S01]  /*f6a0*/  SHF.R.U64 R24, R24, 0x3, RZ ;  /* 0x0000000318187819 */ /* 0x000fe200000012ff */
[----:B------:R-:W5:Y:S01]  /*f6b0*/  LD.E.128 R60, desc[UR54][R60.64] ;  /* 0x000000363c3c7980 */ /* 0x000f62000c101d00 */
[----:B------:R-:W-:Y:S01]  /*f6c0*/  ISETP.GE.AND P0, PT, R3, UR14, PT ;  /* 0x0000000e03007c0c */ /* 0x000fe2000bf06270 */
[----:B------:R-:W-:Y:S01]  /*f6d0*/  VIADD R80, R0, UR45 ;  /* 0x0000002d00507c36 */ /* 0x000fe20008000000 */
[----:B------:R-:W-:Y:S01]  /*f6e0*/  SHF.R.U64 R28, R28, 0x3, RZ ;  /* 0x000000031c1c7819 */ /* 0x000fe200000012ff */
[----:B------:R-:W5:Y:S01]  /*f6f0*/  LD.E.128 R64, desc[UR54][R64.64] ;  /* 0x0000003640407980 */ /* 0x000f62000c101d00 */
[----:B------:R-:W-:Y:S01]  /*f700*/  SEL R0, RZ, 0xffffffff, P0 ;  /* 0xffffffffff007807 */ /* 0x000fe20000000000 */
[----:B------:R-:W-:Y:S01]  /*f710*/  UIMAD UR11, UR43, UR13, UR11 ;  /* 0x0000000d2b0b72a4 */ /* 0x000fe2000f8e020b */
[----:B------:R-:W-:Y:S01]  /*f720*/  LOP3.LUT R12, R12, R13, RZ, 0x3c, !PT ;  /* 0x0000000d0c0c7212 */ /* 0x000fe200078e3cff */
[--C-:B------:R-:W-:Y:S01]  /*f730*/  IMAD.X R13, RZ, RZ, R15.reuse, P4 ;  /* 0x000000ffff0d7224 */ /* 0x100fe200020e060f */
[----:B------:R-:W-:Y:S01]  /*f740*/  LOP3.LUT R24, R24, R25, RZ, 0x3c, !PT ;  /* 0x0000001918187212 */ /* 0x000fe200078e3cff */
[--C-:B------:R-:W-:Y:S01]  /*f750*/  IMAD.X R25, RZ, RZ, R15.reuse, P5 ;  /* 0x000000ffff197224 */ /* 0x100fe200028e060f */
[----:B------:R-:W-:Y:S01]  /*f760*/  LOP3.LUT R28, R28, R29, RZ, 0x3c, !PT ;  /* 0x0000001d1c1c7212 */ /* 0x000fe200078e3cff */
[----:B------:R-:W-:Y:S01]  /*f770*/  IMAD.X R29, RZ, RZ, R15, P6 ;  /* 0x000000ffff1d7224 */ /* 0x000fe200030e060f */
[----:B------:R-:W-:Y:S01]  /*f780*/  ISETP.GE.AND P1, PT, R87, UR14, PT ;  /* 0x0000000e57007c0c */ /* 0x000fe2000bf26270 */
[----:B------:R-:W-:Y:S01]  /*f790*/  ULDC.64 UR12, c[0x0][0xaf0] ;  /* 0x0002bc00000c7ab9 */ /* 0x000fe20000000a00 */
[----:B------:R-:W-:Y:S01]  /*f7a0*/  IADD3 R49, P4, R14, 0x9000, RZ ;  /* 0x000090000e317810 */ /* 0x000fe20007f9e0ff */
[----:B------:R-:W-:Y:S01]  /*f7b0*/  IMAD.SHL.U32 R83, R0, 0x8, RZ ;  /* 0x0000000800537824 */ /* 0x000fe200078e00ff */
[----:B------:R-:W-:-:S02]  /*f7c0*/  IADD3 R53, P5, R14, 0xa000, RZ ;  /* 0x0000a0000e357810 */ /* 0x000fc40007fbe0ff */
[C---:B------:R-:W-:Y:S01]  /*f7d0*/  LOP3.LUT R5, R14.reuse, 0x380, RZ, 0xc0, !PT ;  /* 0x000003800e057812 */ /* 0x040fe200078ec0ff */
[----:B------:R-:W-:Y:S01]  /*f7e0*/  IMAD.MOV.U32 R77, RZ, RZ, R80 ;  /* 0x000000ffff4d7224 */ /* 0x000fe200078e0050 */
[----:B------:R-:W-:Y:S01]  /*f7f0*/  IADD3 R57, P6, R14, 0xb000, RZ ;  /* 0x0000b0000e397810 */ /* 0x000fe20007fde0ff */
[----:B------:R-:W-:Y:S01]  /*f800*/  UIMAD UR4, UR4, UR12, URZ ;  /* 0x0000000c040472a4 */ /* 0x000fe2000f8e023f */
[----:B------:R-:W-:Y:S01]  /*f810*/  SEL R21, RZ, 0xffffffff, P1 ;  /* 0xffffffffff157807 */ /* 0x000fe20000800000 */
[----:B0-----:R-:W-:Y:S01]  /*f820*/  @P2 IMAD.HI.U32 R0, R80, R79, RZ ;  /* 0x0000004f50002227 */ /* 0x001fe200078e00ff */
[----:B------:R-:W-:Y:S01]  /*f830*/  LOP3.LUT R48, R49, 0x380, RZ, 0xc0, !PT ;  /* 0x0000038031307812 */ /* 0x000fe200078ec0ff */
[----:B------:R-:W5:Y:S01]  /*f840*/  LD.E.128 R24, desc[UR54][R24.64] ;  /* 0x0000003618187980 */ /* 0x000f62000c101d00 */
[----:B------:R-:W-:Y:S02]  /*f850*/  LOP3.LUT R52, R53, 0x380, RZ, 0xc0, !PT ;  /* 0x0000038035347812 */ /* 0x000fe400078ec0ff */
[----:B------:R-:W-:Y:S01]  /*f860*/  LOP3.LUT R56, R57, 0x380, RZ, 0xc0, !PT ;  /* 0x0000038039387812 */ /* 0x000fe200078ec0ff */
[----:B------:R-:W-:Y:S01]  /*f870*/  UIMAD UR4, UR9, UR13, UR4 ;  /* 0x0000000d090472a4 */ /* 0x000fe2000f8e0204 */
[----:B------:R-:W-:Y:S01]  /*f880*/  IMAD.SHL.U32 R21, R21, 0x4, RZ ;  /* 0x0000000415157824 */ /* 0x000fe200078e00ff */
[----:B------:R-:W-:Y:S01]  /*f890*/  UIMAD.WIDE.U32 UR10, UR9, UR12, UR10 ;  /* 0x0000000c090a72a5 */ /* 0x000fe2000f8e000a */
[----:B-1----:R-:W-:Y:S01]  /*f8a0*/  @P2 SHF.R.U32.HI R77, RZ, R81, R0 ;  /* 0x00000051ff4d2219 */ /* 0x002fe20000011600 */
[----:B------:R-:W5:Y:S01]  /*f8b0*/  LD.E.128 R28, desc[UR54][R28.64] ;  /* 0x000000361c1c7980 */ /* 0x000f62000c101d00 */
[----:B------:R-:W-:-:S02]  /*f8c0*/  SHF.R.U64 R48, R48, 0x3, RZ ;  /* 0x0000000330307819 */ /* 0x000fc400000012ff */
[----:B------:R-:W-:Y:S01]  /*f8d0*/  SHF.R.U64 R52, R52, 0x3, RZ ;  /* 0x0000000334347819 */ /* 0x000fe200000012ff */
[----:B------:R-:W5:Y:S01]  /*f8e0*/  LD.E.128 R72, desc[UR54][R72.64] ;  /* 0x0000003648487980 */ /* 0x000f62000c101d00 */
[----:B------:R-:W-:Y:S02]  /*f8f0*/  SHF.R.U64 R56, R56, 0x3, RZ ;  /* 0x0000000338387819 */ /* 0x000fe400000012ff */
[----:B------:R-:W-:Y:S01]  /*f900*/  SHF.R.U64 R5, R5, 0x3, RZ ;  /* 0x0000000305057819 */ /* 0x000fe200000012ff */
[----:B------:R-:W-:Y:S01]  /*f910*/  UIADD3 UR4, UR11, UR4, URZ ;  /* 0x000000040b047290 */ /* 0x000fe2000fffe03f */
[----:B------:R-:W-:Y:S01]  /*f920*/  ISETP.GE.AND P0, PT, R89, UR14, PT ;  /* 0x0000000e59007c0c */ /* 0x000fe2000bf06270 */
[--C-:B------:R-:W-:Y:S01]  /*f930*/  IMAD.MOV R79, RZ, RZ, -R77.reuse ;  /* 0x000000ffff4f7224 */ /* 0x100fe200078e0a4d */
[----:B------:R-:W-:Y:S02]  /*f940*/  SHF.R.S32.HI R78, RZ, 0x1f, R77 ;  /* 0x0000001fff4e7819 */ /* 0x000fe4000001144d */
        /* <DEDUP_REMOVED lines=9> */
[----:B------:R-:W-:Y:S01]  /*f9e0*/  IMAD.U32 R20, RZ, RZ, UR10 ;  /* 0x0000000aff147e24 */ /* 0x000fe2000f8e00ff */
[----:B------:R-:W-:Y:S01]  /*f9f0*/  SEL R0, RZ, 0xffffffff, P0 ;  /* 0xffffffffff007807 */ /* 0x000fe20000000000 */
[----:B------:R-:W-:Y:S01]  /*fa00*/  IMAD.U32 R21, RZ, RZ, UR11 ;  /* 0x0000000bff157e24 */ /* 0x000fe2000f8e00ff */
[----:B------:R-:W-:Y:S01]  /*fa10*/  ULDC.64 UR10, c[0x0][0xae0] ;  /* 0x0002b800000a7ab9 */ /* 0x000fe20000000a00 */
[----:B------:R-:W-:Y:S01]  /*fa20*/  IMAD.U32 R21, RZ, RZ, UR4 ;  /* 0x00000004ff157e24 */ /* 0x000fe2000f8e00ff */
[----:B------:R-:W-:Y:S01]  /*fa30*/  ISETP.GE.AND P0, PT, R95, UR14, PT ;  /* 0x0000000e5f007c0c */ /* 0x000fe2000bf06270 */
[----:B------:R-:W-:-:S02]  /*fa40*/  IMAD R78, R78, UR10, RZ ;  /* 0x0000000a4e4e7c24 */ /* 0x000fc4000f8e02ff */
[----:B------:R-:W-:Y:S01]  /*fa50*/  IMAD R79, R82, R79, R80 ;  /* 0x0000004f524f7224 */ /* 0x000fe200078e0250 */
[----:B------:R-:W-:Y:S01]  /*fa60*/  LOP3.LUT R76, R83, 0x8, R76, 0xe2, !PT ;  /* 0x00000008534c7812 */ /* 0x000fe200078ee24c */
[----:B------:R-:W5:Y:S01]  /*fa70*/  LD.E.128 R4, desc[UR54][R4.64] ;  /* 0x0000003604047980 */ /* 0x000f62000c101d00 */
[----:B------:R-:W-:Y:S01]  /*fa80*/  IMAD.SHL.U32 R83, R0, 0x10, RZ ;  /* 0x0000001000537824 */ /* 0x000fe200078e00ff */
[----:B------:R-:W-:Y:S01]  /*fa90*/  SEL R0, RZ, 0xffffffff, P0 ;  /* 0xffffffffff007807 */ /* 0x000fe20000000000 */
[C---:B------:R-:W-:Y:S01]  /*faa0*/  IMAD R81, R77.reuse, UR11, R78 ;  /* 0x0000000b4d517c24 */ /* 0x040fe2000f8e024e */
[----:B------:R-:W5:Y:S01]  /*fab0*/  LD.E.128 R12, desc[UR54][R12.64] ;  /* 0x000000360c0c7980 */ /* 0x000f62000c101d00 */
[----:B------:R-:W-:Y:S01]  /*fac0*/  IMAD.WIDE.U32 R20, R77, UR10, R20 ;  /* 0x0000000a4d147c25 */ /* 0x000fe2000f8e0014 */
[----:B------:R-:W-:Y:S01]  /*fad0*/  SHF.R.S32.HI R77, RZ, 0x1f, R79 ;  /* 0x0000001fff4d7819 */ /* 0x000fe2000001144f */
[----:B------:R-:W-:Y:S01]  /*fae0*/  ULDC.64 UR10, c[0x0][0xad8] ;  /* 0x0002b600000a7ab9 */ /* 0x000fe20000000a00 */
[----:B------:R-:W5:Y:S01]  /*faf0*/  LD.E.128 R48, desc[UR54][R48.64] ;  /* 0x0000003630307980 */ /* 0x000f62000c101d00 */
[----:B------:R-:W-:-:S03]  /*fb00*/  VIADD R97, R19, 0x180 ;  /* 0x0000018013617836 */ /* 0x000fc60000000000 */
[----:B------:R-:W5:Y:S04]  /*fb10*/  LD.E.128 R52, desc[UR54][R52.64] ;  /* 0x0000003634347980 */ /* 0x000f68000c101d00 */
[----:B------:R-:W5:Y:S01]  /*fb20*/  LD.E.128 R56, desc[UR54][R56.64] ;  /* 0x0000003638387980 */ /* 0x000f62000c101d00 */
[----:B------:R-:W-:Y:S01]  /*fb30*/  @!PT LDS RZ, [RZ] ;  /* 0x00000000fffff984 */ /* 0x000fe20000000800 */
[----:B------:R-:W-:Y:S01]  /*fb40*/  @!PT LDS RZ, [RZ] ;  /* 0x00000000fffff984 */ /* 0x000fe20000000800 */
[----:B------:R-:W-:Y:S01]  /*fb50*/  @!PT LDS RZ, [RZ] ;  /* 0x00000000fffff984 */ /* 0x000fe20000000800 */
[----:B------:R-:W-:Y:S01]  /*fb60*/  @!PT LDS RZ, [RZ] ;  /* 0x00000000fffff984 */ /* 0x000fe20000000800 */
[----:B------:R0:W-:Y:S06]  /*fb70*/  MEMBAR.ALL.CTA ;  /* 0x0000000000007992 */ /* 0x0001ec0000008000 */
[----:B0-----:R-:W0:Y:S01]  /*fb80*/  FENCE.VIEW.ASYNC.S ;  /* 0x00000000000073c6 */ /* 0x001e220000000000 */
[----:B------:R-:W-:Y:S01]  /*fb90*/  LOP3.LUT R76, R83, 0x10, R76, 0xe2, !PT ;  /* 0x00000010534c7812 */ /* 0x000fe200078ee24c */
[----:B------:R-:W-:Y:S01]  /*fba0*/  IMAD.SHL.U32 R83, R0, 0x20, RZ ;  /* 0x0000002000537824 */ /* 0x000fe200078e00ff */
[----:B------:R-:W-:Y:S01]  /*fbb0*/  ISETP.GE.AND P0, PT, R97, UR14, PT ;  /* 0x0000000e61007c0c */ /* 0x000fe2000bf06270 */
[----:B------:R-:W-:-:S02]  /*fbc0*/  IMAD.IADD R21, R21, 0x1, R81 ;  /* 0x0000000115157824 */ /* 0x000fc400078e0251 */
[----:B------:R-:W-:Y:S02]  /*fbd0*/  IMAD R0, R77, UR10, RZ ;  /* 0x0000000a4d007c24 */ /* 0x000fe4000f8e02ff */
[----:B------:R-:W-:Y:S02]  /*fbe0*/  VIADD R92, R223, UR45 ;  /* 0x0000002ddf5c7c36 */ /* 0x000fe40008000000 */
[----:B------:R-:W-:Y:S02]  /*fbf0*/  IMAD R93, R82, UR8, RZ ;  /* 0x00000008525d7c24 */ /* 0x000fe4000f8e02ff */
[----:B------:R-:W-:Y:S01]  /*fc00*/  VIADD R99, R19, 0x1c0 ;  /* 0x000001c013637836 */ /* 0x000fe20000000000 */
[----:B------:R-:W-:Y:S01]  /*fc10*/  UIADD3 UR4, UR41, 0x28c20, URZ ;  /* 0x00028c2029047890 */ /* 0x000fe2000fffe03f */
[C---:B------:R-:W-:Y:S01]  /*fc20*/  IMAD R81, R79.reuse, UR11, R0 ;  /* 0x0000000b4f517c24 */ /* 0x040fe2000f8e0200 */
[----:B------:R-:W-:Y:S01]  /*fc30*/  SEL R77, RZ, 0x40, P0 ;  /* 0x00000040ff4d7807 */ /* 0x000fe20000000000 */
[----:B------:R-:W-:Y:S01]  /*fc40*/  IMAD.WIDE.U32 R20, R79, UR10, R20 ;  /* 0x0000000a4f147c25 */ /* 0x000fe2000f8e0014 */
[----:B------:R-:W-:Y:S01]  /*fc50*/  ISETP.GE.AND P0, PT, R92, R93, PT ;  /* 0x0000005d5c00720c */ /* 0x000fe20003f06270 */
[----:B------:R-:W-:Y:S01]  /*fc60*/  ULDC.64 UR10, c[0x0][0xa80] ;  /* 0x0002a000000a7ab9 */ /* 0x000fe20000000a00 */
[----:B------:R-:W-:Y:S01]  /*fc70*/  ISETP.GE.AND P1, PT, R99, UR14, PT ;  /* 0x0000000e63007c0c */ /* 0x000fe2000bf26270 */
[----:B------:R-:W-:Y:S01]  /*fc80*/  IMAD.IADD R79, R21, 0x1, R81 ;  /* 0x00000001154f7824 */ /* 0x000fe200078e0251 */
[----:B------:R-:W-:Y:S01]  /*fc90*/  LOP3.LUT R76, R83, 0x20, R76, 0xe2, !PT ;  /* 0x00000020534c7812 */ /* 0x000fe200078ee24c */
[----:B------:R-:W-:Y:S01]  /*fca0*/  UPRMT UR4, URZ, 0x654, UR4 ;  /* 0x000006543f047896 */ /* 0x000fe20008000004 */
[----:B------:R-:W-:-:S02]  /*fcb0*/  LEA R88, P2, R20, UR10, 0x1 ;  /* 0x0000000a14587c11 */ /* 0x000fc4000f8408ff */
[----:B------:R-:W-:Y:S02]  /*fcc0*/  SEL R21, RZ, 0x80, P1 ;  /* 0x00000080ff157807 */ /* 0x000fe40000800000 */
[----:B------:R-:W-:Y:S02]  /*fcd0*/  LOP3.LUT R0, R76, R77, RZ, 0xfc, !PT ;  /* 0x0000004d4c007212 */ /* 0x000fe400078efcff */
[----:B------:R-:W-:Y:S01]  /*fce0*/  LEA.HI.X R90, R20, UR11, R79, 0x1, P2 ;  /* 0x0000000b145a7c11 */ /* 0x000fe200090f0c4f */
[----:B------:R-:W-:Y:S01]  /*fcf0*/  BSSY B1, `(.L_x_2263) ;  /* 0x000002c000017945 */ /* 0x000fe20003800000 */
[----:B------:R-:W-:Y:S01]  /*fd00*/  LOP3.LUT R86, R0, R21, RZ, 0xfc, !PT ;  /* 0x0000001500567212 */ /* 0x000fe200078efcff */
[----:B0-----:R-:W-:Y:S01]  /*fd10*/  SYNCS.ARRIVE.TRANS64.RED.A1T0 RZ, [UR4], RZ ;  /* 0x000000ffffff79a7 */ /* 0x001fe20008100404 */
[----:B------:R0:W1:Y:S04]  /*fd20*/  SHFL.IDX PT, R20, R88, RZ, 0x181f ;  /* 0x00181fff58147589 */ /* 0x00006800000e0000 */
[----:B------:R0:W2:Y:S01]  /*fd30*/  SHFL.IDX PT, R21, R90, RZ, 0x181f ;  /* 0x00181fff5a157589 */ /* 0x0000a200000e0000 */
[----:B------:R-:W-:Y:S05]  /*fd40*/  @P0 BRA `(.L_x_2264) ;  /* 0x0000000000980947 */ /* 0x000fea0003800000 */
[----:B------:R-:W-:Y:S02]  /*fd50*/  ISETP.GE.AND P1, PT, R91, UR14, PT ;  /* 0x0000000e5b007c0c */ /* 0x000fe4000bf26270 */
[----:B------:R-:W-:Y:S02]  /*fd60*/  ISETP.GE.AND P0, PT, R19, UR14, PT ;  /* 0x0000000e13007c0c */ /* 0x000fe4000bf06270 */
[----:B------:R-:W-:Y:S02]  /*fd70*/  ISETP.GE.AND P4, PT, R87, UR14, PT ;  /* 0x0000000e57007c0c */ /* 0x000fe4000bf86270 */
[----:B------:R-:W-:Y:S02]  /*fd80*/  SHF.R.S32.HI R77, RZ, 0x1f, R91 ;  /* 0x0000001fff4d7819 */ /* 0x000fe4000001145b */
[----:B------:R-:W-:Y:S02]  /*fd90*/  ISETP.GE.AND P3, PT, R3, UR14, PT ;  /* 0x0000000e03007c0c */ /* 0x000fe4000bf66270 */
[----:B------:R-:W-:-:S02]  /*fda0*/  SHF.R.S32.HI R81, RZ, 0x1f, R87 ;  /* 0x0000001fff517819 */ /* 0x000fc40000011457 */
[----:B------:R-:W-:Y:S02]  /*fdb0*/  SHF.R.S32.HI R83, RZ, 0x1f, R3 ;  /* 0x0000001fff537819 */ /* 0x000fe40000011403 */
[-C--:B-1----:R-:W-:Y:S01]  /*fdc0*/  @!P1 LEA R76, P2, R91, R20.reuse, 0x1 ;  /* 0x000000145b4c9211 */ /* 0x082fe200078408ff */
[----:B--2---:R-:W-:Y:S01]  /*fdd0*/  @!P0 IMAD.WIDE R78, R19, 0x2, R20 ;  /* 0x00000002134e8825 */ /* 0x004fe200078e0214 */
[----:B------:R-:W-:Y:S02]  /*fde0*/  SHF.R.S32.HI R85, RZ, 0x1f, R89 ;  /* 0x0000001fff557819 */ /* 0x000fe40000011459 */
[----:B------:R-:W-:Y:S02]  /*fdf0*/  @!P1 LEA.HI.X R77, R91, R21, R77, 0x1, P2 ;  /* 0x000000155b4d9211 */ /* 0x000fe400010f0c4d */
[----:B------:R-:W-:Y:S01]  /*fe00*/  ISETP.GE.AND P2, PT, R89, UR14, PT ;  /* 0x0000000e59007c0c */ /* 0x000fe2000bf46270 */
[----:B-----5:R1:W-:Y:S01]  /*fe10*/  @!P0 ST.E.128 desc[UR54][R78.64], R4 ;  /* 0x000000044e008985 */ /* 0x0203e2000c101d36 */
[----:B------:R-:W-:-:S02]  /*fe20*/  @!P4 LEA R80, P5, R87, R20, 0x1 ;  /* 0x000000145750c211 */ /* 0x000fc400078a08ff */
[----:B------:R-:W-:Y:S01]  /*fe30*/  LOP3.LUT P0, RZ, R0, 0x40, RZ, 0xc0, !PT ;  /* 0x0000004000ff7812 */ /* 0x000fe2000780c0ff */
[----:B------:R2:W-:Y:S01]  /*fe40*/  @!P1 ST.E.128 desc[UR54][R76.64], R12 ;  /* 0x0000000c4c009985 */ /* 0x0005e2000c101d36 */
[----:B------:R-:W-:Y:S02]  /*fe50*/  ISETP.GE.AND P1, PT, R95, UR14, PT ;  /* 0x0000000e5f007c0c */ /* 0x000fe4000bf26270 */
[-C--:B------:R-:W-:Y:S02]  /*fe60*/  @!P3 LEA R82, P6, R3, R20.reuse, 0x1 ;  /* 0x000000140352b211 */ /* 0x080fe400078c08ff */
[-C--:B------:R-:W-:Y:S02]  /*fe70*/  @!P4 LEA.HI.X R81, R87, R21.reuse, R81, 0x1, P5 ;  /* 0x000000155751c211 */ /* 0x080fe400028f0c51 */
[----:B------:R-:W-:Y:S02]  /*fe80*/  @!P3 LEA.HI.X R83, R3, R21, R83, 0x1, P6 ;  /* 0x000000150353b211 */ /* 0x000fe400030f0c53 */
[----:B------:R-:W-:Y:S01]  /*fe90*/  @!P2 LEA R84, P5, R89, R20, 0x1 ;  /* 0x000000145954a211 */ /* 0x000fe200078a08ff */
[----:B------:R3:W-:Y:S01]  /*fea0*/  @!P4 ST.E.128 desc[UR54][R80.64], R28 ;  /* 0x0000001c5000c985 */ /* 0x0007e2000c101d36 */
[----:B------:R-:W-:-:S02]  /*feb0*/  LOP3.LUT P6, RZ, R86, 0x80, RZ, 0xc0, !PT ;  /* 0x0000008056ff7812 */ /* 0x000fc400078cc0ff */
[-C--:B------:R-:W-:Y:S01]  /*fec0*/  @!P2 LEA.HI.X R85, R89, R21.reuse, R85, 0x1, P5 ;  /* 0x000000155955a211 */ /* 0x080fe200028f0c55 */
[----:B------:R3:W-:Y:S01]  /*fed0*/  @!P3 ST.E.128 desc[UR54][R82.64], R36 ;  /* 0x000000245200b985 */ /* 0x0007e2000c101d36 */
[----:B-1----:R-:W-:Y:S02]  /*fee0*/  SHF.R.S32.HI R5, RZ, 0x1f, R95 ;  /* 0x0000001fff057819 */ /* 0x002fe4000001145f */
[CC--:B------:R-:W-:Y:S01]  /*fef0*/  @!P1 LEA R4, P5, R95.reuse, R20.reuse, 0x1 ;  /* 0x000000145f049211 */ /* 0x0c0fe200078a08ff */
[----:B------:R3:W-:Y:S01]  /*ff00*/  @!P2 ST.E.128 desc[UR54][R84.64], R44 ;  /* 0x0000002c5400a985 */ /* 0x0007e2000c101d36 */
[----:B------:R-:W-:Y:S02]  /*ff10*/  SHF.R.S32.HI R7, RZ, 0x1f, R97 ;  /* 0x0000001fff077819 */ /* 0x000fe40000011461 */
[----:B------:R-:W-:Y:S02]  /*ff20*/  @!P1 LEA.HI.X R5, R95, R21, R5, 0x1, P5 ;  /* 0x000000155f059211 */ /* 0x000fe400028f0c05 */
[----:B------:R-:W-:-:S02]  /*ff30*/  @P0 LEA R6, P5, R97, R20, 0x1 ;  /* 0x0000001461060211 */ /* 0x000fc400078a08ff */
[----:B--2---:R-:W-:Y:S01]  /*ff40*/  SHF.R.S32.HI R13, RZ, 0x1f, R99 ;  /* 0x0000001fff0d7819 */ /* 0x004fe20000011463 */
[----:B------:R3:W-:Y:S01]  /*ff50*/  @!P1 ST.E.128 desc[UR54][R4.64], R52 ;  /* 0x0000003404009985 */ /* 0x0007e2000c101d36 */
[----:B------:R-:W-:Y:S02]  /*ff60*/  @P0 LEA.HI.X R7, R97, R21, R7, 0x1, P5 ;  /* 0x0000001561070211 */ /* 0x000fe400028f0c07 */
[----:B------:R-:W-:-:S03]  /*ff70*/  @P6 LEA R12, P5, R99, R20, 0x1 ;  /* 0x00000014630c6211 */ /* 0x000fc600078a08ff */
[----:B------:R3:W-:Y:S01]  /*ff80*/  @P0 ST.E.128 desc[UR54][R6.64], R60 ;  /* 0x0000003c06000985 */ /* 0x0007e2000c101d36 */
[----:B------:R-:W-:-:S05]  /*ff90*/  @P6 LEA.HI.X R13, R99, R21, R13, 0x1, P5 ;  /* 0x00000015630d6211 */ /* 0x000fca00028f0c0d */
[----:B------:R3:W-:Y:S04]  /*ffa0*/  @P6 ST.E.128 desc[UR54][R12.64], R68 ;  /* 0x000000440c006985 */ /* 0x0007e8000c101d36 */
.L_x_2264:
[----:B------:R-:W-:Y:S05]  /*ffb0*/  BSYNC B1 ;  /* 0x0000000000017941 */ /* 0x000fea0003800000 */
.L_x_2263:
[----:B---3-5:R-:W-:Y:S01]  /*ffc0*/  VIADD R6, R92, 0x20 ;  /* 0x000000205c067836 */ /* 0x028fe20000000000 */
[----:B------:R3:W4:Y:S04]  /*ffd0*/  SHFL.IDX PT, R5, R90, 0x1, 0x181f ;  /* 0x00381f005a057f89 */ /* 0x00072800000e0000 */
[----:B------:R-:W-:Y:S01]  /*ffe0*/  ISETP.GE.AND P0, PT, R6, R93, PT ;  /* 0x0000005d0600720c */ /* 0x000fe20003f06270 */
[----:B------:R3:W0:-:S12]  /*fff0*/  SHFL.IDX PT, R4, R88, 0x1, 0x181f ;  /* 0x00381f0058047f89 */ /* 0x00061800000e0000 */
[----:B---3--:R-:W-:Y:S05]  /*10000*/  @P0 BRA `(.L_x_2265) ;  /* 0x0000002800100947 */ /* 0x008fea0003800000 */
[----:B------:R-:W-:Y:S02]  /*10010*/  ISETP.GE.AND P0, PT, R91, UR14, PT ;  /* 0x0000000e5b007c0c */ /* 0x000fe4000bf06270 */
[----:B------:R-:W-:Y:S02]  /*10020*/  ISETP.GE.AND P5, PT, R19, UR14, PT ;  /* 0x0000000e13007c0c */ /* 0x000fe4000bfa6270 */
[----:B------:R-:W-:Y:S02]  /*10030*/  ISETP.GE.AND P1, PT, R87, UR14, PT ;  /* 0x0000000e57007c0c */ /* 0x000fe4000bf26270 */
[----:B------:R-:W-:Y:S02]  /*10040*/  ISETP.GE.AND P2, PT, R3, UR14, PT ;  /* 0x0000000e03007c0c */ /* 0x000fe4000bf46270 */
[----:B------:R-:W-:Y:S02]  /*10050*/  SHF.R.S32.HI R7, RZ, 0x1f, R91 ;  /* 0x0000001fff077819 */ /* 0x000fe4000001145b */
[----:B------:R-:W-:-:S02]  /*10060*/  ISETP.GE.AND P3, PT, R89, UR14, PT ;  /* 0x0000000e59007c0c */ /* 0x000fc4000bf66270 */
[----:B------:R-:W-:Y:S02]  /*10070*/  SHF.R.S32.HI R15, RZ, 0x1f, R87 ;  /* 0x0000001fff0f7819 */ /* 0x000fe40000011457 */
[-C--:B0-----:R-:W-:Y:S01]  /*10080*/  @!P0 LEA R6, P4, R91, R4.reuse, 0x1 ;  /* 0x000000045b068211 */ /* 0x081fe200078808ff */
[----:B----4-:R-:W-:Y:S01]  /*10090*/  @!P5 IMAD.WIDE R12, R19, 0x2, R4 ;  /* 0x00000002130cd825 */ /* 0x010fe200078e0204 */
[----:B--2---:R-:W-:Y:S02]  /*100a0*/  SHF.R.S32.HI R21, RZ, 0x1f, R3 ;  /* 0x0000001fff157819 */ /* 0x004fe40000011403 */
[----:B------:R-:W-:Y:S02]  /*100b0*/  @!P0 LEA.HI.X R7, R91, R5, R7, 0x1, P4 ;  /* 0x000000055b078211 */ /* 0x000fe400020f0c07 */
[----:B------:R-:W-:Y:S01]  /*100c0*/  ISETP.GE.AND P4, PT, R95, UR14, PT ;  /* 0x0000000e5f007c0c */ /* 0x000fe2000bf86270 */
[----:B------:R0:W-:Y:S01]  /*100d0*/  @!P5 ST.E.128 desc[UR54][R12.64], R8 ;  /* 0x000000080c00d985 */ /* 0x0001e2000c101d36 */
[----:B------:R-:W-:-:S02]  /*100e0*/  @!P1 LEA R14, P6, R87, R4, 0x1 ;  /* 0x00000004570e9211 */ /* 0x000fc400078c08ff */
[-C--:B-1----:R-:W-:Y:S01]  /*100f0*/  @!P2 LEA R20, P5, R3, R4.reuse, 0x1 ;  /* 0x000000040314a211 */ /* 0x082fe200078a08ff */
[----:B------:R1:W-:Y:S01]  /*10100*/  @!P0 ST.E.128 desc[UR54][R6.64], R24 ;  /* 0x0000001806008985 */ /* 0x0003e2000c101d36 */
[-C--:B------:R-:W-:Y:S02]  /*10110*/  @!P1 LEA.HI.X R15, R87, R5.reuse, R15, 0x1, P6 ;  /* 0x00000005570f9211 */ /* 0x080fe400030f0c0f */
[----:B------:R-:W-:Y:S02]  /*10120*/  LOP3.LUT P6, RZ, R0, 0x40, RZ, 0xc0, !PT ;  /* 0x0000004000ff7812 */ /* 0x000fe400078cc0ff */
[----:B------:R-:W-:Y:S01]  /*10130*/  @!P2 LEA.HI.X R21, R3, R5, R21, 0x1, P5 ;  /* 0x000000050315a211 */ /* 0x000fe200028f0c15 */
[----:B------:R1:W-:Y:S01]  /*10140*/  @!P1 ST.E.128 desc[UR54][R14.64], R32 ;  /* 0x000000200e009985 */ /* 0x0003e2000c101d36 */
[----:B------:R-:W-:Y:S02]  /*10150*/  SHF.R.S32.HI R0, RZ, 0x1f, R89 ;  /* 0x0000001fff007819 */ /* 0x000fe40000011459 */
[----:B------:R-:W-:Y:S01]  /*10160*/  @!P3 LEA R28, P5, R89, R4, 0x1 ;  /* 0x00000004591cb211 */ /* 0x000fe200078a08ff */
[----:B------:R1:W-:Y:S01]  /*10170*/  @!P2 ST.E.128 desc[UR54][R20.64], R40 ;  /* 0x000000281400a985 */ /* 0x0003e2000c101d36 */
[----:B------:R-:W-:-:S02]  /*10180*/  LOP3.LUT P0, RZ, R86, 0x80, RZ, 0xc0, !PT ;  /* 0x0000008056ff7812 */ /* 0x000fc4000780c0ff */
[-C--:B------:R-:W-:Y:S02]  /*10190*/  @!P3 LEA.HI.X R29, R89, R5.reuse, R0, 0x1, P5 ;  /* 0x00000005591db211 */ /* 0x080fe400028f0c00 */
[----:B------:R-:W-:Y:S02]  /*101a0*/  SHF.R.S32.HI R0, RZ, 0x1f, R95 ;  /* 0x0000001fff007819 */ /* 0x000fe4000001145f */
[C---:B0-----:R-:W-:Y:S01]  /*101b0*/  @!P4 LEA R8, P5, R95.reuse, R4, 0x1 ;  /* 0x000000045f08c211 */ /* 0x041fe200078a08ff */
[----:B------:R1:W-:Y:S03]  /*101c0*/  @!P3 ST.E.128 desc[UR54][R28.64], R48 ;  /* 0x000000301c00b985 */ /* 0x0003e6000c101d36 */
[----:B------:R-:W-:Y:S02]  /*101d0*/  @!P4 LEA.HI.X R9, R95, R5, R0, 0x1, P5 ;  /* 0x000000055f09c211 */ /* 0x000fe400028f0c00 */
[----:B------:R-:W-:-:S02]  /*101e0*/  SHF.R.S32.HI R0, RZ, 0x1f, R97 ;  /* 0x0000001fff007819 */ /* 0x000fc40000011461 */
[C---:B------:R-:W-:Y:S01]  /*101f0*/  @P6 LEA R10, P5, R97.reuse, R4, 0x1 ;  /* 0x00000004610a6211 */ /* 0x040fe200078a08ff */
[----:B------:R1:W-:Y:S03]  /*10200*/  @!P4 ST.E.128 desc[UR54][R8.64], R56 ;  /* 0x000000380800c985 */ /* 0x0003e6000c101d36 */
[----:B------:R-:W-:-:S05]  /*10210*/  @P6 LEA.HI.X R11, R97, R5, R0, 0x1, P5 ;  /* 0x00000005610b6211 */ /* 0x000fca00028f0c00 */
[----:B------:R1:W-:Y:S01]  /*10220*/  @P6 ST.E.128 desc[UR54][R10.64], R64 ;  /* 0x000000400a006985 */ /* 0x0003e2000c101d36 */
[----:B------:R-:W-:Y:S05]  /*10230*/  @!P0 BRA `(.L_x_2265) ;  /* 0x0000002400848947 */ /* 0x000fea0003800000 */
[----:B------:R-:W-:Y:S02]  /*10240*/  LEA R4, P0, R99, R4, 0x1 ;  /* 0x0000000463047211 */ /* 0x000fe400078008ff */
[----:B------:R-:W-:-:S04]  /*10250*/  SHF.R.S32.HI R0, RZ, 0x1f, R99 ;  /* 0x0000001fff007819 */ /* 0x000fc80000011463 */
[----:B------:R-:W-:-:S05]  /*10260*/  LEA.HI.X R5, R99, R5, R0, 0x1, P0 ;  /* 0x0000000563057211 */ /* 0x000fca00000f0c00 */
[----:B------:R0:W-:Y:S01]  /*10270*/  ST.E.128 desc[UR54][R4.64], R72 ;  /* 0x0000004804007985 */ /* 0x0001e2000c101d36 */
[----:B------:R-:W-:Y:S05]  /*10280*/  BRA `(.L_x_2265) ;  /* 0x0000002400707947 */ /* 0x000fea0003800000 */
.L_x_2262:
[----:B------:R-:W-:Y:S01]  /*10290*/  ULDC.64 UR12, c[0x0][0xb08] ;  /* 0x0002c200000c7ab9 */ /* 0x000fe20000000a00 */
[----:B------:R-:W-:Y:S01]  /*102a0*/  ULDC UR14, c[0x0][0xbe8] ;  /* 0x0002fa00000e7ab9 */ /* 0x000fe20000000800 */
[----:B------:R-:W-:Y:S01]  /*102b0*/  UIMAD UR18, UR18, UR12, URZ ;  /* 0x0000000c121272a4 */ /* 0x000fe2000f8e023f */
[----:B0-----:R-:W-:Y:S01]  /*102c0*/  VIADD R6, R190, UR45 ;  /* 0x0000002dbe067c36 */ /* 0x001fe20008000000 */
[----:B------:R-:W-:Y:S01]  /*102d0*/  UIMAD.WIDE.U32 UR10, UR4, UR12, URZ ;  /* 0x0000000c040a72a5 */ /* 0x000fe2000f8e003f */
[----:B------:R-:W-:Y:S01]  /*102e0*/  BSSY B1, `(.L_x_2266) ;  /* 0x00000cf000017945 */ /* 0x000fe20003800000 */
[----:B------:R-:W-:Y:S01]  /*102f0*/  UIMAD UR18, UR4, UR13, UR18 ;  /* 0x0000000d041272a4 */ /* 0x000fe2000f8e0212 */
[----:B------:R-:W-:Y:S01]  /*10300*/  IMAD.MOV.U32 R3, RZ, RZ, R6 ;  /* 0x000000ffff037224 */ /* 0x000fe200078e0006 */
[----:B------:R-:W-:Y:S01]  /*10310*/  UISETP.NE.AND UP0, UPT, UR14, 0x1, UPT ;  /* 0x000000010e00788c */ /* 0x000fe2000bf05270 */
[----:B------:R-:W-:Y:S01]  /*10320*/  SHF.R.S32.HI R20, RZ, 0x1f, R197 ;  /* 0x0000001fff147819 */ /* 0x000fe200000114c5 */
        /* <DEDUP_REMOVED lines=21> */
[----:B------:R-:W-:Y:S01]  /*10480*/  @P0 IMAD.HI.U32 R0, R6, UR9, RZ ;  /* 0x0000000906000c27 */ /* 0x000fe2000f8e00ff */
[----:B------:R-:W-:Y:S01]  /*10490*/  ULDC.64 UR12, c[0x0][0xb48] ;  /* 0x0002d200000c7ab9 */ /* 0x000fe20000000a00 */
[----:B------:R-:W-:Y:S01]  /*104a0*/  @UP0 ULDC UR4, c[0x0][0xbf0] ;  /* 0x0002fc0000040ab9 */ /* 0x000fe20000000800 */
[----:B------:R-:W-:Y:S01]  /*104b0*/  UIMAD.WIDE.U32 UR10, UR42, UR12, UR10 ;  /* 0x0000000c2a0a72a5 */ /* 0x000fe2000f8e000a */
[----:B------:R-:W-:-:S02]  /*104c0*/  SHF.R.S32.HI R160, RZ, 0x1f, R206 ;  /* 0x0000001fffa07819 */ /* 0x000fc400000114ce */
[----:B------:R-:W-:Y:S01]  /*104d0*/  @P0 SHF.R.U32.HI R3, RZ, UR4, R0 ;  /* 0x00000004ff030c19 */ /* 0x000fe20008011600 */
[----:B------:R-:W-:Y:S01]  /*104e0*/  UIMAD UR42, UR42, UR13, UR11 ;  /* 0x0000000d2a2a72a4 */ /* 0x000fe2000f8e020b */
[----:B------:R-:W-:Y:S01]  /*104f0*/  SHF.R.S32.HI R161, RZ, 0x1f, R207 ;  /* 0x0000001fffa17819 */ /* 0x000fe200000114cf */
[----:B------:R-:W-:Y:S01]  /*10500*/  IMAD.U32 R5, RZ, RZ, UR11 ;  /* 0x0000000bff057e24 */ /* 0x000fe2000f8e00ff */
[--C-:B------:R-:W-:Y:S01]  /*10510*/  SHF.R.S32.HI R0, RZ, 0x1f, R3.reuse ;  /* 0x0000001fff007819 */ /* 0x100fe20000011403 */
[----:B------:R-:W-:Y:S01]  /*10520*/  IMAD.MOV R7, RZ, RZ, -R3 ;  /* 0x000000ffff077224 */ /* 0x000fe200078e0a03 */
[----:B------:R-:W-:Y:S01]  /*10530*/  ULDC.64 UR12, c[0x0][0xb30] ;  /* 0x0002cc00000c7ab9 */ /* 0x000fe20000000a00 */
[----:B------:R-:W-:Y:S01]  /*10540*/  IMAD.U32 R4, RZ, RZ, UR10 ;  /* 0x0000000aff047e24 */ /* 0x000fe2000f8e00ff */
[----:B------:R-:W-:Y:S01]  /*10550*/  ULDC.64 UR10, c[0x0][0xb28] ;  /* 0x0002ca00000a7ab9 */ /* 0x000fe20000000a00 */
[----:B------:R-:W-:Y:S01]  /*10560*/  IMAD R0, R0, UR12, RZ ;  /* 0x0000000c00007c24 */ /* 0x000fe2000f8e02ff */
[----:B------:R-:W-:Y:S01]  /*10570*/  UIADD3 UR4, UR41, 0x28c20, URZ ;  /* 0x00028c2029047890 */ /* 0x000fe2000fffe03f */
[----:B------:R-:W-:Y:S01]  /*10580*/  IMAD R7, R7, UR14, R6 ;  /* 0x0000000e07077c24 */ /* 0x000fe2000f8e0206 */
[----:B------:R-:W-:Y:S01]  /*10590*/  SHF.R.S32.HI R162, RZ, 0x1f, R208 ;  /* 0x0000001fffa27819 */ /* 0x000fe200000114d0 */
[----:B------:R-:W-:Y:S01]  /*105a0*/  IMAD R9, R3, UR13, R0 ;  /* 0x0000000d03097c24 */ /* 0x000fe2000f8e0200 */
[----:B------:R-:W-:Y:S01]  /*105b0*/  UPRMT UR4, URZ, 0x654, UR4 ;  /* 0x000006543f047896 */ /* 0x000fe20008000004 */
[----:B------:R-:W-:Y:S01]  /*105c0*/  IMAD.U32 R5, RZ, RZ, UR42 ;  /* 0x0000002aff057e24 */ /* 0x000fe2000f8e00ff */
[----:B------:R-:W-:-:S02]  /*105d0*/  SHF.R.S32.HI R0, RZ, 0x1f, R7 ;  /* 0x0000001fff007819 */ /* 0x000fc40000011407 */
[----:B------:R-:W-:Y:S01]  /*105e0*/  SHF.R.S32.HI R163, RZ, 0x1f, R209 ;  /* 0x0000001fffa37819 */ /* 0x000fe200000114d1 */
[----:B------:R-:W-:Y:S01]  /*105f0*/  IMAD.WIDE.U32 R4, R3, UR12, R4 ;  /* 0x0000000c03047c25 */ /* 0x000fe2000f8e0004 */
[----:B------:R-:W-:Y:S02]  /*10600*/  SHF.R.S32.HI R164, RZ, 0x1f, R210 ;  /* 0x0000001fffa47819 */ /* 0x000fe400000114d2 */
[----:B------:R-:W-:Y:S01]  /*10610*/  SHF.R.S32.HI R165, RZ, 0x1f, R211 ;  /* 0x0000001fffa57819 */ /* 0x000fe200000114d3 */
[----:B------:R-:W-:Y:S01]  /*10620*/  IMAD R0, R0, UR10, RZ ;  /* 0x0000000a00007c24 */ /* 0x000fe2000f8e02ff */
[----:B------:R-:W-:Y:S01]  /*10630*/  SYNCS.ARRIVE.TRANS64.RED.A1T0 RZ, [UR4], RZ ;  /* 0x000000ffffff79a7 */ /* 0x000fe20008100404 */
[----:B------:R-:W-:Y:S01]  /*10640*/  IMAD.IADD R5, R5, 0x1, R9 ;  /* 0x0000000105057824 */ /* 0x000fe200078e0209 */
[----:B------:R-:W-:Y:S01]  /*10650*/  SHF.R.S32.HI R166, RZ, 0x1f, R212 ;  /* 0x0000001fffa67819 */ /* 0x000fe200000114d4 */
[----:B------:R-:W-:Y:S01]  /*10660*/  IMAD R3, R7, UR11, R0 ;  /* 0x0000000b07037c24 */ /* 0x000fe2000f8e0200 */
[----:B------:R-:W-:Y:S01]  /*10670*/  SHF.R.S32.HI R167, RZ, 0x1f, R213 ;  /* 0x0000001fffa77819 */ /* 0x000fe200000114d5 */
[----:B------:R-:W-:Y:S01]  /*10680*/  VIADD R0, R17, UR45 ;  /* 0x0000002d11007c36 */ /* 0x000fe20008000000 */
[----:B------:R-:W-:Y:S01]  /*10690*/  SHF.R.S32.HI R168, RZ, 0x1f, R214 ;  /* 0x0000001fffa87819 */ /* 0x000fe200000114d6 */
[----:B------:R-:W-:Y:S01]  /*106a0*/  IMAD.WIDE.U32 R4, R7, UR10, R4 ;  /* 0x0000000a07047c25 */ /* 0x000fe2000f8e0004 */
[----:B------:R-:W-:Y:S01]  /*106b0*/  ULDC.64 UR10, c[0x0][0xb00] ;  /* 0x0002c000000a7ab9 */ /* 0x000fe20000000a00 */
[----:B------:R-:W-:-:S02]  /*106c0*/  SHF.R.S32.HI R169, RZ, 0x1f, R215 ;  /* 0x0000001fffa97819 */ /* 0x000fc400000114d7 */
[----:B------:R-:W-:Y:S01]  /*106d0*/  ISETP.GE.AND P0, PT, R0, UR8, PT ;  /* 0x0000000800007c0c */ /* 0x000fe2000bf06270 */
[----:B------:R-:W-:Y:S01]  /*106e0*/  IMAD.IADD R5, R5, 0x1, R3 ;  /* 0x0000000105057824 */ /* 0x000fe200078e0203 */
[C---:B------:R-:W-:Y:S02]  /*106f0*/  LEA R3, P1, R4.reuse, UR10, 0x2 ;  /* 0x0000000a04037c11 */ /* 0x040fe4000f8210ff */
[----:B------:R-:W-:Y:S02]  /*10700*/  SHF.R.S32.HI R170, RZ, 0x1f, R216 ;  /* 0x0000001fffaa7819 */ /* 0x000fe400000114d8 */
[----:B------:R-:W-:Y:S01]  /*10710*/  LEA.HI.X R10, R4, UR11, R5, 0x2, P1 ;  /* 0x0000000b040a7c11 */ /* 0x000fe200088f1405 */
[----:B------:R0:W1:Y:S01]  /*10720*/  SHFL.IDX PT, R12, R3, RZ, 0x1c1f ;  /* 0x001c1fff030c7589 */ /* 0x00006200000e0000 */
[----:B------:R-:W-:Y:S02]  /*10730*/  SHF.R.S32.HI R171, RZ, 0x1f, R217 ;  /* 0x0000001fffab7819 */ /* 0x000fe400000114d9 */
[----:B------:R-:W-:Y:S01]  /*10740*/  SHF.R.S32.HI R172, RZ, 0x1f, R218 ;  /* 0x0000001fffac7819 */ /* 0x000fe200000114da */
[----:B------:R0:W2:Y:S01]  /*10750*/  SHFL.IDX PT, R11, R10, RZ, 0x1c1f ;  /* 0x001c1fff0a0b7589 */ /* 0x0000a200000e0000 */
[----:B------:R-:W-:-:S02]  /*10760*/  SHF.R.S32.HI R173, RZ, 0x1f, R219 ;  /* 0x0000001fffad7819 */ /* 0x000fc400000114db */
[----:B------:R-:W-:Y:S02]  /*10770*/  SHF.R.S32.HI R14, RZ, 0x1f, R220 ;  /* 0x0000001fff0e7819 */ /* 0x000fe400000114dc */
[----:B------:R-:W-:Y:S02]  /*10780*/  SHF.R.S32.HI R15, RZ, 0x1f, R221 ;  /* 0x0000001fff0f7819 */ /* 0x000fe400000114dd */
[----:B------:R-:W-:Y:S02]  /*10790*/  SHF.R.S32.HI R174, RZ, 0x1f, R222 ;  /* 0x0000001fffae7819 */ /* 0x000fe400000114de */
[----:B------:R-:W-:Y:S01]  /*107a0*/  SHF.R.S32.HI R175, RZ, 0x1f, R18 ;  /* 0x0000001fffaf7819 */ /* 0x000fe20000011412 */
[----:B0-----:R-:W-:Y:S06]  /*107b0*/  @P0 BRA `(.L_x_2267) ;  /* 0x0000000800040947 */ /* 0x001fec0003800000 */
[----:B------:R-:W-:Y:S02]  /*107c0*/  ULDC UR4, c[0x0][0xac8] ;  /* 0x0002b20000047ab9 */ /* 0x000fe40000000800 */
[----:B------:R-:W-:Y:S02]  /*107d0*/  ISETP.GE.AND P0, PT, R18, UR4, PT ;  /* 0x0000000412007c0c */ /* 0x000fe4000bf06270 */
[----:B------:R-:W-:Y:S02]  /*107e0*/  ISETP.GE.AND P3, PT, R222, UR4, PT ;  /* 0x00000004de007c0c */ /* 0x000fe4000bf66270 */
[----:B------:R-:W-:-:S09]  /*107f0*/  ISETP.GE.AND P2, PT, R221, UR4, PT ;  /* 0x00000004dd007c0c */ /* 0x000fd2000bf46270 */
[----:B-1----:R-:W-:-:S04]  /*10800*/  @!P0 LEA R4, P1, R18, R12, 0x2 ;  /* 0x0000000c12048211 */ /* 0x002fc800078210ff */
[----:B--2---:R-:W-:Y:S02]  /*10810*/  @!P0 LEA.HI.X R5, R18, R11, R175, 0x2, P1 ;  /* 0x0000000b12058211 */ /* 0x004fe400008f14af */
[----:B------:R-:W-:-:S03]  /*10820*/  ISETP.GE.AND P1, PT, R220, UR4, PT ;  /* 0x00000004dc007c0c */ /* 0x000fc6000bf26270 */
[----:B------:R0:W-:Y:S01]  /*10830*/  @!P0 ST.E.64 desc[UR54][R4.64], R24 ;  /* 0x0000001804008985 */ /* 0x0001e2000c101b36 */
[----:B------:R-:W-:-:S09]  /*10840*/  ISETP.GE.AND P0, PT, R219, UR4, PT ;  /* 0x00000004db007c0c */ /* 0x000fd2000bf06270 */
[-C--:B------:R-:W-:Y:S02]  /*10850*/  @!P1 LEA R6, P5, R220, R12.reuse, 0x2 ;  /* 0x0000000cdc069211 */ /* 0x080fe400078a10ff */
[----:B0-----:R-:W-:Y:S02]  /*10860*/  @!P3 LEA R4, P4, R222, R12, 0x2 ;  /* 0x0000000cde04b211 */ /* 0x001fe400078810ff */
[-C--:B------:R-:W-:Y:S02]  /*10870*/  @!P1 LEA.HI.X R7, R220, R11.reuse, R14, 0x2, P5 ;  /* 0x0000000bdc079211 */ /* 0x080fe400028f140e */
[----:B------:R-:W-:Y:S02]  /*10880*/  @!P3 LEA.HI.X R5, R222, R11, R174, 0x2, P4 ;  /* 0x0000000bde05b211 */ /* 0x000fe400020f14ae */
[----:B------:R-:W-:Y:S02]  /*10890*/  ISETP.GE.AND P4, PT, R217, UR4, PT ;  /* 0x00000004d9007c0c */ /* 0x000fe4000bf86270 */
[----:B------:R-:W-:Y:S01]  /*108a0*/  ISETP.GE.AND P5, PT, R216, UR4, PT ;  /* 0x00000004d8007c0c */ /* 0x000fe2000bfa6270 */
[----:B------:R0:W-:Y:S01]  /*108b0*/  @!P3 ST.E.64 desc[UR54][R4.64], R28 ;  /* 0x0000001c0400b985 */ /* 0x0001e2000c101b36 */
        /* <DEDUP_REMOVED lines=10> */
[----:B-1----:R-:W-:Y:S02]  /*10960*/  @!P4 LEA R6, P2, R217, R12, 0x2 ;  /* 0x0000000cd906c211 */ /* 0x002fe400078410ff */
[----:B------:R-:W-:-:S02]  /*10970*/  @!P3 LEA.HI.X R5, R218, R11, R172, 0x2, P1 ;  /* 0x0000000bda05b211 */ /* 0x000fc400008f14ac */
[----:B------:R-:W-:Y:S02]  /*10980*/  ISETP.GE.AND P1, PT, R214, UR4, PT ;  /* 0x00000004d6007c0c */ /* 0x000fe4000bf26270 */
[-C--:B------:R-:W-:Y:S01]  /*10990*/  @!P4 LEA.HI.X R7, R217, R11.reuse, R171, 0x2, P2 ;  /* 0x0000000bd907c211 */ /* 0x080fe200010f14ab */
[----:B------:R0:W-:Y:S01]  /*109a0*/  @!P3 ST.E.64 desc[UR54][R4.64], R44 ;  /* 0x0000002c0400b985 */ /* 0x0001e2000c101b36 */
[----:B------:R-:W-:Y:S02]  /*109b0*/  ISETP.GE.AND P2, PT, R213, UR4, PT ;  /* 0x00000004d5007c0c */ /* 0x000fe4000bf46270 */
[----:B--2---:R-:W-:Y:S01]  /*109c0*/  @!P5 LEA R8, P6, R216, R12, 0x2 ;  /* 0x0000000cd808d211 */ /* 0x004fe200078c10ff */
[----:B------:R1:W-:Y:S01]  /*109d0*/  @!P4 ST.E.64 desc[UR54][R6.64], R48 ;  /* 0x000000300600c985 */ /* 0x0003e2000c101b36 */
[----:B------:R-:W-:Y:S02]  /*109e0*/  ISETP.GE.AND P3, PT, R212, UR4, PT ;  /* 0x00000004d4007c0c */ /* 0x000fe4000bf66270 */
[----:B------:R-:W-:-:S02]  /*109f0*/  @!P5 LEA.HI.X R9, R216, R11, R170, 0x2, P6 ;  /* 0x0000000bd809d211 */ /* 0x000fc400030f14aa */
[----:B------:R-:W-:-:S03]  /*10a00*/  ISETP.GE.AND P4, PT, R211, UR4, PT ;  /* 0x00000004d3007c0c */ /* 0x000fc6000bf86270 */
[----:B------:R2:W-:Y:S01]  /*10a10*/  @!P5 ST.E.64 desc[UR54][R8.64], R52 ;  /* 0x000000340800d985 */ /* 0x0005e2000c101b36 */
[CC--:B0-----:R-:W-:Y:S02]  /*10a20*/  @!P0 LEA R4, P6, R215.reuse, R12.reuse, 0x2 ;  /* 0x0000000cd7048211 */ /* 0x0c1fe400078c10ff */
[CC--:B-1----:R-:W-:Y:S02]  /*10a30*/  @!P1 LEA R6, P5, R214.reuse, R12.reuse, 0x2 ;  /* 0x0000000cd6069211 */ /* 0x0c2fe400078a10ff */
[-C--:B------:R-:W-:Y:S02]  /*10a40*/  @!P0 LEA.HI.X R5, R215, R11.reuse, R169, 0x2, P6 ;  /* 0x0000000bd7058211 */ /* 0x080fe400030f14a9 */
[----:B------:R-:W-:Y:S02]  /*10a50*/  @!P1 LEA.HI.X R7, R214, R11, R168, 0x2, P5 ;  /* 0x0000000bd6079211 */ /* 0x000fe400028f14a8 */
[----:B------:R-:W-:Y:S01]  /*10a60*/  ISETP.GE.AND P5, PT, R210, UR4, PT ;  /* 0x00000004d2007c0c */ /* 0x000fe2000bfa6270 */
[----:B------:R0:W-:Y:S01]  /*10a70*/  @!P0 ST.E.64 desc[UR54][R4.64], R56 ;  /* 0x0000003804008985 */ /* 0x0001e2000c101b36 */
[----:B--2---:R-:W-:-:S02]  /*10a80*/  @!P2 LEA R8, P6, R213, R12, 0x2 ;  /* 0x0000000cd508a211 */ /* 0x004fc400078c10ff */
[----:B------:R-:W-:Y:S01]  /*10a90*/  ISETP.GE.AND P0, PT, R209, UR4, PT ;  /* 0x00000004d1007c0c */ /* 0x000fe2000bf06270 */
[----:B------:R1:W-:Y:S01]  /*10aa0*/  @!P1 ST.E.64 desc[UR54][R6.64], R60 ;  /* 0x0000003c06009985 */ /* 0x0003e2000c101b36 */
[----:B------:R-:W-:Y:S02]  /*10ab0*/  @!P2 LEA.HI.X R9, R213, R11, R167, 0x2, P6 ;  /* 0x0000000bd509a211 */ /* 0x000fe400030f14a7 */
        /* <DEDUP_REMOVED lines=8> */
[----:B--2---:R-:W-:-:S03]  /*10b40*/  @!P5 LEA R8, P6, R210, R12, 0x2 ;  /* 0x0000000cd208d211 */ /* 0x004fc600078c10ff */
[----:B------:R1:W-:Y:S01]  /*10b50*/  @!P4 ST.E.64 desc[UR54][R6.64], R72 ;  /* 0x000000480600c985 */ /* 0x0003e2000c101b36 */
[----:B------:R-:W-:-:S05]  /*10b60*/  @!P5 LEA.HI.X R9, R210, R11, R164, 0x2, P6 ;  /* 0x0000000bd209d211 */ /* 0x000fca00030f14a4 */
[----:B------:R2:W-:Y:S01]  /*10b70*/  @!P5 ST.E.64 desc[UR54][R8.64], R76 ;  /* 0x0000004c0800d985 */ /* 0x0005e2000c101b36 */
[----:B------:R-:W-:Y:S02]  /*10b80*/  ISETP.GE.AND P5, PT, R206, UR4, PT ;  /* 0x00000004ce007c0c */ /* 0x000fe4000bfa6270 */
        /* <DEDUP_REMOVED lines=17> */
[----:B------:R-:W-:Y:S02]  /*10ca0*/  ISETP.GE.AND P5, PT, R200, UR4, PT ;  /* 0x00000004c8007c0c */ /* 0x000fe4000bfa6270 */
[-C--:B------:R-:W-:Y:S02]  /*10cb0*/  @!P4 LEA.HI.X R7, R205, R11.reuse, R159, 0x2, P0 ;  /* 0x0000000bcd07c211 */ /* 0x080fe400000f149f */
[----:B------:R-:W-:Y:S02]  /*10cc0*/  ISETP.GE.AND P0, PT, R201, UR4, PT ;  /* 0x00000004c9007c0c */ /* 0x000fe4000bf06270 */
[C---:B--2---:R-:W-:Y:S01]  /*10cd0*/  @!P3 LEA R8, P6, R204.reuse, R12, 0x2 ;  /* 0x0000000ccc08b211 */ /* 0x044fe200078c10ff */
        /* <DEDUP_REMOVED lines=18> */
[C---:B0-----:R-:W-:Y:S01]  /*10e00*/  @!P4 LEA R6, P2, R199.reuse, R12, 0x2 ;  /* 0x0000000cc706c211 */ /* 0x041fe200078410ff */
[----:B------:R0:W-:Y:S03]  /*10e10*/  @!P5 ST.E.64 desc[UR54][R4.64], R116 ;  /* 0x000000740400d985 */ /* 0x0001e6000c101b36 */
[----:B------:R-:W-:-:S02]  /*10e20*/  @!P4 LEA.HI.X R7, R199, R11, R153, 0x2, P2 ;  /* 0x0000000bc707c211 */ /* 0x000fc400010f1499 */
[----:B------:R-:W-:Y:S02]  /*10e30*/  ISETP.GE.AND P2, PT, R193, UR4, PT ;  /* 0x00000004c1007c0c */ /* 0x000fe4000bf46270 */
[CC--:B-1----:R-:W-:Y:S01]  /*10e40*/  @!P3 LEA R8, P6, R198.reuse, R12.reuse, 0x2 ;  /* 0x0000000cc608b211 */ /* 0x0c2fe200078c10ff */
        /* <DEDUP_REMOVED lines=10> */
[----:B------:R-:W-:-:S03]  /*10ef0*/  @!P1 LEA.HI.X R7, R196, R11, R229, 0x2, P6 ;  /* 0x0000000bc4079211 */ /* 0x000fc600030f14e5 */
[CC--:B0-----:R-:W-:Y:S02]  /*10f00*/  @!P3 LEA R8, P6, R194.reuse, R12.reuse, 0x2 ;  /* 0x0000000cc208b211 */ /* 0x0c1fe400078c10ff */
[----:B------:R0:W-:Y:S02]  /*10f10*/  @!P1 ST.E.64 desc[UR54][R6.64], R132 ;  /* 0x0000008406009985 */ /* 0x0001e4000c101b36 */
[----:B------:R-:W-:Y:S02]  /*10f20*/  @!P3 LEA.HI.X R9, R194, R11, R227, 0x2, P6 ;  /* 0x0000000bc209b211 */ /* 0x000fe400030f14e3 */
[----:B-1----:R-:W-:-:S04]  /*10f30*/  @!P4 LEA R4, P0, R195, R12, 0x2 ;  /* 0x0000000cc304c211 */ /* 0x002fc800078010ff */
[----:B------:R-:W-:Y:S02]  /*10f40*/  @!P4 LEA.HI.X R5, R195, R11, R228, 0x2, P0 ;  /* 0x0000000bc305c211 */ /* 0x000fe400000f14e4 */
[----:B0-----:R-:W-:-:S03]  /*10f50*/  @!P2 LEA R6, P1, R193, R12, 0x2 ;  /* 0x0000000cc106a211 */ /* 0x001fc600078210ff */
[----:B------:R0:W-:Y:S01]  /*10f60*/  @!P4 ST.E.64 desc[UR54][R4.64], R136 ;  /* 0x000000880400c985 */ /* 0x0001e2000c101b36 */
[C---:B------:R-:W-:Y:S02]  /*10f70*/  @!P5 LEA R12, P0, R192.reuse, R12, 0x2 ;  /* 0x0000000cc00cd211 */ /* 0x040fe400078010ff */
[-C--:B------:R-:W-:Y:S01]  /*10f80*/  @!P2 LEA.HI.X R7, R193, R11.reuse, R226, 0x2, P1 ;  /* 0x0000000bc107a211 */ /* 0x080fe200008f14e2 */
[----:B------:R0:W-:Y:S01]  /*10f90*/  @!P3 ST.E.64 desc[UR54][R8.64], R140 ;  /* 0x0000008c0800b985 */ /* 0x0001e2000c101b36 */
[----:B------:R-:W-:-:S03]  /*10fa0*/  @!P5 LEA.HI.X R13, R192, R11, R225, 0x2, P0 ;  /* 0x0000000bc00dd211 */ /* 0x000fc600000f14e1 */
[----:B------:R0:W-:Y:S04]  /*10fb0*/  @!P2 ST.E.64 desc[UR54][R6.64], R144 ;  /* 0x000000900600a985 */ /* 0x0001e8000c101b36 */
[----:B------:R0:W-:Y:S02]  /*10fc0*/  @!P5 ST.E.64 desc[UR54][R12.64], R148 ;  /* 0x000000940c00d985 */ /* 0x0001e4000c101b36 */
.L_x_2267:
[----:B------:R-:W-:Y:S05]  /*10fd0*/  BSYNC B1 ;  /* 0x0000000000017941 */ /* 0x000fea0003800000 */
.L_x_2266:
[----:B------:R-:W-:Y:S01]  /*10fe0*/  VIADD R0, R0, 0x8 ;  /* 0x0000000800007836 */ /* 0x000fe20000000000 */
[----:B------:R4:W3:Y:S04]  /*10ff0*/  SHFL.IDX PT, R21, R10, 0x1, 0x1c1f ;  /* 0x003c1f000a157f89 */ /* 0x0008e800000e0000 */
[----:B------:R-:W-:Y:S01]  /*11000*/  ISETP.GE.AND P0, PT, R0, UR8, PT ;  /* 0x0000000800007c0c */ /* 0x000fe2000bf06270 */
[----:B------:R-:W0:-:S12]  /*11010*/  SHFL.IDX PT, R3, R3, 0x1, 0x1c1f ;  /* 0x003c1f0003037f89 */ /* 0x000e1800000e0000 */
[----:B----4-:R-:W-:Y:S05]  /*11020*/  @P0 BRA `(.L_x_2265) ;  /* 0x0000001800080947 */ /* 0x010fea0003800000 */
[----:B------:R-:W-:Y:S02]  /*11030*/  ULDC UR4, c[0x0][0xac8] ;  /* 0x0002b20000047ab9 */ /* 0x000fe40000000800 */
[----:B------:R-:W-:Y:S02]  /*11040*/  ISETP.GE.AND P4, PT, R18, UR4, PT ;  /* 0x0000000412007c0c */ /* 0x000fe4000bf86270 */
[----:B------:R-:W-:Y:S02]  /*11050*/  ISETP.GE.AND P2, PT, R222, UR4, PT ;  /* 0x00000004de007c0c */ /* 0x000fe4000bf46270 */
[----:B------:R-:W-:Y:S02]  /*11060*/  ISETP.GE.AND P1, PT, R221, UR4, PT ;  /* 0x00000004dd007c0c */ /* 0x000fe4000bf26270 */
[----:B------:R-:W-:-:S07]  /*11070*/  ISETP.GE.AND P0, PT, R220, UR4, PT ;  /* 0x00000004dc007c0c */ /* 0x000fce000bf06270 */
[-C--:B0-----:R-:W-:Y:S02]  /*11080*/  @!P4 LEA R4, P3, R18, R3.reuse, 0x2 ;  /* 0x000000031204c211 */ /* 0x081fe400078610ff */
[----:B------:R-:W-:Y:S02]  /*11090*/  @!P2 LEA R6, P6, R222, R3, 0x2 ;  /* 0x00000003de06a211 */ /* 0x000fe400078c10ff */
[----:B---3--:R-:W-:Y:S02]  /*110a0*/  @!P4 LEA.HI.X R5, R18, R21, R175, 0x2, P3 ;  /* 0x000000151205c211 */ /* 0x008fe400018f14af */
[----:B------:R-:W-:Y:S02]  /*110b0*/  ISETP.GE.AND P3, PT, R219, UR4, PT ;  /* 0x00000004db007c0c */ /* 0x000fe4000bf66270 */
[----:B------:R-:W-:Y:S01]  /*110c0*/  @!P1 LEA R8, P5, R221, R3, 0x2 ;  /* 0x00000003dd089211 */ /* 0x000fe200078a10ff */
[----:B------:R0:W-:Y:S01]  /*110d0*/  @!P4 ST.E.64 desc[UR54][R4.64], R26 ;  /* 0x0000001a0400c985 */ /* 0x0001e2000c101b36 */
[----:B------:R-:W-:-:S02]  /*110e0*/  ISETP.GE.AND P4, PT, R218, UR4, PT ;  /* 0x00000004da007c0c */ /* 0x000fc4000bf86270 */
[----:B------:R-:W-:Y:S02]  /*110f0*/  @!P2 LEA.HI.X R7, R222, R21, R174, 0x2, P6 ;  /* 0x00000015de07a211 */ /* 0x000fe400030f14ae */
[C---:B------:R-:W-:Y:S02]  /*11100*/  @!P0 LEA R10, P6, R220.reuse, R3, 0x2 ;  /* 0x00000003dc0a8211 */ /* 0x040fe400078c10ff */
        /* <DEDUP_REMOVED lines=8> */
[C---:B-1----:R-:W-:Y:S02]  /*11190*/  @!P4 LEA R12, P2, R218.reuse, R3, 0x2 ;  /* 0x00000003da0cc211 */ /* 0x042fe400078410ff */
[-C--:B------:R-:W-:Y:S02]  /*111a0*/  @!P3 LEA.HI.X R5, R219, R21.reuse, R173, 0x2, P1 ;  /* 0x00000015db05b211 */ /* 0x080fe400008f14ad */
[----:B------:R-:W-:Y:S02]  /*111b0*/  ISETP.GE.AND P1, PT, R215, UR4, PT ;  /* 0x00000004d7007c0c */ /* 0x000fe4000bf26270 */
[----:B------:R-:W-:Y:S01]  /*111c0*/  @!P4 LEA.HI.X R13, R218, R21, R172, 0x2, P2 ;  /* 0x00000015da0dc211 */ /* 0x000fe200010f14ac */
[----:B------:R1:W-:Y:S01]  /*111d0*/  @!P3 ST.E.64 desc[UR54][R4.64], R42 ;  /* 0x0000002a0400b985 */ /* 0x0003e2000c101b36 */
[----:B------:R-:W-:-:S02]  /*111e0*/  ISETP.GE.AND P2, PT, R214, UR4, PT ;  /* 0x00000004d6007c0c */ /* 0x000fc4000bf46270 */
[----:B------:R-:W-:Y:S01]  /*111f0*/  @!P5 LEA R14, P6, R217, R3, 0x2 ;  /* 0x00000003d90ed211 */ /* 0x000fe200078c10ff */
[----:B------:R4:W-:Y:S01]  /*11200*/  @!P4 ST.E.64 desc[UR54][R12.64], R46 ;  /* 0x0000002e0c00c985 */ /* 0x0009e2000c101b36 */
[----:B------:R-:W-:Y:S02]  /*11210*/  ISETP.GE.AND P3, PT, R213, UR4, PT ;  /* 0x00000004d5007c0c */ /* 0x000fe4000bf66270 */
[----:B------:R-:W-:Y:S02]  /*11220*/  @!P5 LEA.HI.X R15, R217, R21, R171, 0x2, P6 ;  /* 0x00000015d90fd211 */ /* 0x000fe400030f14ab */
[-C--:B---3--:R-:W-:Y:S02]  /*11230*/  @!P0 LEA R6, P6, R216, R3.reuse, 0x2 ;  /* 0x00000003d8068211 */ /* 0x088fe400078c10ff */
[----:B------:R-:W-:Y:S01]  /*11240*/  ISETP.GE.AND P4, PT, R212, UR4, PT ;  /* 0x00000004d4007c0c */ /* 0x000fe2000bf86270 */
[----:B------:R3:W-:Y:S01]  /*11250*/  @!P5 ST.E.64 desc[UR54][R14.64], R50 ;  /* 0x000000320e00d985 */ /* 0x0007e2000c101b36 */
[----:B--2---:R-:W-:-:S02]  /*11260*/  @!P1 LEA R8, P5, R215, R3, 0x2 ;  /* 0x00000003d7089211 */ /* 0x004fc400078a10ff */
[----:B------:R-:W-:Y:S02]  /*11270*/  @!P0 LEA.HI.X R7, R216, R21, R170, 0x2, P6 ;  /* 0x00000015d8078211 */ /* 0x000fe400030f14aa */
[C---:B0-----:R-:W-:Y:S02]  /*11280*/  @!P2 LEA R10, P6, R214.reuse, R3, 0x2 ;  /* 0x00000003d60aa211 */ /* 0x041fe400078c10ff */
[-C--:B------:R-:W-:Y:S01]  /*11290*/  @!P1 LEA.HI.X R9, R215, R21.reuse, R169, 0x2, P5 ;  /* 0x00000015d7099211 */ /* 0x080fe200028f14a9 */
[----:B------:R0:W-:Y:S01]  /*112a0*/  @!P0 ST.E.64 desc[UR54][R6.64], R54 ;  /* 0x0000003606008985 */ /* 0x0001e2000c101b36 */
[----:B------:R-:W-:Y:S02]  /*112b0*/  ISETP.GE.AND P5, PT, R211, UR4, PT ;  /* 0x00000004d3007c0c */ /* 0x000fe4000bfa6270 */
[----:B------:R-:W-:Y:S01]  /*112c0*/  @!P2 LEA.HI.X R11, R214, R21, R168, 0x2, P6 ;  /* 0x00000015d60ba211 */ /* 0x000fe200030f14a8 */
[----:B------:R2:W-:Y:S01]  /*112d0*/  @!P1 ST.E.64 desc[UR54][R8.64], R58 ;  /* 0x0000003a08009985 */ /* 0x0005e2000c101b36 */
[----:B------:R-:W-:-:S02]  /*112e0*/  ISETP.GE.AND P0, PT, R210, UR4, PT ;  /* 0x00000004d2007c0c */ /* 0x000fc4000bf06270 */
[-C--:B-1----:R-:W-:Y:S01]  /*112f0*/  @!P3 LEA R4, P6, R213, R3.reuse, 0x2 ;  /* 0x00000003d504b211 */ /* 0x082fe200078c10ff */
[----:B------:R1:W-:Y:S01]  /*11300*/  @!P2 ST.E.64 desc[UR54][R10.64], R62 ;  /* 0x0000003e0a00a985 */ /* 0x0003e2000c101b36 */
[C---:B----4-:R-:W-:Y:S02]  /*11310*/  @!P4 LEA R12, P2, R212.reuse, R3, 0x2 ;  /* 0x00000003d40cc211 */ /* 0x050fe400078410ff */
[----:B------:R-:W-:Y:S02]  /*11320*/  ISETP.GE.AND P1, PT, R209, UR4, PT ;  /* 0x00000004d1007c0c */ /* 0x000fe4000bf26270 */
[-C--:B------:R-:W-:Y:S02]  /*11330*/  @!P3 LEA.HI.X R5, R213, R21.reuse, R167, 0x2, P6 ;  /* 0x00000015d505b211 */ /* 0x080fe400030f14a7 */
[----:B------:R-:W-:Y:S02]  /*11340*/  @!P4 LEA.HI.X R13, R212, R21, R166, 0x2, P2 ;  /* 0x00000015d40dc211 */ /* 0x000fe400010f14a6 */
[----:B------:R-:W-:Y:S01]  /*11350*/  ISETP.GE.AND P2, PT, R208, UR4, PT ;  /* 0x00000004d0007c0c */ /* 0x000fe2000bf46270 */
[----:B------:R-:W-:Y:S01]  /*11360*/  @!P3 ST.E.64 desc[UR54][R4.64], R66 ;  /* 0x000000420400b985 */ /* 0x000fe2000c101b36 */
[----:B---3--:R-:W-:-:S03]  /*11370*/  @!P5 LEA R14, P6, R211, R3, 0x2 ;  /* 0x00000003d30ed211 */ /* 0x008fc600078c10ff */
[----:B------:R3:W-:Y:S01]  /*11380*/  @!P4 ST.E.64 desc[UR54][R12.64], R70 ;  /* 0x000000460c00c985 */ /* 0x0007e2000c101b36 */
[----:B------:R-:W-:Y:S02]  /*11390*/  @!P5 LEA.HI.X R15, R211, R21, R165, 0x2, P6 ;  /* 0x00000015d30fd211 */ /* 0x000fe400030f14a5 */
[CC--:B0-----:R-:W-:Y:S02]  /*113a0*/  @!P0 LEA R6, P4, R210.reuse, R3.reuse, 0x2 ;  /* 0x00000003d2068211 */ /* 0x0c1fe400078810ff */
[----:B--2---:R-:W-:Y:S01]  /*113b0*/  @!P1 LEA R8, P3, R209, R3, 0x2 ;  /* 0x00000003d1089211 */ /* 0x004fe200078610ff */
[----:B------:R0:W-:Y:S01]  /*113c0*/  @!P5 ST.E.64 desc[UR54][R14.64], R74 ;  /* 0x0000004a0e00d985 */ /* 0x0001e2000c101b36 */
[----:B------:R-:W-:Y:S02]  /*113d0*/  @!P0 LEA.HI.X R7, R210, R21, R164, 0x2, P4 ;  /* 0x00000015d2078211 */ /* 0x000fe400020f14a4 */
[----:B------:R-:W-:Y:S02]  /*113e0*/  ISETP.GE.AND P4, PT, R206, UR4, PT ;  /* 0x00000004ce007c0c */ /* 0x000fe4000bf86270 */
[----:B------:R-:W-:Y:S01]  /*113f0*/  ISETP.GE.AND P5, PT, R207, UR4, PT ;  /* 0x00000004cf007c0c */ /* 0x000fe2000bfa6270 */
[----:B------:R2:W-:Y:S01]  /*11400*/  @!P0 ST.E.64 desc[UR54][R6.64], R78 ;  /* 0x0000004e06008985 */ /* 0x0005e2000c101b36 */
[----:B-1----:R-:W-:-:S02]  /*11410*/  @!P2 LEA R10, P6, R208, R3, 0x2 ;  /* 0x00000003d00aa211 */ /* 0x002fc400078c10ff */
[-C--:B------:R-:W-:Y:S02]  /*11420*/  @!P1 LEA.HI.X R9, R209, R21.reuse, R163, 0x2, P3 ;  /* 0x00000015d1099211 */ /* 0x080fe400018f14a3 */
[----:B------:R-:W-:Y:S02]  /*11430*/  ISETP.GE.AND P3, PT, R205, UR4, PT ;  /* 0x00000004cd007c0c */ /* 0x000fe4000bf66270 */
[----:B------:R-:W-:Y:S01]  /*11440*/  @!P2 LEA.HI.X R11, R208, R21, R162, 0x2, P6 ;  /* 0x00000015d00ba211 */ /* 0x000fe200030f14a2 */
[----:B------:R1:W-:Y:S01]  /*11450*/  @!P1 ST.E.64 desc[UR54][R8.64], R82 ;  /* 0x0000005208009985 */ /* 0x0003e2000c101b36 */
[----:B------:R-:W-:Y:S02]  /*11460*/  ISETP.GE.AND P1, PT, R203, UR4, PT ;  /* 0x00000004cb007c0c */ /* 0x000fe4000bf26270 */
[----:B---3--:R-:W-:Y:S01]  /*11470*/  @!P4 LEA R12, P0, R206, R3, 0x2 ;  /* 0x00000003ce0cc211 */ /* 0x008fe200078010ff */
[----:B------:R3:W-:Y:S01]  /*11480*/  @!P2 ST.E.64 desc[UR54][R10.64], R86 ;  /* 0x000000560a00a985 */ /* 0x0007e2000c101b36 */
[----:B------:R-:W-:-:S02]  /*11490*/  ISETP.GE.AND P2, PT, R204, UR4, PT ;  /* 0x00000004cc007c0c */ /* 0x000fc4000bf46270 */
[C---:B------:R-:W-:Y:S02]  /*114a0*/  @!P5 LEA R4, P6, R207.reuse, R3, 0x2 ;  /* 0x00000003cf04d211 */ /* 0x040fe400078c10ff */
[-C--:B------:R-:W-:Y:S02]  /*114b0*/  @!P4 LEA.HI.X R13, R206, R21.reuse, R160, 0x2, P0 ;  /* 0x00000015ce0dc211 */ /* 0x080fe400000f14a0 */
[----:B------:R-:W-:Y:S02]  /*114c0*/  @!P5 LEA.HI.X R5, R207, R21, R161, 0x2, P6 ;  /* 0x00000015cf05d211 */ /* 0x000fe400030f14a1 */
[----:B------:R-:W-:Y:S02]  /*114d0*/  ISETP.GE.AND P0, PT, R202, UR4, PT ;  /* 0x00000004ca007c0c */ /* 0x000fe4000bf06270 */
[----:B0-----:R-:W-:Y:S01]  /*114e0*/  @!P3 LEA R14, P6, R205, R3, 0x2 ;  /* 0x00000003cd0eb211 */ /* 0x001fe200078c10ff */
[----:B------:R0:W-:Y:S01]  /*114f0*/  @!P5 ST.E.64 desc[UR54][R4.64], R90 ;  /* 0x0000005a0400d985 */ /* 0x0001e2000c101b36 */
[----:B------:R-:W-:-:S02]  /*11500*/  ISETP.GE.AND P5, PT, R201, UR4, PT ;  /* 0x00000004c9007c0c */ /* 0x000fc4000bfa6270 */
[----:B------:R-:W-:Y:S01]  /*11510*/  @!P3 LEA.HI.X R15, R205, R21, R159, 0x2, P6 ;  /* 0x00000015cd0fb211 */ /* 0x000fe200030f149f */
[----:B------:R4:W-:Y:S01]  /*11520*/  @!P4 ST.E.64 desc[UR54][R12.64], R94 ;  /* 0x0000005e0c00c985 */ /* 0x0009e2000c101b36 */
[-C--:B--2---:R-:W-:Y:S02]  /*11530*/  @!P2 LEA R6, P6, R204, R3.reuse, 0x2 ;  /* 0x00000003cc06a211 */ /* 0x084fe400078c10ff */
[----:B------:R-:W-:Y:S01]  /*11540*/  ISETP.GE.AND P4, PT, R200, UR4, PT ;  /* 0x00000004c8007c0c */ /* 0x000fe2000bf86270 */
[----:B------:R2:W-:Y:S01]  /*11550*/  @!P3 ST.E.64 desc[UR54][R14.64], R98 ;  /* 0x000000620e00b985 */ /* 0x0005e2000c101b36 */
[----:B-1----:R-:W-:Y:S02]  /*11560*/  @!P1 LEA R8, P3, R203, R3, 0x2 ;  /* 0x00000003cb089211 */ /* 0x002fe400078610ff */
[----:B------:R-:W-:Y:S02]  /*11570*/  @!P2 LEA.HI.X R7, R204, R21, R158, 0x2, P6 ;  /* 0x00000015cc07a211 */ /* 0x000fe400030f149e */
[----:B---3--:R-:W-:-:S02]  /*11580*/  @!P0 LEA R10, P6, R202, R3, 0x2 ;  /* 0x00000003ca0a8211 */ /* 0x008fc400078c10ff */
        /* <DEDUP_REMOVED lines=9> */
[----:B------:R-:W-:Y:S02]  /*11620*/  @!P5 LEA.HI.X R5, R201, R21, R155, 0x2, P1 ;  /* 0x00000015c905d211 */ /* 0x000fe400008f149b */
        /* <DEDUP_REMOVED lines=8> */
[C---:B-1----:R-:W-:Y:S01]  /*116b0*/  @!P0 LEA R6, P5, R198.reuse, R3, 0x2 ;  /* 0x00000003c6068211 */ /* 0x042fe200078a10ff */
[----:B------:R1:W-:Y:S01]  /*116c0*/  @!P3 ST.E.64 desc[UR54][R14.64], R122 ;  /* 0x0000007a0e00b985 */ /* 0x0003e2000c101b36 */
[----:B------:R-:W-:Y:S02]  /*116d0*/  ISETP.GE.AND P3, PT, R195, UR4, PT ;  /* 0x00000004c3007c0c */ /* 0x000fe4000bf66270 */
[----:B------:R-:W-:Y:S02]  /*116e0*/  @!P0 LEA.HI.X R7, R198, R21, R152, 0x2, P5 ;  /* 0x00000015c6078211 */ /* 0x000fe400028f1498 */
[----:B------:R-:W-:Y:S02]  /*116f0*/  ISETP.GE.AND P5, PT, R193, UR4, PT ;  /* 0x00000004c1007c0c */ /* 0x000fe4000bfa6270 */
[-C--:B---3--:R-:W-:Y:S01]  /*11700*/  @!P1 LEA R8, P6, R197, R3.reuse, 0x2 ;  /* 0x00000003c5089211 */ /* 0x088fe200078c10ff */
[----:B------:R4:W-:Y:S02]  /*11710*/  @!P0 ST.E.64 desc[UR54][R6.64], R126 ;  /* 0x0000007e06008985 */ /* 0x0009e4000c101b36 */
[----:B0-----:R-:W-:-:S02]  /*11720*/  @!P4 LEA R4, P0, R196, R3, 0x2 ;  /* 0x00000003c404c211 */ /* 0x001fc400078010ff */
[----:B------:R-:W-:Y:S02]  /*11730*/  @!P1 LEA.HI.X R9, R197, R21, R20, 0x2, P6 ;  /* 0x00000015c5099211 */ /* 0x000fe400030f1414 */
[----:B------:R-:W-:Y:S02]  /*11740*/  @!P3 LEA R10, P6, R195, R3, 0x2 ;  /* 0x00000003c30ab211 */ /* 0x000fe400078c10ff */
[----:B------:R-:W-:Y:S01]  /*11750*/  @!P4 LEA.HI.X R5, R196, R21, R229, 0x2, P0 ;  /* 0x00000015c405c211 */ /* 0x000fe200000f14e5 */
        /* <DEDUP_REMOVED lines=12> */
[----:B----4-:R-:W-:-:S04]  /*11820*/  LEA R4, P0, R192, R3, 0x2 ;  /* 0x00000003c0047211 */ /* 0x010fc800078010ff */
[----:B------:R-:W-:-:S05]  /*11830*/  LEA.HI.X R5, R192, R21, R225, 0x2, P0 ;  /* 0x00000015c0057211 */ /* 0x000fca00000f14e1 */
[----:B------:R0:W-:Y:S01]  /*11840*/  ST.E.64 desc[UR54][R4.64], R150 ;  /* 0x0000009604007985 */ /* 0x0001e2000c101b36 */
[----:B------:R-:W-:Y:S05]  /*11850*/  BRA `(.L_x_2265) ;  /* 0x0000000c00fc7947 */ /* 0x000fea0003800000 */
.L_x_2259:
        /* <DEDUP_REMOVED lines=9> */
[----:B------:R-:W-:Y:S01]  /*118f0*/  UISETP.NE.U32.AND UP1, UPT, UR10, URZ, UPT ;  /* 0x0000003f0a00728c */ /* 0x000fe2000bf25070 */
[----:B------:R-:W-:Y:S02]  /*11900*/  ULDC UR4, c[0x0][0xa88] ;  /* 0x0002a20000047ab9 */ /* 0x000fe40000000800 */
[----:B------:R-:W2:Y:S01]  /*11910*/  @P1 LDG.E R9, desc[UR54][R4.64] ;  /* 0x0000003604091981 */ /* 0x000ea2000c1e1900 */
[----:B------:R-:W-:Y:S01]  /*11920*/  UISETP.NE.AND.EX UP1, UPT, UR11, URZ, UPT, UP1 ;  /* 0x0000003f0b00728c */ /* 0x000fe2000bf25310 */
[----:B------:R-:W-:-:S05]  /*11930*/  IMAD.U32 R0, RZ, RZ, UR4 ;  /* 0x00000004ff007e24 */ /* 0x000fca000f8e00ff */
[----:B------:R-:W-:-:S05]  /*11940*/  PLOP3.LUT P2, PT, PT, PT, UP1, 0x80, 0x0 ;  /* 0x000000000000781c */ /* 0x000fca0003f4f018 */
[----:B------:R-:W-:Y:S02]  /*11950*/  @UP1 ULDC.64 UR10, c[0x0][0xc08] ;  /* 0x00030200000a1ab9 */ /* 0x000fe40000000a00 */
[----:B------:R-:W-:-:S06]  /*11960*/  @UP1 UIMAD.WIDE UR10, UR44, 0x4, UR10 ;  /* 0x000000042c0a18a5 */ /* 0x000fcc000f8e020a */
[----:B------:R-:W-:Y:S02]  /*11970*/  IMAD.U32 R6, RZ, RZ, UR10 ;  /* 0x0000000aff067e24 */ /* 0x000fe4000f8e00ff */
[----:B------:R-:W-:-:S05]  /*11980*/  IMAD.U32 R7, RZ, RZ, UR11 ;  /* 0x0000000bff077e24 */ /* 0x000fca000f8e00ff */
[----:B------:R0:W5:Y:S01]  /*11990*/  @P2 LDG.E R0, desc[UR54][R6.64] ;  /* 0x0000003606002981 */ /* 0x000162000c1e1900 */
[----:B------:R-:W-:Y:S01]  /*119a0*/  UISETP.NE.AND UP1, UPT, UR9, URZ, UPT ;  /* 0x0000003f0900728c */ /* 0x000fe2000bf25270 */
[----:B------:R-:W-:Y:S01]  /*119b0*/  UMOV UR4, URZ ;  /* 0x0000003f00047c82 */ /* 0x000fe20008000000 */
[----:B------:R-:W1:Y:S09]  /*119c0*/  S2R R8, SR_TID.X ;  /* 0x0000000000087919 */ /* 0x000e720000002100 */
[----:B------:R-:W-:Y:S01]  /*119d0*/  @!UP1 ULDC UR9, c[0x0][0xad4] ;  /* 0x0002b50000099ab9 */ /* 0x000fe20000000800 */
[----:B-1----:R-:W-:-:S05]  /*119e0*/  VIADD R3, R8, 0xffffff80 ;  /* 0xffffff8008037836 */ /* 0x002fca0000000000 */
[----:B------:R-:W-:Y:S02]  /*119f0*/  ISETP.GT.AND P0, PT, R3, 0x3f, PT ;  /* 0x0000003f0300780c */ /* 0x000fe40003f04270 */
[----:B--2---:R-:W-:Y:S01]  /*11a00*/  @P1 R2UR UR4, R9 ;  /* 0x00000000090412ca */ /* 0x004fe200000e0000 */
[----:B0-----:R-:W-:-:S14]  /*11a10*/  @P2 BRA `(.L_x_2268) ;  /* 0x0000000000102947 */ /* 0x001fdc0003800000 */
[----:B------:R-:W-:Y:S05]  /*11a20*/  @!P1 BRA `(.L_x_2268) ;  /* 0x00000000000c9947 */ /* 0x000fea0003800000 */
[----:B------:R-:W2:Y:S04]  /*11a30*/  LDG.E R3, desc[UR54][R4.64] ;  /* 0x0000003604037981 */ /* 0x000ea8000c1e1900 */
[----:B-----5:R-:W2:Y:S02]  /*11a40*/  LDG.E R0, desc[UR54][R4.64+0x4] ;  /* 0x0000043604007981 */ /* 0x020ea4000c1e1900 */
[----:B--2---:R-:W-:-:S07]  /*11a50*/  IMAD.IADD R0, R0, 0x1, -R3 ;  /* 0x0000000100007824 */ /* 0x004fce00078e0a03 */
.L_x_2268:
[----:B------:R-:W-:Y:S01]  /*11a60*/  USHF.R.S32.HI UR16, URZ, 0x1f, UR44 ;  /* 0x0000001f3f107899 */ /* 0x000fe2000801142c */
[----:B------:R-:W-:Y:S01]  /*11a70*/  BSSY B1, `(.L_x_2269) ;  /* 0x000003a000017945 */ /* 0x000fe20003800000 */
[----:B------:R-:W-:Y:S02]  /*11a80*/  USHF.R.S32.HI UR24, URZ, 0x1f, UR4 ;  /* 0x0000001f3f187899 */ /* 0x000fe40008011404 */
[----:B------:R-:W-:Y:S02]  /*11a90*/  USEL UR8, UR44, URZ, !UP0 ;  /* 0x0000003f2c087287 */ /* 0x000fe4000c000000 */
[----:B------:R-:W-:Y:S01]  /*11aa0*/  USEL UR16, UR16, URZ, !UP0 ;  /* 0x0000003f10107287 */ /* 0x000fe2000c000000 */
[----:B------:R-:W-:Y:S11]  /*11ab0*/  @P0 BRA `(.L_x_2270) ;  /* 0x0000000000d40947 */ /* 0x000ff60003800000 */
[----:B------:R-:W0:Y:S01]  /*11ac0*/  LDC R9, c[0x0][0xbe8] ;  /* 0x0002fa00ff097b82 */ /* 0x000e220000000800 */
[----:B------:R-:W-:-:S05]  /*11ad0*/  IMAD.U32 R5, RZ, RZ, UR45 ;  /* 0x0000002dff057e24 */ /* 0x000fca000f8e00ff */
[----:B------:R-:W-:Y:S01]  /*11ae0*/  IADD3 R6, R5, -0x80, R8 ;  /* 0xffffff8005067810 */ /* 0x000fe20007ffe008 */
[----:B0----5:R-:W-:-:S05]  /*11af0*/  IMAD R3, R0, R9, RZ ;  /* 0x0000000900037224 */ /* 0x021fca00078e02ff */
[----:B------:R-:W-:-:S13]  /*11b00*/  ISETP.GE.AND P0, PT, R6, R3, PT ;  /* 0x000000030600720c */ /* 0x000fda0003f06270 */
[----:B------:R-:W-:Y:S05]  /*11b10*/  @P0 BRA `(.L_x_2270) ;  /* 0x0000000000bc0947 */ /* 0x000fea0003800000 */
[----:B------:R-:W-:Y:S01]  /*11b20*/  ISETP.NE.AND P0, PT, R9, 0x1, PT ;  /* 0x000000010900780c */ /* 0x000fe20003f05270 */
[----:B------:R-:W-:Y:S01]  /*11b30*/  UISETP.GT.AND UP0, UPT, UR9, 0x1, UPT ;  /* 0x000000010900788c */ /* 0x000fe2000bf04270 */
[----:B------:R-:W-:Y:S01]  /*11b40*/  UMOV UR20, 0x9b8 ;  /* 0x000009b800147882 */ /* 0x000fe20000000000 */
[----:B------:R-:W-:Y:S02]  /*11b50*/  ULOP3.LUT UR17, UR42, 0xff, URZ, 0xc0, !UPT ;  /* 0x000000ff2a117892 */ /* 0x000fe4000f8ec03f */
[----:B------:R-:W-:Y:S02]  /*11b60*/  USEL UR20, UR20, 0x978, UP0 ;  /* 0x0000097814147887 */ /* 0x000fe40008000000 */
[----:B------:R-:W-:-:S06]  /*11b70*/  USEL UR17, UR17, URZ, UP0 ;  /* 0x0000003f11117287 */ /* 0x000fcc0008000000 */
[----:B------:R-:W0:Y:S04]  /*11b80*/  @P0 LDC R3, c[0x0][0xbec] ;  /* 0x0002fb00ff030b82 */ /* 0x000e280000000800 */
[----:B------:R-:W-:Y:S01]  /*11b90*/  ULDC.64 UR10, c[0x0][UR20+0x218] ;  /* 0x00008600140a7abb */ /* 0x000fe20008000a00 */
[----:B------:R-:W-:Y:S01]  /*11ba0*/  ULDC.64 UR14, c[0x0][UR20+0x220] ;  /* 0x00008800140e7abb */ /* 0x000fe20008000a00 */
[----:B------:R-:W-:Y:S02]  /*11bb0*/  ULDC.64 UR18, c[0x0][UR20+0x228] ;  /* 0x00008a0014127abb */ /* 0x000fe40008000a00 */
[----:B------:R-:W1:Y:S01]  /*11bc0*/  @P0 LDC R5, c[0x0][0xbf0] ;  /* 0x0002fc00ff050b82 */ /* 0x000e620000000800 */
[----:B------:R-:W-:Y:S02]  /*11bd0*/  UIMAD.WIDE.U32 UR12, UR10, UR43, URZ ;  /* 0x0000002b0a0c72a5 */ /* 0x000fe4000f8e003f */
[----:B------:R-:W-:-:S02]  /*11be0*/  UIMAD UR21, UR11, UR43, URZ ;  /* 0x0000002b0b1572a4 */ /* 0x000fc4000f8e023f */
[----:B------:R-:W-:Y:S02]  /*11bf0*/  UIMAD UR15, UR15, UR8, URZ ;  /* 0x000000080f0f72a4 */ /* 0x000fe4000f8e023f */
[----:B------:R-:W-:Y:S02]  /*11c00*/  UIMAD.WIDE.U32 UR22, UR18, UR17, URZ ;  /* 0x00000011121672a5 */ /* 0x000fe4000f8e003f */
[----:B------:R-:W-:Y:S02]  /*11c10*/  UIMAD.WIDE.U32 UR10, UR14, UR8, URZ ;  /* 0x000000080e0a72a5 */ /* 0x000fe4000f8e003f */
[----:B------:R-:W-:Y:S02]  /*11c20*/  UIMAD UR17, UR19, UR17, URZ ;  /* 0x00000011131172a4 */ /* 0x000fe4000f8e023f */
[----:B------:R-:W-:Y:S02]  /*11c30*/  UIMAD UR15, UR14, UR16, UR15 ;  /* 0x000000100e0f72a4 */ /* 0x000fe4000f8e020f */
[----:B------:R-:W-:Y:S01]  /*11c40*/  UIADD3 UR12, UP1, UP2, UR10, UR12, UR4 ;  /* 0x0000000c0a0c7290 */ /* 0x000fe2000fa3e004 */
[----:B0-----:R-:W-:Y:S01]  /*11c50*/  @P0 IMAD.HI.U32 R4, R6, R3, RZ ;  /* 0x0000000306040227 */ /* 0x001fe200078e00ff */
[----:B------:R-:W-:-:S02]  /*11c60*/  UIADD3 UR17, UR23, UR17, URZ ;  /* 0x0000001117117290 */ /* 0x000fc4000fffe03f */
[----:B------:R-:W-:Y:S01]  /*11c70*/  UIADD3 UR21, UR13, UR21, URZ ;  /* 0x000000150d157290 */ /* 0x000fe2000fffe03f */
[----:B------:R-:W-:Y:S01]  /*11c80*/  IMAD.MOV.U32 R3, RZ, RZ, R6 ;  /* 0x000000ffff037224 */ /* 0x000fe200078e0006 */
[----:B------:R-:W-:Y:S02]  /*11c90*/  UIADD3 UR15, UR11, UR15, URZ ;  /* 0x0000000f0b0f7290 */ /* 0x000fe4000fffe03f */
[----:B------:R-:W-:Y:S01]  /*11ca0*/  IMAD.U32 R8, RZ, RZ, UR17 ;  /* 0x00000011ff087e24 */ /* 0x000fe2000f8e00ff */
[----:B-1----:R-:W-:Y:S01]  /*11cb0*/  @P0 SHF.R.U32.HI R3, RZ, R5, R4 ;  /* 0x00000005ff030219 */ /* 0x002fe20000011604 */
[----:B------:R-:W-:Y:S01]  /*11cc0*/  IMAD.U32 R4, RZ, RZ, UR22 ;  /* 0x00000016ff047e24 */ /* 0x000fe2000f8e00ff */
[----:B------:R-:W-:Y:S01]  /*11cd0*/  ULDC.64 UR10, c[0x0][UR20+0x210] ;  /* 0x00008400140a7abb */ /* 0x000fe20008000a00 */
        /* <DEDUP_REMOVED lines=19> */
.L_x_2270:
[----:B------:R-:W-:Y:S05]  /*11e10*/  BSYNC B1 ;  /* 0x0000000000017941 */ /* 0x000fea0003800000 */
.L_x_2269:
[----:B------:R-:W-:-:S06]  /*11e20*/  UISETP.GT.AND UP0, UPT, UR9, 0x1, UPT ;  /* 0x000000010900788c */ /* 0x000fcc000bf04270 */
[----:B------:R-:W-:-:S13]  /*11e30*/  PLOP3.LUT P0, PT, PT, PT, UP0, 0x80, 0x0 ;  /* 0x000000000000781c */ /* 0x000fda0003f0f008 */
[----:B------:R-:W-:Y:S05]  /*11e40*/  @P0 BRA `(.L_x_2265) ;  /* 0x0000000800800947 */ /* 0x000fea0003800000 */
[----:B------:R-:W1:Y:S01]  /*11e50*/  LDC R11, c[0x0][0xbe8] ;  /* 0x0002fa00ff0b7b82 */ /* 0x000e620000000800 */
[C---:B------:R-:W-:Y:S01]  /*11e60*/  VIADD R37, R19.reuse, 0x40 ;  /* 0x0000004013257836 */ /* 0x040fe20000000000 */
[----:B------:R-:W-:Y:S01]  /*11e70*/  ULDC UR14, c[0x0][0xac8] ;  /* 0x0002b200000e7ab9 */ /* 0x000fe20000000800 */
[----:B------:R-:W-:Y:S01]  /*11e80*/  ULDC.64 UR12, c[0x0][0xaa0] ;  /* 0x0002a800000c7ab9 */ /* 0x000fe20000000a00 */
[----:B------:R-:W-:Y:S01]  /*11e90*/  ISETP.GE.AND P2, PT, R19, UR14, PT ;  /* 0x0000000e13007c0c */ /* 0x000fe2000bf46270 */
[----:B------:R-:W-:Y:S01]  /*11ea0*/  UIMAD UR9, UR24, UR12, URZ ;  /* 0x0000000c180972a4 */ /* 0x000fe2000f8e023f */
[----:B------:R-:W-:Y:S01]  /*11eb0*/  ISETP.GE.AND P1, PT, R37, UR14, PT ;  /* 0x0000000e25007c0c */ /* 0x000fe2000bf26270 */
[----:B------:R-:W-:Y:S01]  /*11ec0*/  UIMAD.WIDE.U32 UR10, UR4, UR12, URZ ;  /* 0x0000000c040a72a5 */ /* 0x000fe2000f8e003f */
[----:B0-----:R-:W-:Y:S01]  /*11ed0*/  SEL R3, RZ, 0x1, P2 ;  /* 0x00000001ff037807 */ /* 0x001fe20001000000 */
[----:B------:R-:W-:Y:S01]  /*11ee0*/  UIMAD UR9, UR4, UR13, UR9 ;  /* 0x0000000d040972a4 */ /* 0x000fe2000f8e0209 */
[----:B------:R-:W-:Y:S01]  /*11ef0*/  SEL R4, RZ, 0xffffffff, P1 ;  /* 0xffffffffff047807 */ /* 0x000fe20000800000 */
[C---:B------:R-:W-:Y:S01]  /*11f00*/  VIADD R39, R19.reuse, 0x80 ;  /* 0x0000008013277836 */ /* 0x040fe20000000000 */
[----:B------:R-:W-:Y:S01]  /*11f10*/  ULDC.64 UR12, c[0x0][0xae8] ;  /* 0x0002ba00000c7ab9 */ /* 0x000fe20000000a00 */
[----:B------:R-:W-:Y:S01]  /*11f20*/  UIADD3 UR11, UR11, UR9, URZ ;  /* 0x000000090b0b7290 */ /* 0x000fe2000fffe03f */
[----:B------:R-:W-:Y:S01]  /*11f30*/  VIADD R27, R19, 0xc0 ;  /* 0x000000c0131b7836 */ /* 0x000fe20000000000 */
[----:B------:R-:W-:Y:S01]  /*11f40*/  BSSY B1, `(.L_x_2271) ;  /* 0x000006c000017945 */ /* 0x000fe20003800000 */
[----:B------:R-:W-:Y:S01]  /*11f50*/  IMAD.SHL.U32 R4, R4, 0x2, RZ ;  /* 0x0000000204047824 */ /* 0x000fe200078e00ff */
[----:B------:R-:W-:Y:S01]  /*11f60*/  ISETP.GE.AND P1, PT, R39, UR14, PT ;  /* 0x0000000e27007c0c */ /* 0x000fe2000bf26270 */
[----:B------:R-:W-:Y:S01]  /*11f70*/  UIMAD.WIDE.U32 UR10, UR43, UR12, UR10 ;  /* 0x0000000c2b0a72a5 */ /* 0x000fe2000f8e000a */
[C---:B------:R-:W-:Y:S01]  /*11f80*/  VIADD R31, R19.reuse, 0x100 ;  /* 0x00000100131f7836 */ /* 0x040fe20000000000 */
[----:B------:R-:W-:Y:S01]  /*11f90*/  SHF.R.S32.HI R34, RZ, 0x1f, R37 ;  /* 0x0000001fff227819 */ /* 0x000fe20000011425 */
[----:B------:R-:W-:Y:S01]  /*11fa0*/  VIADD R35, R19, 0x140 ;  /* 0x0000014013237836 */ /* 0x000fe20000000000 */
[----:B------:R-:W-:Y:S01]  /*11fb0*/  LOP3.LUT R6, R4, 0x2, R3, 0xe2, !PT ;  /* 0x0000000204067812 */ /* 0x000fe200078ee203 */
[----:B------:R-:W-:Y:S01]  /*11fc0*/  IMAD R3, R191, 0x20, R223 ;  /* 0x00000020bf037824 */ /* 0x000fe200078e02df */
[----:B-1----:R-:W-:Y:S01]  /*11fd0*/  ISETP.NE.AND P0, PT, R11, 0x1, PT ;  /* 0x000000010b00780c */ /* 0x002fe20003f05270 */
[----:B------:R-:W-:Y:S01]  /*11fe0*/  UIMAD UR11, UR43, UR13, UR11 ;  /* 0x0000000d2b0b72a4 */ /* 0x000fe2000f8e020b */
[----:B------:R-:W-:Y:S01]  /*11ff0*/  VIADD R33, R19, 0x180 ;  /* 0x0000018013217836 */ /* 0x000fe20000000000 */
[----:B------:R-:W-:Y:S01]  /*12000*/  SHF.R.S32.HI R30, RZ, 0x1f, R31 ;  /* 0x0000001fff1e7819 */ /* 0x000fe2000001141f */
[----:B------:R-:W-:Y:S01]  /*12010*/  VIADD R8, R3, UR45 ;  /* 0x0000002d03087c36 */ /* 0x000fe20008000000 */
[----:B------:R-:W-:Y:S01]  /*12020*/  SEL R3, RZ, 0xffffffff, P1 ;  /* 0xffffffffff037807 */ /* 0x000fe20000800000 */
[----:B------:R-:W-:Y:S01]  /*12030*/  ULDC.64 UR12, c[0x0][0xaf0] ;  /* 0x0002bc00000c7ab9 */ /* 0x000fe20000000a00 */
[----:B------:R-:W-:Y:S01]  /*12040*/  ISETP.GE.AND P1, PT, R27, UR14, PT ;  /* 0x0000000e1b007c0c */ /* 0x000fe2000bf26270 */
[----:B------:R-:W-:Y:S01]  /*12050*/  UIMAD UR16, UR16, UR12, URZ ;  /* 0x0000000c101072a4 */ /* 0x000fe2000f8e023f */
[----:B-----5:R-:W-:Y:S01]  /*12060*/  IMAD R25, R0, R11, RZ ;  /* 0x0000000b00197224 */ /* 0x020fe200078e02ff */
[----:B------:R-:W-:Y:S01]  /*12070*/  SHF.R.S32.HI R32, RZ, 0x1f, R33 ;  /* 0x0000001fff207819 */ /* 0x000fe20000011421 */
[----:B------:R-:W-:Y:S01]  /*12080*/  IMAD.SHL.U32 R9, R3, 0x4, RZ ;  /* 0x0000000403097824 */ /* 0x000fe200078e00ff */
[----:B------:R-:W-:Y:S01]  /*12090*/  UIMAD UR4, UR8, UR13, UR16 ;  /* 0x0000000d080472a4 */ /* 0x000fe2000f8e0210 */
[----:B------:R-:W0:Y:S01]  /*120a0*/  @P0 LDC R5, c[0x0][0xbec] ;  /* 0x0002fb00ff050b82 */ /* 0x000e220000000800 */
[----:B------:R-:W-:Y:S01]  /*120b0*/  IMAD.MOV.U32 R3, RZ, RZ, R8 ;  /* 0x000000ffff037224 */ /* 0x000fe200078e0008 */
[----:B------:R-:W-:Y:S01]  /*120c0*/  UIMAD.WIDE.U32 UR8, UR8, UR12, UR10 ;  /* 0x0000000c080872a5 */ /* 0x000fe2000f8e000a */
[----:B------:R-:W-:Y:S01]  /*120d0*/  LOP3.LUT R6, R9, 0x4, R6, 0xe2, !PT ;  /* 0x0000000409067812 */ /* 0x000fe200078ee206 */
[----:B------:R-:W-:Y:S01]  /*120e0*/  VIADD R26, R223, UR45 ;  /* 0x0000002ddf1a7c36 */ /* 0x000fe20008000000 */
[----:B------:R-:W-:Y:S01]  /*120f0*/  SHF.R.S32.HI R36, RZ, 0x1f, R39 ;  /* 0x0000001fff247819 */ /* 0x000fe20000011427 */
[----:B------:R-:W-:Y:S01]  /*12100*/  UIADD3 UR4, UR9, UR4, URZ ;  /* 0x0000000409047290 */ /* 0x000fe2000fffe03f */
[----:B------:R-:W-:Y:S01]  /*12110*/  VIADD R29, R19, 0x1c0 ;  /* 0x000001c0131d7836 */ /* 0x000fe20000000000 */
[----:B------:R-:W1:Y:S01]  /*12120*/  @P0 LDC R7, c[0x0][0xbf0] ;  /* 0x0002fc00ff070b82 */ /* 0x000e620000000800 */
[----:B------:R-:W-:-:S02]  /*12130*/  SHF.R.S32.HI R38, RZ, 0x1f, R35 ;  /* 0x0000001fff267819 */ /* 0x000fc40000011423 */
[----:B------:R-:W-:Y:S02]  /*12140*/  SHF.R.S32.HI R40, RZ, 0x1f, R27 ;  /* 0x0000001fff287819 */ /* 0x000fe4000001141b */
[----:B------:R-:W-:Y:S01]  /*12150*/  SHF.R.S32.HI R28, RZ, 0x1f, R29 ;  /* 0x0000001fff1c7819 */ /* 0x000fe2000001141d */
[----:B0-----:R-:W-:Y:S01]  /*12160*/  @P0 IMAD.HI.U32 R4, R8, R5, RZ ;  /* 0x0000000508040227 */ /* 0x001fe200078e00ff */
[----:B------:R-:W-:Y:S02]  /*12170*/  SEL R5, RZ, 0xffffffff, P1 ;  /* 0xffffffffff057807 */ /* 0x000fe40000800000 */
[----:B------:R-:W-:-:S04]  /*12180*/  ISETP.GE.AND P1, PT, R29, UR14, PT ;  /* 0x0000000e1d007c0c */ /* 0x000fc8000bf26270 */
[----:B------:R-:W-:Y:S02]  /*12190*/  SEL R0, RZ, 0x80, P1 ;  /* 0x00000080ff007807 */ /* 0x000fe40000800000 */
[----:B-1----:R-:W-:Y:S01]  /*121a0*/  @P0 SHF.R.U32.HI R3, RZ, R7, R4 ;  /* 0x00000007ff030219 */ /* 0x002fe20000011604 */
[----:B------:R-:W-:Y:S01]  /*121b0*/  IMAD.SHL.U32 R7, R5, 0x8, RZ ;  /* 0x0000000805077824 */ /* 0x000fe200078e00ff */
[----:B------:R-:W-:Y:S01]  /*121c0*/  ISETP.GE.AND P0, PT, R31, UR14, PT ;  /* 0x0000000e1f007c0c */ /* 0x000fe2000bf06270 */
[----:B------:R-:W-:Y:S02]  /*121d0*/  IMAD.U32 R4, RZ, RZ, UR8 ;  /* 0x00000008ff047e24 */ /* 0x000fe4000f8e00ff */
[----:B------:R-:W-:Y:S01]  /*121e0*/  IMAD.U32 R5, RZ, RZ, UR9 ;  /* 0x00000009ff057e24 */ /* 0x000fe2000f8e00ff */
[----:B------:R-:W-:Y:S01]  /*121f0*/  LOP3.LUT R10, R7, 0x8, R6, 0xe2, !PT ;  /* 0x00000008070a7812 */ /* 0x000fe200078ee206 */
[--C-:B------:R-:W-:Y:S01]  /*12200*/  IMAD.MOV R7, RZ, RZ, -R3.reuse ;  /* 0x000000ffff077224 */ /* 0x100fe200078e0a03 */
[----:B------:R-:W-:Y:S01]  /*12210*/  SHF.R.S32.HI R6, RZ, 0x1f, R3 ;  /* 0x0000001fff067819 */ /* 0x000fe20000011403 */
[----:B------:R-:W-:Y:S01]  /*12220*/  ULDC.64 UR8, c[0x0][0xae0] ;  /* 0x0002b80000087ab9 */ /* 0x000fe20000000a00 */
[----:B------:R-:W-:Y:S01]  /*12230*/  SEL R9, RZ, 0xffffffff, P0 ;  /* 0xffffffffff097807 */ /* 0x000fe20000000000 */
[----:B------:R-:W-:Y:S01]  /*12240*/  IMAD.U32 R5, RZ, RZ, UR4 ;  /* 0x00000004ff057e24 */ /* 0x000fe2000f8e00ff */
[----:B------:R-:W-:Y:S01]  /*12250*/  ISETP.GE.AND P0, PT, R35, UR14, PT ;  /* 0x0000000e23007c0c */ /* 0x000fe2000bf06270 */
[----:B------:R-:W-:-:S02]  /*12260*/  IMAD R6, R6, UR8, RZ ;  /* 0x0000000806067c24 */ /* 0x000fc4000f8e02ff */
[----:B------:R-:W-:Y:S01]  /*12270*/  IMAD R7, R11, R7, R8 ;  /* 0x000000070b077224 */ /* 0x000fe200078e0208 */
[----:B------:R-:W-:Y:S01]  /*12280*/  SEL R8, RZ, 0xffffffff, P0 ;  /* 0xffffffffff087807 */ /* 0x000fe20000000000 */
[----:B------:R-:W-:Y:S01]  /*12290*/  IMAD.SHL.U32 R13, R9, 0x10, RZ ;  /* 0x00000010090d7824 */ /* 0x000fe200078e00ff */
[----:B------:R-:W-:Y:S01]  /*122a0*/  ISETP.GE.AND P0, PT, R33, UR14, PT ;  /* 0x0000000e21007c0c */ /* 0x000fe2000bf06270 */
[C---:B------:R-:W-:Y:S02]  /*122b0*/  IMAD R9, R3.reuse, UR9, R6 ;  /* 0x0000000903097c24 */ /* 0x040fe4000f8e0206 */
[----:B------:R-:W-:Y:S01]  /*122c0*/  IMAD.WIDE.U32 R4, R3, UR8, R4 ;  /* 0x0000000803047c25 */ /* 0x000fe2000f8e0004 */
[----:B------:R-:W-:Y:S01]  /*122d0*/  SHF.R.S32.HI R3, RZ, 0x1f, R7 ;  /* 0x0000001fff037819 */ /* 0x000fe20000011407 */
[----:B------:R-:W-:Y:S01]  /*122e0*/  ULDC.64 UR8, c[0x0][0xad8] ;  /* 0x0002b60000087ab9 */ /* 0x000fe20000000a00 */
[----:B------:R-:W-:Y:S01]  /*122f0*/  LOP3.LUT R10, R13, 0x10, R10, 0xe2, !PT ;  /* 0x000000100d0a7812 */ /* 0x000fe200078ee20a */
[----:B------:R-:W-:-:S02]  /*12300*/  IMAD.IADD R5, R5, 0x1, R9 ;  /* 0x0000000105057824 */ /* 0x000fc400078e0209 */
[----:B------:R-:W-:Y:S02]  /*12310*/  IMAD R6, R3, UR8, RZ ;  /* 0x0000000803067c24 */ /* 0x000fe4000f8e02ff */
[----:B------:R-:W-:-:S04]  /*12320*/  IMAD.WIDE.U32 R4, R7, UR8, R4 ;  /* 0x0000000807047c25 */ /* 0x000fc8000f8e0004 */
[----:B------:R-:W-:Y:S01]  /*12330*/  IMAD R3, R7, UR9, R6 ;  /* 0x0000000907037c24 */ /* 0x000fe2000f8e0206 */
[----:B------:R-:W-:Y:S01]  /*12340*/  ULDC.64 UR8, c[0x0][0xa80] ;  /* 0x0002a00000087ab9 */ /* 0x000fe20000000a00 */
[----:B------:R-:W-:Y:S01]  /*12350*/  SEL R7, RZ, 0x40, P0 ;  /* 0x00000040ff077807 */ /* 0x000fe20000000000 */
[----:B------:R-:W-:Y:S01]  /*12360*/  IMAD.SHL.U32 R9, R8, 0x20, RZ ;  /* 0x0000002008097824 */ /* 0x000fe200078e00ff */
[----:B------:R-:W-:Y:S01]  /*12370*/  LEA R20, P0, R4, UR8, 0x1 ;  /* 0x0000000804147c11 */ /* 0x000fe2000f8008ff */
[----:B------:R-:W-:-:S03]  /*12380*/  IMAD.IADD R3, R5, 0x1, R3 ;  /* 0x0000000105037824 */ /* 0x000fc600078e0203 */
[----:B------:R-:W-:Y:S01]  /*12390*/  LOP3.LUT R10, R9, 0x20, R10, 0xe2, !PT ;  /* 0x00000020090a7812 */ /* 0x000fe200078ee20a */
[----:B------:R0:W1:Y:S01]  /*123a0*/  SHFL.IDX PT, R6, R20, RZ, 0x181f ;  /* 0x00181fff14067589 */ /* 0x00006200000e0000 */
[----:B------:R-:W-:Y:S02]  /*123b0*/  LEA.HI.X R3, R4, UR9, R3, 0x1, P0 ;  /* 0x0000000904037c11 */ /* 0x000fe400080f0c03 */
[----:B------:R-:W-:Y:S02]  /*123c0*/  ISETP.GE.AND P0, PT, R26, R25, PT ;  /* 0x000000191a00720c */ /* 0x000fe40003f06270 */
[----:B------:R-:W-:Y:S02]  /*123d0*/  LOP3.LUT R21, R10, R7, RZ, 0xfc, !PT ;  /* 0x000000070a157212 */ /* 0x000fe400078efcff */
[----:B------:R0:W2:Y:S02]  /*123e0*/  SHFL.IDX PT, R7, R3, RZ, 0x181f ;  /* 0x00181fff03077589 */ /* 0x0000a400000e0000 */
        /* <DEDUP_REMOVED lines=33> */
.L_x_2272:
[----:B------:R-:W-:Y:S05]  /*12600*/  BSYNC B1 ;  /* 0x0000000000017941 */ /* 0x000fea0003800000 */
.L_x_2271:
        /* <DEDUP_REMOVED lines=9> */
[----:B------:R-:W-:-:S05]  /*126a0*/  ISETP.GE.AND P2, PT, R31, UR14, PT ;  /* 0x0000000e1f007c0c */ /* 0x000fca000bf46270 */
[----:B-1-3--:R-:W-:Y:S02]  /*126b0*/  @!P1 IMAD.WIDE R4, R19, 0x2, R6 ;  /* 0x0000000213049825 */ /* 0x00afe400078e0206 */
[-C--:B------:R-:W-:Y:S02]  /*126c0*/  @!P5 LEA R8, P0, R37, R6.reuse, 0x1 ;  /* 0x000000062508d211 */ /* 0x080fe400078008ff */
        /* <DEDUP_REMOVED lines=24> */
.L_x_2265:
[----:B------:R-:W-:Y:S05]  /*12850*/  BSYNC B0 ;  /* 0x0000000000007941 */ /* 0x000fea0003800000 */
.L_x_2258:
[----:B------:R-:W-:Y:S02]  /*12860*/  ULDC UR4, c[0x0][0xc3c] ;  /* 0x00030f0000047ab9 */ /* 0x000fe40000000800 */
[----:B------:R-:W-:-:S06]  /*12870*/  UISETP.GE.AND UP0, UPT, UR6, UR4, UPT ;  /* 0x000000040600728c */ /* 0x000fcc000bf06270 */
[----:B------:R-:W-:-:S13]  /*12880*/  PLOP3.LUT P0, PT, PT, PT, UP0, 0x80, 0x0 ;  /* 0x000000000000781c */ /* 0x000fda0003f0f008 */
[----:B------:R-:W-:Y:S05]  /*12890*/  @!P0 BRA `(.L_x_2273) ;  /* 0xfffffee800808947 */ /* 0x000fea000383ffff */
[----:B------:R-:W-:Y:S05]  /*128a0*/  EXIT ;  /* 0x000000000000794d */ /* 0x000fea0003800000 */
.L_x_2149:
        /* <DEDUP_REMOVED lines=16> */
.L_x_2274:
        /* <DEDUP_REMOVED lines=43> */
.L_x_2278:
        /* <DEDUP_REMOVED lines=35> */
.L_x_2276:
        /* <DEDUP_REMOVED lines=9> */
[----:B0-----:R-:W-:-:S07]  /*12f20*/  ISETP.NE.AND P1, PT, R9, 0x1, PT ;  /* 0x000000010900780c */ /* 0x001fce0003f25270 */
[----:B-1----:R-:W-:Y:S06]  /*12f30*/  @!P0 BRA `(.L_x_2279) ;  /* 0x0000000000088947 */ /* 0x002fec0003800000 */
[----:B------:R-:W-:-:S06]  /*12f40*/  VIADD R24, R27, 0xffffffff ;  /* 0xffffffff1b187836 */ /* 0x000fcc0000000000 */
[----:B------:R0:W1:Y:S02]  /*12f50*/  SHFL.IDX PT, R24, R5, R24, 0x1f ;  /* 0x00001f1805187589 */ /* 0x00006400000e0000 */
.L_x_2279:
[----:B-1----:R-:W-:Y:S02]  /*12f60*/  IMAD R24, R24, UR5, R3 ;  /* 0x0000000518187c24 */ /* 0x002fe4000f8e0203 */
[----:B------:R-:W-:-:S03]  /*12f70*/  VIADD R27, R27, UR4 ;  /* 0x000000041b1b7c36 */ /* 0x000fc60008000000 */
[----:B0-----:R-:W-:Y:S01]  /*12f80*/  IADD3 R5, -R24, UR6, RZ ;  /* 0x0000000618057c10 */ /* 0x001fe2000fffe1ff */
[----:B------:R-:W-:Y:S06]  /*12f90*/  @!P1 BRA `(.L_x_2280) ;  /* 0x0000000000e89947 */ /* 0x000fec0003800000 */
[-C--:B--2---:R-:W-:Y:S02]  /*12fa0*/  IABS R12, R6.reuse ;  /* 0x00000006000c7213 */ /* 0x084fe40000000000 */
[----:B------:R-:W-:Y:S02]  /*12fb0*/  IABS R4, R9 ;  /* 0x0000000900047213 */ /* 0x000fe40000000000 */
[----:B------:R-:W0:Y:S01]  /*12fc0*/  I2F.RP R8, R12 ;  /* 0x0000000c00087306 */ /* 0x000e220000209400 */
[----:B------:R-:W-:-:S07]  /*12fd0*/  IABS R13, R6 ;  /* 0x00000006000d7213 */ /* 0x000fce0000000000 */
[----:B------:R-:W1:Y:S08]  /*12fe0*/  I2F.RP R10, R4 ;  /* 0x00000004000a7306 */ /* 0x000e700000209400 */
[----:B0-----:R-:W0:Y:S08]  /*12ff0*/  MUFU.RCP R8, R8 ;  /* 0x0000000800087308 */ /* 0x001e300000001000 */
[----:B-1----:R-:W-:Y:S01]  /*13000*/  MUFU.RCP R10, R10 ;  /* 0x0000000a000a7308 */ /* 0x002fe20000001000 */
[----:B0-----:R-:W-:Y:S01]  /*13010*/  VIADD R2, R8, 0xffffffe ;  /* 0x0ffffffe08027836 */ /* 0x001fe20000000000 */
[----:B------:R-:W-:-:S06]  /*13020*/  IABS R8, R5 ;  /* 0x0000000500087213 */ /* 0x000fcc0000000000 */
[----:B------:R0:W1:Y:S02]  /*13030*/  F2I.FTZ.U32.TRUNC.NTZ R3, R2 ;  /* 0x0000000200037305 */ /* 0x000064000021f000 */
[----:B0-----:R-:W-:Y:S02]  /*13040*/  IMAD.MOV.U32 R2, RZ, RZ, RZ ;  /* 0x000000ffff027224 */ /* 0x001fe400078e00ff */
[----:B-1----:R-:W-:-:S04]  /*13050*/  IMAD.MOV R11, RZ, RZ, -R3 ;  /* 0x000000ffff0b7224 */ /* 0x002fc800078e0a03 */
[----:B------:R-:W-:-:S04]  /*13060*/  IMAD R11, R11, R12, RZ ;  /* 0x0000000c0b0b7224 */ /* 0x000fc800078e02ff */
[----:B------:R-:W-:-:S04]  /*13070*/  IMAD.HI.U32 R3, R3, R11, R2 ;  /* 0x0000000b03037227 */ /* 0x000fc800078e0002 */
[----:B------:R-:W-:Y:S02]  /*13080*/  IMAD.MOV R11, RZ, RZ, -R13 ;  /* 0x000000ffff0b7224 */ /* 0x000fe400078e0a0d */
[----:B------:R-:W-:-:S04]  /*13090*/  IMAD.HI.U32 R2, R3, R8, RZ ;  /* 0x0000000803027227 */ /* 0x000fc800078e00ff */
[----:B------:R-:W-:Y:S01]  /*130a0*/  IMAD R3, R2, R11, R8 ;  /* 0x0000000b02037224 */ /* 0x000fe200078e0208 */
[----:B------:R-:W-:Y:S01]  /*130b0*/  LOP3.LUT R8, R5, R6, RZ, 0x3c, !PT ;  /* 0x0000000605087212 */ /* 0x000fe200078e3cff */
[----:B------:R-:W-:-:S03]  /*130c0*/  VIADD R11, R10, 0xffffffe ;  /* 0x0ffffffe0a0b7836 */ /* 0x000fc60000000000 */
[----:B------:R-:W-:Y:S02]  /*130d0*/  ISETP.GT.U32.AND P1, PT, R12, R3, PT ;  /* 0x000000030c00720c */ /* 0x000fe40003f24070 */
[----:B------:R-:W-:-:S11]  /*130e0*/  ISETP.GE.AND P2, PT, R8, RZ, PT ;  /* 0x000000ff0800720c */ /* 0x000fd60003f46270 */
[----:B------:R-:W-:Y:S02]  /*130f0*/  @!P1 IMAD.IADD R3, R3, 0x1, -R12 ;  /* 0x0000000103039824 */ /* 0x000fe400078e0a0c */
[----:B------:R-:W-:Y:S01]  /*13100*/  @!P1 VIADD R2, R2, 0x1 ;  /* 0x0000000102029836 */ /* 0x000fe20000000000 */
[----:B------:R-:W-:Y:S02]  /*13110*/  ISETP.NE.AND P1, PT, R6, RZ, PT ;  /* 0x000000ff0600720c */ /* 0x000fe40003f25270 */
[----:B------:R-:W-:Y:S02]  /*13120*/  ISETP.GE.U32.AND P0, PT, R3, R12, PT ;  /* 0x0000000c0300720c */ /* 0x000fe40003f06070 */
[----:B------:R-:W0:Y:S11]  /*13130*/  F2I.FTZ.U32.TRUNC.NTZ R3, R11 ;  /* 0x0000000b00037305 */ /* 0x000e36000021f000 */
        /* <DEDUP_REMOVED lines=9> */
[----:B------:R-:W-:-:S04]  /*131d0*/  IMAD.MOV.U32 R2, RZ, RZ, RZ ;  /* 0x000000ffff027224 */ /* 0x000fc800078e00ff */
[----:B------:R-:W-:-:S04]  /*131e0*/  IMAD.HI.U32 R2, R3, R11, R2 ;  /* 0x0000000b03027227 */ /* 0x000fc800078e0002 */
[----:B------:R-:W-:Y:S02]  /*131f0*/  IMAD.MOV.U32 R3, RZ, RZ, R8 ;  /* 0x000000ffff037224 */ /* 0x000fe400078e0008 */
[----:B------:R-:W-:Y:S02]  /*13200*/  IMAD.MOV.U32 R8, RZ, RZ, R12 ;  /* 0x000000ffff087224 */ /* 0x000fe400078e000c */
[----:B------:R-:W-:-:S04]  /*13210*/  IMAD.HI.U32 R2, R2, R3, RZ ;  /* 0x0000000302027227 */ /* 0x000fc800078e00ff */
[----:B------:R-:W-:-:S05]  /*13220*/  IMAD R3, R2, R8, R3 ;  /* 0x0000000802037224 */ /* 0x000fca00078e0203 */
[----:B------:R-:W-:-:S13]  /*13230*/  ISETP.GT.U32.AND P1, PT, R4, R3, PT ;  /* 0x000000030400720c */ /* 0x000fda0003f24070 */
[----:B------:R-:W-:Y:S02]  /*13240*/  @!P1 IMAD.IADD R3, R3, 0x1, -R4 ;  /* 0x0000000103039824 */ /* 0x000fe400078e0a04 */
[----:B------:R-:W-:Y:S01]  /*13250*/  @!P1 VIADD R2, R2, 0x1 ;  /* 0x0000000102029836 */ /* 0x000fe20000000000 */
[----:B------:R-:W-:Y:S02]  /*13260*/  ISETP.NE.AND P1, PT, R9, RZ, PT ;  /* 0x000000ff0900720c */ /* 0x000fe40003f25270 */
[----:B------:R-:W-:Y:S02]  /*13270*/  ISETP.GE.U32.AND P0, PT, R3, R4, PT ;  /* 0x000000040300720c */ /* 0x000fe40003f06070 */
[----:B------:R-:W-:-:S04]  /*13280*/  LOP3.LUT R3, R10, R9, RZ, 0x3c, !PT ;  /* 0x000000090a037212 */ /* 0x000fc800078e3cff */
[----:B------:R-:W-:Y:S01]  /*13290*/  ISETP.GE.AND P2, PT, R3, RZ, PT ;  /* 0x000000ff0300720c */ /* 0x000fe20003f46270 */
[----:B------:R-:W-:-:S06]  /*132a0*/  IMAD.MOV R3, RZ, RZ, -R10 ;  /* 0x000000ffff037224 */ /* 0x000fcc00078e0a0a */
[----:B------:R-:W-:-:S06]  /*132b0*/  @P0 VIADD R2, R2, 0x1 ;  /* 0x0000000102020836 */ /* 0x000fcc0000000000 */
[----:B------:R-:W-:Y:S01]  /*132c0*/  @!P2 IMAD.MOV R2, RZ, RZ, -R2 ;  /* 0x000000ffff02a224 */ /* 0x000fe200078e0a02 */
[----:B------:R-:W-:-:S05]  /*132d0*/  @!P1 LOP3.LUT R2, RZ, R9, RZ, 0x33, !PT ;  /* 0x00000009ff029212 */ /* 0x000fca00078e33ff */
[----:B------:R-:W-:-:S04]  /*132e0*/  IMAD.MOV R26, RZ, RZ, -R2 ;  /* 0x000000ffff1a7224 */ /* 0x000fc800078e0a02 */
[C---:B------:R-:W-:Y:S02]  /*132f0*/  IMAD R26, R9.reuse, R26, R10 ;  /* 0x0000001a091a7224 */ /* 0x040fe400078e020a */
[----:B------:R-:W-:Y:S02]  /*13300*/  IMAD R9, R9, 0x1000000, R2 ;  /* 0x0100000009097824 */ /* 0x000fe400078e0202 */
[----:B------:R-:W-:Y:S02]  /*13310*/  IMAD R2, R6, R3, R5 ;  /* 0x0000000306027224 */ /* 0x000fe400078e0205 */
[----:B------:R-:W-:Y:S01]  /*13320*/  IMAD R26, R26, 0x10000, R9 ;  /* 0x000100001a1a7824 */ /* 0x000fe200078e0209 */
[----:B------:R-:W-:Y:S06]  /*13330*/  BRA `(.L_x_2281) ;  /* 0x0000000000f47947 */ /* 0x000fec0003800000 */
.L_x_2280:
[----:B------:R-:W0:Y:S02]  /*13340*/  LDC.64 R2, c[0x0][0xc90] ;  /* 0x00032400ff027b82 */ /* 0x000e240000000a00 */
[----:B0-----:R-:W-:-:S05]  /*13350*/  IMAD.WIDE R2, R27, 0x4, R2 ;  /* 0x000000041b027825 */ /* 0x001fca00078e0202 */
[----:B------:R0:W2:Y:S01]  /*13360*/  LDG.E R13, desc[UR54][R2.64] ;  /* 0x00000036020d7981 */ /* 0x0000a2000c1e1900 */
[----:B------:R-:W-:Y:S01]  /*13370*/  IABS R15, R5 ;  /* 0x00000005000f7213 */ /* 0x000fe20000000000 */
[----:B0-----:R-:W-:Y:S02]  /*13380*/  IMAD.MOV.U32 R2, RZ, RZ, RZ ;  /* 0x000000ffff027224 */ /* 0x001fe400078e00ff */
[----:B--2---:R-:W-:-:S05]  /*13390*/  IMAD R4, R6, R13, RZ ;  /* 0x0000000d06047224 */ /* 0x004fca00078e02ff */
[-C--:B------:R-:W-:Y:S02]  /*133a0*/  IABS R10, R4.reuse ;  /* 0x00000004000a7213 */ /* 0x080fe40000000000 */
[----:B------:R-:W-:Y:S02]  /*133b0*/  IABS R12, R4 ;  /* 0x00000004000c7213 */ /* 0x000fe40000000000 */
[----:B------:R-:W0:Y:S08]  /*133c0*/  I2F.RP R8, R10 ;  /* 0x0000000a00087306 */ /* 0x000e300000209400 */
[----:B0-----:R-:W0:Y:S02]  /*133d0*/  MUFU.RCP R8, R8 ;  /* 0x0000000800087308 */ /* 0x001e240000001000 */
[----:B0-----:R-:W-:-:S06]  /*133e0*/  VIADD R9, R8, 0xffffffe ;  /* 0x0ffffffe08097836 */ /* 0x001fcc0000000000 */
[----:B------:R-:W0:Y:S02]  /*133f0*/  F2I.FTZ.U32.TRUNC.NTZ R3, R9 ;  /* 0x0000000900037305 */ /* 0x000e24000021f000 */
[----:B0-----:R-:W-:-:S04]  /*13400*/  IMAD.MOV R11, RZ, RZ, -R3 ;  /* 0x000000ffff0b7224 */ /* 0x001fc800078e0a03 */
[----:B------:R-:W-:-:S04]  /*13410*/  IMAD R11, R11, R10, RZ ;  /* 0x0000000a0b0b7224 */ /* 0x000fc800078e02ff */
[----:B------:R-:W-:-:S04]  /*13420*/  IMAD.HI.U32 R2, R3, R11, R2 ;  /* 0x0000000b03027227 */ /* 0x000fc800078e0002 */
[----:B------:R-:W-:Y:S02]  /*13430*/  IMAD.MOV R3, RZ, RZ, -R12 ;  /* 0x000000ffff037224 */ /* 0x000fe400078e0a0c */
        /* <DEDUP_REMOVED lines=12> */
[----:B------:R-:W-:Y:S02]  /*13500*/  IMAD R11, R13, R2, RZ ;  /* 0x000000020d0b7224 */ /* 0x000fe400078e02ff */
[----:B------:R-:W-:Y:S02]  /*13510*/  IMAD.MOV R2, RZ, RZ, -R2 ;  /* 0x000000ffff027224 */ /* 0x000fe400078e0a02 */
[----:B------:R-:W-:Y:S02]  /*13520*/  IMAD.MOV R3, RZ, RZ, -R11 ;  /* 0x000000ffff037224 */ /* 0x000fe400078e0a0b */
[----:B------:R-:W-:Y:S02]  /*13530*/  IMAD R4, R4, R2, R5 ;  /* 0x0000000204047224 */ /* 0x000fe400078e0205 */
[----:B------:R-:W-:Y:S01]  /*13540*/  IMAD.MOV.U32 R2, RZ, RZ, RZ ;  /* 0x000000ffff027224 */ /* 0x000fe200078e00ff */
[----:B------:R-:W-:-:S04]  /*13550*/  VIADDMNMX R13, R3, UR5, R13, PT ;  /* 0x00000005030d7c46 */ /* 0x000fc8000b80010d */
[-C--:B------:R-:W-:Y:S01]  /*13560*/  IABS R10, R13.reuse ;  /* 0x0000000d000a7213 */ /* 0x080fe20000000000 */
[----:B------:R-:W-:Y:S01]  /*13570*/  IMAD.MOV R26, RZ, RZ, -R13 ;  /* 0x000000ffff1a7224 */ /* 0x000fe200078e0a0d */
[----:B------:R-:W-:Y:S02]  /*13580*/  IABS R12, R13 ;  /* 0x0000000d000c7213 */ /* 0x000fe40000000000 */
[----:B------:R-:W0:Y:S08]  /*13590*/  I2F.RP R8, R10 ;  /* 0x0000000a00087306 */ /* 0x000e300000209400 */
[----:B0-----:R-:W0:Y:S02]  /*135a0*/  MUFU.RCP R8, R8 ;  /* 0x0000000800087308 */ /* 0x001e240000001000 */
[----:B0-----:R-:W-:-:S06]  /*135b0*/  VIADD R3, R8, 0xffffffe ;  /* 0x0ffffffe08037836 */ /* 0x001fcc0000000000 */
[----:B------:R-:W0:Y:S02]  /*135c0*/  F2I.FTZ.U32.TRUNC.NTZ R3, R3 ;  /* 0x0000000300037305 */ /* 0x000e24000021f000 */
[----:B0-----:R-:W-:-:S04]  /*135d0*/  IMAD.MOV R9, RZ, RZ, -R3 ;  /* 0x000000ffff097224 */ /* 0x001fc800078e0a03 */
[----:B------:R-:W-:Y:S01]  /*135e0*/  IMAD.MOV.U32 R5, RZ, RZ, R9 ;  /* 0x000000ffff057224 */ /* 0x000fe200078e0009 */
[----:B------:R-:W-:-:S03]  /*135f0*/  IABS R9, R4 ;  /* 0x0000000400097213 */ /* 0x000fc60000000000 */
        /* <DEDUP_REMOVED lines=11> */
[----:B------:R-:W-:Y:S02]  /*136b0*/  ISETP.GE.AND P2, PT, R3, RZ, PT ;  /* 0x000000ff0300720c */ /* 0x000fe40003f46270 */
[----:B------:R-:W-:-:S05]  /*136c0*/  IADD3 R3, R11, 0x1000000, R4 ;  /* 0x010000000b037810 */ /* 0x000fca0007ffe004 */
[----:B------:R-:W-:-:S06]  /*136d0*/  @P0 VIADD R2, R2, 0x1 ;  /* 0x0000000102020836 */ /* 0x000fcc0000000000 */
[----:B------:R-:W-:Y:S01]  /*136e0*/  @!P2 IMAD.MOV R2, RZ, RZ, -R2 ;  /* 0x000000ffff02a224 */ /* 0x000fe200078e0a02 */
[----:B------:R-:W-:-:S05]  /*136f0*/  @!P1 LOP3.LUT R2, RZ, R13, RZ, 0x33, !PT ;  /* 0x0000000dff029212 */ /* 0x000fca00078e33ff */
[----:B------:R-:W-:-:S07]  /*13700*/  IMAD R26, R2, R26, R3 ;  /* 0x0000001a021a7224 */ /* 0x000fce00078e0203 */
.L_x_2281:
[----:B------:R-:W-:-:S05]  /*13710*/  LOP3.LUT R25, RZ, R2, RZ, 0x33, !PT ;  /* 0x00000002ff197212 */ /* 0x000fca00078e33ff */
[----:B------:R-:W-:Y:S01]  /*13720*/  IMAD.IADD R25, R6, 0x1, R25 ;  /* 0x0000000106197824 */ /* 0x000fe200078e0219 */
[----:B------:R-:W-:Y:S06]  /*13730*/  BRA `(.L_x_2282) ;  /* 0x0000000000147947 */ /* 0x000fec0003800000 */
.L_x_2277:
[----:B------:R-:W-:Y:S01]  /*13740*/  ULDC UR4, c[0x0][0xc3c] ;  /* 0x00030f0000047ab9 */ /* 0x000fe20000000800 */
[----:B------:R-:W-:Y:S02]  /*13750*/  IMAD.MOV.U32 R25, RZ, RZ, RZ ;  /* 0x000000ffff197224 */ /* 0x000fe400078e00ff */
[----:B------:R-:W-:Y:S02]  /*13760*/  IMAD.U32 R24, RZ, RZ, UR6 ;  /* 0x00000006ff187e24 */ /* 0x000fe4000f8e00ff */
[----:B------:R-:W-:Y:S02]  /*13770*/  IMAD.MOV.U32 R26, RZ, RZ, RZ ;  /* 0x000000ffff1a7224 */ /* 0x000fe400078e00ff */
[----:B------:R-:W-:-:S07]  /*13780*/  IMAD.U32 R27, RZ, RZ, UR4 ;  /* 0x00000004ff1b7e24 */ /* 0x000fce000f8e00ff */
.L_x_2282:
[----:B------:R-:W-:-:S13]  /*13790*/  ISETP.NE.AND P0, PT, R7, RZ, PT ;  /* 0x000000ff0700720c */ /* 0x000fda0003f05270 */
[----:B------:R-:W0:Y:S01]  /*137a0*/  @!P0 S2R R3, SR_CgaCtaId ;  /* 0x0000000000038919 */ /* 0x000e220000008800 */
[----:B------:R-:W-:-:S04]  /*137b0*/  @!P0 MOV R2, 0x400 ;  /* 0x0000040000028802 */ /* 0x000fc80000000f00 */
[----:B0-----:R-:W-:-:S05]  /*137c0*/  @!P0 LEA R2, R3, R2, 0x18 ;  /* 0x0000000203028211 */ /* 0x001fca00078ec0ff */
[----:B------:R1:W-:Y:S01]  /*137d0*/  @!P0 STS.128 [R2+0x28cd0], R24 ;  /* 0x028cd01802008388 */ /* 0x0003e20000000c00 */
[----:B------:R-:W-:Y:S06]  /*137e0*/  BAR.ARV 0x5, 0x180 ;  /* 0x0146000000007b1d */ /* 0x000fec0000002000 */
.L_x_2275:
        /* <DEDUP_REMOVED lines=9> */
[----:B------:R-:W-:Y:S01]  /*13880*/  LOP3.LUT R4, R0, 0x7f, RZ, 0xc0, !PT ;  /* 0x0000007f00047812 */ /* 0x000fe200078ec0ff */
[----:B------:R1:W-:Y:S01]  /*13890*/  STL [R1+0x10], RZ ;  /* 0x000010ff01007387 */ /* 0x0003e20000100800 */
[----:B------:R-:W-:Y:S01]  /*138a0*/  BSSY B8, `(.L_x_2283) ;  /* 0x0000516000087945 */ /* 0x000fe20003800000 */
[----:B------:R-:W-:Y:S01]  /*138b0*/  LOP3.LUT R3, R2, 0x1f8, RZ, 0xc0, !PT ;  /* 0x000001f802037812 */ /* 0x000fe200078ec0ff */
[----:B------:R-:W-:Y:S01]  /*138c0*/  IMAD.MOV.U32 R22, RZ, RZ, 0x1 ;  /* 0x00000001ff167424 */ /* 0x000fe200078e00ff */
[----:B------:R-:W-:Y:S01]  /*138d0*/  SHF.R.U32.HI R37, RZ, 0x3, R4 ;  /* 0x00000003ff257819 */ /* 0x000fe20000011604 */
[----:B------:R-:W-:Y:S01]  /*138e0*/  IMAD.MOV.U32 R18, RZ, RZ, RZ ;  /* 0x000000ffff127224 */ /* 0x000fe200078e00ff */
[----:B------:R-:W-:Y:S01]  /*138f0*/  LOP3.LUT R3, R3, 0x38, R0, 0x78, !PT ;  /* 0x0000003803037812 */ /* 0x000fe200078e7800 */
[----:B------:R-:W-:Y:S01]  /*13900*/  IMAD.SHL.U32 R0, R0, 0x10, RZ ;  /* 0x0000001000007824 */ /* 0x000fe200078e00ff */
        /* <DEDUP_REMOVED lines=16> */
.L_x_2354:
[----:B------:R-:W-:Y:S05]  /*13a10*/  YIELD ;  /* 0x0000000000007946 */ /* 0x000fea0003800000 */
[----:B------:R-:W-:Y:S01]  /*13a20*/  ULDC.64 UR4, c[0x0][0xa28] ;  /* 0x00028a0000047ab9 */ /* 0x000fe20000000a00 */
[----:B------:R-:W-:Y:S01]  /*13a30*/  IMAD.MOV.U32 R31, RZ, RZ, RZ ;  /* 0x000000ffff1f7224 */ /* 0x000fe200078e00ff */
[----:B------:R-:W-:-:S04]  /*13a40*/  ISETP.NE.U32.AND P0, PT, RZ, UR4, PT ;  /* 0x00000004ff007c0c */ /* 0x000fc8000bf05070 */
[----:B------:R-:W-:Y:S01]  /*13a50*/  ISETP.NE.AND.EX P0, PT, RZ, UR5, PT, P0 ;  /* 0x00000005ff007c0c */ /* 0x000fe2000bf05300 */
[----:B------:R-:W-:-:S12]  /*13a60*/  ULDC.64 UR4, c[0x0][0xa18] ;  /* 0x0002860000047ab9 */ /* 0x000fd80000000a00 */
[----:B0-----:R-:W0:Y:S02]  /*13a70*/  @P0 LDC.64 R2, c[0x0][0xa28] ;  /* 0x00028a00ff020b82 */ /* 0x001e240000000a00 */
[----:B0-----:R-:W-:-:S05]  /*13a80*/  @P0 IMAD.WIDE R2, R27, 0x4, R2 ;  /* 0x000000041b020825 */ /* 0x001fca00078e0202 */
[----:B------:R0:W5:Y:S01]  /*13a90*/  @P0 LDG.E R31, desc[UR54][R2.64] ;  /* 0x00000036021f0981 */ /* 0x000162000c1e1900 */
[----:B------:R-:W-:Y:S01]  /*13aa0*/  ISETP.NE.U32.AND P0, PT, RZ, UR4, PT ;  /* 0x00000004ff007c0c */ /* 0x000fe2000bf05070 */
[----:B-1----:R-:W-:Y:S01]  /*13ab0*/  IMAD.MOV.U32 R0, RZ, RZ, RZ ;  /* 0x000000ffff007224 */ /* 0x002fe200078e00ff */
[----:B------:R-:W-:Y:S02]  /*13ac0*/  LOP3.LUT R16, R16, 0xfffffdff, RZ, 0xc0, !PT ;  /* 0xfffffdff10107812 */ /* 0x000fe400078ec0ff */
[----:B------:R-:W-:Y:S01]  /*13ad0*/  ISETP.NE.AND.EX P1, PT, RZ, UR5, PT, P0 ;  /* 0x00000005ff007c0c */ /* 0x000fe2000bf25300 */
[----:B------:R-:W-:Y:S02]  /*13ae0*/  ULDC.64 UR4, c[0x0][0xa00] ;  /* 0x0002800000047ab9 */ /* 0x000fe40000000a00 */
[----:B------:R-:W-:Y:S01]  /*13af0*/  ISETP.NE.U32.AND P0, PT, RZ, UR4, PT ;  /* 0x00000004ff007c0c */ /* 0x000fe2000bf05070 */
[----:B0-----:R-:W0:Y:S03]  /*13b00*/  LDC.64 R2, c[0x0][0xa00] ;  /* 0x00028000ff027b82 */ /* 0x001e260000000a00 */
[----:B------:R-:W-:Y:S01]  /*13b10*/  ISETP.NE.AND.EX P2, PT, RZ, UR5, PT, P0 ;  /* 0x00000005ff007c0c */ /* 0x000fe2000bf45300 */
[----:B------:R-:W-:-:S05]  /*13b20*/  ULDC.64 UR4, c[0x0][0x418] ;  /* 0x0001060000047ab9 */ /* 0x000fca0000000a00 */
[----:B------:R-:W1:Y:S07]  /*13b30*/  @P1 LDC.64 R4, c[0x0][0xa18] ;  /* 0x00028600ff041b82 */ /* 0x000e6e0000000a00 */
[----:B------:R-:W-:Y:S01]  /*13b40*/  @P2 LOP3.LUT R16, R16, 0x200, RZ, 0xfc, !PT ;  /* 0x0000020010102812 */ /* 0x000fe200078efcff */
[----:B0-----:R-:W-:-:S05]  /*13b50*/  IMAD.WIDE R2, R27, 0x4, R2 ;  /* 0x000000041b027825 */ /* 0x001fca00078e0202 */
[----:B--2---:R-:W2:Y:S01]  /*13b60*/  @P2 LDG.E R0, desc[UR54][R2.64] ;  /* 0x0000003602002981 */ /* 0x004ea2000c1e1900 */
[----:B-1----:R-:W-:-:S05]  /*13b70*/  @P1 IMAD.WIDE R4, R27, 0x4, R4 ;  /* 0x000000041b041825 */ /* 0x002fca00078e0204 */
[----:B------:R0:W5:Y:S01]  /*13b80*/  @P1 LDG.E R36, desc[UR54][R4.64] ;  /* 0x0000003604241981 */ /* 0x000162000c1e1900 */
[----:B------:R-:W-:-:S03]  /*13b90*/  UISETP.NE.U32.AND UP0, UPT, UR4, URZ, UPT ;  /* 0x0000003f0400728c */ /* 0x000fc6000bf05070 */
[----:B------:R-:W-:Y:S01]  /*13ba0*/  ULDC UR4, c[0x0][0x424] ;  /* 0x0001090000047ab9 */ /* 0x000fe20000000800 */
[----:B------:R-:W-:-:S03]  /*13bb0*/  UISETP.NE.AND.EX UP0, UPT, UR5, URZ, UPT, UP0 ;  /* 0x0000003f0500728c */ /* 0x000fc6000bf05300 */
[----:B------:R-:W-:Y:S01]  /*13bc0*/  ULDC UR5, c[0x0][0x2f0] ;  /* 0x0000bc0000057ab9 */ /* 0x000fe20000000800 */
[----:B------:R-:W-:-:S04]  /*13bd0*/  USEL UR4, UR4, 0x1, UP0 ;  /* 0x0000000104047887 */ /* 0x000fc80008000000 */
[----:B------:R-:W-:-:S06]  /*13be0*/  UIMAD UR4, UR4, UR5, URZ ;  /* 0x00000005040472a4 */ /* 0x000fcc000f8e023f */
[----:B------:R-:W-:Y:S01]  /*13bf0*/  IMAD.U32 R28, RZ, RZ, UR4 ;  /* 0x00000004ff1c7e24 */ /* 0x000fe2000f8e00ff */
[----:B--2---:R0:W-:Y:S01]  /*13c00*/  STL [R1], R0 ;  /* 0x0000000001007387 */ /* 0x0041e20000100800 */
[----:B---3--:R-:W-:Y:S05]  /*13c10*/  @P1 BRA `(.L_x_2284) ;  /* 0x0000000000181947 */ /* 0x008fea0003800000 */
[----:B------:R-:W-:Y:S02]  /*13c20*/  ULDC UR4, c[0x0][0x288] ;  /* 0x0000a20000047ab9 */ /* 0x000fe40000000800 */
[----:B-----5:R-:W-:Y:S01]  /*13c30*/  IMAD.U32 R36, RZ, RZ, UR4 ;  /* 0x00000004ff247e24 */ /* 0x020fe2000f8e00ff */
[----:B------:R-:W-:Y:S06]  /*13c40*/  @!P2 BRA `(.L_x_2284) ;  /* 0x00000000000ca947 */ /* 0x000fec0003800000 */
[----:B0-----:R-:W2:Y:S04]  /*13c50*/  LDG.E R5, desc[UR54][R2.64] ;  /* 0x0000003602057981 */ /* 0x001ea8000c1e1900 */
[----:B------:R-:W2:Y:S02]  /*13c60*/  LDG.E R36, desc[UR54][R2.64+0x4] ;  /* 0x0000043602247981 */ /* 0x000ea4000c1e1900 */
[----:B--2---:R-:W-:-:S07]  /*13c70*/  IMAD.IADD R36, R36, 0x1, -R5 ;  /* 0x0000000124247824 */ /* 0x004fce00078e0a05 */
.L_x_2284:
[----:B------:R-:W-:Y:S02]  /*13c80*/  ULDC.64 UR4, c[0x0][0xa20] ;  /* 0x0002880000047ab9 */ /* 0x000fe40000000a00 */
[----:B------:R-:W-:-:S04]  /*13c90*/  ISETP.NE.U32.AND P0, PT, RZ, UR4, PT ;  /* 0x00000004ff007c0c */ /* 0x000fc8000bf05070 */
[----:B------:R-:W-:-:S13]  /*13ca0*/  ISETP.NE.AND.EX P0, PT, RZ, UR5, PT, P0 ;  /* 0x00000005ff007c0c */ /* 0x000fda000bf05300 */
[----:B------:R-:W-:Y:S05]  /*13cb0*/  @!P0 BRA `(.L_x_2285) ;  /* 0x0000000000108947 */ /* 0x000fea0003800000 */
[----:B------:R-:W1:Y:S02]  /*13cc0*/  LDC.64 R2, c[0x0][0xa20] ;  /* 0x00028800ff027b82 */ /* 0x000e640000000a00 */
[----:B-1----:R-:W-:-:S05]  /*13cd0*/  IMAD.WIDE R2, R27, 0x4, R2 ;  /* 0x000000041b027825 */ /* 0x002fca00078e0202 */
[----:B------:R1:W5:Y:S01]  /*13ce0*/  LDG.E R28, desc[UR54][R2.64] ;  /* 0x00000036021c7981 */ /* 0x000362000c1e1900 */
[----:B------:R-:W-:Y:S05]  /*13cf0*/  BRA `(.L_x_2286) ;  /* 0x0000000000247947 */ /* 0x000fea0003800000 */
.L_x_2285:
[----:B------:R-:W-:Y:S02]  /*13d00*/  ULDC.64 UR4, c[0x0][0xa08] ;  /* 0x0002820000047ab9 */ /* 0x000fe40000000a00 */
[----:B------:R-:W-:-:S04]  /*13d10*/  ISETP.NE.U32.AND P0, PT, RZ, UR4, PT ;  /* 0x00000004ff007c0c */ /* 0x000fc8000bf05070 */
[----:B------:R-:W-:-:S13]  /*13d20*/  ISETP.NE.AND.EX P0, PT, RZ, UR5, PT, P0 ;  /* 0x00000005ff007c0c */ /* 0x000fda000bf05300 */
[----:B------:R-:W-:Y:S05]  /*13d30*/  @!P0 BRA `(.L_x_2286) ;  /* 0x0000000000148947 */ /* 0x000fea0003800000 */
[----:B------:R-:W1:Y:S02]  /*13d40*/  LDC.64 R2, c[0x0][0xa08] ;  /* 0x00028200ff027b82 */ /* 0x000e640000000a00 */
[----:B-1----:R-:W-:-:S05]  /*13d50*/  IMAD.WIDE R2, R27, 0x4, R2 ;  /* 0x000000041b027825 */ /* 0x002fca00078e0202 */
[----:B------:R-:W2:Y:S04]  /*13d60*/  LDG.E R28, desc[UR54][R2.64] ;  /* 0x00000036021c7981 */ /* 0x000ea8000c1e1900 */
[----:B0-----:R-:W2:Y:S02]  /*13d70*/  LDG.E R5, desc[UR54][R2.64+0x4] ;  /* 0x0000043602057981 */ /* 0x001ea4000c1e1900 */
[----:B--2---:R-:W-:-:S07]  /*13d80*/  IMAD.IADD R28, R5, 0x1, -R28 ;  /* 0x00000001051c7824 */ /* 0x004fce00078e0a1c */
.L_x_2286:
[----:B0-----:R-:W0:Y:S01]  /*13d90*/  LDC R0, c[0x0][0x448] ;  /* 0x00011200ff007b82 */ /* 0x001e220000000800 */
[----:B------:R-:W-:Y:S01]  /*13da0*/  IMAD.SHL.U32 R34, R25, 0x40, RZ ;  /* 0x0000004019227824 */ /* 0x000fe200078e00ff */
[----:B------:R-:W-:Y:S01]  /*13db0*/  LOP3.LUT R16, R16, 0xfffffeff, RZ, 0xc0, !PT ;  /* 0xfffffeff10107812 */ /* 0x000fe200078ec0ff */
[----:B-----5:R-:W-:-:S05]  /*13dc0*/  IMAD.IADD R28, R28, 0x1, -R31 ;  /* 0x000000011c1c7824 */ /* 0x020fca00078e0a1f */
[----:B-1----:R-:W1:Y:S01]  /*13dd0*/  LDC.64 R2, c[0x0][0x9e0] ;  /* 0x00027800ff027b82 */ /* 0x002e620000000a00 */
[----:B0-----:R-:W-:Y:S01]  /*13de0*/  ISETP.NE.AND P2, PT, R0, 0x1, PT ;  /* 0x000000010000780c */ /* 0x001fe20003f45270 */
[----:B------:R-:W-:Y:S01]  /*13df0*/  VIADD R0, R34, 0x3f ;  /* 0x0000003f22007836 */ /* 0x000fe20000000000 */
[----:B-1----:R-:W-:-:S11]  /*13e00*/  ISETP.GE.AND P1, PT, R3, 0x1, PT ;  /* 0x000000010300780c */ /* 0x002fd60003f26270 */
[----:B------:R-:W0:Y:S01]  /*13e10*/  @P2 LDC R5, c[0x0][0x44c] ;  /* 0x00011300ff052b82 */ /* 0x000e220000000800 */
[----:B------:R-:W-:-:S07]  /*13e20*/  @P2 LOP3.LUT R16, R16, 0x100, RZ, 0xfc, !PT ;  /* 0x0000010010102812 */ /* 0x000fce00078efcff */
[----:B------:R-:W1:Y:S01]  /*13e30*/  @P2 LDC R7, c[0x0][0x450] ;  /* 0x00011400ff072b82 */ /* 0x000e620000000800 */
[----:B0-----:R-:W-:Y:S01]  /*13e40*/  @P2 IMAD.HI.U32 R4, R0, R5, RZ ;  /* 0x0000000500042227 */ /* 0x001fe200078e00ff */
[----:B------:R-:W-:-:S04]  /*13e50*/  IADD3 R5, R28, 0x1, -R36 ;  /* 0x000000011c057810 */ /* 0x000fc80007ffe824 */
[----:B-1----:R-:W-:-:S05]  /*13e60*/  @P2 SHF.R.U32.HI R0, RZ, R7, R4 ;  /* 0x00000007ff002219 */ /* 0x002fca0000011604 */
[----:B------:R-:W-:-:S04]  /*13e70*/  IMAD.IADD R7, R5, 0x1, R0 ;  /* 0x0000000105077824 */ /* 0x000fc800078e0200 */
[----:B------:R-:W-:Y:S01]  /*13e80*/  IMAD.IADD R2, R7, 0x1, R2 ;  /* 0x0000000107027824 */ /* 0x000fe200078e0202 */
[----:B------:R-:W-:Y:S06]  /*13e90*/  @!P1 BRA `(.L_x_2287) ;  /* 0x0000000000489947 */ /* 0x000fec0003800000 */
[C---:B------:R-:W-:Y:S01]  /*13ea0*/  ISETP.GT.AND P0, PT, R7.reuse, RZ, PT ;  /* 0x000000ff0700720c */ /* 0x040fe20003f04270 */
[----:B------:R-:W-:Y:S01]  /*13eb0*/  BSSY B0, `(.L_x_2288) ;  /* 0x000000e000007945 */ /* 0x000fe20003800000 */
[----:B------:R-:W-:-:S11]  /*13ec0*/  VIADD R0, R7, 0xffffffff ;  /* 0xffffffff07007836 */ /* 0x000fd60000000000 */
        /* <DEDUP_REMOVED lines=8> */
.L_x_2289:
[----:B------:R-:W-:-:S13]  /*13f50*/  ISETP.NE.AND P0, PT, R3, 0x1, PT ;  /* 0x000000010300780c */ /* 0x000fda0003f05270 */
[----:B------:R-:W0:Y:S02]  /*13f60*/  @P0 LDC.64 R4, c[0x0][0x9e8] ;  /* 0x00027a00ff040b82 */ /* 0x000e240000000a00 */
[----:B0-----:R-:W-:-:S05]  /*13f70*/  @P0 IMAD.HI.U32 R4, R0, R4, RZ ;  /* 0x0000000400040227 */ /* 0x001fca00078e00ff */
[----:B------:R-:W-:-:S07]  /*13f80*/  @P0 SHF.R.U32.HI R0, RZ, R5, R4 ;  /* 0x00000005ff000219 */ /* 0x000fce0000011604 */
.L_x_2290:
[----:B------:R-:W-:Y:S05]  /*13f90*/  BSYNC B0 ;  /* 0x0000000000007941 */ /* 0x000fea0003800000 */
.L_x_2288:
[----:B------:R-:W-:-:S05]  /*13fa0*/  IMAD R5, R0, R3, R3 ;  /* 0x0000000300057224 */ /* 0x000fca00078e0203 */
[----:B------:R-:W-:-:S07]  /*13fb0*/  VIMNMX R2, R2, R5, PT ;  /* 0x0000000502027248 */ /* 0x000fce0003fe0100 */
.L_x_2287:
[----:B------:R-:W0:Y:S01]  /*13fc0*/  @P2 LDC R5, c[0x0][0x44c] ;  /* 0x00011300ff052b82 */ /* 0x000e220000000800 */
[----:B------:R-:W-:Y:S01]  /*13fd0*/  VIADD R2, R2, 0x3f ;  /* 0x0000003f02027836 */ /* 0x000fe20000000000 */
[----:B------:R-:W-:-:S06]  /*13fe0*/  ULDC UR4, c[0x0][0x9dc] ;  /* 0x0002770000047ab9 */ /* 0x000fcc0000000800 */
[----:B------:R-:W1:Y:S01]  /*13ff0*/  @P2 LDC R7, c[0x0][0x450] ;  /* 0x00011400ff072b82 */ /* 0x000e620000000800 */
[----:B0-----:R-:W-:-:S04]  /*14000*/  @P2 IMAD.HI.U32 R0, R34, R5, RZ ;  /* 0x0000000522002227 */ /* 0x001fc800078e00ff */
[----:B------:R-:W-:Y:S01]  /*14010*/  IMAD.MOV.U32 R5, RZ, RZ, R34 ;  /* 0x000000ffff057224 */ /* 0x000fe200078e0022 */
[----:B-1----:R-:W-:Y:S01]  /*14020*/  @P2 SHF.R.U32.HI R5, RZ, R7, R0 ;  /* 0x00000007ff052219 */ /* 0x002fe20000011600 */
[----:B------:R-:W-:Y:S01]  /*14030*/  VIADD R0, R28, 0x3f ;  /* 0x0000003f1c007836 */ /* 0x000fe20000000000 */
[----:B------:R-:W-:Y:S02]  /*14040*/  SHF.R.S32.HI R7, RZ, 0x1f, R2 ;  /* 0x0000001fff077819 */ /* 0x000fe40000011402 */
[----:B------:R-:W-:Y:S02]  /*14050*/  IADD3 R6, R5, R28, -R36 ;  /* 0x0000001c05067210 */ /* 0x000fe40007ffe824 */
[----:B------:R-:W-:Y:S02]  /*14060*/  LEA.HI R2, R7, R2, RZ, 0x6 ;  /* 0x0000000207027211 */ /* 0x000fe400078f30ff */
[----:B------:R-:W-:Y:S02]  /*14070*/  SHF.R.S32.HI R7, RZ, 0x1f, R0 ;  /* 0x0000001fff077819 */ /* 0x000fe40000011400 */
[----:B------:R-:W-:Y:S01]  /*14080*/  SHF.R.S32.HI R9, RZ, 0x6, R2 ;  /* 0x00000006ff097819 */ /* 0x000fe20000011402 */
[----:B------:R-:W-:Y:S01]  /*14090*/  VIADD R2, R6, -UR4 ;  /* 0x8000000406027c36 */ /* 0x000fe20008000000 */
[----:B------:R-:W-:-:S04]  /*140a0*/  LEA.HI R7, R7, R0, RZ, 0x6 ;  /* 0x0000000007077211 */ /* 0x000fc800078f30ff */
[----:B------:R-:W-:-:S04]  /*140b0*/  SHF.R.S32.HI R0, RZ, 0x6, R7 ;  /* 0x00000006ff007819 */ /* 0x000fc80000011407 */
[----:B------:R-:W-:Y:S01]  /*140c0*/  VIMNMX R0, R0, R9, PT ;  /* 0x0000000900007248 */ /* 0x000fe20003fe0100 */
[----:B------:R-:W-:Y:S06]  /*140d0*/  @!P1 BRA `(.L_x_2291) ;  /* 0x0000000000449947 */ /* 0x000fec0003800000 */
[----:B------:R-:W-:Y:S01]  /*140e0*/  ISETP.GT.AND P0, PT, R6, -0x1, PT ;  /* 0xffffffff0600780c */ /* 0x000fe20003f04270 */
[----:B------:R-:W-:-:S12]  /*140f0*/  BSSY B0, `(.L_x_2292) ;  /* 0x000000d000007945 */ /* 0x000fd80003800000 */
        /* <DEDUP_REMOVED lines=8> */
.L_x_2293:
[----:B------:R-:W-:-:S13]  /*14180*/  ISETP.NE.AND P0, PT, R3, 0x1, PT ;  /* 0x000000010300780c */ /* 0x000fda0003f05270 */
[----:B------:R-:W0:Y:S02]  /*14190*/  @P0 LDC.64 R4, c[0x0][0x9e8] ;  /* 0x00027a00ff040b82 */ /* 0x000e240000000a00 */
[----:B0-----:R-:W-:-:S05]  /*141a0*/  @P0 IMAD.HI.U32 R4, R6, R4, RZ ;  /* 0x0000000406040227 */ /* 0x001fca00078e00ff */
[----:B------:R-:W-:-:S07]  /*141b0*/  @P0 SHF.R.U32.HI R6, RZ, R5, R4 ;  /* 0x00000005ff060219 */ /* 0x000fce0000011604 */
.L_x_2294:
[----:B------:R-:W-:Y:S05]  /*141c0*/  BSYNC B0 ;  /* 0x0000000000007941 */ /* 0x000fea0003800000 */
.L_x_2292:
[----:B------:R-:W-:-:S05]  /*141d0*/  IMAD R3, R6, R3, RZ ;  /* 0x0000000306037224 */ /* 0x000fca00078e02ff */
[----:B------:R-:W-:-:S07]  /*141e0*/  VIMNMX R2, R2, R3, !PT ;  /* 0x0000000302027248 */ /* 0x000fce0007fe0100 */
.L_x_2291:
[----:B------:R-:W-:Y:S01]  /*141f0*/  SHF.R.S32.HI R3, RZ, 0x1f, R2 ;  /* 0x0000001fff037819 */ /* 0x000fe20000011402 */
[----:B------:R-:W-:Y:S03]  /*14200*/  BSSY B0, `(.L_x_2295) ;  /* 0x000002a000007945 */ /* 0x000fe60003800000 */
[----:B------:R-:W-:Y:S02]  /*14210*/  LEA.HI R3, R3, R2, RZ, 0x6 ;  /* 0x0000000203037211 */ /* 0x000fe400078f30ff */
[----:B------:R-:W-:Y:S02]  /*14220*/  LOP3.LUT R2, R26, 0xff000000, RZ, 0xc0, !PT ;  /* 0xff0000001a027812 */ /* 0x000fe400078ec0ff */
[----:B------:R-:W-:-:S04]  /*14230*/  SHF.R.S32.HI R3, RZ, 0x6, R3 ;  /* 0x00000006ff037819 */ /* 0x000fc80000011403 */
[----:B------:R-:W-:Y:S02]  /*14240*/  VIMNMX R30, RZ, R3, !PT ;  /* 0x00000003ff1e7248 */ /* 0x000fe40007fe0100 */
[----:B------:R-:W-:Y:S02]  /*14250*/  SHF.R.U32.HI R3, RZ, 0x8, R2 ;  /* 0x00000008ff037819 */ /* 0x000fe40000011602 */
[----:B------:R-:W-:Y:S02]  /*14260*/  ISETP.GT.AND P0, PT, R0, R30, PT ;  /* 0x0000001e0000720c */ /* 0x000fe40003f04270 */
[----:B------:R-:W-:-:S04]  /*14270*/  LOP3.LUT R2, R26, 0xff0000, RZ, 0xc0, !PT ;  /* 0x00ff00001a027812 */ /* 0x000fc800078ec0ff */
[----:B------:R-:W-:Y:S01]  /*14280*/  LEA.HI R2, R2, R3, RZ, 0x10 ;  /* 0x0000000302027211 */ /* 0x000fe200078f80ff */
[----:B------:R-:W-:-:S03]  /*14290*/  IMAD.MOV.U32 R3, RZ, RZ, RZ ;  /* 0x000000ffff037224 */ /* 0x000fc600078e00ff */
[----:B------:R-:W-:-:S03]  /*142a0*/  LOP3.LUT R4, R2, 0xff, RZ, 0xc0, !PT ;  /* 0x000000ff02047812 */ /* 0x000fc600078ec0ff */
[----:B------:R-:W-:Y:S05]  /*142b0*/  @!P0 BRA `(.L_x_2296) ;  /* 0x0000000000788947 */ /* 0x000fea0003800000 */
[----:B------:R-:W-:-:S04]  /*142c0*/  SHF.R.U32.HI R5, RZ, 0x10, R2 ;  /* 0x00000010ff057819 */ /* 0x000fc80000011602 */
[----:B------:R-:W-:-:S13]  /*142d0*/  ISETP.NE.AND P0, PT, R5, RZ, PT ;  /* 0x000000ff0500720c */ /* 0x000fda0003f05270 */
[----:B------:R-:W0:Y:S02]  /*142e0*/  @!P0 LDC R5, c[0x0][0x9f0] ;  /* 0x00027c00ff058b82 */ /* 0x000e240000000800 */
[----:B0-----:R-:W-:Y:S02]  /*142f0*/  IABS R7, R5 ;  /* 0x0000000500077213 */ /* 0x001fe40000000000 */
[----:B------:R-:W-:Y:S02]  /*14300*/  IADD3 R9, R5, -0x1, R0 ;  /* 0xffffffff05097810 */ /* 0x000fe40007ffe000 */
[----:B------:R-:W0:Y:S03]  /*14310*/  I2F.RP R10, R7 ;  /* 0x00000007000a7306 */ /* 0x000e260000209400 */
[----:B------:R-:W-:-:S05]  /*14320*/  IMAD.IADD R6, R9, 0x1, -R30 ;  /* 0x0000000109067824 */ /* 0x000fca00078e0a1e */
[----:B------:R-:W-:-:S04]  /*14330*/  LOP3.LUT R2, R6, R5, RZ, 0x3c, !PT ;  /* 0x0000000506027212 */ /* 0x000fc800078e3cff */
[----:B------:R-:W-:Y:S01]  /*14340*/  ISETP.GE.AND P2, PT, R2, RZ, PT ;  /* 0x000000ff0200720c */ /* 0x000fe20003f46270 */
[----:B0-----:R-:W0:Y:S02]  /*14350*/  MUFU.RCP R10, R10 ;  /* 0x0000000a000a7308 */ /* 0x001e240000001000 */
[----:B0-----:R-:W-:-:S06]  /*14360*/  VIADD R11, R10, 0xffffffe ;  /* 0x0ffffffe0a0b7836 */ /* 0x001fcc0000000000 */
[----:B------:R-:W0:Y:S02]  /*14370*/  F2I.FTZ.U32.TRUNC.NTZ R3, R11 ;  /* 0x0000000b00037305 */ /* 0x000e24000021f000 */
[----:B0-----:R-:W-:-:S04]  /*14380*/  IMAD.MOV R2, RZ, RZ, -R3 ;  /* 0x000000ffff027224 */ /* 0x001fc800078e0a03 */
        /* <DEDUP_REMOVED lines=17> */
.L_x_2296:
[----:B------:R-:W-:Y:S05]  /*144a0*/  BSYNC B0 ;  /* 0x0000000000007941 */ /* 0x000fea0003800000 */
.L_x_2295:
[-C--:B------:R-:W-:Y:S01]  /*144b0*/  IMAD R30, R4, R3.reuse, R30 ;  /* 0x00000003041e7224 */ /* 0x080fe200078e021e */
[----:B------:R-:W-:Y:S04]  /*144c0*/  BSSY B7, `(.L_x_2297) ;  /* 0x0000350000077945 */ /* 0x000fe80003800000 */
        /* <DEDUP_REMOVED lines=21> */
.L_x_2298:
        /* <DEDUP_REMOVED lines=20> */
.L_x_2301:
[----:B------:R-:W-:Y:S05]  /*14760*/  BSYNC B6 ;  /* 0x0000000000067941 */ /* 0x000fea0003800000 */
.L_x_2300:
        /* <DEDUP_REMOVED lines=20> */
.L_x_2304:
        /* <DEDUP_REMOVED lines=15> */
.L_x_2303:
[----:B------:R-:W-:Y:S05]  /*149a0*/  BSYNC B6 ;  /* 0x0000000000067941 */ /* 0x000fea0003800000 */
.L_x_2302:
[----:B------:R-:W0:Y:S01]  /*149b0*/  S2R R19, SR_TID.X ;  /* 0x0000000000137919 */ /* 0x000e220000002100 */
[----:B------:R-:W-:Y:S01]  /*149c0*/  ULDC.64 UR4, c[0x0][0x9f8] ;  /* 0x00027e0000047ab9 */ /* 0x000fe20000000a00 */
[----:B------:R-:W-:Y:S01]  /*149d0*/  IMAD.MOV.U32 R23, RZ, RZ, R27 ;  /* 0x000000ffff177224 */ /* 0x000fe200078e001b */
[----:B------:R-:W-:Y:S01]  /*149e0*/  ISETP.NE.U32.AND P0, PT, RZ, UR4, PT ;  /* 0x00000004ff007c0c */ /* 0x000fe2000bf05070 */
[----:B------:R-:W1:Y:S01]  /*149f0*/  S2R R20, SR_TID.X ;  /* 0x0000000000147919 */ /* 0x000e620000002100 */
[----:B------:R-:W-:Y:S01]  /*14a00*/  ULDC UR4, c[0x0][0x320] ;  /* 0x0000c80000047ab9 */ /* 0x000fe20000000800 */
[----:B------:R-:W2:Y:S01]  /*14a10*/  LDC R10, c[0x0][0x430] ;  /* 0x00010c00ff0a7b82 */ /* 0x000ea20000000800 */
[----:B------:R-:W-:-:S13]  /*14a20*/  ISETP.NE.AND.EX P0, PT, RZ, UR5, PT, P0 ;  /* 0x00000005ff007c0c */ /* 0x000fda000bf05300 */
[----:B------:R-:W3:Y:S01]  /*14a30*/  @P0 LDC.64 R2, c[0x0][0x9f8] ;  /* 0x00027e00ff020b82 */ /* 0x000ee20000000a00 */
[----:B0-----:R-:W-:-:S05]  /*14a40*/  IMAD.SHL.U32 R19, R19, 0x8, RZ ;  /* 0x0000000813137824 */ /* 0x001fca00078e00ff */
[----:B------:R-:W-:-:S04]  /*14a50*/  LOP3.LUT R19, R19, 0x38, RZ, 0xc0, !PT ;  /* 0x0000003813137812 */ /* 0x000fc800078ec0ff */
[C---:B------:R-:W-:Y:S02]  /*14a60*/  LOP3.LUT R21, R19.reuse, 0x40, RZ, 0xfc, !PT ;  /* 0x0000004013157812 */ /* 0x040fe400078efcff */
[----:B------:R-:W-:Y:S01]  /*14a70*/  LOP3.LUT R29, R19, 0x180, RZ, 0xfc, !PT ;  /* 0x00000180131d7812 */ /* 0x000fe200078efcff */
[----:B---3--:R-:W-:Y:S01]  /*14a80*/  @P0 IMAD.WIDE R2, R27, 0x4, R2 ;  /* 0x000000041b020825 */ /* 0x008fe200078e0202 */
[----:B------:R-:W-:Y:S02]  /*14a90*/  ISETP.GE.AND P3, PT, R21, UR4, PT ;  /* 0x0000000415007c0c */ /* 0x000fe4000bf66270 */
[----:B------:R-:W0:Y:S01]  /*14aa0*/  S2R R21, SR_TID.X ;  /* 0x0000000000157919 */ /* 0x000e220000002100 */
[----:B------:R-:W-:Y:S01]  /*14ab0*/  LOP3.LUT R19, R19, 0x1c0, RZ, 0xfc, !PT ;  /* 0x000001c013137812 */ /* 0x000fe200078efcff */
[----:B------:R3:W5:Y:S03]  /*14ac0*/  @P0 LDG.E R23, desc[UR54][R2.64] ;  /* 0x0000003602170981 */ /* 0x000766000c1e1900 */
[----:B------:R-:W-:Y:S01]  /*14ad0*/  ISETP.GE.AND P0, PT, R19, UR4, PT ;  /* 0x0000000413007c0c */ /* 0x000fe2000bf06270 */
[----:B-1----:R-:W-:Y:S01]  /*14ae0*/  IMAD.SHL.U32 R20, R20, 0x8, RZ ;  /* 0x0000000814147824 */ /* 0x002fe200078e00ff */
[----:B------:R-:W-:Y:S01]  /*14af0*/  LOP3.LUT R16, R16, 0xffffffbf, RZ, 0xc0, !PT ;  /* 0xffffffbf10107812 */ /* 0x000fe200078ec0ff */
[----:B------:R-:W1:Y:S01]  /*14b00*/  S2R R19, SR_TID.X ;  /* 0x0000000000137919 */ /* 0x000e620000002100 */
[----:B------:R-:W-:Y:S01]  /*14b10*/  UMOV UR5, 0xffffffff ;  /* 0xffffffff00057882 */ /* 0x000fe20000000000 */
[----:B------:R-:W-:-:S02]  /*14b20*/  ISETP.GE.AND P1, PT, R29, UR4, PT ;  /* 0x000000041d007c0c */ /* 0x000fc4000bf26270 */
[----:B------:R-:W-:Y:S02]  /*14b30*/  LOP3.LUT R20, R20, 0x38, RZ, 0xc0, !PT ;  /* 0x0000003814147812 */ /* 0x000fe400078ec0ff */
[----:B------:R-:W-:Y:S02]  /*14b40*/  @P3 LOP3.LUT R16, R16, 0x40, RZ, 0xfc, !PT ;  /* 0x0000004010103812 */ /* 0x000fe400078efcff */
[----:B------:R-:W-:Y:S02]  /*14b50*/  ISETP.GE.AND P2, PT, R20, UR4, PT ;  /* 0x0000000414007c0c */ /* 0x000fe4000bf46270 */
[----:B------:R-:W-:Y:S02]  /*14b60*/  LOP3.LUT R16, R16, 0xffffff7f, RZ, 0xc0, !PT ;  /* 0xffffff7f10107812 */ /* 0x000fe400078ec0ff */
[----:B------:R-:W-:Y:S02]  /*14b70*/  SEL R6, RZ, 0x40, P1 ;  /* 0x00000040ff067807 */ /* 0x000fe40000800000 */
[----:B------:R-:W-:-:S07]  /*14b80*/  LEA R0, R25, 0xffffffc0, 0x6 ;  /* 0xffffffc019007811 */ /* 0x000fce00078e30ff */
[----:B------:R-:W-:Y:S01]  /*14b90*/  @P2 LOP3.LUT R16, R16, 0x80, RZ, 0xfc, !PT ;  /* 0x0000008010102812 */ /* 0x000fe200078efcff */
[----:B0-----:R-:W-:-:S03]  /*14ba0*/  IMAD.SHL.U32 R21, R21, 0x8, RZ ;  /* 0x0000000815157824 */ /* 0x001fc600078e00ff */
[----:B------:R-:W-:Y:S02]  /*14bb0*/  LOP3.LUT R16, R16, 0xffffffdf, RZ, 0xc0, !PT ;  /* 0xffffffdf10107812 */ /* 0x000fe400078ec0ff */
[----:B------:R-:W-:Y:S01]  /*14bc0*/  LOP3.LUT R21, R21, 0x38, RZ, 0xc0, !PT ;  /* 0x0000003815157812 */ /* 0x000fe200078ec0ff */
[----:B-1----:R-:W-:-:S03]  /*14bd0*/  IMAD.SHL.U32 R19, R19, 0x8, RZ ;  /* 0x0000000813137824 */ /* 0x002fc600078e00ff */
[----:B------:R-:W-:Y:S02]  /*14be0*/  LOP3.LUT R21, R21, 0x80, RZ, 0xfc, !PT ;  /* 0x0000008015157812 */ /* 0x000fe400078efcff */
[----:B------:R-:W-:Y:S02]  /*14bf0*/  LOP3.LUT R19, R19, 0x38, RZ, 0xc0, !PT ;  /* 0x0000003813137812 */ /* 0x000fe400078ec0ff */
[----:B------:R-:W-:Y:S02]  /*14c00*/  ISETP.GE.AND P5, PT, R21, UR4, PT ;  /* 0x0000000415007c0c */ /* 0x000fe4000bfa6270 */
[----:B------:R-:W-:Y:S02]  /*14c10*/  LOP3.LUT R21, R19, 0xc0, RZ, 0xfc, !PT ;  /* 0x000000c013157812 */ /* 0x000fe400078efcff */
[----:B------:R-:W-:Y:S02]  /*14c20*/  SEL R19, RZ, 0x80, P0 ;  /* 0x00000080ff137807 */ /* 0x000fe40000000000 */
[----:B------:R-:W-:-:S02]  /*14c30*/  ISETP.GE.AND P4, PT, R21, UR4, PT ;  /* 0x0000000415007c0c */ /* 0x000fc4000bf86270 */
[C---:B------:R-:W-:Y:S02]  /*14c40*/  LOP3.LUT R21, R20.reuse, 0x100, RZ, 0xfc, !PT ;  /* 0x0000010014157812 */ /* 0x040fe400078efcff */
[----:B------:R-:W-:Y:S02]  /*14c50*/  LOP3.LUT R20, R20, 0x140, RZ, 0xfc, !PT ;  /* 0x0000014014147812 */ /* 0x000fe400078efcff */
[----:B------:R-:W-:Y:S02]  /*14c60*/  ISETP.GE.AND P3, PT, R21, UR4, PT ;  /* 0x0000000415007c0c */ /* 0x000fe4000bf66270 */
[----:B------:R-:W-:Y:S02]  /*14c70*/  @P5 LOP3.LUT R16, R16, 0x20, RZ, 0xfc, !PT ;  /* 0x0000002010105812 */ /* 0x000fe400078efcff */
[----:B------:R-:W-:Y:S02]  /*14c80*/  ISETP.GE.AND P2, PT, R20, UR4, PT ;  /* 0x0000000414007c0c */ /* 0x000fe4000bf46270 */
[----:B------:R-:W-:-:S04]  /*14c90*/  LOP3.LUT R16, R16, 0xffffffef, RZ, 0xc0, !PT ;  /* 0xffffffef10107812 */ /* 0x000fc800078ec0ff */
[----:B------:R-:W-:-:S04]  /*14ca0*/  @P4 LOP3.LUT R16, R16, 0x10, RZ, 0xfc, !PT ;  /* 0x0000001010104812 */ /* 0x000fc800078efcff */
[----:B------:R-:W-:-:S04]  /*14cb0*/  LOP3.LUT R16, R16, 0xfffffffb, RZ, 0xc0, !PT ;  /* 0xfffffffb10107812 */ /* 0x000fc800078ec0ff */
[----:B------:R-:W-:-:S04]  /*14cc0*/  @P2 LOP3.LUT R16, R16, 0x4, RZ, 0xfc, !PT ;  /* 0x0000000410102812 */ /* 0x000fc800078efcff */
[----:B------:R-:W-:-:S04]  /*14cd0*/  LOP3.LUT R16, R16, 0xfffffff7, RZ, 0xc0, !PT ;  /* 0xfffffff710107812 */ /* 0x000fc800078ec0ff */
[----:B------:R-:W-:Y:S01]  /*14ce0*/  @P3 LOP3.LUT R16, R16, 0x8, RZ, 0xfc, !PT ;  /* 0x0000000810103812 */ /* 0x000fe200078efcff */
[----:B--23--:R-:W-:Y:S06]  /*14cf0*/  BRA.DIV UR5, `(.L_x_2305) ;  /* 0x00000046052c7947 */ /* 0x00cfec000b800000 */
.L_x_2372:
        /* <DEDUP_REMOVED lines=28> */
[C---:B------:R-:W-:Y:S02]  /*14ec0*/  LOP3.LUT P1, RZ, R16.reuse, 0x40, RZ, 0xc0, !PT ;  /* 0x0000004010ff7812 */ /* 0x040fe4000782c0ff */
        /* <DEDUP_REMOVED lines=19> */
[----:B------:R0:W-:Y:S01]  /*15000*/  STL [R1+0x14], R6 ;  /* 0x0000140601007387 */ /* 0x0001e20000100800 */
[----:B------:R-:W-:-:S09]  /*15010*/  IMAD R35, R10, R2, R35 ;  /* 0x000000020a237224 */ /* 0x000fd200078e0223 */
[----:B------:R-:W-:-:S04]  /*15020*/  @P0 LOP3.LUT R16, R16, 0x400, RZ, 0xfc, !PT ;  /* 0x0000040010100812 */ /* 0x000fc800078efcff */
[----:B------:R-:W-:-:S04]  /*15030*/  LOP3.LUT R16, R16, 0xfffffffe, RZ, 0xc0, !PT ;  /* 0xfffffffe10107812 */ /* 0x000fc800078ec0ff */
[----:B------:R-:W-:Y:S01]  /*15040*/  @P1 LOP3.LUT R16, R16, 0x1, RZ, 0xfc, !PT ;  /* 0x0000000110101812 */ /* 0x000fe200078efcff */
[----:B0-----:R-:W-:Y:S06]  /*15050*/  @!P0 BRA `(.L_x_2306) ;  /* 0x0000000000048947 */ /* 0x001fec0003800000 */
[----:B------:R-:W-:Y:S01]  /*15060*/  BPT.TRAP 0x1 ;  /* 0x000000040000795c */ /* 0x000fe20000300000 */
.L_x_2306:
[----:B------:R-:W-:Y:S01]  /*15070*/  IADD3 R28, -R37, R28, -R0 ;  /* 0x0000001c251c7210 */ /* 0x000fe20007ffe900 */
[----:B------:R-:W-:Y:S01]  /*15080*/  IMAD R25, R18, 0x8, R17 ;  /* 0x0000000812197824 */ /* 0x000fe200078e0211 */
[----:B------:R-:W-:Y:S01]  /*15090*/  SHF.L.U32 R0, R22, 0x1f, RZ ;  /* 0x0000001f16007819 */ /* 0x000fe200000006ff */
[----:B------:R-:W-:Y:S03]  /*150a0*/  BSSY B0, `(.L_x_2307) ;  /* 0x0000003000007945 */ /* 0x000fe60003800000 */
[----:B------:R-:W0:Y:S02]  /*150b0*/  SYNCS.PHASECHK.TRANS64.TRYWAIT P0, [R25+URZ+0x28c40], R0 ;  /* 0x028c4000190075a7 */ /* 0x000e24000800017f */
[----:B0-----:R-:W-:Y:S05]  /*150c0*/  @!P0 BRA `(.L_x_2308) ;  /* 0x00000040006c8947 */ /* 0x001fea0003800000 */
.L_x_2373:
[----:B------:R-:W-:Y:S05]  /*150d0*/  BSYNC B0 ;  /* 0x0000000000007941 */ /* 0x000fea0003800000 */
.L_x_2307:
        /* <DEDUP_REMOVED lines=63> */
.L_x_2383:
        /* <DEDUP_REMOVED lines=10> */
.L_x_2310:
        /* <DEDUP_REMOVED lines=11> */
.L_x_2311:
[----:B------:R-:W-:Y:S01]  /*15620*/  VIADD R0, R17, 0x20400 ;  /* 0x0002040011007836 */ /* 0x000fe20000000000 */
[----:B------:R1:W-:Y:S06]  /*15630*/  SYNCS.ARRIVE.TRANS64.A1T0 RZ, [R25+URZ+0x28c30], RZ ;  /* 0x028c30ff19ff79a7 */ /* 0x0003ec000810003f */
[----:B------:R-:W-:Y:S05]  /*15640*/  WARPSYNC.ALL ;  /* 0x0000000000007948 */ /* 0x000fea0003800000 */
[----:B------:R-:W-:Y:S01]  /*15650*/  BAR.SYNC.DEFER_BLOCKING 0x8, 0x100 ;  /* 0x0204000000007b1d */ /* 0x000fe20000010000 */
[----:B------:R-:W-:-:S05]  /*15660*/  LOP3.LUT P0, RZ, R0, 0x3ff, RZ, 0xc0, !PT ;  /* 0x000003ff00ff7812 */ /* 0x000fca000780c0ff */
[----:B------:R-:W-:Y:S08]  /*15670*/  BSSY B6, `(.L_x_2312) ;  /* 0x0000012000067945 */ /* 0x000ff00003800000 */
        /* <DEDUP_REMOVED lines=17> */
.L_x_2313:
[----:B------:R-:W-:Y:S05]  /*15790*/  BSYNC B6 ;  /* 0x0000000000067941 */ /* 0x000fea0003800000 */
.L_x_2312:
[----:B0-----:R-:W2:Y:S01]  /*157a0*/  LDL.LU R2, [R1] ;  /* 0x0000000001027983 */ /* 0x001ea20000300800 */
[----:B------:R-:W0:Y:S01]  /*157b0*/  LDC R20, c[0x0][0x448] ;  /* 0x00011200ff147b82 */ /* 0x000e220000000800 */
[----:B------:R-:W-:Y:S01]  /*157c0*/  ULDC.64 UR4, c[0x0][0x298] ;  /* 0x0000a60000047ab9 */ /* 0x000fe20000000a00 */
[----:B------:R-:W-:Y:S01]  /*157d0*/  LOP3.LUT P6, RZ, R16, 0x200, RZ, 0xc0, !PT ;  /* 0x0000020010ff7812 */ /* 0x000fe200078cc0ff */
[----:B------:R3:W5:Y:S01]  /*157e0*/  LDL R7, [R1+0x18] ;  /* 0x0000180001077983 */ /* 0x0007620000100800 */
[----:B------:R-:W-:-:S04]  /*157f0*/  SHF.R.S32.HI R4, RZ, 0x1f, R27 ;  /* 0x0000001fff047819 */ /* 0x000fc8000001141b */
[----:B------:R-:W-:Y:S01]  /*15800*/  SEL R4, R4, RZ, !P6 ;  /* 0x000000ff04047207 */ /* 0x000fe20007000000 */
[----:B------:R-:W4:Y:S02]  /*15810*/  S2R R8, SR_TID.X ;  /* 0x0000000000087919 */ /* 0x000f240000002100 */
[----:B----4-:R-:W-:-:S05]  /*15820*/  IMAD.SHL.U32 R8, R8, 0x8, RZ ;  /* 0x0000000808087824 */ /* 0x010fca00078e00ff */
[----:B------:R-:W-:Y:S02]  /*15830*/  LOP3.LUT R8, R8, 0x38, RZ, 0xc0, !PT ;  /* 0x0000003808087812 */ /* 0x000fe400078ec0ff */
[----:B--2---:R-:W-:-:S05]  /*15840*/  SHF.R.S32.HI R0, RZ, 0x1f, R2 ;  /* 0x0000001fff007819 */ /* 0x004fca0000011402 */
[----:B------:R-:W-:-:S04]  /*15850*/  IMAD R0, R0, UR4, RZ ;  /* 0x0000000400007c24 */ /* 0x000fc8000f8e02ff */
[C---:B------:R-:W-:Y:S02]  /*15860*/  IMAD R0, R2.reuse, UR5, R0 ;  /* 0x0000000502007c24 */ /* 0x040fe4000f8e0200 */
[----:B------:R-:W-:Y:S01]  /*15870*/  IMAD.WIDE.U32 R2, R2, UR4, RZ ;  /* 0x0000000402027c25 */ /* 0x000fe2000f8e00ff */
[----:B------:R-:W-:-:S03]  /*15880*/  ULDC.64 UR4, c[0x0][0x2d8] ;  /* 0x0000b60000047ab9 */ /* 0x000fc60000000a00 */
[----:B------:R-:W-:Y:S01]  /*15890*/  IMAD.IADD R3, R3, 0x1, R0 ;  /* 0x0000000103037824 */ /* 0x000fe200078e0200 */
[----:B------:R-:W-:Y:S02]  /*158a0*/  SEL R0, R27, RZ, !P6 ;  /* 0x000000ff1b007207 */ /* 0x000fe40007000000 */
[----:B0-----:R-:W-:Y:S01]  /*158b0*/  ISETP.NE.AND P6, PT, R20, 0x1, PT ;  /* 0x000000011400780c */ /* 0x001fe20003fc5270 */
[C---:B------:R-:W-:Y:S01]  /*158c0*/  IMAD.WIDE.U32 R2, R26.reuse, UR4, R2 ;  /* 0x000000041a027c25 */ /* 0x040fe2000f8e0002 */
[----:B------:R-:W0:Y:S03]  /*158d0*/  S2R R20, SR_TID.X ;  /* 0x0000000000147919 */ /* 0x000e260000002100 */
[----:B------:R-:W-:Y:S01]  /*158e0*/  IMAD R3, R26, UR5, R3 ;  /* 0x000000051a037c24 */ /* 0x000fe2000f8e0203 */
[----:B------:R-:W-:Y:S02]  /*158f0*/  ULDC.64 UR4, c[0x0][0x2e0] ;  /* 0x0000b80000047ab9 */ /* 0x000fe40000000a00 */
[----:B------:R-:W-:-:S02]  /*15900*/  IMAD R4, R4, UR4, RZ ;  /* 0x0000000404047c24 */ /* 0x000fc4000f8e02ff */
[----:B------:R-:W-:-:S03]  /*15910*/  IMAD.WIDE.U32 R2, R0, UR4, R2 ;  /* 0x0000000400027c25 */ /* 0x000fc6000f8e0002 */
[----:B------:R-:W2:Y:S01]  /*15920*/  @P6 LDC R6, c[0x0][0x44c] ;  /* 0x00011300ff066b82 */ /* 0x000ea20000000800 */
[----:B------:R-:W-:Y:S01]  /*15930*/  IMAD R4, R0, UR5, R4 ;  /* 0x0000000500047c24 */ /* 0x000fe2000f8e0204 */
[----:B------:R-:W-:-:S03]  /*15940*/  ULDC.64 UR4, c[0x0][0x2d0] ;  /* 0x0000b40000047ab9 */ /* 0x000fc60000000a00 */
[----:B------:R-:W-:-:S03]  /*15950*/  IMAD.IADD R3, R3, 0x1, R4 ;  /* 0x0000000103037824 */ /* 0x000fc600078e0204 */
[----:B------:R-:W4:Y:S01]  /*15960*/  @P6 LDC R0, c[0x0][0x450] ;  /* 0x00011400ff006b82 */ /* 0x000f220000000800 */
[----:B0-----:R-:W-:-:S05]  /*15970*/  IMAD.SHL.U32 R20, R20, 0x10, RZ ;  /* 0x0000001014147824 */ /* 0x001fca00078e00ff */
[----:B------:R-:W-:-:S05]  /*15980*/  LOP3.LUT R20, R37, 0x70, R20, 0xf8, !PT ;  /* 0x0000007025147812 */ /* 0x000fca00078ef814 */
[----:B------:R-:W-:-:S04]  /*15990*/  IMAD.IADD R5, R20, 0x1, R34 ;  /* 0x0000000114057824 */ /* 0x000fc800078e0222 */
[----:B--2---:R-:W-:-:S04]  /*159a0*/  @P6 IMAD.HI.U32 R6, R5, R6, RZ ;  /* 0x0000000605066227 */ /* 0x004fc800078e00ff */
[----:B------:R-:W-:Y:S01]  /*159b0*/  IMAD.MOV.U32 R4, RZ, RZ, R5 ;  /* 0x000000ffff047224 */ /* 0x000fe200078e0005 */
[----:B----4-:R-:W-:Y:S02]  /*159c0*/  @P6 SHF.R.U32.HI R4, RZ, R0, R6 ;  /* 0x00000000ff046219 */ /* 0x010fe40000011606 */
[----:B------:R-:W0:Y:S03]  /*159d0*/  LDC R6, c[0x0][0x448] ;  /* 0x00011200ff067b82 */ /* 0x000e260000000800 */
[----:B------:R-:W-:Y:S02]  /*159e0*/  IMAD.MOV R0, RZ, RZ, -R4 ;  /* 0x000000ffff007224 */ /* 0x000fe400078e0a04 */
[----:B------:R-:W-:-:S04]  /*159f0*/  IMAD.WIDE.U32 R2, R4, UR4, R2 ;  /* 0x0000000404027c25 */ /* 0x000fc8000f8e0002 */
[----:B0-----:R-:W-:Y:S01]  /*15a00*/  IMAD R0, R6, R0, R5 ;  /* 0x0000000006007224 */ /* 0x001fe200078e0205 */
[----:B------:R-:W-:-:S05]  /*15a10*/  SHF.R.S32.HI R5, RZ, 0x1f, R4 ;  /* 0x0000001fff057819 */ /* 0x000fca0000011404 */
        /* <DEDUP_REMOVED lines=15> */
[----:B---3--:R-:W-:Y:S11]  /*15b10*/  BRA.DIV UR5, `(.L_x_2314) ;  /* 0x0000003e053c7947 */ /* 0x008ff6000b800000 */
[----:B------:R-:W0:Y:S01]  /*15b20*/  SHFL.IDX PT, R3, R0, RZ, 0x181f ;  /* 0x00181fff00037589 */ /* 0x000e2200000e0000 */
[----:B------:R-:W-:Y:S02]  /*15b30*/  IMAD R36, R36, R6, RZ ;  /* 0x0000000624247224 */ /* 0x000fe400078e02ff */
[----:B------:R-:W-:Y:S01]  /*15b40*/  IMAD.IADD R34, R37, 0x1, R34 ;  /* 0x0000000125227824 */ /* 0x000fe200078e0222 */
[----:B------:R-:W2:Y:S04]  /*15b50*/  SHFL.IDX PT, R2, R4, RZ, 0x181f ;  /* 0x00181fff04027589 */ /* 0x000ea800000e0000 */
[----:B------:R-:W-:-:S13]  /*15b60*/  ISETP.GE.AND P0, PT, R34, R36, PT ;  /* 0x000000242200720c */ /* 0x000fda0003f06270 */
[----:B0-----:R-:W-:-:S05]  /*15b70*/  @!P0 LEA R3, P2, R8, R3, 0x1 ;  /* 0x0000000308038211 */ /* 0x001fca00078408ff */
[----:B--2---:R-:W-:-:S05]  /*15b80*/  @!P0 IMAD.X R2, RZ, RZ, R2, P2 ;  /* 0x000000ffff028224 */ /* 0x004fca00010e0602 */
[----:B------:R-:W-:-:S04]  /*15b90*/  @!P0 LOP3.LUT R3, R3, R2, RZ, 0x3c, !PT ;  /* 0x0000000203038212 */ /* 0x000fc800078e3cff */
[----:B------:R-:W-:-:S04]  /*15ba0*/  @!P0 LOP3.LUT R2, R3, R2, RZ, 0x3c, !PT ;  /* 0x0000000203028212 */ /* 0x000fc800078e3cff */
[----:B------:R-:W-:-:S05]  /*15bb0*/  @!P0 LOP3.LUT R3, R3, R2, RZ, 0x3c, !PT ;  /* 0x0000000203038212 */ /* 0x000fca00078e3cff */
[----:B------:R-:W-:Y:S01]  /*15bc0*/  @!PT LDS RZ, [RZ] ;  /* 0x00000000fffff984 */ /* 0x000fe20000000800 */
[----:B-----5:R0:W-:Y:S02]  /*15bd0*/  @!P0 LDGSTS.E.BYPASS.LTC128B.128 [R7+0x20400], desc[UR54][R2.64], !P1 ;  /* 0x2040000002078fae */ /* 0x0201e4000c901d76 */
[----:B0-----:R-:W-:Y:S02]  /*15be0*/  VIADD R2, R34, 0x10 ;  /* 0x0000001022027836 */ /* 0x001fe40000000000 */
[----:B------:R-:W0:Y:S03]  /*15bf0*/  SHFL.IDX PT, R3, R0, 0x1, 0x181f ;  /* 0x00381f0000037f89 */ /* 0x000e2600000e0000 */
[----:B------:R-:W-:Y:S02]  /*15c00*/  ISETP.GE.AND P0, PT, R2, R36, PT ;  /* 0x000000240200720c */ /* 0x000fe40003f06270 */
[----:B------:R-:W2:Y:S11]  /*15c10*/  SHFL.IDX PT, R2, R4, 0x1, 0x181f ;  /* 0x00381f0004027f89 */ /* 0x000eb600000e0000 */
[----:B0-----:R-:W-:-:S05]  /*15c20*/  @!P0 LEA R3, P2, R8, R3, 0x1 ;  /* 0x0000000308038211 */ /* 0x001fca00078408ff */
[----:B--2---:R-:W-:-:S05]  /*15c30*/  @!P0 IMAD.X R2, RZ, RZ, R2, P2 ;  /* 0x000000ffff028224 */ /* 0x004fca00010e0602 */
        /* <DEDUP_REMOVED lines=8> */
[----:B------:R-:W2:Y:S04]  /*15cc0*/  SHFL.IDX PT, R2, R4, 0x2, 0x181f ;  /* 0x00581f0004027f89 */ /* 0x000ea800000e0000 */
[----:B------:R-:W3:Y:S04]  /*15cd0*/  SHFL.IDX PT, R4, R4, 0x3, 0x181f ;  /* 0x00781f0004047f89 */ /* 0x000ee800000e0000 */
[----:B0-----:R-:W-:-:S05]  /*15ce0*/  @!P0 LEA R3, P2, R8, R3, 0x1 ;  /* 0x0000000308038211 */ /* 0x001fca00078408ff */
[----:B--2---:R-:W-:-:S05]  /*15cf0*/  @!P0 IMAD.X R2, RZ, RZ, R2, P2 ;  /* 0x000000ffff028224 */ /* 0x004fca00010e0602 */
[----:B------:R-:W-:-:S04]  /*15d00*/  @!P0 LOP3.LUT R3, R3, R2, RZ, 0x3c, !PT ;  /* 0x0000000203038212 */ /* 0x000fc800078e3cff */
[----:B------:R-:W-:-:S04]  /*15d10*/  @!P0 LOP3.LUT R2, R3, R2, RZ, 0x3c, !PT ;  /* 0x0000000203028212 */ /* 0x000fc800078e3cff */
[----:B------:R-:W-:-:S05]  /*15d20*/  @!P0 LOP3.LUT R3, R3, R2, RZ, 0x3c, !PT ;  /* 0x0000000203038212 */ /* 0x000fca00078e3cff */
[----:B---3--:R0:W-:Y:S02]  /*15d30*/  @!P0 LDGSTS.E.BYPASS.LTC128B.128 [R7+0x21400], desc[UR54][R2.64], !P1 ;  /* 0x2140000002078fae */ /* 0x0081e4000c901d76 */
.L_x_2392:
[----:B------:R-:W-:-:S05]  /*15d40*/  VIADD R34, R34, 0x30 ;  /* 0x0000003022227836 */ /* 0x000fca0000000000 */
[----:B------:R-:W-:-:S13]  /*15d50*/  ISETP.GE.AND P0, PT, R34, R36, PT ;  /* 0x000000242200720c */ /* 0x000fda0003f06270 */
[----:B0-2---:R-:W-:-:S05]  /*15d60*/  @!P0 LEA R2, P2, R8, R0, 0x1 ;  /* 0x0000000008028211 */ /* 0x005fca00078408ff */
[----:B------:R-:W-:-:S05]  /*15d70*/  @!P0 IMAD.X R3, RZ, RZ, R4, P2 ;  /* 0x000000ffff038224 */ /* 0x000fca00010e0604 */
[----:B------:R-:W-:Y:S01]  /*15d80*/  @!PT LDS RZ, [RZ] ;  /* 0x00000000fffff984 */ /* 0x000fe20000000800 */
[----:B------:R-:W-:Y:S01]  /*15d90*/  @!PT LDS RZ, [RZ] ;  /* 0x00000000fffff984 */ /* 0x000fe20000000800 */
[----:B------:R-:W-:Y:S01]  /*15da0*/  @!PT LDS RZ, [RZ] ;  /* 0x00000000fffff984 */ /* 0x000fe20000000800 */
[----:B------:R0:W-:Y:S01]  /*15db0*/  @!P0 LDGSTS.E.BYPASS.LTC128B.128 [R7+0x21c00], desc[UR54][R2.64], !P1 ;  /* 0x21c0000002078fae */ /* 0x0001e2000c901d76 */
[----:B------:R-:W-:Y:S01]  /*15dc0*/  PLOP3.LUT P0, PT, PT, PT, PT, 0x80, 0x0 ;  /* 0x000000000000781c */ /* 0x000fe20003f0f070 */
[----:B------:R-:W-:-:S12]  /*15dd0*/  NOP ;  /* 0x0000000000007918 */ /* 0x000fd80000000000 */
.L_x_2315:
        /* <DEDUP_REMOVED lines=16> */
[----:B------:R-:W2:Y:S03]  /*15ee0*/  SYNCS.PHASECHK.TRANS64.TRYWAIT P0, [R17+URZ+0x28c20], R0 ;  /* 0x028c2000110075a7 */ /* 0x000ea6000800017f */
[----:B0-2---:R-:W-:Y:S05]  /*15ef0*/  @!P0 BRA `(.L_x_2317) ;  /* 0x0000003c00888947 */ /* 0x005fea0003800000 */
.L_x_2393:
[----:B------:R-:W-:Y:S05]  /*15f00*/  BSYNC B0 ;  /* 0x0000000000007941 */ /* 0x000fea0003800000 */
.L_x_2316:
[----:B------:R-:W-:-:S05]  /*15f10*/  IMAD.U32 R2, RZ, RZ, UR36 ;  /* 0x00000024ff027e24 */ /* 0x000fca000f8e00ff */
[----:B------:R-:W-:-:S13]  /*15f20*/  ISETP.NE.AND P0, PT, R2, 0x3, PT ;  /* 0x000000030200780c */ /* 0x000fda0003f05270 */
[----:B------:R-:W-:Y:S05]  /*15f30*/  @!P0 BRA `(.L_x_2318) ;  /* 0x0000000000048947 */ /* 0x000fea0003800000 */
[----:B------:R-:W-:Y:S01]  /*15f40*/  BPT.TRAP 0x1 ;  /* 0x000000040000795c */ /* 0x000fe20000300000 */
.L_x_2318:
[----:B0-----:R-:W-:Y:S01]  /*15f50*/  SHF.L.U32 R0, R22, 0x1f, RZ ;  /* 0x0000001f16007819 */ /* 0x001fe200000006ff */
[----:B------:R-:W-:Y:S03]  /*15f60*/  BSSY B0, `(.L_x_2319) ;  /* 0x0000003000007945 */ /* 0x000fe60003800000 */
[----:B------:R-:W0:Y:S02]  /*15f70*/  SYNCS.PHASECHK.TRANS64.TRYWAIT P0, [R25+URZ+0x28c60], R0 ;  /* 0x028c6000190075a7 */ /* 0x000e24000800017f */
[----:B0-----:R-:W-:Y:S05]  /*15f80*/  @!P0 BRA `(.L_x_2320) ;  /* 0x0000003c00788947 */ /* 0x001fea0003800000 */
.L_x_2394:
[----:B------:R-:W-:Y:S05]  /*15f90*/  BSYNC B0 ;  /* 0x0000000000007941 */ /* 0x000fea0003800000 */
.L_x_2319:
        /* <DEDUP_REMOVED lines=24> */
[----:B------:R-:W2:Y:S01]  /*16120*/  SHFL.IDX PT, R2, R4, RZ, 0x181f ;  /* 0x00181fff04027589 */ /* 0x000ea200000e0000 */
[C---:B------:R-:W-:Y:S02]  /*16130*/  LOP3.LUT P4, RZ, R19.reuse, 0x4, RZ, 0xc0, !PT ;  /* 0x0000000413ff7812 */ /* 0x040fe4000788c0ff */
[C---:B------:R-:W-:Y:S01]  /*16140*/  LOP3.LUT P3, RZ, R19.reuse, 0x8, RZ, 0xc0, !PT ;  /* 0x0000000813ff7812 */ /* 0x040fe2000786c0ff */
[----:B------:R-:W3:Y:S01]  /*16150*/  SHFL.IDX PT, R3, R6, RZ, 0x181f ;  /* 0x00181fff06037589 */ /* 0x000ee200000e0000 */
[----:B------:R-:W-:Y:S02]  /*16160*/  LOP3.LUT P2, RZ, R19, 0x10, RZ, 0xc0, !PT ;  /* 0x0000001013ff7812 */ /* 0x000fe4000784c0ff */
[----:B------:R-:W-:Y:S01]  /*16170*/  LOP3.LUT R16, R16, 0xfffffeff, RZ, 0xc0, !PT ;  /* 0xfffffeff10107812 */ /* 0x000fe200078ec0ff */
[----:B0-----:R-:W-:-:S05]  /*16180*/  IMAD.SHL.U32 R7, R7, 0x8, RZ ;  /* 0x0000000807077824 */ /* 0x001fca00078e00ff */
[----:B------:R-:W-:-:S05]  /*16190*/  LOP3.LUT R7, R7, 0x38, RZ, 0xc0, !PT ;  /* 0x0000003807077812 */ /* 0x000fca00078ec0ff */
[----:B------:R-:W-:Y:S01]  /*161a0*/  IMAD.SHL.U32 R0, R7, 0x2, RZ ;  /* 0x0000000207007824 */ /* 0x000fe200078e00ff */
[----:B------:R-:W-:-:S04]  /*161b0*/  LOP3.LUT R7, R19, 0x1, RZ, 0xc0, !PT ;  /* 0x0000000113077812 */ /* 0x000fc800078ec0ff */
[----:B--2---:R-:W-:Y:S02]  /*161c0*/  IADD3 R2, P0, R2, R0, RZ ;  /* 0x0000000002027210 */ /* 0x004fe40007f1e0ff */
[----:B------:R-:W-:Y:S02]  /*161d0*/  ISETP.NE.U32.AND P1, PT, R7, 0x1, PT ;  /* 0x000000010700780c */ /* 0x000fe40003f25070 */
[----:B------:R-:W-:Y:S01]  /*161e0*/  PRMT R7, R19, 0x8880, RZ ;  /* 0x0000888013077816 */ /* 0x000fe200000000ff */
[----:B---3--:R-:W-:Y:S01]  /*161f0*/  IMAD.X R3, RZ, RZ, R3, P0 ;  /* 0x000000ffff037224 */ /* 0x008fe200000e0603 */
        /* <DEDUP_REMOVED lines=25> */
[----:B------:R-:W2:Y:S04]  /*16390*/  SHFL.IDX PT, R3, R6, 0x1, 0x181f ;  /* 0x00381f0006037f89 */ /* 0x000ea800000e0000 */
[----:B------:R-:W-:Y:S01]  /*163a0*/  SHFL.IDX PT, R6, R6, 0x3, 0x181f ;  /* 0x00781f0006067f89 */ /* 0x000fe200000e0000 */
[----:B0-----:R-:W-:-:S05]  /*163b0*/  IADD3 R2, P6, R2, R0, RZ ;  /* 0x0000000002027210 */ /* 0x001fca0007fde0ff */
[----:B--2---:R-:W-:Y:S01]  /*163c0*/  IMAD.X R3, RZ, RZ, R3, P6 ;  /* 0x000000ffff037224 */ /* 0x004fe200030e0603 */
        /* <DEDUP_REMOVED lines=39> */
[----:B0-----:R0:W2:Y:S02]  /*16640*/  SHFL.IDX PT, R2, R4, 0x3, 0x181f ;  /* 0x00781f0004027f89 */ /* 0x0010a400000e0000 */
.L_x_2404:
        /* <DEDUP_REMOVED lines=11> */
[----:B--2---:R-:W-:Y:S02]  /*16700*/  IADD3 R2, P0, R2, R0, RZ ;  /* 0x0000000002027210 */ /* 0x004fe40007f1e0ff */
        /* <DEDUP_REMOVED lines=22> */
.L_x_2322:
        /* <DEDUP_REMOVED lines=11> */
.L_x_2323:
[----:B------:R-:W2:Y:S01]  /*16920*/  LDL.LU R2, [R1+0x4] ;  /* 0x0000040001027983 */ /* 0x000ea20000300800 */
[----:B------:R3:W-:Y:S01]  /*16930*/  SYNCS.ARRIVE.TRANS64.A1T0 RZ, [R25+URZ+0x28c50], RZ ;  /* 0x028c50ff19ff79a7 */ /* 0x0007e2000810003f */
[----:B------:R-:W-:Y:S01]  /*16940*/  BSSY B0, `(.L_x_2324) ;  /* 0x00000f0000007945 */ /* 0x000fe20003800000 */
[----:B--2---:R-:W-:-:S05]  /*16950*/  VIADD R7, R2, 0xfffffffe ;  /* 0xfffffffe02077836 */ /* 0x004fca0000000000 */
[----:B------:R-:W-:-:S13]  /*16960*/  ISETP.GE.AND P0, PT, R7, R30, PT ;  /* 0x0000001e0700720c */ /* 0x000fda0003f06270 */
[----:B---3--:R-:W-:Y:S05]  /*16970*/  @!P0 BRA `(.L_x_2325) ;  /* 0x0000000c00b08947 */ /* 0x008fea0003800000 */
[----:B------:R-:W2:Y:S01]  /*16980*/  LDL.LU R2, [R1+0x14] ;  /* 0x0000140001027983 */ /* 0x000ea20000300800 */
[----:B------:R-:W-:-:S04]  /*16990*/  LOP3.LUT R28, R19, 0x80, RZ, 0xc0, !PT ;  /* 0x00000080131c7812 */ /* 0x000fc800078ec0ff */
[----:B------:R-:W-:Y:S02]  /*169a0*/  SHF.R.U32.HI R28, RZ, 0x3, R28 ;  /* 0x00000003ff1c7819 */ /* 0x000fe4000001161c */
[----:B--2---:R-:W-:-:S04]  /*169b0*/  LOP3.LUT R29, R2, 0x40, RZ, 0xc0, !PT ;  /* 0x00000040021d7812 */ /* 0x004fc800078ec0ff */
[----:B------:R-:W-:-:S07]  /*169c0*/  SHF.R.U32.HI R29, RZ, 0x2, R29 ;  /* 0x00000002ff1d7819 */ /* 0x000fce000001161d */
.L_x_2338:
[----:B0-----:R-:W0:Y:S01]  /*169d0*/  S2R R4, SR_TID.X ;  /* 0x0000000000047919 */ /* 0x001e220000002100 */
[----:B--2---:R-:W2:Y:S01]  /*169e0*/  LDC R2, c[0x0][0x430] ;  /* 0x00010c00ff027b82 */ /* 0x004ea20000000800 */
[----:B---3--:R-:W-:Y:S01]  /*169f0*/  IMAD R6, R7, 0x40, R31 ;  /* 0x0000004007067824 */ /* 0x008fe200078e021f */
[----:B------:R-:W-:Y:S05]  /*16a00*/  YIELD ;  /* 0x0000000000007946 */ /* 0x000fea0003800000 */
[----:B------:R-:W-:Y:S01]  /*16a10*/  IMAD.U32 R11, RZ, RZ, UR36 ;  /* 0x00000024ff0b7e24 */ /* 0x000fe2000f8e00ff */
[----:B------:R-:W-:Y:S01]  /*16a20*/  ULDC UR4, c[0x0][0x430] ;  /* 0x00010c0000047ab9 */ /* 0x000fe20000000800 */
[----:B------:R-:W-:Y:S01]  /*16a30*/  VIADD R18, R18, 0x1 ;  /* 0x0000000112127836 */ /* 0x000fe20000000000 */
[----:B--2---:R-:W-:Y:S01]  /*16a40*/  ISETP.NE.AND P0, PT, R2, 0x1, PT ;  /* 0x000000010200780c */ /* 0x004fe20003f05270 */
[----:B0-----:R-:W-:-:S05]  /*16a50*/  IMAD.SHL.U32 R4, R4, 0x10, RZ ;  /* 0x0000001004047824 */ /* 0x001fca00078e00ff */
[----:B------:R-:W-:-:S07]  /*16a60*/  LOP3.LUT R4, R37, 0x70, R4, 0xf8, !PT ;  /* 0x0000007025047812 */ /* 0x000fce00078ef804 */
[----:B------:R-:W0:Y:S01]  /*16a70*/  @P0 LDC R3, c[0x0][0x434] ;  /* 0x00010d00ff030b82 */ /* 0x000e220000000800 */
[C---:B------:R-:W-:Y:S01]  /*16a80*/  ISETP.GT.U32.AND P1, PT, R4.reuse, 0x3f, PT ;  /* 0x0000003f0400780c */ /* 0x040fe20003f24070 */
[----:B------:R-:W-:-:S06]  /*16a90*/  IMAD.IADD R6, R4, 0x1, R6 ;  /* 0x0000000104067824 */ /* 0x000fcc00078e0206 */
[----:B------:R-:W2:Y:S01]  /*16aa0*/  @P0 LDC R2, c[0x0][0x438] ;  /* 0x00010e00ff020b82 */ /* 0x000ea20000000800 */
[----:B------:R-:W-:-:S07]  /*16ab0*/  IMAD.MOV.U32 R10, RZ, RZ, R6 ;  /* 0x000000ffff0a7224 */ /* 0x000fce00078e0006 */
[----:B------:R-:W3:Y:S01]  /*16ac0*/  @!P1 LDC.64 R4, c[0x0][0x428] ;  /* 0x00010a00ff049b82 */ /* 0x000ee20000000a00 */
[----:B0-----:R-:W-:-:S07]  /*16ad0*/  @P0 IMAD.HI.U32 R3, R6, R3, RZ ;  /* 0x0000000306030227 */ /* 0x001fce00078e00ff */
[----:B------:R-:W0:Y:S01]  /*16ae0*/  @!P1 LDC.64 R8, c[0x0][0x418] ;  /* 0x00010600ff089b82 */ /* 0x000e220000000a00 */
[----:B--2---:R-:W-:-:S04]  /*16af0*/  @P0 SHF.R.U32.HI R10, RZ, R2, R3 ;  /* 0x00000002ff0a0219 */ /* 0x004fc80000011603 */
[--C-:B------:R-:W-:Y:S01]  /*16b00*/  @!P1 SHF.R.S32.HI R3, RZ, 0x1f, R10.reuse ;  /* 0x0000001fff039819 */ /* 0x100fe2000001140a */
[----:B------:R-:W-:-:S04]  /*16b10*/  @!P1 IMAD.MOV.U32 R2, RZ, RZ, R10 ;  /* 0x000000ffff029224 */ /* 0x000fc800078e000a */
[----:B---3--:R-:W-:-:S04]  /*16b20*/  @!P1 IMAD.WIDE.U32 R2, R23, R4, R2 ;  /* 0x0000000417029225 */ /* 0x008fc800078e0002 */
        /* <DEDUP_REMOVED lines=17> */
[----:B01----:R-:W-:Y:S08]  /*16c40*/  @!P1 BRA `(.L_x_2326) ;  /* 0x0000000000049947 */ /* 0x003ff00003800000 */
[----:B------:R-:W-:Y:S01]  /*16c50*/  BPT.TRAP 0x1 ;  /* 0x000000040000795c */ /* 0x000fe20000300000 */
.L_x_2326:
[----:B------:R-:W-:Y:S01]  /*16c60*/  IMAD R6, R18, 0x8, R17 ;  /* 0x0000000812067824 */ /* 0x000fe200078e0211 */
[----:B------:R-:W-:Y:S01]  /*16c70*/  SHF.L.U32 R19, R22, 0x1f, RZ ;  /* 0x0000001f16137819 */ /* 0x000fe200000006ff */
[----:B------:R-:W-:Y:S01]  /*16c80*/  BSSY B1, `(.L_x_2327) ;  /* 0x0000004000017945 */ /* 0x000fe20003800000 */
[----:B------:R-:W-:Y:S02]  /*16c90*/  SHF.R.S32.HI R9, RZ, 0x1f, R5 ;  /* 0x0000001fff097819 */ /* 0x000fe40000011405 */
[----:B------:R-:W0:Y:S02]  /*16ca0*/  SYNCS.PHASECHK.TRANS64.TRYWAIT P0, [R6+URZ+0x28c40], R19 ;  /* 0x028c4013060075a7 */ /* 0x000e24000800017f */
[----:B0-----:R-:W-:Y:S05]  /*16cb0*/  @!P0 BRA `(.L_x_2328) ;  /* 0x0000003800688947 */ /* 0x001fea0003800000 */
.L_x_2405:
[----:B------:R-:W-:Y:S05]  /*16cc0*/  BSYNC B1 ;  /* 0x0000000000017941 */ /* 0x000fea0003800000 */
.L_x_2327:
        /* <DEDUP_REMOVED lines=17> */
[----:B-1----:R-:W-:Y:S01]  /*16de0*/  IMAD R25, R26, UR5, R3 ;  /* 0x000000051a197c24 */ /* 0x002fe2000f8e0203 */
        /* <DEDUP_REMOVED lines=22> */
.L_x_2415:
        /* <DEDUP_REMOVED lines=8> */
.L_x_2330:
        /* <DEDUP_REMOVED lines=11> */
.L_x_2331:
[----:B------:R2:W-:Y:S01]  /*17080*/  SYNCS.ARRIVE.TRANS64.A1T0 RZ, [R6+URZ+0x28c30], RZ ;  /* 0x028c30ff06ff79a7 */ /* 0x0005e2000810003f */
[----:B------:R-:W-:Y:S05]  /*17090*/  @!P2 BRA `(.L_x_2332) ;  /* 0x000000000004a947 */ /* 0x000fea0003800000 */
[----:B------:R-:W-:Y:S01]  /*170a0*/  BPT.TRAP 0x1 ;  /* 0x000000040000795c */ /* 0x000fe20000300000 */
.L_x_2332:
[----:B------:R-:W3:Y:S01]  /*170b0*/  SYNCS.PHASECHK.TRANS64.TRYWAIT P0, [R6+URZ+0x28c60], R19 ;  /* 0x028c6013060075a7 */ /* 0x000ee2000800017f */
[----:B------:R-:W-:Y:S04]  /*170c0*/  BSSY B1, `(.L_x_2333) ;  /* 0x0000002000017945 */ /* 0x000fe80003800000 */
[----:B---3--:R-:W-:Y:S05]  /*170d0*/  @!P0 BRA `(.L_x_2334) ;  /* 0x0000003800908947 */ /* 0x008fea0003800000 */
.L_x_2416:
[----:B------:R-:W-:Y:S05]  /*170e0*/  BSYNC B1 ;  /* 0x0000000000017941 */ /* 0x000fea0003800000 */
.L_x_2333:
        /* <DEDUP_REMOVED lines=79> */
.L_x_2426:
        /* <DEDUP_REMOVED lines=25> */
.L_x_2336:
        /* <DEDUP_REMOVED lines=11> */
.L_x_2337:
[----:B------:R3:W-:Y:S01]  /*17820*/  SYNCS.ARRIVE.TRANS64.A1T0 RZ, [R6+URZ+0x28c50], RZ ;  /* 0x028c50ff06ff79a7 */ /* 0x0007e2000810003f */
[----:B------:R-:W-:Y:S05]  /*17830*/  @P3 BRA `(.L_x_2338) ;  /* 0xfffffff000643947 */ /* 0x000fea000383ffff */
.L_x_2325:
[----:B------:R-:W-:Y:S05]  /*17840*/  BSYNC B0 ;  /* 0x0000000000007941 */ /* 0x000fea0003800000 */
.L_x_2324:
        /* <DEDUP_REMOVED lines=21> */
.L_x_2340:
[----:B------:R-:W-:Y:S05]  /*179a0*/  BSYNC B0 ;  /* 0x0000000000007941 */ /* 0x000fea0003800000 */
.L_x_2339:
[----:B------:R-:W-:-:S07]  /*179b0*/  SEL R18, R18, RZ, P0 ;  /* 0x000000ff12127207 */ /* 0x000fce0000000000 */
.L_x_2299:
[----:B------:R-:W-:Y:S05]  /*179c0*/  BSYNC B7 ;  /* 0x0000000000077941 */ /* 0x000fea0003800000 */
.L_x_2297:
        /* <DEDUP_REMOVED lines=8> */
[----:B-1----:R1:W4:Y:S01]  /*17a50*/  LDS.128 R24, [R17+0x28cd0] ;  /* 0x028cd00011187984 */ /* 0x0023220000000c00 */
[----:B------:R-:W-:Y:S06]  /*17a60*/  BAR.ARV 0x4, 0x180 ;  /* 0x0106000000007b1d */ /* 0x000fec0000002000 */
[----:B------:R-:W-:Y:S05]  /*17a70*/  BRA `(.L_x_2342) ;  /* 0x0000000c00d47947 */ /* 0x000fea0003800000 */
.L_x_2341:
        /* <DEDUP_REMOVED lines=14> */
[----:B-1----:R-:W-:Y:S01]  /*17b60*/  IMAD.MOV.U32 R25, RZ, RZ, RZ ;  /* 0x000000ffff197224 */ /* 0x002fe200078e00ff */
        /* <DEDUP_REMOVED lines=28> */
.L_x_2436:
[----:B------:R-:W-:Y:S02]  /*17d30*/  ULDC UR4, c[0x0][0xc38] ;  /* 0x00030e0000047ab9 */ /* 0x000fe40000000800 */
[----:B------:R-:W-:-:S04]  /*17d40*/  IMAD.U32 R4, RZ, RZ, UR4 ;  /* 0x00000004ff047e24 */ /* 0x000fc8000f8e00ff */
[----:B-1----:R-:W-:-:S04]  /*17d50*/  IMAD R5, R14, R4, RZ ;  /* 0x000000040e057224 */ /* 0x002fc800078e02ff */
[----:B------:R-:W-:-:S05]  /*17d60*/  IMAD.IADD R6, R6, 0x1, R5 ;  /* 0x0000000106067824 */ /* 0x000fca00078e0205 */
[----:B------:R-:W-:-:S13]  /*17d70*/  ISETP.GT.AND P6, PT, R6, R0, PT ;  /* 0x000000000600720c */ /* 0x000fda0003fc4270 */
[----:B------:R-:W-:Y:S05]  /*17d80*/  @P6 BRA `(.L_x_2344) ;  /* 0x0000000000a46947 */ /* 0x000fea0003800000 */
.L_x_2347:
        /* <DEDUP_REMOVED lines=11> */
[----:B------:R-:W-:Y:S02]  /*17e40*/  IMAD.MOV.U32 R8, RZ, RZ, RZ ;  /* 0x000000ffff087224 */ /* 0x000fe400078e00ff */
[----:B0-----:R-:W-:-:S05]  /*17e50*/  @!P6 IMAD.WIDE R2, R7, 0x4, R2 ;  /* 0x000000040702e825 */ /* 0x001fca00078e0202 */
[----:B------:R1:W2:Y:S02]  /*17e60*/  @!P6 LDG.E R25, desc[UR54][R2.64] ;  /* 0x000000360219e981 */ /* 0x0002a4000c1e1900 */
[----:B-1----:R-:W-:-:S05]  /*17e70*/  @!P6 IMAD.WIDE R2, R7, 0x4, R4 ;  /* 0x000000040702e825 */ /* 0x002fca00078e0204 */
        /* <DEDUP_REMOVED lines=20> */
.L_x_2444:
[----:B------:R-:W-:Y:S02]  /*17fc0*/  ULDC UR4, c[0x0][0xc38] ;  /* 0x00030e0000047ab9 */ /* 0x000fe40000000800 */
[----:B------:R-:W-:-:S04]  /*17fd0*/  IMAD.U32 R4, RZ, RZ, UR4 ;  /* 0x00000004ff047e24 */ /* 0x000fc8000f8e00ff */
[----:B-1----:R-:W-:-:S04]  /*17fe0*/  IMAD R5, R14, R4, RZ ;  /* 0x000000040e057224 */ /* 0x002fc800078e02ff */
[----:B------:R-:W-:-:S05]  /*17ff0*/  IMAD.IADD R6, R5, 0x1, R6 ;  /* 0x0000000105067824 */ /* 0x000fca00078e0206 */
[----:B------:R-:W-:-:S13]  /*18000*/  ISETP.GT.AND P6, PT, R6, R0, PT ;  /* 0x000000000600720c */ /* 0x000fda0003fc4270 */
[----:B------:R-:W-:Y:S05]  /*18010*/  @!P6 BRA `(.L_x_2347) ;  /* 0xfffffffc005ce947 */ /* 0x000fea000383ffff */
.L_x_2344:
[----:B------:R-:W-:Y:S01]  /*18020*/  IMAD.IADD R5, R6, 0x1, -R5 ;  /* 0x0000000106057824 */ /* 0x000fe200078e0a05 */
[----:B------:R-:W-:-:S03]  /*18030*/  UMOV UR4, 0xffffffff ;  /* 0xffffffff00047882 */ /* 0x000fc60000000000 */
[----:B------:R-:W-:-:S05]  /*18040*/  IMAD R7, R3, R4, R5 ;  /* 0x0000000403077224 */ /* 0x000fca00078e0205 */
[----:B------:R-:W-:Y:S01]  /*18050*/  ISETP.GT.AND P6, PT, R7, R0, PT ;  /* 0x000000000700720c */ /* 0x000fe20003fc4270 */
[----:B------:R-:W-:-:S12]  /*18060*/  BRA.DIV UR4, `(.L_x_2348) ;  /* 0x0000003a048c7947 */ /* 0x000fd8000b800000 */
[----:B------:R-:W-:-:S04]  /*18070*/  VOTE.ANY R2, PT, !P6 ;  /* 0x0000000000027806 */ /* 0x000fc800070e0100 */
[----:B------:R-:W1:Y:S02]  /*18080*/  POPC R12, R2 ;  /* 0x00000002000c7309 */ /* 0x000e640000000000 */
[----:B-1----:R1:W2:Y:S01]  /*18090*/  SHFL.IDX PT, R25, R25, R12, 0x1f ;  /* 0x00001f0c19197589 */ /* 0x0022a200000e0000 */
[----:B------:R-:W-:-:S03]  /*180a0*/  IMAD.IADD R27, R12, 0x1, R27 ;  /* 0x000000010c1b7824 */ /* 0x000fc600078e021b */
[----:B------:R1:W3:Y:S04]  /*180b0*/  SHFL.IDX PT, R8, R8, R12, 0x1f ;  /* 0x00001f0c08087589 */ /* 0x0002e800000e0000 */
.L_x_2449:
[----:B------:R-:W-:-:S13]  /*180c0*/  ISETP.NE.AND P0, PT, R2, RZ, PT ;  /* 0x000000ff0200720c */ /* 0x000fda0003f05270 */
[----:B------:R-:W-:Y:S05]  /*180d0*/  @!P0 BRA `(.L_x_2349) ;  /* 0x0000000000108947 */ /* 0x000fea0003800000 */
[----:B------:R-:W-:Y:S01]  /*180e0*/  UMOV UR4, 0xffffffff ;  /* 0xffffffff00047882 */ /* 0x000fe20000000000 */
[----:B-1----:R-:W-:Y:S02]  /*180f0*/  VIADD R12, R12, 0xffffffff ;  /* 0xffffffff0c0c7836 */ /* 0x002fe40000000000 */
[----:B------:R-:W-:Y:S05]  /*18100*/  BRA.DIV UR4, `(.L_x_2350) ;  /* 0x0000003a04c07947 */ /* 0x000fea000b800000 */
[----:B------:R4:W1:Y:S02]  /*18110*/  SHFL.IDX PT, R24, R3, R12, 0x1f ;  /* 0x00001f0c03187589 */ /* 0x00086400000e0000 */
.L_x_2349:
[----:B---3--:R-:W-:Y:S01]  /*18120*/  ISETP.NE.AND P0, PT, R8, 0x1, PT ;  /* 0x000000010800780c */ /* 0x008fe20003f05270 */
[----:B-1----:R-:W-:-:S04]  /*18130*/  IMAD R24, R24, R4, R5 ;  /* 0x0000000418187224 */ /* 0x002fc800078e0205 */
[----:B------:R-:W-:-:S08]  /*18140*/  IMAD.IADD R0, R0, 0x1, -R24 ;  /* 0x0000000100007824 */ /* 0x000fd000078e0a18 */
[----:B------:R-:W-:Y:S05]  /*18150*/  @!P0 BRA `(.L_x_2351) ;  /* 0x0000000000dc8947 */ /* 0x000fea0003800000 */
[----:B--2---:R-:W-:Y:S02]  /*18160*/  IABS R4, R25 ;  /* 0x0000001900047213 */ /* 0x004fe40000000000 */
[----:B------:R-:W-:Y:S02]  /*18170*/  IABS R5, R8 ;  /* 0x0000000800057213 */ /* 0x000fe40000000000 */
[----:B------:R-:W1:Y:S08]  /*18180*/  I2F.RP R6, R4 ;  /* 0x0000000400067306 */ /* 0x000e700000209400 */
[----:B------:R-:W2:Y:S08]  /*18190*/  I2F.RP R9, R5 ;  /* 0x0000000500097306 */ /* 0x000eb00000209400 */
[----:B-1----:R-:W1:Y:S08]  /*181a0*/  MUFU.RCP R6, R6 ;  /* 0x0000000600067308 */ /* 0x002e700000001000 */
[----:B--2---:R-:W-:Y:S01]  /*181b0*/  MUFU.RCP R9, R9 ;  /* 0x0000000900097308 */ /* 0x004fe20000001000 */
[----:B-1----:R-:W-:-:S07]  /*181c0*/  VIADD R2, R6, 0xffffffe ;  /* 0x0ffffffe06027836 */ /* 0x002fce0000000000 */
[----:B0---4-:R0:W1:Y:S02]  /*181d0*/  F2I.FTZ.U32.TRUNC.NTZ R3, R2 ;  /* 0x0000000200037305 */ /* 0x011064000021f000 */
[----:B0-----:R-:W-:Y:S02]  /*181e0*/  IMAD.MOV.U32 R2, RZ, RZ, RZ ;  /* 0x000000ffff027224 */ /* 0x001fe400078e00ff */
[----:B-1----:R-:W-:-:S04]  /*181f0*/  IMAD.MOV R7, RZ, RZ, -R3 ;  /* 0x000000ffff077224 */ /* 0x002fc800078e0a03 */
[----:B------:R-:W-:-:S04]  /*18200*/  IMAD R7, R7, R4, RZ ;  /* 0x0000000407077224 */ /* 0x000fc800078e02ff */
[----:B------:R-:W-:Y:S01]  /*18210*/  IMAD.HI.U32 R3, R3, R7, R2 ;  /* 0x0000000703037227 */ /* 0x000fe200078e0002 */
[----:B------:R-:W-:Y:S02]  /*18220*/  IABS R7, R0 ;  /* 0x0000000000077213 */ /* 0x000fe40000000000 */
[----:B------:R-:W-:-:S03]  /*18230*/  IABS R2, R25 ;  /* 0x0000001900027213 */ /* 0x000fc60000000000 */
[----:B------:R-:W-:-:S04]  /*18240*/  IMAD.HI.U32 R6, R3, R7, RZ ;  /* 0x0000000703067227 */ /* 0x000fc800078e00ff */
[----:B------:R-:W-:Y:S02]  /*18250*/  IMAD.MOV R2, RZ, RZ, -R2 ;  /* 0x000000ffff027224 */ /* 0x000fe400078e0a02 */
        /* <DEDUP_REMOVED lines=19> */
[----:B------:R-:W-:-:S05]  /*18390*/  IABS R3, R6 ;  /* 0x0000000600037213 */ /* 0x000fca0000000000 */
        /* <DEDUP_REMOVED lines=14> */
[--C-:B------:R-:W-:Y:S02]  /*18480*/  IMAD R8, R8, R3, R6.reuse ;  /* 0x0000000308087224 */ /* 0x100fe400078e0206 */
[----:B------:R-:W-:Y:S02]  /*18490*/  IMAD.MOV R3, RZ, RZ, -R6 ;  /* 0x000000ffff037224 */ /* 0x000fe400078e0a06 */
[----:B------:R-:W-:Y:S02]  /*184a0*/  IMAD R26, R8, 0x10000, R5 ;  /* 0x00010000081a7824 */ /* 0x000fe400078e0205 */
[----:B------:R-:W-:Y:S01]  /*184b0*/  IMAD R3, R25, R3, R0 ;  /* 0x0000000319037224 */ /* 0x000fe200078e0200 */
[----:B------:R-:W-:Y:S06]  /*184c0*/  BRA `(.L_x_2352) ;  /* 0x0000000000f07947 */ /* 0x000fec0003800000 */
.L_x_2351:
[----:B0---4-:R-:W0:Y:S02]  /*184d0*/  LDC.64 R2, c[0x0][0xc90] ;  /* 0x00032400ff027b82 */ /* 0x011e240000000a00 */
[----:B0-----:R-:W-:-:S05]  /*184e0*/  IMAD.WIDE R2, R27, 0x4, R2 ;  /* 0x000000041b027825 */ /* 0x001fca00078e0202 */
[----:B------:R0:W2:Y:S02]  /*184f0*/  LDG.E R6, desc[UR54][R2.64] ;  /* 0x0000003602067981 */ /* 0x0000a4000c1e1900 */
[----:B0-----:R-:W-:Y:S02]  /*18500*/  IMAD.MOV.U32 R2, RZ, RZ, RZ ;  /* 0x000000ffff027224 */ /* 0x001fe400078e00ff */
[----:B--2---:R-:W-:-:S05]  /*18510*/  IMAD R5, R25, R6, RZ ;  /* 0x0000000619057224 */ /* 0x004fca00078e02ff */
[----:B------:R-:W-:-:S04]  /*18520*/  IABS R7, R5 ;  /* 0x0000000500077213 */ /* 0x000fc80000000000 */
[----:B------:R-:W0:Y:S08]  /*18530*/  I2F.RP R8, R7 ;  /* 0x0000000700087306 */ /* 0x000e300000209400 */
[----:B0-----:R-:W0:Y:S02]  /*18540*/  MUFU.RCP R8, R8 ;  /* 0x0000000800087308 */ /* 0x001e240000001000 */
[----:B0-----:R-:W-:-:S06]  /*18550*/  VIADD R9, R8, 0xffffffe ;  /* 0x0ffffffe08097836 */ /* 0x001fcc0000000000 */
[----:B------:R-:W0:Y:S02]  /*18560*/  F2I.FTZ.U32.TRUNC.NTZ R3, R9 ;  /* 0x0000000900037305 */ /* 0x000e24000021f000 */
[----:B0-----:R-:W-:-:S04]  /*18570*/  IMAD.MOV R10, RZ, RZ, -R3 ;  /* 0x000000ffff0a7224 */ /* 0x001fc800078e0a03 */
[----:B------:R-:W-:Y:S01]  /*18580*/  IMAD R11, R10, R7, RZ ;  /* 0x000000070a0b7224 */ /* 0x000fe200078e02ff */
[----:B------:R-:W-:-:S03]  /*18590*/  IABS R10, R5 ;  /* 0x00000005000a7213 */ /* 0x000fc60000000000 */
[----:B------:R-:W-:Y:S01]  /*185a0*/  IMAD.HI.U32 R2, R3, R11, R2 ;  /* 0x0000000b03027227 */ /* 0x000fe200078e0002 */
[----:B------:R-:W-:-:S03]  /*185b0*/  IABS R3, R0 ;  /* 0x0000000000037213 */ /* 0x000fc60000000000 */
        /* <DEDUP_REMOVED lines=16> */
[----:B------:R-:W-:-:S03]  /*186c0*/  IMAD R0, R5, R9, R0 ;  /* 0x0000000905007224 */ /* 0x000fc600078e0200 */
[----:B------:R-:W-:-:S04]  /*186d0*/  VIADDMNMX R4, R3, R4, R6, PT ;  /* 0x0000000403047246 */ /* 0x000fc80003800106 */
[----:B------:R-:W-:-:S04]  /*186e0*/  IABS R6, R4 ;  /* 0x0000000400067213 */ /* 0x000fc80000000000 */
[----:B------:R-:W0:Y:S08]  /*186f0*/  I2F.RP R8, R6 ;  /* 0x0000000600087306 */ /* 0x000e300000209400 */
[----:B0-----:R-:W0:Y:S02]  /*18700*/  MUFU.RCP R8, R8 ;  /* 0x0000000800087308 */ /* 0x001e240000001000 */
[----:B0-----:R-:W-:Y:S01]  /*18710*/  VIADD R2, R8, 0xffffffe ;  /* 0x0ffffffe08027836 */ /* 0x001fe20000000000 */
[----:B------:R-:W-:-:S05]  /*18720*/  IABS R8, R0 ;  /* 0x0000000000087213 */ /* 0x000fca0000000000 */
[----:B------:R0:W1:Y:S02]  /*18730*/  F2I.FTZ.U32.TRUNC.NTZ R3, R2 ;  /* 0x0000000200037305 */ /* 0x000064000021f000 */
[----:B0-----:R-:W-:Y:S02]  /*18740*/  IMAD.MOV.U32 R2, RZ, RZ, RZ ;  /* 0x000000ffff027224 */ /* 0x001fe400078e00ff */
[----:B-1----:R-:W-:-:S04]  /*18750*/  IMAD.MOV R5, RZ, RZ, -R3 ;  /* 0x000000ffff057224 */ /* 0x002fc800078e0a03 */
[----:B------:R-:W-:-:S04]  /*18760*/  IMAD R5, R5, R6, RZ ;  /* 0x0000000605057224 */ /* 0x000fc800078e02ff */
[----:B------:R-:W-:Y:S01]  /*18770*/  IMAD.HI.U32 R3, R3, R5, R2 ;  /* 0x0000000503037227 */ /* 0x000fe200078e0002 */
[-C--:B------:R-:W-:Y:S02]  /*18780*/  IABS R5, R4.reuse ;  /* 0x0000000400057213 */ /* 0x080fe40000000000 */
[----:B------:R-:W-:Y:S02]  /*18790*/  LOP3.LUT R2, R0, R4, RZ, 0x3c, !PT ;  /* 0x0000000400027212 */ /* 0x000fe400078e3cff */
[----:B------:R-:W-:Y:S01]  /*187a0*/  IADD3 R0, R7, 0x1000000, R0 ;  /* 0x0100000007007810 */ /* 0x000fe20007ffe000 */
[----:B------:R-:W-:Y:S01]  /*187b0*/  IMAD.MOV R5, RZ, RZ, -R5 ;  /* 0x000000ffff057224 */ /* 0x000fe200078e0a05 */
[----:B------:R-:W-:Y:S01]  /*187c0*/  ISETP.GE.AND P2, PT, R2, RZ, PT ;  /* 0x000000ff0200720c */ /* 0x000fe20003f46270 */
        /* <DEDUP_REMOVED lines=9> */
[----:B------:R-:W-:Y:S01]  /*18860*/  @!P1 LOP3.LUT R3, RZ, R4, RZ, 0x33, !PT ;  /* 0x00000004ff039212 */ /* 0x000fe200078e33ff */
[----:B------:R-:W-:-:S04]  /*18870*/  IMAD.MOV R4, RZ, RZ, -R4 ;  /* 0x000000ffff047224 */ /* 0x000fc800078e0a04 */
[----:B------:R-:W-:-:S07]  /*18880*/  IMAD R26, R3, R4, R0 ;  /* 0x00000004031a7224 */ /* 0x000fce00078e0200 */
.L_x_2352:
[----:B------:R-:W-:-:S05]  /*18890*/  LOP3.LUT R0, RZ, R3, RZ, 0x33, !PT ;  /* 0x00000003ff007212 */ /* 0x000fca00078e33ff */
[----:B------:R-:W-:Y:S01]  /*188a0*/  IMAD.IADD R25, R25, 0x1, R0 ;  /* 0x0000000119197824 */ /* 0x000fe200078e0200 */
[----:B------:R-:W-:Y:S06]  /*188b0*/  BRA `(.L_x_2353) ;  /* 0x00000000001c7947 */ /* 0x000fec0003800000 */
.L_x_2345:
[----:B------:R-:W-:Y:S01]  /*188c0*/  UMOV UR4, URZ ;  /* 0x0000003f00047c82 */ /* 0x000fe20008000000 */
[----:B------:R-:W-:Y:S01]  /*188d0*/  UMOV UR5, URZ ;  /* 0x0000003f00057c82 */ /* 0x000fe20008000000 */
[----:B------:R-:W-:Y:S01]  /*188e0*/  ULDC UR6, c[0x0][0xc3c] ;  /* 0x00030f0000067ab9 */ /* 0x000fe20000000800 */
[----:B------:R-:W-:Y:S02]  /*188f0*/  IMAD.MOV.U32 R24, RZ, RZ, R0 ;  /* 0x000000ffff187224 */ /* 0x000fe400078e0000 */
[----:B------:R-:W-:Y:S02]  /*18900*/  IMAD.U32 R25, RZ, RZ, UR4 ;  /* 0x00000004ff197e24 */ /* 0x000fe4000f8e00ff */
[----:B------:R-:W-:Y:S02]  /*18910*/  IMAD.U32 R26, RZ, RZ, UR5 ;  /* 0x00000005ff1a7e24 */ /* 0x000fe4000f8e00ff */
[----:B------:R-:W-:-:S07]  /*18920*/  IMAD.U32 R27, RZ, RZ, UR6 ;  /* 0x00000006ff1b7e24 */ /* 0x000fce000f8e00ff */
.L_x_2353:
[----:B------:R-:W1:Y:S01]  /*18930*/  S2R R0, SR_TID.X ;  /* 0x0000000000007919 */ /* 0x000e620000002100 */
[----:B------:R-:W-:Y:S05]  /*18940*/  WARPSYNC.ALL ;  /* 0x0000000000007948 */ /* 0x000fea0003800000 */
[----:B------:R-:W-:Y:S01]  /*18950*/  BAR.SYNC.DEFER_BLOCKING 0x4, 0x180 ;  /* 0x0106000000007b1d */ /* 0x000fe20000010000 */
[----:B-1----:R-:W-:-:S04]  /*18960*/  LOP3.LUT R0, R0, 0x1f, RZ, 0xc0, !PT ;  /* 0x0000001f00007812 */ /* 0x002fc800078ec0ff */
[----:B------:R-:W-:-:S13]  /*18970*/  ISETP.NE.AND P0, PT, R0, RZ, PT ;  /* 0x000000ff0000720c */ /* 0x000fda0003f05270 */
[----:B0-----:R-:W0:Y:S01]  /*18980*/  @!P0 S2R R3, SR_CgaCtaId ;  /* 0x0000000000038919 */ /* 0x001e220000008800 */
[----:B------:R-:W-:-:S04]  /*18990*/  @!P0 MOV R0, 0x400 ;  /* 0x0000040000008802 */ /* 0x000fc80000000f00 */
[----:B0-----:R-:W-:-:S05]  /*189a0*/  @!P0 LEA R17, R3, R0, 0x18 ;  /* 0x0000000003118211 */ /* 0x001fca00078ec0ff */
[----:B------:R0:W-:Y:S01]  /*189b0*/  @!P0 STS.128 [R17+0x28cd0], R24 ;  /* 0x028cd01811008388 */ /* 0x0001e20000000c00 */
[----:B------:R-:W-:Y:S06]  /*189c0*/  BAR.ARV 0x5, 0x180 ;  /* 0x0146000000007b1d */ /* 0x000fec0000002000 */
.L_x_2342:
[----:B------:R-:W-:Y:S02]  /*189d0*/  ULDC UR4, c[0x0][0xc3c] ;  /* 0x00030f0000047ab9 */ /* 0x000fe40000000800 */
[----:B----4-:R-:W-:-:S13]  /*189e0*/  ISETP.GE.AND P0, PT, R27, UR4, PT ;  /* 0x000000041b007c0c */ /* 0x010fda000bf06270 */
[----:B------:R-:W-:Y:S05]  /*189f0*/  @!P0 BRA `(.L_x_2354) ;  /* 0xffffffb000048947 */ /* 0x000fea000383ffff */
[----:B------:R-:W-:Y:S05]  /*18a00*/  BSYNC B8 ;  /* 0x0000000000087941 */ /* 0x000fea0003800000 */
.L_x_2283:
[----:B------:R-:W4:Y:S01]  /*18a10*/  LDL.LU R0, [R1+0x10] ;  /* 0x0000100001007983 */ /* 0x000f220000300800 */
[----:B------:R-:W-:Y:S01]  /*18a20*/  BSSY B0, `(.L_x_2355) ;  /* 0x000000b000007945 */ /* 0x000fe20003800000 */
[----:B------:R-:W5:Y:S01]  /*18a30*/  S2R R5, SR_CgaCtaId ;  /* 0x0000000000057919 */ /* 0x000f620000008800 */
[----:B----4-:R-:W-:-:S05]  /*18a40*/  VIADD R0, R0, 0x1 ;  /* 0x0000000100007836 */ /* 0x010fca0000000000 */
[----:B-1----:R-:W-:-:S04]  /*18a50*/  LEA.HI R2, R0, R0, RZ, 0x1 ;  /* 0x0000000000027211 */ /* 0x002fc800078f08ff */
[----:B------:R-:W-:Y:S02]  /*18a60*/  LOP3.LUT R3, R2, 0xfffffffe, RZ, 0xc0, !PT ;  /* 0xfffffffe02037812 */ /* 0x000fe400078ec0ff */
[----:B------:R-:W-:-:S03]  /*18a70*/  MOV R2, 0x400 ;  /* 0x0000040000027802 */ /* 0x000fc60000000f00 */
[----:B------:R-:W-:Y:S01]  /*18a80*/  IMAD.IADD R0, R0, 0x1, -R3 ;  /* 0x0000000100007824 */ /* 0x000fe200078e0a03 */
[----:B-----5:R-:W-:-:S04]  /*18a90*/  LEA R7, R5, R2, 0x18 ;  /* 0x0000000205077211 */ /* 0x020fc800078ec0ff */
[----:B------:R-:W-:-:S04]  /*18aa0*/  SHF.L.U32 R0, R0, 0x1f, RZ ;  /* 0x0000001f00007819 */ /* 0x000fc800000006ff */
[----:B------:R-:W1:Y:S02]  /*18ab0*/  SYNCS.PHASECHK.TRANS64.TRYWAIT P0, [R7+URZ+0x28c20], R0 ;  /* 0x028c2000070075a7 */ /* 0x000e64000800017f */
[----:B-1----:R-:W-:Y:S05]  /*18ac0*/  @!P0 BRA `(.L_x_2356) ;  /* 0x0000003000788947 */ /* 0x002fea0003800000 */
.L_x_2452:
[----:B------:R-:W-:Y:S05]  /*18ad0*/  BSYNC B0 ;  /* 0x0000000000007941 */ /* 0x000fea0003800000 */
.L_x_2355:
[----:B------:R-:W-:-:S03]  /*18ae0*/  UMOV UR4, 0xffffffff ;  /* 0xffffffff00047882 */ /* 0x000fc60000000000 */
[----:B------:R-:W-:Y:S05]  /*18af0*/  BRA.DIV UR4, `(.L_x_2357) ;  /* 0x0000003204807947 */ /* 0x000fea000b800000 */
[----:B-1----:R-:W1:Y:S02]  /*18b00*/  S2R R0, SR_TID.X ;  /* 0x0000000000007919 */ /* 0x002e640000002100 */
[----:B-1----:R-:W-:-:S04]  /*18b10*/  SHF.R.U32.HI R0, RZ, 0x5, R0 ;  /* 0x00000005ff007819 */ /* 0x002fc80000011600 */
[----:B------:R-:W-:-:S05]  /*18b20*/  LOP3.LUT R0, R0, 0x3, RZ, 0xc0, !PT ;  /* 0x0000000300007812 */ /* 0x000fca00078ec0ff */
[----:B------:R1:W4:Y:S02]  /*18b30*/  SHFL.IDX PT, R14, R0, RZ, 0x1f ;  /* 0x00001fff000e7589 */ /* 0x00032400000e0000 */
.L_x_2455:
[----:B----4-:R-:W-:Y:S01]  /*18b40*/  ISETP.NE.AND P0, PT, R14, RZ, PT ;  /* 0x000000ff0e00720c */ /* 0x010fe20003f05270 */
[----:B------:R-:W-:-:S12]  /*18b50*/  BSSY B0, `(.L_x_2358) ;  /* 0x0000024000007945 */ /* 0x000fd80003800000 */
[----:B------:R-:W-:Y:S05]  /*18b60*/  @P0 BRA `(.L_x_2359) ;  /* 0x0000000000880947 */ /* 0x000fea0003800000 */
[----:B------:R-:W-:-:S03]  /*18b70*/  UMOV UR4, 0xffffffff ;  /* 0xffffffff00047882 */ /* 0x000fc60000000000 */
[----:B------:R-:W-:Y:S05]  /*18b80*/  BRA.DIV UR4, `(.L_x_2360) ;  /* 0x0000003204907947 */ /* 0x000fea000b800000 */
[----:B------:R-:W-:-:S13]  /*18b90*/  ELECT P6, URZ, PT ;  /* 0x00000000003f782f */ /* 0x000fda00038c0000 */
.L_x_2458:
[----:B------:R-:W-:Y:S05]  /*18ba0*/  @!P6 BRA `(.L_x_2359) ;  /* 0x000000000078e947 */ /* 0x000fea0003800000 */
[----:B------:R-:W-:-:S06]  /*18bb0*/  ULOP3.LUT UR4, UR39, 0x2, URZ, 0xfc, !UPT ;  /* 0x0000000227047892 */ /* 0x000fcc000f8efc3f */
[----:B-1----:R-:W-:-:S05]  /*18bc0*/  IMAD.U32 R0, RZ, RZ, UR4 ;  /* 0x00000004ff007e24 */ /* 0x002fca000f8e00ff */
[----:B------:R-:W-:-:S13]  /*18bd0*/  ISETP.NE.AND P0, PT, R0, 0x3, PT ;  /* 0x000000030000780c */ /* 0x000fda0003f05270 */
[----:B------:R-:W-:Y:S05]  /*18be0*/  @!P0 BRA `(.L_x_2361) ;  /* 0x0000000000048947 */ /* 0x000fea0003800000 */
[----:B------:R-:W-:Y:S01]  /*18bf0*/  BPT.TRAP 0x1 ;  /* 0x000000040000795c */ /* 0x000fe20000300000 */
.L_x_2361:
[----:B------:R-:W-:Y:S01]  /*18c00*/  IMAD R5, R18, 0x8, R7 ;  /* 0x0000000812057824 */ /* 0x000fe200078e0207 */
[----:B------:R-:W-:Y:S01]  /*18c10*/  SHF.L.U32 R0, R22, 0x1f, RZ ;  /* 0x0000001f16007819 */ /* 0x000fe200000006ff */
[----:B------:R-:W-:-:S03]  /*18c20*/  VIADD R18, R18, 0x1 ;  /* 0x0000000112127836 */ /* 0x000fc60000000000 */
[----:B------:R-:W1:Y:S02]  /*18c30*/  SYNCS.PHASECHK.TRANS64.TRYWAIT P1, [R5+URZ+0x28c40], R0 ;  /* 0x028c4000050075a7 */ /* 0x000e64000802017f */
[----:B------:R-:W-:-:S04]  /*18c40*/  ISETP.NE.AND P2, PT, R18, 0x2, PT ;  /* 0x000000021200780c */ /* 0x000fc80003f45270 */
[----:B------:R-:W-:Y:S01]  /*18c50*/  SEL R3, RZ, 0x1, P2 ;  /* 0x00000001ff037807 */ /* 0x000fe20001000000 */
[----:B-1----:R-:W-:Y:S08]  /*18c60*/  @!P1 BRA `(.L_x_2362) ;  /* 0x0000003000789947 */ /* 0x002ff00003800000 */
.L_x_2459:
[----:B------:R-:W-:Y:S02]  /*18c70*/  SEL R18, R18, RZ, P2 ;  /* 0x000000ff12127207 */ /* 0x000fe40001000000 */
[----:B------:R-:W-:Y:S01]  /*18c80*/  LOP3.LUT R2, R22, R3, RZ, 0x3c, !PT ;  /* 0x0000000316027212 */ /* 0x000fe200078e3cff */
[----:B------:R-:W-:Y:S06]  /*18c90*/  @!P0 BRA `(.L_x_2363) ;  /* 0x0000000000048947 */ /* 0x000fec0003800000 */
[----:B------:R-:W-:Y:S01]  /*18ca0*/  BPT.TRAP 0x1 ;  /* 0x000000040000795c */ /* 0x000fe20000300000 */
.L_x_2363:
[----:B------:R-:W-:Y:S01]  /*18cb0*/  IMAD R3, R18, 0x8, R7 ;  /* 0x0000000812037824 */ /* 0x000fe200078e0207 */
[----:B------:R-:W-:-:S04]  /*18cc0*/  SHF.L.U32 R2, R2, 0x1f, RZ ;  /* 0x0000001f02027819 */ /* 0x000fc800000006ff */
[----:B------:R-:W4:Y:S02]  /*18cd0*/  SYNCS.PHASECHK.TRANS64.TRYWAIT P1, [R3+URZ+0x28c40], R2 ;  /* 0x028c4002030075a7 */ /* 0x000f24000802017f */
[----:B----4-:R-:W-:Y:S05]  /*18ce0*/  @!P1 BRA `(.L_x_2364) ;  /* 0x00000030006c9947 */ /* 0x010fea0003800000 */
.L_x_2460:
[----:B------:R-:W-:Y:S05]  /*18cf0*/  @!P0 BRA `(.L_x_2365) ;  /* 0x0000000000048947 */ /* 0x000fea0003800000 */
[----:B------:R-:W-:Y:S01]  /*18d00*/  BPT.TRAP 0x1 ;  /* 0x000000040000795c */ /* 0x000fe20000300000 */
.L_x_2365:
[----:B------:R-:W5:Y:S02]  /*18d10*/  SYNCS.PHASECHK.TRANS64.TRYWAIT P1, [R5+URZ+0x28c60], R0 ;  /* 0x028c6000050075a7 */ /* 0x000f64000802017f */
[----:B-----5:R-:W-:Y:S05]  /*18d20*/  @!P1 BRA `(.L_x_2366) ;  /* 0x0000003000709947 */ /* 0x020fea0003800000 */
.L_x_2461:
[----:B------:R-:W-:Y:S05]  /*18d30*/  @!P0 BRA `(.L_x_2367) ;  /* 0x0000000000048947 */ /* 0x000fea0003800000 */
[----:B------:R-:W-:Y:S01]  /*18d40*/  BPT.TRAP 0x1 ;  /* 0x000000040000795c */ /* 0x000fe20000300000 */
.L_x_2367:
[----:B------:R0:W0:Y:S02]  /*18d50*/  SYNCS.PHASECHK.TRANS64.TRYWAIT P0, [R3+URZ+0x28c60], R2 ;  /* 0x028c6002030075a7 */ /* 0x000024000800017f */
[----:B0-----:R-:W-:Y:S05]  /*18d60*/  @!P0 NANOSLEEP.SYNCS 0x989680 ;  /* 0x009896800000895d */ /* 0x001fea0003900000 */
[----:B------:R-:W0:Y:S02]  /*18d70*/  @!P0 SYNCS.PHASECHK.TRANS64 P0, [R3+URZ+0x28c60], R2 ;  /* 0x028c6002030085a7 */ /* 0x000e24000800007f */
[----:B0-----:R-:W-:Y:S05]  /*18d80*/  @!P0 BRA `(.L_x_2367) ;  /* 0xfffffffc00f08947 */ /* 0x001fea000383ffff */
.L_x_2359:
[----:B------:R-:W-:Y:S05]  /*18d90*/  BSYNC B0 ;  /* 0x0000000000007941 */ /* 0x000fea0003800000 */
.L_x_2358:
[----:B------:R-:W-:Y:S05]  /*18da0*/  EXIT ;  /* 0x000000000000794d */ /* 0x000fea0003800000 */
.L_x_2164:
[----:B0-----:R-:W-:-:S04]  /*18db0*/  IMAD.U32 R3, RZ, RZ, UR23 ;  /* 0x00000017ff037e24 */ /* 0x001fc8000f8e00ff */
[----:B------:R0:W1:Y:S03]  /*18dc0*/  SYNCS.PHASECHK.TRANS64.TRYWAIT P1, [R3+URZ+0x28c50], R0 ;  /* 0x028c5000030075a7 */ /* 0x000066000802017f */
[----:B-1----:R-:W-:Y:S05]  /*18dd0*/  @!P1 NANOSLEEP.SYNCS 0x989680 ;  /* 0x009896800000995d */ /* 0x002fea0003900000 */
[----:B------:R-:W1:Y:S02]  /*18de0*/  @!P1 SYNCS.PHASECHK.TRANS64 P1, [R3+URZ+0x28c50], R0 ;  /* 0x028c5000030095a7 */ /* 0x000e64000802007f */
[----:B-1----:R-:W-:Y:S05]  /*18df0*/  @!P1 BRA `(.L_x_2164) ;  /* 0xfffffffc00ec9947 */ /* 0x002fea000383ffff */
[----:B------:R-:W-:Y:S05]  /*18e00*/  BRA `(.L_x_2368) ;  /* 0xfffffe9400a87947 */ /* 0x000fea000383ffff */
.L_x_2170:
[----:B-1----:R-:W-:-:S04]  /*18e10*/  IMAD.U32 R3, RZ, RZ, UR23 ;  /* 0x00000017ff037e24 */ /* 0x002fc8000f8e00ff */
[----:B------:R1:W2:Y:S03]  /*18e20*/  SYNCS.PHASECHK.TRANS64.TRYWAIT P1, [R3+URZ+0x28c50], R0 ;  /* 0x028c5000030075a7 */ /* 0x0002a6000802017f */
[----:B--2---:R-:W-:Y:S05]  /*18e30*/  @!P1 NANOSLEEP.SYNCS 0x989680 ;  /* 0x009896800000995d */ /* 0x004fea0003900000 */
[----:B------:R-:W2:Y:S02]  /*18e40*/  @!P1 SYNCS.PHASECHK.TRANS64 P1, [R3+URZ+0x28c50], R0 ;  /* 0x028c5000030095a7 */ /* 0x000ea4000802007f */
[----:B--2---:R-:W-:Y:S05]  /*18e50*/  @!P1 BRA `(.L_x_2170) ;  /* 0xfffffffc00ec9947 */ /* 0x004fea000383ffff */
[----:B------:R-:W-:Y:S05]  /*18e60*/  BRA `(.L_x_2169) ;  /* 0xfffffea000ac7947 */ /* 0x000fea000383ffff */
.L_x_2181:
[----:B0-----:R-:W-:-:S04]  /*18e70*/  IMAD.U32 R3, RZ, RZ, UR41 ;  /* 0x00000029ff037e24 */ /* 0x001fc8000f8e00ff */
[----:B------:R0:W1:Y:S03]  /*18e80*/  SYNCS.PHASECHK.TRANS64.TRYWAIT P1, [R3+URZ+0x28c00], R0 ;  /* 0x028c0000030075a7 */ /* 0x000066000802017f */
[----:B-1----:R-:W-:Y:S05]  /*18e90*/  @!P1 NANOSLEEP.SYNCS 0x989680 ;  /* 0x009896800000995d */ /* 0x002fea0003900000 */
[----:B------:R-:W1:Y:S02]  /*18ea0*/  @!P1 SYNCS.PHASECHK.TRANS64 P1, [R3+URZ+0x28c00], R0 ;  /* 0x028c0000030095a7 */ /* 0x000e64000802007f */
[----:B-1----:R-:W-:Y:S05]  /*18eb0*/  @!P1 BRA `(.L_x_2181) ;  /* 0xfffffffc00ec9947 */ /* 0x002fea000383ffff */
[----:B------:R-:W-:Y:S05]  /*18ec0*/  BRA `(.L_x_2369) ;  /* 0xfffffeb800e87947 */ /* 0x000fea000383ffff */
.L_x_2185:
[----:B--2---:R2:W3:Y:S02]  /*18ed0*/  SYNCS.PHASECHK.TRANS64.TRYWAIT P1, [R7+URZ+0x28c30], R8 ;  /* 0x028c3008070075a7 */ /* 0x0044e4000802017f */
[----:B---3--:R-:W-:Y:S05]  /*18ee0*/  @!P1 NANOSLEEP.SYNCS 0x989680 ;  /* 0x009896800000995d */ /* 0x008fea0003900000 */
[----:B------:R-:W3:Y:S02]  /*18ef0*/  @!P1 SYNCS.PHASECHK.TRANS64 P1, [R7+URZ+0x28c30], R8 ;  /* 0x028c3008070095a7 */ /* 0x000ee4000802007f */
[----:B---3--:R-:W-:Y:S05]  /*18f00*/  @!P1 BRA `(.L_x_2185) ;  /* 0xfffffffc00f09947 */ /* 0x008fea000383ffff */
[----:B------:R-:W-:Y:S05]  /*18f10*/  BRA `(.L_x_2184) ;  /* 0xfffffebc00047947 */ /* 0x000fea000383ffff */
.L_x_2198:
[----:B----4-:R4:W0:Y:S02]  /*18f20*/  SYNCS.PHASECHK.TRANS64.TRYWAIT P1, [R7+URZ+0x28c50], R8 ;  /* 0x028c5008070075a7 */ /* 0x010824000802017f */
[----:B0-----:R-:W-:Y:S05]  /*18f30*/  @!P1 NANOSLEEP.SYNCS 0x989680 ;  /* 0x009896800000995d */ /* 0x001fea0003900000 */
[----:B------:R-:W0:Y:S02]  /*18f40*/  @!P1 SYNCS.PHASECHK.TRANS64 P1, [R7+URZ+0x28c50], R8 ;  /* 0x028c5008070095a7 */ /* 0x000e24000802007f */
[----:B0-----:R-:W-:Y:S05]  /*18f50*/  @!P1 BRA `(.L_x_2198) ;  /* 0xfffffffc00f09947 */ /* 0x001fea000383ffff */
[----:B------:R-:W-:Y:S05]  /*18f60*/  BRA `(.L_x_2197) ;  /* 0xfffffed400a07947 */ /* 0x000fea000383ffff */
.L_x_2207:
[----:B--2---:R-:W-:-:S04]  /*18f70*/  IMAD.U32 R5, RZ, RZ, UR23 ;  /* 0x00000017ff057e24 */ /* 0x004fc8000f8e00ff */
[----:B------:R2:W3:Y:S03]  /*18f80*/  SYNCS.PHASECHK.TRANS64.TRYWAIT P1, [R5+URZ+0x28c30], R8 ;  /* 0x028c3008050075a7 */ /* 0x0004e6000802017f */
[----:B---3--:R-:W-:Y:S05]  /*18f90*/  @!P1 NANOSLEEP.SYNCS 0x989680 ;  /* 0x009896800000995d */ /* 0x008fea0003900000 */
[----:B------:R-:W3:Y:S02]  /*18fa0*/  @!P1 SYNCS.PHASECHK.TRANS64 P1, [R5+URZ+0x28c30], R8 ;  /* 0x028c3008050095a7 */ /* 0x000ee4000802007f */
[----:B---3--:R-:W-:Y:S05]  /*18fb0*/  @!P1 BRA `(.L_x_2207) ;  /* 0xfffffffc00ec9947 */ /* 0x008fea000383ffff */
[----:B------:R-:W-:Y:S05]  /*18fc0*/  BRA `(.L_x_2206) ;  /* 0xfffffedc001c7947 */ /* 0x000fea000383ffff */
.L_x_2220:
[----:B--2---:R-:W-:-:S04]  /*18fd0*/  IMAD.U32 R7, RZ, RZ, UR23 ;  /* 0x00000017ff077e24 */ /* 0x004fc8000f8e00ff */
[----:B------:R2:W3:Y:S03]  /*18fe0*/  SYNCS.PHASECHK.TRANS64.TRYWAIT P1, [R7+URZ+0x28c50], R8 ;  /* 0x028c5008070075a7 */ /* 0x0004e6000802017f */
[----:B---3--:R-:W-:Y:S05]  /*18ff0*/  @!P1 NANOSLEEP.SYNCS 0x989680 ;  /* 0x009896800000995d */ /* 0x008fea0003900000 */
[----:B------:R-:W3:Y:S02]  /*19000*/  @!P1 SYNCS.PHASECHK.TRANS64 P1, [R7+URZ+0x28c50], R8 ;  /* 0x028c5008070095a7 */ /* 0x000ee4000802007f */
[----:B---3--:R-:W-:Y:S05]  /*19010*/  @!P1 BRA `(.L_x_2220) ;  /* 0xfffffffc00ec9947 */ /* 0x008fea000383ffff */
[----:B------:R-:W-:Y:S05]  /*19020*/  BRA `(.L_x_2219) ;  /* 0xfffffefc00a07947 */ /* 0x000fea000383ffff */
.L_x_2230:
[----:B-1----:R-:W-:-:S04]  /*19030*/  IMAD.U32 R6, RZ, RZ, UR23 ;  /* 0x00000017ff067e24 */ /* 0x002fc8000f8e00ff */
[----:B------:R1:W2:Y:S03]  /*19040*/  SYNCS.PHASECHK.TRANS64.TRYWAIT P1, [R6+URZ+0x28c30], R7 ;  /* 0x028c3007060075a7 */ /* 0x0002a6000802017f */
[----:B--2---:R-:W-:Y:S05]  /*19050*/  @!P1 NANOSLEEP.SYNCS 0x989680 ;  /* 0x009896800000995d */ /* 0x004fea0003900000 */
[----:B------:R-:W2:Y:S02]  /*19060*/  @!P1 SYNCS.PHASECHK.TRANS64 P1, [R6+URZ+0x28c30], R7 ;  /* 0x028c3007060095a7 */ /* 0x000ea4000802007f */
[----:B--2---:R-:W-:Y:S05]  /*19070*/  @!P1 BRA `(.L_x_2230) ;  /* 0xfffffffc00ec9947 */ /* 0x004fea000383ffff */
[----:B------:R-:W-:Y:S05]  /*19080*/  BRA `(.L_x_2229) ;  /* 0xffffff0400347947 */ /* 0x000fea000383ffff */
.L_x_2235:
[----:B---3--:R-:W-:-:S04]  /*19090*/  IMAD.U32 R8, RZ, RZ, UR23 ;  /* 0x00000017ff087e24 */ /* 0x008fc8000f8e00ff */
[----:B------:R3:W4:Y:S03]  /*190a0*/  SYNCS.PHASECHK.TRANS64.TRYWAIT P1, [R8+URZ+0x28c50], R7 ;  /* 0x028c5007080075a7 */ /* 0x000726000802017f */
[----:B----4-:R-:W-:Y:S05]  /*190b0*/  @!P1 NANOSLEEP.SYNCS 0x989680 ;  /* 0x009896800000995d */ /* 0x010fea0003900000 */
[----:B------:R-:W4:Y:S02]  /*190c0*/  @!P1 SYNCS.PHASECHK.TRANS64 P1, [R8+URZ+0x28c50], R7 ;  /* 0x028c5007080095a7 */ /* 0x000f24000802007f */
[----:B----4-:R-:W-:Y:S05]  /*190d0*/  @!P1 BRA `(.L_x_2235) ;  /* 0xfffffffc00ec9947 */ /* 0x010fea000383ffff */
[----:B------:R-:W-:Y:S05]  /*190e0*/  BRA `(.L_x_2234) ;  /* 0xffffff1800547947 */ /* 0x000fea000383ffff */
.L_x_2242:
[----:B-1----:R-:W-:-:S04]  /*190f0*/  IMAD.U32 R5, RZ, RZ, UR20 ;  /* 0x00000014ff057e24 */ /* 0x002fc8000f8e00ff */
[----:B------:R1:W2:Y:S03]  /*19100*/  SYNCS.PHASECHK.TRANS64.TRYWAIT P1, [R5+URZ+0x28c30], R8 ;  /* 0x028c3008050075a7 */ /* 0x0002a6000802017f */
[----:B--2---:R-:W-:Y:S05]  /*19110*/  @!P1 NANOSLEEP.SYNCS 0x989680 ;  /* 0x009896800000995d */ /* 0x004fea0003900000 */
[----:B------:R-:W2:Y:S02]  /*19120*/  @!P1 SYNCS.PHASECHK.TRANS64 P1, [R5+URZ+0x28c30], R8 ;  /* 0x028c3008050095a7 */ /* 0x000ea4000802007f */
[----:B--2---:R-:W-:Y:S05]  /*19130*/  @!P1 BRA `(.L_x_2242) ;  /* 0xfffffffc00ec9947 */ /* 0x004fea000383ffff */
[----:B------:R-:W-:Y:S05]  /*19140*/  BRA `(.L_x_2241) ;  /* 0xffffff1c004c7947 */ /* 0x000fea000383ffff */
.L_x_2255:
[----:B--2---:R-:W-:-:S04]  /*19150*/  IMAD.U32 R7, RZ, RZ, UR20 ;  /* 0x00000014ff077e24 */ /* 0x004fc8000f8e00ff */
[----:B------:R2:W3:Y:S03]  /*19160*/  SYNCS.PHASECHK.TRANS64.TRYWAIT P1, [R7+URZ+0x28c50], R8 ;  /* 0x028c5008070075a7 */ /* 0x0004e6000802017f */
[----:B---3--:R-:W-:Y:S05]  /*19170*/  @!P1 NANOSLEEP.SYNCS 0x989680 ;  /* 0x009896800000995d */ /* 0x008fea0003900000 */
[----:B------:R-:W3:Y:S02]  /*19180*/  @!P1 SYNCS.PHASECHK.TRANS64 P1, [R7+URZ+0x28c50], R8 ;  /* 0x028c5008070095a7 */ /* 0x000ee4000802007f */
[----:B---3--:R-:W-:Y:S05]  /*19190*/  @!P1 BRA `(.L_x_2255) ;  /* 0xfffffffc00ec9947 */ /* 0x008fea000383ffff */
[----:B------:R-:W-:Y:S05]  /*191a0*/  BRA `(.L_x_2254) ;  /* 0xffffff3c00d07947 */ /* 0x000fea000383ffff */
.L_x_2305:
        /* <DEDUP_REMOVED lines=11> */
.L_x_2371:
[----:B------:R-:W-:Y:S05]  /*19260*/  BSYNC B0 ;  /* 0x0000000000007941 */ /* 0x000fea0003800000 */
.L_x_2370:
[----:B------:R-:W-:Y:S05]  /*19270*/  BRA `(.L_x_2372) ;  /* 0xffffffb800a07947 */ /* 0x000fea000383ffff */
.L_x_2308:
[----:B0-----:R0:W1:Y:S02]  /*19280*/  SYNCS.PHASECHK.TRANS64.TRYWAIT P0, [R25+URZ+0x28c40], R0 ;  /* 0x028c4000190075a7 */ /* 0x001064000800017f */
[----:B-1----:R-:W-:Y:S05]  /*19290*/  @!P0 NANOSLEEP.SYNCS 0x989680 ;  /* 0x009896800000895d */ /* 0x002fea0003900000 */
[----:B------:R-:W1:Y:S02]  /*192a0*/  @!P0 SYNCS.PHASECHK.TRANS64 P0, [R25+URZ+0x28c40], R0 ;  /* 0x028c4000190085a7 */ /* 0x000e64000800007f */
[----:B-1----:R-:W-:Y:S05]  /*192b0*/  @!P0 BRA `(.L_x_2308) ;  /* 0xfffffffc00f08947 */ /* 0x002fea000383ffff */
[----:B------:R-:W-:Y:S05]  /*192c0*/  BRA `(.L_x_2373) ;  /* 0xffffffbc00807947 */ /* 0x000fea000383ffff */
.L_x_2309:
        /* <DEDUP_REMOVED lines=8> */
.L_x_2375:
[----:B------:R-:W-:Y:S05]  /*19350*/  BSYNC B0 ;  /* 0x0000000000007941 */ /* 0x000fea0003800000 */
.L_x_2374:
        /* <DEDUP_REMOVED lines=9> */
.L_x_2376:
[----:B------:R-:W-:Y:S02]  /*193f0*/  IMAD.MOV.U32 R13, RZ, RZ, R5 ;  /* 0x000000ffff0d7224 */ /* 0x000fe400078e0005 */
[----:B------:R-:W-:Y:S02]  /*19400*/  IMAD.MOV.U32 R12, RZ, RZ, 0x1 ;  /* 0x00000001ff0c7424 */ /* 0x000fe400078e00ff */
[----:B------:R-:W-:-:S07]  /*19410*/  IMAD.MOV.U32 R3, RZ, RZ, R14 ;  /* 0x000000ffff037224 */ /* 0x000fce00078e000e */
[----:B------:R-:W-:Y:S05]  /*19420*/  WARPSYNC.COLLECTIVE R15, `(.L_x_2377) ;  /* 0x000000000f087348 */ /* 0x000fea0003c00000 */
[----:B------:R0:W1:Y:S02]  /*19430*/  SHFL.IDX P6, R14, R13, R12, R11 ;  /* 0x0000000c0d0e7389 */ /* 0x00006400000c000b */
[----:B01----:R-:W-:Y:S01]  /*19440*/  ENDCOLLECTIVE ;  /* 0x000000000000791b */ /* 0x003fe20003800000 */
.L_x_2377:
        /* <DEDUP_REMOVED lines=15> */
.L_x_2378:
[----:B------:R-:W-:Y:S02]  /*19540*/  @P0 IMAD R6, R4, 0x2, R17 ;  /* 0x0000000204060824 */ /* 0x000fe400078e0211 */
[----:B------:R-:W-:Y:S02]  /*19550*/  IMAD.MOV.U32 R13, RZ, RZ, R5 ;  /* 0x000000ffff0d7224 */ /* 0x000fe400078e0005 */
[----:B------:R-:W-:Y:S02]  /*19560*/  IMAD.MOV.U32 R12, RZ, RZ, 0x2 ;  /* 0x00000002ff0c7424 */ /* 0x000fe400078e00ff */
[----:B------:R-:W-:-:S07]  /*19570*/  IMAD.MOV.U32 R3, RZ, RZ, R14 ;  /* 0x000000ffff037224 */ /* 0x000fce00078e000e */
[----:B------:R-:W-:Y:S05]  /*19580*/  WARPSYNC.COLLECTIVE R15, `(.L_x_2379) ;  /* 0x000000000f087348 */ /* 0x000fea0003c00000 */
[----:B------:R0:W1:Y:S02]  /*19590*/  SHFL.IDX P6, R14, R13, R12, R11 ;  /* 0x0000000c0d0e7389 */ /* 0x00006400000c000b */
[----:B01----:R-:W-:Y:S01]  /*195a0*/  ENDCOLLECTIVE ;  /* 0x000000000000791b */ /* 0x003fe20003800000 */
.L_x_2379:
        /* <DEDUP_REMOVED lines=15> */
.L_x_2380:
[----:B------:R-:W-:Y:S02]  /*196a0*/  @P0 IMAD R6, R4, 0x2, R17 ;  /* 0x0000000204060824 */ /* 0x000fe400078e0211 */
[----:B------:R-:W-:Y:S02]  /*196b0*/  IMAD.MOV.U32 R13, RZ, RZ, R5 ;  /* 0x000000ffff0d7224 */ /* 0x000fe400078e0005 */
[----:B------:R-:W-:Y:S02]  /*196c0*/  IMAD.MOV.U32 R12, RZ, RZ, 0x3 ;  /* 0x00000003ff0c7424 */ /* 0x000fe400078e00ff */
[----:B------:R-:W-:-:S07]  /*196d0*/  IMAD.MOV.U32 R3, RZ, RZ, R14 ;  /* 0x000000ffff037224 */ /* 0x000fce00078e000e */
[----:B------:R-:W-:Y:S05]  /*196e0*/  WARPSYNC.COLLECTIVE R15, `(.L_x_2381) ;  /* 0x000000000f087348 */ /* 0x000fea0003c00000 */
[----:B------:R0:W1:Y:S02]  /*196f0*/  SHFL.IDX P6, R14, R13, R12, R11 ;  /* 0x0000000c0d0e7389 */ /* 0x00006400000c000b */
[----:B01----:R-:W-:Y:S01]  /*19700*/  ENDCOLLECTIVE ;  /* 0x000000000000791b */ /* 0x003fe20003800000 */
.L_x_2381:
        /* <DEDUP_REMOVED lines=10> */
.L_x_2382:
[----:B------:R-:W-:Y:S01]  /*197b0*/  @!PT LDS RZ, [RZ] ;  /* 0x00000000fffff984 */ /* 0x000fe20000000800 */
[----:B------:R-:W-:Y:S01]  /*197c0*/  @!PT LDS RZ, [RZ] ;  /* 0x00000000fffff984 */ /* 0x000fe20000000800 */
[----:B------:R-:W-:Y:S01]  /*197d0*/  @!PT LDS RZ, [RZ] ;  /* 0x00000000fffff984 */ /* 0x000fe20000000800 */
[----:B------:R0:W-:Y:S01]  /*197e0*/  @P0 LDGSTS.E.BYPASS.LTC128B.128 [R6+0x23400], desc[UR54][R2.64], !P2 ;  /* 0x2340000002060fae */ /* 0x0001e2000d101d76 */
[----:B------:R-:W-:Y:S01]  /*197f0*/  IMAD.MOV.U32 R0, RZ, RZ, R14 ;  /* 0x000000ffff007224 */ /* 0x000fe200078e000e */
[----:B------:R-:W-:Y:S06]  /*19800*/  BRA `(.L_x_2383) ;  /* 0xffffffbc00307947 */ /* 0x000fec000383ffff */
.L_x_2314:
[----:B------:R-:W-:Y:S02]  /*19810*/  IMAD.MOV.U32 R13, RZ, RZ, R4 ;  /* 0x000000ffff0d7224 */ /* 0x000fe400078e0004 */
[----:B------:R-:W-:Y:S02]  /*19820*/  IMAD.MOV.U32 R12, RZ, RZ, RZ ;  /* 0x000000ffff0c7224 */ /* 0x000fe400078e00ff */
[----:B------:R-:W-:Y:S02]  /*19830*/  IMAD.MOV.U32 R11, RZ, RZ, 0x181f ;  /* 0x0000181fff0b7424 */ /* 0x000fe400078e00ff */
[----:B------:R-:W-:Y:S02]  /*19840*/  IMAD.MOV.U32 R15, RZ, RZ, -0x1 ;  /* 0xffffffffff0f7424 */ /* 0x000fe400078e00ff */
[----:B------:R-:W-:Y:S02]  /*19850*/  IMAD R36, R36, R6, RZ ;  /* 0x0000000624247224 */ /* 0x000fe400078e02ff */
[----:B------:R-:W-:-:S07]  /*19860*/  IMAD.IADD R34, R37, 0x1, R34 ;  /* 0x0000000125227824 */ /* 0x000fce00078e0222 */
[----:B-1---5:R-:W-:Y:S05]  /*19870*/  WARPSYNC.COLLECTIVE R15, `(.L_x_2384) ;  /* 0x000000000f087348 */ /* 0x022fea0003c00000 */
[----:B------:R0:W2:Y:S02]  /*19880*/  SHFL.IDX P6, R14, R13, R12, R11 ;  /* 0x0000000c0d0e7389 */ /* 0x0000a400000c000b */
[----:B012--5:R-:W-:Y:S01]  /*19890*/  ENDCOLLECTIVE ;  /* 0x000000000000791b */ /* 0x027fe20003800000 */
.L_x_2384:
[C---:B------:R-:W-:Y:S01]  /*198a0*/  VIADD R5, R34.reuse, 0x10 ;  /* 0x0000001022057836 */ /* 0x040fe20000000000 */
[----:B------:R-:W-:Y:S01]  /*198b0*/  ISETP.GE.AND P0, PT, R34, R36, PT ;  /* 0x000000242200720c */ /* 0x000fe20003f06270 */
[----:B------:R-:W-:Y:S02]  /*198c0*/  IMAD.MOV.U32 R13, RZ, RZ, R0 ;  /* 0x000000ffff0d7224 */ /* 0x000fe400078e0000 */
[----:B------:R-:W-:-:S10]  /*198d0*/  IMAD.MOV.U32 R2, RZ, RZ, R14 ;  /* 0x000000ffff027224 */ /* 0x000fd400078e000e */
[----:B------:R-:W-:Y:S05]  /*198e0*/  WARPSYNC.COLLECTIVE R15, `(.L_x_2385) ;  /* 0x000000000f087348 */ /* 0x000fea0003c00000 */
[----:B------:R0:W1:Y:S02]  /*198f0*/  SHFL.IDX P6, R14, R13, R12, R11 ;  /* 0x0000000c0d0e7389 */ /* 0x00006400000c000b */
[----:B01----:R-:W-:Y:S01]  /*19900*/  ENDCOLLECTIVE ;  /* 0x000000000000791b */ /* 0x003fe20003800000 */
.L_x_2385:
[----:B------:R-:W-:Y:S02]  /*19910*/  IMAD.MOV.U32 R13, RZ, RZ, R4 ;  /* 0x000000ffff0d7224 */ /* 0x000fe400078e0004 */
[----:B------:R-:W-:Y:S02]  /*19920*/  IMAD.MOV.U32 R12, RZ, RZ, 0x1 ;  /* 0x00000001ff0c7424 */ /* 0x000fe400078e00ff */
[----:B------:R-:W-:-:S07]  /*19930*/  IMAD.MOV.U32 R3, RZ, RZ, R14 ;  /* 0x000000ffff037224 */ /* 0x000fce00078e000e */
[----:B------:R-:W-:Y:S05]  /*19940*/  WARPSYNC.COLLECTIVE R15, `(.L_x_2386) ;  /* 0x000000000f087348 */ /* 0x000fea0003c00000 */
[----:B------:R0:W1:Y:S02]  /*19950*/  SHFL.IDX P6, R14, R13, R12, R11 ;  /* 0x0000000c0d0e7389 */ /* 0x00006400000c000b */
[----:B01----:R-:W-:Y:S01]  /*19960*/  ENDCOLLECTIVE ;  /* 0x000000000000791b */ /* 0x003fe20003800000 */
.L_x_2386:
        /* <DEDUP_REMOVED lines=15> */
.L_x_2387:
[----:B------:R-:W-:Y:S02]  /*19a60*/  IMAD.MOV.U32 R13, RZ, RZ, R4 ;  /* 0x000000ffff0d7224 */ /* 0x000fe400078e0004 */
[----:B------:R-:W-:Y:S02]  /*19a70*/  IMAD.MOV.U32 R12, RZ, RZ, 0x2 ;  /* 0x00000002ff0c7424 */ /* 0x000fe400078e00ff */
[----:B------:R-:W-:-:S07]  /*19a80*/  IMAD.MOV.U32 R3, RZ, RZ, R14 ;  /* 0x000000ffff037224 */ /* 0x000fce00078e000e */
[----:B------:R-:W-:Y:S05]  /*19a90*/  WARPSYNC.COLLECTIVE R15, `(.L_x_2388) ;  /* 0x000000000f087348 */ /* 0x000fea0003c00000 */
[----:B------:R0:W1:Y:S02]  /*19aa0*/  SHFL.IDX P6, R14, R13, R12, R11 ;  /* 0x0000000c0d0e7389 */ /* 0x00006400000c000b */
[----:B01----:R-:W-:Y:S01]  /*19ab0*/  ENDCOLLECTIVE ;  /* 0x000000000000791b */ /* 0x003fe20003800000 */
.L_x_2388:
        /* <DEDUP_REMOVED lines=16> */
.L_x_2389:
[----:B------:R-:W-:Y:S02]  /*19bc0*/  IMAD.MOV.U32 R13, RZ, RZ, R4 ;  /* 0x000000ffff0d7224 */ /* 0x000fe400078e0004 */
[----:B------:R-:W-:Y:S02]  /*19bd0*/  IMAD.MOV.U32 R12, RZ, RZ, 0x3 ;  /* 0x00000003ff0c7424 */ /* 0x000fe400078e00ff */
[----:B------:R-:W-:-:S07]  /*19be0*/  IMAD.MOV.U32 R3, RZ, RZ, R14 ;  /* 0x000000ffff037224 */ /* 0x000fce00078e000e */
[----:B------:R-:W-:Y:S05]  /*19bf0*/  WARPSYNC.COLLECTIVE R15, `(.L_x_2390) ;  /* 0x000000000f087348 */ /* 0x000fea0003c00000 */
[----:B------:R0:W1:Y:S02]  /*19c00*/  SHFL.IDX P6, R14, R13, R12, R11 ;  /* 0x0000000c0d0e7389 */ /* 0x00006400000c000b */
[----:B01----:R-:W-:Y:S01]  /*19c10*/  ENDCOLLECTIVE ;  /* 0x000000000000791b */ /* 0x003fe20003800000 */
.L_x_2390:
        /* <DEDUP_REMOVED lines=10> */
.L_x_2391:
[----:B------:R-:W-:Y:S01]  /*19cc0*/  @!PT LDS RZ, [RZ] ;  /* 0x00000000fffff984 */ /* 0x000fe20000000800 */
[----:B------:R-:W-:Y:S01]  /*19cd0*/  @!PT LDS RZ, [RZ] ;  /* 0x00000000fffff984 */ /* 0x000fe20000000800 */
[----:B------:R-:W-:Y:S01]  /*19ce0*/  @!PT LDS RZ, [RZ] ;  /* 0x00000000fffff984 */ /* 0x000fe20000000800 */
[----:B------:R2:W-:Y:S01]  /*19cf0*/  @!P0 LDGSTS.E.BYPASS.LTC128B.128 [R7+0x21400], desc[UR54][R2.64], !P1 ;  /* 0x2140000002078fae */ /* 0x0005e2000c901d76 */
[----:B------:R-:W-:Y:S01]  /*19d00*/  IMAD.MOV.U32 R0, RZ, RZ, R14 ;  /* 0x000000ffff007224 */ /* 0x000fe200078e000e */
[----:B------:R-:W-:Y:S06]  /*19d10*/  BRA `(.L_x_2392) ;  /* 0xffffffc000087947 */ /* 0x000fec000383ffff */
.L_x_2317:
[----:B0-----:R0:W2:Y:S02]  /*19d20*/  SYNCS.PHASECHK.TRANS64.TRYWAIT P0, [R17+URZ+0x28c20], R0 ;  /* 0x028c2000110075a7 */ /* 0x0010a4000800017f */
[----:B--2---:R-:W-:Y:S05]  /*19d30*/  @!P0 NANOSLEEP.SYNCS 0x989680 ;  /* 0x009896800000895d */ /* 0x004fea0003900000 */
[----:B------:R-:W2:Y:S02]  /*19d40*/  @!P0 SYNCS.PHASECHK.TRANS64 P0, [R17+URZ+0x28c20], R0 ;  /* 0x028c2000110085a7 */ /* 0x000ea4000800007f */
[----:B--2---:R-:W-:Y:S05]  /*19d50*/  @!P0 BRA `(.L_x_2317) ;  /* 0xfffffffc00f08947 */ /* 0x004fea000383ffff */
[----:B------:R-:W-:Y:S05]  /*19d60*/  BRA `(.L_x_2393) ;  /* 0xffffffc000647947 */ /* 0x000fea000383ffff */
.L_x_2320:
[----:B0-----:R0:W2:Y:S02]  /*19d70*/  SYNCS.PHASECHK.TRANS64.TRYWAIT P0, [R25+URZ+0x28c60], R0 ;  /* 0x028c6000190075a7 */ /* 0x0010a4000800017f */
[----:B--2---:R-:W-:Y:S05]  /*19d80*/  @!P0 NANOSLEEP.SYNCS 0x989680 ;  /* 0x009896800000895d */ /* 0x004fea0003900000 */
[----:B------:R-:W2:Y:S02]  /*19d90*/  @!P0 SYNCS.PHASECHK.TRANS64 P0, [R25+URZ+0x28c60], R0 ;  /* 0x028c6000190085a7 */ /* 0x000ea4000800007f */
[----:B--2---:R-:W-:Y:S05]  /*19da0*/  @!P0 BRA `(.L_x_2320) ;  /* 0xfffffffc00f08947 */ /* 0x004fea000383ffff */
[----:B------:R-:W-:Y:S05]  /*19db0*/  BRA `(.L_x_2394) ;  /* 0xffffffc000747947 */ /* 0x000fea000383ffff */
.L_x_2321:
        /* <DEDUP_REMOVED lines=8> */
.L_x_2396:
[----:B------:R-:W-:Y:S05]  /*19e40*/  BSYNC B0 ;  /* 0x0000000000007941 */ /* 0x000fea0003800000 */
.L_x_2395:
        /* <DEDUP_REMOVED lines=15> */
.L_x_2397:
        /* <DEDUP_REMOVED lines=39> */
.L_x_2398:
[----:B------:R-:W-:Y:S02]  /*1a1b0*/  IMAD.MOV.U32 R13, RZ, RZ, R4 ;  /* 0x000000ffff0d7224 */ /* 0x000fe400078e0004 */
[----:B------:R-:W-:-:S07]  /*1a1c0*/  IMAD.MOV.U32 R3, RZ, RZ, R14 ;  /* 0x000000ffff037224 */ /* 0x000fce00078e000e */
[----:B------:R-:W-:Y:S05]  /*1a1d0*/  WARPSYNC.COLLECTIVE R15, `(.L_x_2399) ;  /* 0x000000000f087348 */ /* 0x000fea0003c00000 */
[----:B------:R0:W1:Y:S02]  /*1a1e0*/  SHFL.IDX P6, R14, R13, R12, R11 ;  /* 0x0000000c0d0e7389 */ /* 0x00006400000c000b */
[----:B01----:R-:W-:Y:S01]  /*1a1f0*/  ENDCOLLECTIVE ;  /* 0x000000000000791b */ /* 0x003fe20003800000 */
.L_x_2399:
        /* <DEDUP_REMOVED lines=29> */
.L_x_2400:
[----:B------:R-:W-:Y:S02]  /*1a3d0*/  IMAD.MOV.U32 R13, RZ, RZ, R4 ;  /* 0x000000ffff0d7224 */ /* 0x000fe400078e0004 */
[----:B------:R-:W-:-:S07]  /*1a3e0*/  IMAD.MOV.U32 R7, RZ, RZ, R14 ;  /* 0x000000ffff077224 */ /* 0x000fce00078e000e */
[----:B------:R-:W-:Y:S05]  /*1a3f0*/  WARPSYNC.COLLECTIVE R15, `(.L_x_2401) ;  /* 0x000000000f087348 */ /* 0x000fea0003c00000 */
[----:B------:R0:W1:Y:S02]  /*1a400*/  SHFL.IDX P6, R14, R13, R12, R11 ;  /* 0x0000000c0d0e7389 */ /* 0x00006400000c000b */
[----:B01----:R-:W-:Y:S01]  /*1a410*/  ENDCOLLECTIVE ;  /* 0x000000000000791b */ /* 0x003fe20003800000 */
.L_x_2401:
        /* <DEDUP_REMOVED lines=29> */
.L_x_2402:
[----:B------:R-:W-:Y:S02]  /*1a5f0*/  IMAD.MOV.U32 R13, RZ, RZ, R4 ;  /* 0x000000ffff0d7224 */ /* 0x000fe400078e0004 */
[----:B------:R-:W-:-:S07]  /*1a600*/  IMAD.MOV.U32 R6, RZ, RZ, R14 ;  /* 0x000000ffff067224 */ /* 0x000fce00078e000e */
[----:B------:R-:W-:Y:S05]  /*1a610*/  WARPSYNC.COLLECTIVE R15, `(.L_x_2403) ;  /* 0x000000000f087348 */ /* 0x000fea0003c00000 */
[----:B------:R0:W1:Y:S02]  /*1a620*/  SHFL.IDX P6, R14, R13, R12, R11 ;  /* 0x0000000c0d0e7389 */ /* 0x00006400000c000b */
[----:B01----:R-:W-:Y:S01]  /*1a630*/  ENDCOLLECTIVE ;  /* 0x000000000000791b */ /* 0x003fe20003800000 */
.L_x_2403:
[----:B------:R-:W-:Y:S01]  /*1a640*/  IMAD.MOV.U32 R2, RZ, RZ, R14 ;  /* 0x000000ffff027224 */ /* 0x000fe200078e000e */
[----:B------:R-:W-:Y:S06]  /*1a650*/  BRA `(.L_x_2404) ;  /* 0xffffffbc00fc7947 */ /* 0x000fec000383ffff */
.L_x_2328:
[----:B0-----:R0:W2:Y:S02]  /*1a660*/  SYNCS.PHASECHK.TRANS64.TRYWAIT P0, [R6+URZ+0x28c40], R19 ;  /* 0x028c4013060075a7 */ /* 0x0010a4000800017f */
[----:B--2---:R-:W-:Y:S05]  /*1a670*/  @!P0 NANOSLEEP.SYNCS 0x989680 ;  /* 0x009896800000895d */ /* 0x004fea0003900000 */
[----:B------:R-:W2:Y:S02]  /*1a680*/  @!P0 SYNCS.PHASECHK.TRANS64 P0, [R6+URZ+0x28c40], R19 ;  /* 0x028c4013060085a7 */ /* 0x000ea4000800007f */
[----:B--2---:R-:W-:Y:S05]  /*1a690*/  @!P0 BRA `(.L_x_2328) ;  /* 0xfffffffc00f08947 */ /* 0x004fea000383ffff */
[----:B------:R-:W-:Y:S05]  /*1a6a0*/  BRA `(.L_x_2405) ;  /* 0xffffffc400847947 */ /* 0x000fea000383ffff */
.L_x_2329:
        /* <DEDUP_REMOVED lines=8> */
.L_x_2407:
[----:B------:R-:W-:Y:S05]  /*1a730*/  BSYNC B1 ;  /* 0x0000000000017941 */ /* 0x000fea0003800000 */
.L_x_2406:
        /* <DEDUP_REMOVED lines=9> */
.L_x_2408:
[----:B------:R-:W-:Y:S02]  /*1a7d0*/  IMAD.MOV.U32 R13, RZ, RZ, R25 ;  /* 0x000000ffff0d7224 */ /* 0x000fe400078e0019 */
[----:B------:R-:W-:Y:S02]  /*1a7e0*/  IMAD.MOV.U32 R12, RZ, RZ, 0x1 ;  /* 0x00000001ff0c7424 */ /* 0x000fe400078e00ff */
[----:B------:R-:W-:-:S07]  /*1a7f0*/  IMAD.MOV.U32 R2, RZ, RZ, R14 ;  /* 0x000000ffff027224 */ /* 0x000fce00078e000e */
[----:B------:R-:W-:Y:S05]  /*1a800*/  WARPSYNC.COLLECTIVE R15, `(.L_x_2409) ;  /* 0x000000000f087348 */ /* 0x000fea0003c00000 */
[----:B------:R0:W1:Y:S02]  /*1a810*/  SHFL.IDX P6, R14, R13, R12, R11 ;  /* 0x0000000c0d0e7389 */ /* 0x00006400000c000b */
[----:B01----:R-:W-:Y:S01]  /*1a820*/  ENDCOLLECTIVE ;  /* 0x000000000000791b */ /* 0x003fe20003800000 */
.L_x_2409:
        /* <DEDUP_REMOVED lines=11> */
.L_x_2410:
[----:B------:R-:W-:Y:S02]  /*1a8e0*/  IMAD.MOV.U32 R13, RZ, RZ, R25 ;  /* 0x000000ffff0d7224 */ /* 0x000fe400078e0019 */
[----:B------:R-:W-:Y:S02]  /*1a8f0*/  IMAD.MOV.U32 R12, RZ, RZ, 0x2 ;  /* 0x00000002ff0c7424 */ /* 0x000fe400078e00ff */
[----:B------:R-:W-:-:S07]  /*1a900*/  IMAD.MOV.U32 R2, RZ, RZ, R14 ;  /* 0x000000ffff027224 */ /* 0x000fce00078e000e */
[----:B------:R-:W-:Y:S05]  /*1a910*/  WARPSYNC.COLLECTIVE R15, `(.L_x_2411) ;  /* 0x000000000f087348 */ /* 0x000fea0003c00000 */
[----:B------:R0:W1:Y:S02]  /*1a920*/  SHFL.IDX P6, R14, R13, R12, R11 ;  /* 0x0000000c0d0e7389 */ /* 0x00006400000c000b */
[----:B01----:R-:W-:Y:S01]  /*1a930*/  ENDCOLLECTIVE ;  /* 0x000000000000791b */ /* 0x003fe20003800000 */
.L_x_2411:
        /* <DEDUP_REMOVED lines=11> */
.L_x_2412:
[----:B------:R-:W-:Y:S02]  /*1a9f0*/  IMAD.MOV.U32 R13, RZ, RZ, R25 ;  /* 0x000000ffff0d7224 */ /* 0x000fe400078e0019 */
[----:B------:R-:W-:Y:S02]  /*1aa00*/  IMAD.MOV.U32 R12, RZ, RZ, 0x3 ;  /* 0x00000003ff0c7424 */ /* 0x000fe400078e00ff */
[----:B------:R-:W-:-:S07]  /*1aa10*/  IMAD.MOV.U32 R2, RZ, RZ, R14 ;  /* 0x000000ffff027224 */ /* 0x000fce00078e000e */
[----:B------:R-:W-:Y:S05]  /*1aa20*/  WARPSYNC.COLLECTIVE R15, `(.L_x_2413) ;  /* 0x000000000f087348 */ /* 0x000fea0003c00000 */
[----:B------:R0:W1:Y:S02]  /*1aa30*/  SHFL.IDX P6, R14, R13, R12, R11 ;  /* 0x0000000c0d0e7389 */ /* 0x00006400000c000b */
[----:B01----:R-:W-:Y:S01]  /*1aa40*/  ENDCOLLECTIVE ;  /* 0x000000000000791b */ /* 0x003fe20003800000 */
.L_x_2413:
        /* <DEDUP_REMOVED lines=11> */
.L_x_2414:
[----:B------:R-:W-:Y:S01]  /*1ab00*/  IMAD.MOV.U32 R2, RZ, RZ, R14 ;  /* 0x000000ffff027224 */ /* 0x000fe200078e000e */
[----:B------:R-:W-:Y:S06]  /*1ab10*/  BRA `(.L_x_2415) ;  /* 0xffffffc4000c7947 */ /* 0x000fec000383ffff */
.L_x_2334:
[----:B---3--:R3:W4:Y:S02]  /*1ab20*/  SYNCS.PHASECHK.TRANS64.TRYWAIT P0, [R6+URZ+0x28c60], R19 ;  /* 0x028c6013060075a7 */ /* 0x008724000800017f */
[----:B----4-:R-:W-:Y:S05]  /*1ab30*/  @!P0 NANOSLEEP.SYNCS 0x989680 ;  /* 0x009896800000895d */ /* 0x010fea0003900000 */
[----:B------:R-:W4:Y:S02]  /*1ab40*/  @!P0 SYNCS.PHASECHK.TRANS64 P0, [R6+URZ+0x28c60], R19 ;  /* 0x028c6013060085a7 */ /* 0x000f24000800007f */
[----:B----4-:R-:W-:Y:S05]  /*1ab50*/  @!P0 BRA `(.L_x_2334) ;  /* 0xfffffffc00f08947 */ /* 0x010fea000383ffff */
[----:B------:R-:W-:Y:S05]  /*1ab60*/  BRA `(.L_x_2416) ;  /* 0xffffffc4005c7947 */ /* 0x000fea000383ffff */
.L_x_2335:
        /* <DEDUP_REMOVED lines=8> */
.L_x_2418:
[----:B------:R-:W-:Y:S05]  /*1abf0*/  BSYNC B1 ;  /* 0x0000000000017941 */ /* 0x000fea0003800000 */
.L_x_2417:
        /* <DEDUP_REMOVED lines=13> */
.L_x_2419:
        /* <DEDUP_REMOVED lines=17> */
.L_x_2420:
        /* <DEDUP_REMOVED lines=16> */
.L_x_2421:
        /* <DEDUP_REMOVED lines=19> */
.L_x_2422:
        /* <DEDUP_REMOVED lines=14> */
.L_x_2423:
        /* <DEDUP_REMOVED lines=16> */
.L_x_2424:
        /* <DEDUP_REMOVED lines=14> */
.L_x_2425:
[----:B------:R-:W-:Y:S05]  /*1b2d0*/  BRA `(.L_x_2426) ;  /* 0xffffffc000c07947 */ /* 0x000fea000383ffff */
.L_x_2343:
        /* <DEDUP_REMOVED lines=8> */
.L_x_2428:
[----:B------:R-:W-:Y:S05]  /*1b360*/  BSYNC B0 ;  /* 0x0000000000007941 */ /* 0x000fea0003800000 */
.L_x_2427:
        /* <DEDUP_REMOVED lines=9> */
.L_x_2429:
[----:B------:R-:W-:Y:S02]  /*1b400*/  ULDC UR4, c[0x0][0xc3c] ;  /* 0x00030f0000047ab9 */ /* 0x000fe40000000800 */
[----:B------:R-:W-:-:S13]  /*1b410*/  ISETP.GE.OR P1, PT, R9, UR4, !P0 ;  /* 0x0000000409007c0c */ /* 0x000fda000c726670 */
[----:B------:R-:W0:Y:S08]  /*1b420*/  @!P1 LDC.64 R2, c[0x0][0xc80] ;  /* 0x00032000ff029b82 */ /* 0x000e300000000a00 */
[----:B------:R-:W1:Y:S01]  /*1b430*/  @!P1 LDC.64 R4, c[0x0][0xc78] ;  /* 0x00031e00ff049b82 */ /* 0x000e620000000a00 */
[----:B------:R-:W-:Y:S01]  /*1b440*/  CS2R R24, SRZ ;  /* 0x0000000000187805 */ /* 0x000fe2000001ff00 */
[----:B------:R-:W-:-:S02]  /*1b450*/  IMAD.MOV.U32 R8, RZ, RZ, RZ ;  /* 0x000000ffff087224 */ /* 0x000fc400078e00ff */
[----:B------:R-:W-:Y:S02]  /*1b460*/  IMAD.MOV.U32 R11, RZ, RZ, RZ ;  /* 0x000000ffff0b7224 */ /* 0x000fe400078e00ff */
[----:B------:R-:W-:Y:S02]  /*1b470*/  IMAD.MOV.U32 R6, RZ, RZ, R14 ;  /* 0x000000ffff067224 */ /* 0x000fe400078e000e */
[----:B0-----:R-:W-:-:S05]  /*1b480*/  @!P1 IMAD.WIDE R2, R9, 0x4, R2 ;  /* 0x0000000409029825 */ /* 0x001fca00078e0202 */
[----:B------:R1:W2:Y:S02]  /*1b490*/  @!P1 LDG.E R7, desc[UR54][R2.64] ;  /* 0x0000003602079981 */ /* 0x0002a4000c1e1900 */
[----:B-1----:R-:W-:-:S05]  /*1b4a0*/  @!P1 IMAD.WIDE R2, R9, 0x4, R4 ;  /* 0x0000000409029825 */ /* 0x002fca00078e0204 */
[----:B------:R-:W3:Y:S01]  /*1b4b0*/  @!P1 LDG.E R4, desc[UR54][R2.64] ;  /* 0x0000003602049981 */ /* 0x000ee2000c1e1900 */
[C---:B------:R-:W-:Y:S02]  /*1b4c0*/  ISETP.GE.U32.AND P2, PT, R10.reuse, 0x2, PT ;  /* 0x000000020a00780c */ /* 0x040fe40003f46070 */
[C---:B------:R-:W-:Y:S02]  /*1b4d0*/  ISETP.GE.U32.AND P3, PT, R10.reuse, 0x4, PT ;  /* 0x000000040a00780c */ /* 0x040fe40003f66070 */
        /* <DEDUP_REMOVED lines=9> */
.L_x_2430:
[----:B------:R-:W-:Y:S01]  /*1b570*/  IMAD.MOV.U32 R12, RZ, RZ, 0x2 ;  /* 0x00000002ff0c7424 */ /* 0x000fe200078e00ff */
[----:B------:R-:W-:-:S05]  /*1b580*/  SEL R4, R14, RZ, P1 ;  /* 0x000000ff0e047207 */ /* 0x000fca0000800000 */
[----:B------:R-:W-:-:S04]  /*1b590*/  IMAD.IADD R4, R13, 0x1, R4 ;  /* 0x000000010d047824 */ /* 0x000fc800078e0204 */
[----:B------:R-:W-:-:S07]  /*1b5a0*/  IMAD.MOV.U32 R13, RZ, RZ, R4 ;  /* 0x000000ffff0d7224 */ /* 0x000fce00078e0004 */
[----:B------:R-:W-:Y:S05]  /*1b5b0*/  WARPSYNC.COLLECTIVE R15, `(.L_x_2431) ;  /* 0x000000000f087348 */ /* 0x000fea0003c00000 */
[----:B------:R0:W1:Y:S02]  /*1b5c0*/  SHFL.UP P6, R14, R13, R12, R11 ;  /* 0x0400000c0d0e7389 */ /* 0x00006400000c000b */
[----:B01----:R-:W-:Y:S01]  /*1b5d0*/  ENDCOLLECTIVE ;  /* 0x000000000000791b */ /* 0x003fe20003800000 */
.L_x_2431:
[----:B------:R-:W-:Y:S01]  /*1b5e0*/  IMAD.MOV.U32 R12, RZ, RZ, 0x4 ;  /* 0x00000004ff0c7424 */ /* 0x000fe200078e00ff */
[----:B------:R-:W-:-:S05]  /*1b5f0*/  SEL R3, R14, RZ, P2 ;  /* 0x000000ff0e037207 */ /* 0x000fca0001000000 */
[----:B------:R-:W-:-:S04]  /*1b600*/  IMAD.IADD R2, R4, 0x1, R3 ;  /* 0x0000000104027824 */ /* 0x000fc800078e0203 */
[----:B------:R-:W-:-:S07]  /*1b610*/  IMAD.MOV.U32 R13, RZ, RZ, R2 ;  /* 0x000000ffff0d7224 */ /* 0x000fce00078e0002 */
[----:B------:R-:W-:Y:S05]  /*1b620*/  WARPSYNC.COLLECTIVE R15, `(.L_x_2432) ;  /* 0x000000000f087348 */ /* 0x000fea0003c00000 */
[----:B------:R0:W1:Y:S02]  /*1b630*/  SHFL.UP P6, R14, R13, R12, R11 ;  /* 0x0400000c0d0e7389 */ /* 0x00006400000c000b */
[----:B01----:R-:W-:Y:S01]  /*1b640*/  ENDCOLLECTIVE ;  /* 0x000000000000791b */ /* 0x003fe20003800000 */
.L_x_2432:
[----:B------:R-:W-:Y:S01]  /*1b650*/  IMAD.MOV.U32 R12, RZ, RZ, 0x8 ;  /* 0x00000008ff0c7424 */ /* 0x000fe200078e00ff */
[----:B------:R-:W-:-:S05]  /*1b660*/  SEL R3, R14, RZ, P3 ;  /* 0x000000ff0e037207 */ /* 0x000fca0001800000 */
[----:B------:R-:W-:-:S04]  /*1b670*/  IMAD.IADD R3, R2, 0x1, R3 ;  /* 0x0000000102037824 */ /* 0x000fc800078e0203 */
[----:B------:R-:W-:-:S07]  /*1b680*/  IMAD.MOV.U32 R13, RZ, RZ, R3 ;  /* 0x000000ffff0d7224 */ /* 0x000fce00078e0003 */
[----:B------:R-:W-:Y:S05]  /*1b690*/  WARPSYNC.COLLECTIVE R15, `(.L_x_2433) ;  /* 0x000000000f087348 */ /* 0x000fea0003c00000 */
[----:B------:R0:W1:Y:S02]  /*1b6a0*/  SHFL.UP P6, R14, R13, R12, R11 ;  /* 0x0400000c0d0e7389 */ /* 0x00006400000c000b */
[----:B01----:R-:W-:Y:S01]  /*1b6b0*/  ENDCOLLECTIVE ;  /* 0x000000000000791b */ /* 0x003fe20003800000 */
.L_x_2433:
[----:B------:R-:W-:Y:S01]  /*1b6c0*/  IMAD.MOV.U32 R12, RZ, RZ, 0x10 ;  /* 0x00000010ff0c7424 */ /* 0x000fe200078e00ff */
[----:B------:R-:W-:-:S05]  /*1b6d0*/  SEL R4, R14, RZ, P4 ;  /* 0x000000ff0e047207 */ /* 0x000fca0002000000 */
[----:B------:R-:W-:-:S04]  /*1b6e0*/  IMAD.IADD R4, R3, 0x1, R4 ;  /* 0x0000000103047824 */ /* 0x000fc800078e0204 */
[----:B------:R-:W-:-:S07]  /*1b6f0*/  IMAD.MOV.U32 R13, RZ, RZ, R4 ;  /* 0x000000ffff0d7224 */ /* 0x000fce00078e0004 */
[----:B------:R-:W-:Y:S05]  /*1b700*/  WARPSYNC.COLLECTIVE R15, `(.L_x_2434) ;  /* 0x000000000f087348 */ /* 0x000fea0003c00000 */
[----:B------:R0:W1:Y:S02]  /*1b710*/  SHFL.UP P6, R14, R13, R12, R11 ;  /* 0x0400000c0d0e7389 */ /* 0x00006400000c000b */
[----:B01----:R-:W-:Y:S01]  /*1b720*/  ENDCOLLECTIVE ;  /* 0x000000000000791b */ /* 0x003fe20003800000 */
.L_x_2434:
        /* <DEDUP_REMOVED lines=8> */
.L_x_2435:
[----:B------:R-:W-:Y:S05]  /*1b7b0*/  BRA `(.L_x_2436) ;  /* 0xffffffc4005c7947 */ /* 0x000fea000383ffff */
.L_x_2346:
[----:B------:R-:W-:Y:S01]  /*1b7c0*/  BSSY B0, `(.L_x_2437) ;  /* 0x0000007000007945 */ /* 0x000fe20003800000 */
[----:B------:R-:W-:Y:S02]  /*1b7d0*/  IMAD.MOV.U32 R12, RZ, RZ, 0x1 ;  /* 0x00000001ff0c7424 */ /* 0x000fe400078e00ff */
[----:B------:R-:W-:Y:S02]  /*1b7e0*/  IMAD.MOV.U32 R11, RZ, RZ, RZ ;  /* 0x000000ffff0b7224 */ /* 0x000fe400078e00ff */
[----:B------:R-:W-:-:S07]  /*1b7f0*/  IMAD.MOV.U32 R15, RZ, RZ, -0x1 ;  /* 0xffffffffff0f7424 */ /* 0x000fce00078e00ff */
[----:B------:R-:W-:Y:S05]  /*1b800*/  WARPSYNC.COLLECTIVE R15, `(.L_x_2438) ;  /* 0x000000000f087348 */ /* 0x000fea0003c00000 */
[----:B------:R0:W1:Y:S02]  /*1b810*/  SHFL.UP P6, R14, R13, R12, R11 ;  /* 0x0400000c0d0e7389 */ /* 0x00006400000c000b */
[----:B01----:R-:W-:Y:S01]  /*1b820*/  ENDCOLLECTIVE ;  /* 0x000000000000791b */ /* 0x003fe20003800000 */
.L_x_2438:
[----:B------:R-:W-:Y:S05]  /*1b830*/  BSYNC B0 ;  /* 0x0000000000007941 */ /* 0x000fea0003800000 */
.L_x_2437:
        /* <DEDUP_REMOVED lines=8> */
.L_x_2439:
[----:B------:R-:W-:Y:S01]  /*1b8c0*/  IMAD.MOV.U32 R12, RZ, RZ, 0x4 ;  /* 0x00000004ff0c7424 */ /* 0x000fe200078e00ff */
[----:B------:R-:W-:-:S05]  /*1b8d0*/  SEL R2, R14, RZ, P2 ;  /* 0x000000ff0e027207 */ /* 0x000fca0001000000 */
[----:B------:R-:W-:-:S04]  /*1b8e0*/  IMAD.IADD R2, R13, 0x1, R2 ;  /* 0x000000010d027824 */ /* 0x000fc800078e0202 */
[----:B------:R-:W-:-:S07]  /*1b8f0*/  IMAD.MOV.U32 R13, RZ, RZ, R2 ;  /* 0x000000ffff0d7224 */ /* 0x000fce00078e0002 */
[----:B------:R-:W-:Y:S05]  /*1b900*/  WARPSYNC.COLLECTIVE R15, `(.L_x_2440) ;  /* 0x000000000f087348 */ /* 0x000fea0003c00000 */
[----:B------:R0:W1:Y:S02]  /*1b910*/  SHFL.UP P6, R14, R13, R12, R11 ;  /* 0x0400000c0d0e7389 */ /* 0x00006400000c000b */
[----:B01----:R-:W-:Y:S01]  /*1b920*/  ENDCOLLECTIVE ;  /* 0x000000000000791b */ /* 0x003fe20003800000 */
.L_x_2440:
[----:B------:R-:W-:Y:S01]  /*1b930*/  IMAD.MOV.U32 R12, RZ, RZ, 0x8 ;  /* 0x00000008ff0c7424 */ /* 0x000fe200078e00ff */
[----:B------:R-:W-:-:S05]  /*1b940*/  SEL R3, R14, RZ, P3 ;  /* 0x000000ff0e037207 */ /* 0x000fca0001800000 */
[----:B------:R-:W-:-:S04]  /*1b950*/  IMAD.IADD R3, R2, 0x1, R3 ;  /* 0x0000000102037824 */ /* 0x000fc800078e0203 */
[----:B------:R-:W-:-:S07]  /*1b960*/  IMAD.MOV.U32 R13, RZ, RZ, R3 ;  /* 0x000000ffff0d7224 */ /* 0x000fce00078e0003 */
[----:B------:R-:W-:Y:S05]  /*1b970*/  WARPSYNC.COLLECTIVE R15, `(.L_x_2441) ;  /* 0x000000000f087348 */ /* 0x000fea0003c00000 */
[----:B------:R0:W1:Y:S02]  /*1b980*/  SHFL.UP P6, R14, R13, R12, R11 ;  /* 0x0400000c0d0e7389 */ /* 0x00006400000c000b */
[----:B01----:R-:W-:Y:S01]  /*1b990*/  ENDCOLLECTIVE ;  /* 0x000000000000791b */ /* 0x003fe20003800000 */
.L_x_2441:
[----:B------:R-:W-:Y:S01]  /*1b9a0*/  IMAD.MOV.U32 R12, RZ, RZ, 0x10 ;  /* 0x00000010ff0c7424 */ /* 0x000fe200078e00ff */
[----:B------:R-:W-:-:S05]  /*1b9b0*/  SEL R4, R14, RZ, P4 ;  /* 0x000000ff0e047207 */ /* 0x000fca0002000000 */
[----:B------:R-:W-:-:S04]  /*1b9c0*/  IMAD.IADD R4, R3, 0x1, R4 ;  /* 0x0000000103047824 */ /* 0x000fc800078e0204 */
[----:B------:R-:W-:-:S07]  /*1b9d0*/  IMAD.MOV.U32 R13, RZ, RZ, R4 ;  /* 0x000000ffff0d7224 */ /* 0x000fce00078e0004 */
[----:B------:R-:W-:Y:S05]  /*1b9e0*/  WARPSYNC.COLLECTIVE R15, `(.L_x_2442) ;  /* 0x000000000f087348 */ /* 0x000fea0003c00000 */
[----:B------:R0:W1:Y:S02]  /*1b9f0*/  SHFL.UP P6, R14, R13, R12, R11 ;  /* 0x0400000c0d0e7389 */ /* 0x00006400000c000b */
[----:B01----:R-:W-:Y:S01]  /*1ba00*/  ENDCOLLECTIVE ;  /* 0x000000000000791b */ /* 0x003fe20003800000 */
.L_x_2442:
        /* <DEDUP_REMOVED lines=8> */
.L_x_2443:
[----:B------:R-:W-:Y:S05]  /*1ba90*/  BRA `(.L_x_2444) ;  /* 0xffffffc400487947 */ /* 0x000fea000383ffff */
.L_x_2348:
[----:B------:R-:W-:Y:S01]  /*1baa0*/  BSSY B0, `(.L_x_2445) ;  /* 0x0000006000007945 */ /* 0x000fe20003800000 */
[----:B------:R-:W-:Y:S01]  /*1bab0*/  PLOP3.LUT P6, PT, P6, PT, PT, 0x8, 0x0 ;  /* 0x000000000000781c */ /* 0x000fe200037ce170 */
[----:B------:R-:W-:-:S12]  /*1bac0*/  IMAD.MOV.U32 R15, RZ, RZ, -0x1 ;  /* 0xffffffffff0f7424 */ /* 0x000fd800078e00ff */
[----:B0-----:R-:W-:Y:S05]  /*1bad0*/  WARPSYNC.COLLECTIVE R15, `(.L_x_2446) ;  /* 0x000000000f087348 */ /* 0x001fea0003c00000 */
[----:B------:R-:W-:Y:S01]  /*1bae0*/  VOTE.ANY R14, PT, P6 ;  /* 0x00000000000e7806 */ /* 0x000fe200030e0100 */
[----:B0-----:R-:W-:Y:S06]  /*1baf0*/  ENDCOLLECTIVE ;  /* 0x000000000000791b */ /* 0x001fec0003800000 */
.L_x_2446:
[----:B------:R-:W-:Y:S05]  /*1bb00*/  BSYNC B0 ;  /* 0x0000000000007941 */ /* 0x000fea0003800000 */
.L_x_2445:
[----:B------:R-:W-:Y:S02]  /*1bb10*/  IMAD.MOV.U32 R2, RZ, RZ, R14 ;  /* 0x000000ffff027224 */ /* 0x000fe400078e000e */
[----:B------:R-:W-:Y:S02]  /*1bb20*/  IMAD.MOV.U32 R13, RZ, RZ, R25 ;  /* 0x000000ffff0d7224 */ /* 0x000fe400078e0019 */
[----:B------:R0:W1:Y:S01]  /*1bb30*/  POPC R12, R2 ;  /* 0x00000002000c7309 */ /* 0x0000620000000000 */
[----:B------:R-:W-:Y:S02]  /*1bb40*/  IMAD.MOV.U32 R11, RZ, RZ, 0x1f ;  /* 0x0000001fff0b7424 */ /* 0x000fe400078e00ff */
[----:B------:R-:W-:-:S07]  /*1bb50*/  IMAD.MOV.U32 R15, RZ, RZ, -0x1 ;  /* 0xffffffffff0f7424 */ /* 0x000fce00078e00ff */
[----:B01----:R-:W-:Y:S05]  /*1bb60*/  WARPSYNC.COLLECTIVE R15, `(.L_x_2447) ;  /* 0x000000000f087348 */ /* 0x003fea0003c00000 */
[----:B-1----:R1:W2:Y:S02]  /*1bb70*/  SHFL.IDX P6, R14, R13, R12, R11 ;  /* 0x0000000c0d0e7389 */ /* 0x0022a400000c000b */
[----:B012---:R-:W-:Y:S01]  /*1bb80*/  ENDCOLLECTIVE ;  /* 0x000000000000791b */ /* 0x007fe20003800000 */
.L_x_2447:
[----:B------:R-:W-:Y:S02]  /*1bb90*/  IMAD.IADD R27, R12, 0x1, R27 ;  /* 0x000000010c1b7824 */ /* 0x000fe400078e021b */
[----:B------:R-:W-:Y:S02]  /*1bba0*/  IMAD.MOV.U32 R13, RZ, RZ, R8 ;  /* 0x000000ffff0d7224 */ /* 0x000fe400078e0008 */
[----:B------:R-:W-:-:S07]  /*1bbb0*/  IMAD.MOV.U32 R25, RZ, RZ, R14 ;  /* 0x000000ffff197224 */ /* 0x000fce00078e000e */
[----:B------:R-:W-:Y:S05]  /*1bbc0*/  WARPSYNC.COLLECTIVE R15, `(.L_x_2448) ;  /* 0x000000000f087348 */ /* 0x000fea0003c00000 */
[----:B------:R0:W1:Y:S02]  /*1bbd0*/  SHFL.IDX P6, R14, R13, R12, R11 ;  /* 0x0000000c0d0e7389 */ /* 0x00006400000c000b */
[----:B01----:R-:W-:Y:S01]  /*1bbe0*/  ENDCOLLECTIVE ;  /* 0x000000000000791b */ /* 0x003fe20003800000 */
.L_x_2448:
[----:B------:R-:W-:Y:S01]  /*1bbf0*/  IMAD.MOV.U32 R8, RZ, RZ, R14 ;  /* 0x000000ffff087224 */ /* 0x000fe200078e000e */
[----:B------:R-:W-:Y:S06]  /*1bc00*/  BRA `(.L_x_2449) ;  /* 0xffffffc4002c7947 */ /* 0x000fec000383ffff */
.L_x_2350:
[----:B------:R-:W-:Y:S01]  /*1bc10*/  BSSY B0, `(.L_x_2450) ;  /* 0x0000007000007945 */ /* 0x000fe20003800000 */
[----:B------:R-:W-:Y:S02]  /*1bc20*/  IMAD.MOV.U32 R13, RZ, RZ, R3 ;  /* 0x000000ffff0d7224 */ /* 0x000fe400078e0003 */
[----:B------:R-:W-:Y:S02]  /*1bc30*/  IMAD.MOV.U32 R11, RZ, RZ, 0x1f ;  /* 0x0000001fff0b7424 */ /* 0x000fe400078e00ff */
[----:B------:R-:W-:-:S07]  /*1bc40*/  IMAD.MOV.U32 R15, RZ, RZ, -0x1 ;  /* 0xffffffffff0f7424 */ /* 0x000fce00078e00ff */
[----:B0-23--:R-:W-:Y:S05]  /*1bc50*/  WARPSYNC.COLLECTIVE R15, `(.L_x_2451) ;  /* 0x000000000f087348 */ /* 0x00dfea0003c00000 */
[----:B------:R1:W4:Y:S02]  /*1bc60*/  SHFL.IDX P6, R14, R13, R12, R11 ;  /* 0x0000000c0d0e7389 */ /* 0x00032400000c000b */
[----:B01234-:R-:W-:Y:S01]  /*1bc70*/  ENDCOLLECTIVE ;  /* 0x000000000000791b */ /* 0x01ffe20003800000 */
.L_x_2451:
[----:B------:R-:W-:Y:S05]  /*1bc80*/  BSYNC B0 ;  /* 0x0000000000007941 */ /* 0x000fea0003800000 */
.L_x_2450:
[----:B------:R-:W-:Y:S01]  /*1bc90*/  IMAD.MOV.U32 R24, RZ, RZ, R14 ;  /* 0x000000ffff187224 */ /* 0x000fe200078e000e */
[----:B------:R-:W-:Y:S06]  /*1bca0*/  BRA `(.L_x_2349) ;  /* 0xffffffc4001c7947 */ /* 0x000fec000383ffff */
.L_x_2356:
[----:B-1----:R1:W4:Y:S02]  /*1bcb0*/  SYNCS.PHASECHK.TRANS64.TRYWAIT P0, [R7+URZ+0x28c20], R0 ;  /* 0x028c2000070075a7 */ /* 0x002324000800017f */
[----:B----4-:R-:W-:Y:S05]  /*1bcc0*/  @!P0 NANOSLEEP.SYNCS 0x989680 ;  /* 0x009896800000895d */ /* 0x010fea0003900000 */
[----:B------:R-:W4:Y:S02]  /*1bcd0*/  @!P0 SYNCS.PHASECHK.TRANS64 P0, [R7+URZ+0x28c20], R0 ;  /* 0x028c2000070085a7 */ /* 0x000f24000800007f */
[----:B----4-:R-:W-:Y:S05]  /*1bce0*/  @!P0 BRA `(.L_x_2356) ;  /* 0xfffffffc00f08947 */ /* 0x010fea000383ffff */
[----:B------:R-:W-:Y:S05]  /*1bcf0*/  BRA `(.L_x_2452) ;  /* 0xffffffcc00747947 */ /* 0x000fea000383ffff */
.L_x_2357:
        /* <DEDUP_REMOVED lines=11> */
.L_x_2454:
[----:B------:R-:W-:Y:S05]  /*1bdb0*/  BSYNC B0 ;  /* 0x0000000000007941 */ /* 0x000fea0003800000 */
.L_x_2453:
[----:B------:R-:W-:Y:S05]  /*1bdc0*/  BRA `(.L_x_2455) ;  /* 0xffffffcc005c7947 */ /* 0x000fea000383ffff */
.L_x_2360:
[----:B------:R-:W-:Y:S01]  /*1bdd0*/  BSSY B1, `(.L_x_2456) ;  /* 0x0000006000017945 */ /* 0x000fe20003800000 */
[----:B------:R-:W-:-:S07]  /*1bde0*/  IMAD.MOV.U32 R15, RZ, RZ, -0x1 ;  /* 0xffffffffff0f7424 */ /* 0x000fce00078e00ff */
[----:B0123--:R-:W-:Y:S05]  /*1bdf0*/  WARPSYNC.COLLECTIVE R15, `(.L_x_2457) ;  /* 0x000000000f0c7348 */ /* 0x00ffea0003c00000 */
[----:B------:R-:W-:Y:S02]  /*1be00*/  ELECT P6, UR62, PT ;  /* 0x00000000003e782f */ /* 0x000fe400038c0000 */
[----:B------:R-:W-:Y:S01]  /*1be10*/  MOV R14, UR62 ;  /* 0x0000003e000e7c02 */ /* 0x000fe20008000f00 */
[----:B0123--:R-:W-:Y:S10]  /*1be20*/  ENDCOLLECTIVE ;  /* 0x000000000000791b */ /* 0x00fff40003800000 */
.L_x_2457:
[----:B------:R-:W-:Y:S05]  /*1be30*/  BSYNC B1 ;  /* 0x0000000000017941 */ /* 0x000fea0003800000 */
.L_x_2456:
[----:B------:R-:W-:Y:S05]  /*1be40*/  BRA `(.L_x_2458) ;  /* 0xffffffcc00547947 */ /* 0x000fea000383ffff */
.L_x_2362:
[----:B-1----:R1:W4:Y:S02]  /*1be50*/  SYNCS.PHASECHK.TRANS64.TRYWAIT P1, [R5+URZ+0x28c40], R0 ;  /* 0x028c4000050075a7 */ /* 0x002324000802017f */
[----:B----4-:R-:W-:Y:S05]  /*1be60*/  @!P1 NANOSLEEP.SYNCS 0x989680 ;  /* 0x009896800000995d */ /* 0x010fea0003900000 */
[----:B------:R-:W4:Y:S02]  /*1be70*/  @!P1 SYNCS.PHASECHK.TRANS64 P1, [R5+URZ+0x28c40], R0 ;  /* 0x028c4000050095a7 */ /* 0x000f24000802007f */
[----:B----4-:R-:W-:Y:S05]  /*1be80*/  @!P1 BRA `(.L_x_2362) ;  /* 0xfffffffc00f09947 */ /* 0x010fea000383ffff */
[----:B------:R-:W-:Y:S05]  /*1be90*/  BRA `(.L_x_2459) ;  /* 0xffffffcc00747947 */ /* 0x000fea000383ffff */
.L_x_2364:
[----:B----4-:R4:W0:Y:S02]  /*1bea0*/  SYNCS.PHASECHK.TRANS64.TRYWAIT P1, [R3+URZ+0x28c40], R2 ;  /* 0x028c4002030075a7 */ /* 0x010824000802017f */
[----:B0-----:R-:W-:Y:S05]  /*1beb0*/  @!P1 NANOSLEEP.SYNCS 0x989680 ;  /* 0x009896800000995d */ /* 0x001fea0003900000 */
[----:B------:R-:W0:Y:S02]  /*1bec0*/  @!P1 SYNCS.PHASECHK.TRANS64 P1, [R3+URZ+0x28c40], R2 ;  /* 0x028c4002030095a7 */ /* 0x000e24000802007f */
[----:B0-----:R-:W-:Y:S05]  /*1bed0*/  @!P1 BRA `(.L_x_2364) ;  /* 0xfffffffc00f09947 */ /* 0x001fea000383ffff */
[----:B------:R-:W-:Y:S05]  /*1bee0*/  BRA `(.L_x_2460) ;  /* 0xffffffcc00807947 */ /* 0x000fea000383ffff */
.L_x_2366:
[----:B------:R0:W0:Y:S02]  /*1bef0*/  SYNCS.PHASECHK.TRANS64.TRYWAIT P1, [R5+URZ+0x28c60], R0 ;  /* 0x028c6000050075a7 */ /* 0x000024000802017f */
[----:B0-----:R-:W-:Y:S05]  /*1bf00*/  @!P1 NANOSLEEP.SYNCS 0x989680 ;  /* 0x009896800000995d */ /* 0x001fea0003900000 */
[----:B------:R-:W0:Y:S02]  /*1bf10*/  @!P1 SYNCS.PHASECHK.TRANS64 P1, [R5+URZ+0x28c60], R0 ;  /* 0x028c6000050095a7 */ /* 0x000e24000802007f */
[----:B0-----:R-:W-:Y:S05]  /*1bf20*/  @!P1 BRA `(.L_x_2366) ;  /* 0xfffffffc00f09947 */ /* 0x001fea000383ffff */
[----:B------:R-:W-:Y:S05]  /*1bf30*/  BRA `(.L_x_2461) ;  /* 0xffffffcc007c7947 */ /* 0x000fea000383ffff */
.L_x_2462:
        /* <DEDUP_REMOVED lines=12> */
.L_x_5655:


//--------------------- .text._ZN7cutlass13device_kernelIN5flash11enable_sm90INS1_16FlashAttnFwdSm90INS1_25CollectiveMainloopFwdSm90ILi2EN4cute5tupleIJNS5_1CILi1EEES8_S8_EEENS6_IJNS7_ILi64EEESA_SA_EEELi512ENS_10bfloat16_tEfNS_4arch4Sm90ELb0ELb1ELb0ELb1ELb1ELb1ELb0ELb0ELb0ELb1ELb1ELb0EEENS1_21CollectiveEpilogueFwdINS6_IJSA_NS7_ILi512EEESA_EEES9_SC_SE_Li256ELb1ELb1ELb1ELb0EEENS1_36VarlenDynamicPersistentTileSchedulerILi64ELi64ELi256ELi128ELb1ELb1ELb1ELb1ELb0ELb1EEEEEEEEEvNT_6ParamsE --------------------------
	.section	.text._ZN7cutlass13device_kernelIN5flash11enable_sm90INS1_16FlashAttnFwdSm90INS1_25CollectiveMainloopFwdSm90ILi2EN4cute5tupleIJNS5_1CILi1EEES8_S8_EEENS6_IJNS7_ILi64EEESA_SA_EEELi512ENS_10bfloat16_tEfNS_4arch4Sm90ELb0ELb1ELb0ELb1ELb1ELb1ELb0ELb0ELb0ELb1ELb1ELb0EEENS1_21CollectiveEpilogueFwdINS6_IJSA_NS7_ILi512EEESA_EEES9_SC_SE_Li256ELb1ELb1ELb1ELb0EEENS1_36VarlenDynamicPersistentTileSchedulerILi64ELi64ELi256ELi128ELb1ELb1ELb1ELb1ELb0ELb1EEEEEEEEEvNT_6ParamsE,"ax",@progbits
	.align	128
.text._ZN7cutlass13device_kernelIN5flash11enable_sm90INS1_16FlashAttnFwdSm90INS1_25CollectiveMainloopFwdSm90ILi2EN4cute5tupleIJNS5_1CILi1EEES8_S8_EEENS6_IJNS7_ILi64EEESA_SA_EEELi512ENS_10bfloat16_tEfNS_4arch4Sm90ELb0ELb1ELb0ELb1ELb1ELb1ELb0ELb0ELb0ELb1ELb1ELb0EEENS1_21CollectiveEpilogueFwdINS6_IJSA_NS7_ILi512EEESA_EEES9_SC_SE_Li256ELb1ELb1ELb1ELb0EEENS1_36VarlenDynamicPersistentTileSchedulerILi64ELi64ELi256ELi128ELb1ELb1ELb1ELb1ELb0ELb1EEEEEEEEEvNT_6ParamsE:
        .type           _ZN7cutlass13device_kernelIN5flash11enable_sm90INS1_16FlashAttnFwdSm90INS1_25CollectiveMainloopFwdSm90ILi2EN4cute5tupleIJNS5_1CILi1EEES8_S8_EEENS6_IJNS7_ILi64EEESA_SA_EEELi512ENS_10bfloat16_tEfNS_4arch4Sm90ELb0ELb1ELb0ELb1ELb1ELb1ELb0ELb0ELb0ELb1ELb1ELb0EEENS1_21CollectiveEpilogueFwdINS6_IJSA_NS7_ILi512EEESA_EEES9_SC_SE_Li256ELb1ELb1ELb1ELb0EEENS1_36VarlenDynamicPersistentTileSchedulerILi64ELi64ELi256ELi128ELb1ELb1ELb1ELb1ELb0ELb1EEEEEEEEEvNT_6ParamsE,@function
        .size           _ZN7cutlass13device_kernelIN5flash11enable_sm90INS1_16FlashAttnFwdSm90INS1_25CollectiveMainloopFwdSm90ILi2EN4cute5tupleIJNS5_1CILi1EEES8_S8_EEENS6_IJNS7_ILi64EEESA_SA_EEELi512ENS_10bfloat16_tEfNS_4arch4Sm90ELb0ELb1ELb0ELb1ELb1ELb1ELb0ELb0ELb0ELb1ELb1ELb0EEENS1_21CollectiveEpilogueFwdINS6_IJSA_NS7_ILi512EEESA_EEES9_SC_SE_Li256ELb1ELb1ELb1ELb0EEENS1_36VarlenDynamicPersistentTileSchedulerILi64ELi64ELi256ELi128ELb1ELb1ELb1ELb1ELb0ELb1EEEEEEEEEvNT_6ParamsE,(.L_x_5656 - _ZN7cutlass13device_kernelIN5flash11enable_sm90INS1_16FlashAttnFwdSm90INS1_25CollectiveMainloopFwdSm90ILi2EN4cute5tupleIJNS5_1CILi1EEES8_S8_EEENS6_IJNS7_ILi64EEESA_SA_EEELi512ENS_10bfloat16_tEfNS_4arch4Sm90ELb0ELb1ELb0ELb1ELb1ELb1ELb0ELb0ELb0ELb1ELb1ELb0EEENS1_21CollectiveEpilogueFwdINS6_IJSA_NS7_ILi512EEESA_EEES9_SC_SE_Li256ELb1ELb1ELb1ELb0EEENS1_36VarlenDynamicPersistentTileSchedulerILi64ELi64ELi256ELi128ELb1ELb1ELb1ELb1ELb0ELb1EEEEEEEEEvNT_6ParamsE)
        .other          _ZN7cutlass13device_kernelIN5flash11enable_sm90INS1_16FlashAttnFwdSm90INS1_25CollectiveMainloopFwdSm90ILi2EN4cute5tupleIJNS5_1CILi1EEES8_S8_EEENS6_IJNS7_ILi64EEESA_SA_EEELi512ENS_10bfloat16_tEfNS_4arch4Sm90ELb0ELb1ELb0ELb1ELb1ELb1ELb0ELb0ELb0ELb1ELb1ELb0EEENS1_21CollectiveEpilogueFwdINS6_IJSA_NS7_ILi512EEESA_EEES9_SC_SE_Li256ELb1ELb1ELb1ELb0EEENS1_36VarlenDynamicPersistentTileSchedulerILi64ELi64ELi256ELi128ELb1ELb1ELb1ELb1ELb0ELb1EEEEEEEEEvNT_6ParamsE,@"STO_CUDA_ENTRY STV_DEFAULT"
_ZN7cutlass13device_kernelIN5flash11enable_sm90INS1_16FlashAttnFwdSm90INS1_25CollectiveMainloopFwdSm90ILi2EN4cute5tupleIJNS5_1CILi1EEES8_S8_EEENS6_IJNS7_ILi64EEESA_SA_EEELi512ENS_10bfloat16_tEfNS_4arch4Sm90ELb0ELb1ELb0ELb1ELb1ELb1ELb0ELb0ELb0ELb1ELb1ELb0EEENS1_21CollectiveEpilogueFwdINS6_IJSA_NS7_ILi512EEESA_EEES9_SC_SE_Li256ELb1ELb1ELb1ELb0EEENS1_36VarlenDynamicPersistentTileSchedulerILi64ELi64ELi256ELi128ELb1ELb1ELb1ELb1ELb0ELb1EEEEEEEEEvNT_6ParamsE:
        /* <DEDUP_REMOVED lines=18> */
.L_x_2464:
[----:B------:R-:W-:Y:S05]  /*0120*/  BSYNC B0 ;  /* 0x0000000000007941 */ /* 0x000fea0003800000 */
.L_x_2463:
        /* <DEDUP_REMOVED lines=37> */
.L_x_2465:
        /* <DEDUP_REMOVED lines=22> */
.L_x_2466:
        /* <DEDUP_REMOVED lines=18> */
.L_x_2467:
        /* <DEDUP_REMOVED lines=22> */
.L_x_2468:
        /* <DEDUP_REMOVED lines=22> */
.L_x_2469:
        /* <DEDUP_REMOVED lines=8> */
.L_x_2472:
        /* <DEDUP_REMOVED lines=25> */
[CC--:B------:R-:W-:Y:S02]  /*0ad0*/  LEA.HI R4, R3.reuse, R0.reuse, RZ, 0x4 ;  /* 0x0000000003047211 */ /* 0x0c0fe400078f20ff */
[----:B------:R-:W-:-:S02]  /*0ae0*/  LEA.HI R5, R3, R0, RZ, 0x5 ;  /* 0x0000000003057211 */ /* 0x000fc400078f28ff */
[CC--:B------:R-:W-:Y:S02]  /*0af0*/  LEA.HI R6, R3.reuse, R0.reuse, RZ, 0x7 ;  /* 0x0000000003067211 */ /* 0x0c0fe400078f38ff */
[CC--:B------:R-:W-:Y:S02]  /*0b00*/  LEA.HI R10, R3.reuse, R0.reuse, RZ, 0x2 ;  /* 0x00000000030a7211 */ /* 0x0c0fe400078f10ff */
[----:B------:R-:W-:Y:S02]  /*0b10*/  LEA.HI R3, R3, R0, RZ, 0x3 ;  /* 0x0000000003037211 */ /* 0x000fe400078f18ff */
[----:B------:R-:W-:Y:S02]  /*0b20*/  SHF.R.S32.HI R214, RZ, 0x5, R5 ;  /* 0x00000005ffd67819 */ /* 0x000fe40000011405 */
[----:B------:R-:W-:Y:S02]  /*0b30*/  LOP3.LUT R13, R3, 0xfffffff8, RZ, 0xc0, !PT ;  /* 0xfffffff8030d7812 */ /* 0x000fe400078ec0ff */
[----:B------:R-:W-:-:S02]  /*0b40*/  LOP3.LUT R3, R4, 0xfffffff0, RZ, 0xc0, !PT ;  /* 0xfffffff004037812 */ /* 0x000fc400078ec0ff */
[----:B------:R-:W-:Y:S01]  /*0b50*/  SHF.R.S32.HI R5, RZ, 0x1f, R5 ;  /* 0x0000001fff057819 */ /* 0x000fe20000011405 */
[C---:B------:R-:W-:Y:S01]  /*0b60*/  IMAD.IADD R13, R0.reuse, 0x1, -R13 ;  /* 0x00000001000d7824 */ /* 0x040fe200078e0a0d */
[----:B------:R-:W-:Y:S01]  /*0b70*/  SHF.R.S32.HI R7, RZ, 0x4, R4 ;  /* 0x00000004ff077819 */ /* 0x000fe20000011404 */
[----:B------:R-:W-:Y:S01]  /*0b80*/  IMAD.IADD R3, R0, 0x1, -R3 ;  /* 0x0000000100037824 */ /* 0x000fe200078e0a03 */
[----:B------:R-:W-:Y:S01]  /*0b90*/  LOP3.LUT R9, R6, 0xffffff80, RZ, 0xc0, !PT ;  /* 0xffffff8006097812 */ /* 0x000fe200078ec0ff */
[----:B------:R-:W-:Y:S01]  /*0ba0*/  IMAD.SHL.U32 R199, R13, 0x8, RZ ;  /* 0x000000080dc77824 */ /* 0x000fe200078e00ff */
[----:B------:R-:W-:Y:S02]  /*0bb0*/  LEA.HI R5, R5, R214, RZ, 0x2 ;  /* 0x000000d605057211 */ /* 0x000fe400078f10ff */
[----:B------:R-:W-:Y:S01]  /*0bc0*/  LEA.HI R4, R4, R7, RZ, 0x1 ;  /* 0x0000000704047211 */ /* 0x000fe200078f08ff */
[----:B------:R-:W-:Y:S01]  /*0bd0*/  IMAD.IADD R9, R0, 0x1, -R9 ;  /* 0x0000000100097824 */ /* 0x000fe200078e0a09 */
[----:B------:R-:W-:Y:S01]  /*0be0*/  LOP3.LUT R11, R10, 0xfffffffc, RZ, 0xc0, !PT ;  /* 0xfffffffc0a0b7812 */ /* 0x000fe200078ec0ff */
[C---:B------:R-:W-:Y:S01]  /*0bf0*/  VIADD R37, R199.reuse, 0x40 ;  /* 0x00000040c7257836 */ /* 0x040fe20000000000 */
[----:B------:R-:W-:Y:S01]  /*0c00*/  SHF.R.S32.HI R20, RZ, 0x7, R6 ;  /* 0x00000007ff147819 */ /* 0x000fe20000011406 */
[----:B------:R-:W-:Y:S01]  /*0c10*/  VIADD R34, R199, 0x100 ;  /* 0x00000100c7227836 */ /* 0x000fe20000000000 */
[----:B------:R-:W-:Y:S01]  /*0c20*/  SHF.R.S32.HI R8, RZ, 0x1f, R3 ;  /* 0x0000001fff087819 */ /* 0x000fe20000011403 */
[----:B------:R-:W-:Y:S01]  /*0c30*/  IMAD.IADD R192, R0, 0x1, -R11 ;  /* 0x0000000100c07824 */ /* 0x000fe200078e0a0b */
[----:B------:R-:W-:Y:S01]  /*0c40*/  LOP3.LUT R5, R5, 0x3ffffc, RZ, 0xc0, !PT ;  /* 0x003ffffc05057812 */ /* 0x000fe200078ec0ff */
[----:B------:R-:W-:Y:S01]  /*0c50*/  IMAD R16, R20, 0x100, R3 ;  /* 0x0000010014107824 */ /* 0x000fe200078e0203 */
[----:B------:R-:W-:Y:S01]  /*0c60*/  LOP3.LUT R4, R4, 0x1ffffffe, RZ, 0xc0, !PT ;  /* 0x1ffffffe04047812 */ /* 0x000fe200078ec0ff */
[----:B------:R-:W-:Y:S01]  /*0c70*/  STL [R1+0x60], R20 ;  /* 0x0000601401007387 */ /* 0x000fe20000100800 */
[----:B------:R-:W-:Y:S01]  /*0c80*/  SHF.R.S32.HI R0, RZ, 0x1f, R9 ;  /* 0x0000001fff007819 */ /* 0x000fe20000011409 */
[----:B------:R-:W-:Y:S01]  /*0c90*/  IMAD.IADD R5, R214, 0x1, -R5 ;  /* 0x00000001d6057824 */ /* 0x000fe200078e0a05 */
[----:B------:R-:W-:Y:S01]  /*0ca0*/  LEA.HI R12, R8, R3, RZ, 0x3 ;  /* 0x00000003080c7211 */ /* 0x000fe200078f18ff */
[----:B------:R-:W-:Y:S01]  /*0cb0*/  IMAD.IADD R4, R7, 0x1, -R4 ;  /* 0x0000000107047824 */ /* 0x000fe200078e0a04 */
[----:B------:R-:W-:Y:S01]  /*0cc0*/  SHF.R.S32.HI R190, RZ, 0x2, R10 ;  /* 0x00000002ffbe7819 */ /* 0x000fe2000001140a */
[----:B------:R-:W-:Y:S01]  /*0cd0*/  IMAD R17, R5, 0x10, R16 ;  /* 0x0000001005117824 */ /* 0x000fe200078e0210 */
[-C--:B------:R-:W-:Y:S01]  /*0ce0*/  LEA.HI R7, R0, R9.reuse, RZ, 0x2 ;  /* 0x0000000900077211 */ /* 0x080fe200078f10ff */
[----:B------:R-:W-:Y:S01]  /*0cf0*/  IMAD.SHL.U32 R4, R4, 0x8, RZ ;  /* 0x0000000804047824 */ /* 0x000fe200078e00ff */
[----:B------:R-:W-:Y:S01]  /*0d00*/  LOP3.LUT R14, R12, 0xfffffff8, RZ, 0xc0, !PT ;  /* 0xfffffff80c0e7812 */ /* 0x000fe200078ec0ff */
[----:B------:R-:W-:Y:S01]  /*0d10*/  VIADD R5, R190, 0x20 ;  /* 0x00000020be057836 */ /* 0x000fe20000000000 */
[--C-:B------:R-:W-:Y:S01]  /*0d20*/  SHF.R.S32.HI R8, RZ, 0x2, R7.reuse ;  /* 0x00000002ff087819 */ /* 0x100fe20000011407 */
[----:B------:R-:W-:Y:S01]  /*0d30*/  IMAD.SHL.U32 R12, R12, 0x40, RZ ;  /* 0x000000400c0c7824 */ /* 0x000fe200078e00ff */
[----:B------:R-:W-:Y:S01]  /*0d40*/  SHF.R.S32.HI R11, RZ, 0x1f, R7 ;  /* 0x0000001fff0b7819 */ /* 0x000fe20000011407 */
[----:B------:R-:W-:Y:S01]  /*0d50*/  IMAD.IADD R14, R3, 0x1, -R14 ;  /* 0x00000001030e7824 */ /* 0x000fe200078e0a0e */
[----:B------:R-:W-:Y:S01]  /*0d60*/  LOP3.LUT R16, R7, 0x7ffffffc, RZ, 0xc0, !PT ;  /* 0x7ffffffc07107812 */ /* 0x000fe200078ec0ff */
[----:B------:R-:W-:Y:S01]  /*0d70*/  VIADD R31, R199, 0x1c0 ;  /* 0x000001c0c71f7836 */ /* 0x000fe20000000000 */
[----:B------:R-:W-:Y:S01]  /*0d80*/  LEA.HI R11, R11, R8, RZ, 0x3 ;  /* 0x000000080b0b7211 */ /* 0x000fe200078f18ff */
[----:B------:R-:W-:Y:S01]  /*0d90*/  IMAD.SHL.U32 R3, R14, 0x40, RZ ;  /* 0x000000400e037824 */ /* 0x000fe200078e00ff */
[----:B------:R-:W-:Y:S01]  /*0da0*/  SHF.R.S32.HI R18, RZ, 0x1f, R5 ;  /* 0x0000001fff127819 */ /* 0x000fe20000011405 */
[----:B------:R-:W-:Y:S01]  /*0db0*/  IMAD.IADD R16, R9, 0x1, -R16 ;  /* 0x0000000109107824 */ /* 0x000fe200078e0a10 */
[----:B------:R-:W-:Y:S01]  /*0dc0*/  LEA.HI R0, R0, R9, RZ, 0x5 ;  /* 0x0000000900007211 */ /* 0x000fe200078f28ff */
[----:B------:R-:W-:Y:S01]  /*0dd0*/  VIADD R36, R199, 0x80 ;  /* 0x00000080c7247836 */ /* 0x000fe20000000000 */
[----:B------:R-:W-:Y:S01]  /*0de0*/  LOP3.LUT R11, R11, 0xfffffff8, RZ, 0xc0, !PT ;  /* 0xfffffff80b0b7812 */ /* 0x000fe200078ec0ff */
[----:B------:R-:W-:Y:S01]  /*0df0*/  IMAD.SHL.U32 R189, R16, 0x2, RZ ;  /* 0x0000000210bd7824 */ /* 0x000fe200078e00ff */
[----:B------:R-:W-:Y:S01]  /*0e00*/  LEA.HI R9, R18, R5, RZ, 0x3 ;  /* 0x0000000512097211 */ /* 0x000fe200078f18ff */
[----:B------:R-:W-:Y:S01]  /*0e10*/  IMAD.SHL.U32 R5, R5, 0x40, RZ ;  /* 0x0000004005057824 */ /* 0x000fe200078e00ff */
[----:B------:R-:W-:Y:S01]  /*0e20*/  LOP3.LUT R3, R3, 0x1c0, RZ, 0xc0, !PT ;  /* 0x000001c003037812 */ /* 0x000fe200078ec0ff */
[----:B------:R-:W-:Y:S01]  /*0e30*/  IMAD.IADD R11, R8, 0x1, -R11 ;  /* 0x00000001080b7824 */ /* 0x000fe200078e0a0b */
[----:B------:R-:W-:Y:S01]  /*0e40*/  SHF.R.S32.HI R0, RZ, 0x5, R0 ;  /* 0x00000005ff007819 */ /* 0x000fe20000011400 */
[--C-:B------:R-:W-:Y:S01]  /*0e50*/  IMAD.U32 R8, R17, 0x40, R4.reuse ;  /* 0x0000004011087824 */ /* 0x100fe200078e0004 */
[----:B------:R-:W-:Y:S01]  /*0e60*/  LOP3.LUT R7, R5, 0x1c0, RZ, 0xc0, !PT ;  /* 0x000001c005077812 */ /* 0x000fe200078ec0ff */
[----:B------:R-:W-:Y:S01]  /*0e70*/  IMAD.SHL.U32 R18, R192, 0x8, RZ ;  /* 0x00000008c0127824 */ /* 0x000fe200078e00ff */
[----:B------:R-:W-:Y:S01]  /*0e80*/  LOP3.LUT R4, R3, 0x8, R4, 0xf8, !PT ;  /* 0x0000000803047812 */ /* 0x000fe200078ef804 */
[----:B------:R-:W-:Y:S01]  /*0e90*/  IMAD.SHL.U32 R9, R9, 0x40, RZ ;  /* 0x0000004009097824 */ /* 0x000fe200078e00ff */
[----:B------:R-:W-:Y:S01]  /*0ea0*/  SHF.R.U32.HI R5, RZ, 0x3, R3 ;  /* 0x00000003ff057819 */ /* 0x000fe20000011603 */
[----:B------:R0:W-:Y:S01]  /*0eb0*/  STL [R1+0x6c], R8 ;  /* 0x00006c0801007387 */ /* 0x0001e20000100800 */
[----:B------:R-:W-:Y:S01]  /*0ec0*/  LOP3.LUT R3, R12, 0x7ffffe00, RZ, 0xc0, !PT ;  /* 0x7ffffe000c037812 */ /* 0x000fe200078ec0ff */
[----:B------:R-:W-:Y:S01]  /*0ed0*/  IMAD R194, R0, 0x10, R11 ;  /* 0x0000001000c27824 */ /* 0x000fe200078e020b */
[----:B------:R-:W-:Y:S01]  /*0ee0*/  LOP3.LUT R4, R4, R5, RZ, 0x3c, !PT ;  /* 0x0000000504047212 */ /* 0x000fe200078e3cff */
[----:B------:R-:W-:Y:S01]  /*0ef0*/  VIADD R30, R18, 0x40 ;  /* 0x00000040121e7836 */ /* 0x000fe20000000000 */
[----:B------:R-:W-:Y:S01]  /*0f00*/  LEA.HI R6, R6, R20, RZ, 0x1 ;  /* 0x0000001406067211 */ /* 0x000fe200078f08ff */
[----:B------:R-:W-:Y:S01]  /*0f10*/  IMAD R3, R214, 0x400, R3 ;  /* 0x00000400d6037824 */ /* 0x000fe200078e0203 */
[----:B------:R-:W-:Y:S01]  /*0f20*/  SHF.R.U32.HI R15, RZ, 0x3, R7 ;  /* 0x00000003ff0f7819 */ /* 0x000fe20000011607 */
[C---:B------:R-:W-:Y:S01]  /*0f30*/  VIADD R29, R18.reuse, 0x60 ;  /* 0x00000060121d7836 */ /* 0x040fe20000000000 */
[----:B------:R-:W-:Y:S01]  /*0f40*/  LOP3.LUT R7, R7, 0x38, R18, 0xf8, !PT ;  /* 0x0000003807077812 */ /* 0x000fe200078ef812 */
[----:B------:R-:W-:Y:S01]  /*0f50*/  IMAD.IADD R5, R3, 0x1, R4 ;  /* 0x0000000103057824 */ /* 0x000fe200078e0204 */
[----:B------:R-:W-:Y:S01]  /*0f60*/  SHF.R.S32.HI R3, RZ, 0x1f, R10 ;  /* 0x0000001fff037819 */ /* 0x000fe2000001140a */
[C---:B------:R-:W-:Y:S01]  /*0f70*/  VIADD R28, R18.reuse, 0x80 ;  /* 0x00000080121c7836 */ /* 0x040fe20000000000 */
[----:B0-----:R-:W-:Y:S01]  /*0f80*/  LOP3.LUT R8, R9, 0xfffffe00, RZ, 0xc0, !PT ;  /* 0xfffffe0009087812 */ /* 0x001fe200078ec0ff */
[----:B------:R-:W-:Y:S01]  /*0f90*/  VIADD R27, R18, 0xa0 ;  /* 0x000000a0121b7836 */ /* 0x000fe20000000000 */
[----:B------:R-:W-:Y:S01]  /*0fa0*/  LEA.HI R3, R3, R190, RZ, 0x3 ;  /* 0x000000be03037211 */ /* 0x000fe200078f18ff */
[----:B------:R-:W-:Y:S01]  /*0fb0*/  STL [R1+0x5c], RZ ;  /* 0x00005cff01007387 */ /* 0x000fe20000100800 */
[----:B------:R-:W-:Y:S01]  /*0fc0*/  LOP3.LUT R6, R6, 0xfffffe, RZ, 0xc0, !PT ;  /* 0x00fffffe06067812 */ /* 0x000fe200078ec0ff */
[----:B------:R-:W-:Y:S01]  /*0fd0*/  VIADD R26, R18, 0xc0 ;  /* 0x000000c0121a7836 */ /* 0x000fe20000000000 */
[----:B------:R-:W-:Y:S01]  /*0fe0*/  LEA.HI R0, R192, R192, RZ, 0x1 ;  /* 0x000000c0c0007211 */ /* 0x000fe200078f08ff */
[----:B------:R-:W-:Y:S01]  /*0ff0*/  STL [R1+0x14], R30 ;  /* 0x0000141e01007387 */ /* 0x000fe20000100800 */
[----:B------:R-:W-:Y:S01]  /*1000*/  LOP3.LUT R15, R8, R7, R15, 0xf6, !PT ;  /* 0x00000007080f7212 */ /* 0x000fe200078ef60f */
[----:B------:R-:W-:Y:S01]  /*1010*/  IMAD.IADD R6, R20, 0x1, -R6 ;  /* 0x0000000114067824 */ /* 0x000fe200078e0a06 */
[----:B------:R-:W-:Y:S01]  /*1020*/  LOP3.LUT R3, R3, 0xfffffff8, RZ, 0xc0, !PT ;  /* 0xfffffff803037812 */ /* 0x000fe200078ec0ff */
[----:B------:R-:W-:Y:S01]  /*1030*/  VIADD R25, R18, 0xe0 ;  /* 0x000000e012197836 */ /* 0x000fe20000000000 */
[----:B------:R-:W-:Y:S01]  /*1040*/  LOP3.LUT R7, R0, 0x1ffffffe, RZ, 0xc0, !PT ;  /* 0x1ffffffe00077812 */ /* 0x000fe200078ec0ff */
[----:B------:R0:W-:Y:S01]  /*1050*/  STL [R1+0x10], R29 ;  /* 0x0000101d01007387 */ /* 0x0001e20000100800 */
[----:B------:R-:W-:Y:S01]  /*1060*/  SHF.R.S32.HI R0, RZ, 0x1f, R30 ;  /* 0x0000001fff007819 */ /* 0x000fe2000001141e */
[----:B------:R-:W-:Y:S01]  /*1070*/  IMAD.IADD R198, R190, 0x1, -R3 ;  /* 0x00000001bec67824 */ /* 0x000fe200078e0a03 */
[----:B------:R-:W-:Y:S01]  /*1080*/  SHF.R.S32.HI R3, RZ, 0x1f, R29 ;  /* 0x0000001fff037819 */ /* 0x000fe2000001141d */
[----:B------:R-:W-:Y:S01]  /*1090*/  IMAD.SHL.U32 R24, R6, 0x100, RZ ;  /* 0x0000010006187824 */ /* 0x000fe200078e00ff */
[----:B------:R-:W-:Y:S01]  /*10a0*/  STL [R1+0xc], R28 ;  /* 0x00000c1c01007387 */ /* 0x000fe20000100800 */
[----:B------:R-:W-:Y:S01]  /*10b0*/  SHF.L.U64.HI R0, R30, 0x1, R0 ;  /* 0x000000011e007819 */ /* 0x000fe20000010200 */
[C---:B------:R-:W-:Y:S01]  /*10c0*/  VIADD R229, R18.reuse, 0x100 ;  /* 0x0000010012e57836 */ /* 0x040fe20000000000 */
[----:B------:R-:W-:Y:S01]  /*10d0*/  SHF.R.S32.HI R4, RZ, 0x1f, R28 ;  /* 0x0000001fff047819 */ /* 0x000fe2000001141c */
[----:B------:R-:W-:Y:S01]  /*10e0*/  STL [R1+0x8], R27 ;  /* 0x0000081b01007387 */ /* 0x000fe20000100800 */
[----:B------:R-:W-:Y:S01]  /*10f0*/  SHF.R.S32.HI R6, RZ, 0x1f, R27 ;  /* 0x0000001fff067819 */ /* 0x000fe2000001141b */
[----:B------:R-:W-:Y:S01]  /*1100*/  VIADD R228, R18, 0x120 ;  /* 0x0000012012e47836 */ /* 0x000fe20000000000 */
[----:B0-----:R-:W-:Y:S01]  /*1110*/  SHF.L.U64.HI R29, R29, 0x1, R3 ;  /* 0x000000011d1d7819 */ /* 0x001fe20000010203 */
[----:B------:R-:W-:Y:S01]  /*1120*/  STL [R1+0x4], R26 ;  /* 0x0000041a01007387 */ /* 0x000fe20000100800 */
[----:B------:R-:W-:Y:S01]  /*1130*/  SHF.L.U64.HI R3, R28, 0x1, R4 ;  /* 0x000000011c037819 */ /* 0x000fe20000010204 */
[C---:B------:R-:W-:Y:S01]  /*1140*/  VIADD R226, R18.reuse, 0x140 ;  /* 0x0000014012e27836 */ /* 0x040fe20000000000 */
[----:B------:R-:W-:Y:S01]  /*1150*/  SHF.R.S32.HI R8, RZ, 0x1f, R26 ;  /* 0x0000001fff087819 */ /* 0x000fe2000001141a */
[----:B------:R-:W-:Y:S01]  /*1160*/  STL [R1], R25 ;  /* 0x0000001901007387 */ /* 0x000fe20000100800 */
[----:B------:R-:W-:Y:S01]  /*1170*/  SHF.R.S32.HI R9, RZ, 0x1f, R25 ;  /* 0x0000001fff097819 */ /* 0x000fe20000011419 */
[----:B------:R-:W-:Y:S01]  /*1180*/  VIADD R219, R18, 0x160 ;  /* 0x0000016012db7836 */ /* 0x000fe20000000000 */
[----:B------:R-:W-:Y:S01]  /*1190*/  SHF.R.S32.HI R10, RZ, 0x1f, R229 ;  /* 0x0000001fff0a7819 */ /* 0x000fe200000114e5 */
[----:B------:R-:W-:Y:S01]  /*11a0*/  STL [R1+0x68], R24 ;  /* 0x0000681801007387 */ /* 0x000fe20000100800 */
[----:B------:R-:W-:Y:S01]  /*11b0*/  SHF.L.U64.HI R4, R26, 0x1, R8 ;  /* 0x000000011a047819 */ /* 0x000fe20000010208 */
[C---:B------:R-:W-:Y:S01]  /*11c0*/  VIADD R218, R18.reuse, 0x180 ;  /* 0x0000018012da7836 */ /* 0x040fe20000000000 */
[----:B------:R-:W-:Y:S01]  /*11d0*/  SHF.R.S32.HI R11, RZ, 0x1f, R228 ;  /* 0x0000001fff0b7819 */ /* 0x000fe200000114e4 */
[----:B------:R0:W-:Y:S01]  /*11e0*/  STL [R1+0x18], R0 ;  /* 0x0000180001007387 */ /* 0x0001e20000100800 */
[----:B------:R-:W-:Y:S01]  /*11f0*/  SHF.R.S32.HI R13, RZ, 0x1f, R226 ;  /* 0x0000001fff0d7819 */ /* 0x000fe200000114e2 */
[C---:B------:R-:W-:Y:S01]  /*1200*/  VIADD R217, R18.reuse, 0x1a0 ;  /* 0x000001a012d97836 */ /* 0x040fe20000000000 */
[----:B------:R-:W-:Y:S01]  /*1210*/  SHF.R.S32.HI R12, RZ, 0x1f, R219 ;  /* 0x0000001fff0c7819 */ /* 0x000fe200000114db */
[----:B------:R-:W-:Y:S01]  /*1220*/  STL [R1+0x1c], R29 ;  /* 0x00001c1d01007387 */ /* 0x000fe20000100800 */
[----:B------:R-:W-:Y:S01]  /*1230*/  VIADD R216, R18, 0x1c0 ;  /* 0x000001c012d87836 */ /* 0x000fe20000000000 */
[----:B------:R-:W-:Y:S01]  /*1240*/  R2P PR, R14, 0x6 ;  /* 0x000000060e007804 */ /* 0x000fe20000000000 */
[----:B------:R-:W-:Y:S01]  /*1250*/  VIADD R215, R18, 0x1e0 ;  /* 0x000001e012d77836 */ /* 0x000fe20000000000 */
[----:B------:R1:W-:Y:S01]  /*1260*/  STL [R1+0x20], R3 ;  /* 0x0000200301007387 */ /* 0x0003e20000100800 */
[----:B------:R-:W-:Y:S01]  /*1270*/  SHF.R.S32.HI R21, RZ, 0x1f, R218 ;  /* 0x0000001fff157819 */ /* 0x000fe200000114da */
[----:B------:R-:W-:Y:S01]  /*1280*/  IMAD.IADD R197, R189, 0x1, R24 ;  /* 0x00000001bdc57824 */ /* 0x000fe200078e0218 */
[----:B0-----:R-:W-:Y:S01]  /*1290*/  SHF.L.U64.HI R0, R27, 0x1, R6 ;  /* 0x000000011b007819 */ /* 0x001fe20000010206 */
[----:B------:R-:W-:Y:S01]  /*12a0*/  IMAD.IADD R7, R192, 0x1, -R7 ;  /* 0x00000001c0077824 */ /* 0x000fe200078e0a07 */
[----:B------:R-:W-:Y:S01]  /*12b0*/  SHF.R.S32.HI R14, RZ, 0x1f, R217 ;  /* 0x0000001fff0e7819 */ /* 0x000fe200000114d9 */
[----:B------:R-:W-:Y:S01]  /*12c0*/  IMAD R200, R5, 0x2, R2 ;  /* 0x0000000205c87824 */ /* 0x000fe200078e0202 */
[----:B------:R-:W-:Y:S01]  /*12d0*/  SHF.R.S32.HI R23, RZ, 0x1f, R216 ;  /* 0x0000001fff177819 */ /* 0x000fe200000114d8 */
[----:B------:R0:W-:Y:S01]  /*12e0*/  STL [R1+0x24], R0 ;  /* 0x0000240001007387 */ /* 0x0001e20000100800 */
[----:B------:R-:W-:Y:S01]  /*12f0*/  SHF.R.S32.HI R20, RZ, 0x1f, R215 ;  /* 0x0000001fff147819 */ /* 0x000fe200000114d7 */
[----:B------:R-:W-:Y:S01]  /*1300*/  VIADD R35, R199, 0xc0 ;  /* 0x000000c0c7237836 */ /* 0x000fe20000000000 */
[----:B-1----:R-:W-:Y:S01]  /*1310*/  SHF.L.U64.HI R3, R25, 0x1, R9 ;  /* 0x0000000119037819 */ /* 0x002fe20000010209 */
[----:B------:R1:W-:Y:S01]  /*1320*/  STL [R1+0x28], R4 ;  /* 0x0000280401007387 */ /* 0x0003e20000100800 */
[----:B------:R-:W-:Y:S01]  /*1330*/  SHF.R.S32.HI R37, RZ, 0x1f, R37 ;  /* 0x0000001fff257819 */ /* 0x000fe20000011425 */
[C---:B------:R-:W-:Y:S01]  /*1340*/  VIADD R37, R197.reuse, 0x10 ;  /* 0x00000010c5257836 */ /* 0x040fe20000000000 */
[----:B------:R-:W-:Y:S01]  /*1350*/  SHF.R.S32.HI R34, RZ, 0x1f, R34 ;  /* 0x0000001fff227819 */ /* 0x000fe20000011422 */
[----:B------:R2:W-:Y:S01]  /*1360*/  STL [R1+0x2c], R3 ;  /* 0x00002c0301007387 */ /* 0x0005e20000100800 */
[----:B------:R-:W-:Y:S01]  /*1370*/  SHF.R.S32.HI R31, RZ, 0x1f, R31 ;  /* 0x0000001fff1f7819 */ /* 0x000fe2000001141f */
[----:B------:R-:W-:Y:S01]  /*1380*/  VIADD R34, R197, 0x28 ;  /* 0x00000028c5227836 */ /* 0x000fe20000000000 */
[----:B0-----:R-:W-:Y:S01]  /*1390*/  SHF.L.U64.HI R0, R229, 0x1, R10 ;  /* 0x00000001e5007819 */ /* 0x001fe2000001020a */
[----:B------:R-:W-:Y:S01]  /*13a0*/  VIADD R31, R197, 0x40 ;  /* 0x00000040c51f7836 */ /* 0x000fe20000000000 */
[----:B------:R-:W-:Y:S01]  /*13b0*/  SHF.R.S32.HI R36, RZ, 0x1f, R36 ;  /* 0x0000001fff247819 */ /* 0x000fe20000011424 */
[C---:B------:R-:W-:Y:S01]  /*13c0*/  VIADD R33, R199.reuse, 0x140 ;  /* 0x00000140c7217836 */ /* 0x040fe20000000000 */
[----:B-1----:R-:W-:Y:S01]  /*13d0*/  SHF.L.U64.HI R4, R228, 0x1, R11 ;  /* 0x00000001e4047819 */ /* 0x002fe2000001020b */
[----:B------:R0:W-:Y:S01]  /*13e0*/  STL [R1+0x30], R0 ;  /* 0x0000300001007387 */ /* 0x0001e20000100800 */
[----:B------:R-:W-:Y:S01]  /*13f0*/  VIADD R32, R199, 0x180 ;  /* 0x00000180c7207836 */ /* 0x000fe20000000000 */
[----:B--2---:R-:W-:Y:S01]  /*1400*/  SHF.L.U64.HI R3, R226, 0x1, R13 ;  /* 0x00000001e2037819 */ /* 0x004fe2000001020d */
[C---:B------:R-:W-:Y:S01]  /*1410*/  VIADD R28, R197.reuse, 0x58 ;  /* 0x00000058c51c7836 */ /* 0x040fe20000000000 */
[----:B------:R1:W-:Y:S01]  /*1420*/  STL [R1+0x34], R4 ;  /* 0x0000340401007387 */ /* 0x0003e20000100800 */
[----:B------:R-:W-:Y:S01]  /*1430*/  VIADD R25, R197, 0x70 ;  /* 0x00000070c5197836 */ /* 0x000fe20000000000 */
[----:B------:R-:W-:Y:S01]  /*1440*/  SHF.R.S32.HI R35, RZ, 0x1f, R35 ;  /* 0x0000001fff237819 */ /* 0x000fe20000011423 */
[----:B------:R-:W-:Y:S01]  /*1450*/  IMAD R212, R7, 0x8, R194 ;  /* 0x0000000807d47824 */ /* 0x000fe200078e02c2 */
[----:B------:R2:W-:Y:S01]  /*1460*/  STL [R1+0x38], R3 ;  /* 0x0000380301007387 */ /* 0x0005e20000100800 */
[----:B------:R-:W-:Y:S01]  /*1470*/  SHF.R.S32.HI R7, RZ, 0x1f, R37 ;  /* 0x0000001fff077819 */ /* 0x000fe20000011425 */
[----:B------:R-:W-:Y:S01]  /*1480*/  VIADD R205, R200, 0x26800 ;  /* 0x00026800c8cd7836 */ /* 0x000fe20000000000 */
[----:B0-----:R-:W-:Y:S01]  /*1490*/  SHF.L.U64.HI R0, R219, 0x1, R12 ;  /* 0x00000001db007819 */ /* 0x001fe2000001020c */
[C---:B------:R-:W-:Y:S01]  /*14a0*/  VIADD R12, R197.reuse, 0xb8 ;  /* 0x000000b8c50c7836 */ /* 0x040fe20000000000 */
[----:B------:R-:W-:Y:S01]  /*14b0*/  SHF.R.S32.HI R7, RZ, 0x1f, R34 ;  /* 0x0000001fff077819 */ /* 0x000fe20000011422 */
[C---:B------:R-:W-:Y:S01]  /*14c0*/  VIADD R10, R197.reuse, 0xc8 ;  /* 0x000000c8c50a7836 */ /* 0x040fe20000000000 */
[----:B-1----:R-:W-:Y:S01]  /*14d0*/  SHF.L.U64.HI R4, R218, 0x1, R21 ;  /* 0x00000001da047819 */ /* 0x002fe20000010215 */
[----:B------:R0:W-:Y:S01]  /*14e0*/  STL [R1+0x3c], R0 ;  /* 0x00003c0001007387 */ /* 0x0001e20000100800 */
[C---:B------:R-:W-:Y:S01]  /*14f0*/  VIADD R21, R197.reuse, 0x88 ;  /* 0x00000088c5157836 */ /* 0x040fe20000000000 */
[----:B--2---:R-:W-:Y:S01]  /*1500*/  SHF.L.U64.HI R3, R216, 0x1, R23 ;  /* 0x00000001d8037819 */ /* 0x004fe20000010217 */
[C---:B------:R-:W-:Y:S01]  /*1510*/  VIADD R9, R197.reuse, 0xd0 ;  /* 0x000000d0c5097836 */ /* 0x040fe20000000000 */
[----:B------:R-:W-:Y:S01]  /*1520*/  STL [R1+0x40], R4 ;  /* 0x0000400401007387 */ /* 0x000fe20000100800 */
[----:B------:R-:W-:Y:S01]  /*1530*/  SHF.R.S32.HI R7, RZ, 0x1f, R31 ;  /* 0x0000001fff077819 */ /* 0x000fe2000001141f */
[----:B------:R-:W-:Y:S01]  /*1540*/  VIADD R185, R18, 0x20 ;  /* 0x0000002012b97836 */ /* 0x000fe20000000000 */
[----:B------:R-:W-:Y:S01]  /*1550*/  SHF.R.S32.HI R33, RZ, 0x1f, R33 ;  /* 0x0000001fff217819 */ /* 0x000fe20000011421 */
[C---:B------:R-:W-:Y:S01]  /*1560*/  VIADD R38, R197.reuse, 0x8 ;  /* 0x00000008c5267836 */ /* 0x040fe20000000000 */
[----:B------:R-:W-:Y:S01]  /*1570*/  SHF.R.S32.HI R32, RZ, 0x1f, R32 ;  /* 0x0000001fff207819 */ /* 0x000fe20000011420 */
[----:B------:R-:W-:Y:S01]  /*1580*/  VIADD R36, R197, 0x18 ;  /* 0x00000018c5247836 */ /* 0x000fe20000000000 */
[----:B0-----:R-:W-:Y:S01]  /*1590*/  SHF.L.U64.HI R0, R217, 0x1, R14 ;  /* 0x00000001d9007819 */ /* 0x001fe2000001020e */
[C---:B------:R-:W-:Y:S01]  /*15a0*/  VIADD R35, R197.reuse, 0x20 ;  /* 0x00000020c5237836 */ /* 0x040fe20000000000 */
[----:B------:R-:W-:Y:S01]  /*15b0*/  SEL R204, R204, 0xffffffc0, !P2 ;  /* 0xffffffc0cccc7807 */ /* 0x000fe20005000000 */
[C---:B------:R-:W-:Y:S01]  /*15c0*/  VIADD R33, R197.reuse, 0x30 ;  /* 0x00000030c5217836 */ /* 0x040fe20000000000 */
[----:B------:R-:W-:Y:S01]  /*15d0*/  SHF.R.S32.HI R7, RZ, 0x1f, R28 ;  /* 0x0000001fff077819 */ /* 0x000fe2000001141c */
[----:B------:R0:W-:Y:S01]  /*15e0*/  STL [R1+0x44], R0 ;  /* 0x0000440001007387 */ /* 0x0001e20000100800 */
[C---:B------:R-:W-:Y:S01]  /*15f0*/  VIADD R32, R197.reuse, 0x38 ;  /* 0x00000038c5207836 */ /* 0x040fe20000000000 */
[----:B------:R-:W-:Y:S01]  /*1600*/  SHF.R.S32.HI R7, RZ, 0x1f, R25 ;  /* 0x0000001fff077819 */ /* 0x000fe20000011419 */
[C---:B------:R-:W-:Y:S01]  /*1610*/  VIADD R30, R197.reuse, 0x48 ;  /* 0x00000048c51e7836 */ /* 0x040fe20000000000 */
[----:B------:R1:W-:Y:S01]  /*1620*/  STL [R1+0x48], R3 ;  /* 0x0000480301007387 */ /* 0x0003e20000100800 */
[C---:B------:R-:W-:Y:S01]  /*1630*/  VIADD R29, R197.reuse, 0x50 ;  /* 0x00000050c51d7836 */ /* 0x040fe20000000000 */
[----:B------:R-:W-:Y:S01]  /*1640*/  SHF.R.S32.HI R7, RZ, 0x1f, R21 ;  /* 0x0000001fff077819 */ /* 0x000fe20000011415 */
[C---:B------:R-:W-:Y:S01]  /*1650*/  VIADD R27, R197.reuse, 0x60 ;  /* 0x00000060c51b7836 */ /* 0x040fe20000000000 */
[----:B------:R-:W-:Y:S01]  /*1660*/  SHF.R.S32.HI R5, RZ, 0x1f, R9 ;  /* 0x0000001fff057819 */ /* 0x000fe20000011409 */
[----:B------:R-:W-:Y:S01]  /*1670*/  VIADD R26, R197, 0x68 ;  /* 0x00000068c51a7836 */ /* 0x000fe20000000000 */
[----:B0-----:R-:W-:Y:S01]  /*1680*/  SHF.L.U64.HI R0, R215, 0x1, R20 ;  /* 0x00000001d7007819 */ /* 0x001fe20000010214 */
[C---:B------:R-:W-:Y:S01]  /*1690*/  VIADD R24, R197.reuse, 0x78 ;  /* 0x00000078c5187836 */ /* 0x040fe20000000000 */
[----:B------:R-:W-:Y:S01]  /*16a0*/  SHF.R.S32.HI R19, RZ, 0x1f, R18 ;  /* 0x0000001fff137819 */ /* 0x000fe20000011412 */
[----:B------:R-:W-:Y:S01]  /*16b0*/  VIADD R23, R197, 0x80 ;  /* 0x00000080c5177836 */ /* 0x000fe20000000000 */
[----:B------:R-:W-:Y:S01]  /*16c0*/  SHF.R.S32.HI R206, RZ, 0x1f, R185 ;  /* 0x0000001fffce7819 */ /* 0x000fe200000114b9 */
[----:B-1----:R-:W-:Y:S01]  /*16d0*/  IMAD R3, R15, 0x2, R2 ;  /* 0x000000020f037824 */ /* 0x002fe200078e0202 */
        /* <DEDUP_REMOVED lines=19> */
[C---:B-1----:R-:W-:Y:S01]  /*1810*/  VIADD R3, R197.reuse, 0xf0 ;  /* 0x000000f0c5037836 */ /* 0x042fe20000000000 */
[----:B------:R-:W-:Y:S01]  /*1820*/  SHF.R.S32.HI R32, RZ, 0x1f, R32 ;  /* 0x0000001fff207819 */ /* 0x000fe20000011420 */
        /* <DEDUP_REMOVED lines=10> */
[----:B------:R-:W-:Y:S01]  /*18d0*/  IMAD.MOV.U32 R17, RZ, RZ, RZ ;  /* 0x000000ffff117224 */ /* 0x000fe200078e00ff */
        /* <DEDUP_REMOVED lines=13> */
.L_x_2701:
[----:B------:R-:W-:Y:S01]  /*19b0*/  ULDC.64 UR4, c[0x0][0xa28] ;  /* 0x00028a0000047ab9 */ /* 0x000fe20000000a00 */
[----:B-1234-:R-:W0:Y:S01]  /*19c0*/  LDC.64 R4, c[0x0][0xa08] ;  /* 0x00028200ff047b82 */ /* 0x01ee220000000a00 */
[----:B------:R-:W-:Y:S01]  /*19d0*/  ISETP.NE.U32.AND P0, PT, RZ, UR4, PT ;  /* 0x00000004ff007c0c */ /* 0x000fe2000bf05070 */
[----:B------:R-:W-:Y:S01]  /*19e0*/  IMAD.MOV.U32 R10, RZ, RZ, RZ ;  /* 0x000000ffff0a7224 */ /* 0x000fe200078e00ff */
[----:B------:R-:W-:Y:S01]  /*19f0*/  ULDC.64 UR6, c[0x0][0xa20] ;  /* 0x0002880000067ab9 */ /* 0x000fe20000000a00 */
[----:B------:R-:W-:Y:S01]  /*1a00*/  IMAD.MOV.U32 R24, RZ, RZ, RZ ;  /* 0x000000ffff187224 */ /* 0x000fe200078e00ff */
[----:B------:R-:W-:Y:S01]  /*1a10*/  ISETP.NE.AND.EX P0, PT, RZ, UR5, PT, P0 ;  /* 0x00000005ff007c0c */ /* 0x000fe2000bf05300 */
[----:B------:R-:W-:Y:S02]  /*1a20*/  ULDC.64 UR4, c[0x0][0xa18] ;  /* 0x0002860000047ab9 */ /* 0x000fe40000000a00 */
[----:B------:R-:W-:-:S04]  /*1a30*/  ISETP.NE.U32.AND P1, PT, RZ, UR4, PT ;  /* 0x00000004ff007c0c */ /* 0x000fc8000bf25070 */
[----:B------:R-:W-:Y:S01]  /*1a40*/  ISETP.NE.AND.EX P1, PT, RZ, UR5, PT, P1 ;  /* 0x00000005ff007c0c */ /* 0x000fe2000bf25310 */
[----:B------:R-:W-:Y:S02]  /*1a50*/  ULDC.64 UR4, c[0x0][0xa08] ;  /* 0x0002820000047ab9 */ /* 0x000fe40000000a00 */
[----:B------:R-:W-:-:S03]  /*1a60*/  ISETP.NE.U32.AND P3, PT, RZ, UR4, PT ;  /* 0x00000004ff007c0c */ /* 0x000fc6000bf65070 */
[----:B------:R-:W1:Y:S01]  /*1a70*/  @P0 LDC.64 R8, c[0x0][0xa28] ;  /* 0x00028a00ff080b82 */ /* 0x000e620000000a00 */
[----:B------:R-:W-:Y:S01]  /*1a80*/  ISETP.NE.AND.EX P3, PT, RZ, UR5, PT, P3 ;  /* 0x00000005ff007c0c */ /* 0x000fe2000bf65330 */
[----:B0-----:R-:W-:-:S06]  /*1a90*/  IMAD.WIDE R4, R83, 0x4, R4 ;  /* 0x0000000453047825 */ /* 0x001fcc00078e0204 */
[----:B------:R-:W0:Y:S01]  /*1aa0*/  @P1 LDC.64 R6, c[0x0][0xa18] ;  /* 0x00028600ff061b82 */ /* 0x000e220000000a00 */
[----:B------:R-:W-:Y:S02]  /*1ab0*/  ULDC UR4, c[0x0][0x288] ;  /* 0x0000a20000047ab9 */ /* 0x000fe40000000800 */
[----:B------:R-:W-:Y:S01]  /*1ac0*/  IMAD.U32 R23, RZ, RZ, UR4 ;  /* 0x00000004ff177e24 */ /* 0x000fe2000f8e00ff */
[----:B------:R2:W-:Y:S01]  /*1ad0*/  STL [R1+0x54], R83 ;  /* 0x0000545301007387 */ /* 0x0005e20000100800 */
[----:B------:R-:W-:-:S03]  /*1ae0*/  ULDC.64 UR4, c[0x0][0x418] ;  /* 0x0001060000047ab9 */ /* 0x000fc60000000a00 */
[----:B------:R2:W5:Y:S01]  /*1af0*/  @P3 LDG.E R24, desc[UR42][R4.64] ;  /* 0x0000002a04183981 */ /* 0x000562000c1e1900 */
[----:B-1----:R-:W-:-:S05]  /*1b00*/  @P0 IMAD.WIDE R8, R83, 0x4, R8 ;  /* 0x0000000453080825 */ /* 0x002fca00078e0208 */
[----:B------:R2:W5:Y:S01]  /*1b10*/  @P0 LDG.E R10, desc[UR42][R8.64] ;  /* 0x0000002a080a0981 */ /* 0x000562000c1e1900 */
[----:B0-----:R-:W-:-:S05]  /*1b20*/  @P1 IMAD.WIDE R6, R83, 0x4, R6 ;  /* 0x0000000453061825 */ /* 0x001fca00078e0206 */
[----:B------:R2:W5:Y:S01]  /*1b30*/  @P1 LDG.E R23, desc[UR42][R6.64] ;  /* 0x0000002a06171981 */ /* 0x000562000c1e1900 */
[----:B------:R-:W-:Y:S01]  /*1b40*/  UISETP.NE.U32.AND UP0, UPT, UR4, URZ, UPT ;  /* 0x0000003f0400728c */ /* 0x000fe2000bf05070 */
[C---:B------:R-:W-:Y:S02]  /*1b50*/  LOP3.LUT R3, R82.reuse, 0xff000000, RZ, 0xc0, !PT ;  /* 0xff00000052037812 */ /* 0x040fe400078ec0ff */
[----:B------:R-:W-:Y:S01]  /*1b60*/  ULDC UR4, c[0x0][0x424] ;  /* 0x0001090000047ab9 */ /* 0x000fe20000000800 */
[----:B------:R-:W-:Y:S01]  /*1b70*/  UISETP.NE.AND.EX UP0, UPT, UR5, URZ, UPT, UP0 ;  /* 0x0000003f0500728c */ /* 0x000fe2000bf05300 */
[----:B------:R-:W-:Y:S02]  /*1b80*/  ISETP.NE.U32.AND P2, PT, RZ, UR6, PT ;  /* 0x00000006ff007c0c */ /* 0x000fe4000bf45070 */
[----:B------:R-:W-:Y:S01]  /*1b90*/  ULDC UR5, c[0x0][0x2f0] ;  /* 0x0000bc0000057ab9 */ /* 0x000fe20000000800 */
[----:B------:R-:W-:Y:S01]  /*1ba0*/  USEL UR4, UR4, 0x1, UP0 ;  /* 0x0000000104047887 */ /* 0x000fe20008000000 */
[----:B------:R-:W-:-:S02]  /*1bb0*/  LOP3.LUT R0, R82, 0xff0000, RZ, 0xc0, !PT ;  /* 0x00ff000052007812 */ /* 0x000fc400078ec0ff */
[----:B------:R-:W-:Y:S01]  /*1bc0*/  SHF.R.U32.HI R3, RZ, 0x8, R3 ;  /* 0x00000008ff037819 */ /* 0x000fe20000011603 */
[----:B------:R-:W-:Y:S01]  /*1bd0*/  UIMAD UR4, UR4, UR5, URZ ;  /* 0x00000005040472a4 */ /* 0x000fe2000f8e023f */
[----:B------:R-:W-:Y:S02]  /*1be0*/  ISETP.NE.AND.EX P2, PT, RZ, UR7, PT, P2 ;  /* 0x00000007ff007c0c */ /* 0x000fe4000bf45320 */
[----:B------:R-:W-:Y:S01]  /*1bf0*/  ULDC UR5, c[0x0][0x348] ;  /* 0x0000d20000057ab9 */ /* 0x000fe20000000800 */
[----:B------:R-:W-:Y:S02]  /*1c00*/  LEA.HI R11, R0, R3, RZ, 0x10 ;  /* 0x00000003000b7211 */ /* 0x000fe400078f80ff */
[----:B------:R-:W-:Y:S01]  /*1c10*/  LOP3.LUT R188, R82, 0xffff, RZ, 0xc0, !PT ;  /* 0x0000ffff52bc7812 */ /* 0x000fe200078ec0ff */
[----:B--2---:R-:W-:Y:S07]  /*1c20*/  @P1 BRA `(.L_x_2474) ;  /* 0x0000000000241947 */ /* 0x004fee0003800000 */
        /* <DEDUP_REMOVED lines=9> */
.L_x_2474:
[----:B------:R-:W-:Y:S02]  /*1cc0*/  IMAD.U32 R34, RZ, RZ, UR5 ;  /* 0x00000005ff227e24 */ /* 0x000fe4000f8e00ff */
[----:B------:R-:W-:Y:S01]  /*1cd0*/  IMAD.U32 R25, RZ, RZ, UR4 ;  /* 0x00000004ff197e24 */ /* 0x000fe2000f8e00ff */
[----:B------:R-:W-:Y:S06]  /*1ce0*/  @!P2 BRA `(.L_x_2475) ;  /* 0x000000000010a947 */ /* 0x000fec0003800000 */
[----:B------:R-:W0:Y:S02]  /*1cf0*/  LDC.64 R4, c[0x0][0xa20] ;  /* 0x00028800ff047b82 */ /* 0x000e240000000a00 */
[----:B0-----:R-:W-:-:S05]  /*1d00*/  IMAD.WIDE R4, R83, 0x4, R4 ;  /* 0x0000000453047825 */ /* 0x001fca00078e0204 */
[----:B------:R0:W5:Y:S01]  /*1d10*/  LDG.E R25, desc[UR42][R4.64] ;  /* 0x0000002a04197981 */ /* 0x000162000c1e1900 */
[----:B------:R-:W-:Y:S05]  /*1d20*/  BRA `(.L_x_2476) ;  /* 0x0000000000107947 */ /* 0x000fea0003800000 */
.L_x_2475:
[----:B------:R-:W-:Y:S05]  /*1d30*/  @!P3 BRA `(.L_x_2476) ;  /* 0x00000000000cb947 */ /* 0x000fea0003800000 */
[----:B------:R-:W2:Y:S04]  /*1d40*/  LDG.E R0, desc[UR42][R4.64] ;  /* 0x0000002a04007981 */ /* 0x000ea8000c1e1900 */
[----:B------:R-:W2:Y:S02]  /*1d50*/  LDG.E R25, desc[UR42][R4.64+0x4] ;  /* 0x0000042a04197981 */ /* 0x000ea4000c1e1900 */
[----:B--2---:R-:W-:-:S07]  /*1d60*/  IMAD.IADD R25, R25, 0x1, -R0 ;  /* 0x0000000119197824 */ /* 0x004fce00078e0a00 */
.L_x_2476:
[----:B------:R-:W-:Y:S01]  /*1d70*/  ULDC.64 UR4, c[0x0][0xa10] ;  /* 0x0002840000047ab9 */ /* 0x000fe20000000a00 */
[----:B------:R-:W1:Y:S01]  /*1d80*/  LDC R8, c[0x0][0x448] ;  /* 0x00011200ff087b82 */ /* 0x000e620000000800 */
[----:B------:R-:W-:-:S04]  /*1d90*/  ISETP.NE.U32.AND P0, PT, RZ, UR4, PT ;  /* 0x00000004ff007c0c */ /* 0x000fc8000bf05070 */
[----:B------:R-:W-:Y:S01]  /*1da0*/  ISETP.NE.AND.EX P0, PT, RZ, UR5, PT, P0 ;  /* 0x00000005ff007c0c */ /* 0x000fe2000bf05300 */
[----:B------:R-:W-:Y:S02]  /*1db0*/  ULDC.64 UR4, c[0x0][0xa30] ;  /* 0x00028c0000047ab9 */ /* 0x000fe40000000a00 */
[----:B------:R-:W-:-:S04]  /*1dc0*/  ISETP.NE.U32.AND P1, PT, RZ, UR4, PT ;  /* 0x00000004ff007c0c */ /* 0x000fc8000bf25070 */
[----:B------:R-:W-:-:S06]  /*1dd0*/  ISETP.NE.AND.EX P1, PT, RZ, UR5, PT, P1 ;  /* 0x00000005ff007c0c */ /* 0x000fcc000bf25310 */
[----:B------:R-:W2:Y:S08]  /*1de0*/  @P0 LDC.64 R6, c[0x0][0xa10] ;  /* 0x00028400ff060b82 */ /* 0x000eb00000000a00 */
[----:B0-----:R-:W0:Y:S01]  /*1df0*/  @P1 LDC.64 R4, c[0x0][0xa30] ;  /* 0x00028c00ff041b82 */ /* 0x001e220000000a00 */
[----:B--2---:R-:W-:-:S05]  /*1e00*/  @P0 IMAD.WIDE R6, R83, 0x4, R6 ;  /* 0x0000000453060825 */ /* 0x004fca00078e0206 */
[----:B------:R-:W2:Y:S04]  /*1e10*/  @P0 LDG.E R0, desc[UR42][R6.64] ;  /* 0x0000002a06000981 */ /* 0x000ea8000c1e1900 */
[----:B------:R-:W2:Y:S01]  /*1e20*/  @P0 LDG.E R3, desc[UR42][R6.64+0x4] ;  /* 0x0000042a06030981 */ /* 0x000ea2000c1e1900 */
[----:B-----5:R-:W-:Y:S02]  /*1e30*/  IMAD.MOV.U32 R80, RZ, RZ, R25 ;  /* 0x000000ffff507224 */ /* 0x020fe400078e0019 */
[----:B0-----:R-:W-:-:S05]  /*1e40*/  @P1 IMAD.WIDE R4, R83, 0x4, R4 ;  /* 0x0000000453041825 */ /* 0x001fca00078e0204 */
[----:B------:R0:W5:Y:S01]  /*1e50*/  @P1 LDG.E R80, desc[UR42][R4.64] ;  /* 0x0000002a04501981 */ /* 0x000162000c1e1900 */
[----:B-1----:R-:W-:Y:S01]  /*1e60*/  ISETP.NE.AND P1, PT, R8, 0x1, PT ;  /* 0x000000010800780c */ /* 0x002fe20003f25270 */
[----:B------:R-:W-:Y:S02]  /*1e70*/  IMAD.SHL.U32 R196, R81, 0x40, RZ ;  /* 0x0000004051c47824 */ /* 0x000fe400078e00ff */
[----:B------:R-:W-:Y:S01]  /*1e80*/  IMAD.IADD R13, R25, 0x1, -R10 ;  /* 0x00000001190d7824 */ /* 0x000fe200078e0a0a */
[----:B0-----:R-:W0:Y:S09]  /*1e90*/  LDC.64 R4, c[0x0][0x9e0] ;  /* 0x00027800ff047b82 */ /* 0x001e320000000a00 */
[----:B------:R-:W1:Y:S08]  /*1ea0*/  @P1 LDC R9, c[0x0][0x44c] ;  /* 0x00011300ff091b82 */ /* 0x000e700000000800 */
[----:B------:R-:W3:Y:S01]  /*1eb0*/  @P1 LDC R8, c[0x0][0x450] ;  /* 0x00011400ff081b82 */ /* 0x000ee20000000800 */
[----:B0-----:R-:W-:Y:S01]  /*1ec0*/  ISETP.GE.AND P2, PT, R5, 0x1, PT ;  /* 0x000000010500780c */ /* 0x001fe20003f46270 */
[----:B--2---:R-:W-:-:S02]  /*1ed0*/  @P0 IMAD.IADD R34, R3, 0x1, -R0 ;  /* 0x0000000103220824 */ /* 0x004fc400078e0a00 */
[----:B------:R-:W-:Y:S02]  /*1ee0*/  VIADD R0, R196, 0x3f ;  /* 0x0000003fc4007836 */ /* 0x000fe40000000000 */
[----:B------:R-:W-:Y:S02]  /*1ef0*/  IMAD.IADD R184, R13, 0x1, R34 ;  /* 0x000000010db87824 */ /* 0x000fe400078e0222 */
[----:B-1----:R-:W-:-:S03]  /*1f00*/  @P1 IMAD.HI.U32 R3, R0, R9, RZ ;  /* 0x0000000900031227 */ /* 0x002fc600078e00ff */
[C---:B------:R-:W-:Y:S01]  /*1f10*/  IADD3 R7, R184.reuse, 0x1, -R23 ;  /* 0x00000001b8077810 */ /* 0x040fe20007ffe817 */
[----:B------:R-:W-:Y:S01]  /*1f20*/  IMAD.MOV.U32 R6, RZ, RZ, R0 ;  /* 0x000000ffff067224 */ /* 0x000fe200078e0000 */
[----:B---3--:R-:W-:Y:S01]  /*1f30*/  @P1 SHF.R.U32.HI R6, RZ, R8, R3 ;  /* 0x00000008ff061219 */ /* 0x008fe20000011603 */
[----:B------:R-:W-:-:S04]  /*1f40*/  VIADD R0, R184, 0x3f ;  /* 0x0000003fb8007836 */ /* 0x000fc80000000000 */
[----:B------:R-:W-:Y:S01]  /*1f50*/  IMAD.IADD R9, R7, 0x1, R6 ;  /* 0x0000000107097824 */ /* 0x000fe200078e0206 */
[----:B------:R-:W-:-:S03]  /*1f60*/  SHF.R.S32.HI R3, RZ, 0x1f, R0 ;  /* 0x0000001fff037819 */ /* 0x000fc60000011400 */
[----:B------:R-:W-:Y:S01]  /*1f70*/  IMAD.IADD R4, R9, 0x1, R4 ;  /* 0x0000000109047824 */ /* 0x000fe200078e0204 */
[----:B------:R-:W-:-:S04]  /*1f80*/  LEA.HI R3, R3, R0, RZ, 0x6 ;  /* 0x0000000003037211 */ /* 0x000fc800078f30ff */
[----:B------:R-:W-:Y:S01]  /*1f90*/  SHF.R.S32.HI R38, RZ, 0x6, R3 ;  /* 0x00000006ff267819 */ /* 0x000fe20000011403 */
        /* <DEDUP_REMOVED lines=12> */
.L_x_2479:
[----:B------:R-:W-:-:S13]  /*2060*/  ISETP.NE.AND P0, PT, R5, 0x1, PT ;  /* 0x000000010500780c */ /* 0x000fda0003f05270 */
[----:B------:R-:W0:Y:S02]  /*2070*/  @P0 LDC.64 R6, c[0x0][0x9e8] ;  /* 0x00027a00ff060b82 */ /* 0x000e240000000a00 */
[----:B0-----:R-:W-:-:S05]  /*2080*/  @P0 IMAD.HI.U32 R6, R0, R6, RZ ;  /* 0x0000000600060227 */ /* 0x001fca00078e00ff */
[----:B------:R-:W-:-:S07]  /*2090*/  @P0 SHF.R.U32.HI R0, RZ, R7, R6 ;  /* 0x00000007ff000219 */ /* 0x000fce0000011606 */
.L_x_2480:
[----:B------:R-:W-:Y:S05]  /*20a0*/  BSYNC B0 ;  /* 0x0000000000007941 */ /* 0x000fea0003800000 */
.L_x_2478:
[----:B------:R-:W-:-:S05]  /*20b0*/  IMAD R3, R0, R5, R5 ;  /* 0x0000000500037224 */ /* 0x000fca00078e0205 */
[----:B------:R-:W-:-:S07]  /*20c0*/  VIMNMX R4, R4, R3, PT ;  /* 0x0000000304047248 */ /* 0x000fce0003fe0100 */
.L_x_2477:
[----:B------:R-:W0:Y:S01]  /*20d0*/  @P1 LDC R7, c[0x0][0x44c] ;  /* 0x00011300ff071b82 */ /* 0x000e220000000800 */
[----:B------:R-:W-:Y:S01]  /*20e0*/  VIADD R4, R4, 0x3f ;  /* 0x0000003f04047836 */ /* 0x000fe20000000000 */
[----:B------:R-:W-:Y:S01]  /*20f0*/  ULDC UR4, c[0x0][0x9dc] ;  /* 0x0002770000047ab9 */ /* 0x000fe20000000800 */
[----:B------:R-:W-:Y:S02]  /*2100*/  IMAD.MOV.U32 R0, RZ, RZ, R196 ;  /* 0x000000ffff007224 */ /* 0x000fe400078e00c4 */
[----:B------:R-:W-:Y:S01]  /*2110*/  IMAD.IADD R37, R184, 0x1, -R23 ;  /* 0x00000001b8257824 */ /* 0x000fe200078e0a17 */
        /* <DEDUP_REMOVED lines=20> */
.L_x_2483:
[----:B------:R-:W-:-:S13]  /*2260*/  ISETP.NE.AND P0, PT, R5, 0x1, PT ;  /* 0x000000010500780c */ /* 0x000fda0003f05270 */
[----:B------:R-:W0:Y:S02]  /*2270*/  @P0 LDC.64 R6, c[0x0][0x9e8] ;  /* 0x00027a00ff060b82 */ /* 0x000e240000000a00 */
[----:B0-----:R-:W-:-:S05]  /*2280*/  @P0 IMAD.HI.U32 R6, R0, R6, RZ ;  /* 0x0000000600060227 */ /* 0x001fca00078e00ff */
[----:B------:R-:W-:-:S07]  /*2290*/  @P0 SHF.R.U32.HI R0, RZ, R7, R6 ;  /* 0x00000007ff000219 */ /* 0x000fce0000011606 */
.L_x_2484:
[----:B------:R-:W-:Y:S05]  /*22a0*/  BSYNC B0 ;  /* 0x0000000000007941 */ /* 0x000fea0003800000 */
.L_x_2482:
[----:B------:R-:W-:-:S05]  /*22b0*/  IMAD R0, R0, R5, RZ ;  /* 0x0000000500007224 */ /* 0x000fca00078e02ff */
[----:B------:R-:W-:-:S07]  /*22c0*/  VIMNMX R3, R3, R0, !PT ;  /* 0x0000000003037248 */ /* 0x000fce0007fe0100 */
.L_x_2481:
[----:B------:R-:W-:Y:S01]  /*22d0*/  SHF.R.S32.HI R0, RZ, 0x1f, R3 ;  /* 0x0000001fff007819 */ /* 0x000fe20000011403 */
[----:B------:R-:W-:Y:S01]  /*22e0*/  BSSY B0, `(.L_x_2485) ;  /* 0x000002a000007945 */ /* 0x000fe20003800000 */
[----:B------:R-:W-:Y:S02]  /*22f0*/  LOP3.LUT R14, R11, 0xff, RZ, 0xc0, !PT ;  /* 0x000000ff0b0e7812 */ /* 0x000fe400078ec0ff */
[----:B------:R-:W-:Y:S02]  /*2300*/  LEA.HI R0, R0, R3, RZ, 0x6 ;  /* 0x0000000300007211 */ /* 0x000fe400078f30ff */
[----:B------:R-:W-:Y:S01]  /*2310*/  SHF.R.U32.HI R4, RZ, 0x10, R11 ;  /* 0x00000010ff047819 */ /* 0x000fe2000001160b */
[----:B------:R0:W-:Y:S01]  /*2320*/  STL [R1+0x58], R14 ;  /* 0x0000580e01007387 */ /* 0x0001e20000100800 */
[----:B------:R-:W-:-:S03]  /*2330*/  SHF.R.S32.HI R0, RZ, 0x6, R0 ;  /* 0x00000006ff007819 */ /* 0x000fc60000011400 */
[----:B------:R0:W-:Y:S01]  /*2340*/  STL [R1+0x50], R4 ;  /* 0x0000500401007387 */ /* 0x0001e20000100800 */
[----:B------:R-:W-:Y:S01]  /*2350*/  VIMNMX R9, RZ, R0, !PT ;  /* 0x00000000ff097248 */ /* 0x000fe20007fe0100 */
[----:B------:R-:W-:-:S03]  /*2360*/  IMAD.MOV.U32 R0, RZ, RZ, RZ ;  /* 0x000000ffff007224 */ /* 0x000fc600078e00ff */
[----:B------:R-:W-:-:S13]  /*2370*/  ISETP.GT.AND P0, PT, R8, R9, PT ;  /* 0x000000090800720c */ /* 0x000fda0003f04270 */
[----:B0-----:R-:W-:Y:S05]  /*2380*/  @!P0 BRA `(.L_x_2486) ;  /* 0x00000000007c8947 */ /* 0x001fea0003800000 */
[----:B------:R-:W-:Y:S01]  /*2390*/  ISETP.NE.AND P0, PT, R4, RZ, PT ;  /* 0x000000ff0400720c */ /* 0x000fe20003f05270 */
[----:B------:R-:W-:-:S03]  /*23a0*/  ULDC UR4, c[0x0][0x9f0] ;  /* 0x00027c0000047ab9 */ /* 0x000fc60000000800 */
[----:B------:R-:W-:-:S04]  /*23b0*/  SEL R11, R4, UR4, P0 ;  /* 0x00000004040b7c07 */ /* 0x000fc80008000000 */
[-C--:B------:R-:W-:Y:S02]  /*23c0*/  IABS R6, R11.reuse ;  /* 0x0000000b00067213 */ /* 0x080fe40000000000 */
[----:B------:R-:W-:Y:S02]  /*23d0*/  IADD3 R0, R11, -0x1, R8 ;  /* 0xffffffff0b007810 */ /* 0x000fe40007ffe008 */
[----:B------:R-:W0:Y:S01]  /*23e0*/  I2F.RP R3, R6 ;  /* 0x0000000600037306 */ /* 0x000e220000209400 */
[----:B------:R-:W-:Y:S02]  /*23f0*/  IABS R12, R11 ;  /* 0x0000000b000c7213 */ /* 0x000fe40000000000 */
[----:B------:R-:W-:-:S05]  /*2400*/  IMAD.IADD R0, R0, 0x1, -R9 ;  /* 0x0000000100007824 */ /* 0x000fca00078e0a09 */
        /* <DEDUP_REMOVED lines=10> */
[----:B------:R-:W-:-:S04]  /*24b0*/  IMAD.HI.U32 R5, R5, R7, R4 ;  /* 0x0000000705057227 */ /* 0x000fc800078e0004 */
        /* <DEDUP_REMOVED lines=12> */
.L_x_2486:
[----:B------:R-:W-:Y:S05]  /*2580*/  BSYNC B0 ;  /* 0x0000000000007941 */ /* 0x000fea0003800000 */
.L_x_2485:
[----:B------:R-:W-:-:S05]  /*2590*/  IMAD R3, R14, R0, R9 ;  /* 0x000000000e037224 */ /* 0x000fca00078e0209 */
        /* <DEDUP_REMOVED lines=11> */
[----:B------:R-:W-:Y:S02]  /*2650*/  @P0 SHF.R.S32.HI R35, RZ, 0x6, R3 ;  /* 0x00000006ff230819 */ /* 0x000fe40000011403 */
[----:B------:R-:W-:Y:S02]  /*2660*/  PLOP3.LUT P0, PT, PT, PT, PT, 0x80, 0x0 ;  /* 0x000000000000781c */ /* 0x000fe40003f0f070 */
        /* <DEDUP_REMOVED lines=22> */
.L_x_2489:
[----:B------:R-:W-:Y:S05]  /*27d0*/  BSYNC B6 ;  /* 0x0000000000067941 */ /* 0x000fea0003800000 */
.L_x_2488:
        /* <DEDUP_REMOVED lines=20> */
.L_x_2491:
[----:B------:R-:W-:Y:S05]  /*2920*/  BSYNC B6 ;  /* 0x0000000000067941 */ /* 0x000fea0003800000 */
.L_x_2490:
[----:B------:R-:W-:Y:S01]  /*2930*/  ULDC.64 UR4, c[0x0][0x9f8] ;  /* 0x00027e0000047ab9 */ /* 0x000fe20000000a00 */
[----:B------:R-:W-:Y:S01]  /*2940*/  IMAD.MOV.U32 R0, RZ, RZ, R83 ;  /* 0x000000ffff007224 */ /* 0x000fe200078e0053 */
[----:B------:R-:W-:Y:S01]  /*2950*/  ISETP.NE.U32.AND P0, PT, RZ, UR4, PT ;  /* 0x00000004ff007c0c */ /* 0x000fe2000bf05070 */
[----:B------:R-:W0:Y:S01]  /*2960*/  S2R R3, SR_TID.X ;  /* 0x0000000000037919 */ /* 0x000e220000002100 */
[----:B------:R-:W1:Y:S08]  /*2970*/  LDC.64 R6, c[0x0][0x3f8] ;  /* 0x0000fe00ff067b82 */ /* 0x000e700000000a00 */
[----:B------:R-:W2:Y:S01]  /*2980*/  LDC R47, c[0x0][0x3f4] ;  /* 0x0000fd00ff2f7b82 */ /* 0x000ea20000000800 */
[----:B------:R-:W-:-:S02]  /*2990*/  ISETP.NE.AND.EX P0, PT, RZ, UR5, PT, P0 ;  /* 0x00000005ff007c0c */ /* 0x000fc4000bf05300 */
[----:B------:R-:W-:Y:S02]  /*29a0*/  SHF.R.S32.HI R9, RZ, 0x1f, R190 ;  /* 0x0000001fff097819 */ /* 0x000fe400000114be */
[----:B------:R-:W-:Y:S01]  /*29b0*/  SHF.R.S32.HI R193, RZ, 0x1f, R192 ;  /* 0x0000001fffc17819 */ /* 0x000fe200000114c0 */
[----:B------:R-:W3:Y:S01]  /*29c0*/  S2R R46, SR_TID.X ;  /* 0x00000000002e7919 */ /* 0x000ee20000002100 */
[----:B------:R-:W-:Y:S01]  /*29d0*/  IMAD.SHL.U32 R42, R198, 0x40, RZ ;  /* 0x00000040c62a7824 */ /* 0x000fe200078e00ff */
[----:B------:R-:W-:-:S06]  /*29e0*/  ULDC UR4, c[0x0][0x2f4] ;  /* 0x0000bd0000047ab9 */ /* 0x000fcc0000000800 */
[----:B------:R-:W4:Y:S02]  /*29f0*/  @P0 LDC.64 R4, c[0x0][0x9f8] ;  /* 0x00027e00ff040b82 */ /* 0x000f240000000a00 */
[----:B----4-:R-:W-:-:S05]  /*2a00*/  @P0 IMAD.WIDE R4, R83, 0x4, R4 ;  /* 0x0000000453040825 */ /* 0x010fca00078e0204 */
[----:B------:R4:W3:Y:S01]  /*2a10*/  @P0 LDG.E R0, desc[UR42][R4.64] ;  /* 0x0000002a04000981 */ /* 0x0008e2000c1e1900 */
[----:B0-----:R-:W-:Y:S01]  /*2a20*/  VIADD R8, R3, 0xffffff80 ;  /* 0xffffff8003087836 */ /* 0x001fe20000000000 */
[----:B--2---:R-:W-:Y:S01]  /*2a30*/  ISETP.GE.AND P3, PT, R18, R47, PT ;  /* 0x0000002f1200720c */ /* 0x004fe20003f66270 */
[-C--:B-1----:R-:W-:Y:S01]  /*2a40*/  IMAD R3, R9, R6.reuse, RZ ;  /* 0x0000000609037224 */ /* 0x082fe200078e02ff */
[----:B------:R-:W-:Y:S01]  /*2a50*/  LOP3.LUT R42, R42, 0x1c0, RZ, 0xc0, !PT ;  /* 0x000001c02a2a7812 */ /* 0x000fe200078ec0ff */
[C---:B------:R-:W-:Y:S01]  /*2a60*/  IMAD.WIDE.U32 R20, R190.reuse, R6, R192 ;  /* 0x00000006be147225 */ /* 0x040fe200078e00c0 */
[----:B------:R-:W-:Y:S02]  /*2a70*/  SHF.R.S32.HI R13, RZ, 0x1f, R8 ;  /* 0x0000001fff0d7819 */ /* 0x000fe40000011408 */
[----:B------:R-:W-:Y:S01]  /*2a80*/  SHF.R.U32.HI R44, RZ, 0x3, R42 ;  /* 0x00000003ff2c7819 */ /* 0x000fe2000001162a */
[C---:B------:R-:W-:Y:S01]  /*2a90*/  IMAD R11, R190.reuse, R7, R3 ;  /* 0x00000007be0b7224 */ /* 0x040fe200078e0203 */
[----:B----4-:R-:W0:Y:S01]  /*2aa0*/  LDC.64 R4, c[0x0][0x408] ;  /* 0x00010200ff047b82 */ /* 0x010e220000000a00 */
[----:B------:R-:W-:Y:S01]  /*2ab0*/  LEA.HI R13, R13, R8, RZ, 0x2 ;  /* 0x000000080d0d7211 */ /* 0x000fe200078f10ff */
[----:B------:R-:W-:Y:S01]  /*2ac0*/  IMAD.WIDE.U32 R28, R190, R6, R18 ;  /* 0x00000006be1c7225 */ /* 0x000fe200078e0012 */
[----:B------:R-:W-:-:S02]  /*2ad0*/  SHF.L.U64.HI R40, R6, 0x6, R7 ;  /* 0x0000000606287819 */ /* 0x000fc40000010207 */
[----:B------:R-:W-:Y:S01]  /*2ae0*/  LOP3.LUT R13, R13, 0xfffffffc, RZ, 0xc0, !PT ;  /* 0xfffffffc0d0d7812 */ /* 0x000fe200078ec0ff */
[----:B------:R-:W-:Y:S01]  /*2af0*/  IMAD.IADD R21, R21, 0x1, R11 ;  /* 0x0000000115157824 */ /* 0x000fe200078e020b */
[----:B------:R-:W-:Y:S01]  /*2b00*/  ISETP.GE.AND P2, PT, R18, UR4, PT ;  /* 0x0000000412007c0c */ /* 0x000fe2000bf46270 */
[----:B------:R-:W-:Y:S01]  /*2b10*/  IMAD.IADD R29, R11, 0x1, R29 ;  /* 0x000000010b1d7824 */ /* 0x000fe200078e021d */
[----:B-----5:R-:W-:Y:S01]  /*2b20*/  SHF.R.S32.HI R11, RZ, 0x1f, R80 ;  /* 0x0000001fff0b7819 */ /* 0x020fe20000011450 */
[----:B------:R-:W-:Y:S01]  /*2b30*/  IMAD.IADD R49, R8, 0x1, -R13 ;  /* 0x0000000108317824 */ /* 0x000fe200078e0a0d */
[----:B------:R-:W-:Y:S01]  /*2b40*/  ISETP.GE.AND P1, PT, R185, UR4, PT ;  /* 0x00000004b9007c0c */ /* 0x000fe2000bf26270 */
[----:B------:R-:W-:Y:S01]  /*2b50*/  IMAD.WIDE.U32 R20, R80, R6, R20 ;  /* 0x0000000650147225 */ /* 0x000fe200078e0014 */
[----:B---3--:R-:W-:-:S03]  /*2b60*/  LEA.HI R46, R46, 0x8, RZ, 0x19 ;  /* 0x000000082e2e7811 */ /* 0x008fc600078fc8ff */
[-C--:B------:R-:W-:Y:S02]  /*2b70*/  IMAD R10, R11, R6.reuse, RZ ;  /* 0x000000060b0a7224 */ /* 0x080fe400078e02ff */
[----:B------:R-:W-:-:S04]  /*2b80*/  IMAD.WIDE.U32 R28, R80, R6, R28 ;  /* 0x00000006501c7225 */ /* 0x000fc800078e001c */
[----:B------:R-:W-:Y:S02]  /*2b90*/  IMAD.IADD R3, R24, 0x1, R25 ;  /* 0x0000000118037824 */ /* 0x000fe400078e0219 */
[-C--:B0-----:R-:W-:Y:S01]  /*2ba0*/  IMAD R9, R9, R4.reuse, RZ ;  /* 0x0000000409097224 */ /* 0x081fe200078e02ff */
[----:B------:R-:W-:Y:S01]  /*2bb0*/  SHF.L.U64.HI R43, R4, 0x6, R5 ;  /* 0x00000006042b7819 */ /* 0x000fe20000010205 */
        /* <DEDUP_REMOVED lines=14> */
[----:B------:R-:W-:Y:S01]  /*2ca0*/  IMAD R9, R80, R7, R10 ;  /* 0x0000000750097224 */ /* 0x000fe200078e020a */
[----:B------:R-:W-:Y:S01]  /*2cb0*/  LOP3.LUT R5, R42, 0x38, R39, 0xf8, !PT ;  /* 0x000000382a057812 */ /* 0x000fe200078ef827 */
[----:B------:R-:W-:Y:S01]  /*2cc0*/  IMAD.WIDE.U32 R30, R80, R4, R30 ;  /* 0x00000004501e7225 */ /* 0x000fe200078e001e */
[----:B------:R-:W-:-:S02]  /*2cd0*/  LOP3.LUT R53, R39, 0xfffffff8, RZ, 0xc0, !PT ;  /* 0xfffffff827357812 */ /* 0x000fc400078ec0ff */
[----:B------:R-:W-:Y:S01]  /*2ce0*/  LOP3.LUT R5, R5, R44, RZ, 0x3c, !PT ;  /* 0x0000002c05057212 */ /* 0x000fe200078e3cff */
[----:B------:R-:W-:Y:S01]  /*2cf0*/  IMAD.WIDE.U32 R32, R80, R4, R32 ;  /* 0x0000000450207225 */ /* 0x000fe200078e0020 */
[----:B------:R-:W-:-:S03]  /*2d00*/  SHF.R.S32.HI R58, RZ, 0x1f, R53 ;  /* 0x0000001fff3a7819 */ /* 0x000fc60000011435 */
[----:B------:R-:W-:Y:S02]  /*2d10*/  IMAD.SHL.U32 R41, R6, 0x40, RZ ;  /* 0x0000004006297824 */ /* 0x000fe400078e00ff */
[----:B------:R-:W-:Y:S02]  /*2d20*/  IMAD.SHL.U32 R45, R4, 0x40, RZ ;  /* 0x00000040042d7824 */ /* 0x000fe400078e00ff */
[----:B------:R-:W-:Y:S02]  /*2d30*/  IMAD.SHL.U32 R47, R47, 0x2, RZ ;  /* 0x000000022f2f7824 */ /* 0x000fe400078e00ff */
[----:B------:R-:W-:Y:S02]  /*2d40*/  IMAD R49, R49, 0x40, R190 ;  /* 0x0000004031317824 */ /* 0x000fe400078e02be */
[----:B------:R-:W-:Y:S02]  /*2d50*/  IMAD.IADD R51, R21, 0x1, R9 ;  /* 0x0000000115337824 */ /* 0x000fe400078e0209 */
[----:B------:R-:W-:-:S02]  /*2d60*/  IMAD.IADD R52, R9, 0x1, R29 ;  /* 0x0000000109347824 */ /* 0x000fc400078e021d */
[----:B------:R-:W-:Y:S02]  /*2d70*/  IMAD.IADD R56, R31, 0x1, R11 ;  /* 0x000000011f387824 */ /* 0x000fe400078e020b */
[----:B------:R-:W-:Y:S02]  /*2d80*/  IMAD.IADD R57, R11, 0x1, R33 ;  /* 0x000000010b397824 */ /* 0x000fe400078e0221 */
[----:B------:R-:W-:Y:S01]  /*2d90*/  IMAD R59, R214, 0x200, R5 ;  /* 0x00000200d63b7824 */ /* 0x000fe200078e0205 */
[----:B------:R-:W-:-:S07]  /*2da0*/  SHF.R.S32.HI R50, RZ, 0x1f, R0 ;  /* 0x0000001fff327819 */ /* 0x000fce0000011400 */
.L_x_2524:
        /* <DEDUP_REMOVED lines=11> */
[----:B------:R-:W2:Y:S08]  /*2e60*/  @!P0 LDC.64 R4, c[0x0][0x418] ;  /* 0x00010600ff048b82 */ /* 0x000eb00000000a00 */
[----:B---3--:R-:W3:Y:S08]  /*2e70*/  @P4 LDC R9, c[0x0][0x434] ;  /* 0x00010d00ff094b82 */ /* 0x008ef00000000800 */
[----:B----4-:R-:W4:Y:S01]  /*2e80*/  @P4 LDC R10, c[0x0][0x438] ;  /* 0x00010e00ff0a4b82 */ /* 0x010f220000000800 */
        /* <DEDUP_REMOVED lines=8> */
[----:B------:R-:W-:-:S05]  /*2f10*/  @!P0 LEA.HI.X R5, R6, R5, R7, 0x2, P4 ;  /* 0x0000000506058211 */ /* 0x000fca00020f1407 */
[----:B------:R0:W5:Y:S01]  /*2f20*/  @!P0 LDG.E R61, desc[UR42][R4.64] ;  /* 0x0000002a043d8981 */ /* 0x000162000c1e1900 */
[----:B-1----:R-:W-:Y:S01]  /*2f30*/  ISETP.GE.AND P0, PT, R69, 0x1, PT ;  /* 0x000000014500780c */ /* 0x002fe20003f06270 */
[----:B------:R-:W-:Y:S01]  /*2f40*/  IMAD.MOV R7, RZ, RZ, -R8 ;  /* 0x000000ffff077224 */ /* 0x000fe200078e0a08 */
[----:B------:R-:W-:Y:S05]  /*2f50*/  YIELD ;  /* 0x0000000000007946 */ /* 0x000fea0003800000 */
[----:B------:R-:W-:Y:S01]  /*2f60*/  IMAD.SHL.U32 R66, R187, 0x1000, RZ ;  /* 0x00001000bb427824 */ /* 0x000fe200078e00ff */
[----:B------:R-:W-:Y:S01]  /*2f70*/  BSSY B0, `(.L_x_2492) ;  /* 0x00001b7000007945 */ /* 0x000fe20003800000 */
[----:B------:R-:W-:Y:S01]  /*2f80*/  IMAD R62, R62, R7, R12 ;  /* 0x000000073e3e7224 */ /* 0x000fe200078e020c */
[----:B------:R-:W-:Y:S01]  /*2f90*/  ISETP.GT.AND P4, PT, R35, R36, PT ;  /* 0x000000242300720c */ /* 0x000fe20003f84270 */
[----:B------:R-:W-:-:S04]  /*2fa0*/  IMAD.IADD R7, R48, 0x1, R66 ;  /* 0x0000000130077824 */ /* 0x000fc800078e0242 */
[----:B------:R-:W-:Y:S01]  /*2fb0*/  IMAD R70, R7, 0x2, R2 ;  /* 0x0000000207467824 */ /* 0x000fe200078e0202 */
[----:B0-----:R-:W-:Y:S07]  /*2fc0*/  @!P0 BRA `(.L_x_2493) ;  /* 0x0000001400f08947 */ /* 0x001fee0003800000 */
[----:B------:R-:W-:Y:S01]  /*2fd0*/  SHF.R.S32.HI R64, RZ, 0x1f, R62 ;  /* 0x0000001fff407819 */ /* 0x000fe2000001143e */
[----:B------:R-:W-:Y:S01]  /*2fe0*/  ULDC.64 UR4, c[0x0][0x300] ;  /* 0x0000c00000047ab9 */ /* 0x000fe20000000a00 */
[----:B-----5:R-:W-:Y:S01]  /*2ff0*/  SHF.R.S32.HI R63, RZ, 0x1f, R61 ;  /* 0x0000001fff3f7819 */ /* 0x020fe2000001143d */
[----:B------:R-:W-:Y:S01]  /*3000*/  IMAD.WIDE.U32 R4, R62, UR4, RZ ;  /* 0x000000043e047c25 */ /* 0x000fe2000f8e00ff */
        /* <DEDUP_REMOVED lines=32> */
[----:B------:R-:W-:Y:S01]  /*3210*/  ULDC.64 UR4, c[0x0][0x3e8] ;  /* 0x0000fa0000047ab9 */ /* 0x000fe20000000a00 */
[----:B------:R-:W-:Y:S01]  /*3220*/  IMAD.MOV.U32 R6, RZ, RZ, R30 ;  /* 0x000000ffff067224 */ /* 0x000fe200078e001e */
[----:B------:R-:W-:Y:S01]  /*3230*/  ULDC.64 UR6, c[0x0][0x400] ;  /* 0x0001000000067ab9 */ /* 0x000fe20000000a00 */
[----:B------:R-:W-:Y:S01]  /*3240*/  IMAD.MOV.U32 R7, RZ, RZ, R56 ;  /* 0x000000ffff077224 */ /* 0x000fe200078e0038 */
[----:B------:R-:W-:Y:S01]  /*3250*/  CS2R R24, SRZ ;  /* 0x0000000000187805 */ /* 0x000fe2000001ff00 */
[-C--:B------:R-:W-:Y:S02]  /*3260*/  IMAD R5, R10, R45.reuse, R8 ;  /* 0x0000002d0a057224 */ /* 0x080fe400078e0208 */
[----:B------:R-:W-:Y:S01]  /*3270*/  IMAD.WIDE.U32 R8, R35, R45, R6 ;  /* 0x0000002d23087225 */ /* 0x000fe200078e0006 */
[----:B------:R-:W-:-:S03]  /*3280*/  IADD3 R7, P5, R20, R4, RZ ;  /* 0x0000000414077210 */ /* 0x000fc60007fbe0ff */
[----:B------:R-:W-:Y:S01]  /*3290*/  IMAD.IADD R5, R9, 0x1, R5 ;  /* 0x0000000109057824 */ /* 0x000fe200078e0205 */
[C---:B------:R-:W-:Y:S01]  /*32a0*/  LEA R4, P6, R8.reuse, UR6, 0x1 ;  /* 0x0000000608047c11 */ /* 0x040fe2000f8c08ff */
[----:B------:R-:W-:Y:S01]  /*32b0*/  IMAD.X R10, R11, 0x1, R51, P5 ;  /* 0x000000010b0a7824 */ /* 0x000fe200028e0633 */
[C---:B------:R-:W-:Y:S02]  /*32c0*/  LEA R6, P5, R7.reuse, UR4, 0x1 ;  /* 0x0000000407067c11 */ /* 0x040fe4000f8a08ff */
[----:B------:R-:W-:Y:S02]  /*32d0*/  LEA.HI.X R5, R8, UR7, R5, 0x1, P6 ;  /* 0x0000000708057c11 */ /* 0x000fe4000b0f0c05 */
[----:B------:R-:W-:Y:S02]  /*32e0*/  CS2R R8, SRZ ;  /* 0x0000000000087805 */ /* 0x000fe4000001ff00 */
[----:B------:R-:W-:Y:S02]  /*32f0*/  LEA.HI.X R7, R7, UR5, R10, 0x1, P5 ;  /* 0x0000000507077c11 */ /* 0x000fe4000a8f0c0a */
[----:B------:R-:W-:-:S02]  /*3300*/  ISETP.GE.AND P6, PT, R192, R69, PT ;  /* 0x00000045c000720c */ /* 0x000fc40003fc6270 */
[----:B------:R-:W-:-:S11]  /*3310*/  ISETP.GE.AND P5, PT, R207, R69, PT ;  /* 0x00000045cf00720c */ /* 0x000fd60003fa6270 */
[----:B------:R0:W5:Y:S04]  /*3320*/  @!P6 LDG.E.64 R26, desc[UR42][R6.64] ;  /* 0x0000002a061ae981 */ /* 0x000168000c1e1b00 */
[----:B------:R0:W5:Y:S04]  /*3330*/  @!P5 LDG.E.64 R8, desc[UR42][R6.64+0x20] ;  /* 0x0000202a0608d981 */ /* 0x000168000c1e1b00 */
[----:B------:R0:W5:Y:S04]  /*3340*/  @!P6 LDG.E.64 R54, desc[UR42][R4.64] ;  /* 0x0000002a0436e981 */ /* 0x000168000c1e1b00 */
[----:B------:R0:W5:Y:S02]  /*3350*/  @!P5 LDG.E.64 R24, desc[UR42][R4.64+0x20] ;  /* 0x0000202a0418d981 */ /* 0x000164000c1e1b00 */
.L_x_2496:
[----:B------:R-:W-:Y:S05]  /*3360*/  BSYNC B1 ;  /* 0x0000000000017941 */ /* 0x000fea0003800000 */
.L_x_2495:
        /* <DEDUP_REMOVED lines=9> */
[----:B------:R-:W-:Y:S01]  /*3400*/  IMAD.MOV.U32 R5, RZ, RZ, R25 ;  /* 0x000000ffff057224 */ /* 0x000fe200078e0019 */
[----:B------:R-:W-:Y:S01]  /*3410*/  PRMT R72, R72, 0x5410, R6 ;  /* 0x0000541048487816 */ /* 0x000fe20000000006 */
[----:B------:R-:W-:Y:S01]  /*3420*/  IMAD.MOV.U32 R6, RZ, RZ, R54 ;  /* 0x000000ffff067224 */ /* 0x000fe200078e0036 */
[----:B------:R-:W-:Y:S01]  /*3430*/  PRMT R73, R73, 0x5410, R4 ;  /* 0x0000541049497816 */ /* 0x000fe20000000004 */
[----:B------:R-:W-:Y:S01]  /*3440*/  IMAD.MOV.U32 R4, RZ, RZ, R24 ;  /* 0x000000ffff047224 */ /* 0x000fe200078e0018 */
[----:B------:R-:W-:-:S02]  /*3450*/  PRMT R78, R78, 0x5410, R5 ;  /* 0x000054104e4e7816 */ /* 0x000fc40000000005 */
[----:B------:R-:W-:Y:S02]  /*3460*/  PRMT R72, R6, 0x7610, R72 ;  /* 0x0000761006487816 */ /* 0x000fe40000000048 */
[----:B------:R-:W-:Y:S02]  /*3470*/  PRMT R77, R77, 0x5410, R4 ;  /* 0x000054104d4d7816 */ /* 0x000fe40000000004 */
[----:B------:R-:W-:Y:S01]  /*3480*/  PRMT R74, R74, 0x5410, R7 ;  /* 0x000054104a4a7816 */ /* 0x000fe20000000007 */
[----:B------:R-:W-:Y:S06]  /*3490*/  @!P5 BRA `(.L_x_2497) ;  /* 0x000000000004d947 */ /* 0x000fec0003800000 */
[----:B------:R-:W-:Y:S01]  /*34a0*/  BPT.TRAP 0x1 ;  /* 0x000000040000795c */ /* 0x000fe20000300000 */
.L_x_2497:
[----:B------:R-:W-:Y:S01]  /*34b0*/  IMAD R60, R187, 0x8, R2 ;  /* 0x00000008bb3c7824 */ /* 0x000fe200078e0202 */
[----:B------:R-:W-:Y:S01]  /*34c0*/  SHF.L.U32 R67, R191, 0x1f, RZ ;  /* 0x0000001fbf437819 */ /* 0x000fe200000006ff */
[----:B------:R-:W-:Y:S03]  /*34d0*/  BSSY B1, `(.L_x_2498) ;  /* 0x0000003000017945 */ /* 0x000fe60003800000 */
[----:B------:R-:W0:Y:S02]  /*34e0*/  SYNCS.PHASECHK.TRANS64.TRYWAIT P6, [R60+URZ+0x28c90], R67 ;  /* 0x028c90433c0075a7 */ /* 0x000e2400080c017f */
[----:B0-----:R-:W-:Y:S05]  /*34f0*/  @!P6 BRA `(.L_x_2499) ;  /* 0x000001f0006ce947 */ /* 0x001fea0003800000 */
.L_x_2850:
[----:B------:R-:W-:Y:S05]  /*3500*/  BSYNC B1 ;  /* 0x0000000000017941 */ /* 0x000fea0003800000 */
.L_x_2498:
[----:B------:R-:W-:-:S03]  /*3510*/  UMOV UR4, 0xffffffff ;  /* 0xffffffff00047882 */ /* 0x000fc60000000000 */
[----:B------:R-:W-:Y:S05]  /*3520*/  BRA.DIV UR4, `(.L_x_2500) ;  /* 0x000001f204747947 */ /* 0x000fea000b800000 */
[----:B------:R1:W2:Y:S04]  /*3530*/  SHFL.IDX PT, R71, R14, RZ, 0x1c1f ;  /* 0x001c1fff0e477589 */ /* 0x0002a800000e0000 */
[----:B------:R-:W3:Y:S02]  /*3540*/  SHFL.IDX PT, R68, R68, RZ, 0x1c1f ;  /* 0x001c1fff44447589 */ /* 0x000ee400000e0000 */
.L_x_2854:
[----:B------:R-:W-:Y:S05]  /*3550*/  @P0 BRA `(.L_x_2501) ;  /* 0x0000001400600947 */ /* 0x000fea0003800000 */
[----:B------:R-:W-:Y:S04]  /*3560*/  BSSY B1, `(.L_x_2502) ;  /* 0x0000036000017945 */ /* 0x000fe80003800000 */
[----:B------:R-:W-:Y:S05]  /*3570*/  @P2 BRA `(.L_x_2503) ;  /* 0x0000000000d02947 */ /* 0x000fea0003800000 */
[----:B------:R4:W0:Y:S01]  /*3580*/  LDS.128 R4, [R70+0x22400] ;  /* 0x0224000046047984 */ /* 0x0008220000000c00 */
[----:B------:R-:W-:Y:S01]  /*3590*/  ISETP.GE.AND P6, PT, R192, R69, PT ;  /* 0x00000045c000720c */ /* 0x000fe20003fc6270 */
[----:B------:R-:W-:Y:S01]  /*35a0*/  BSSY B2, `(.L_x_2504) ;  /* 0x0000030000027945 */ /* 0x000fe20003800000 */
[----:B---3--:R-:W-:-:S04]  /*35b0*/  LEA R10, P0, R18, R68, 0x1 ;  /* 0x00000044120a7211 */ /* 0x008fc800078008ff */
[----:B--2---:R-:W-:-:S07]  /*35c0*/  LEA.HI.X R11, R18, R71, R19, 0x1, P0 ;  /* 0x00000047120b7211 */ /* 0x004fce00000f0c13 */
[----:B----4-:R-:W-:Y:S05]  /*35d0*/  @P6 BRA `(.L_x_2505) ;  /* 0x0000000000b06947 */ /* 0x010fea0003800000 */
[----:B------:R-:W-:Y:S01]  /*35e0*/  SHF.R.U64 R13, R54, 0x10, R55 ;  /* 0x00000010360d7819 */ /* 0x000fe20000001237 */
[C---:B01----:R-:W-:Y:S01]  /*35f0*/  IMAD.U32 R14, R5.reuse, 0x10000, RZ ;  /* 0x00010000050e7824 */ /* 0x043fe200078e00ff */
[----:B------:R-:W-:Y:S02]  /*3600*/  SHF.R.U64 R12, R26, 0x10, R27 ;  /* 0x000000101a0c7819 */ /* 0x000fe4000000121b */
[C---:B------:R-:W-:Y:S02]  /*3610*/  PRMT R13, R72.reuse, 0x5410, R13 ;  /* 0x00005410480d7816 */ /* 0x040fe4000000000d */
[----:B------:R-:W-:Y:S02]  /*3620*/  PRMT R12, R72, 0x5432, R12 ;  /* 0x00005432480c7816 */ /* 0x000fe4000000000c */
[----:B------:R-:W-:Y:S02]  /*3630*/  LOP3.LUT R15, R5, 0xffff0000, RZ, 0xc0, !PT ;  /* 0xffff0000050f7812 */ /* 0x000fe400078ec0ff */
[----:B------:R-:W-:-:S02]  /*3640*/  LOP3.LUT R70, R13, 0xffff0000, RZ, 0xc0, !PT ;  /* 0xffff00000d467812 */ /* 0x000fc400078ec0ff */
[----:B------:R-:W-:Y:S02]  /*3650*/  LOP3.LUT R26, R12, 0xffff0000, RZ, 0xc0, !PT ;  /* 0xffff00000c1a7812 */ /* 0x000fe400078ec0ff */
[----:B------:R-:W-:Y:S01]  /*3660*/  SHF.R.U32.HI R72, RZ, 0x10, R55 ;  /* 0x00000010ff487819 */ /* 0x000fe20000011637 */
[C---:B------:R-:W-:Y:S01]  /*3670*/  FMUL.FTZ R5, R15.reuse, R70 ;  /* 0x000000460f057220 */ /* 0x040fe20000410000 */
[----:B------:R-:W-:Y:S01]  /*3680*/  SHF.R.U32.HI R54, RZ, 0x10, R27 ;  /* 0x00000010ff367819 */ /* 0x000fe2000001161b */
[-C--:B------:R-:W-:Y:S01]  /*3690*/  FMUL.FTZ R15, R15, R26.reuse ;  /* 0x0000001a0f0f7220 */ /* 0x080fe20000410000 */
[----:B------:R-:W-:Y:S01]  /*36a0*/  PRMT R72, R74, 0x5432, R72 ;  /* 0x000054324a487816 */ /* 0x000fe20000000048 */
[C---:B------:R-:W-:Y:S01]  /*36b0*/  FFMA.FTZ R5, R14.reuse, R26, -R5 ;  /* 0x0000001a0e057223 */ /* 0x040fe20000010805 */
[----:B------:R-:W-:Y:S01]  /*36c0*/  PRMT R54, R73, 0x5432, R54 ;  /* 0x0000543249367816 */ /* 0x000fe20000000036 */
[----:B------:R-:W-:Y:S01]  /*36d0*/  FFMA.FTZ R14, R14, R70, R15 ;  /* 0x000000460e0e7223 */ /* 0x000fe2000001000f */
[----:B------:R-:W-:Y:S01]  /*36e0*/  LOP3.LUT R26, R6, 0xffff0000, RZ, 0xc0, !PT ;  /* 0xffff0000061a7812 */ /* 0x000fe200078ec0ff */
[----:B------:R-:W-:Y:S01]  /*36f0*/  IMAD.U32 R70, R72, 0x10000, RZ ;  /* 0x0001000048467824 */ /* 0x000fe200078e00ff */
[----:B------:R-:W-:Y:S01]  /*3700*/  LOP3.LUT R27, R7, 0xffff0000, RZ, 0xc0, !PT ;  /* 0xffff0000071b7812 */ /* 0x000fe200078ec0ff */
[----:B------:R-:W-:Y:S01]  /*3710*/  IMAD.U32 R15, R6, 0x10000, RZ ;  /* 0x00010000060f7824 */ /* 0x000fe200078e00ff */
[----:B------:R-:W-:Y:S01]  /*3720*/  LOP3.LUT R72, R72, 0xffff0000, RZ, 0xc0, !PT ;  /* 0xffff000048487812 */ /* 0x000fe200078ec0ff */
[----:B------:R-:W-:-:S02]  /*3730*/  IMAD.U32 R55, R54, 0x10000, RZ ;  /* 0x0001000036377824 */ /* 0x000fc400078e00ff */
[-C--:B------:R-:W-:Y:S01]  /*3740*/  FMUL.FTZ R74, R26, R70.reuse ;  /* 0x000000461a4a7220 */ /* 0x080fe20000410000 */
[C---:B------:R-:W-:Y:S01]  /*3750*/  IMAD.U32 R6, R4.reuse, 0x10000, RZ ;  /* 0x0001000004067824 */ /* 0x040fe200078e00ff */
[----:B------:R-:W-:Y:S01]  /*3760*/  LOP3.LUT R4, R4, 0xffff0000, RZ, 0xc0, !PT ;  /* 0xffff000004047812 */ /* 0x000fe200078ec0ff */
[-C--:B------:R-:W-:Y:S01]  /*3770*/  FMUL.FTZ R26, R26, R55.reuse ;  /* 0x000000371a1a7220 */ /* 0x080fe20000410000 */
[----:B------:R-:W-:Y:S01]  /*3780*/  FFMA.FTZ R74, R15, R55, -R74 ;  /* 0x000000370f4a7223 */ /* 0x000fe2000001084a */
[----:B------:R-:W-:Y:S01]  /*3790*/  LOP3.LUT R54, R54, 0xffff0000, RZ, 0xc0, !PT ;  /* 0xffff000036367812 */ /* 0x000fe200078ec0ff */
[----:B------:R-:W-:Y:S02]  /*37a0*/  IMAD.U32 R55, R13, 0x10000, RZ ;  /* 0x000100000d377824 */ /* 0x000fe400078e00ff */
[----:B------:R-:W-:Y:S01]  /*37b0*/  FFMA.FTZ R73, R15, R70, R26 ;  /* 0x000000460f497223 */ /* 0x000fe2000001001a */
[----:B------:R-:W-:Y:S02]  /*37c0*/  IMAD.U32 R13, R12, 0x10000, RZ ;  /* 0x000100000c0d7824 */ /* 0x000fe400078e00ff */
[----:B------:R-:W-:Y:S01]  /*37d0*/  FMUL.FTZ R12, R27, R72 ;  /* 0x000000481b0c7220 */ /* 0x000fe20000410000 */
[----:B------:R-:W-:Y:S01]  /*37e0*/  FMUL.FTZ R15, R4, R55 ;  /* 0x00000037040f7220 */ /* 0x000fe20000410000 */
[----:B------:R-:W-:-:S02]  /*37f0*/  IMAD.U32 R7, R7, 0x10000, RZ ;  /* 0x0001000007077824 */ /* 0x000fc400078e00ff */
[-C--:B------:R-:W-:Y:S01]  /*3800*/  FMUL.FTZ R27, R27, R54.reuse ;  /* 0x000000361b1b7220 */ /* 0x080fe20000410000 */
[-C--:B------:R-:W-:Y:S01]  /*3810*/  FMUL.FTZ R4, R4, R13.reuse ;  /* 0x0000000d04047220 */ /* 0x080fe20000410000 */
[C---:B------:R-:W-:Y:S01]  /*3820*/  FFMA.FTZ R15, R6.reuse, R13, -R15 ;  /* 0x0000000d060f7223 */ /* 0x040fe2000001080f */
[C---:B------:R-:W-:Y:S01]  /*3830*/  FFMA.FTZ R12, R7.reuse, R54, -R12 ;  /* 0x00000036070c7223 */ /* 0x040fe2000001080c */
[----:B------:R-:W-:Y:S01]  /*3840*/  FFMA.FTZ R27, R7, R72, R27 ;  /* 0x00000048071b7223 */ /* 0x000fe2000001001b */
[----:B------:R-:W-:Y:S01]  /*3850*/  FFMA.FTZ R4, R6, R55, R4 ;  /* 0x0000003706047223 */ /* 0x000fe20000010004 */
[----:B------:R-:W-:Y:S02]  /*3860*/  F2FP.BF16.F32.PACK_AB R5, R14, R5 ;  /* 0x000000050e05723e */ /* 0x000fe400000010ff */
[----:B------:R-:W-:Y:S02]  /*3870*/  F2FP.BF16.F32.PACK_AB R6, R73, R74 ;  /* 0x0000004a4906723e */ /* 0x000fe400000010ff */
[----:B------:R-:W-:-:S02]  /*3880*/  F2FP.BF16.F32.PACK_AB R7, R27, R12 ;  /* 0x0000000c1b07723e */ /* 0x000fc400000010ff */
[----:B------:R-:W-:-:S07]  /*3890*/  F2FP.BF16.F32.PACK_AB R4, R4, R15 ;  /* 0x0000000f0404723e */ /* 0x000fce00000010ff */
.L_x_2505:
[----:B------:R-:W-:Y:S05]  /*38a0*/  BSYNC B2 ;  /* 0x0000000000027941 */ /* 0x000fea0003800000 */
.L_x_2504:
[----:B0-----:R4:W-:Y:S02]  /*38b0*/  ST.E.128 desc[UR42][R10.64], R4 ;  /* 0x000000040a007985 */ /* 0x0019e4000c101d2a */
.L_x_2503:
[----:B------:R-:W-:Y:S05]  /*38c0*/  BSYNC B1 ;  /* 0x0000000000017941 */ /* 0x000fea0003800000 */
.L_x_2502:
[----:B------:R-:W-:Y:S05]  /*38d0*/  @P1 BRA `(.L_x_2501) ;  /* 0x0000001000801947 */ /* 0x000fea0003800000 */
[----:B----4-:R-:W-:Y:S01]  /*38e0*/  IMAD.MOV.U32 R5, RZ, RZ, 0x20 ;  /* 0x00000020ff057424 */ /* 0x010fe200078e00ff */
[----:B------:R-:W-:Y:S01]  /*38f0*/  LOP3.LUT P0, RZ, R198, 0x4, RZ, 0xc0, !PT ;  /* 0x00000004c6ff7812 */ /* 0x000fe2000780c0ff */
[----:B------:R-:W-:Y:S01]  /*3900*/  BSSY B1, `(.L_x_2506) ;  /* 0x0000036000017945 */ /* 0x000fe20003800000 */
[----:B------:R-:W-:Y:S02]  /*3910*/  ISETP.GE.AND P6, PT, R207, R69, PT ;  /* 0x00000045cf00720c */ /* 0x000fe40003fc6270 */
[----:B------:R-:W-:Y:S02]  /*3920*/  SEL R5, R5, 0xffffffe0, !P0 ;  /* 0xffffffe005057807 */ /* 0x000fe40004000000 */
[----:B---3--:R-:W-:Y:S02]  /*3930*/  LEA R10, P0, R185, R68, 0x1 ;  /* 0x00000044b90a7211 */ /* 0x008fe400078008ff */
[----:B------:R-:W-:Y:S02]  /*3940*/  IADD3 R5, R5, R48, R66 ;  /* 0x0000003005057210 */ /* 0x000fe40007ffe042 */
[----:B--2---:R-:W-:-:S03]  /*3950*/  LEA.HI.X R11, R185, R71, R206, 0x1, P0 ;  /* 0x00000047b90b7211 */ /* 0x004fc600000f0cce */
[----:B------:R-:W-:-:S06]  /*3960*/  IMAD R4, R5, 0x2, R2 ;  /* 0x0000000205047824 */ /* 0x000fcc00078e0202 */
[----:B------:R-:W2:Y:S01]  /*3970*/  LDS.128 R4, [R4+0x22400] ;  /* 0x0224000004047984 */ /* 0x000ea20000000c00 */
[----:B------:R-:W-:Y:S05]  /*3980*/  @P6 BRA `(.L_x_2507) ;  /* 0x0000000000b46947 */ /* 0x000fea0003800000 */
[----:B------:R-:W-:Y:S02]  /*3990*/  SHF.R.U64 R26, R24, 0x10, R25 ;  /* 0x00000010181a7819 */ /* 0x000fe40000001219 */
[--C-:B-1----:R-:W-:Y:S02]  /*39a0*/  SHF.R.U64 R14, R8, 0x10, R9.reuse ;  /* 0x00000010080e7819 */ /* 0x102fe40000001209 */
[----:B------:R-:W-:Y:S01]  /*39b0*/  SHF.R.U32.HI R8, RZ, 0x10, R9 ;  /* 0x00000010ff087819 */ /* 0x000fe20000011609 */
[----:B--2---:R-:W-:Y:S01]  /*39c0*/  IMAD.U32 R9, R6, 0x10000, RZ ;  /* 0x0001000006097824 */ /* 0x004fe200078e00ff */
[----:B------:R-:W-:Y:S02]  /*39d0*/  SHF.R.U32.HI R54, RZ, 0x10, R25 ;  /* 0x00000010ff367819 */ /* 0x000fe40000011619 */
[----:B------:R-:W-:Y:S02]  /*39e0*/  PRMT R26, R77, 0x5432, R26 ;  /* 0x000054324d1a7816 */ /* 0x000fe4000000001a */
[----:B------:R-:W-:-:S02]  /*39f0*/  PRMT R24, R76, 0x5432, R8 ;  /* 0x000054324c187816 */ /* 0x000fc40000000008 */
[----:B------:R-:W-:Y:S02]  /*3a00*/  PRMT R54, R78, 0x5432, R54 ;  /* 0x000054324e367816 */ /* 0x000fe40000000036 */
[----:B------:R-:W-:Y:S01]  /*3a10*/  PRMT R14, R75, 0x5432, R14 ;  /* 0x000054324b0e7816 */ /* 0x000fe2000000000e */
[----:B------:R-:W-:Y:S01]  /*3a20*/  IMAD.U32 R25, R24, 0x10000, RZ ;  /* 0x0001000018197824 */ /* 0x000fe200078e00ff */
[----:B------:R-:W-:Y:S01]  /*3a30*/  LOP3.LUT R8, R5, 0xffff0000, RZ, 0xc0, !PT ;  /* 0xffff000005087812 */ /* 0x000fe200078ec0ff */
[----:B------:R-:W-:Y:S01]  /*3a40*/  IMAD.U32 R55, R54, 0x10000, RZ ;  /* 0x0001000036377824 */ /* 0x000fe200078e00ff */
[C---:B------:R-:W-:Y:S01]  /*3a50*/  LOP3.LUT R27, R26.reuse, 0xffff0000, RZ, 0xc0, !PT ;  /* 0xffff00001a1b7812 */ /* 0x040fe200078ec0ff */
[----:B------:R-:W-:Y:S01]  /*3a60*/  IMAD.U32 R26, R26, 0x10000, RZ ;  /* 0x000100001a1a7824 */ /* 0x000fe200078e00ff */
[----:B------:R-:W-:Y:S01]  /*3a70*/  LOP3.LUT R12, R6, 0xffff0000, RZ, 0xc0, !PT ;  /* 0xffff0000060c7812 */ /* 0x000fe200078ec0ff */
[C---:B------:R-:W-:Y:S01]  /*3a80*/  IMAD.U32 R6, R7.reuse, 0x10000, RZ ;  /* 0x0001000007067824 */ /* 0x040fe200078e00ff */
[----:B------:R-:W-:Y:S01]  /*3a90*/  LOP3.LUT R13, R7, 0xffff0000, RZ, 0xc0, !PT ;  /* 0xffff0000070d7812 */ /* 0x000fe200078ec0ff */
[----:B------:R-:W-:Y:S01]  /*3aa0*/  IMAD.U32 R7, R5, 0x10000, RZ ;  /* 0x0001000005077824 */ /* 0x000fe200078e00ff */
[----:B------:R-:W-:Y:S01]  /*3ab0*/  LOP3.LUT R15, R14, 0xffff0000, RZ, 0xc0, !PT ;  /* 0xffff00000e0f7812 */ /* 0x000fe200078ec0ff */
[----:B------:R-:W-:Y:S01]  /*3ac0*/  FMUL.FTZ R66, R8, R27 ;  /* 0x0000001b08427220 */ /* 0x000fe20000410000 */
[----:B------:R-:W-:Y:S01]  /*3ad0*/  LOP3.LUT R54, R54, 0xffff0000, RZ, 0xc0, !PT ;  /* 0xffff000036367812 */ /* 0x000fe200078ec0ff */
[----:B------:R-:W-:Y:S01]  /*3ae0*/  IMAD.U32 R5, R4, 0x10000, RZ ;  /* 0x0001000004057824 */ /* 0x000fe200078e00ff */
[----:B------:R-:W-:Y:S01]  /*3af0*/  LOP3.LUT R24, R24, 0xffff0000, RZ, 0xc0, !PT ;  /* 0xffff000018187812 */ /* 0x000fe200078ec0ff */
[-C--:B------:R-:W-:Y:S01]  /*3b00*/  FMUL.FTZ R8, R8, R15.reuse ;  /* 0x0000000f08087220 */ /* 0x080fe20000410000 */
[----:B------:R-:W-:Y:S01]  /*3b10*/  FFMA.FTZ R66, R7, R15, -R66 ;  /* 0x0000000f07427223 */ /* 0x000fe20000010842 */
[----:B------:R-:W-:Y:S01]  /*3b20*/  LOP3.LUT R4, R4, 0xffff0000, RZ, 0xc0, !PT ;  /* 0xffff000004047812 */ /* 0x000fe200078ec0ff */
[----:B------:R-:W-:Y:S01]  /*3b30*/  FMUL.FTZ R15, R13, R54 ;  /* 0x000000360d0f7220 */ /* 0x000fe20000410000 */
[----:B------:R-:W-:-:S02]  /*3b40*/  IMAD.U32 R14, R14, 0x10000, RZ ;  /* 0x000100000e0e7824 */ /* 0x000fc400078e00ff */
[-C--:B------:R-:W-:Y:S01]  /*3b50*/  FMUL.FTZ R13, R13, R24.reuse ;  /* 0x000000180d0d7220 */ /* 0x080fe20000410000 */
[----:B------:R-:W-:Y:S01]  /*3b60*/  FFMA.FTZ R27, R7, R27, R8 ;  /* 0x0000001b071b7223 */ /* 0x000fe20000010008 */
[----:B------:R-:W-:Y:S01]  /*3b70*/  FFMA.FTZ R15, R6, R24, -R15 ;  /* 0x00000018060f7223 */ /* 0x000fe2000001080f */
[----:B------:R-:W-:Y:S01]  /*3b80*/  FMUL.FTZ R68, R12, R55 ;  /* 0x000000370c447220 */ /* 0x000fe20000410000 */
[C---:B------:R-:W-:Y:S01]  /*3b90*/  FMUL.FTZ R8, R4.reuse, R26 ;  /* 0x0000001a04087220 */ /* 0x040fe20000410000 */
[----:B------:R-:W-:Y:S01]  /*3ba0*/  FMUL.FTZ R7, R4, R14 ;  /* 0x0000000e04077220 */ /* 0x000fe20000410000 */
[----:B------:R-:W-:Y:S01]  /*3bb0*/  FFMA.FTZ R6, R6, R54, R13 ;  /* 0x0000003606067223 */ /* 0x000fe2000001000d */
[-C--:B------:R-:W-:Y:S01]  /*3bc0*/  FMUL.FTZ R12, R12, R25.reuse ;  /* 0x000000190c0c7220 */ /* 0x080fe20000410000 */
[----:B------:R-:W-:Y:S01]  /*3bd0*/  FFMA.FTZ R68, R9, R25, -R68 ;  /* 0x0000001909447223 */ /* 0x000fe20000010844 */
[C---:B------:R-:W-:Y:S01]  /*3be0*/  FFMA.FTZ R8, R5.reuse, R14, -R8 ;  /* 0x0000000e05087223 */ /* 0x040fe20000010808 */
[----:B------:R-:W-:Y:S01]  /*3bf0*/  FFMA.FTZ R7, R5, R26, R7 ;  /* 0x0000001a05077223 */ /* 0x000fe20000010007 */
[----:B------:R-:W-:Y:S01]  /*3c00*/  FFMA.FTZ R9, R9, R55, R12 ;  /* 0x0000003709097223 */ /* 0x000fe2000001000c */
[----:B------:R-:W-:-:S02]  /*3c10*/  F2FP.BF16.F32.PACK_AB R15, R6, R15 ;  /* 0x0000000f060f723e */ /* 0x000fc400000010ff */
[----:B------:R-:W-:Y:S02]  /*3c20*/  F2FP.BF16.F32.PACK_AB R5, R27, R66 ;  /* 0x000000421b05723e */ /* 0x000fe400000010ff */
[----:B------:R-:W-:Y:S01]  /*3c30*/  F2FP.BF16.F32.PACK_AB R4, R7, R8 ;  /* 0x000000080704723e */ /* 0x000fe200000010ff */
[----:B------:R-:W-:Y:S01]  /*3c40*/  IMAD.MOV.U32 R7, RZ, RZ, R15 ;  /* 0x000000ffff077224 */ /* 0x000fe200078e000f */
[----:B------:R-:W-:-:S07]  /*3c50*/  F2FP.BF16.F32.PACK_AB R6, R9, R68 ;  /* 0x000000440906723e */ /* 0x000fce00000010ff */
.L_x_2507:
[----:B------:R-:W-:Y:S05]  /*3c60*/  BSYNC B1 ;  /* 0x0000000000017941 */ /* 0x000fea0003800000 */
.L_x_2506:
[----:B--2---:R2:W-:Y:S01]  /*3c70*/  ST.E.128 desc[UR42][R10.64], R4 ;  /* 0x000000040a007985 */ /* 0x0045e2000c101d2a */
[----:B------:R-:W-:Y:S05]  /*3c80*/  BRA `(.L_x_2501) ;  /* 0x0000000c00947947 */ /* 0x000fea0003800000 */
.L_x_2494:
[----:B------:R-:W-:Y:S01]  /*3c90*/  IMAD R65, R35, -0x40, R34 ;  /* 0xffffffc023417824 */ /* 0x000fe200078e0222 */
[----:B------:R-:W-:-:S04]  /*3ca0*/  ISETP.GE.AND P0, PT, R18, R69, PT ;  /* 0x000000451200720c */ /* 0x000fc80003f06270 */
[----:B------:R-:W-:-:S04]  /*3cb0*/  VIMNMX R65, R65, 0x40, PT ;  /* 0x0000004041417848 */ /* 0x000fc80003fe0100 */
[----:B------:R-:W-:-:S13]  /*3cc0*/  ISETP.GE.OR P5, PT, R190, R65, P0 ;  /* 0x00000041be00720c */ /* 0x000fda00007a6670 */
[----:B------:R-:W0:Y:S01]  /*3cd0*/  @!P5 LDC.64 R12, c[0x0][0x3e8] ;  /* 0x0000fa00ff0cdb82 */ /* 0x000e220000000a00 */
[----:B------:R-:W-:Y:S01]  /*3ce0*/  @!P5 IADD3 R6, P6, R28, R4, RZ ;  /* 0x000000041c06d210 */ /* 0x000fe20007fde0ff */
[----:B------:R-:W-:Y:S02]  /*3cf0*/  @!P5 IMAD R4, R43, R35, RZ ;  /* 0x000000232b04d224 */ /* 0x000fe400078e02ff */
[----:B------:R-:W-:Y:S02]  /*3d00*/  @!P5 IMAD.MOV.U32 R5, RZ, RZ, R57 ;  /* 0x000000ffff05d224 */ /* 0x000fe400078e0039 */
[----:B------:R-:W-:Y:S02]  /*3d10*/  @!P5 IMAD R15, R10, R45, R4 ;  /* 0x0000002d0a0fd224 */ /* 0x000fe400078e0204 */
[----:B------:R-:W1:Y:S01]  /*3d20*/  @!P5 LDC.64 R8, c[0x0][0x400] ;  /* 0x00010000ff08db82 */ /* 0x000e620000000a00 */
[----:B------:R-:W-:Y:S02]  /*3d30*/  @!P5 IMAD.X R7, R11, 0x1, R52, P6 ;  /* 0x000000010b07d824 */ /* 0x000fe400030e0634 */
[----:B------:R-:W-:-:S04]  /*3d40*/  @!P5 IMAD.MOV.U32 R4, RZ, RZ, R32 ;  /* 0x000000ffff04d224 */ /* 0x000fc800078e0020 */
[----:B------:R-:W-:Y:S01]  /*3d50*/  @!P5 IMAD.WIDE.U32 R10, R35, R45, R4 ;  /* 0x0000002d230ad225 */ /* 0x000fe200078e0004 */
[----:B------:R-:W-:-:S03]  /*3d60*/  CS2R R4, SRZ ;  /* 0x0000000000047805 */ /* 0x000fc6000001ff00 */
[----:B------:R-:W-:Y:S01]  /*3d70*/  @!P5 IMAD.IADD R11, R15, 0x1, R11 ;  /* 0x000000010f0bd824 */ /* 0x000fe200078e020b */
[----:B0-----:R-:W-:-:S04]  /*3d80*/  @!P5 LEA R12, P6, R6, R12, 0x1 ;  /* 0x0000000c060cd211 */ /* 0x001fc800078c08ff */
[----:B------:R-:W-:Y:S02]  /*3d90*/  @!P5 LEA.HI.X R13, R6, R13, R7, 0x1, P6 ;  /* 0x0000000d060dd211 */ /* 0x000fe400030f0c07 */
[----:B------:R-:W-:Y:S02]  /*3da0*/  CS2R R6, SRZ ;  /* 0x0000000000067805 */ /* 0x000fe4000001ff00 */
[C---:B-1----:R-:W-:Y:S02]  /*3db0*/  @!P5 LEA R8, P6, R10.reuse, R8, 0x1 ;  /* 0x000000080a08d211 */ /* 0x042fe400078c08ff */
[----:B------:R-:W-:Y:S02]  /*3dc0*/  CS2R R26, SRZ ;  /* 0x00000000001a7805 */ /* 0x000fe4000001ff00 */
[----:B------:R-:W-:Y:S01]  /*3dd0*/  CS2R R24, SRZ ;  /* 0x0000000000187805 */ /* 0x000fe2000001ff00 */
[----:B------:R-:W2:Y:S01]  /*3de0*/  @!P5 LDG.E.128 R4, desc[UR42][R12.64] ;  /* 0x0000002a0c04d981 */ /* 0x000ea2000c1e1d00 */
[----:B------:R-:W-:-:S05]  /*3df0*/  @!P5 LEA.HI.X R9, R10, R9, R11, 0x1, P6 ;  /* 0x000000090a09d211 */ /* 0x000fca00030f0c0b */
        /* <DEDUP_REMOVED lines=18> */
[----:B------:R-:W-:Y:S01]  /*3f20*/  PRMT R72, R72, 0x5410, R11 ;  /* 0x0000541048487816 */ /* 0x000fe2000000000b */
[----:B------:R-:W-:Y:S06]  /*3f30*/  @!P5 BRA `(.L_x_2508) ;  /* 0x000000000004d947 */ /* 0x000fec0003800000 */
[----:B------:R-:W-:Y:S01]  /*3f40*/  BPT.TRAP 0x1 ;  /* 0x000000040000795c */ /* 0x000fe20000300000 */
.L_x_2508:
[----:B------:R-:W-:Y:S01]  /*3f50*/  IMAD R60, R187, 0x8, R2 ;  /* 0x00000008bb3c7824 */ /* 0x000fe200078e0202 */
[----:B------:R-:W-:Y:S01]  /*3f60*/  SHF.L.U32 R67, R191, 0x1f, RZ ;  /* 0x0000001fbf437819 */ /* 0x000fe200000006ff */
[----:B------:R-:W-:Y:S03]  /*3f70*/  BSSY B1, `(.L_x_2509) ;  /* 0x0000003000017945 */ /* 0x000fe60003800000 */
[----:B------:R-:W0:Y:S02]  /*3f80*/  SYNCS.PHASECHK.TRANS64.TRYWAIT P6, [R60+URZ+0x28c90], R67 ;  /* 0x028c90433c0075a7 */ /* 0x000e2400080c017f */
[----:B0-----:R-:W-:Y:S05]  /*3f90*/  @!P6 BRA `(.L_x_2510) ;  /* 0x000001e80024e947 */ /* 0x001fea0003800000 */
.L_x_2855:
[----:B------:R-:W-:Y:S05]  /*3fa0*/  BSYNC B1 ;  /* 0x0000000000017941 */ /* 0x000fea0003800000 */
.L_x_2509:
[----:B------:R-:W-:-:S03]  /*3fb0*/  UMOV UR4, 0xffffffff ;  /* 0xffffffff00047882 */ /* 0x000fc60000000000 */
[----:B------:R-:W-:Y:S05]  /*3fc0*/  BRA.DIV UR4, `(.L_x_2511) ;  /* 0x000001ea042c7947 */ /* 0x000fea000b800000 */
[----:B------:R1:W2:Y:S04]  /*3fd0*/  SHFL.IDX PT, R69, R14, RZ, 0x1c1f ;  /* 0x001c1fff0e457589 */ /* 0x0002a800000e0000 */
[----:B------:R-:W3:Y:S02]  /*3fe0*/  SHFL.IDX PT, R68, R68, RZ, 0x1c1f ;  /* 0x001c1fff44447589 */ /* 0x000ee400000e0000 */
.L_x_2859:
[----:B------:R-:W-:-:S13]  /*3ff0*/  ISETP.GE.OR P6, PT, R190, R65, P2 ;  /* 0x00000041be00720c */ /* 0x000fda00017c6670 */
[----:B------:R-:W-:Y:S05]  /*4000*/  @P6 BRA `(.L_x_2501) ;  /* 0x0000000800b46947 */ /* 0x000fea0003800000 */
[----:B------:R-:W4:Y:S01]  /*4010*/  LDC R70, c[0x0][0x2f4] ;  /* 0x0000bd00ff467b82 */ /* 0x000f220000000800 */
[C---:B---3--:R-:W-:Y:S01]  /*4020*/  LEA R54, P6, R53.reuse, R68, 0x1 ;  /* 0x0000004435367211 */ /* 0x048fe200078c08ff */
[----:B------:R-:W-:Y:S03]  /*4030*/  BSSY B1, `(.L_x_2512) ;  /* 0x000006d000017945 */ /* 0x000fe60003800000 */
        /* <DEDUP_REMOVED lines=24> */
[----:B------:R-:W-:Y:S01]  /*41c0*/  SHF.R.U64 R25, R24, 0x10, R25 ;  /* 0x0000001018197819 */ /* 0x000fe20000001219 */
[C---:B------:R-:W-:Y:S01]  /*41d0*/  IMAD.U32 R77, R76.reuse, 0x10000, RZ ;  /* 0x000100004c4d7824 */ /* 0x040fe200078e00ff */
[----:B------:R-:W-:Y:S01]  /*41e0*/  LOP3.LUT R76, R76, 0xffff0000, RZ, 0xc0, !PT ;  /* 0xffff00004c4c7812 */ /* 0x000fe200078ec0ff */
[----:B------:R-:W-:Y:S01]  /*41f0*/  IMAD.U32 R75, R73, 0x10000, RZ ;  /* 0x00010000494b7824 */ /* 0x000fe200078e00ff */
[----:B------:R-:W-:Y:S01]  /*4200*/  PRMT R25, R82, 0x5410, R25 ;  /* 0x0000541052197816 */ /* 0x000fe20000000019 */
[----:B------:R-:W-:Y:S01]  /*4210*/  FMUL.FTZ R79, R66, R77 ;  /* 0x0000004d424f7220 */ /* 0x000fe20000410000 */
[----:B------:R-:W-:Y:S01]  /*4220*/  SHF.R.U64 R26, R26, 0x10, R27 ;  /* 0x000000101a1a7819 */ /* 0x000fe2000000121b */
[----:B------:R-:W-:-:S02]  /*4230*/  FMUL.FTZ R74, R66, R75 ;  /* 0x0000004b424a7220 */ /* 0x000fc40000410000 */
[C---:B------:R-:W-:Y:S01]  /*4240*/  FFMA.FTZ R66, R72.reuse, R75, -R79 ;  /* 0x0000004b48427223 */ /* 0x040fe2000001084f */
[----:B------:R-:W-:Y:S01]  /*4250*/  SHF.R.U32.HI R75, RZ, 0x10, R7 ;  /* 0x00000010ff4b7819 */ /* 0x000fe20000011607 */
[----:B------:R-:W-:Y:S01]  /*4260*/  FFMA.FTZ R72, R72, R77, R74 ;  /* 0x0000004d48487223 */ /* 0x000fe2000001004a */
[----:B------:R-:W-:Y:S02]  /*4270*/  LOP3.LUT R74, R73, 0xffff0000, RZ, 0xc0, !PT ;  /* 0xffff0000494a7812 */ /* 0x000fe400078ec0ff */
[----:B------:R-:W-:Y:S02]  /*4280*/  LOP3.LUT R73, R13, 0xffff0000, RZ, 0xc0, !PT ;  /* 0xffff00000d497812 */ /* 0x000fe400078ec0ff */
[----:B------:R-:W-:Y:S02]  /*4290*/  SHF.R.U32.HI R77, RZ, 0x10, R27 ;  /* 0x00000010ff4d7819 */ /* 0x000fe4000001161b */
[----:B------:R-:W-:Y:S01]  /*42a0*/  LOP3.LUT R13, R9, 0xffff0000, RZ, 0xc0, !PT ;  /* 0xffff0000090d7812 */ /* 0x000fe200078ec0ff */
[C---:B------:R-:W-:Y:S01]  /*42b0*/  FMUL.FTZ R78, R73.reuse, R76 ;  /* 0x0000004c494e7220 */ /* 0x040fe20000410000 */
[----:B------:R-:W-:Y:S01]  /*42c0*/  FMUL.FTZ R73, R73, R74 ;  /* 0x0000004a49497220 */ /* 0x000fe20000410000 */
[----:B------:R-:W-:-:S02]  /*42d0*/  PRMT R77, R81, 0x5410, R77 ;  /* 0x00005410514d7816 */ /* 0x000fc4000000004d */
[----:B------:R-:W-:Y:S01]  /*42e0*/  PRMT R75, R84, 0x5410, R75 ;  /* 0x00005410544b7816 */ /* 0x000fe2000000004b */
[C---:B------:R-:W-:Y:S01]  /*42f0*/  FFMA.FTZ R9, R13.reuse, R74, -R78 ;  /* 0x0000004a0d097223 */ /* 0x040fe2000001084e */
[----:B------:R-:W-:Y:S01]  /*4300*/  FFMA.FTZ R13, R13, R76, R73 ;  /* 0x0000004c0d0d7223 */ /* 0x000fe20000010049 */
[----:B------:R-:W-:Y:S01]  /*4310*/  IMAD.U32 R73, R15, 0x10000, RZ ;  /* 0x000100000f497824 */ /* 0x000fe200078e00ff */
[----:B------:R-:W-:Y:S01]  /*4320*/  LOP3.LUT R27, R25, 0xffff0000, RZ, 0xc0, !PT ;  /* 0xffff0000191b7812 */ /* 0x000fe200078ec0ff */
[C---:B------:R-:W-:Y:S01]  /*4330*/  IMAD.U32 R78, R77.reuse, 0x10000, RZ ;  /* 0x000100004d4e7824 */ /* 0x040fe200078e00ff */
[----:B------:R-:W-:Y:S01]  /*4340*/  LOP3.LUT R77, R77, 0xffff0000, RZ, 0xc0, !PT ;  /* 0xffff00004d4d7812 */ /* 0x000fe200078ec0ff */
[C---:B------:R-:W-:Y:S01]  /*4350*/  IMAD.U32 R76, R75.reuse, 0x10000, RZ ;  /* 0x000100004b4c7824 */ /* 0x040fe200078e00ff */
[----:B------:R-:W-:Y:S01]  /*4360*/  LOP3.LUT R75, R75, 0xffff0000, RZ, 0xc0, !PT ;  /* 0xffff00004b4b7812 */ /* 0x000fe200078ec0ff */
[----:B------:R-:W-:Y:S02]  /*4370*/  IMAD.U32 R74, R11, 0x10000, RZ ;  /* 0x000100000b4a7824 */ /* 0x000fe400078e00ff */
[C---:B------:R-:W-:Y:S01]  /*4380*/  FMUL.FTZ R79, R73.reuse, R78 ;  /* 0x0000004e494f7220 */ /* 0x040fe20000410000 */
[----:B------:R-:W-:Y:S01]  /*4390*/  FMUL.FTZ R81, R73, R76 ;  /* 0x0000004c49517220 */ /* 0x000fe20000410000 */
[----:B------:R-:W-:-:S02]  /*43a0*/  PRMT R26, R83, 0x5432, R26 ;  /* 0x00005432531a7816 */ /* 0x000fc4000000001a */
[C---:B------:R-:W-:Y:S01]  /*43b0*/  FFMA.FTZ R73, R74.reuse, R76, -R79 ;  /* 0x0000004c4a497223 */ /* 0x040fe2000001084f */
[----:B------:R-:W-:Y:S01]  /*43c0*/  FFMA.FTZ R74, R74, R78, R81 ;  /* 0x0000004e4a4a7223 */ /* 0x000fe20000010051 */
[----:B------:R-:W-:Y:S02]  /*43d0*/  SHF.R.U64 R78, R4, 0x10, R5 ;  /* 0x00000010044e7819 */ /* 0x000fe40000001205 */
[----:B------:R-:W-:Y:S01]  /*43e0*/  LOP3.LUT R4, R15, 0xffff0000, RZ, 0xc0, !PT ;  /* 0xffff00000f047812 */ /* 0x000fe200078ec0ff */
[----:B------:R-:W-:Y:S01]  /*43f0*/  IMAD.U32 R15, R8, 0x10000, RZ ;  /* 0x00010000080f7824 */ /* 0x000fe200078e00ff */
[----:B------:R-:W-:Y:S01]  /*4400*/  LOP3.LUT R5, R11, 0xffff0000, RZ, 0xc0, !PT ;  /* 0xffff00000b057812 */ /* 0x000fe200078ec0ff */
[C---:B------:R-:W-:Y:S01]  /*4410*/  IMAD.U32 R11, R12.reuse, 0x10000, RZ ;  /* 0x000100000c0b7824 */ /* 0x040fe200078e00ff */
[----:B------:R-:W-:Y:S01]  /*4420*/  LOP3.LUT R12, R12, 0xffff0000, RZ, 0xc0, !PT ;  /* 0xffff00000c0c7812 */ /* 0x000fe200078ec0ff */
[C---:B------:R-:W-:Y:S01]  /*4430*/  FMUL.FTZ R24, R4.reuse, R77 ;  /* 0x0000004d04187220 */ /* 0x040fe20000410000 */
[----:B------:R-:W-:Y:S01]  /*4440*/  FMUL.FTZ R76, R4, R75 ;  /* 0x0000004b044c7220 */ /* 0x000fe20000410000 */
[----:B------:R-:W-:-:S02]  /*4450*/  LOP3.LUT R8, R8, 0xffff0000, RZ, 0xc0, !PT ;  /* 0xffff000008087812 */ /* 0x000fc400078ec0ff */
[C---:B------:R-:W-:Y:S01]  /*4460*/  FFMA.FTZ R4, R5.reuse, R75, -R24 ;  /* 0x0000004b05047223 */ /* 0x040fe20000010818 */
[----:B------:R-:W-:Y:S01]  /*4470*/  PRMT R24, R82, 0x5432, R78 ;  /* 0x0000543252187816 */ /* 0x000fe2000000004e */
[----:B------:R-:W-:Y:S01]  /*4480*/  FFMA.FTZ R5, R5, R77, R76 ;  /* 0x0000004d05057223 */ /* 0x000fe2000001004c */
[----:B------:R-:W-:Y:S01]  /*4490*/  IMAD.U32 R78, R25, 0x10000, RZ ;  /* 0x00010000194e7824 */ /* 0x000fe200078e00ff */
[----:B------:R-:W-:Y:S02]  /*44a0*/  F2FP.BF16.F32.PACK_AB R9, R9, R66 ;  /* 0x000000420909723e */ /* 0x000fe400000010ff */
[C---:B------:R-:W-:Y:S02]  /*44b0*/  IMAD.U32 R76, R24.reuse, 0x10000, RZ ;  /* 0x00010000184c7824 */ /* 0x040fe400078e00ff */
[C---:B------:R-:W-:Y:S01]  /*44c0*/  FMUL.FTZ R82, R11.reuse, R78 ;  /* 0x0000004e0b527220 */ /* 0x040fe20000410000 */
[----:B------:R-:W-:Y:S01]  /*44d0*/  LOP3.LUT R25, R24, 0xffff0000, RZ, 0xc0, !PT ;  /* 0xffff000018197812 */ /* 0x000fe200078ec0ff */
[----:B------:R-:W-:-:S02]  /*44e0*/  FMUL.FTZ R75, R11, R76 ;  /* 0x0000004c0b4b7220 */ /* 0x000fc40000410000 */
[C---:B------:R-:W-:Y:S01]  /*44f0*/  FFMA.FTZ R11, R15.reuse, R76, -R82 ;  /* 0x0000004c0f0b7223 */ /* 0x040fe20000010852 */
[----:B------:R-:W-:Y:S01]  /*4500*/  F2FP.BF16.F32.PACK_AB R4, R4, R73 ;  /* 0x000000490404723e */ /* 0x000fe200000010ff */
[----:B------:R-:W-:Y:S01]  /*4510*/  FFMA.FTZ R15, R15, R78, R75 ;  /* 0x0000004e0f0f7223 */ /* 0x000fe2000001004b */
[----:B------:R-:W-:Y:S01]  /*4520*/  SHF.R.U64 R75, R6, 0x10, R7 ;  /* 0x00000010064b7819 */ /* 0x000fe20000001207 */
[----:B------:R-:W-:Y:S01]  /*4530*/  FMUL.FTZ R78, R12, R25 ;  /* 0x000000190c4e7220 */ /* 0x000fe20000410000 */
[C---:B------:R-:W-:Y:S01]  /*4540*/  IMAD.U32 R7, R14.reuse, 0x10000, RZ ;  /* 0x000100000e077824 */ /* 0x040fe200078e00ff */
[----:B------:R-:W-:Y:S01]  /*4550*/  LOP3.LUT R14, R14, 0xffff0000, RZ, 0xc0, !PT ;  /* 0xffff00000e0e7812 */ /* 0x000fe200078ec0ff */
[----:B------:R-:W-:Y:S01]  /*4560*/  IMAD.U32 R6, R10, 0x10000, RZ ;  /* 0x000100000a067824 */ /* 0x000fe200078e00ff */
[----:B------:R-:W-:Y:S01]  /*4570*/  PRMT R24, R83, 0x5410, R75 ;  /* 0x0000541053187816 */ /* 0x000fe2000000004b */
[-C--:B------:R-:W-:Y:S01]  /*4580*/  FMUL.FTZ R75, R12, R27.reuse ;  /* 0x0000001b0c4b7220 */ /* 0x080fe20000410000 */
[----:B------:R-:W-:Y:S01]  /*4590*/  FFMA.FTZ R78, R8, R27, R78 ;  /* 0x0000001b084e7223 */ /* 0x000fe2000001004e */
[C---:B------:R-:W-:Y:S01]  /*45a0*/  IMAD.U32 R12, R26.reuse, 0x10000, RZ ;  /* 0x000100001a0c7824 */ /* 0x040fe200078e00ff */
[----:B------:R-:W-:Y:S01]  /*45b0*/  LOP3.LUT R27, R26, 0xffff0000, RZ, 0xc0, !PT ;  /* 0xffff00001a1b7812 */ /* 0x000fe200078ec0ff */
[----:B------:R-:W-:Y:S01]  /*45c0*/  FFMA.FTZ R76, R8, R25, -R75 ;  /* 0x00000019084c7223 */ /* 0x000fe2000001084b */
[C---:B------:R-:W-:Y:S01]  /*45d0*/  IMAD.U32 R8, R24.reuse, 0x10000, RZ ;  /* 0x0001000018087824 */ /* 0x040fe200078e00ff */
[----:B------:R-:W-:Y:S01]  /*45e0*/  LOP3.LUT R25, R24, 0xffff0000, RZ, 0xc0, !PT ;  /* 0xffff000018197812 */ /* 0x000fe200078ec0ff */
[C---:B------:R-:W-:Y:S01]  /*45f0*/  FMUL.FTZ R75, R7.reuse, R12 ;  /* 0x0000000c074b7220 */ /* 0x040fe20000410000 */
[----:B------:R-:W-:Y:S01]  /*4600*/  LOP3.LUT R10, R10, 0xffff0000, RZ, 0xc0, !PT ;  /* 0xffff00000a0a7812 */ /* 0x000fe200078ec0ff */
        /* <DEDUP_REMOVED lines=8> */
[----:B------:R-:W-:Y:S01]  /*4690*/  F2FP.BF16.F32.PACK_AB R8, R76, R11 ;  /* 0x0000000b4c08723e */ /* 0x000fe200000010ff */
[----:B------:R-:W-:Y:S01]  /*46a0*/  IMAD.MOV.U32 R11, RZ, RZ, R4 ;  /* 0x000000ffff0b7224 */ /* 0x000fe200078e0004 */
[----:B------:R-:W-:Y:S01]  /*46b0*/  F2FP.BF16.F32.PACK_AB R12, R78, R15 ;  /* 0x0000000f4e0c723e */ /* 0x000fe200000010ff */
[----:B------:R-:W-:Y:S01]  /*46c0*/  IMAD.MOV.U32 R15, RZ, RZ, R5 ;  /* 0x000000ffff0f7224 */ /* 0x000fe200078e0005 */
[----:B------:R-:W-:Y:S02]  /*46d0*/  F2FP.BF16.F32.PACK_AB R13, R13, R72 ;  /* 0x000000480d0d723e */ /* 0x000fe400000010ff */
[----:B------:R-:W-:Y:S02]  /*46e0*/  F2FP.BF16.F32.PACK_AB R10, R6, R75 ;  /* 0x0000004b060a723e */ /* 0x000fe400000010ff */
[----:B------:R-:W-:-:S07]  /*46f0*/  F2FP.BF16.F32.PACK_AB R14, R14, R7 ;  /* 0x000000070e0e723e */ /* 0x000fce00000010ff */
.L_x_2513:
[----:B------:R-:W-:Y:S05]  /*4700*/  BSYNC B1 ;  /* 0x0000000000017941 */ /* 0x000fea0003800000 */
.L_x_2512:
        /* <DEDUP_REMOVED lines=8> */
.L_x_2493:
[----:B------:R-:W-:-:S06]  /*4790*/  UISETP.NE.AND UP0, UPT, UR37, 0x3, UPT ;  /* 0x000000032500788c */ /* 0x000fcc000bf05270 */
[----:B------:R-:W-:-:S13]  /*47a0*/  PLOP3.LUT P5, PT, PT, PT, UP0, 0x80, 0x0 ;  /* 0x000000000000781c */ /* 0x000fda0003faf008 */
[----:B------:R-:W-:Y:S05]  /*47b0*/  @!P5 BRA `(.L_x_2514) ;  /* 0x000000000004d947 */ /* 0x000fea0003800000 */
[----:B------:R-:W-:Y:S01]  /*47c0*/  BPT.TRAP 0x1 ;  /* 0x000000040000795c */ /* 0x000fe20000300000 */
.L_x_2514:
[----:B------:R-:W-:Y:S01]  /*47d0*/  IMAD R60, R187, 0x8, R2 ;  /* 0x00000008bb3c7824 */ /* 0x000fe200078e0202 */
[----:B------:R-:W-:Y:S01]  /*47e0*/  SHF.L.U32 R67, R191, 0x1f, RZ ;  /* 0x0000001fbf437819 */ /* 0x000fe200000006ff */
[----:B------:R-:W-:Y:S01]  /*47f0*/  BSSY B1, `(.L_x_2515) ;  /* 0x0000004000017945 */ /* 0x000fe20003800000 */
[----:B------:R-:W-:Y:S02]  /*4800*/  SHF.R.S32.HI R64, RZ, 0x1f, R62 ;  /* 0x0000001fff407819 */ /* 0x000fe4000001143e */
[----:B------:R-:W0:Y:S02]  /*4810*/  SYNCS.PHASECHK.TRANS64.TRYWAIT P0, [R60+URZ+0x28c90], R67 ;  /* 0x028c90433c0075a7 */ /* 0x000e24000800017f */
[----:B0-----:R-:W-:Y:S05]  /*4820*/  @!P0 BRA `(.L_x_2516) ;  /* 0x000001e000608947 */ /* 0x001fea0003800000 */
.L_x_2860:
[----:B------:R-:W-:Y:S05]  /*4830*/  BSYNC B1 ;  /* 0x0000000000017941 */ /* 0x000fea0003800000 */
.L_x_2515:
[----:B------:R-:W-:Y:S01]  /*4840*/  ULDC.64 UR4, c[0x0][0x300] ;  /* 0x0000c00000047ab9 */ /* 0x000fe20000000a00 */
[----:B-----5:R-:W-:Y:S01]  /*4850*/  SHF.R.S32.HI R63, RZ, 0x1f, R61 ;  /* 0x0000001fff3f7819 */ /* 0x020fe2000001143d */
[----:B------:R-:W-:Y:S01]  /*4860*/  IMAD R7, R64, UR4, RZ ;  /* 0x0000000440077c24 */ /* 0x000fe2000f8e02ff */
[----:B------:R-:W-:Y:S01]  /*4870*/  ULDC.64 UR6, c[0x0][0x2e8] ;  /* 0x0000ba0000067ab9 */ /* 0x000fe20000000a00 */
[----:B------:R-:W-:-:S04]  /*4880*/  IMAD.WIDE.U32 R4, R62, UR4, RZ ;  /* 0x000000043e047c25 */ /* 0x000fc8000f8e00ff */
        /* <DEDUP_REMOVED lines=8> */
[----:B------:R-:W-:Y:S01]  /*4910*/  ULDC.64 UR4, c[0x0][0x308] ;  /* 0x0000c20000047ab9 */ /* 0x000fe20000000a00 */
[----:B------:R-:W-:-:S02]  /*4920*/  ISETP.GT.AND P0, PT, R65, R190, PT ;  /* 0x000000be4100720c */ /* 0x000fc40003f04270 */
[----:B------:R-:W-:Y:S02]  /*4930*/  IMAD.IADD R5, R5, 0x1, R7 ;  /* 0x0000000105057824 */ /* 0x000fe400078e0207 */
[----:B------:R-:W-:Y:S01]  /*4940*/  IMAD.WIDE.U32 R4, R188, UR4, R4 ;  /* 0x00000004bc047c25 */ /* 0x000fe2000f8e0004 */
[----:B------:R-:W-:-:S03]  /*4950*/  UMOV UR4, 0xffffffff ;  /* 0xffffffff00047882 */ /* 0x000fc60000000000 */
[----:B------:R-:W-:Y:S01]  /*4960*/  IMAD R13, R188, UR5, R5 ;  /* 0x00000005bc0d7c24 */ /* 0x000fe2000f8e0205 */
[----:B------:R-:W-:-:S04]  /*4970*/  LEA R5, P6, R4, UR6, 0x1 ;  /* 0x0000000604057c11 */ /* 0x000fc8000f8c08ff */
[----:B------:R-:W-:Y:S01]  /*4980*/  LEA.HI.X R13, R4, UR7, R13, 0x1, P6 ;  /* 0x00000007040d7c11 */ /* 0x000fe2000b0f0c0d */
[----:B------:R-:W-:Y:S08]  /*4990*/  BRA.DIV UR4, `(.L_x_2517) ;  /* 0x000001e204187947 */ /* 0x000ff0000b800000 */
[----:B------:R1:W2:Y:S04]  /*49a0*/  SHFL.IDX PT, R25, R13, RZ, 0x1c1f ;  /* 0x001c1fff0d197589 */ /* 0x0002a800000e0000 */
[----:B------:R1:W3:Y:S02]  /*49b0*/  SHFL.IDX PT, R14, R5, RZ, 0x1c1f ;  /* 0x001c1fff050e7589 */ /* 0x0002e400000e0000 */
.L_x_2864:
[----:B------:R-:W-:Y:S05]  /*49c0*/  @!P0 BRA `(.L_x_2501) ;  /* 0x0000000000448947 */ /* 0x000fea0003800000 */
[----:B------:R-:W-:Y:S02]  /*49d0*/  ULDC UR4, c[0x0][0x2f4] ;  /* 0x0000bd0000047ab9 */ /* 0x000fe40000000800 */
[----:B------:R-:W-:-:S13]  /*49e0*/  ISETP.GE.AND P0, PT, R18, UR4, PT ;  /* 0x0000000412007c0c */ /* 0x000fda000bf06270 */
[----:B-1----:R-:W1:Y:S01]  /*49f0*/  @!P0 LDS.128 R4, [R70+0x22400] ;  /* 0x0224000046048984 */ /* 0x002e620000000c00 */
[----:B---3--:R-:W-:-:S04]  /*4a00*/  @!P0 LEA R8, P6, R18, R14, 0x1 ;  /* 0x0000000e12088211 */ /* 0x008fc800078c08ff */
[----:B--2---:R-:W-:-:S05]  /*4a10*/  @!P0 LEA.HI.X R9, R18, R25, R19, 0x1, P6 ;  /* 0x0000001912098211 */ /* 0x004fca00030f0c13 */
[----:B-1----:R4:W-:Y:S01]  /*4a20*/  @!P0 ST.E.128 desc[UR42][R8.64], R4 ;  /* 0x0000000408008985 */ /* 0x0029e2000c101d2a */
        /* <DEDUP_REMOVED lines=9> */
[----:B------:R-:W1:Y:S04]  /*4ac0*/  LDS.128 R4, [R5+0x22400] ;  /* 0x0224000005047984 */ /* 0x000e680000000c00 */
[----:B-1----:R1:W-:Y:S02]  /*4ad0*/  ST.E.128 desc[UR42][R8.64], R4 ;  /* 0x0000000408007985 */ /* 0x0023e4000c101d2a */
.L_x_2501:
[----:B------:R-:W-:Y:S05]  /*4ae0*/  BSYNC B0 ;  /* 0x0000000000007941 */ /* 0x000fea0003800000 */
.L_x_2492:
[----:B-12-4-:R-:W1:Y:S01]  /*4af0*/  S2R R4, SR_TID.X ;  /* 0x0000000000047919 */ /* 0x016e620000002100 */
[----:B------:R-:W-:Y:S01]  /*4b00*/  @!PT LDS RZ, [RZ] ;  /* 0x00000000fffff984 */ /* 0x000fe20000000800 */
[----:B------:R-:W-:Y:S01]  /*4b10*/  @!PT LDS RZ, [RZ] ;  /* 0x00000000fffff984 */ /* 0x000fe20000000800 */
[----:B------:R-:W-:Y:S01]  /*4b20*/  @!PT LDS RZ, [RZ] ;  /* 0x00000000fffff984 */ /* 0x000fe20000000800 */
[----:B------:R-:W-:Y:S01]  /*4b30*/  @!PT LDS RZ, [RZ] ;  /* 0x00000000fffff984 */ /* 0x000fe20000000800 */
[----:B------:R2:W-:Y:S06]  /*4b40*/  MEMBAR.ALL.CTA ;  /* 0x0000000000007992 */ /* 0x0005ec0000008000 */
[----:B--2---:R-:W2:Y:S01]  /*4b50*/  FENCE.VIEW.ASYNC.S ;  /* 0x00000000000073c6 */ /* 0x004ea20000000000 */
[----:B------:R-:W-:Y:S05]  /*4b60*/  WARPSYNC.ALL ;  /* 0x0000000000007948 */ /* 0x000fea0003800000 */
[----:B------:R-:W-:Y:S01]  /*4b70*/  BSSY B0, `(.L_x_2518) ;  /* 0x0000009000007945 */ /* 0x000fe20003800000 */
[----:B-1----:R-:W-:Y:S01]  /*4b80*/  LOP3.LUT R4, R4, 0x7f, RZ, 0xc0, !PT ;  /* 0x0000007f04047812 */ /* 0x002fe200078ec0ff */
[----:B--2---:R1:W-:Y:S03]  /*4b90*/  BAR.SYNC.DEFER_BLOCKING R46, 0x80 ;  /* 0x0002002e0000751d */ /* 0x0043e60000010000 */
[----:B------:R-:W-:-:S13]  /*4ba0*/  ISETP.NE.AND P0, PT, R4, RZ, PT ;  /* 0x000000ff0400720c */ /* 0x000fda0003f05270 */
[----:B------:R-:W-:-:S05]  /*4bb0*/  @!P0 VIADD R4, R60, 0x28ca0 ;  /* 0x00028ca03c048836 */ /* 0x000fca0000000000 */
[----:B------:R-:W-:-:S04]  /*4bc0*/  @!P0 PRMT R4, RZ, 0x654, R4 ;  /* 0x00000654ff048816 */ /* 0x000fc80000000004 */
[----:B------:R1:W-:Y:S01]  /*4bd0*/  @!P0 SYNCS.ARRIVE.TRANS64.RED.A1T0 RZ, [R4+URZ], RZ ;  /* 0x000000ff04ff89a7 */ /* 0x0003e2000810043f */
[----:B------:R-:W-:Y:S05]  /*4be0*/  @!P5 BRA `(.L_x_2519) ;  /* 0x000000000004d947 */ /* 0x000fea0003800000 */
[----:B------:R-:W-:Y:S01]  /*4bf0*/  BPT.TRAP 0x1 ;  /* 0x000000040000795c */ /* 0x000fe20000300000 */
.L_x_2519:
[----:B------:R-:W-:Y:S05]  /*4c00*/  BSYNC B0 ;  /* 0x0000000000007941 */ /* 0x000fea0003800000 */
.L_x_2518:
[----:B------:R-:W2:Y:S01]  /*4c10*/  SYNCS.PHASECHK.TRANS64.TRYWAIT P5, [R60+URZ+0x28cb0], R67 ;  /* 0x028cb0433c0075a7 */ /* 0x000ea200080a017f */
[----:B------:R-:W-:Y:S04]  /*4c20*/  BSSY B0, `(.L_x_2520) ;  /* 0x0000002000007945 */ /* 0x000fe80003800000 */
[----:B--2---:R-:W-:Y:S05]  /*4c30*/  @!P5 BRA `(.L_x_2521) ;  /* 0x000001dc00b4d947 */ /* 0x004fea0003800000 */
.L_x_2865:
[----:B------:R-:W-:Y:S05]  /*4c40*/  BSYNC B0 ;  /* 0x0000000000007941 */ /* 0x000fea0003800000 */
.L_x_2520:
[----:B------:R-:W-:Y:S01]  /*4c50*/  ULDC.64 UR4, c[0x0][0x328] ;  /* 0x0000ca0000047ab9 */ /* 0x000fe20000000a00 */
[----:B------:R-:W-:Y:S01]  /*4c60*/  ULDC.64 UR6, c[0x0][0x318] ;  /* 0x0000c60000067ab9 */ /* 0x000fe20000000a00 */
[----:B------:R-:W-:Y:S01]  /*4c70*/  IMAD R7, R64, UR4, RZ ;  /* 0x0000000440077c24 */ /* 0x000fe2000f8e02ff */
[----:B------:R-:W-:Y:S01]  /*4c80*/  BSSY B0, `(.L_x_2522) ;  /* 0x000008b000007945 */ /* 0x000fe20003800000 */
[----:B-1----:R-:W-:-:S04]  /*4c90*/  IMAD.WIDE.U32 R4, R62, UR4, RZ ;  /* 0x000000043e047c25 */ /* 0x002fc8000f8e00ff */
        /* <DEDUP_REMOVED lines=13> */
[----:B------:R-:W1:Y:S04]  /*4d70*/  SHFL.IDX PT, R11, R11, RZ, 0x1c1f ;  /* 0x001c1fff0b0b7589 */ /* 0x000e6800000e0000 */
[----:B------:R-:W4:Y:S08]  /*4d80*/  SHFL.IDX PT, R10, R10, RZ, 0x1c1f ;  /* 0x001c1fff0a0a7589 */ /* 0x000f3000000e0000 */
[----:B------:R-:W-:Y:S05]  /*4d90*/  @!P5 BRA `(.L_x_2523) ;  /* 0x0000000400e4d947 */ /* 0x000fea0003800000 */
[----:B------:R-:W5:Y:S01]  /*4da0*/  LDL R26, [R1+0x14] ;  /* 0x00001400011a7983 */ /* 0x000f620000100800 */
[----:B------:R-:W-:-:S03]  /*4db0*/  ULDC UR4, c[0x0][0x320] ;  /* 0x0000c80000047ab9 */ /* 0x000fc60000000800 */
[----:B------:R-:W2:Y:S04]  /*4dc0*/  LDL R25, [R1+0x18] ;  /* 0x0000180001197983 */ /* 0x000ea80000100800 */
[----:B------:R-:W2:Y:S04]  /*4dd0*/  LDL R70, [R1+0x10] ;  /* 0x0000100001467983 */ /* 0x000ea80000100800 */
[----:B------:R-:W2:Y:S04]  /*4de0*/  LDL R24, [R1+0x1c] ;  /* 0x00001c0001187983 */ /* 0x000ea80000100800 */
[----:B------:R-:W2:Y:S04]  /*4df0*/  LDL R69, [R1+0xc] ;  /* 0x00000c0001457983 */ /* 0x000ea80000100800 */
[----:B---3--:R-:W3:Y:S04]  /*4e00*/  LDL R68, [R1+0x20] ;  /* 0x0000200001447983 */ /* 0x008ee80000100800 */
[----:B------:R-:W3:Y:S01]  /*4e10*/  LDL R66, [R1+0x8] ;  /* 0x0000080001427983 */ /* 0x000ee20000100800 */
[----:B------:R-:W-:-:S03]  /*4e20*/  ISETP.GE.AND P6, PT, R18, UR4, PT ;  /* 0x0000000412007c0c */ /* 0x000fc6000bfc6270 */
[----:B------:R-:W3:Y:S01]  /*4e30*/  LDL R55, [R1+0x24] ;  /* 0x0000240001377983 */ /* 0x000ee20000100800 */
[----:B------:R-:W-:-:S03]  /*4e40*/  IMAD R9, R187, 0x8000, R48 ;  /* 0x00008000bb097824 */ /* 0x000fc600078e0230 */
[----:B------:R-:W3:Y:S01]  /*4e50*/  LDL R54, [R1+0x4] ;  /* 0x0000040001367983 */ /* 0x000ee20000100800 */
[C---:B------:R-:W-:Y:S01]  /*4e60*/  IMAD R13, R9.reuse, 0x2, R2 ;  /* 0x00000002090d7824 */ /* 0x040fe200078e0202 */
[----:B------:R-:W-:Y:S01]  /*4e70*/  LOP3.LUT P5, RZ, R198, 0x4, RZ, 0xc0, !PT ;  /* 0x00000004c6ff7812 */ /* 0x000fe200078ac0ff */
[----:B------:R-:W-:Y:S01]  /*4e80*/  VIADD R15, R9, 0x20 ;  /* 0x00000020090f7836 */ /* 0x000fe20000000000 */
[----:B------:R-:W3:Y:S01]  /*4e90*/  LDL R27, [R1+0x28] ;  /* 0x00002800011b7983 */ /* 0x000ee20000100800 */
[----:B------:R-:W-:-:S03]  /*4ea0*/  VIADD R14, R18, 0x40 ;  /* 0x00000040120e7836 */ /* 0x000fc60000000000 */
[----:B------:R-:W0:Y:S07]  /*4eb0*/  @!P6 LDS.128 R4, [R13+0x400] ;  /* 0x000400000d04e984 */ /* 0x000e2e0000000c00 */
[----:B------:R-:W-:Y:S01]  /*4ec0*/  @P5 VIADD R15, R9, 0xffffffe0 ;  /* 0xffffffe0090f5836 */ /* 0x000fe20000000000 */
[----:B-1----:R-:W-:-:S03]  /*4ed0*/  @!P6 LEA R8, P5, R18, R11, 0x1 ;  /* 0x0000000b1208e211 */ /* 0x002fc600078a08ff */
[----:B------:R-:W-:Y:S01]  /*4ee0*/  IMAD R12, R15, 0x2, R2 ;  /* 0x000000020f0c7824 */ /* 0x000fe200078e0202 */
[----:B----4-:R-:W-:Y:S01]  /*4ef0*/  @!P6 LEA.HI.X R9, R18, R10, R19, 0x1, P5 ;  /* 0x0000000a1209e211 */ /* 0x010fe200028f0c13 */
[----:B------:R-:W4:Y:S01]  /*4f00*/  LDL R15, [R1+0x34] ;  /* 0x00003400010f7983 */ /* 0x000f220000100800 */
[----:B------:R-:W-:-:S03]  /*4f10*/  ISETP.GE.AND P5, PT, R185, UR4, PT ;  /* 0x00000004b9007c0c */ /* 0x000fc6000bfa6270 */
[----:B0-----:R0:W-:Y:S10]  /*4f20*/  @!P6 ST.E.128 desc[UR42][R8.64], R4 ;  /* 0x000000040800e985 */ /* 0x0011f4000c101d2a */
[----:B------:R-:W1:Y:S01]  /*4f30*/  @!P5 LDS.128 R4, [R12+0x400] ;  /* 0x000400000c04d984 */ /* 0x000e620000000c00 */
[----:B0-----:R-:W-:-:S04]  /*4f40*/  @!P5 LEA R8, P6, R185, R11, 0x1 ;  /* 0x0000000bb908d211 */ /* 0x001fc800078c08ff */
[----:B------:R-:W-:Y:S02]  /*4f50*/  @!P5 LEA.HI.X R9, R185, R10, R206, 0x1, P6 ;  /* 0x0000000ab909d211 */ /* 0x000fe400030f0cce */
[----:B------:R-:W-:-:S03]  /*4f60*/  ISETP.GE.AND P6, PT, R14, UR4, PT ;  /* 0x000000040e007c0c */ /* 0x000fc6000bfc6270 */
[----:B-1----:R5:W-:Y:S10]  /*4f70*/  @!P5 ST.E.128 desc[UR42][R8.64], R4 ;  /* 0x000000040800d985 */ /* 0x002bf4000c101d2a */
[----:B------:R-:W0:Y:S01]  /*4f80*/  @!P6 LDS.128 R4, [R13+0x2400] ;  /* 0x002400000d04e984 */ /* 0x000e220000000c00 */
[----:B------:R-:W-:Y:S01]  /*4f90*/  VIADD R14, R18, 0x60 ;  /* 0x00000060120e7836 */ /* 0x000fe20000000000 */
[----:B-----5:R-:W-:-:S02]  /*4fa0*/  @!P6 LEA R8, P5, R26, R11, 0x1 ;  /* 0x0000000b1a08e211 */ /* 0x020fc400078a08ff */
[----:B------:R-:W5:Y:S03]  /*4fb0*/  LDL R26, [R1] ;  /* 0x00000000011a7983 */ /* 0x000f660000100800 */
[----:B--2---:R-:W-:Y:S02]  /*4fc0*/  @!P6 IMAD.X R9, R10, 0x1, R25, P5 ;  /* 0x000000010a09e824 */ /* 0x004fe400028e0619 */
[----:B------:R-:W2:Y:S01]  /*4fd0*/  LDL R25, [R1+0x2c] ;  /* 0x00002c0001197983 */ /* 0x000ea20000100800 */
[----:B------:R-:W-:-:S03]  /*4fe0*/  ISETP.GE.AND P5, PT, R14, UR4, PT ;  /* 0x000000040e007c0c */ /* 0x000fc6000bfa6270 */
[----:B0-----:R0:W-:Y:S10]  /*4ff0*/  @!P6 ST.E.128 desc[UR42][R8.64], R4 ;  /* 0x000000040800e985 */ /* 0x0011f4000c101d2a */
[----:B------:R-:W1:Y:S01]  /*5000*/  @!P5 LDS.128 R4, [R12+0x2400] ;  /* 0x002400000c04d984 */ /* 0x000e620000000c00 */
[----:B0-----:R-:W-:-:S05]  /*5010*/  @!P5 LEA R8, P6, R70, R11, 0x1 ;  /* 0x0000000b4608d211 */ /* 0x001fca00078c08ff */
[----:B------:R-:W-:Y:S02]  /*5020*/  @!P5 IMAD.X R9, R10, 0x1, R24, P6 ;  /* 0x000000010a09d824 */ /* 0x000fe400030e0618 */
[----:B------:R-:W4:Y:S01]  /*5030*/  LDL R24, [R1+0x30] ;  /* 0x0000300001187983 */ /* 0x000f220000100800 */
[----:B------:R-:W-:-:S05]  /*5040*/  VIADD R14, R18, 0x80 ;  /* 0x00000080120e7836 */ /* 0x000fca0000000000 */
[----:B------:R-:W-:Y:S01]  /*5050*/  ISETP.GE.AND P6, PT, R14, UR4, PT ;  /* 0x000000040e007c0c */ /* 0x000fe2000bfc6270 */
[----:B-1----:R0:W-:-:S12]  /*5060*/  @!P5 ST.E.128 desc[UR42][R8.64], R4 ;  /* 0x000000040800d985 */ /* 0x0021d8000c101d2a */
[----:B------:R-:W1:Y:S01]  /*5070*/  @!P6 LDS.128 R4, [R13+0x4400] ;  /* 0x004400000d04e984 */ /* 0x000e620000000c00 */
[----:B------:R-:W-:Y:S01]  /*5080*/  VIADD R14, R18, 0xa0 ;  /* 0x000000a0120e7836 */ /* 0x000fe20000000000 */
[----:B0-----:R-:W-:-:S05]  /*5090*/  @!P6 LEA R8, P5, R69, R11, 0x1 ;  /* 0x0000000b4508e211 */ /* 0x001fca00078a08ff */
[----:B---3--:R-:W-:Y:S01]  /*50a0*/  @!P6 IMAD.X R9, R10, 0x1, R68, P5 ;  /* 0x000000010a09e824 */ /* 0x008fe200028e0644 */
[----:B------:R-:W-:-:S04]  /*50b0*/  ISETP.GE.AND P5, PT, R14, UR4, PT ;  /* 0x000000040e007c0c */ /* 0x000fc8000bfa6270 */
[----:B-1----:R0:W-:Y:S09]  /*50c0*/  @!P6 ST.E.128 desc[UR42][R8.64], R4 ;  /* 0x000000040800e985 */ /* 0x0021f2000c101d2a */
[----:B------:R-:W1:Y:S01]  /*50d0*/  @!P5 LDS.128 R4, [R12+0x4400] ;  /* 0x004400000c04d984 */ /* 0x000e620000000c00 */
[----:B------:R-:W-:Y:S01]  /*50e0*/  VIADD R14, R18, 0xc0 ;  /* 0x000000c0120e7836 */ /* 0x000fe20000000000 */
[----:B0-----:R-:W-:-:S05]  /*50f0*/  @!P5 LEA R8, P6, R66, R11, 0x1 ;  /* 0x0000000b4208d211 */ /* 0x001fca00078c08ff */
[----:B------:R-:W-:Y:S01]  /*5100*/  @!P5 IMAD.X R9, R10, 0x1, R55, P6 ;  /* 0x000000010a09d824 */ /* 0x000fe200030e0637 */
[----:B------:R-:W-:-:S04]  /*5110*/  ISETP.GE.AND P6, PT, R14, UR4, PT ;  /* 0x000000040e007c0c */ /* 0x000fc8000bfc6270 */
[----:B-1----:R0:W-:Y:S09]  /*5120*/  @!P5 ST.E.128 desc[UR42][R8.64], R4 ;  /* 0x000000040800d985 */ /* 0x0021f2000c101d2a */
[----:B------:R-:W1:Y:S01]  /*5130*/  @!P6 LDS.128 R4, [R13+0x6400] ;  /* 0x006400000d04e984 */ /* 0x000e620000000c00 */
[----:B0-----:R-:W-:-:S03]  /*5140*/  @!P6 LEA R8, P5, R54, R11, 0x1 ;  /* 0x0000000b3608e211 */ /* 0x001fc600078a08ff */
[----:B------:R-:W3:Y:S02]  /*5150*/  LDL R54, [R1+0x38] ;  /* 0x0000380001367983 */ /* 0x000ee40000100800 */
[----:B------:R-:W-:Y:S02]  /*5160*/  @!P6 IMAD.X R9, R10, 0x1, R27, P5 ;  /* 0x000000010a09e824 */ /* 0x000fe400028e061b */
[----:B------:R-:W3:Y:S01]  /*5170*/  LDL R27, [R1+0x3c] ;  /* 0x00003c00011b7983 */ /* 0x000ee20000100800 */
[----:B------:R-:W-:-:S05]  /*5180*/  VIADD R14, R18, 0xe0 ;  /* 0x000000e0120e7836 */ /* 0x000fca0000000000 */
[----:B------:R-:W-:Y:S01]  /*5190*/  ISETP.GE.AND P5, PT, R14, UR4, PT ;  /* 0x000000040e007c0c */ /* 0x000fe2000bfa6270 */
[----:B-1----:R5:W-:-:S12]  /*51a0*/  @!P6 ST.E.128 desc[UR42][R8.64], R4 ;  /* 0x000000040800e985 */ /* 0x002bd8000c101d2a */
[----:B------:R-:W0:Y:S01]  /*51b0*/  @!P5 LDS.128 R4, [R12+0x6400] ;  /* 0x006400000c04d984 */ /* 0x000e220000000c00 */
[----:B------:R-:W-:Y:S01]  /*51c0*/  VIADD R14, R18, 0x100 ;  /* 0x00000100120e7836 */ /* 0x000fe20000000000 */
[----:B-----5:R-:W-:Y:S02]  /*51d0*/  @!P5 LEA R8, P6, R26, R11, 0x1 ;  /* 0x0000000b1a08d211 */ /* 0x020fe400078c08ff */
[----:B------:R-:W5:Y:S03]  /*51e0*/  LDL R26, [R1+0x40] ;  /* 0x00004000011a7983 */ /* 0x000f660000100800 */
[----:B--2---:R-:W-:Y:S02]  /*51f0*/  @!P5 IMAD.X R9, R10, 0x1, R25, P6 ;  /* 0x000000010a09d824 */ /* 0x004fe400030e0619 */
[----:B------:R-:W2:Y:S01]  /*5200*/  LDL R25, [R1+0x44] ;  /* 0x0000440001197983 */ /* 0x000ea20000100800 */
[----:B------:R-:W-:-:S03]  /*5210*/  ISETP.GE.AND P6, PT, R14, UR4, PT ;  /* 0x000000040e007c0c */ /* 0x000fc6000bfc6270 */
[----:B0-----:R0:W-:Y:S10]  /*5220*/  @!P5 ST.E.128 desc[UR42][R8.64], R4 ;  /* 0x000000040800d985 */ /* 0x0011f4000c101d2a */
[----:B------:R-:W1:Y:S01]  /*5230*/  @!P6 LDS.128 R4, [R13+0x8400] ;  /* 0x008400000d04e984 */ /* 0x000e620000000c00 */
[----:B0-----:R-:W-:-:S05]  /*5240*/  @!P6 LEA R8, P5, R229, R11, 0x1 ;  /* 0x0000000be508e211 */ /* 0x001fca00078a08ff */
[----:B----4-:R-:W-:Y:S02]  /*5250*/  @!P6 IMAD.X R9, R10, 0x1, R24, P5 ;  /* 0x000000010a09e824 */ /* 0x010fe400028e0618 */
[----:B------:R-:W4:Y:S01]  /*5260*/  LDL R24, [R1+0x48] ;  /* 0x0000480001187983 */ /* 0x000f220000100800 */
[----:B------:R-:W-:-:S05]  /*5270*/  VIADD R14, R18, 0x120 ;  /* 0x00000120120e7836 */ /* 0x000fca0000000000 */
[----:B------:R-:W-:Y:S01]  /*5280*/  ISETP.GE.AND P5, PT, R14, UR4, PT ;  /* 0x000000040e007c0c */ /* 0x000fe2000bfa6270 */
[----:B-1----:R0:W-:-:S12]  /*5290*/  @!P6 ST.E.128 desc[UR42][R8.64], R4 ;  /* 0x000000040800e985 */ /* 0x0021d8000c101d2a */
        /* <DEDUP_REMOVED lines=17> */
[----:B------:R-:W-:Y:S01]  /*53b0*/  ISETP.GE.AND P6, PT, R14, UR4, PT ;  /* 0x000000040e007c0c */ /* 0x000fe2000bfc6270 */
[----:B------:R-:W-:-:S03]  /*53c0*/  VIADD R14, R18, 0x1a0 ;  /* 0x000001a0120e7836 */ /* 0x000fc60000000000 */
[----:B-1----:R0:W-:Y:S09]  /*53d0*/  @!P5 ST.E.128 desc[UR42][R8.64], R4 ;  /* 0x000000040800d985 */ /* 0x0021f2000c101d2a */
[----:B------:R-:W1:Y:S01]  /*53e0*/  @!P6 LDS.128 R4, [R13+0xc400] ;  /* 0x00c400000d04e984 */ /* 0x000e620000000c00 */
[----:B0-----:R-:W-:-:S05]  /*53f0*/  @!P6 LEA R8, P5, R218, R11, 0x1 ;  /* 0x0000000bda08e211 */ /* 0x001fca00078a08ff */
[----:B-----5:R-:W-:Y:S01]  /*5400*/  @!P6 IMAD.X R9, R10, 0x1, R26, P5 ;  /* 0x000000010a09e824 */ /* 0x020fe200028e061a */
[----:B------:R-:W-:-:S04]  /*5410*/  ISETP.GE.AND P5, PT, R14, UR4, PT ;  /* 0x000000040e007c0c */ /* 0x000fc8000bfa6270 */
[----:B-1----:R0:W-:Y:S09]  /*5420*/  @!P6 ST.E.128 desc[UR42][R8.64], R4 ;  /* 0x000000040800e985 */ /* 0x0021f2000c101d2a */
[----:B------:R-:W1:Y:S01]  /*5430*/  @!P5 LDS.128 R4, [R12+0xc400] ;  /* 0x00c400000c04d984 */ /* 0x000e620000000c00 */
[----:B------:R-:W-:Y:S01]  /*5440*/  VIADD R14, R18, 0x1c0 ;  /* 0x000001c0120e7836 */ /* 0x000fe20000000000 */
[----:B0-----:R-:W-:-:S05]  /*5450*/  @!P5 LEA R8, P6, R217, R11, 0x1 ;  /* 0x0000000bd908d211 */ /* 0x001fca00078c08ff */
[----:B--2---:R-:W-:Y:S01]  /*5460*/  @!P5 IMAD.X R9, R10, 0x1, R25, P6 ;  /* 0x000000010a09d824 */ /* 0x004fe200030e0619 */
[----:B------:R-:W-:Y:S01]  /*5470*/  ISETP.GE.AND P6, PT, R14, UR4, PT ;  /* 0x000000040e007c0c */ /* 0x000fe2000bfc6270 */
[----:B------:R-:W-:-:S03]  /*5480*/  VIADD R14, R18, 0x1e0 ;  /* 0x000001e0120e7836 */ /* 0x000fc60000000000 */
[----:B-1----:R0:W-:Y:S09]  /*5490*/  @!P5 ST.E.128 desc[UR42][R8.64], R4 ;  /* 0x000000040800d985 */ /* 0x0021f2000c101d2a */
[----:B------:R-:W1:Y:S01]  /*54a0*/  @!P6 LDS.128 R4, [R13+0xe400] ;  /* 0x00e400000d04e984 */ /* 0x000e620000000c00 */
[----:B0-----:R-:W-:-:S05]  /*54b0*/  @!P6 LEA R8, P5, R216, R11, 0x1 ;  /* 0x0000000bd808e211 */ /* 0x001fca00078a08ff */
[----:B----4-:R-:W-:Y:S01]  /*54c0*/  @!P6 IMAD.X R9, R10, 0x1, R24, P5 ;  /* 0x000000010a09e824 */ /* 0x010fe200028e0618 */
[----:B------:R-:W-:-:S04]  /*54d0*/  ISETP.GE.AND P5, PT, R14, UR4, PT ;  /* 0x000000040e007c0c */ /* 0x000fc8000bfa6270 */
[----:B-1----:R0:W-:Y:S09]  /*54e0*/  @!P6 ST.E.128 desc[UR42][R8.64], R4 ;  /* 0x000000040800e985 */ /* 0x0021f2000c101d2a */
[----:B------:R-:W1:Y:S01]  /*54f0*/  @!P5 LDS.128 R4, [R12+0xe400] ;  /* 0x00e400000c04d984 */ /* 0x000e620000000c00 */
[----:B0-----:R-:W-:-:S05]  /*5500*/  @!P5 LEA R8, P6, R215, R11, 0x1 ;  /* 0x0000000bd708d211 */ /* 0x001fca00078c08ff */
[----:B------:R-:W-:-:S05]  /*5510*/  @!P5 IMAD.X R9, R10, 0x1, R15, P6 ;  /* 0x000000010a09d824 */ /* 0x000fca00030e060f */
[----:B-1----:R0:W-:Y:S03]  /*5520*/  @!P5 ST.E.128 desc[UR42][R8.64], R4 ;  /* 0x000000040800d985 */ /* 0x0021e6000c101d2a */
.L_x_2523:
[----:B------:R-:W-:Y:S05]  /*5530*/  BSYNC B0 ;  /* 0x0000000000007941 */ /* 0x000fea0003800000 */
.L_x_2522:
[----:B------:R-:W-:Y:S01]  /*5540*/  @!PT LDS RZ, [RZ] ;  /* 0x00000000fffff984 */ /* 0x000fe20000000800 */
[----:B------:R-:W-:Y:S01]  /*5550*/  @!PT LDS RZ, [RZ] ;  /* 0x00000000fffff984 */ /* 0x000fe20000000800 */
[----:B------:R-:W-:Y:S01]  /*5560*/  @!PT LDS RZ, [RZ] ;  /* 0x00000000fffff984 */ /* 0x000fe20000000800 */
[----:B------:R-:W-:Y:S01]  /*5570*/  @!PT LDS RZ, [RZ] ;  /* 0x00000000fffff984 */ /* 0x000fe20000000800 */
[----:B------:R5:W-:Y:S06]  /*5580*/  MEMBAR.ALL.CTA ;  /* 0x0000000000007992 */ /* 0x000bec0000008000 */
[----:B-----5:R-:W5:Y:S01]  /*5590*/  FENCE.VIEW.ASYNC.S ;  /* 0x00000000000073c6 */ /* 0x020f620000000000 */
[----:B------:R-:W-:Y:S02]  /*55a0*/  VIADD R187, R187, 0x1 ;  /* 0x00000001bbbb7836 */ /* 0x000fe40000000000 */
[----:B0-2---:R-:W-:Y:S01]  /*55b0*/  @!P0 VIADD R60, R60, 0x28cc0 ;  /* 0x00028cc03c3c8836 */ /* 0x005fe20000000000 */
[----:B-----5:R0:W-:Y:S02]  /*55c0*/  BAR.SYNC.DEFER_BLOCKING R46, 0x80 ;  /* 0x0002002e0000751d */ /* 0x0201e40000010000 */
[----:B------:R-:W-:-:S02]  /*55d0*/  ISETP.NE.AND P5, PT, R187, 0x2, PT ;  /* 0x00000002bb00780c */ /* 0x000fc40003fa5270 */
[----:B------:R-:W-:Y:S02]  /*55e0*/  @!P0 PRMT R60, RZ, 0x654, R60 ;  /* 0x00000654ff3c8816 */ /* 0x000fe4000000003c */
[----:B------:R-:W-:Y:S02]  /*55f0*/  SEL R4, RZ, 0x1, P5 ;  /* 0x00000001ff047807 */ /* 0x000fe40002800000 */
[----:B------:R-:W-:Y:S02]  /*5600*/  SEL R187, R187, RZ, P5 ;  /* 0x000000ffbbbb7207 */ /* 0x000fe40002800000 */
[----:B------:R-:W-:Y:S01]  /*5610*/  LOP3.LUT R191, R191, R4, RZ, 0x3c, !PT ;  /* 0x00000004bfbf7212 */ /* 0x000fe200078e3cff */
[----:B------:R0:W-:Y:S01]  /*5620*/  @!P0 SYNCS.ARRIVE.TRANS64.RED.A1T0 RZ, [R60+URZ], RZ ;  /* 0x000000ff3cff89a7 */ /* 0x0001e2000810043f */
[----:B------:R-:W-:Y:S01]  /*5630*/  PLOP3.LUT P0, PT, PT, PT, PT, 0x8, 0x0 ;  /* 0x000000000000781c */ /* 0x000fe20003f0e170 */
[----:B------:R-:W-:-:S12]  /*5640*/  @P4 BRA `(.L_x_2524) ;  /* 0xffffffd400d84947 */ /* 0x000fd8000383ffff */
.L_x_2487:
[----:B------:R-:W-:Y:S04]  /*5650*/  BSSY B0, `(.L_x_2525) ;  /* 0x0000004000007945 */ /* 0x000fe80003800000 */
[----:B------:R-:W-:Y:S05]  /*5660*/  @P0 BRA `(.L_x_2526) ;  /* 0x0000000000080947 */ /* 0x000fea0003800000 */
[----:B------:R-:W2:Y:S02]  /*5670*/  FENCE.VIEW.ASYNC.G ;  /* 0x00000000000073c6 */ /* 0x000ea40000000100 */
[----:B--2---:R-:W-:Y:S06]  /*5680*/  BAR.ARV 0xc, 0x180 ;  /* 0x0306000000007b1d */ /* 0x004fec0000002000 */
.L_x_2526:
[----:B------:R-:W-:Y:S05]  /*5690*/  BSYNC B0 ;  /* 0x0000000000007941 */ /* 0x000fea0003800000 */
.L_x_2525:
[----:B------:R-:W-:Y:S01]  /*56a0*/  UISETP.NE.AND UP0, UPT, UR39, 0x1, UPT ;  /* 0x000000012700788c */ /* 0x000fe2000bf05270 */
[----:B------:R-:W-:Y:S05]  /*56b0*/  BSSY B7, `(.L_x_2527) ;  /* 0x0000f86000077945 */ /* 0x000fea0003800000 */
[----:B------:R-:W-:-:S13]  /*56c0*/  PLOP3.LUT P0, PT, PT, PT, UP0, 0x80, 0x0 ;  /* 0x000000000000781c */ /* 0x000fda0003f0f008 */
[----:B------:R-:W-:Y:S05]  /*56d0*/  @!P0 BRA `(.L_x_2528) ;  /* 0x0000002400508947 */ /* 0x000fea0003800000 */
[----:B------:R-:W2:Y:S01]  /*56e0*/  LDC R0, c[0x0][0x448] ;  /* 0x00011200ff007b82 */ /* 0x000ea20000000800 */
[----:B------:R-:W-:-:S07]  /*56f0*/  IADD3 R23, R184, 0x1, -R23 ;  /* 0x00000001b8177810 */ /* 0x000fce0007ffe817 */
[----:B------:R-:W0:Y:S01]  /*5700*/  LDC.64 R4, c[0x0][0x9e0] ;  /* 0x00027800ff047b82 */ /* 0x000e220000000a00 */
[----:B--2---:R-:W-:Y:S01]  /*5710*/  ISETP.NE.AND P1, PT, R0, 0x1, PT ;  /* 0x000000010000780c */ /* 0x004fe20003f25270 */
[----:B------:R-:W-:Y:S01]  /*5720*/  VIADD R0, R196, 0x3f ;  /* 0x0000003fc4007836 */ /* 0x000fe20000000000 */
[----:B0-----:R-:W-:-:S11]  /*5730*/  ISETP.GE.AND P2, PT, R5, 0x1, PT ;  /* 0x000000010500780c */ /* 0x001fd60003f46270 */
[----:B------:R-:W0:Y:S08]  /*5740*/  @P1 LDC R3, c[0x0][0x44c] ;  /* 0x00011300ff031b82 */ /* 0x000e300000000800 */
[----:B------:R-:W2:Y:S01]  /*5750*/  @P1 LDC R6, c[0x0][0x450] ;  /* 0x00011400ff061b82 */ /* 0x000ea20000000800 */
[----:B0-----:R-:W-:-:S05]  /*5760*/  @P1 IMAD.HI.U32 R3, R0, R3, RZ ;  /* 0x0000000300031227 */ /* 0x001fca00078e00ff */
[----:B--2---:R-:W-:-:S05]  /*5770*/  @P1 SHF.R.U32.HI R0, RZ, R6, R3 ;  /* 0x00000006ff001219 */ /* 0x004fca0000011603 */
        /* <DEDUP_REMOVED lines=14> */
.L_x_2531:
[----:B------:R-:W-:-:S13]  /*5860*/  ISETP.NE.AND P0, PT, R5, 0x1, PT ;  /* 0x000000010500780c */ /* 0x000fda0003f05270 */
[----:B------:R-:W0:Y:S02]  /*5870*/  @P0 LDC.64 R6, c[0x0][0x9e8] ;  /* 0x00027a00ff060b82 */ /* 0x000e240000000a00 */
[----:B0-----:R-:W-:-:S05]  /*5880*/  @P0 IMAD.HI.U32 R6, R0, R6, RZ ;  /* 0x0000000600060227 */ /* 0x001fca00078e00ff */
[----:B------:R-:W-:-:S07]  /*5890*/  @P0 SHF.R.U32.HI R0, RZ, R7, R6 ;  /* 0x00000007ff000219 */ /* 0x000fce0000011606 */
.L_x_2532:
[----:B------:R-:W-:Y:S05]  /*58a0*/  BSYNC B0 ;  /* 0x0000000000007941 */ /* 0x000fea0003800000 */
.L_x_2530:
[----:B------:R-:W-:-:S05]  /*58b0*/  IMAD R3, R0, R5, R5 ;  /* 0x0000000500037224 */ /* 0x000fca00078e0205 */
[----:B------:R-:W-:-:S07]  /*58c0*/  VIMNMX R4, R4, R3, PT ;  /* 0x0000000304047248 */ /* 0x000fce0003fe0100 */
.L_x_2529:
[----:B------:R-:W0:Y:S01]  /*58d0*/  @P1 LDC R7, c[0x0][0x44c] ;  /* 0x00011300ff071b82 */ /* 0x000e220000000800 */
[----:B------:R-:W-:Y:S01]  /*58e0*/  VIADD R4, R4, 0x3f ;  /* 0x0000003f04047836 */ /* 0x000fe20000000000 */
[----:B------:R-:W-:Y:S01]  /*58f0*/  ULDC UR4, c[0x0][0x9dc] ;  /* 0x0002770000047ab9 */ /* 0x000fe20000000800 */
[----:B------:R-:W-:-:S03]  /*5900*/  IMAD.MOV.U32 R0, RZ, RZ, R196 ;  /* 0x000000ffff007224 */ /* 0x000fc600078e00c4 */
[----:B------:R-:W-:Y:S02]  /*5910*/  SHF.R.S32.HI R3, RZ, 0x1f, R4 ;  /* 0x0000001fff037819 */ /* 0x000fe40000011404 */
[----:B------:R-:W2:Y:S02]  /*5920*/  @P1 LDC R6, c[0x0][0x450] ;  /* 0x00011400ff061b82 */ /* 0x000ea40000000800 */
[----:B------:R-:W-:-:S04]  /*5930*/  LEA.HI R3, R3, R4, RZ, 0x6 ;  /* 0x0000000403037211 */ /* 0x000fc800078f30ff */
[----:B------:R-:W-:-:S04]  /*5940*/  SHF.R.S32.HI R3, RZ, 0x6, R3 ;  /* 0x00000006ff037819 */ /* 0x000fc80000011403 */
[----:B------:R-:W-:Y:S01]  /*5950*/  VIMNMX R38, R38, R3, PT ;  /* 0x0000000326267248 */ /* 0x000fe20003fe0100 */
[----:B0-----:R-:W-:-:S05]  /*5960*/  @P1 IMAD.HI.U32 R7, R196, R7, RZ ;  /* 0x00000007c4071227 */ /* 0x001fca00078e00ff */
[----:B--2---:R-:W-:-:S05]  /*5970*/  @P1 SHF.R.U32.HI R0, RZ, R6, R7 ;  /* 0x00000006ff001219 */ /* 0x004fca0000011607 */
        /* <DEDUP_REMOVED lines=13> */
.L_x_2535:
[----:B------:R-:W-:-:S13]  /*5a50*/  ISETP.NE.AND P0, PT, R5, 0x1, PT ;  /* 0x000000010500780c */ /* 0x000fda0003f05270 */
[----:B------:R-:W0:Y:S02]  /*5a60*/  @P0 LDC.64 R6, c[0x0][0x9e8] ;  /* 0x00027a00ff060b82 */ /* 0x000e240000000a00 */
[----:B0-----:R-:W-:-:S05]  /*5a70*/  @P0 IMAD.HI.U32 R6, R37, R6, RZ ;  /* 0x0000000625060227 */ /* 0x001fca00078e00ff */
[----:B------:R-:W-:-:S07]  /*5a80*/  @P0 SHF.R.U32.HI R37, RZ, R7, R6 ;  /* 0x00000007ff250219 */ /* 0x000fce0000011606 */
.L_x_2536:
[----:B------:R-:W-:Y:S05]  /*5a90*/  BSYNC B0 ;  /* 0x0000000000007941 */ /* 0x000fea0003800000 */
.L_x_2534:
[----:B------:R-:W-:-:S05]  /*5aa0*/  IMAD R5, R37, R5, RZ ;  /* 0x0000000525057224 */ /* 0x000fca00078e02ff */
[----:B------:R-:W-:-:S07]  /*5ab0*/  VIMNMX R0, R0, R5, !PT ;  /* 0x0000000500007248 */ /* 0x000fce0007fe0100 */
.L_x_2533:
[----:B------:R-:W-:Y:S01]  /*5ac0*/  SHF.R.S32.HI R3, RZ, 0x1f, R0 ;  /* 0x0000001fff037819 */ /* 0x000fe20000011400 */
[----:B------:R-:W-:Y:S03]  /*5ad0*/  BSSY B0, `(.L_x_2537) ;  /* 0x0000027000007945 */ /* 0x000fe60003800000 */
[----:B------:R-:W-:-:S04]  /*5ae0*/  LEA.HI R3, R3, R0, RZ, 0x6 ;  /* 0x0000000003037211 */ /* 0x000fc800078f30ff */
[----:B------:R-:W-:-:S04]  /*5af0*/  SHF.R.S32.HI R3, RZ, 0x6, R3 ;  /* 0x00000006ff037819 */ /* 0x000fc80000011403 */
[----:B------:R-:W-:Y:S01]  /*5b00*/  VIMNMX R9, RZ, R3, !PT ;  /* 0x00000003ff097248 */ /* 0x000fe20007fe0100 */
[----:B------:R-:W-:-:S03]  /*5b10*/  IMAD.MOV.U32 R3, RZ, RZ, RZ ;  /* 0x000000ffff037224 */ /* 0x000fc600078e00ff */
[----:B------:R-:W-:-:S13]  /*5b20*/  ISETP.GT.AND P0, PT, R38, R9, PT ;  /* 0x000000092600720c */ /* 0x000fda0003f04270 */
[----:B------:R-:W-:Y:S05]  /*5b30*/  @!P0 BRA `(.L_x_2538) ;  /* 0x0000000000808947 */ /* 0x000fea0003800000 */
[----:B------:R-:W2:Y:S01]  /*5b40*/  LDL R4, [R1+0x50] ;  /* 0x0000500001047983 */ /* 0x000ea20000100800 */
[----:B------:R-:W-:Y:S01]  /*5b50*/  ULDC UR4, c[0x0][0x9f0] ;  /* 0x00027c0000047ab9 */ /* 0x000fe20000000800 */
[----:B--2---:R-:W-:-:S04]  /*5b60*/  ISETP.NE.AND P0, PT, R4, RZ, PT ;  /* 0x000000ff0400720c */ /* 0x004fc80003f05270 */
[----:B-1----:R-:W-:-:S04]  /*5b70*/  SEL R11, R4, UR4, P0 ;  /* 0x00000004040b7c07 */ /* 0x002fc80008000000 */
[-C--:B------:R-:W-:Y:S02]  /*5b80*/  IABS R6, R11.reuse ;  /* 0x0000000b00067213 */ /* 0x080fe40000000000 */
[----:B------:R-:W-:Y:S02]  /*5b90*/  IADD3 R0, R11, -0x1, R38 ;  /* 0xffffffff0b007810 */ /* 0x000fe40007ffe026 */
[----:B------:R-:W0:Y:S01]  /*5ba0*/  I2F.RP R3, R6 ;  /* 0x0000000600037306 */ /* 0x000e220000209400 */
[----:B----4-:R-:W-:Y:S02]  /*5bb0*/  IABS R10, R11 ;  /* 0x0000000b000a7213 */ /* 0x010fe40000000000 */
        /* <DEDUP_REMOVED lines=24> */
.L_x_2538:
[----:B------:R-:W-:Y:S05]  /*5d40*/  BSYNC B0 ;  /* 0x0000000000007941 */ /* 0x000fea0003800000 */
.L_x_2537:
[----:B------:R-:W2:Y:S01]  /*5d50*/  LDL R0, [R1+0x58] ;  /* 0x0000580001007983 */ /* 0x000ea20000100800 */
        /* <DEDUP_REMOVED lines=65> */
[----:B--2---:R-:W-:-:S05]  /*6170*/  IMAD R0, R0, R3, R9 ;  /* 0x0000000300007224 */ /* 0x004fca00078e0209 */
[----:B------:R-:W-:Y:S02]  /*6180*/  VIADDMNMX R3, R0, R3, R38, PT ;  /* 0x0000000300037246 */ /* 0x000fe40003800126 */
[----:B------:R-:W-:Y:S02]  /*6190*/  CS2R R38, SRZ ;  /* 0x0000000000267805 */ /* 0x000fe4000001ff00 */
        /* <DEDUP_REMOVED lines=16> */
.L_x_2540:
[C---:B------:R-:W-:Y:S01]  /*62a0*/  IMAD R12, R17.reuse, 0x8, R2 ;  /* 0x00000008110c7824 */ /* 0x040fe200078e0202 */
[----:B------:R-:W-:Y:S01]  /*62b0*/  SHF.L.U32 R5, R22, 0x1f, RZ ;  /* 0x0000001f16057819 */ /* 0x000fe200000006ff */
[----:B------:R-:W-:Y:S01]  /*62c0*/  VIADD R4, R2, 0x26800 ;  /* 0x0002680002047836 */ /* 0x000fe20000000000 */
[----:B------:R-:W-:Y:S01]  /*62d0*/  BSSY B0, `(.L_x_2541) ;  /* 0x0000008000007945 */ /* 0x000fe20003800000 */
[----:B------:R-:W-:Y:S01]  /*62e0*/  IMAD R6, R17, 0x1000, R20 ;  /* 0x0000100011067824 */ /* 0x000fe200078e0214 */
[----:B------:R-:W0:Y:S01]  /*62f0*/  SYNCS.PHASECHK.TRANS64.TRYWAIT P1, [R12+URZ+0x28c50], R5 ;  /* 0x028c50050c0075a7 */ /* 0x000e22000802017f */
[----:B------:R-:W-:Y:S01]  /*6300*/  IMAD.MOV.U32 R7, RZ, RZ, 0x40000040 ;  /* 0x40000040ff077424 */ /* 0x000fe200078e00ff */
[----:B------:R-:W-:-:S04]  /*6310*/  SHF.R.U32.HI R4, RZ, 0x4, R4 ;  /* 0x00000004ff047819 */ /* 0x000fc80000011604 */
[----:B------:R-:W-:-:S04]  /*6320*/  LOP3.LUT R4, R4, 0x3fff, RZ, 0xc0, !PT ;  /* 0x00003fff04047812 */ /* 0x000fc800078ec0ff */
[----:B------:R-:W-:Y:S01]  /*6330*/  LOP3.LUT R4, R4, 0x10000, RZ, 0xfc, !PT ;  /* 0x0001000004047812 */ /* 0x000fe200078efcff */
[----:B0-----:R-:W-:Y:S06]  /*6340*/  @!P1 BRA `(.L_x_2542) ;  /* 0x000001c800049947 */ /* 0x001fec0003800000 */
.L_x_2866:
[----:B------:R-:W-:Y:S05]  /*6350*/  BSYNC B0 ;  /* 0x0000000000007941 */ /* 0x000fea0003800000 */
.L_x_2541:
[----:B------:R-:W-:Y:S01]  /*6360*/  BAR.SYNC.DEFER_BLOCKING 0xe, 0x100 ;  /* 0x0384000000007b1d */ /* 0x000fe20000010000 */
[----:B0-----:R-:W-:Y:S01]  /*6370*/  IMAD.MOV.U32 R5, RZ, RZ, 0x40000040 ;  /* 0x40000040ff057424 */ /* 0x001fe200078e00ff */
[C---:B------:R-:W-:Y:S01]  /*6380*/  R2UR UR6, R6.reuse ;  /* 0x00000000060672ca */ /* 0x040fe200000e0000 */
[----:B----4-:R-:W-:Y:S01]  /*6390*/  VIADD R10, R6, 0x100 ;  /* 0x00000100060a7836 */ /* 0x010fe20000000000 */
[----:B------:R-:W-:Y:S01]  /*63a0*/  R2UR UR7, R7 ;  /* 0x00000000070772ca */ /* 0x000fe200000e0000 */
[----:B-1----:R-:W-:Y:S01]  /*63b0*/  IMAD.MOV.U32 R11, RZ, RZ, 0x40000040 ;  /* 0x40000040ff0b7424 */ /* 0x002fe200078e00ff */
        /* <DEDUP_REMOVED lines=17> */
[----:B-----5:R-:W-:Y:S01]  /*64d0*/  WARPGROUP.ARRIVE ;  /* 0x00000000000079c5 */ /* 0x020fe20000000000 */
        /* <DEDUP_REMOVED lines=24> */
.L_x_2543:
[----:B------:R-:W-:Y:S01]  /*6660*/  VIADD R3, R3, 0xfffffffe ;  /* 0xfffffffe03037836 */ /* 0x000fe20000000000 */
[----:B------:R-:W-:Y:S01]  /*6670*/  BSSY B0, `(.L_x_2544) ;  /* 0x00000cc000007945 */ /* 0x000fe20003800000 */
[----:B------:R-:W-:-:S03]  /*6680*/  VIADD R12, R12, 0x28c60 ;  /* 0x00028c600c0c7836 */ /* 0x000fc60000000000 */
[----:B------:R-:W-:Y:S02]  /*6690*/  ISETP.GE.AND P1, PT, R3, R0, PT ;  /* 0x000000000300720c */ /* 0x000fe40003f26270 */
[----:B------:R-:W-:-:S04]  /*66a0*/  PRMT R12, R186, 0x654, R12 ;  /* 0x00000654ba0c7816 */ /* 0x000fc8000000000c */
[----:B------:R0:W-:Y:S07]  /*66b0*/  SYNCS.ARRIVE.TRANS64.RED.A1T0 RZ, [R12+URZ], RZ ;  /* 0x000000ff0cff79a7 */ /* 0x0001ee000810043f */
[----:B------:R-:W-:Y:S05]  /*66c0*/  @!P1 BRA `(.L_x_2545) ;  /* 0x0000000c00189947 */ /* 0x000fea0003800000 */
.L_x_2552:
[----:B------:R-:W-:Y:S01]  /*66d0*/  BAR.SYNC.DEFER_BLOCKING 0xe, 0x100 ;  /* 0x0384000000007b1d */ /* 0x000fe20000010000 */
[----:B0-----:R-:W-:Y:S01]  /*66e0*/  IMAD R12, R17, 0x40, R194 ;  /* 0x00000040110c7824 */ /* 0x001fe200078e02c2 */
[----:B------:R-:W-:Y:S01]  /*66f0*/  ISETP.GT.AND P2, PT, R3, R0, PT ;  /* 0x000000000300720c */ /* 0x000fe20003f44270 */
[----:B------:R-:W-:Y:S02]  /*6700*/  VIADD R17, R17, 0x1 ;  /* 0x0000000111117836 */ /* 0x000fe40000000000 */
[----:B------:R-:W-:Y:S02]  /*6710*/  IMAD R12, R12, 0x4, R2 ;  /* 0x000000040c0c7824 */ /* 0x000fe400078e0202 */
[----:B------:R-:W-:Y:S01]  /*6720*/  VIADD R3, R3, 0xffffffff ;  /* 0xffffffff03037836 */ /* 0x000fe20000000000 */
[----:B------:R-:W-:-:S04]  /*6730*/  ISETP.NE.AND P1, PT, R17, 0x2, PT ;  /* 0x000000021100780c */ /* 0x000fc80003f25270 */
[----:B------:R-:W-:Y:S01]  /*6740*/  SEL R17, R17, RZ, P1 ;  /* 0x000000ff11117207 */ /* 0x000fe20000800000 */
[----:B------:R-:W0:Y:S04]  /*6750*/  LDS R13, [R12+0x28800] ;  /* 0x028800000c0d7984 */ /* 0x000e280000000800 */
[----:B-1----:R-:W1:Y:S01]  /*6760*/  LDS R12, [R12+0x28820] ;  /* 0x028820000c0c7984 */ /* 0x002e620000000800 */
        /* <DEDUP_REMOVED lines=132> */
.L_x_2546:
[----:B------:R-:W-:Y:S01]  /*6fb0*/  IMAD R21, R17, 0x8, R2 ;  /* 0x0000000811157824 */ /* 0x000fe200078e0202 */
[----:B------:R-:W-:-:S04]  /*6fc0*/  SHF.L.U32 R12, R22, 0x1f, RZ ;  /* 0x0000001f160c7819 */ /* 0x000fc800000006ff */
[----:B------:R0:W1:Y:S01]  /*6fd0*/  SYNCS.PHASECHK.TRANS64.TRYWAIT P1, [R21+URZ+0x28c50], R12 ;  /* 0x028c500c150075a7 */ /* 0x000062000802017f */
[----:B------:R-:W-:Y:S05]  /*6fe0*/  @!P0 BRA `(.L_x_2547) ;  /* 0x0000000000048947 */ /* 0x000fea0003800000 */
[----:B------:R-:W-:Y:S01]  /*6ff0*/  BPT.TRAP 0x1 ;  /* 0x000000040000795c */ /* 0x000fe20000300000 */
.L_x_2547:
[----:B------:R-:W-:Y:S04]  /*7000*/  BSSY B1, `(.L_x_2548) ;  /* 0x0000004000017945 */ /* 0x000fe80003800000 */
[----:B-1----:R-:W-:Y:S05]  /*7010*/  @P1 BRA `(.L_x_2549) ;  /* 0x0000000000081947 */ /* 0x002fea0003800000 */
[----:B------:R-:W1:Y:S02]  /*7020*/  SYNCS.PHASECHK.TRANS64.TRYWAIT P1, [R21+URZ+0x28c50], R12 ;  /* 0x028c500c150075a7 */ /* 0x000e64000802017f */
[----:B-1----:R-:W-:Y:S05]  /*7030*/  @!P1 BRA `(.L_x_2550) ;  /* 0x000001b800dc9947 */ /* 0x002fea0003800000 */
.L_x_2549:
[----:B------:R-:W-:Y:S05]  /*7040*/  BSYNC B1 ;  /* 0x0000000000017941 */ /* 0x000fea0003800000 */
.L_x_2548:
[----:B01----:R-:W-:Y:S01]  /*7050*/  IMAD R12, R17, 0x1000, R20 ;  /* 0x00001000110c7824 */ /* 0x003fe200078e0214 */
[----:B------:R-:W-:Y:S01]  /*7060*/  R2UR UR4, R4 ;  /* 0x00000000040472ca */ /* 0x000fe200000e0000 */
[----:B------:R-:W-:Y:S01]  /*7070*/  IMAD.MOV.U32 R13, RZ, RZ, 0x40000040 ;  /* 0x40000040ff0d7424 */ /* 0x000fe200078e00ff */
[----:B------:R-:W-:Y:S01]  /*7080*/  R2UR UR5, R5 ;  /* 0x00000000050572ca */ /* 0x000fe200000e0000 */
[----:B------:R-:W-:Y:S01]  /*7090*/  WARPGROUP.ARRIVE ;  /* 0x00000000000079c5 */ /* 0x000fe20000000000 */
[C---:B------:R-:W-:Y:S01]  /*70a0*/  R2UR UR6, R12.reuse ;  /* 0x000000000c0672ca */ /* 0x040fe200000e0000 */
[----:B------:R-:W-:Y:S01]  /*70b0*/  VIADD R14, R12, 0x80 ;  /* 0x000000800c0e7836 */ /* 0x000fe20000000000 */
[----:B------:R-:W-:Y:S01]  /*70c0*/  R2UR UR7, R13 ;  /* 0x000000000d0772ca */ /* 0x000fe200000e0000 */
[----:B------:R-:W-:Y:S02]  /*70d0*/  IMAD.MOV.U32 R15, RZ, RZ, 0x40000040 ;  /* 0x40000040ff0f7424 */ /* 0x000fe400078e00ff */
[----:B------:R-:W-:-:S10]  /*70e0*/  IMAD.MOV.U32 R13, RZ, RZ, 0x40000040 ;  /* 0x40000040ff0d7424 */ /* 0x000fd400078e00ff */
        /* <DEDUP_REMOVED lines=27> */
[----:B------:R-:W-:Y:S03]  /*72a0*/  HGMMA.64x256x16.F32.BF16 R24, gdesc[UR4].tnspB, R24, gsb0 ;  /* 0x43e00000041879f0 */ /* 0x000fe60008001818 */
[----:B------:R-:W-:Y:S02]  /*72b0*/  WARPGROUP.DEPBAR.LE gsb0, 0x0 ;  /* 0x00008000000079c5 */ /* 0x000fe40000010000 */
[----:B------:R-:W-:Y:S06]  /*72c0*/  BAR.ARV 0xf, 0x100 ;  /* 0x03c4000000007b1d */ /* 0x000fec0000002000 */
[----:B------:R-:W-:Y:S05]  /*72d0*/  @!P0 BRA `(.L_x_2551) ;  /* 0x0000000000048947 */ /* 0x000fea0003800000 */
[----:B------:R-:W-:Y:S01]  /*72e0*/  BPT.TRAP 0x1 ;  /* 0x000000040000795c */ /* 0x000fe20000300000 */
.L_x_2551:
[----:B------:R-:W-:-:S05]  /*72f0*/  VIADD R21, R21, 0x28c60 ;  /* 0x00028c6015157836 */ /* 0x000fca0000000000 */
[----:B------:R-:W-:-:S04]  /*7300*/  PRMT R21, R186, 0x654, R21 ;  /* 0x00000654ba157816 */ /* 0x000fc80000000015 */
[----:B------:R1:W-:Y:S01]  /*7310*/  SYNCS.ARRIVE.TRANS64.RED.A1T0 RZ, [R21+URZ], RZ ;  /* 0x000000ff15ff79a7 */ /* 0x0003e2000810043f */
[----:B------:R-:W-:Y:S05]  /*7320*/  @P2 BRA `(.L_x_2552) ;  /* 0xfffffff000e82947 */ /* 0x000fea000383ffff */
.L_x_2545:
[----:B------:R-:W-:Y:S05]  /*7330*/  BSYNC B0 ;  /* 0x0000000000007941 */ /* 0x000fea0003800000 */
.L_x_2544:
        /* <DEDUP_REMOVED lines=142> */
.L_x_2528:
        /* <DEDUP_REMOVED lines=24> */
.L_x_2555:
[----:B------:R-:W-:-:S13]  /*7da0*/  ISETP.NE.AND P0, PT, R5, 0x1, PT ;  /* 0x000000010500780c */ /* 0x000fda0003f05270 */
[----:B------:R-:W0:Y:S02]  /*7db0*/  @P0 LDC.64 R6, c[0x0][0x9e8] ;  /* 0x00027a00ff060b82 */ /* 0x000e240000000a00 */
[----:B0-----:R-:W-:-:S05]  /*7dc0*/  @P0 IMAD.HI.U32 R6, R0, R6, RZ ;  /* 0x0000000600060227 */ /* 0x001fca00078e00ff */
[----:B------:R-:W-:-:S07]  /*7dd0*/  @P0 SHF.R.U32.HI R0, RZ, R7, R6 ;  /* 0x00000007ff000219 */ /* 0x000fce0000011606 */
.L_x_2556:
[----:B------:R-:W-:Y:S05]  /*7de0*/  BSYNC B0 ;  /* 0x0000000000007941 */ /* 0x000fea0003800000 */
.L_x_2554:
[----:B------:R-:W-:-:S05]  /*7df0*/  IMAD R3, R0, R5, R5 ;  /* 0x0000000500037224 */ /* 0x000fca00078e0205 */
[----:B------:R-:W-:-:S07]  /*7e00*/  VIMNMX R4, R4, R3, PT ;  /* 0x0000000304047248 */ /* 0x000fce0003fe0100 */
.L_x_2553:
        /* <DEDUP_REMOVED lines=24> */
.L_x_2559:
[----:B------:R-:W-:-:S13]  /*7f90*/  ISETP.NE.AND P0, PT, R5, 0x1, PT ;  /* 0x000000010500780c */ /* 0x000fda0003f05270 */
[----:B------:R-:W0:Y:S02]  /*7fa0*/  @P0 LDC.64 R6, c[0x0][0x9e8] ;  /* 0x00027a00ff060b82 */ /* 0x000e240000000a00 */
[----:B0-----:R-:W-:-:S05]  /*7fb0*/  @P0 IMAD.HI.U32 R6, R37, R6, RZ ;  /* 0x0000000625060227 */ /* 0x001fca00078e00ff */
[----:B------:R-:W-:-:S07]  /*7fc0*/  @P0 SHF.R.U32.HI R37, RZ, R7, R6 ;  /* 0x00000007ff250219 */ /* 0x000fce0000011606 */
.L_x_2560:
[----:B------:R-:W-:Y:S05]  /*7fd0*/  BSYNC B0 ;  /* 0x0000000000007941 */ /* 0x000fea0003800000 */
.L_x_2558:
[----:B------:R-:W-:-:S05]  /*7fe0*/  IMAD R5, R37, R5, RZ ;  /* 0x0000000525057224 */ /* 0x000fca00078e02ff */
[----:B------:R-:W-:-:S07]  /*7ff0*/  VIMNMX R0, R0, R5, !PT ;  /* 0x0000000500007248 */ /* 0x000fce0007fe0100 */
.L_x_2557:
[----:B------:R-:W-:Y:S01]  /*8000*/  SHF.R.S32.HI R3, RZ, 0x1f, R0 ;  /* 0x0000001fff037819 */ /* 0x000fe20000011400 */
[----:B------:R-:W-:Y:S01]  /*8010*/  BSSY B0, `(.L_x_2561) ;  /* 0x0000027000007945 */ /* 0x000fe20003800000 */
[----:B------:R-:W-:Y:S02]  /*8020*/  IMAD.MOV.U32 R168, RZ, RZ, RZ ;  /* 0x000000ffffa87224 */ /* 0x000fe400078e00ff */
[----:B------:R-:W-:-:S04]  /*8030*/  LEA.HI R3, R3, R0, RZ, 0x6 ;  /* 0x0000000003037211 */ /* 0x000fc800078f30ff */
[----:B------:R-:W-:-:S04]  /*8040*/  SHF.R.S32.HI R3, RZ, 0x6, R3 ;  /* 0x00000006ff037819 */ /* 0x000fc80000011403 */
[----:B------:R-:W-:-:S04]  /*8050*/  VIMNMX R213, RZ, R3, !PT ;  /* 0x00000003ffd57248 */ /* 0x000fc80007fe0100 */
[----:B------:R-:W-:-:S13]  /*8060*/  ISETP.GT.AND P0, PT, R38, R213, PT ;  /* 0x000000d52600720c */ /* 0x000fda0003f04270 */
[----:B------:R-:W-:Y:S05]  /*8070*/  @!P0 BRA `(.L_x_2562) ;  /* 0x0000000000808947 */ /* 0x000fea0003800000 */
[----:B------:R-:W2:Y:S01]  /*8080*/  LDL R4, [R1+0x50] ;  /* 0x0000500001047983 */ /* 0x000ea20000100800 */
[----:B------:R-:W-:Y:S01]  /*8090*/  ULDC UR4, c[0x0][0x9f0] ;  /* 0x00027c0000047ab9 */ /* 0x000fe20000000800 */
[----:B--2---:R-:W-:-:S04]  /*80a0*/  ISETP.NE.AND P0, PT, R4, RZ, PT ;  /* 0x000000ff0400720c */ /* 0x004fc80003f05270 */
[----:B------:R-:W-:-:S04]  /*80b0*/  SEL R9, R4, UR4, P0 ;  /* 0x0000000404097c07 */ /* 0x000fc80008000000 */
        /* <DEDUP_REMOVED lines=11> */
[----:B------:R0:W2:Y:S02]  /*8170*/  F2I.FTZ.U32.TRUNC.NTZ R5, R4 ;  /* 0x0000000400057305 */ /* 0x0000a4000021f000 */
[----:B0-----:R-:W-:Y:S02]  /*8180*/  IMAD.MOV.U32 R4, RZ, RZ, RZ ;  /* 0x000000ffff047224 */ /* 0x001fe400078e00ff */
[----:B--2---:R-:W-:-:S04]  /*8190*/  IMAD.MOV R7, RZ, RZ, -R5 ;  /* 0x000000ffff077224 */ /* 0x004fc800078e0a05 */
        /* <DEDUP_REMOVED lines=14> */
.L_x_2562:
[----:B------:R-:W-:Y:S05]  /*8280*/  BSYNC B0 ;  /* 0x0000000000007941 */ /* 0x000fea0003800000 */
.L_x_2561:
        /* <DEDUP_REMOVED lines=94> */
[----:B----4-:R-:W-:Y:S02]  /*8870*/  IMAD.U32 R10, RZ, RZ, UR4 ;  /* 0x00000004ff0a7e24 */ /* 0x010fe4000f8e00ff */
[----:B-1----:R-:W-:Y:S02]  /*8880*/  IMAD.U32 R11, RZ, RZ, UR5 ;  /* 0x00000005ff0b7e24 */ /* 0x002fe4000f8e00ff */
[----:B------:R-:W-:Y:S02]  /*8890*/  IMAD.MOV.U32 R8, RZ, RZ, 0x70 ;  /* 0x00000070ff087424 */ /* 0x000fe400078e00ff */
[----:B------:R-:W-:Y:S02]  /*88a0*/  IMAD.MOV.U32 R12, RZ, RZ, 0x1 ;  /* 0x00000001ff0c7424 */ /* 0x000fe400078e00ff */
[----:B------:R-:W-:-:S07]  /*88b0*/  IMAD.MOV.U32 R13, RZ, RZ, RZ ;  /* 0x000000ffff0d7224 */ /* 0x000fce00078e00ff */
[----:B------:R-:W-:-:S07]  /*88c0*/  LEPC R20, `(.L_x_2564) ;  /* 0x000000001014794e */ /* 0x000fce0000000000 */
[----:B0----5:R-:W-:Y:S05]  /*88d0*/  CALL.ABS.NOINC R14 ;  /* 0x000000000e007343 */ /* 0x021fea0003c00000 */
.L_x_2564:
[----:B------:R-:W-:Y:S05]  /*88e0*/  BSYNC B6 ;  /* 0x0000000000067941 */ /* 0x000fea0003800000 */
.L_x_2563:
        /* <DEDUP_REMOVED lines=8> */
[----:B------:R0:W2:Y:S03]  /*8970*/  SYNCS.PHASECHK.TRANS64.TRYWAIT P0, [R2+URZ+0x28c00], R3 ;  /* 0x028c0003020075a7 */ /* 0x0000a6000800017f */
[----:B--2---:R-:W-:Y:S05]  /*8980*/  @!P0 NANOSLEEP.SYNCS 0x989680 ;  /* 0x009896800000895d */ /* 0x004fea0003900000 */
[----:B------:R-:W2:Y:S01]  /*8990*/  @!P0 SYNCS.PHASECHK.TRANS64 P0, [R2+URZ+0x28c00], R3 ;  /* 0x028c0003020085a7 */ /* 0x000ea2000800007f */
[----:B------:R-:W-:Y:S04]  /*89a0*/  BSSY B0, `(.L_x_2566) ;  /* 0x0000006000007945 */ /* 0x000fe80003800000 */
[----:B--2---:R-:W-:Y:S05]  /*89b0*/  @P0 BRA `(.L_x_2567) ;  /* 0x0000000000100947 */ /* 0x004fea0003800000 */
.L_x_2568:
[----:B--2---:R2:W3:Y:S02]  /*89c0*/  SYNCS.PHASECHK.TRANS64.TRYWAIT P0, [R2+URZ+0x28c00], R3 ;  /* 0x028c0003020075a7 */ /* 0x0044e4000800017f */
[----:B---3--:R-:W-:Y:S05]  /*89d0*/  @!P0 NANOSLEEP.SYNCS 0x989680 ;  /* 0x009896800000895d */ /* 0x008fea0003900000 */
[----:B------:R-:W3:Y:S02]  /*89e0*/  @!P0 SYNCS.PHASECHK.TRANS64 P0, [R2+URZ+0x28c00], R3 ;  /* 0x028c0003020085a7 */ /* 0x000ee4000800007f */
[----:B---3--:R-:W-:Y:S05]  /*89f0*/  @!P0 BRA `(.L_x_2568) ;  /* 0xfffffffc00f08947 */ /* 0x008fea000383ffff */
.L_x_2567:
[----:B------:R-:W-:Y:S05]  /*8a00*/  BSYNC B0 ;  /* 0x0000000000007941 */ /* 0x000fea0003800000 */
.L_x_2566:
[----:B------:R-:W-:Y:S05]  /*8a10*/  BRA `(.L_x_2569) ;  /* 0x0000002c00c07947 */ /* 0x000fea0003800000 */
.L_x_2565:
[----:B------:R-:W-:Y:S01]  /*8a20*/  VIADD R4, R2, 0x20400 ;  /* 0x0002040002047836 */ /* 0x000fe20000000000 */
[----:B-----5:R-:W-:Y:S01]  /*8a30*/  SHF.R.S32.HI R0, RZ, 0x1f, R80 ;  /* 0x0000001fff007819 */ /* 0x020fe20000011450 */
[----:B------:R-:W-:Y:S01]  /*8a40*/  ULDC.64 UR4, c[0x0][0x3f8] ;  /* 0x0000fe0000047ab9 */ /* 0x000fe20000000a00 */
[----:B------:R-:W-:Y:S01]  /*8a50*/  ULDC.64 UR6, c[0x0][0x408] ;  /* 0x0001020000067ab9 */ /* 0x000fe20000000a00 */
[----:B------:R-:W-:Y:S01]  /*8a60*/  IMAD.WIDE.U32 R24, R80, UR4, RZ ;  /* 0x0000000450187c25 */ /* 0x000fe2000f8e00ff */
[----:B------:R-:W-:Y:S01]  /*8a70*/  LOP3.LUT P0, RZ, R4, 0x3ff, RZ, 0xc0, !PT ;  /* 0x000003ff04ff7812 */ /* 0x000fe2000780c0ff */
[----:B------:R-:W-:Y:S02]  /*8a80*/  BSSY B6, `(.L_x_2570) ;  /* 0x0000019000067945 */ /* 0x000fe40003800000 */
[C---:B------:R-:W-:Y:S02]  /*8a90*/  IMAD R3, R0.reuse, UR4, RZ ;  /* 0x0000000400037c24 */ /* 0x040fe4000f8e02ff */
[----:B------:R-:W-:-:S02]  /*8aa0*/  IMAD R5, R0, UR6, RZ ;  /* 0x0000000600057c24 */ /* 0x000fc4000f8e02ff */
[C---:B------:R-:W-:Y:S02]  /*8ab0*/  IMAD R3, R80.reuse, UR5, R3 ;  /* 0x0000000550037c24 */ /* 0x040fe4000f8e0203 */
[C---:B------:R-:W-:Y:S02]  /*8ac0*/  IMAD R5, R80.reuse, UR7, R5 ;  /* 0x0000000750057c24 */ /* 0x040fe4000f8e0205 */
[----:B------:R-:W-:-:S04]  /*8ad0*/  IMAD.WIDE.U32 R80, R80, UR6, RZ ;  /* 0x0000000650507c25 */ /* 0x000fc8000f8e00ff */
[----:B------:R-:W-:Y:S02]  /*8ae0*/  IMAD.IADD R27, R3, 0x1, R25 ;  /* 0x00000001031b7824 */ /* 0x000fe400078e0219 */
[----:B------:R-:W-:Y:S01]  /*8af0*/  IMAD.IADD R29, R5, 0x1, R81 ;  /* 0x00000001051d7824 */ /* 0x000fe200078e0251 */
        /* <DEDUP_REMOVED lines=8> */
[----:B----4-:R-:W-:Y:S02]  /*8b80*/  IMAD.U32 R10, RZ, RZ, UR6 ;  /* 0x00000006ff0a7e24 */ /* 0x010fe4000f8e00ff */
[----:B------:R-:W-:-:S02]  /*8b90*/  IMAD.U32 R6, RZ, RZ, UR4 ;  /* 0x00000004ff067e24 */ /* 0x000fc4000f8e00ff */
[----:B------:R-:W-:Y:S02]  /*8ba0*/  IMAD.U32 R7, RZ, RZ, UR5 ;  /* 0x00000005ff077e24 */ /* 0x000fe4000f8e00ff */
[----:B-1----:R-:W-:Y:S02]  /*8bb0*/  IMAD.U32 R11, RZ, RZ, UR7 ;  /* 0x00000007ff0b7e24 */ /* 0x002fe4000f8e00ff */
[----:B------:R-:W-:Y:S02]  /*8bc0*/  IMAD.MOV.U32 R8, RZ, RZ, 0x70 ;  /* 0x00000070ff087424 */ /* 0x000fe400078e00ff */
[----:B------:R-:W-:Y:S02]  /*8bd0*/  IMAD.MOV.U32 R12, RZ, RZ, 0x1 ;  /* 0x00000001ff0c7424 */ /* 0x000fe400078e00ff */
[----:B------:R-:W-:-:S07]  /*8be0*/  IMAD.MOV.U32 R13, RZ, RZ, RZ ;  /* 0x000000ffff0d7224 */ /* 0x000fce00078e00ff */
[----:B------:R-:W-:-:S07]  /*8bf0*/  LEPC R20, `(.L_x_2571) ;  /* 0x000000001014794e */ /* 0x000fce0000000000 */
[----:B0-----:R-:W-:Y:S05]  /*8c00*/  CALL.ABS.NOINC R14 ;  /* 0x000000000e007343 */ /* 0x001fea0003c00000 */
.L_x_2571:
[----:B------:R-:W-:Y:S05]  /*8c10*/  BSYNC B6 ;  /* 0x0000000000067941 */ /* 0x000fea0003800000 */
.L_x_2570:
[----:B------:R-:W-:Y:S01]  /*8c20*/  ULDC.U8 UR4, c[0x0][0x410] ;  /* 0x0001040000047ab9 */ /* 0x000fe20000000000 */
[----:B------:R-:W-:Y:S01]  /*8c30*/  BSSY B0, `(.L_x_2572) ;  /* 0x00002c6000007945 */ /* 0x000fe20003800000 */
[----:B------:R-:W-:Y:S01]  /*8c40*/  ISETP.NE.AND P0, PT, RZ, UR4, PT ;  /* 0x00000004ff007c0c */ /* 0x000fe2000bf05270 */
[----:B------:R-:W-:-:S12]  /*8c50*/  IMAD.IADD R34, R190, 0x1, R196 ;  /* 0x00000001be227824 */ /* 0x000fd800078e02c4 */
[----:B------:R-:W-:Y:S05]  /*8c60*/  @!P0 BRA `(.L_x_2573) ;  /* 0x0000001400b08947 */ /* 0x000fea0003800000 */
[----:B------:R-:W0:Y:S01]  /*8c70*/  LDC R6, c[0x0][0x448] ;  /* 0x00011200ff067b82 */ /* 0x000e220000000800 */
[----:B------:R-:W2:Y:S01]  /*8c80*/  S2R R0, SR_TID.X ;  /* 0x0000000000007919 */ /* 0x000ea20000002100 */
[----:B------:R-:W-:Y:S01]  /*8c90*/  ULDC.64 UR4, c[0x0][0x3f8] ;  /* 0x0000fe0000047ab9 */ /* 0x000fe20000000a00 */
[----:B------:R-:W-:Y:S01]  /*8ca0*/  ULDC.64 UR6, c[0x0][0x408] ;  /* 0x0001020000067ab9 */ /* 0x000fe20000000a00 */
[----:B------:R-:W-:Y:S02]  /*8cb0*/  IMAD.MOV.U32 R25, RZ, RZ, R27 ;  /* 0x000000ffff197224 */ /* 0x000fe400078e001b */
[----:B------:R-:W-:Y:S01]  /*8cc0*/  IMAD.MOV.U32 R81, RZ, RZ, R29 ;  /* 0x000000ffff517224 */ /* 0x000fe200078e001d */
[----:B0-----:R-:W-:Y:S01]  /*8cd0*/  ISETP.NE.AND P0, PT, R6, 0x1, PT ;  /* 0x000000010600780c */ /* 0x001fe20003f05270 */
[----:B--2---:R-:W-:-:S12]  /*8ce0*/  VIADD R3, R0, 0xffffff80 ;  /* 0xffffff8000037836 */ /* 0x004fd80000000000 */
[----:B------:R-:W0:Y:S01]  /*8cf0*/  @P0 LDC R0, c[0x0][0x44c] ;  /* 0x00011300ff000b82 */ /* 0x000e220000000800 */
[----:B------:R-:W-:-:S04]  /*8d00*/  SHF.R.S32.HI R4, RZ, 0x1f, R3 ;  /* 0x0000001fff047819 */ /* 0x000fc80000011403 */
[----:B------:R-:W-:-:S03]  /*8d10*/  LEA.HI R4, R4, R3, RZ, 0x2 ;  /* 0x0000000304047211 */ /* 0x000fc600078f10ff */
[----:B------:R-:W2:Y:S01]  /*8d20*/  @P0 LDC R5, c[0x0][0x450] ;  /* 0x00011400ff050b82 */ /* 0x000ea20000000800 */
[----:B------:R-:W-:-:S05]  /*8d30*/  LOP3.LUT R4, R4, 0xfffffffc, RZ, 0xc0, !PT ;  /* 0xfffffffc04047812 */ /* 0x000fca00078ec0ff */
[----:B------:R-:W-:-:S04]  /*8d40*/  IMAD.IADD R3, R3, 0x1, -R4 ;  /* 0x0000000103037824 */ /* 0x000fc800078e0a04 */
[----:B------:R-:W-:-:S04]  /*8d50*/  IMAD R3, R3, 0x20, R34 ;  /* 0x0000002003037824 */ /* 0x000fc800078e0222 */
[----:B0-----:R-:W-:-:S05]  /*8d60*/  @P0 IMAD.HI.U32 R0, R3, R0, RZ ;  /* 0x0000000003000227 */ /* 0x001fca00078e00ff */
[----:B--2---:R-:W-:-:S04]  /*8d70*/  @P0 SHF.R.U32.HI R3, RZ, R5, R0 ;  /* 0x00000005ff030219 */ /* 0x004fc80000011600 */
[----:B------:R-:W-:Y:S01]  /*8d80*/  SHF.R.S32.HI R0, RZ, 0x1f, R3 ;  /* 0x0000001fff007819 */ /* 0x000fe20000011403 */
[----:B------:R-:W-:-:S04]  /*8d90*/  IMAD.WIDE.U32 R24, R3, UR4, R24 ;  /* 0x0000000403187c25 */ /* 0x000fc8000f8e0018 */
[C---:B------:R-:W-:Y:S02]  /*8da0*/  IMAD R4, R0.reuse, UR4, RZ ;  /* 0x0000000400047c24 */ /* 0x040fe4000f8e02ff */
[----:B------:R-:W-:Y:S02]  /*8db0*/  IMAD R0, R0, UR6, RZ ;  /* 0x0000000600007c24 */ /* 0x000fe4000f8e02ff */
[C---:B------:R-:W-:Y:S01]  /*8dc0*/  IMAD R31, R3.reuse, UR5, R4 ;  /* 0x00000005031f7c24 */ /* 0x040fe2000f8e0204 */
[----:B------:R-:W-:Y:S01]  /*8dd0*/  ULDC.64 UR4, c[0x0][0x3e8] ;  /* 0x0000fa0000047ab9 */ /* 0x000fe20000000a00 */
[C---:B------:R-:W-:Y:S01]  /*8de0*/  IMAD.WIDE.U32 R80, R3.reuse, UR6, R80 ;  /* 0x0000000603507c25 */ /* 0x040fe2000f8e0050 */
[----:B----4-:R-:W-:Y:S01]  /*8df0*/  LEA R10, P0, R24, UR4, 0x1 ;  /* 0x00000004180a7c11 */ /* 0x010fe2000f8008ff */
[----:B------:R-:W-:Y:S02]  /*8e00*/  UMOV UR4, 0xffffffff ;  /* 0xffffffff00047882 */ /* 0x000fe40000000000 */
[----:B------:R-:W-:Y:S01]  /*8e10*/  IMAD R3, R3, UR7, R0 ;  /* 0x0000000703037c24 */ /* 0x000fe2000f8e0200 */
[----:B------:R-:W-:Y:S01]  /*8e20*/  ULDC.64 UR6, c[0x0][0x400] ;  /* 0x0001000000067ab9 */ /* 0x000fe20000000a00 */
[----:B------:R-:W-:Y:S01]  /*8e30*/  IMAD.IADD R31, R25, 0x1, R31 ;  /* 0x00000001191f7824 */ /* 0x000fe200078e021f */
[----:B------:R-:W-:Y:S01]  /*8e40*/  LEA R30, P1, R80, UR6, 0x1 ;  /* 0x00000006501e7c11 */ /* 0x000fe2000f8208ff */
[----:B------:R-:W-:-:S03]  /*8e50*/  IMAD.IADD R3, R81, 0x1, R3 ;  /* 0x0000000151037824 */ /* 0x000fc600078e0203 */
[----:B------:R-:W-:Y:S02]  /*8e60*/  LEA.HI.X R31, R24, UR5, R31, 0x1, P0 ;  /* 0x00000005181f7c11 */ /* 0x000fe400080f0c1f */
[----:B------:R-:W-:Y:S01]  /*8e70*/  LEA.HI.X R80, R80, UR7, R3, 0x1, P1 ;  /* 0x0000000750507c11 */ /* 0x000fe200088f0c03 */
[----:B------:R-:W-:Y:S06]  /*8e80*/  BRA.DIV UR4, `(.L_x_2574) ;  /* 0x0000019e045c7947 */ /* 0x000fec000b800000 */
[----:B------:R0:W2:Y:S04]  /*8e90*/  SHFL.IDX PT, R0, R31, RZ, 0x1c1f ;  /* 0x001c1fff1f007589 */ /* 0x0000a800000e0000 */
[----:B------:R0:W3:Y:S04]  /*8ea0*/  SHFL.IDX PT, R3, R10, RZ, 0x1c1f ;  /* 0x001c1fff0a037589 */ /* 0x0000e800000e0000 */
[----:B------:R0:W4:Y:S04]  /*8eb0*/  SHFL.IDX PT, R7, R80, RZ, 0x1c1f ;  /* 0x001c1fff50077589 */ /* 0x00012800000e0000 */
[----:B------:R0:W0:Y:S02]  /*8ec0*/  SHFL.IDX PT, R8, R30, RZ, 0x1c1f ;  /* 0x001c1fff1e087589 */ /* 0x00002400000e0000 */
.L_x_2872:
[----:B------:R-:W-:Y:S01]  /*8ed0*/  IMAD R33, R23, R6, RZ ;  /* 0x0000000617217224 */ /* 0x000fe200078e02ff */
[----:B------:R-:W-:Y:S01]  /*8ee0*/  BSSY B1, `(.L_x_2575) ;  /* 0x000001e000017945 */ /* 0x000fe20003800000 */
[----:B------:R-:W-:Y:S02]  /*8ef0*/  CS2R R26, SRZ ;  /* 0x00000000001a7805 */ /* 0x000fe4000001ff00 */
[----:B------:R-:W-:Y:S02]  /*8f00*/  CS2R R24, SRZ ;  /* 0x0000000000187805 */ /* 0x000fe4000001ff00 */
[----:B------:R-:W-:Y:S02]  /*8f10*/  CS2R R28, SRZ ;  /* 0x00000000001c7805 */ /* 0x000fe4000001ff00 */
[----:B------:R-:W-:Y:S02]  /*8f20*/  ISETP.GE.AND P0, PT, R34, R33, PT ;  /* 0x000000212200720c */ /* 0x000fe40003f06270 */
[----:B------:R-:W-:-:S11]  /*8f30*/  CS2R R20, SRZ ;  /* 0x0000000000147805 */ /* 0x000fd6000001ff00 */
[----:B------:R-:W-:Y:S05]  /*8f40*/  @P0 BRA `(.L_x_2576) ;  /* 0x00000000005c0947 */ /* 0x000fea0003800000 */
[----:B------:R-:W-:Y:S01]  /*8f50*/  ULDC UR4, c[0x0][0x3f4] ;  /* 0x0000fd0000047ab9 */ /* 0x000fe20000000800 */
[----:B---3--:R-:W-:Y:S01]  /*8f60*/  IMAD.MOV.U32 R4, RZ, RZ, R3 ;  /* 0x000000ffff047224 */ /* 0x008fe200078e0003 */
[----:B------:R-:W-:Y:S01]  /*8f70*/  ISETP.GE.AND P2, PT, R192, UR4, PT ;  /* 0x00000004c0007c0c */ /* 0x000fe2000bf46270 */
[----:B--2---:R-:W-:Y:S01]  /*8f80*/  IMAD.MOV.U32 R5, RZ, RZ, R0 ;  /* 0x000000ffff057224 */ /* 0x004fe200078e0000 */
[----:B------:R-:W-:Y:S02]  /*8f90*/  ISETP.GE.AND P3, PT, R207, UR4, PT ;  /* 0x00000004cf007c0c */ /* 0x000fe4000bf66270 */
[----:B------:R-:W-:Y:S02]  /*8fa0*/  CS2R R28, SRZ ;  /* 0x00000000001c7805 */ /* 0x000fe4000001ff00 */
[----:B------:R-:W-:Y:S01]  /*8fb0*/  SHF.R.S32.HI R12, RZ, 0x1f, R207 ;  /* 0x0000001fff0c7819 */ /* 0x000fe200000114cf */
[----:B----4-:R-:W-:-:S06]  /*8fc0*/  IMAD.MOV.U32 R9, RZ, RZ, R7 ;  /* 0x000000ffff097224 */ /* 0x010fcc00078e0007 */
[----:B------:R-:W-:Y:S02]  /*8fd0*/  @!P2 IMAD.WIDE R4, R192, 0x2, R4 ;  /* 0x00000002c004a825 */ /* 0x000fe400078e0204 */
[C---:B-1----:R-:W-:Y:S02]  /*8fe0*/  @!P3 SHF.L.U64.HI R11, R207.reuse, 0x1, R12 ;  /* 0x00000001cf0bb819 */ /* 0x042fe4000001020c */
[----:B------:R-:W-:Y:S01]  /*8ff0*/  @!P3 IMAD.SHL.U32 R6, R207, 0x2, RZ ;  /* 0x00000002cf06b824 */ /* 0x000fe200078e00ff */
[----:B------:R1:W5:Y:S01]  /*9000*/  @!P2 LD.E.64 R28, desc[UR42][R4.64] ;  /* 0x0000002a041ca980 */ /* 0x000362000c101b00 */
[----:B------:R-:W-:Y:S02]  /*9010*/  CS2R R26, SRZ ;  /* 0x00000000001a7805 */ /* 0x000fe4000001ff00 */
[----:B------:R-:W-:Y:S02]  /*9020*/  CS2R R20, SRZ ;  /* 0x0000000000147805 */ /* 0x000fe4000001ff00 */
[----:B------:R-:W-:-:S02]  /*9030*/  CS2R R24, SRZ ;  /* 0x0000000000187805 */ /* 0x000fc4000001ff00 */
[-C--:B-1----:R-:W-:Y:S02]  /*9040*/  @!P3 IADD3 R4, P0, R3, R6.reuse, RZ ;  /* 0x000000060304b210 */ /* 0x082fe40007f1e0ff */
[----:B0-----:R-:W-:Y:S01]  /*9050*/  @!P3 IADD3 R6, P1, R8, R6, RZ ;  /* 0x000000060806b210 */ /* 0x001fe20007f3e0ff */
[----:B------:R-:W-:-:S04]  /*9060*/  @!P2 IMAD.WIDE R8, R192, 0x2, R8 ;  /* 0x00000002c008a825 */ /* 0x000fc800078e0208 */
[--C-:B------:R-:W-:Y:S01]  /*9070*/  @!P3 IMAD.X R5, R0, 0x1, R11.reuse, P0 ;  /* 0x000000010005b824 */ /* 0x100fe200000e060b */
[----:B------:R0:W5:Y:S01]  /*9080*/  @!P2 LD.E.64 R26, desc[UR42][R8.64] ;  /* 0x0000002a081aa980 */ /* 0x000162000c101b00 */
[----:B------:R-:W-:-:S03]  /*9090*/  @!P3 IMAD.X R7, R7, 0x1, R11, P1 ;  /* 0x000000010707b824 */ /* 0x000fc600008e060b */
[----:B------:R0:W5:Y:S04]  /*90a0*/  @!P3 LD.E.64 R20, desc[UR42][R4.64] ;  /* 0x0000002a0414b980 */ /* 0x000168000c101b00 */
[----:B------:R0:W5:Y:S02]  /*90b0*/  @!P3 LD.E.64 R24, desc[UR42][R6.64] ;  /* 0x0000002a0618b980 */ /* 0x000164000c101b00 */
.L_x_2576:
[----:B------:R-:W-:Y:S05]  /*90c0*/  BSYNC B1 ;  /* 0x0000000000017941 */ /* 0x000fea0003800000 */
.L_x_2575:
[----:B--2--5:R-:W-:Y:S01]  /*90d0*/  IMAD.MOV.U32 R0, RZ, RZ, R26 ;  /* 0x000000ffff007224 */ /* 0x024fe200078e001a */
[----:B------:R-:W-:Y:S01]  /*90e0*/  UMOV UR4, 0xffffffff ;  /* 0xffffffff00047882 */ /* 0x000fe20000000000 */
[----:B---3--:R-:W-:Y:S01]  /*90f0*/  IMAD.MOV.U32 R3, RZ, RZ, R27 ;  /* 0x000000ffff037224 */ /* 0x008fe200078e001b */
[----:B0-----:R-:W-:Y:S01]  /*9100*/  CS2R R8, SRZ ;  /* 0x0000000000087805 */ /* 0x001fe2000001ff00 */
[----:B------:R-:W-:Y:S02]  /*9110*/  IMAD.MOV.U32 R4, RZ, RZ, R24 ;  /* 0x000000ffff047224 */ /* 0x000fe400078e0018 */
[----:B------:R-:W-:Y:S01]  /*9120*/  IMAD.MOV.U32 R5, RZ, RZ, R25 ;  /* 0x000000ffff057224 */ /* 0x000fe200078e0019 */
[----:B------:R-:W-:Y:S01]  /*9130*/  PRMT R37, R3, 0x5410, R0 ;  /* 0x0000541003257816 */ /* 0x000fe20000000000 */
[----:B------:R-:W-:Y:S01]  /*9140*/  IMAD.MOV.U32 R0, RZ, RZ, R28 ;  /* 0x000000ffff007224 */ /* 0x000fe200078e001c */
[----:B------:R-:W-:Y:S01]  /*9150*/  PRMT R44, R4, 0x7610, R44 ;  /* 0x00007610042c7816 */ /* 0x000fe2000000002c */
[----:B------:R-:W-:Y:S01]  /*9160*/  IMAD.MOV.U32 R3, RZ, RZ, R29 ;  /* 0x000000ffff037224 */ /* 0x000fe200078e001d */
[----:B------:R-:W-:Y:S01]  /*9170*/  PRMT R45, R5, 0x7610, R45 ;  /* 0x00007610052d7816 */ /* 0x000fe2000000002d */
[----:B------:R-:W-:-:S02]  /*9180*/  IMAD.MOV.U32 R4, RZ, RZ, R20 ;  /* 0x000000ffff047224 */ /* 0x000fc400078e0014 */
[----:B------:R-:W-:Y:S01]  /*9190*/  IMAD.MOV.U32 R5, RZ, RZ, R21 ;  /* 0x000000ffff057224 */ /* 0x000fe200078e0015 */
[----:B------:R-:W-:Y:S02]  /*91a0*/  PRMT R40, R0, 0x5410, R3 ;  /* 0x0000541000287816 */ /* 0x000fe40000000003 */
[----:B------:R-:W-:Y:S02]  /*91b0*/  PRMT R44, R44, 0x5410, R4 ;  /* 0x000054102c2c7816 */ /* 0x000fe40000000004 */
[----:B------:R-:W-:Y:S01]  /*91c0*/  PRMT R46, R5, 0x7610, R46 ;  /* 0x00007610052e7816 */ /* 0x000fe2000000002e */
[----:B------:R-:W-:Y:S06]  /*91d0*/  BRA.DIV UR4, `(.L_x_2577) ;  /* 0x0000019a04fc7947 */ /* 0x000fec000b800000 */
[----:B------:R0:W2:Y:S04]  /*91e0*/  SHFL.IDX PT, R0, R31, 0x1, 0x1c1f ;  /* 0x003c1f001f007f89 */ /* 0x0000a800000e0000 */
[----:B------:R0:W3:Y:S04]  /*91f0*/  SHFL.IDX PT, R3, R10, 0x1, 0x1c1f ;  /* 0x003c1f000a037f89 */ /* 0x0000e800000e0000 */
[----:B----4-:R0:W4:Y:S04]  /*9200*/  SHFL.IDX PT, R7, R80, 0x1, 0x1c1f ;  /* 0x003c1f0050077f89 */ /* 0x01012800000e0000 */
[----:B------:R-:W0:Y:S02]  /*9210*/  SHFL.IDX PT, R30, R30, 0x1, 0x1c1f ;  /* 0x003c1f001e1e7f89 */ /* 0x000e2400000e0000 */
.L_x_2878:
[----:B------:R-:W5:Y:S01]  /*9220*/  LDL R5, [R1+0x5c] ;  /* 0x00005c0001057983 */ /* 0x000f620000100800 */
[----:B------:R-:W-:Y:S01]  /*9230*/  VIADD R34, R34, 0x20 ;  /* 0x0000002022227836 */ /* 0x000fe20000000000 */
[----:B------:R-:W-:Y:S01]  /*9240*/  BSSY B1, `(.L_x_2578) ;  /* 0x0000023000017945 */ /* 0x000fe20003800000 */
[----:B01----:R-:W-:Y:S02]  /*9250*/  CS2R R10, SRZ ;  /* 0x00000000000a7805 */ /* 0x003fe4000001ff00 */
[----:B------:R-:W-:Y:S02]  /*9260*/  CS2R R14, SRZ ;  /* 0x00000000000e7805 */ /* 0x000fe4000001ff00 */
[----:B------:R-:W-:Y:S02]  /*9270*/  CS2R R12, SRZ ;  /* 0x00000000000c7805 */ /* 0x000fe4000001ff00 */
[----:B------:R-:W-:Y:S01]  /*9280*/  ISETP.GE.AND P0, PT, R34, R33, PT ;  /* 0x000000212200720c */ /* 0x000fe20003f06270 */
[----:B------:R-:W-:Y:S01]  /*9290*/  IMAD.SHL.U32 R34, R198, 0x40, RZ ;  /* 0x00000040c6227824 */ /* 0x000fe200078e00ff */
[----:B-----5:R-:W-:-:S04]  /*92a0*/  LEA.HI R4, R5, R5, RZ, 0x1 ;  /* 0x0000000505047211 */ /* 0x020fc800078f08ff */
[----:B------:R-:W-:-:S05]  /*92b0*/  LOP3.LUT R4, R4, 0xfffffffe, RZ, 0xc0, !PT ;  /* 0xfffffffe04047812 */ /* 0x000fca00078ec0ff */
[----:B------:R-:W-:-:S05]  /*92c0*/  IMAD.IADD R4, R5, 0x1, -R4 ;  /* 0x0000000105047824 */ /* 0x000fca00078e0a04 */
[----:B------:R-:W-:Y:S01]  /*92d0*/  SHF.L.U32 R35, R4, 0x1f, RZ ;  /* 0x0000001f04237819 */ /* 0x000fe200000006ff */
[----:B------:R-:W-:Y:S06]  /*92e0*/  @P0 BRA `(.L_x_2579) ;  /* 0x0000000000600947 */ /* 0x000fec0003800000 */
[----:B------:R-:W-:Y:S01]  /*92f0*/  ULDC UR4, c[0x0][0x3f4] ;  /* 0x0000fd0000047ab9 */ /* 0x000fe20000000800 */
[----:B---3--:R-:W-:Y:S01]  /*9300*/  IMAD.MOV.U32 R4, RZ, RZ, R3 ;  /* 0x000000ffff047224 */ /* 0x008fe200078e0003 */
[----:B------:R-:W-:Y:S01]  /*9310*/  ISETP.GE.AND P2, PT, R192, UR4, PT ;  /* 0x00000004c0007c0c */ /* 0x000fe2000bf46270 */
[----:B--2---:R-:W-:Y:S01]  /*9320*/  IMAD.MOV.U32 R5, RZ, RZ, R0 ;  /* 0x000000ffff057224 */ /* 0x004fe200078e0000 */
[----:B------:R-:W-:Y:S02]  /*9330*/  ISETP.GE.AND P3, PT, R207, UR4, PT ;  /* 0x00000004cf007c0c */ /* 0x000fe4000bf66270 */
[----:B------:R-:W-:Y:S02]  /*9340*/  CS2R R14, SRZ ;  /* 0x00000000000e7805 */ /* 0x000fe4000001ff00 */
[----:B------:R-:W-:Y:S01]  /*9350*/  SHF.R.S32.HI R32, RZ, 0x1f, R207 ;  /* 0x0000001fff207819 */ /* 0x000fe200000114cf */
[----:B------:R-:W-:Y:S02]  /*9360*/  IMAD.MOV.U32 R10, RZ, RZ, R30 ;  /* 0x000000ffff0a7224 */ /* 0x000fe400078e001e */
[----:B----4-:R-:W-:-:S04]  /*9370*/  IMAD.MOV.U32 R11, RZ, RZ, R7 ;  /* 0x000000ffff0b7224 */ /* 0x010fc800078e0007 */
[----:B------:R-:W-:Y:S02]  /*9380*/  @!P2 IMAD.WIDE R4, R192, 0x2, R4 ;  /* 0x00000002c004a825 */ /* 0x000fe400078e0204 */
[C---:B------:R-:W-:Y:S02]  /*9390*/  @!P3 SHF.L.U64.HI R32, R207.reuse, 0x1, R32 ;  /* 0x00000001cf20b819 */ /* 0x040fe40000010220 */
[----:B------:R-:W-:Y:S01]  /*93a0*/  @!P3 IMAD.SHL.U32 R6, R207, 0x2, RZ ;  /* 0x00000002cf06b824 */ /* 0x000fe200078e00ff */
[----:B------:R0:W5:Y:S01]  /*93b0*/  @!P2 LD.E.64 R14, desc[UR42][R4.64] ;  /* 0x0000002a040ea980 */ /* 0x000162000c101b00 */
[----:B------:R-:W-:Y:S02]  /*93c0*/  CS2R R8, SRZ ;  /* 0x0000000000087805 */ /* 0x000fe4000001ff00 */
[----:B------:R-:W-:Y:S02]  /*93d0*/  CS2R R12, SRZ ;  /* 0x00000000000c7805 */ /* 0x000fe4000001ff00 */
[----:B0-----:R-:W-:-:S02]  /*93e0*/  @!P3 IADD3 R4, P0, R3, R6, RZ ;  /* 0x000000060304b210 */ /* 0x001fc40007f1e0ff */
[----:B------:R-:W-:Y:S01]  /*93f0*/  @!P3 IADD3 R6, P1, R30, R6, RZ ;  /* 0x000000061e06b210 */ /* 0x000fe20007f3e0ff */
[----:B------:R-:W-:Y:S01]  /*9400*/  @!P2 IMAD.WIDE R30, R192, 0x2, R10 ;  /* 0x00000002c01ea825 */ /* 0x000fe200078e020a */
[----:B------:R-:W-:-:S03]  /*9410*/  CS2R R10, SRZ ;  /* 0x00000000000a7805 */ /* 0x000fc6000001ff00 */
[--C-:B------:R-:W-:Y:S01]  /*9420*/  @!P3 IMAD.X R5, R0, 0x1, R32.reuse, P0 ;  /* 0x000000010005b824 */ /* 0x100fe200000e0620 */
[----:B------:R0:W5:Y:S01]  /*9430*/  @!P2 LD.E.64 R8, desc[UR42][R30.64] ;  /* 0x0000002a1e08a980 */ /* 0x000162000c101b00 */
[----:B------:R-:W-:-:S03]  /*9440*/  @!P3 IMAD.X R7, R7, 0x1, R32, P1 ;  /* 0x000000010707b824 */ /* 0x000fc600008e0620 */
[----:B------:R0:W5:Y:S04]  /*9450*/  @!P3 LD.E.64 R12, desc[UR42][R4.64] ;  /* 0x0000002a040cb980 */ /* 0x000168000c101b00 */
[----:B------:R0:W5:Y:S02]  /*9460*/  @!P3 LD.E.64 R10, desc[UR42][R6.64] ;  /* 0x0000002a060ab980 */ /* 0x000164000c101b00 */
.L_x_2579:
[----:B------:R-:W-:Y:S05]  /*9470*/  BSYNC B1 ;  /* 0x0000000000017941 */ /* 0x000fea0003800000 */
.L_x_2578:
[----:B------:R-:W1:Y:S01]  /*9480*/  SYNCS.PHASECHK.TRANS64.TRYWAIT P0, [R2+URZ+0x28c00], R35 ;  /* 0x028c0023020075a7 */ /* 0x000e62000800017f */
[----:B---3--:R-:W-:Y:S01]  /*9490*/  LOP3.LUT R3, R34, 0x1c0, RZ, 0xc0, !PT ;  /* 0x000001c022037812 */ /* 0x008fe200078ec0ff */
[----:B0----5:R-:W-:Y:S01]  /*94a0*/  IMAD.MOV.U32 R4, RZ, RZ, R8 ;  /* 0x000000ffff047224 */ /* 0x021fe200078e0008 */
[----:B------:R-:W-:Y:S01]  /*94b0*/  VIADDMNMX R31, R33, -R196, 0x40, PT ;  /* 0x00000040211f7446 */ /* 0x000fe200038009c4 */
[----:B------:R-:W-:Y:S01]  /*94c0*/  IMAD.MOV.U32 R5, RZ, RZ, R11 ;  /* 0x000000ffff057224 */ /* 0x000fe200078e000b */
[----:B--2---:R-:W-:Y:S01]  /*94d0*/  LOP3.LUT R0, R3, 0x18, R18, 0xf8, !PT ;  /* 0x0000001803007812 */ /* 0x004fe200078ef812 */
[----:B------:R-:W-:Y:S01]  /*94e0*/  IMAD.MOV.U32 R6, RZ, RZ, R14 ;  /* 0x000000ffff067224 */ /* 0x000fe200078e000e */
[----:B------:R-:W-:Y:S01]  /*94f0*/  SHF.R.U32.HI R3, RZ, 0x3, R3 ;  /* 0x00000003ff037819 */ /* 0x000fe20000011603 */
[----:B------:R-:W-:Y:S01]  /*9500*/  BSSY B1, `(.L_x_2580) ;  /* 0x0000013000017945 */ /* 0x000fe20003800000 */
[----:B------:R-:W-:Y:S01]  /*9510*/  PRMT R47, R4, 0x7610, R47 ;  /* 0x00007610042f7816 */ /* 0x000fe2000000002f */
[----:B------:R-:W-:Y:S01]  /*9520*/  IMAD.MOV.U32 R4, RZ, RZ, R10 ;  /* 0x000000ffff047224 */ /* 0x000fe200078e000a */
[----:B------:R-:W-:Y:S01]  /*9530*/  LOP3.LUT R3, R0, R3, RZ, 0x3c, !PT ;  /* 0x0000000300037212 */ /* 0x000fe200078e3cff */
[----:B------:R-:W-:Y:S01]  /*9540*/  IMAD.MOV.U32 R0, RZ, RZ, R9 ;  /* 0x000000ffff007224 */ /* 0x000fe200078e0009 */
[----:B------:R-:W-:-:S02]  /*9550*/  LOP3.LUT P2, RZ, R198, 0x4, RZ, 0xc0, !PT ;  /* 0x00000004c6ff7812 */ /* 0x000fc4000784c0ff */
[----:B------:R-:W-:Y:S01]  /*9560*/  PRMT R32, R4, 0x5410, R6 ;  /* 0x0000541004207816 */ /* 0x000fe20000000006 */
[----:B------:R-:W-:Y:S01]  /*9570*/  IMAD R3, R214, 0x200, R3 ;  /* 0x00000200d6037824 */ /* 0x000fe200078e0203 */
[----:B------:R-:W-:Y:S01]  /*9580*/  PRMT R30, R5, 0x5410, R0 ;  /* 0x00005410051e7816 */ /* 0x000fe20000000000 */
[----:B------:R-:W-:Y:S01]  /*9590*/  IMAD.MOV.U32 R0, RZ, RZ, R15 ;  /* 0x000000ffff007224 */ /* 0x000fe200078e000f */
[----:B------:R-:W-:Y:S01]  /*95a0*/  ISETP.GE.AND P1, PT, R190, R31, PT ;  /* 0x0000001fbe00720c */ /* 0x000fe20003f26270 */
[----:B------:R-:W-:Y:S02]  /*95b0*/  IMAD.MOV.U32 R4, RZ, RZ, R12 ;  /* 0x000000ffff047224 */ /* 0x000fe400078e000c */
[----:B------:R-:W-:Y:S01]  /*95c0*/  IMAD R3, R3, 0x2, R2 ;  /* 0x0000000203037824 */ /* 0x000fe200078e0202 */
[----:B------:R-:W-:Y:S01]  /*95d0*/  PRMT R48, R0, 0x7610, R48 ;  /* 0x0000761000307816 */ /* 0x000fe20000000030 */
[----:B------:R-:W-:Y:S01]  /*95e0*/  IMAD.MOV.U32 R5, RZ, RZ, R13 ;  /* 0x000000ffff057224 */ /* 0x000fe200078e000d */
[----:B------:R-:W-:Y:S01]  /*95f0*/  PRMT R33, R4, 0x7610, R33 ;  /* 0x0000761004217816 */ /* 0x000fe20000000021 */
[----:B------:R-:W-:-:S02]  /*9600*/  VIADD R4, R3, 0x20400 ;  /* 0x0002040003047836 */ /* 0x000fc40000000000 */
[----:B------:R-:W-:Y:S01]  /*9610*/  VIADD R0, R3, 0x20440 ;  /* 0x0002044003007836 */ /* 0x000fe20000000000 */
[----:B-1----:R-:W-:Y:S06]  /*9620*/  @!P0 BRA `(.L_x_2581) ;  /* 0x00000198005c8947 */ /* 0x002fec0003800000 */
.L_x_2879:
[----:B------:R-:W-:Y:S05]  /*9630*/  BSYNC B1 ;  /* 0x0000000000017941 */ /* 0x000fea0003800000 */
.L_x_2580:
[----:B------:R-:W-:Y:S01]  /*9640*/  BSSY B1, `(.L_x_2582) ;  /* 0x0000067000017945 */ /* 0x000fe20003800000 */
[----:B------:R-:W-:Y:S01]  /*9650*/  PRMT R34, R5, 0x7610, R34 ;  /* 0x0000761005227816 */ /* 0x000fe20000000022 */
[----:B------:R-:W-:Y:S02]  /*9660*/  @P2 VIADD R0, R4, 0xffffffc0 ;  /* 0xffffffc004002836 */ /* 0x000fe40000000000 */
[----:B------:R-:W-:Y:S05]  /*9670*/  @P1 BRA `(.L_x_2583) ;  /* 0x00000004008c1947 */ /* 0x000fea0003800000 */
[----:B------:R-:W1:Y:S01]  /*9680*/  LDC R4, c[0x0][0x3f4] ;  /* 0x0000fd00ff047b82 */ /* 0x000e620000000800 */
[----:B------:R-:W-:Y:S01]  /*9690*/  BSSY B2, `(.L_x_2584) ;  /* 0x0000032000027945 */ /* 0x000fe20003800000 */
[-C--:B-1----:R-:W-:Y:S02]  /*96a0*/  ISETP.GE.AND P0, PT, R192, R4.reuse, PT ;  /* 0x00000004c000720c */ /* 0x082fe40003f06270 */
[----:B------:R-:W-:-:S11]  /*96b0*/  ISETP.GE.AND P1, PT, R207, R4, PT ;  /* 0x00000004cf00720c */ /* 0x000fd60003f26270 */
[----:B------:R-:W-:Y:S05]  /*96c0*/  @P0 BRA `(.L_x_2585) ;  /* 0x0000000000b80947 */ /* 0x000fea0003800000 */
[----:B----4-:R-:W1:Y:S01]  /*96d0*/  LDS.128 R4, [R3+0x20400] ;  /* 0x0204000003047984 */ /* 0x010e620000000c00 */
[----:B------:R-:W-:Y:S02]  /*96e0*/  SHF.R.U32.HI R39, RZ, 0x10, R27 ;  /* 0x00000010ff277819 */ /* 0x000fe4000001161b */
[--C-:B------:R-:W-:Y:S02]  /*96f0*/  SHF.R.U32.HI R36, RZ, 0x10, R29.reuse ;  /* 0x00000010ff247819 */ /* 0x100fe4000001161d */
[----:B0-----:R-:W-:Y:S02]  /*9700*/  SHF.R.U64 R35, R28, 0x10, R29 ;  /* 0x000000101c237819 */ /* 0x001fe4000000121d */
[----:B------:R-:W-:Y:S02]  /*9710*/  PRMT R39, R37, 0x5410, R39 ;  /* 0x0000541025277816 */ /* 0x000fe40000000027 */
[----:B------:R-:W-:Y:S02]  /*9720*/  SHF.R.U64 R38, R26, 0x10, R27 ;  /* 0x000000101a267819 */ /* 0x000fe4000000121b */
[----:B------:R-:W-:-:S02]  /*9730*/  PRMT R36, R40, 0x5432, R36 ;  /* 0x0000543228247816 */ /* 0x000fc40000000024 */
[----:B------:R-:W-:Y:S01]  /*9740*/  PRMT R35, R40, 0x5410, R35 ;  /* 0x0000541028237816 */ /* 0x000fe20000000023 */
[----:B------:R-:W-:Y:S01]  /*9750*/  IMAD.U32 R40, R39, 0x10000, RZ ;  /* 0x0001000027287824 */ /* 0x000fe200078e00ff */
[----:B------:R-:W-:Y:S01]  /*9760*/  PRMT R38, R37, 0x5432, R38 ;  /* 0x0000543225267816 */ /* 0x000fe20000000026 */
[C---:B------:R-:W-:Y:S01]  /*9770*/  IMAD.U32 R37, R36.reuse, 0x10000, RZ ;  /* 0x0001000024257824 */ /* 0x040fe200078e00ff */
[----:B------:R-:W-:Y:S02]  /*9780*/  LOP3.LUT R39, R39, 0xffff0000, RZ, 0xc0, !PT ;  /* 0xffff000027277812 */ /* 0x000fe400078ec0ff */
[----:B------:R-:W-:Y:S02]  /*9790*/  LOP3.LUT R36, R36, 0xffff0000, RZ, 0xc0, !PT ;  /* 0xffff000024247812 */ /* 0x000fe400078ec0ff */
[C---:B-1----:R-:W-:Y:S01]  /*97a0*/  LOP3.LUT R27, R6.reuse, 0xffff0000, RZ, 0xc0, !PT ;  /* 0xffff0000061b7812 */ /* 0x042fe200078ec0ff */
[----:B------:R-:W-:Y:S01]  /*97b0*/  IMAD.U32 R26, R6, 0x10000, RZ ;  /* 0x00010000061a7824 */ /* 0x000fe200078e00ff */
[C---:B------:R-:W-:Y:S01]  /*97c0*/  LOP3.LUT R29, R7.reuse, 0xffff0000, RZ, 0xc0, !PT ;  /* 0xffff0000071d7812 */ /* 0x040fe200078ec0ff */
[----:B------:R-:W-:-:S02]  /*97d0*/  IMAD.U32 R28, R7, 0x10000, RZ ;  /* 0x00010000071c7824 */ /* 0x000fc400078e00ff */
[C---:B------:R-:W-:Y:S01]  /*97e0*/  FMUL.FTZ R41, R27.reuse, R40 ;  /* 0x000000281b297220 */ /* 0x040fe20000410000 */
[----:B------:R-:W-:Y:S01]  /*97f0*/  FMUL.FTZ R27, R27, R37 ;  /* 0x000000251b1b7220 */ /* 0x000fe20000410000 */
[C---:B------:R-:W-:Y:S01]  /*9800*/  FMUL.FTZ R43, R29.reuse, R39 ;  /* 0x000000271d2b7220 */ /* 0x040fe20000410000 */
[----:B------:R-:W-:Y:S02]  /*9810*/  IMAD.U32 R6, R4, 0x10000, RZ ;  /* 0x0001000004067824 */ /* 0x000fe400078e00ff */
[C---:B------:R-:W-:Y:S01]  /*9820*/  FFMA.FTZ R41, R26.reuse, R37, -R41 ;  /* 0x000000251a297223 */ /* 0x040fe20000010829 */
[----:B------:R-:W-:Y:S01]  /*9830*/  FMUL.FTZ R37, R29, R36 ;  /* 0x000000241d257220 */ /* 0x000fe20000410000 */
[----:B------:R-:W-:Y:S02]  /*9840*/  IMAD.U32 R7, R5, 0x10000, RZ ;  /* 0x0001000005077824 */ /* 0x000fe400078e00ff */
[----:B------:R-:W-:Y:S01]  /*9850*/  FFMA.FTZ R40, R26, R40, R27 ;  /* 0x000000281a287223 */ /* 0x000fe2000001001b */
[----:B------:R-:W-:Y:S01]  /*9860*/  IMAD.U32 R29, R38, 0x10000, RZ ;  /* 0x00010000261d7824 */ /* 0x000fe200078e00ff */
[----:B------:R-:W-:Y:S01]  /*9870*/  LOP3.LUT R4, R4, 0xffff0000, RZ, 0xc0, !PT ;  /* 0xffff000004047812 */ /* 0x000fe200078ec0ff */
[----:B------:R-:W-:Y:S01]  /*9880*/  IMAD.U32 R27, R35, 0x10000, RZ ;  /* 0x00010000231b7824 */ /* 0x000fe200078e00ff */
[----:B------:R-:W-:Y:S01]  /*9890*/  LOP3.LUT R5, R5, 0xffff0000, RZ, 0xc0, !PT ;  /* 0xffff000005057812 */ /* 0x000fe200078ec0ff */
[----:B------:R-:W-:Y:S01]  /*98a0*/  FFMA.FTZ R43, R28, R36, -R43 ;  /* 0x000000241c2b7223 */ /* 0x000fe2000001082b */
[----:B------:R-:W-:Y:S01]  /*98b0*/  LOP3.LUT R38, R38, 0xffff0000, RZ, 0xc0, !PT ;  /* 0xffff000026267812 */ /* 0x000fe200078ec0ff */
[----:B------:R-:W-:Y:S01]  /*98c0*/  FFMA.FTZ R42, R28, R39, R37 ;  /* 0x000000271c2a7223 */ /* 0x000fe20000010025 */
[----:B------:R-:W-:Y:S01]  /*98d0*/  LOP3.LUT R26, R35, 0xffff0000, RZ, 0xc0, !PT ;  /* 0xffff0000231a7812 */ /* 0x000fe200078ec0ff */
[C---:B------:R-:W-:Y:S01]  /*98e0*/  FMUL.FTZ R35, R4.reuse, R29 ;  /* 0x0000001d04237220 */ /* 0x040fe20000410000 */
[----:B------:R-:W-:Y:S01]  /*98f0*/  FMUL.FTZ R28, R4, R27 ;  /* 0x0000001b041c7220 */ /* 0x000fe20000410000 */
[----:B------:R-:W-:-:S02]  /*9900*/  FMUL.FTZ R36, R5, R38 ;  /* 0x0000002605247220 */ /* 0x000fc40000410000 */
[-C--:B------:R-:W-:Y:S01]  /*9910*/  FMUL.FTZ R37, R5, R26.reuse ;  /* 0x0000001a05257220 */ /* 0x080fe20000410000 */
[C---:B------:R-:W-:Y:S01]  /*9920*/  FFMA.FTZ R4, R6.reuse, R27, -R35 ;  /* 0x0000001b06047223 */ /* 0x040fe20000010823 */
[----:B------:R-:W-:Y:S01]  /*9930*/  FFMA.FTZ R29, R6, R29, R28 ;  /* 0x0000001d061d7223 */ /* 0x000fe2000001001c */
[C---:B------:R-:W-:Y:S01]  /*9940*/  FFMA.FTZ R5, R7.reuse, R26, -R36 ;  /* 0x0000001a07057223 */ /* 0x040fe20000010824 */
[----:B------:R-:W-:Y:S01]  /*9950*/  FFMA.FTZ R38, R7, R38, R37 ;  /* 0x0000002607267223 */ /* 0x000fe20000010025 */
[----:B------:R-:W-:Y:S02]  /*9960*/  F2FP.BF16.F32.PACK_AB R6, R40, R41 ;  /* 0x000000292806723e */ /* 0x000fe400000010ff */
[----:B------:R-:W-:Y:S02]  /*9970*/  F2FP.BF16.F32.PACK_AB R7, R42, R43 ;  /* 0x0000002b2a07723e */ /* 0x000fe400000010ff */
[----:B------:R-:W-:Y:S02]  /*9980*/  F2FP.BF16.F32.PACK_AB R4, R29, R4 ;  /* 0x000000041d04723e */ /* 0x000fe400000010ff */
[----:B------:R-:W-:-:S05]  /*9990*/  F2FP.BF16.F32.PACK_AB R5, R38, R5 ;  /* 0x000000052605723e */ /* 0x000fca00000010ff */
[----:B------:R1:W-:Y:S02]  /*99a0*/  STS.128 [R3+0x20400], R4 ;  /* 0x0204000403007388 */ /* 0x0003e40000000c00 */
.L_x_2585:
[----:B------:R-:W-:Y:S05]  /*99b0*/  BSYNC B2 ;  /* 0x0000000000027941 */ /* 0x000fea0003800000 */
.L_x_2584:
[----:B------:R-:W-:Y:S05]  /*99c0*/  @P1 BRA `(.L_x_2583) ;  /* 0x0000000000b81947 */ /* 0x000fea0003800000 */
[----:B-1--4-:R-:W1:Y:S01]  /*99d0*/  LDS.128 R4, [R0] ;  /* 0x0000000000047984 */ /* 0x012e620000000c00 */
[----:B0-----:R-:W-:Y:S02]  /*99e0*/  SHF.R.U32.HI R35, RZ, 0x10, R25 ;  /* 0x00000010ff237819 */ /* 0x001fe40000011619 */
[----:B------:R-:W-:Y:S02]  /*99f0*/  SHF.R.U32.HI R27, RZ, 0x10, R21 ;  /* 0x00000010ff1b7819 */ /* 0x000fe40000011615 */
[----:B------:R-:W-:Y:S02]  /*9a00*/  PRMT R35, R45, 0x5410, R35 ;  /* 0x000054102d237816 */ /* 0x000fe40000000023 */
[----:B------:R-:W-:Y:S02]  /*9a10*/  PRMT R27, R46, 0x5410, R27 ;  /* 0x000054102e1b7816 */ /* 0x000fe4000000001b */
[----:B------:R-:W-:Y:S01]  /*9a20*/  SHF.R.U64 R26, R20, 0x10, R21 ;  /* 0x00000010141a7819 */ /* 0x000fe20000001215 */
[----:B------:R-:W-:Y:S01]  /*9a30*/  IMAD.U32 R36, R35, 0x10000, RZ ;  /* 0x0001000023247824 */ /* 0x000fe200078e00ff */
[----:B------:R-:W-:Y:S01]  /*9a40*/  SHF.R.U64 R29, R24, 0x10, R25 ;  /* 0x00000010181d7819 */ /* 0x000fe20000001219 */
[----:B------:R-:W-:Y:S01]  /*9a50*/  IMAD.U32 R28, R27, 0x10000, RZ ;  /* 0x000100001b1c7824 */ /* 0x000fe200078e00ff */
[----:B------:R-:W-:-:S02]  /*9a60*/  PRMT R26, R44, 0x5432, R26 ;  /* 0x000054322c1a7816 */ /* 0x000fc4000000001a */
[----:B------:R-:W-:Y:S02]  /*9a70*/  LOP3.LUT R35, R35, 0xffff0000, RZ, 0xc0, !PT ;  /* 0xffff000023237812 */ /* 0x000fe400078ec0ff */
[----:B------:R-:W-:Y:S02]  /*9a80*/  LOP3.LUT R27, R27, 0xffff0000, RZ, 0xc0, !PT ;  /* 0xffff00001b1b7812 */ /* 0x000fe400078ec0ff */
[----:B------:R-:W-:Y:S02]  /*9a90*/  PRMT R29, R44, 0x5410, R29 ;  /* 0x000054102c1d7816 */ /* 0x000fe4000000001d */
[C---:B-1----:R-:W-:Y:S01]  /*9aa0*/  LOP3.LUT R21, R6.reuse, 0xffff0000, RZ, 0xc0, !PT ;  /* 0xffff000006157812 */ /* 0x042fe200078ec0ff */
[----:B------:R-:W-:Y:S01]  /*9ab0*/  IMAD.U32 R20, R6, 0x10000, RZ ;  /* 0x0001000006147824 */ /* 0x000fe200078e00ff */
[C---:B------:R-:W-:Y:S01]  /*9ac0*/  LOP3.LUT R25, R7.reuse, 0xffff0000, RZ, 0xc0, !PT ;  /* 0xffff000007197812 */ /* 0x040fe200078ec0ff */
[----:B------:R-:W-:Y:S02]  /*9ad0*/  IMAD.U32 R24, R7, 0x10000, RZ ;  /* 0x0001000007187824 */ /* 0x000fe400078e00ff */
[C---:B------:R-:W-:Y:S01]  /*9ae0*/  FMUL.FTZ R37, R21.reuse, R36 ;  /* 0x0000002415257220 */ /* 0x040fe20000410000 */
[----:B------:R-:W-:Y:S01]  /*9af0*/  FMUL.FTZ R21, R21, R28 ;  /* 0x0000001c15157220 */ /* 0x000fe20000410000 */
[C---:B------:R-:W-:Y:S01]  /*9b00*/  IMAD.U32 R6, R4.reuse, 0x10000, RZ ;  /* 0x0001000004067824 */ /* 0x040fe200078e00ff */
[----:B------:R-:W-:Y:S01]  /*9b10*/  LOP3.LUT R4, R4, 0xffff0000, RZ, 0xc0, !PT ;  /* 0xffff000004047812 */ /* 0x000fe200078ec0ff */
[----:B------:R-:W-:-:S02]  /*9b20*/  IMAD.U32 R7, R5, 0x10000, RZ ;  /* 0x0001000005077824 */ /* 0x000fc400078e00ff */
[C---:B------:R-:W-:Y:S01]  /*9b30*/  FFMA.FTZ R36, R20.reuse, R36, R21 ;  /* 0x0000002414247223 */ /* 0x040fe20000010015 */
[----:B------:R-:W-:Y:S01]  /*9b40*/  FFMA.FTZ R37, R20, R28, -R37 ;  /* 0x0000001c14257223 */ /* 0x000fe20000010825 */
[C---:B------:R-:W-:Y:S01]  /*9b50*/  IMAD.U32 R21, R26.reuse, 0x10000, RZ ;  /* 0x000100001a157824 */ /* 0x040fe200078e00ff */
[----:B------:R-:W-:Y:S01]  /*9b60*/  LOP3.LUT R5, R5, 0xffff0000, RZ, 0xc0, !PT ;  /* 0xffff000005057812 */ /* 0x000fe200078ec0ff */
[C---:B------:R-:W-:Y:S01]  /*9b70*/  FMUL.FTZ R39, R25.reuse, R35 ;  /* 0x0000002319277220 */ /* 0x040fe20000410000 */
[-C--:B------:R-:W-:Y:S01]  /*9b80*/  FMUL.FTZ R41, R25, R27.reuse ;  /* 0x0000001b19297220 */ /* 0x080fe20000410000 */
[C---:B------:R-:W-:Y:S01]  /*9b90*/  LOP3.LUT R20, R29.reuse, 0xffff0000, RZ, 0xc0, !PT ;  /* 0xffff00001d147812 */ /* 0x040fe200078ec0ff */
[----:B------:R-:W-:Y:S01]  /*9ba0*/  IMAD.U32 R25, R29, 0x10000, RZ ;  /* 0x000100001d197824 */ /* 0x000fe200078e00ff */
        /* <DEDUP_REMOVED lines=16> */
.L_x_2583:
[----:B------:R-:W-:Y:S05]  /*9cb0*/  BSYNC B1 ;  /* 0x0000000000017941 */ /* 0x000fea0003800000 */
.L_x_2582:
        /* <DEDUP_REMOVED lines=10> */
[----:B------:R-:W-:Y:S02]  /*9d60*/  SHF.R.U32.HI R21, RZ, 0x10, R15 ;  /* 0x00000010ff157819 */ /* 0x000fe4000001160f */
[----:B------:R-:W-:Y:S02]  /*9d70*/  PRMT R26, R30, 0x5432, R26 ;  /* 0x000054321e1a7816 */ /* 0x000fe4000000001a */
[----:B------:R-:W-:Y:S02]  /*9d80*/  PRMT R21, R48, 0x5410, R21 ;  /* 0x0000541030157816 */ /* 0x000fe40000000015 */
[----:B------:R-:W-:Y:S01]  /*9d90*/  SHF.R.U64 R25, R8, 0x10, R9 ;  /* 0x0000001008197819 */ /* 0x000fe20000001209 */
[----:B------:R-:W-:Y:S01]  /*9da0*/  IMAD.U32 R27, R26, 0x10000, RZ ;  /* 0x000100001a1b7824 */ /* 0x000fe200078e00ff */
[----:B------:R-:W-:Y:S01]  /*9db0*/  SHF.R.U64 R20, R14, 0x10, R15 ;  /* 0x000000100e147819 */ /* 0x000fe2000000120f */
[----:B------:R-:W-:Y:S01]  /*9dc0*/  IMAD.U32 R24, R21, 0x10000, RZ ;  /* 0x0001000015187824 */ /* 0x000fe200078e00ff */
[----:B------:R-:W-:-:S02]  /*9dd0*/  LOP3.LUT R26, R26, 0xffff0000, RZ, 0xc0, !PT ;  /* 0xffff00001a1a7812 */ /* 0x000fc400078ec0ff */
[----:B------:R-:W-:Y:S02]  /*9de0*/  LOP3.LUT R21, R21, 0xffff0000, RZ, 0xc0, !PT ;  /* 0xffff000015157812 */ /* 0x000fe400078ec0ff */
[----:B------:R-:W-:Y:S02]  /*9df0*/  PRMT R20, R32, 0x5432, R20 ;  /* 0x0000543220147816 */ /* 0x000fe40000000014 */
[----:B------:R-:W-:Y:S02]  /*9e00*/  PRMT R25, R47, 0x5410, R25 ;  /* 0x000054102f197816 */ /* 0x000fe40000000019 */
[C---:B-1----:R-:W-:Y:S01]  /*9e10*/  LOP3.LUT R9, R6.reuse, 0xffff0000, RZ, 0xc0, !PT ;  /* 0xffff000006097812 */ /* 0x042fe200078ec0ff */
[----:B------:R-:W-:Y:S01]  /*9e20*/  IMAD.U32 R8, R6, 0x10000, RZ ;  /* 0x0001000006087824 */ /* 0x000fe200078e00ff */
[C---:B------:R-:W-:Y:S01]  /*9e30*/  LOP3.LUT R15, R7.reuse, 0xffff0000, RZ, 0xc0, !PT ;  /* 0xffff0000070f7812 */ /* 0x040fe200078ec0ff */
[----:B------:R-:W-:Y:S02]  /*9e40*/  IMAD.U32 R14, R7, 0x10000, RZ ;  /* 0x00010000070e7824 */ /* 0x000fe400078e00ff */
[C---:B------:R-:W-:Y:S01]  /*9e50*/  FMUL.FTZ R29, R9.reuse, R27 ;  /* 0x0000001b091d7220 */ /* 0x040fe20000410000 */
[----:B------:R-:W-:Y:S01]  /*9e60*/  FMUL.FTZ R28, R9, R24 ;  /* 0x00000018091c7220 */ /* 0x000fe20000410000 */
[----:B------:R-:W-:Y:S01]  /*9e70*/  FMUL.FTZ R9, R15, R26 ;  /* 0x0000001a0f097220 */ /* 0x000fe20000410000 */
[----:B------:R-:W-:-:S02]  /*9e80*/  IMAD.U32 R6, R4, 0x10000, RZ ;  /* 0x0001000004067824 */ /* 0x000fc400078e00ff */
[C---:B------:R-:W-:Y:S01]  /*9e90*/  FFMA.FTZ R29, R8.reuse, R24, -R29 ;  /* 0x00000018081d7223 */ /* 0x040fe2000001081d */
[----:B------:R-:W-:Y:S01]  /*9ea0*/  FFMA.FTZ R28, R8, R27, R28 ;  /* 0x0000001b081c7223 */ /* 0x000fe2000001001c */
[-C--:B------:R-:W-:Y:S01]  /*9eb0*/  FFMA.FTZ R27, R14, R21.reuse, -R9 ;  /* 0x000000150e1b7223 */ /* 0x080fe20000010809 */
[C---:B------:R-:W-:Y:S01]  /*9ec0*/  IMAD.U32 R7, R5.reuse, 0x10000, RZ ;  /* 0x0001000005077824 */ /* 0x040fe200078e00ff */
[----:B------:R-:W-:Y:S01]  /*9ed0*/  LOP3.LUT R4, R4, 0xffff0000, RZ, 0xc0, !PT ;  /* 0xffff000004047812 */ /* 0x000fe200078ec0ff */
[C---:B------:R-:W-:Y:S01]  /*9ee0*/  IMAD.U32 R9, R20.reuse, 0x10000, RZ ;  /* 0x0001000014097824 */ /* 0x040fe200078e00ff */
[----:B------:R-:W-:Y:S01]  /*9ef0*/  LOP3.LUT R5, R5, 0xffff0000, RZ, 0xc0, !PT ;  /* 0xffff000005057812 */ /* 0x000fe200078ec0ff */
[----:B------:R-:W-:Y:S01]  /*9f00*/  FMUL.FTZ R31, R15, R21 ;  /* 0x000000150f1f7220 */ /* 0x000fe20000410000 */
[C---:B------:R-:W-:Y:S01]  /*9f10*/  LOP3.LUT R8, R25.reuse, 0xffff0000, RZ, 0xc0, !PT ;  /* 0xffff000019087812 */ /* 0x040fe200078ec0ff */
[----:B------:R-:W-:Y:S01]  /*9f20*/  IMAD.U32 R15, R25, 0x10000, RZ ;  /* 0x00010000190f7824 */ /* 0x000fe200078e00ff */
[----:B------:R-:W-:Y:S01]  /*9f30*/  LOP3.LUT R20, R20, 0xffff0000, RZ, 0xc0, !PT ;  /* 0xffff000014147812 */ /* 0x000fe200078ec0ff */
[----:B------:R-:W-:Y:S01]  /*9f40*/  FFMA.FTZ R26, R14, R26, R31 ;  /* 0x0000001a0e1a7223 */ /* 0x000fe2000001001f */
[C---:B------:R-:W-:Y:S01]  /*9f50*/  FMUL.FTZ R14, R4.reuse, R9 ;  /* 0x00000009040e7220 */ /* 0x040fe20000410000 */
[-C--:B------:R-:W-:Y:S01]  /*9f60*/  FMUL.FTZ R21, R4, R15.reuse ;  /* 0x0000000f04157220 */ /* 0x080fe20000410000 */
[C---:B------:R-:W-:Y:S01]  /*9f70*/  FMUL.FTZ R24, R5.reuse, R8 ;  /* 0x0000000805187220 */ /* 0x040fe20000410000 */
[-C--:B------:R-:W-:Y:S01]  /*9f80*/  FMUL.FTZ R25, R5, R20.reuse ;  /* 0x0000001405197220 */ /* 0x080fe20000410000 */
[C---:B------:R-:W-:Y:S01]  /*9f90*/  FFMA.FTZ R15, R6.reuse, R15, R14 ;  /* 0x0000000f060f7223 */ /* 0x040fe2000001000e */
[----:B------:R-:W-:Y:S01]  /*9fa0*/  FFMA.FTZ R4, R6, R9, -R21 ;  /* 0x0000000906047223 */ /* 0x000fe20000010815 */
[C---:B------:R-:W-:Y:S01]  /*9fb0*/  FFMA.FTZ R5, R7.reuse, R20, -R24 ;  /* 0x0000001407057223 */ /* 0x040fe20000010818 */
[----:B------:R-:W-:Y:S01]  /*9fc0*/  FFMA.FTZ R8, R7, R8, R25 ;  /* 0x0000000807087223 */ /* 0x000fe20000010019 */
[----:B------:R-:W-:-:S02]  /*9fd0*/  F2FP.BF16.F32.PACK_AB R6, R28, R29 ;  /* 0x0000001d1c06723e */ /* 0x000fc400000010ff */
[----:B------:R-:W-:Y:S02]  /*9fe0*/  F2FP.BF16.F32.PACK_AB R7, R26, R27 ;  /* 0x0000001b1a07723e */ /* 0x000fe400000010ff */
[----:B------:R-:W-:Y:S02]  /*9ff0*/  F2FP.BF16.F32.PACK_AB R4, R15, R4 ;  /* 0x000000040f04723e */ /* 0x000fe400000010ff */
[----:B------:R-:W-:-:S05]  /*a000*/  F2FP.BF16.F32.PACK_AB R5, R8, R5 ;  /* 0x000000050805723e */ /* 0x000fca00000010ff */
[----:B------:R1:W-:Y:S02]  /*a010*/  STS.128 [R3+0x21400], R4 ;  /* 0x0214000403007388 */ /* 0x0003e40000000c00 */
.L_x_2588:
[----:B------:R-:W-:Y:S05]  /*a020*/  BSYNC B1 ;  /* 0x0000000000017941 */ /* 0x000fea0003800000 */
.L_x_2587:
[----:B------:R-:W-:Y:S05]  /*a030*/  @P1 BRA `(.L_x_2586) ;  /* 0x0000001800141947 */ /* 0x000fea0003800000 */
[----:B-1--4-:R-:W1:Y:S01]  /*a040*/  LDS.128 R4, [R0+0x1000] ;  /* 0x0010000000047984 */ /* 0x012e620000000c00 */
[----:B------:R-:W-:Y:S02]  /*a050*/  SHF.R.U64 R3, R10, 0x10, R11 ;  /* 0x000000100a037819 */ /* 0x000fe4000000120b */
[----:B------:R-:W-:Y:S02]  /*a060*/  SHF.R.U64 R8, R12, 0x10, R13 ;  /* 0x000000100c087819 */ /* 0x000fe4000000120d */
[----:B------:R-:W-:Y:S02]  /*a070*/  SHF.R.U32.HI R11, RZ, 0x10, R11 ;  /* 0x00000010ff0b7819 */ /* 0x000fe4000001160b */
[----:B------:R-:W-:Y:S02]  /*a080*/  SHF.R.U32.HI R13, RZ, 0x10, R13 ;  /* 0x00000010ff0d7819 */ /* 0x000fe4000001160d */
[----:B------:R-:W-:Y:S02]  /*a090*/  PRMT R30, R30, 0x5410, R11 ;  /* 0x000054101e1e7816 */ /* 0x000fe4000000000b */
[----:B------:R-:W-:-:S02]  /*a0a0*/  PRMT R34, R34, 0x5410, R13 ;  /* 0x0000541022227816 */ /* 0x000fc4000000000d */
[----:B------:R-:W-:Y:S01]  /*a0b0*/  PRMT R33, R33, 0x5410, R8 ;  /* 0x0000541021217816 */ /* 0x000fe20000000008 */
[C---:B------:R-:W-:Y:S01]  /*a0c0*/  IMAD.U32 R12, R30.reuse, 0x10000, RZ ;  /* 0x000100001e0c7824 */ /* 0x040fe200078e00ff */
[----:B------:R-:W-:Y:S01]  /*a0d0*/  LOP3.LUT R30, R30, 0xffff0000, RZ, 0xc0, !PT ;  /* 0xffff00001e1e7812 */ /* 0x000fe200078ec0ff */
[C---:B------:R-:W-:Y:S01]  /*a0e0*/  IMAD.U32 R11, R34.reuse, 0x10000, RZ ;  /* 0x00010000220b7824 */ /* 0x040fe200078e00ff */
[----:B------:R-:W-:Y:S02]  /*a0f0*/  LOP3.LUT R34, R34, 0xffff0000, RZ, 0xc0, !PT ;  /* 0xffff000022227812 */ /* 0x000fe400078ec0ff */
[----:B------:R-:W-:Y:S02]  /*a100*/  PRMT R32, R32, 0x5410, R3 ;  /* 0x0000541020207816 */ /* 0x000fe40000000003 */
[C---:B-1----:R-:W-:Y:S01]  /*a110*/  LOP3.LUT R9, R6.reuse, 0xffff0000, RZ, 0xc0, !PT ;  /* 0xffff000006097812 */ /* 0x042fe200078ec0ff */
[C---:B------:R-:W-:Y:S01]  /*a120*/  IMAD.U32 R10, R7.reuse, 0x10000, RZ ;  /* 0x00010000070a7824 */ /* 0x040fe200078e00ff */
[----:B------:R-:W-:Y:S01]  /*a130*/  LOP3.LUT R7, R7, 0xffff0000, RZ, 0xc0, !PT ;  /* 0xffff000007077812 */ /* 0x000fe200078ec0ff */
[----:B------:R-:W-:-:S02]  /*a140*/  IMAD.U32 R8, R6, 0x10000, RZ ;  /* 0x0001000006087824 */ /* 0x000fc400078e00ff */
[C---:B------:R-:W-:Y:S01]  /*a150*/  FMUL.FTZ R13, R9.reuse, R12 ;  /* 0x0000000c090d7220 */ /* 0x040fe20000410000 */
[-C--:B------:R-:W-:Y:S01]  /*a160*/  FMUL.FTZ R9, R9, R11.reuse ;  /* 0x0000000b09097220 */ /* 0x080fe20000410000 */
[C---:B------:R-:W-:Y:S01]  /*a170*/  FMUL.FTZ R21, R7.reuse, R30 ;  /* 0x0000001e07157220 */ /* 0x040fe20000410000 */
[----:B------:R-:W-:Y:S02]  /*a180*/  IMAD.U32 R3, R4, 0x10000, RZ ;  /* 0x0001000004037824 */ /* 0x000fe400078e00ff */
[C---:B------:R-:W-:Y:S01]  /*a190*/  FFMA.FTZ R14, R8.reuse, R11, -R13 ;  /* 0x0000000b080e7223 */ /* 0x040fe2000001080d */
[----:B------:R-:W-:Y:S01]  /*a1a0*/  FFMA.FTZ R15, R8, R12, R9 ;  /* 0x0000000c080f7223 */ /* 0x000fe20000010009 */
[-C--:B------:R-:W-:Y:S01]  /*a1b0*/  FMUL.FTZ R9, R7, R34.reuse ;  /* 0x0000002207097220 */ /* 0x080fe20000410000 */
[C---:B------:R-:W-:Y:S01]  /*a1c0*/  IMAD.U32 R6, R5.reuse, 0x10000, RZ ;  /* 0x0001000005067824 */ /* 0x040fe200078e00ff */
[----:B------:R-:W-:Y:S01]  /*a1d0*/  LOP3.LUT R4, R4, 0xffff0000, RZ, 0xc0, !PT ;  /* 0xffff000004047812 */ /* 0x000fe200078ec0ff */
[C---:B------:R-:W-:Y:S01]  /*a1e0*/  IMAD.U32 R8, R32.reuse, 0x10000, RZ ;  /* 0x0001000020087824 */ /* 0x040fe200078e00ff */
[----:B------:R-:W-:Y:S01]  /*a1f0*/  LOP3.LUT R5, R5, 0xffff0000, RZ, 0xc0, !PT ;  /* 0xffff000005057812 */ /* 0x000fe200078ec0ff */
[C---:B------:R-:W-:Y:S01]  /*a200*/  IMAD.U32 R7, R33.reuse, 0x10000, RZ ;  /* 0x0001000021077824 */ /* 0x040fe200078e00ff */
[----:B------:R-:W-:Y:S01]  /*a210*/  LOP3.LUT R32, R32, 0xffff0000, RZ, 0xc0, !PT ;  /* 0xffff000020207812 */ /* 0x000fe200078ec0ff */
[C---:B------:R-:W-:Y:S01]  /*a220*/  FFMA.FTZ R21, R10.reuse, R34, -R21 ;  /* 0x000000220a157223 */ /* 0x040fe20000010815 */
[----:B------:R-:W-:Y:S01]  /*a230*/  LOP3.LUT R33, R33, 0xffff0000, RZ, 0xc0, !PT ;  /* 0xffff000021217812 */ /* 0x000fe200078ec0ff */
[----:B------:R-:W-:Y:S01]  /*a240*/  FFMA.FTZ R30, R10, R30, R9 ;  /* 0x0000001e0a1e7223 */ /* 0x000fe20000010009 */
[C---:B------:R-:W-:Y:S01]  /*a250*/  FMUL.FTZ R10, R4.reuse, R8 ;  /* 0x00000008040a7220 */ /* 0x040fe20000410000 */
[----:B------:R-:W-:Y:S01]  /*a260*/  FMUL.FTZ R9, R4, R7 ;  /* 0x0000000704097220 */ /* 0x000fe20000410000 */
[C---:B------:R-:W-:Y:S01]  /*a270*/  FMUL.FTZ R11, R5.reuse, R32 ;  /* 0x00000020050b7220 */ /* 0x040fe20000410000 */
[----:B------:R-:W-:Y:S01]  /*a280*/  FMUL.FTZ R13, R5, R33 ;  /* 0x00000021050d7220 */ /* 0x000fe20000410000 */
        /* <DEDUP_REMOVED lines=8> */
[----:B------:R2:W-:Y:S01]  /*a310*/  STS.128 [R0+0x1000], R4 ;  /* 0x0010000400007388 */ /* 0x0005e20000000c00 */
[----:B------:R-:W-:Y:S05]  /*a320*/  BRA `(.L_x_2586) ;  /* 0x0000001400587947 */ /* 0x000fea0003800000 */
.L_x_2573:
        /* <DEDUP_REMOVED lines=24> */
[----:B------:R-:W-:Y:S01]  /*a4b0*/  LEA R26, P0, R24, UR4, 0x1 ;  /* 0x00000004181a7c11 */ /* 0x000fe2000f8008ff */
        /* <DEDUP_REMOVED lines=9> */
[----:B------:R-:W0:Y:S01]  /*a550*/  LDC R39, c[0x0][0x3f4] ;  /* 0x0000fd00ff277b82 */ /* 0x000e220000000800 */
[----:B------:R-:W2:Y:S01]  /*a560*/  SHFL.IDX PT, R4, R26, RZ, 0x1c1f ;  /* 0x001c1fff1a047589 */ /* 0x000ea200000e0000 */
[----:B------:R-:W-:-:S03]  /*a570*/  IMAD R3, R23, R6, RZ ;  /* 0x0000000617037224 */ /* 0x000fc600078e02ff */
[----:B------:R-:W3:Y:S04]  /*a580*/  SHFL.IDX PT, R0, R27, RZ, 0x1c1f ;  /* 0x001c1fff1b007589 */ /* 0x000ee800000e0000 */
[----:B------:R-:W5:Y:S04]  /*a590*/  SHFL.IDX PT, R14, R35, RZ, 0x1c1f ;  /* 0x001c1fff230e7589 */ /* 0x000f6800000e0000 */
[----:B------:R-:W5:Y:S01]  /*a5a0*/  SHFL.IDX PT, R5, R25, RZ, 0x1c1f ;  /* 0x001c1fff19057589 */ /* 0x000f6200000e0000 */
[----:B0-----:R-:W-:-:S04]  /*a5b0*/  ISETP.GE.AND P0, PT, R18, R39, PT ;  /* 0x000000271200720c */ /* 0x001fc80003f06270 */
[----:B------:R-:W-:-:S13]  /*a5c0*/  ISETP.GE.OR P1, PT, R34, R3, P0 ;  /* 0x000000032200720c */ /* 0x000fda0000726670 */
[C---:B------:R-:W-:Y:S01]  /*a5d0*/  @!P1 IMAD.SHL.U32 R7, R18.reuse, 0x2, RZ ;  /* 0x0000000212079824 */ /* 0x040fe200078e00ff */
[----:B------:R-:W-:-:S04]  /*a5e0*/  @!P1 SHF.L.U64.HI R6, R18, 0x1, R19 ;  /* 0x0000000112069819 */ /* 0x000fc80000010213 */
[----:B--2---:R-:W-:-:S05]  /*a5f0*/  @!P1 IADD3 R8, P2, R4, R7, RZ ;  /* 0x0000000704089210 */ /* 0x004fca0007f5e0ff */
[----:B---3--:R-:W-:-:S06]  /*a600*/  @!P1 IMAD.X R9, R0, 0x1, R6, P2 ;  /* 0x0000000100099824 */ /* 0x008fcc00010e0606 */
[----:B-1--4-:R-:W2:Y:S01]  /*a610*/  @!P1 LD.E.128 R8, desc[UR42][R8.64] ;  /* 0x0000002a08089980 */ /* 0x012ea2000c101d00 */
[----:B-----5:R-:W-:-:S05]  /*a620*/  @!P1 IADD3 R4, P2, R14, R7, RZ ;  /* 0x000000070e049210 */ /* 0x020fca0007f5e0ff */
[----:B------:R-:W-:-:S06]  /*a630*/  @!P1 IMAD.X R5, R5, 0x1, R6, P2 ;  /* 0x0000000105059824 */ /* 0x000fcc00010e0606 */
[----:B------:R-:W3:Y:S01]  /*a640*/  @!P1 LD.E.128 R4, desc[UR42][R4.64] ;  /* 0x0000002a04049980 */ /* 0x000ee2000c101d00 */
[----:B------:R-:W-:Y:S02]  /*a650*/  CS2R R20, SRZ ;  /* 0x0000000000147805 */ /* 0x000fe4000001ff00 */
[----:B------:R-:W-:Y:S02]  /*a660*/  CS2R R30, SRZ ;  /* 0x00000000001e7805 */ /* 0x000fe4000001ff00 */
[----:B------:R-:W-:Y:S01]  /*a670*/  CS2R R32, SRZ ;  /* 0x0000000000207805 */ /* 0x000fe2000001ff00 */
[----:B------:R0:W1:Y:S01]  /*a680*/  SHFL.IDX PT, R24, R26, 0x1, 0x1c1f ;  /* 0x003c1f001a187f89 */ /* 0x00006200000e0000 */
[----:B------:R-:W-:-:S03]  /*a690*/  CS2R R28, SRZ ;  /* 0x00000000001c7805 */ /* 0x000fc6000001ff00 */
[----:B------:R0:W4:Y:S04]  /*a6a0*/  SHFL.IDX PT, R14, R35, 0x1, 0x1c1f ;  /* 0x003c1f00230e7f89 */ /* 0x00012800000e0000 */
[----:B------:R-:W0:Y:S01]  /*a6b0*/  SHFL.IDX PT, R25, R25, 0x1, 0x1c1f ;  /* 0x003c1f0019197f89 */ /* 0x000e2200000e0000 */
[----:B--2---:R-:W-:Y:S02]  /*a6c0*/  @!P1 IMAD.MOV.U32 R20, RZ, RZ, R8 ;  /* 0x000000ffff149224 */ /* 0x004fe400078e0008 */
[----:B------:R-:W-:Y:S02]  /*a6d0*/  @!P1 IMAD.MOV.U32 R21, RZ, RZ, R9 ;  /* 0x000000ffff159224 */ /* 0x000fe400078e0009 */
[----:B------:R-:W-:Y:S02]  /*a6e0*/  IMAD.MOV.U32 R0, RZ, RZ, R20 ;  /* 0x000000ffff007224 */ /* 0x000fe400078e0014 */
[----:B------:R-:W-:-:S02]  /*a6f0*/  IMAD.MOV.U32 R12, RZ, RZ, R21 ;  /* 0x000000ffff0c7224 */ /* 0x000fc400078e0015 */
[----:B------:R-:W-:Y:S01]  /*a700*/  @!P1 IMAD.MOV.U32 R28, RZ, RZ, R10 ;  /* 0x000000ffff1c9224 */ /* 0x000fe200078e000a */
[----:B------:R-:W-:Y:S01]  /*a710*/  PRMT R36, R36, 0x5410, R0 ;  /* 0x0000541024247816 */ /* 0x000fe20000000000 */
[----:B------:R-:W-:Y:S01]  /*a720*/  @!P1 IMAD.MOV.U32 R29, RZ, RZ, R11 ;  /* 0x000000ffff1d9224 */ /* 0x000fe200078e000b */
[----:B------:R2:W0:Y:S01]  /*a730*/  SHFL.IDX PT, R0, R27, 0x1, 0x1c1f ;  /* 0x003c1f001b007f89 */ /* 0x00042200000e0000 */
[----:B---3--:R-:W-:Y:S01]  /*a740*/  @!P1 IMAD.MOV.U32 R30, RZ, RZ, R4 ;  /* 0x000000ffff1e9224 */ /* 0x008fe200078e0004 */
[----:B------:R-:W-:Y:S01]  /*a750*/  PRMT R42, R12, 0x7610, R42 ;  /* 0x000076100c2a7816 */ /* 0x000fe2000000002a */
[----:B------:R-:W-:Y:S02]  /*a760*/  @!P1 IMAD.MOV.U32 R31, RZ, RZ, R5 ;  /* 0x000000ffff1f9224 */ /* 0x000fe400078e0005 */
[----:B------:R-:W-:Y:S02]  /*a770*/  @!P1 IMAD.MOV.U32 R32, RZ, RZ, R6 ;  /* 0x000000ffff209224 */ /* 0x000fe400078e0006 */
[----:B------:R-:W-:-:S02]  /*a780*/  @!P1 IMAD.MOV.U32 R33, RZ, RZ, R7 ;  /* 0x000000ffff219224 */ /* 0x000fc400078e0007 */
[----:B------:R-:W-:Y:S02]  /*a790*/  IMAD.MOV.U32 R4, RZ, RZ, R30 ;  /* 0x000000ffff047224 */ /* 0x000fe400078e001e */
[----:B------:R-:W-:Y:S02]  /*a7a0*/  IMAD.MOV.U32 R5, RZ, RZ, R31 ;  /* 0x000000ffff057224 */ /* 0x000fe400078e001f */
[----:B------:R-:W-:Y:S02]  /*a7b0*/  IMAD.MOV.U32 R6, RZ, RZ, R32 ;  /* 0x000000ffff067224 */ /* 0x000fe400078e0020 */
[----:B------:R-:W-:Y:S01]  /*a7c0*/  IMAD.MOV.U32 R8, RZ, RZ, R28 ;  /* 0x000000ffff087224 */ /* 0x000fe200078e001c */
[----:B------:R-:W-:Y:S01]  /*a7d0*/  PRMT R42, R42, 0x5410, R5 ;  /* 0x000054102a2a7816 */ /* 0x000fe20000000005 */
[----:B------:R-:W-:Y:S01]  /*a7e0*/  IMAD.MOV.U32 R9, RZ, RZ, R29 ;  /* 0x000000ffff097224 */ /* 0x000fe200078e001d */
[----:B------:R-:W-:Y:S01]  /*a7f0*/  PRMT R40, R6, 0x5410, R4 ;  /* 0x0000541006287816 */ /* 0x000fe20000000004 */
[----:B------:R-:W-:Y:S01]  /*a800*/  IMAD.MOV.U32 R7, RZ, RZ, R33 ;  /* 0x000000ffff077224 */ /* 0x000fe200078e0021 */
[----:B------:R-:W-:-:S02]  /*a810*/  PRMT R36, R8, 0x7610, R36 ;  /* 0x0000761008247816 */ /* 0x000fc40000000024 */
[----:B------:R-:W-:Y:S02]  /*a820*/  CS2R R4, SRZ ;  /* 0x0000000000047805 */ /* 0x000fe4000001ff00 */
[----:B------:R-:W-:Y:S02]  /*a830*/  PRMT R37, R9, 0x7610, R37 ;  /* 0x0000761009257816 */ /* 0x000fe40000000025 */
[----:B012-4-:R-:W-:-:S07]  /*a840*/  PRMT R43, R43, 0x5410, R7 ;  /* 0x000054102b2b7816 */ /* 0x017fce0000000007 */
.L_x_2889:
[----:B------:R-:W2:Y:S01]  /*a850*/  LDL R7, [R1+0x5c] ;  /* 0x00005c0001077983 */ /* 0x000ea20000100800 */
[----:B------:R-:W-:Y:S01]  /*a860*/  VIADD R34, R34, 0x20 ;  /* 0x0000002022227836 */ /* 0x000fe20000000000 */
[----:B------:R-:W-:Y:S01]  /*a870*/  BSSY B1, `(.L_x_2590) ;  /* 0x0000016000017945 */ /* 0x000fe20003800000 */
[----:B------:R-:W-:Y:S02]  /*a880*/  CS2R R8, SRZ ;  /* 0x0000000000087805 */ /* 0x000fe4000001ff00 */
[----:B------:R-:W-:Y:S02]  /*a890*/  CS2R R10, SRZ ;  /* 0x00000000000a7805 */ /* 0x000fe4000001ff00 */
[----:B------:R-:W-:Y:S02]  /*a8a0*/  ISETP.GE.AND P1, PT, R34, R3, PT ;  /* 0x000000032200720c */ /* 0x000fe40003f26270 */
[----:B--2---:R-:W-:-:S04]  /*a8b0*/  LEA.HI R6, R7, R7, RZ, 0x1 ;  /* 0x0000000707067211 */ /* 0x004fc800078f08ff */
[----:B------:R-:W-:-:S05]  /*a8c0*/  LOP3.LUT R6, R6, 0xfffffffe, RZ, 0xc0, !PT ;  /* 0xfffffffe06067812 */ /* 0x000fca00078ec0ff */
[----:B------:R-:W-:Y:S01]  /*a8d0*/  IMAD.IADD R13, R7, 0x1, -R6 ;  /* 0x00000001070d7824 */ /* 0x000fe200078e0a06 */
[----:B------:R-:W-:-:S04]  /*a8e0*/  CS2R R6, SRZ ;  /* 0x0000000000067805 */ /* 0x000fc8000001ff00 */
[----:B------:R-:W-:Y:S01]  /*a8f0*/  SHF.L.U32 R13, R13, 0x1f, RZ ;  /* 0x0000001f0d0d7819 */ /* 0x000fe200000006ff */
[----:B------:R-:W-:Y:S06]  /*a900*/  @P1 BRA `(.L_x_2591) ;  /* 0x0000000000301947 */ /* 0x000fec0003800000 */
[----:B------:R-:W-:Y:S02]  /*a910*/  CS2R R6, SRZ ;  /* 0x0000000000067805 */ /* 0x000fe4000001ff00 */
[----:B------:R-:W-:Y:S02]  /*a920*/  CS2R R8, SRZ ;  /* 0x0000000000087805 */ /* 0x000fe4000001ff00 */
[----:B------:R-:W-:Y:S01]  /*a930*/  CS2R R10, SRZ ;  /* 0x00000000000a7805 */ /* 0x000fe2000001ff00 */
[----:B------:R-:W-:Y:S06]  /*a940*/  @P0 BRA `(.L_x_2591) ;  /* 0x0000000000200947 */ /* 0x000fec0003800000 */
[C---:B------:R-:W-:Y:S01]  /*a950*/  IMAD.SHL.U32 R7, R18.reuse, 0x2, RZ ;  /* 0x0000000212077824 */ /* 0x040fe200078e00ff */
[----:B------:R-:W-:-:S04]  /*a960*/  SHF.L.U64.HI R5, R18, 0x1, R19 ;  /* 0x0000000112057819 */ /* 0x000fc80000010213 */
[-C--:B------:R-:W-:Y:S02]  /*a970*/  IADD3 R8, P1, R24, R7.reuse, RZ ;  /* 0x0000000718087210 */ /* 0x080fe40007f3e0ff */
[----:B------:R-:W-:-:S03]  /*a980*/  IADD3 R4, P2, R14, R7, RZ ;  /* 0x000000070e047210 */ /* 0x000fc60007f5e0ff */
[--C-:B------:R-:W-:Y:S02]  /*a990*/  IMAD.X R9, R0, 0x1, R5.reuse, P1 ;  /* 0x0000000100097824 */ /* 0x100fe400008e0605 */
[----:B------:R-:W-:-:S04]  /*a9a0*/  IMAD.X R5, R25, 0x1, R5, P2 ;  /* 0x0000000119057824 */ /* 0x000fc800010e0605 */
[----:B------:R-:W5:Y:S04]  /*a9b0*/  LD.E.128 R8, desc[UR42][R8.64] ;  /* 0x0000002a08087980 */ /* 0x000f68000c101d00 */
[----:B------:R-:W5:Y:S02]  /*a9c0*/  LD.E.128 R4, desc[UR42][R4.64] ;  /* 0x0000002a04047980 */ /* 0x000f64000c101d00 */
.L_x_2591:
[----:B------:R-:W-:Y:S05]  /*a9d0*/  BSYNC B1 ;  /* 0x0000000000017941 */ /* 0x000fea0003800000 */
.L_x_2590:
[----:B------:R-:W0:Y:S01]  /*a9e0*/  SYNCS.PHASECHK.TRANS64.TRYWAIT P1, [R2+URZ+0x28c00], R13 ;  /* 0x028c000d020075a7 */ /* 0x000e22000802017f */
[----:B------:R-:W-:Y:S01]  /*a9f0*/  VIADDMNMX R3, R3, -R196, 0x40, PT ;  /* 0x0000004003037446 */ /* 0x000fe200038009c4 */
[C---:B------:R-:W-:Y:S01]  /*aa00*/  VIADD R0, R190.reuse, 0x20 ;  /* 0x00000020be007836 */ /* 0x040fe20000000000 */
[----:B------:R-:W-:Y:S01]  /*aa10*/  BSSY B1, `(.L_x_2592) ;  /* 0x0000011000017945 */ /* 0x000fe20003800000 */
[----:B-----5:R-:W-:Y:S01]  /*aa20*/  IMAD.MOV.U32 R12, RZ, RZ, R4 ;  /* 0x000000ffff0c7224 */ /* 0x020fe200078e0004 */
[-C--:B------:R-:W-:Y:S01]  /*aa30*/  ISETP.GE.OR P2, PT, R190, R3.reuse, P0 ;  /* 0x00000003be00720c */ /* 0x080fe20000746670 */
[----:B------:R-:W-:Y:S01]  /*aa40*/  IMAD.MOV.U32 R14, RZ, RZ, R5 ;  /* 0x000000ffff0e7224 */ /* 0x000fe200078e0005 */
[----:B------:R-:W-:Y:S01]  /*aa50*/  ISETP.GE.OR P0, PT, R0, R3, P0 ;  /* 0x000000030000720c */ /* 0x000fe20000706670 */
[----:B------:R-:W-:Y:S02]  /*aa60*/  IMAD.MOV.U32 R3, RZ, RZ, R6 ;  /* 0x000000ffff037224 */ /* 0x000fe400078e0006 */
        /* <DEDUP_REMOVED lines=10> */
[----:B0-----:R-:W-:Y:S06]  /*ab10*/  @!P1 BRA `(.L_x_2593) ;  /* 0x0000018800989947 */ /* 0x001fec0003800000 */
.L_x_2890:
[----:B------:R-:W-:Y:S05]  /*ab20*/  BSYNC B1 ;  /* 0x0000000000017941 */ /* 0x000fea0003800000 */
.L_x_2592:
[----:B------:R-:W-:Y:S04]  /*ab30*/  BSSY B1, `(.L_x_2594) ;  /* 0x000006a000017945 */ /* 0x000fe80003800000 */
[----:B------:R-:W-:Y:S05]  /*ab40*/  @P2 BRA `(.L_x_2595) ;  /* 0x0000000400a02947 */ /* 0x000fea0003800000 */
[----:B------:R-:W-:Y:S01]  /*ab50*/  IMAD.SHL.U32 R12, R198, 0x40, RZ ;  /* 0x00000040c60c7824 */ /* 0x000fe200078e00ff */
[----:B------:R-:W-:Y:S01]  /*ab60*/  SHF.R.U64 R41, R28, 0x10, R29 ;  /* 0x000000101c297819 */ /* 0x000fe2000000121d */
[----:B------:R-:W-:Y:S01]  /*ab70*/  IMAD.IADD R14, R18, 0x1, R39 ;  /* 0x00000001120e7824 */ /* 0x000fe200078e0227 */
[----:B------:R-:W-:Y:S02]  /*ab80*/  SHF.R.U64 R46, R30, 0x10, R31 ;  /* 0x000000101e2e7819 */ /* 0x000fe4000000121f */
[----:B------:R-:W-:Y:S02]  /*ab90*/  LOP3.LUT R15, R12, 0x1c0, RZ, 0xc0, !PT ;  /* 0x000001c00c0f7812 */ /* 0x000fe400078ec0ff */
[----:B------:R-:W-:Y:S02]  /*aba0*/  SHF.R.U64 R44, R20, 0x10, R21 ;  /* 0x00000010142c7819 */ /* 0x000fe40000001215 */
[----:B------:R-:W-:Y:S02]  /*abb0*/  LOP3.LUT R12, R15, 0x38, R18, 0xf8, !PT ;  /* 0x000000380f0c7812 */ /* 0x000fe400078ef812 */
[----:B------:R-:W-:-:S02]  /*abc0*/  SHF.R.U32.HI R25, RZ, 0x3, R15 ;  /* 0x00000003ff197819 */ /* 0x000fc4000001160f */
[----:B------:R-:W-:Y:S02]  /*abd0*/  LOP3.LUT R14, R15, 0x38, R14, 0xf8, !PT ;  /* 0x000000380f0e7812 */ /* 0x000fe400078ef80e */
[-C--:B0-----:R-:W-:Y:S02]  /*abe0*/  LOP3.LUT R13, R12, R25.reuse, RZ, 0x3c, !PT ;  /* 0x000000190c0d7212 */ /* 0x081fe400078e3cff */
[----:B------:R-:W-:Y:S02]  /*abf0*/  LOP3.LUT R15, R14, R25, RZ, 0x3c, !PT ;  /* 0x000000190e0f7212 */ /* 0x000fe400078e3cff */
[----:B------:R-:W-:Y:S01]  /*ac00*/  SHF.R.U32.HI R28, RZ, 0x10, R29 ;  /* 0x00000010ff1c7819 */ /* 0x000fe2000001161d */
[C---:B------:R-:W-:Y:S01]  /*ac10*/  IMAD R13, R214.reuse, 0x200, R13 ;  /* 0x00000200d60d7824 */ /* 0x040fe200078e020d */
[----:B------:R-:W-:Y:S01]  /*ac20*/  SHF.R.U32.HI R45, RZ, 0x10, R21 ;  /* 0x00000010ff2d7819 */ /* 0x000fe20000011615 */
[----:B------:R-:W-:Y:S01]  /*ac30*/  IMAD R25, R214, 0x200, R15 ;  /* 0x00000200d6197824 */ /* 0x000fe200078e020f */
[----:B------:R-:W-:Y:S01]  /*ac40*/  SHF.R.U64 R21, R32, 0x10, R33 ;  /* 0x0000001020157819 */ /* 0x000fe20000001221 */
[----:B------:R-:W-:Y:S01]  /*ac50*/  IMAD R35, R13, 0x2, R2 ;  /* 0x000000020d237824 */ /* 0x000fe200078e0202 */
[----:B------:R-:W-:Y:S01]  /*ac60*/  PRMT R46, R40, 0x5432, R46 ;  /* 0x00005432282e7816 */ /* 0x000fe2000000002e */
[----:B------:R-:W-:Y:S01]  /*ac70*/  IMAD R38, R25, 0x2, R2 ;  /* 0x0000000219267824 */ /* 0x000fe200078e0202 */
[----:B------:R-:W-:-:S02]  /*ac80*/  PRMT R44, R36, 0x5432, R44 ;  /* 0x00005432242c7816 */ /* 0x000fc4000000002c */
[----:B------:R-:W0:Y:S01]  /*ac90*/  LDS.128 R12, [R35+0x20400] ;  /* 0x02040000230c7984 */ /* 0x000e220000000c00 */
[----:B------:R-:W-:Y:S01]  /*aca0*/  PRMT R37, R37, 0x5410, R28 ;  /* 0x0000541025257816 */ /* 0x000fe2000000001c */
[----:B------:R-:W-:Y:S01]  /*acb0*/  IMAD.U32 R47, R46, 0x10000, RZ ;  /* 0x000100002e2f7824 */ /* 0x000fe200078e00ff */
[----:B------:R-:W-:Y:S01]  /*acc0*/  SHF.R.U32.HI R48, RZ, 0x10, R31 ;  /* 0x00000010ff307819 */ /* 0x000fe2000001161f */
[----:B------:R-:W1:Y:S01]  /*acd0*/  LDS.128 R24, [R38+0x20400] ;  /* 0x0204000026187984 */ /* 0x000e620000000c00 */
[----:B------:R-:W-:Y:S02]  /*ace0*/  SHF.R.U32.HI R20, RZ, 0x10, R33 ;  /* 0x00000010ff147819 */ /* 0x000fe40000011621 */
[----:B------:R-:W-:Y:S02]  /*acf0*/  PRMT R36, R36, 0x5410, R41 ;  /* 0x0000541024247816 */ /* 0x000fe40000000029 */
[----:B------:R-:W-:Y:S02]  /*ad00*/  PRMT R21, R40, 0x5410, R21 ;  /* 0x0000541028157816 */ /* 0x000fe40000000015 */
[----:B------:R-:W-:-:S02]  /*ad10*/  PRMT R45, R42, 0x5410, R45 ;  /* 0x000054102a2d7816 */ /* 0x000fc4000000002d */
[----:B------:R-:W-:Y:S02]  /*ad20*/  PRMT R48, R42, 0x5432, R48 ;  /* 0x000054322a307816 */ /* 0x000fe40000000030 */
[----:B------:R-:W-:Y:S02]  /*ad30*/  PRMT R20, R43, 0x5432, R20 ;  /* 0x000054322b147816 */ /* 0x000fe40000000014 */
[----:B------:R-:W-:Y:S01]  /*ad40*/  LOP3.LUT R46, R46, 0xffff0000, RZ, 0xc0, !PT ;  /* 0xffff00002e2e7812 */ /* 0x000fe200078ec0ff */
        /* <DEDUP_REMOVED lines=9> */
[C---:B------:R-:W-:Y:S01]  /*ade0*/  LOP3.LUT R41, R25.reuse, 0xffff0000, RZ, 0xc0, !PT ;  /* 0xffff000019297812 */ /* 0x040fe200078ec0ff */
[----:B------:R-:W-:Y:S01]  /*adf0*/  IMAD.U32 R40, R25, 0x10000, RZ ;  /* 0x0001000019287824 */ /* 0x000fe200078e00ff */
[----:B------:R-:W-:Y:S01]  /*ae00*/  LOP3.LUT R33, R24, 0xffff0000, RZ, 0xc0, !PT ;  /* 0xffff000018217812 */ /* 0x000fe200078ec0ff */
[----:B------:R-:W-:Y:S01]  /*ae10*/  IMAD.U32 R25, R44, 0x10000, RZ ;  /* 0x000100002c197824 */ /* 0x000fe200078e00ff */
[C---:B------:R-:W-:Y:S01]  /*ae20*/  LOP3.LUT R24, R26.reuse, 0xffff0000, RZ, 0xc0, !PT ;  /* 0xffff00001a187812 */ /* 0x040fe200078ec0ff */
[----:B------:R-:W-:-:S02]  /*ae30*/  IMAD.U32 R42, R26, 0x10000, RZ ;  /* 0x000100001a2a7824 */ /* 0x000fc400078e00ff */
[----:B------:R-:W-:Y:S01]  /*ae40*/  FMUL.FTZ R49, R15, R47 ;  /* 0x0000002f0f317220 */ /* 0x000fe20000410000 */
[C---:B------:R-:W-:Y:S01]  /*ae50*/  IMAD.U32 R43, R27.reuse, 0x10000, RZ ;  /* 0x000100001b2b7824 */ /* 0x040fe200078e00ff */
[----:B------:R-:W-:Y:S01]  /*ae60*/  LOP3.LUT R26, R27, 0xffff0000, RZ, 0xc0, !PT ;  /* 0xffff00001b1a7812 */ /* 0x000fe200078ec0ff */
[-C--:B------:R-:W-:Y:S01]  /*ae70*/  FMUL.FTZ R27, R15, R25.reuse ;  /* 0x000000190f1b7220 */ /* 0x080fe20000410000 */
[----:B------:R-:W-:Y:S01]  /*ae80*/  LOP3.LUT R44, R44, 0xffff0000, RZ, 0xc0, !PT ;  /* 0xffff00002c2c7812 */ /* 0x000fe200078ec0ff */
[----:B------:R-:W-:Y:S01]  /*ae90*/  FFMA.FTZ R15, R28, R25, -R49 ;  /* 0x000000191c0f7223 */ /* 0x000fe20000010831 */
[----:B------:R-:W-:Y:S02]  /*aea0*/  IMAD.U32 R49, R48, 0x10000, RZ ;  /* 0x0001000030317824 */ /* 0x000fe400078e00ff */
[----:B------:R-:W-:Y:S01]  /*aeb0*/  FFMA.FTZ R25, R28, R47, R27 ;  /* 0x0000002f1c197223 */ /* 0x000fe2000001001b */
[----:B------:R-:W-:Y:S02]  /*aec0*/  IMAD.U32 R27, R45, 0x10000, RZ ;  /* 0x000100002d1b7824 */ /* 0x000fe400078e00ff */
[C---:B------:R-:W-:Y:S01]  /*aed0*/  FMUL.FTZ R28, R33.reuse, R44 ;  /* 0x0000002c211c7220 */ /* 0x040fe20000410000 */
[-C--:B------:R-:W-:Y:S01]  /*aee0*/  FMUL.FTZ R50, R33, R46.reuse ;  /* 0x0000002e21327220 */ /* 0x080fe20000410000 */
[----:B------:R-:W-:Y:S01]  /*aef0*/  FMUL.FTZ R33, R40, R49 ;  /* 0x0000003128217220 */ /* 0x000fe20000410000 */
[----:B------:R-:W-:Y:S01]  /*af00*/  LOP3.LUT R48, R48, 0xffff0000, RZ, 0xc0, !PT ;  /* 0xffff000030307812 */ /* 0x000fe200078ec0ff */
[-C--:B------:R-:W-:Y:S01]  /*af10*/  FMUL.FTZ R40, R40, R27.reuse ;  /* 0x0000001b28287220 */ /* 0x080fe20000410000 */
[----:B------:R-:W-:Y:S01]  /*af20*/  FFMA.FTZ R46, R29, R46, R28 ;  /* 0x0000002e1d2e7223 */ /* 0x000fe2000001001c */
[----:B------:R-:W-:Y:S01]  /*af30*/  LOP3.LUT R28, R45, 0xffff0000, RZ, 0xc0, !PT ;  /* 0xffff00002d1c7812 */ /* 0x000fe200078ec0ff */
[----:B------:R-:W-:Y:S01]  /*af40*/  FFMA.FTZ R50, R29, R44, -R50 ;  /* 0x0000002c1d327223 */ /* 0x000fe20000010832 */
[C---:B------:R-:W-:Y:S01]  /*af50*/  FFMA.FTZ R33, R30.reuse, R27, -R33 ;  /* 0x0000001b1e217223 */ /* 0x040fe20000010821 */
[----:B------:R-:W-:Y:S01]  /*af60*/  FFMA.FTZ R40, R30, R49, R40 ;  /* 0x000000311e287223 */ /* 0x000fe20000010028 */
[----:B------:R-:W-:-:S02]  /*af70*/  IMAD.U32 R29, R21, 0x10000, RZ ;  /* 0x00010000151d7824 */ /* 0x000fc400078e00ff */
[C---:B------:R-:W-:Y:S01]  /*af80*/  FMUL.FTZ R30, R41.reuse, R48 ;  /* 0x00000030291e7220 */ /* 0x040fe20000410000 */
[----:B------:R-:W-:Y:S02]  /*af90*/  IMAD.U32 R27, R36, 0x10000, RZ ;  /* 0x00010000241b7824 */ /* 0x000fe400078e00ff */
[-C--:B------:R-:W-:Y:S01]  /*afa0*/  FMUL.FTZ R52, R41, R28.reuse ;  /* 0x0000001c29347220 */ /* 0x080fe20000410000 */
[C---:B------:R-:W-:Y:S01]  /*afb0*/  FMUL.FTZ R41, R42.reuse, R29 ;  /* 0x0000001d2a297220 */ /* 0x040fe20000410000 */
[C---:B------:R-:W-:Y:S01]  /*afc0*/  FFMA.FTZ R44, R31.reuse, R28, -R30 ;  /* 0x0000001c1f2c7223 */ /* 0x040fe2000001081e */
[----:B------:R-:W-:Y:S01]  /*afd0*/  FMUL.FTZ R42, R42, R27 ;  /* 0x0000001b2a2a7220 */ /* 0x000fe20000410000 */
[----:B------:R-:W-:Y:S02]  /*afe0*/  IMAD.U32 R30, R20, 0x10000, RZ ;  /* 0x00010000141e7824 */ /* 0x000fe400078e00ff */
[----:B------:R-:W-:Y:S01]  /*aff0*/  FFMA.FTZ R31, R31, R48, R52 ;  /* 0x000000301f1f7223 */ /* 0x000fe20000010034 */
[----:B------:R-:W-:-:S02]  /*b000*/  IMAD.U32 R28, R37, 0x10000, RZ ;  /* 0x00010000251c7824 */ /* 0x000fc400078e00ff */
[C---:B------:R-:W-:Y:S01]  /*b010*/  FFMA.FTZ R41, R32.reuse, R27, -R41 ;  /* 0x0000001b20297223 */ /* 0x040fe20000010829 */
[----:B------:R-:W-:Y:S01]  /*b020*/  FFMA.FTZ R42, R32, R29, R42 ;  /* 0x0000001d202a7223 */ /* 0x000fe2000001002a */
[C---:B------:R-:W-:Y:S01]  /*b030*/  FMUL.FTZ R48, R43.reuse, R30 ;  /* 0x0000001e2b307220 */ /* 0x040fe20000410000 */
[-C--:B------:R-:W-:Y:S01]  /*b040*/  FMUL.FTZ R32, R43, R28.reuse ;  /* 0x0000001c2b207220 */ /* 0x080fe20000410000 */
[----:B------:R-:W-:Y:S02]  /*b050*/  LOP3.LUT R27, R21, 0xffff0000, RZ, 0xc0, !PT ;  /* 0xffff0000151b7812 */ /* 0x000fe400078ec0ff */
[----:B------:R-:W-:Y:S01]  /*b060*/  LOP3.LUT R21, R36, 0xffff0000, RZ, 0xc0, !PT ;  /* 0xffff000024157812 */ /* 0x000fe200078ec0ff */
[C---:B------:R-:W-:Y:S01]  /*b070*/  FFMA.FTZ R48, R13.reuse, R28, -R48 ;  /* 0x0000001c0d307223 */ /* 0x040fe20000010830 */
[----:B------:R-:W-:Y:S01]  /*b080*/  LOP3.LUT R29, R20, 0xffff0000, RZ, 0xc0, !PT ;  /* 0xffff0000141d7812 */ /* 0x000fe200078ec0ff */
[----:B------:R-:W-:Y:S01]  /*b090*/  FFMA.FTZ R32, R13, R30, R32 ;  /* 0x0000001e0d207223 */ /* 0x000fe20000010020 */
[----:B------:R-:W-:Y:S01]  /*b0a0*/  LOP3.LUT R37, R37, 0xffff0000, RZ, 0xc0, !PT ;  /* 0xffff000025257812 */ /* 0x000fe200078ec0ff */
[C---:B------:R-:W-:Y:S01]  /*b0b0*/  FMUL.FTZ R13, R24.reuse, R27 ;  /* 0x0000001b180d7220 */ /* 0x040fe20000410000 */
[----:B------:R-:W-:Y:S01]  /*b0c0*/  FMUL.FTZ R24, R24, R21 ;  /* 0x0000001518187220 */ /* 0x000fe20000410000 */
[----:B------:R-:W-:-:S02]  /*b0d0*/  FMUL.FTZ R43, R26, R29 ;  /* 0x0000001d1a2b7220 */ /* 0x000fc40000410000 */
[----:B------:R-:W-:Y:S01]  /*b0e0*/  FMUL.FTZ R26, R26, R37 ;  /* 0x000000251a1a7220 */ /* 0x000fe20000410000 */
[C---:B------:R-:W-:Y:S01]  /*b0f0*/  FFMA.FTZ R20, R12.reuse, R21, -R13 ;  /* 0x000000150c147223 */ /* 0x040fe2000001080d */
[----:B------:R-:W-:Y:S01]  /*b100*/  FFMA.FTZ R27, R12, R27, R24 ;  /* 0x0000001b0c1b7223 */ /* 0x000fe20000010018 */
[C---:B------:R-:W-:Y:S01]  /*b110*/  FFMA.FTZ R43, R14.reuse, R37, -R43 ;  /* 0x000000250e2b7223 */ /* 0x040fe2000001082b */
[----:B------:R-:W-:Y:S01]  /*b120*/  FFMA.FTZ R29, R14, R29, R26 ;  /* 0x0000001d0e1d7223 */ /* 0x000fe2000001001a */
[----:B------:R-:W-:Y:S02]  /*b130*/  F2FP.BF16.F32.PACK_AB R12, R50, R15 ;  /* 0x0000000f320c723e */ /* 0x000fe400000010ff */
[----:B------:R-:W-:Y:S02]  /*b140*/  F2FP.BF16.F32.PACK_AB R24, R46, R25 ;  /* 0x000000192e18723e */ /* 0x000fe400000010ff */
[----:B------:R-:W-:Y:S02]  /*b150*/  F2FP.BF16.F32.PACK_AB R13, R44, R33 ;  /* 0x000000212c0d723e */ /* 0x000fe400000010ff */
[----:B------:R-:W-:-:S02]  /*b160*/  F2FP.BF16.F32.PACK_AB R14, R20, R41 ;  /* 0x00000029140e723e */ /* 0x000fc400000010ff */
[----:B------:R-:W-:Y:S02]  /*b170*/  F2FP.BF16.F32.PACK_AB R26, R27, R42 ;  /* 0x0000002a1b1a723e */ /* 0x000fe400000010ff */
[----:B------:R-:W-:Y:S02]  /*b180*/  F2FP.BF16.F32.PACK_AB R15, R43, R48 ;  /* 0x000000302b0f723e */ /* 0x000fe400000010ff */
[----:B------:R-:W-:Y:S02]  /*b190*/  F2FP.BF16.F32.PACK_AB R25, R31, R40 ;  /* 0x000000281f19723e */ /* 0x000fe400000010ff */
[----:B------:R-:W-:Y:S01]  /*b1a0*/  F2FP.BF16.F32.PACK_AB R27, R29, R32 ;  /* 0x000000201d1b723e */ /* 0x000fe200000010ff */
[----:B------:R1:W-:Y:S04]  /*b1b0*/  STS.128 [R35+0x20400], R12 ;  /* 0x0204000c23007388 */ /* 0x0003e80000000c00 */
[----:B------:R1:W-:Y:S02]  /*b1c0*/  STS.128 [R38+0x20400], R24 ;  /* 0x0204001826007388 */ /* 0x0003e40000000c00 */
.L_x_2595:
[----:B------:R-:W-:Y:S05]  /*b1d0*/  BSYNC B1 ;  /* 0x0000000000017941 */ /* 0x000fea0003800000 */
.L_x_2594:
[----:B------:R-:W-:Y:S01]  /*b1e0*/  PRMT R20, R34, 0x5410, R3 ;  /* 0x0000541022147816 */ /* 0x000fe20000000003 */
[----:B------:R-:W-:Y:S06]  /*b1f0*/  @P0 BRA `(.L_x_2586) ;  /* 0x0000000400a40947 */ /* 0x000fec0003800000 */
[----:B------:R-:W2:Y:S01]  /*b200*/  LDL R41, [R1+0x64] ;  /* 0x0000640001297983 */ /* 0x000ea20000100800 */
[----:B------:R-:W-:Y:S01]  /*b210*/  SHF.R.S32.HI R3, RZ, 0x1f, R0 ;  /* 0x0000001fff037819 */ /* 0x000fe20000011400 */
[----:B-1----:R-:W-:Y:S01]  /*b220*/  IMAD.SHL.U32 R12, R0, 0x40, RZ ;  /* 0x00000040000c7824 */ /* 0x002fe200078e00ff */
[----:B------:R-:W-:Y:S01]  /*b230*/  SHF.R.U64 R32, R4, 0x10, R5 ;  /* 0x0000001004207819 */ /* 0x000fe20000001205 */
[----:B------:R-:W-:Y:S01]  /*b240*/  IMAD.IADD R39, R18, 0x1, R39 ;  /* 0x0000000112277824 */ /* 0x000fe200078e0227 */
[----:B------:R-:W-:Y:S02]  /*b250*/  LEA.HI R3, R3, R0, RZ, 0x3 ;  /* 0x0000000003037211 */ /* 0x000fe400078f18ff */
[----:B------:R-:W-:Y:S02]  /*b260*/  LOP3.LUT R12, R12, 0x1c0, RZ, 0xc0, !PT ;  /* 0x000001c00c0c7812 */ /* 0x000fe400078ec0ff */
[----:B------:R-:W-:Y:S01]  /*b270*/  SHF.R.U64 R21, R8, 0x10, R9 ;  /* 0x0000001008157819 */ /* 0x000fe20000001209 */
[----:B------:R-:W-:Y:S01]  /*b280*/  IMAD.SHL.U32 R3, R3, 0x40, RZ ;  /* 0x0000004003037824 */ /* 0x000fe200078e00ff */
[----:B------:R-:W-:-:S02]  /*b290*/  LOP3.LUT R0, R12, 0x38, R39, 0xf8, !PT ;  /* 0x000000380c007812 */ /* 0x000fc400078ef827 */
[----:B0-----:R-:W-:Y:S02]  /*b2a0*/  SHF.R.U32.HI R13, RZ, 0x3, R12 ;  /* 0x00000003ff0d7819 */ /* 0x001fe4000001160c */
[----:B------:R-:W-:Y:S02]  /*b2b0*/  LOP3.LUT R3, R3, 0xfffffe00, RZ, 0xc0, !PT ;  /* 0xfffffe0003037812 */ /* 0x000fe400078ec0ff */
[----:B------:R-:W-:Y:S02]  /*b2c0*/  LOP3.LUT R0, R0, R13, RZ, 0x3c, !PT ;  /* 0x0000000d00007212 */ /* 0x000fe400078e3cff */
[----:B------:R-:W-:Y:S02]  /*b2d0*/  PRMT R32, R51, 0x5432, R32 ;  /* 0x0000543233207816 */ /* 0x000fe40000000020 */
[----:B------:R-:W-:Y:S01]  /*b2e0*/  SHF.R.U32.HI R29, RZ, 0x10, R9 ;  /* 0x00000010ff1d7819 */ /* 0x000fe20000011609 */
[----:B------:R-:W-:Y:S01]  /*b2f0*/  IMAD.IADD R3, R3, 0x1, R0 ;  /* 0x0000000103037824 */ /* 0x000fe200078e0200 */
[----:B------:R-:W-:Y:S01]  /*b300*/  SHF.R.U32.HI R33, RZ, 0x10, R5 ;  /* 0x00000010ff217819 */ /* 0x000fe20000011605 */
[----:B------:R-:W-:Y:S01]  /*b310*/  IMAD.U32 R34, R32, 0x10000, RZ ;  /* 0x0001000020227824 */ /* 0x000fe200078e00ff */
[----:B------:R-:W-:Y:S01]  /*b320*/  PRMT R21, R55, 0x5410, R21 ;  /* 0x0000541037157816 */ /* 0x000fe20000000015 */
[----:B------:R-:W-:Y:S01]  /*b330*/  IMAD R0, R3, 0x2, R2 ;  /* 0x0000000203007824 */ /* 0x000fe200078e0202 */
[----:B------:R-:W-:-:S02]  /*b340*/  SHF.R.U32.HI R37, RZ, 0x10, R7 ;  /* 0x00000010ff257819 */ /* 0x000fc40000011607 */
[----:B------:R-:W-:Y:S01]  /*b350*/  PRMT R33, R51, 0x5410, R33 ;  /* 0x0000541033217816 */ /* 0x000fe20000000021 */
[----:B------:R-:W-:Y:S01]  /*b360*/  IMAD.U32 R28, R21, 0x10000, RZ ;  /* 0x00010000151c7824 */ /* 0x000fe200078e00ff */
[----:B------:R-:W0:Y:S01]  /*b370*/  LDS.128 R24, [R0+0x20400] ;  /* 0x0204000000187984 */ /* 0x000e220000000c00 */
[----:B------:R-:W-:Y:S02]  /*b380*/  SHF.R.U32.HI R31, RZ, 0x10, R11 ;  /* 0x00000010ff1f7819 */ /* 0x000fe4000001160b */
[----:B------:R-:W-:Y:S01]  /*b390*/  PRMT R29, R56, 0x5410, R29 ;  /* 0x00005410381d7816 */ /* 0x000fe2000000001d */
[----:B------:R-:W-:Y:S01]  /*b3a0*/  IMAD.U32 R36, R33, 0x10000, RZ ;  /* 0x0001000021247824 */ /* 0x000fe200078e00ff */
[----:B------:R-:W-:Y:S02]  /*b3b0*/  SHF.R.U64 R30, R10, 0x10, R11 ;  /* 0x000000100a1e7819 */ /* 0x000fe4000000120b */
[----:B------:R-:W-:Y:S02]  /*b3c0*/  PRMT R37, R54, 0x5410, R37 ;  /* 0x0000541036257816 */ /* 0x000fe40000000025 */
[----:B------:R-:W-:-:S02]  /*b3d0*/  PRMT R31, R20, 0x5410, R31 ;  /* 0x00005410141f7816 */ /* 0x000fc4000000001f */
[----:B------:R-:W-:Y:S02]  /*b3e0*/  PRMT R30, R20, 0x5432, R30 ;  /* 0x00005432141e7816 */ /* 0x000fe4000000001e */
[----:B------:R-:W-:Y:S02]  /*b3f0*/  SHF.R.U64 R35, R6, 0x10, R7 ;  /* 0x0000001006237819 */ /* 0x000fe40000001207 */
[----:B------:R-:W-:Y:S02]  /*b400*/  LOP3.LUT R21, R21, 0xffff0000, RZ, 0xc0, !PT ;  /* 0xffff000015157812 */ /* 0x000fe400078ec0ff */
[----:B------:R-:W-:Y:S02]  /*b410*/  PRMT R35, R53, 0x5410, R35 ;  /* 0x0000541035237816 */ /* 0x000fe40000000023 */
        /* <DEDUP_REMOVED lines=9> */
[C---:B------:R-:W-:Y:S01]  /*b4b0*/  IMAD.U32 R25, R37.reuse, 0x10000, RZ ;  /* 0x0001000025197824 */ /* 0x040fe200078e00ff */
[----:B------:R-:W-:Y:S02]  /*b4c0*/  LOP3.LUT R9, R32, 0xffff0000, RZ, 0xc0, !PT ;  /* 0xffff000020097812 */ /* 0x000fe400078ec0ff */
[----:B------:R-:W-:Y:S01]  /*b4d0*/  LOP3.LUT R37, R37, 0xffff0000, RZ, 0xc0, !PT ;  /* 0xffff000025257812 */ /* 0x000fe200078ec0ff */
[----:B--2---:R-:W0:Y:S02]  /*b4e0*/  LDS.128 R12, [R41+0x20400] ;  /* 0x02040000290c7984 */ /* 0x004e240000000c00 */
[C---:B0-----:R-:W-:Y:S01]  /*b4f0*/  IMAD.U32 R3, R12.reuse, 0x10000, RZ ;  /* 0x000100000c037824 */ /* 0x041fe200078e00ff */
[----:B------:R-:W-:Y:S01]  /*b500*/  LOP3.LUT R4, R12, 0xffff0000, RZ, 0xc0, !PT ;  /* 0xffff00000c047812 */ /* 0x000fe200078ec0ff */
[C---:B------:R-:W-:Y:S01]  /*b510*/  IMAD.U32 R5, R13.reuse, 0x10000, RZ ;  /* 0x000100000d057824 */ /* 0x040fe200078e00ff */
[----:B------:R-:W-:Y:S01]  /*b520*/  LOP3.LUT R12, R13, 0xffff0000, RZ, 0xc0, !PT ;  /* 0xffff00000d0c7812 */ /* 0x000fe200078ec0ff */
[----:B------:R-:W-:Y:S01]  /*b530*/  FFMA.FTZ R38, R3, R28, -R38 ;  /* 0x0000001c03267223 */ /* 0x000fe20000010826 */
[----:B------:R-:W-:-:S02]  /*b540*/  IMAD.U32 R28, R29, 0x10000, RZ ;  /* 0x000100001d1c7824 */ /* 0x000fc400078e00ff */
[----:B------:R-:W-:Y:S01]  /*b550*/  FFMA.FTZ R40, R3, R34, R40 ;  /* 0x0000002203287223 */ /* 0x000fe20000010028 */
[----:B------:R-:W-:Y:S01]  /*b560*/  IMAD.U32 R3, R31, 0x10000, RZ ;  /* 0x000100001f037824 */ /* 0x000fe200078e00ff */
[----:B------:R-:W-:Y:S01]  /*b570*/  LOP3.LUT R7, R14, 0xffff0000, RZ, 0xc0, !PT ;  /* 0xffff00000e077812 */ /* 0x000fe200078ec0ff */
[-C--:B------:R-:W-:Y:S01]  /*b580*/  FMUL.FTZ R34, R11, R28.reuse ;  /* 0x0000001c0b227220 */ /* 0x080fe20000410000 */
[----:B------:R-:W-:Y:S02]  /*b590*/  IMAD.U32 R8, R15, 0x10000, RZ ;  /* 0x000100000f087824 */ /* 0x000fe400078e00ff */
[C---:B------:R-:W-:Y:S01]  /*b5a0*/  FMUL.FTZ R11, R20.reuse, R25 ;  /* 0x00000019140b7220 */ /* 0x040fe20000410000 */
[C---:B------:R-:W-:Y:S01]  /*b5b0*/  FFMA.FTZ R42, R5.reuse, R28, -R42 ;  /* 0x0000001c052a7223 */ /* 0x040fe2000001082a */
[-C--:B------:R-:W-:Y:S01]  /*b5c0*/  FMUL.FTZ R28, R20, R3.reuse ;  /* 0x00000003141c7220 */ /* 0x080fe20000410000 */
[----:B------:R-:W-:Y:S01]  /*b5d0*/  FFMA.FTZ R34, R5, R36, R34 ;  /* 0x0000002405227223 */ /* 0x000fe20000010022 */
[----:B------:R-:W-:Y:S01]  /*b5e0*/  FFMA.FTZ R20, R8, R3, -R11 ;  /* 0x0000000308147223 */ /* 0x000fe2000001080b */
[C---:B------:R-:W-:Y:S01]  /*b5f0*/  FMUL.FTZ R3, R10.reuse, R9 ;  /* 0x000000090a037220 */ /* 0x040fe20000410000 */
[----:B------:R-:W-:Y:S01]  /*b600*/  FMUL.FTZ R11, R10, R21 ;  /* 0x000000150a0b7220 */ /* 0x000fe20000410000 */
[----:B------:R-:W-:Y:S01]  /*b610*/  IMAD.U32 R6, R14, 0x10000, RZ ;  /* 0x000100000e067824 */ /* 0x000fe200078e00ff */
[----:B------:R-:W-:Y:S01]  /*b620*/  LOP3.LUT R14, R15, 0xffff0000, RZ, 0xc0, !PT ;  /* 0xffff00000f0e7812 */ /* 0x000fe200078ec0ff */
[----:B------:R-:W-:-:S02]  /*b630*/  IMAD.U32 R13, R26, 0x10000, RZ ;  /* 0x000100001a0d7824 */ /* 0x000fc400078e00ff */
[----:B------:R-:W-:Y:S01]  /*b640*/  FFMA.FTZ R21, R4, R21, -R3 ;  /* 0x0000001504157223 */ /* 0x000fe20000010803 */
[----:B------:R-:W-:Y:S01]  /*b650*/  IMAD.U32 R5, R35, 0x10000, RZ ;  /* 0x0001000023057824 */ /* 0x000fe200078e00ff */
[----:B------:R-:W-:Y:S01]  /*b660*/  LOP3.LUT R15, R26, 0xffff0000, RZ, 0xc0, !PT ;  /* 0xffff00001a0f7812 */ /* 0x000fe200078ec0ff */
[----:B------:R-:W-:Y:S01]  /*b670*/  IMAD.U32 R3, R30, 0x10000, RZ ;  /* 0x000100001e037824 */ /* 0x000fe200078e00ff */
[----:B------:R-:W-:Y:S01]  /*b680*/  LOP3.LUT R26, R27, 0xffff0000, RZ, 0xc0, !PT ;  /* 0xffff00001b1a7812 */ /* 0x000fe200078ec0ff */
[----:B------:R-:W-:Y:S01]  /*b690*/  FFMA.FTZ R11, R4, R9, R11 ;  /* 0x00000009040b7223 */ /* 0x000fe2000001000b */
[C---:B------:R-:W-:Y:S01]  /*b6a0*/  FMUL.FTZ R27, R13.reuse, R5 ;  /* 0x000000050d1b7220 */ /* 0x040fe20000410000 */
[----:B------:R-:W-:Y:S01]  /*b6b0*/  FMUL.FTZ R13, R13, R3 ;  /* 0x000000030d0d7220 */ /* 0x000fe20000410000 */
[----:B------:R-:W-:Y:S01]  /*b6c0*/  LOP3.LUT R4, R35, 0xffff0000, RZ, 0xc0, !PT ;  /* 0xffff000023047812 */ /* 0x000fe200078ec0ff */
[----:B------:R-:W-:Y:S01]  /*b6d0*/  FFMA.FTZ R28, R8, R25, R28 ;  /* 0x00000019081c7223 */ /* 0x000fe2000001001c */
[----:B------:R-:W-:Y:S01]  /*b6e0*/  LOP3.LUT R29, R29, 0xffff0000, RZ, 0xc0, !PT ;  /* 0xffff00001d1d7812 */ /* 0x000fe200078ec0ff */
[----:B------:R-:W-:Y:S01]  /*b6f0*/  FFMA.FTZ R27, R6, R3, -R27 ;  /* 0x00000003061b7223 */ /* 0x000fe2000001081b */
[----:B------:R-:W-:Y:S01]  /*b700*/  LOP3.LUT R30, R30, 0xffff0000, RZ, 0xc0, !PT ;  /* 0xffff00001e1e7812 */ /* 0x000fe200078ec0ff */
[----:B------:R-:W-:Y:S01]  /*b710*/  FFMA.FTZ R10, R6, R5, R13 ;  /* 0x00000005060a7223 */ /* 0x000fe2000001000d */
[----:B------:R-:W-:Y:S01]  /*b720*/  LOP3.LUT R31, R31, 0xffff0000, RZ, 0xc0, !PT ;  /* 0xffff00001f1f7812 */ /* 0x000fe200078ec0ff */
[----:B------:R-:W-:Y:S01]  /*b730*/  FMUL.FTZ R25, R24, R33 ;  /* 0x0000002118197220 */ /* 0x000fe20000410000 */
[C---:B------:R-:W-:Y:S01]  /*b740*/  FMUL.FTZ R6, R15.reuse, R4 ;  /* 0x000000040f067220 */ /* 0x040fe20000410000 */
[----:B------:R-:W-:Y:S01]  /*b750*/  FMUL.FTZ R3, R26, R37 ;  /* 0x000000251a037220 */ /* 0x000fe20000410000 */
[----:B------:R-:W-:Y:S01]  /*b760*/  FMUL.FTZ R24, R24, R29 ;  /* 0x0000001d18187220 */ /* 0x000fe20000410000 */
[-C--:B------:R-:W-:Y:S01]  /*b770*/  FMUL.FTZ R15, R15, R30.reuse ;  /* 0x0000001e0f0f7220 */ /* 0x080fe20000410000 */
[----:B------:R-:W-:Y:S01]  /*b780*/  FMUL.FTZ R26, R26, R31 ;  /* 0x0000001f1a1a7220 */ /* 0x000fe20000410000 */
[----:B------:R-:W-:Y:S01]  /*b790*/  FFMA.FTZ R25, R12, R29, -R25 ;  /* 0x0000001d0c197223 */ /* 0x000fe20000010819 */
[C---:B------:R-:W-:Y:S01]  /*b7a0*/  FFMA.FTZ R6, R7.reuse, R30, -R6 ;  /* 0x0000001e07067223 */ /* 0x040fe20000010806 */
        /* <DEDUP_REMOVED lines=10> */
[----:B------:R-:W-:Y:S01]  /*b850*/  F2FP.BF16.F32.PACK_AB R10, R15, R10 ;  /* 0x0000000a0f0a723e */ /* 0x000fe200000010ff */
[----:B------:R3:W-:Y:S01]  /*b860*/  STS.128 [R41+0x20400], R4 ;  /* 0x0204000429007388 */ /* 0x0007e20000000c00 */
[----:B------:R-:W-:-:S05]  /*b870*/  F2FP.BF16.F32.PACK_AB R11, R37, R28 ;  /* 0x0000001c250b723e */ /* 0x000fca00000010ff */
[----:B------:R3:W-:Y:S02]  /*b880*/  STS.128 [R0+0x20400], R8 ;  /* 0x0204000800007388 */ /* 0x0007e40000000c00 */
.L_x_2586:
[----:B------:R-:W-:Y:S05]  /*b890*/  BSYNC B0 ;  /* 0x0000000000007941 */ /* 0x000fea0003800000 */
.L_x_2572:
[----:B------:R-:W-:Y:S01]  /*b8a0*/  @!PT LDS RZ, [RZ] ;  /* 0x00000000fffff984 */ /* 0x000fe20000000800 */
[----:B------:R-:W-:Y:S01]  /*b8b0*/  @!PT LDS RZ, [RZ] ;  /* 0x00000000fffff984 */ /* 0x000fe20000000800 */
[----:B------:R-:W-:Y:S01]  /*b8c0*/  @!PT LDS RZ, [RZ] ;  /* 0x00000000fffff984 */ /* 0x000fe20000000800 */
[----:B------:R-:W-:Y:S01]  /*b8d0*/  @!PT LDS RZ, [RZ] ;  /* 0x00000000fffff984 */ /* 0x000fe20000000800 */
[----:B------:R5:W-:Y:S06]  /*b8e0*/  MEMBAR.ALL.CTA ;  /* 0x0000000000007992 */ /* 0x000bec0000008000 */
[----:B-----5:R-:W5:Y:S01]  /*b8f0*/  FENCE.VIEW.ASYNC.S ;  /* 0x00000000000073c6 */ /* 0x020f620000000000 */
[----:B------:R-:W-:Y:S05]  /*b900*/  WARPSYNC.ALL ;  /* 0x0000000000007948 */ /* 0x000fea0003800000 */
[----:B-----5:R-:W-:Y:S06]  /*b910*/  BAR.SYNC.DEFER_BLOCKING 0xd, 0x80 ;  /* 0x0342000000007b1d */ /* 0x020fec0000010000 */
.L_x_2569:
[----:B--23--:R-:W-:-:S05]  /*b920*/  IMAD.U32 R0, RZ, RZ, UR37 ;  /* 0x00000025ff007e24 */ /* 0x00cfca000f8e00ff */
[----:B------:R-:W-:-:S13]  /*b930*/  ISETP.NE.AND P0, PT, R0, 0x3, PT ;  /* 0x000000030000780c */ /* 0x000fda0003f05270 */
[----:B------:R-:W-:Y:S05]  /*b940*/  @!P0 BRA `(.L_x_2596) ;  /* 0x0000000000048947 */ /* 0x000fea0003800000 */
[----:B------:R-:W-:Y:S01]  /*b950*/  BPT.TRAP 0x1 ;  /* 0x000000040000795c */ /* 0x000fe20000300000 */
.L_x_2596:
[----:B-1----:R-:W-:Y:S01]  /*b960*/  IMAD R15, R17, 0x8, R2 ;  /* 0x00000008110f7824 */ /* 0x002fe200078e0202 */
[----:B------:R-:W-:-:S04]  /*b970*/  SHF.L.U32 R56, R22, 0x1f, RZ ;  /* 0x0000001f16387819 */ /* 0x000fc800000006ff */
[----:B------:R1:W2:Y:S01]  /*b980*/  SYNCS.PHASECHK.TRANS64.TRYWAIT P1, [R15+URZ+0x28c30], R56 ;  /* 0x028c30380f0075a7 */ /* 0x0002a2000802017f */
[----:B------:R-:W-:Y:S05]  /*b990*/  @!P0 BRA `(.L_x_2597) ;  /* 0x0000000000048947 */ /* 0x000fea0003800000 */
[----:B------:R-:W-:Y:S01]  /*b9a0*/  BPT.TRAP 0x1 ;  /* 0x000000040000795c */ /* 0x000fe20000300000 */
.L_x_2597:
[C---:B------:R-:W-:Y:S02]  /*b9b0*/  VIADD R0, R2.reuse, 0x22400 ;  /* 0x0002240002007836 */ /* 0x040fe40000000000 */
[----:B0-----:R-:W-:-:S03]  /*b9c0*/  VIADD R3, R2, 0x20400 ;  /* 0x0002040002037836 */ /* 0x001fc60000000000 */
[----:B------:R-:W-:Y:S02]  /*b9d0*/  SHF.R.U32.HI R0, RZ, 0x4, R0 ;  /* 0x00000004ff007819 */ /* 0x000fe40000011600 */
[----:B------:R-:W-:Y:S02]  /*b9e0*/  SHF.R.U32.HI R3, RZ, 0x4, R3 ;  /* 0x00000004ff037819 */ /* 0x000fe40000011603 */
[----:B------:R-:W-:Y:S02]  /*b9f0*/  LOP3.LUT R0, R0, 0x3fff, RZ, 0xc0, !PT ;  /* 0x00003fff00007812 */ /* 0x000fe400078ec0ff */
[----:B------:R-:W-:Y:S02]  /*ba00*/  LOP3.LUT R3, R3, 0x3fff, RZ, 0xc0, !PT ;  /* 0x00003fff03037812 */ /* 0x000fe400078ec0ff */
[----:B------:R-:W-:Y:S01]  /*ba10*/  LOP3.LUT R21, R0, 0x10000, RZ, 0xfc, !PT ;  /* 0x0001000000157812 */ /* 0x000fe200078efcff */
[----:B--2---:R-:W-:Y:S06]  /*ba20*/  @P1 BRA `(.L_x_2598) ;  /* 0x0000000000081947 */ /* 0x004fec0003800000 */
[----:B------:R-:W0:Y:S02]  /*ba30*/  SYNCS.PHASECHK.TRANS64.TRYWAIT P1, [R15+URZ+0x28c30], R56 ;  /* 0x028c30380f0075a7 */ /* 0x000e24000802017f */
[----:B0-----:R-:W-:Y:S05]  /*ba40*/  @!P1 BRA `(.L_x_2599) ;  /* 0x0000017800e09947 */ /* 0x001fea0003800000 */
.L_x_2598:
[----:B----4-:R-:W-:Y:S01]  /*ba50*/  IMAD R10, R17, 0x200, R21 ;  /* 0x00000200110a7824 */ /* 0x010fe200078e0215 */
        /* <DEDUP_REMOVED lines=13> */
[----:B------:R-:W-:Y:S02]  /*bb30*/  VIADD R8, R4, 0x4 ;  /* 0x0000000404087836 */ /* 0x000fe40000000000 */
[----:B------:R-:W-:Y:S02]  /*bb40*/  IMAD.MOV.U32 R9, RZ, RZ, 0x40000040 ;  /* 0x40000040ff097424 */ /* 0x000fe400078e00ff */
[----:B------:R-:W-:-:S04]  /*bb50*/  IMAD.MOV.U32 R11, RZ, RZ, 0x40000040 ;  /* 0x40000040ff0b7424 */ /* 0x000fc800078e00ff */
[----:B------:R-:W-:Y:S01]  /*bb60*/  HGMMA.64x64x16.F32.BF16 R24, gdesc[UR4], RZ, !UPT, gsb0 ;  /* 0x00e00000041879f0 */ /* 0x000fe2000c0018ff */
[----:B------:R-:W-:Y:S02]  /*bb70*/  R2UR UR4, R12 ;  /* 0x000000000c0472ca */ /* 0x000fe400000e0000 */
[----:B------:R-:W-:Y:S02]  /*bb80*/  R2UR UR5, R13 ;  /* 0x000000000d0572ca */ /* 0x000fe400000e0000 */
[----:B------:R-:W-:Y:S01]  /*bb90*/  R2UR UR6, R6 ;  /* 0x00000000060672ca */ /* 0x000fe200000e0000 */
[C---:B------:R-:W-:Y:S01]  /*bba0*/  VIADD R6, R10.reuse, 0x4 ;  /* 0x000000040a067836 */ /* 0x040fe20000000000 */
[----:B------:R-:W-:Y:S01]  /*bbb0*/  R2UR UR7, R7 ;  /* 0x00000000070772ca */ /* 0x000fe200000e0000 */
[----:B------:R-:W-:Y:S02]  /*bbc0*/  IMAD.MOV.U32 R7, RZ, RZ, 0x40000040 ;  /* 0x40000040ff077424 */ /* 0x000fe400078e00ff */
[----:B------:R-:W-:Y:S01]  /*bbd0*/  VIADD R10, R10, 0x6 ;  /* 0x000000060a0a7836 */ /* 0x000fe20000000000 */
[----:B------:R-:W-:-:S02]  /*bbe0*/  WARPGROUP.DEPBAR.LE gsb0, 0x0 ;  /* 0x00008000000079c5 */ /* 0x000fc40000010000 */
[----:B------:R-:W-:-:S07]  /*bbf0*/  WARPGROUP.ARRIVE ;  /* 0x00000000000079c5 */ /* 0x000fce0000000000 */
[----:B------:R-:W-:Y:S01]  /*bc00*/  HGMMA.64x64x16.F32.BF16 R24, gdesc[UR4], R24, gsb0 ;  /* 0x00e00000041879f0 */ /* 0x000fe20008001818 */
[----:B------:R-:W-:Y:S02]  /*bc10*/  R2UR UR4, R8 ;  /* 0x00000000080472ca */ /* 0x000fe400000e0000 */
[----:B------:R-:W-:Y:S02]  /*bc20*/  R2UR UR5, R9 ;  /* 0x00000000090572ca */ /* 0x000fe400000e0000 */
[----:B------:R-:W-:Y:S01]  /*bc30*/  R2UR UR6, R6 ;  /* 0x00000000060672ca */ /* 0x000fe200000e0000 */
[----:B------:R-:W-:Y:S01]  /*bc40*/  VIADD R6, R4, 0x6 ;  /* 0x0000000604067836 */ /* 0x000fe20000000000 */
[----:B------:R-:W-:Y:S01]  /*bc50*/  R2UR UR7, R7 ;  /* 0x00000000070772ca */ /* 0x000fe200000e0000 */
[----:B------:R-:W-:Y:S01]  /*bc60*/  IMAD.MOV.U32 R7, RZ, RZ, 0x40000040 ;  /* 0x40000040ff077424 */ /* 0x000fe200078e00ff */
[----:B------:R-:W-:Y:S02]  /*bc70*/  WARPGROUP.DEPBAR.LE gsb0, 0x0 ;  /* 0x00008000000079c5 */ /* 0x000fe40000010000 */
[----:B------:R-:W-:-:S09]  /*bc80*/  WARPGROUP.ARRIVE ;  /* 0x00000000000079c5 */ /* 0x000fd20000000000 */
        /* <DEDUP_REMOVED lines=11> */
.L_x_2600:
[----:B------:R-:W2:Y:S01]  /*bd40*/  LDC R0, c[0x0][0x448] ;  /* 0x00011200ff007b82 */ /* 0x000ea20000000800 */
[----:B------:R-:W-:Y:S01]  /*bd50*/  IMAD.IADD R10, R212, 0x1, R196 ;  /* 0x00000001d40a7824 */ /* 0x000fe200078e02c4 */
[----:B------:R-:W-:Y:S01]  /*bd60*/  ULDC.64 UR40, c[0x0][0x9e0] ;  /* 0x0002780000287ab9 */ /* 0x000fe20000000a00 */
[----:B------:R-:W-:Y:S01]  /*bd70*/  IMAD.MOV.U32 R63, RZ, RZ, -0x40 ;  /* 0xffffffc0ff3f7424 */ /* 0x000fe200078e00ff */
[----:B------:R-:W-:Y:S01]  /*bd80*/  UISETP.GE.AND UP0, UPT, UR41, 0x1, UPT ;  /* 0x000000012900788c */ /* 0x000fe2000bf06270 */
[----:B------:R-:W-:Y:S01]  /*bd90*/  LOP3.LUT R16, R16, 0xffffff7f, RZ, 0xc0, !PT ;  /* 0xffffff7f10107812 */ /* 0x000fe200078ec0ff */
[----:B------:R-:W-:Y:S01]  /*bda0*/  ULDC UR4, c[0x0][0x9dc] ;  /* 0x0002770000047ab9 */ /* 0x000fe20000000800 */
[----:B------:R-:W-:Y:S01]  /*bdb0*/  IMAD R63, R168, R63, 0x41 ;  /* 0x00000041a83f7424 */ /* 0x000fe200078e023f */
[----:B------:R-:W-:Y:S01]  /*bdc0*/  UP2UR UR47, UPR, URZ, 0x1 ;  /* 0x000000013f2f7883 */ /* 0x000fe20008000000 */
[----:B------:R-:W-:-:S03]  /*bdd0*/  IMAD.U32 R20, RZ, RZ, UR4 ;  /* 0x00000004ff147e24 */ /* 0x000fc6000f8e00ff */
[----:B------:R-:W-:Y:S01]  /*bde0*/  IADD3 R14, -R189, R63, R184 ;  /* 0x0000003fbd0e7210 */ /* 0x000fe20007ffe1b8 */
[----:B------:R-:W-:Y:S01]  /*bdf0*/  VIADD R63, R63, 0xffffffff ;  /* 0xffffffff3f3f7836 */ /* 0x000fe20000000000 */
[----:B------:R-:W-:-:S03]  /*be00*/  LOP3.LUT R57, RZ, R20, RZ, 0x33, !PT ;  /* 0x00000014ff397212 */ /* 0x000fc600078e33ff */
[----:B------:R-:W-:-:S04]  /*be10*/  IMAD.IADD R14, R14, 0x1, -R23 ;  /* 0x000000010e0e7824 */ /* 0x000fc800078e0a17 */
[----:B------:R-:W-:Y:S01]  /*be20*/  IMAD.IADD R57, R14, 0x1, R57 ;  /* 0x000000010e397824 */ /* 0x000fe200078e0239 */
[----:B--2---:R-:W-:-:S13]  /*be30*/  ISETP.NE.AND P1, PT, R0, 0x1, PT ;  /* 0x000000010000780c */ /* 0x004fda0003f25270 */
[----:B------:R-:W2:Y:S01]  /*be40*/  @P1 LDC R3, c[0x0][0x44c] ;  /* 0x00011300ff031b82 */ /* 0x000ea20000000800 */
[----:B------:R-:W-:-:S07]  /*be50*/  @P1 LOP3.LUT R16, R16, 0x80, RZ, 0xfc, !PT ;  /* 0x0000008010101812 */ /* 0x000fce00078efcff */
[----:B------:R-:W3:Y:S01]  /*be60*/  @P1 LDC R11, c[0x0][0x450] ;  /* 0x00011400ff0b1b82 */ /* 0x000ee20000000800 */
[----:B--2---:R-:W-:-:S04]  /*be70*/  @P1 IMAD.HI.U32 R0, R10, R3, RZ ;  /* 0x000000030a001227 */ /* 0x004fc800078e00ff */
[----:B------:R-:W-:Y:S01]  /*be80*/  VIADD R3, R15, 0x28c40 ;  /* 0x00028c400f037836 */ /* 0x000fe20000000000 */
[----:B---3--:R-:W-:Y:S01]  /*be90*/  @P1 SHF.R.U32.HI R10, RZ, R11, R0 ;  /* 0x0000000bff0a1219 */ /* 0x008fe20000011600 */
[----:B------:R-:W-:Y:S01]  /*bea0*/  VIADD R11, R14, UR40 ;  /* 0x000000280e0b7c36 */ /* 0x000fe20008000000 */
[----:B------:R-:W-:Y:S02]  /*beb0*/  PLOP3.LUT P1, PT, PT, PT, UP0, 0x40, 0x0 ;  /* 0x000000000000781c */ /* 0x000fe40003f2e808 */
[----:B------:R-:W-:Y:S01]  /*bec0*/  LEA R0, R168, 0xffffffc0, 0x6 ;  /* 0xffffffc0a8007811 */ /* 0x000fe200078e30ff */
[----:B------:R-:W2:Y:S01]  /*bed0*/  SHFL.IDX PT, R58, R10, RZ, 0x1c1f ;  /* 0x001c1fff0a3a7589 */ /* 0x000ea200000e0000 */
[----:B------:R-:W-:Y:S02]  /*bee0*/  PRMT R3, R186, 0x654, R3 ;  /* 0x00000654ba037816 */ /* 0x000fe40000000003 */
[----:B------:R-:W-:Y:S02]  /*bef0*/  IADD3 R78, -R189, R184, -R0 ;  /* 0x000000b8bd4e7210 */ /* 0x000fe40007ffe900 */
[----:B------:R3:W-:Y:S02]  /*bf00*/  SYNCS.ARRIVE.TRANS64.RED.A1T0 RZ, [R3+URZ], RZ ;  /* 0x000000ff03ff79a7 */ /* 0x0007e4000810043f */
[----:B--2---:R-:W-:Y:S01]  /*bf10*/  VIADDMNMX R61, R58, R11, R78, PT ;  /* 0x0000000b3a3d7246 */ /* 0x004fe2000380014e */
[----:B------:R-:W-:-:S02]  /*bf20*/  IMAD.IADD R59, R57, 0x1, R58 ;  /* 0x00000001393b7824 */ /* 0x000fc400078e023a */
[----:B---3--:R-:W-:Y:S05]  /*bf30*/  @P1 BRA `(.L_x_2601) ;  /* 0x0000000000581947 */ /* 0x008fea0003800000 */
[----:B------:R-:W-:Y:S01]  /*bf40*/  IADD3 R3, -R23, R184, R58 ;  /* 0x000000b817037210 */ /* 0x000fe20007ffe13a */
[----:B------:R-:W-:Y:S03]  /*bf50*/  BSSY B0, `(.L_x_2602) ;  /* 0x0000010000007945 */ /* 0x000fe60003800000 */
[----:B------:R-:W-:-:S13]  /*bf60*/  ISETP.GT.AND P1, PT, R3, -0x1, PT ;  /* 0xffffffff0300780c */ /* 0x000fda0003f24270 */
[----:B------:R-:W-:Y:S05]  /*bf70*/  @P1 BRA `(.L_x_2603) ;  /* 0x0000000000201947 */ /* 0x000fea0003800000 */
[----:B------:R-:W-:Y:S01]  /*bf80*/  UISETP.NE.AND UP0, UPT, UR41, 0x1, UPT ;  /* 0x000000012900788c */ /* 0x000fe2000bf05270 */
[----:B------:R-:W-:-:S05]  /*bf90*/  LOP3.LUT R3, RZ, R3, RZ, 0x33, !PT ;  /* 0x00000003ff037212 */ /* 0x000fca00078e33ff */
[----:B------:R-:W-:-:S05]  /*bfa0*/  PLOP3.LUT P1, PT, PT, PT, UP0, 0x80, 0x0 ;  /* 0x000000000000781c */ /* 0x000fca0003f2f008 */
[----:B------:R-:W-:-:S08]  /*bfb0*/  @UP0 ULDC.64 UR4, c[0x0][0x9e8] ;  /* 0x00027a0000040ab9 */ /* 0x000fd00000000a00 */
[----:B------:R-:W-:-:S05]  /*bfc0*/  @P1 IMAD.HI.U32 R14, R3, UR4, RZ ;  /* 0x00000004030e1c27 */ /* 0x000fca000f8e00ff */
[----:B------:R-:W-:-:S04]  /*bfd0*/  @P1 SHF.R.U32.HI R3, RZ, UR5, R14 ;  /* 0x00000005ff031c19 */ /* 0x000fc8000801160e */
[----:B------:R-:W-:Y:S01]  /*bfe0*/  LOP3.LUT R3, RZ, R3, RZ, 0x33, !PT ;  /* 0x00000003ff037212 */ /* 0x000fe200078e33ff */
[----:B------:R-:W-:Y:S06]  /*bff0*/  BRA `(.L_x_2604) ;  /* 0x0000000000147947 */ /* 0x000fec0003800000 */
.L_x_2603:
[----:B------:R-:W-:-:S06]  /*c000*/  UISETP.NE.AND UP0, UPT, UR41, 0x1, UPT ;  /* 0x000000012900788c */ /* 0x000fcc000bf05270 */
[----:B------:R-:W-:-:S05]  /*c010*/  PLOP3.LUT P1, PT, PT, PT, UP0, 0x80, 0x0 ;  /* 0x000000000000781c */ /* 0x000fca0003f2f008 */
[----:B------:R-:W-:-:S08]  /*c020*/  @UP0 ULDC.64 UR4, c[0x0][0x9e8] ;  /* 0x00027a0000040ab9 */ /* 0x000fd00000000a00 */
[----:B------:R-:W-:-:S05]  /*c030*/  @P1 IMAD.HI.U32 R14, R3, UR4, RZ ;  /* 0x00000004030e1c27 */ /* 0x000fca000f8e00ff */
[----:B------:R-:W-:-:S07]  /*c040*/  @P1 SHF.R.U32.HI R3, RZ, UR5, R14 ;  /* 0x00000005ff031c19 */ /* 0x000fce000801160e */
.L_x_2604:
[----:B------:R-:W-:Y:S05]  /*c050*/  BSYNC B0 ;  /* 0x0000000000007941 */ /* 0x000fea0003800000 */
.L_x_2602:
[----:B------:R-:W-:-:S04]  /*c060*/  IMAD R14, R3, UR41, -R0 ;  /* 0x00000029030e7c24 */ /* 0x000fc8000f8e0a00 */
[----:B------:R-:W-:-:S05]  /*c070*/  IMAD.IADD R14, R14, 0x1, -R189 ;  /* 0x000000010e0e7824 */ /* 0x000fca00078e0abd */
[----:B------:R-:W-:Y:S02]  /*c080*/  VIMNMX R59, R59, R14, !PT ;  /* 0x0000000e3b3b7248 */ /* 0x000fe40007fe0100 */
[----:B------:R-:W-:-:S07]  /*c090*/  VIADDMNMX R61, R14, UR41, R61, PT ;  /* 0x000000290e3d7c46 */ /* 0x000fce000b80013d */
.L_x_2601:
[C---:B------:R-:W-:Y:S01]  /*c0a0*/  ISETP.GE.AND P1, PT, R63.reuse, 0x2, PT ;  /* 0x000000023f00780c */ /* 0x040fe20003f26270 */
[----:B------:R-:W2:Y:S01]  /*c0b0*/  SHFL.IDX PT, R10, R10, 0x1, 0x1c1f ;  /* 0x003c1f000a0a7f89 */ /* 0x000ea200000e0000 */
[----:B------:R-:W-:Y:S01]  /*c0c0*/  ISETP.GE.AND P5, PT, R63, 0xa, PT ;  /* 0x0000000a3f00780c */ /* 0x000fe20003fa6270 */
[----:B------:R-:W-:Y:S01]  /*c0d0*/  UISETP.NE.AND UP0, UPT, UR47, URZ, UPT ;  /* 0x0000003f2f00728c */ /* 0x000fe2000bf05270 */
[----:B------:R-:W-:Y:S02]  /*c0e0*/  ISETP.GT.AND P3, PT, R59, 0x1, !P1 ;  /* 0x000000013b00780c */ /* 0x000fe40004f64270 */
[----:B------:R-:W-:Y:S02]  /*c0f0*/  ISETP.GE.AND P2, PT, R63, 0x9, PT ;  /* 0x000000093f00780c */ /* 0x000fe40003f46270 */
[----:B------:R-:W-:Y:S02]  /*c100*/  ISETP.LT.OR P3, PT, R61, 0x2, P3 ;  /* 0x000000023d00780c */ /* 0x000fe40001f61670 */
[----:B------:R-:W-:-:S02]  /*c110*/  P2R R69, PR, RZ, 0x20 ;  /* 0x00000020ff457803 */ /* 0x000fc40000000000 */
[----:B------:R-:W-:Y:S02]  /*c120*/  FSEL R76, R25, -INF , !P3 ;  /* 0xff800000194c7808 */ /* 0x000fe40005800000 */
[C---:B------:R-:W-:Y:S02]  /*c130*/  ISETP.GT.AND P3, PT, R59.reuse, 0x9, !P5 ;  /* 0x000000093b00780c */ /* 0x040fe40006f64270 */
[----:B------:R-:W-:Y:S02]  /*c140*/  ISETP.GT.AND P4, PT, R59, 0x8, !P2 ;  /* 0x000000083b00780c */ /* 0x000fe40005784270 */
[----:B------:R-:W-:Y:S02]  /*c150*/  ISETP.LT.OR P3, PT, R61, 0xa, P3 ;  /* 0x0000000a3d00780c */ /* 0x000fe40001f61670 */
[----:B------:R-:W-:Y:S02]  /*c160*/  ISETP.GE.AND P5, PT, R63, 0x11, PT ;  /* 0x000000113f00780c */ /* 0x000fe40003fa6270 */
[----:B------:R-:W-:-:S02]  /*c170*/  FSEL R58, R29, -INF , !P3 ;  /* 0xff8000001d3a7808 */ /* 0x000fc40005800000 */
[----:B------:R-:W-:Y:S01]  /*c180*/  ISETP.LT.OR P4, PT, R61, 0x9, P4 ;  /* 0x000000093d00780c */ /* 0x000fe20002781670 */
[----:B--2---:R-:W-:Y:S01]  /*c190*/  IMAD.IADD R29, R57, 0x1, R10 ;  /* 0x00000001391d7824 */ /* 0x004fe200078e020a */
[----:B------:R-:W-:Y:S02]  /*c1a0*/  ISETP.GT.AND P3, PT, R59, 0x10, !P5 ;  /* 0x000000103b00780c */ /* 0x000fe40006f64270 */
[----:B------:R-:W-:Y:S02]  /*c1b0*/  FSEL R14, R28, -INF , !P4 ;  /* 0xff8000001c0e7808 */ /* 0x000fe40006000000 */
[----:B------:R-:W-:Y:S02]  /*c1c0*/  ISETP.LT.OR P3, PT, R61, 0x11, P3 ;  /* 0x000000113d00780c */ /* 0x000fe40001f61670 */
[----:B------:R-:W-:Y:S02]  /*c1d0*/  ISETP.GE.AND P4, PT, R63, 0x12, PT ;  /* 0x000000123f00780c */ /* 0x000fe40003f86270 */
[----:B------:R-:W-:-:S02]  /*c1e0*/  FSEL R60, R32, -INF , !P3 ;  /* 0xff800000203c7808 */ /* 0x000fc40005800000 */
[----:B------:R-:W-:Y:S02]  /*c1f0*/  ISETP.GT.AND P3, PT, R59, 0x11, !P4 ;  /* 0x000000113b00780c */ /* 0x000fe40006764270 */
[----:B------:R-:W-:Y:S02]  /*c200*/  P2R R28, PR, RZ, 0x10 ;  /* 0x00000010ff1c7803 */ /* 0x000fe40000000000 */
[----:B------:R-:W-:Y:S02]  /*c210*/  ISETP.LT.OR P3, PT, R61, 0x12, P3 ;  /* 0x000000123d00780c */ /* 0x000fe40001f61670 */
[----:B------:R-:W-:Y:S02]  /*c220*/  ISETP.GE.AND P4, PT, R63, 0x19, PT ;  /* 0x000000193f00780c */ /* 0x000fe40003f86270 */
[----:B------:R-:W-:Y:S02]  /*c230*/  FSEL R62, R33, -INF , !P3 ;  /* 0xff800000213e7808 */ /* 0x000fe40005800000 */
[----:B------:R-:W-:-:S02]  /*c240*/  ISETP.GT.AND P3, PT, R59, 0x18, !P4 ;  /* 0x000000183b00780c */ /* 0x000fc40006764270 */
[----:B------:R-:W-:Y:S02]  /*c250*/  P2R R65, PR, RZ, 0x10 ;  /* 0x00000010ff417803 */ /* 0x000fe40000000000 */
        /* <DEDUP_REMOVED lines=33> */
[C---:B------:R-:W-:Y:S02]  /*c470*/  ISETP.GE.AND P3, PT, R63.reuse, 0x32, PT ;  /* 0x000000323f00780c */ /* 0x040fe40003f66270 */
[----:B------:R-:W-:-:S02]  /*c480*/  ISETP.GE.AND P6, PT, R63, 0x1, PT ;  /* 0x000000013f00780c */ /* 0x000fc40003fc6270 */
[----:B------:R-:W-:Y:S02]  /*c490*/  ISETP.GT.AND P4, PT, R59, 0x31, !P3 ;  /* 0x000000313b00780c */ /* 0x000fe40005f84270 */
[----:B------:R-:W-:Y:S02]  /*c4a0*/  P2R R45, PR, RZ, 0x40 ;  /* 0x00000040ff2d7803 */ /* 0x000fe40000000000 */
[----:B------:R-:W-:Y:S02]  /*c4b0*/  ISETP.LT.OR P4, PT, R61, 0x32, P4 ;  /* 0x000000323d00780c */ /* 0x000fe40002781670 */
[----:B------:R-:W-:Y:S02]  /*c4c0*/  VIADDMNMX R25, R10, R11, R78, PT ;  /* 0x0000000b0a197246 */ /* 0x000fe4000380014e */
[----:B------:R-:W-:Y:S02]  /*c4d0*/  FSEL R72, R49, -INF , !P4 ;  /* 0xff80000031487808 */ /* 0x000fe40006000000 */
[----:B------:R-:W-:-:S04]  /*c4e0*/  ISETP.GE.AND P4, PT, R63, 0x39, PT ;  /* 0x000000393f00780c */ /* 0x000fc80003f86270 */
[----:B------:R-:W-:-:S04]  /*c4f0*/  ISETP.GT.AND P5, PT, R59, 0x38, !P4 ;  /* 0x000000383b00780c */ /* 0x000fc800067a4270 */
[----:B------:R-:W-:-:S04]  /*c500*/  ISETP.LT.OR P5, PT, R61, 0x39, P5 ;  /* 0x000000393d00780c */ /* 0x000fc80002fa1670 */
[----:B------:R-:W-:Y:S02]  /*c510*/  FSEL R52, R52, -INF , !P5 ;  /* 0xff80000034347808 */ /* 0x000fe40006800000 */
[----:B------:R-:W-:Y:S02]  /*c520*/  ISETP.GT.AND P5, PT, R59, RZ, !P6 ;  /* 0x000000ff3b00720c */ /* 0x000fe400077a4270 */
[----:B------:R-:W-:Y:S02]  /*c530*/  ISETP.GE.AND P6, PT, R63, 0x3a, PT ;  /* 0x0000003a3f00780c */ /* 0x000fe40003fc6270 */
[----:B------:R-:W-:-:S04]  /*c540*/  ISETP.LT.OR P5, PT, R61, 0x1, P5 ;  /* 0x000000013d00780c */ /* 0x000fc80002fa1670 */
[----:B------:R-:W-:Y:S02]  /*c550*/  FSEL R3, R24, -INF , !P5 ;  /* 0xff80000018037808 */ /* 0x000fe40006800000 */
[----:B------:R-:W-:-:S04]  /*c560*/  ISETP.GT.AND P5, PT, R59, 0x39, !P6 ;  /* 0x000000393b00780c */ /* 0x000fc800077a4270 */
[----:B------:R-:W-:-:S04]  /*c570*/  ISETP.LT.OR P5, PT, R61, 0x3a, P5 ;  /* 0x0000003a3d00780c */ /* 0x000fc80002fa1670 */
[----:B------:R-:W-:Y:S02]  /*c580*/  FSEL R74, R53, -INF , !P5 ;  /* 0xff800000354a7808 */ /* 0x000fe40006800000 */
[----:B------:R-:W-:-:S13]  /*c590*/  PLOP3.LUT P5, PT, PT, PT, UP0, 0x40, 0x0 ;  /* 0x000000000000781c */ /* 0x000fda0003fae808 */
[----:B------:R-:W-:Y:S05]  /*c5a0*/  @P5 BRA `(.L_x_2605) ;  /* 0x0000000000605947 */ /* 0x000fea0003800000 */
        /* <DEDUP_REMOVED lines=8> */
[----:B------:R-:W-:Y:S01]  /*c630*/  @P5 IMAD.HI.U32 R10, R11, UR4, RZ ;  /* 0x000000040b0a5c27 */ /* 0x000fe2000f8e00ff */
[----:B------:R-:W-:-:S13]  /*c640*/  PLOP3.LUT P5, PT, PT, PT, UP0, 0x80, 0x0 ;  /* 0x000000000000781c */ /* 0x000fda0003faf008 */
[----:B------:R-:W-:-:S04]  /*c650*/  @P5 SHF.R.U32.HI R11, RZ, UR5, R10 ;  /* 0x00000005ff0b5c19 */ /* 0x000fc8000801160a */
[----:B------:R-:W-:Y:S01]  /*c660*/  LOP3.LUT R11, RZ, R11, RZ, 0x33, !PT ;  /* 0x0000000bff0b7212 */ /* 0x000fe200078e33ff */
[----:B------:R-:W-:Y:S06]  /*c670*/  BRA `(.L_x_2608) ;  /* 0x0000000000187947 */ /* 0x000fec0003800000 */
.L_x_2607:
[----:B------:R-:W-:-:S06]  /*c680*/  UISETP.NE.AND UP0, UPT, UR41, 0x1, UPT ;  /* 0x000000012900788c */ /* 0x000fcc000bf05270 */
[----:B------:R-:W-:-:S05]  /*c690*/  PLOP3.LUT P5, PT, PT, PT, UP0, 0x80, 0x0 ;  /* 0x000000000000781c */ /* 0x000fca0003faf008 */
[----:B------:R-:W-:-:S08]  /*c6a0*/  @UP0 ULDC.64 UR4, c[0x0][0x9e8] ;  /* 0x00027a0000040ab9 */ /* 0x000fd00000000a00 */
[----:B------:R-:W-:Y:S01]  /*c6b0*/  @P5 IMAD.HI.U32 R10, R11, UR4, RZ ;  /* 0x000000040b0a5c27 */ /* 0x000fe2000f8e00ff */
[----:B------:R-:W-:-:S13]  /*c6c0*/  PLOP3.LUT P5, PT, PT, PT, UP0, 0x80, 0x0 ;  /* 0x000000000000781c */ /* 0x000fda0003faf008 */
[----:B------:R-:W-:-:S07]  /*c6d0*/  @P5 SHF.R.U32.HI R11, RZ, UR5, R10 ;  /* 0x00000005ff0b5c19 */ /* 0x000fce000801160a */
.L_x_2608:
[----:B------:R-:W-:Y:S05]  /*c6e0*/  BSYNC B0 ;  /* 0x0000000000007941 */ /* 0x000fea0003800000 */
.L_x_2606:
[----:B------:R-:W-:-:S04]  /*c6f0*/  IMAD R0, R11, UR41, -R0 ;  /* 0x000000290b007c24 */ /* 0x000fc8000f8e0a00 */
[----:B------:R-:W-:-:S05]  /*c700*/  IMAD.IADD R0, R0, 0x1, -R189 ;  /* 0x0000000100007824 */ /* 0x000fca00078e0abd */
[----:B------:R-:W-:Y:S02]  /*c710*/  VIMNMX R29, R29, R0, !PT ;  /* 0x000000001d1d7248 */ /* 0x000fe40007fe0100 */
[----:B------:R-:W-:-:S07]  /*c720*/  VIADDMNMX R25, R0, UR41, R25, PT ;  /* 0x0000002900197c46 */ /* 0x000fce000b800119 */
.L_x_2605:
        /* <DEDUP_REMOVED lines=9> */
[C---:B------:R-:W-:Y:S02]  /*c7c0*/  ISETP.GT.AND P1, PT, R29.reuse, 0x9, !P1 ;  /* 0x000000091d00780c */ /* 0x040fe40004f24270 */
[----:B------:R-:W-:Y:S02]  /*c7d0*/  ISETP.GT.AND P2, PT, R29, 0x8, !P2 ;  /* 0x000000081d00780c */ /* 0x000fe40005744270 */
[----:B------:R-:W-:Y:S02]  /*c7e0*/  ISETP.LT.OR P1, PT, R25, 0xa, P1 ;  /* 0x0000000a1900780c */ /* 0x000fe40000f21670 */
[----:B------:R-:W-:Y:S02]  /*c7f0*/  FMNMX.FTZ R11, R60, R11, !PT ;  /* 0x0000000b3c0b7209 */ /* 0x000fe40007810000 */
[----:B------:R-:W-:-:S02]  /*c800*/  FSEL R24, R31, -INF , !P1 ;  /* 0xff8000001f187808 */ /* 0x000fc40004800000 */
[----:B------:R-:W-:Y:S02]  /*c810*/  ISETP.NE.AND P1, PT, R67, RZ, PT ;  /* 0x000000ff4300720c */ /* 0x000fe40003f25270 */
[----:B------:R-:W-:Y:S02]  /*c820*/  ISETP.LT.OR P2, PT, R25, 0x9, P2 ;  /* 0x000000091900780c */ /* 0x000fe40001741670 */
[----:B------:R-:W-:Y:S02]  /*c830*/  ISETP.GT.AND P1, PT, R29, 0x10, !P1 ;  /* 0x000000101d00780c */ /* 0x000fe40004f24270 */
[----:B------:R-:W-:Y:S02]  /*c840*/  FMNMX.FTZ R11, R62, R11, !PT ;  /* 0x0000000b3e0b7209 */ /* 0x000fe40007810000 */
[----:B------:R-:W-:Y:S02]  /*c850*/  ISETP.LT.OR P1, PT, R25, 0x11, P1 ;  /* 0x000000111900780c */ /* 0x000fe40000f21670 */
[----:B------:R-:W-:-:S02]  /*c860*/  FSEL R30, R30, -INF , !P2 ;  /* 0xff8000001e1e7808 */ /* 0x000fc40005000000 */
[----:B------:R-:W-:Y:S02]  /*c870*/  FSEL R34, R34, -INF , !P1 ;  /* 0xff80000022227808 */ /* 0x000fe40004800000 */
[----:B------:R-:W-:Y:S02]  /*c880*/  ISETP.NE.AND P1, PT, R28, RZ, PT ;  /* 0x000000ff1c00720c */ /* 0x000fe40003f25270 */
[----:B------:R-:W-:Y:S02]  /*c890*/  FMNMX.FTZ R11, R64, R11, !PT ;  /* 0x0000000b400b7209 */ /* 0x000fe40007810000 */
[----:B------:R-:W-:Y:S02]  /*c8a0*/  ISETP.GT.AND P1, PT, R29, 0x11, !P1 ;  /* 0x000000111d00780c */ /* 0x000fe40004f24270 */
[----:B------:R-:W-:Y:S02]  /*c8b0*/  ISETP.NE.AND P2, PT, R71, RZ, PT ;  /* 0x000000ff4700720c */ /* 0x000fe40003f45270 */
        /* <DEDUP_REMOVED lines=8> */
[----:B------:R-:W-:Y:S02]  /*c940*/  FMNMX.FTZ R11, R44, R11, !PT ;  /* 0x0000000b2c0b7209 */ /* 0x000fe40007810000 */
[----:B------:R-:W-:Y:S02]  /*c950*/  FSEL R38, R38, -INF , !P1 ;  /* 0xff80000026267808 */ /* 0x000fe40004800000 */
[----:B------:R-:W-:Y:S02]  /*c960*/  ISETP.NE.AND P1, PT, R32, RZ, PT ;  /* 0x000000ff2000720c */ /* 0x000fe40003f25270 */
[----:B------:R-:W-:Y:S02]  /*c970*/  FMNMX.FTZ R11, R70, R11, !PT ;  /* 0x0000000b460b7209 */ /* 0x000fe40007810000 */
[----:B------:R-:W-:-:S02]  /*c980*/  ISETP.GT.AND P1, PT, R29, 0x19, !P1 ;  /* 0x000000191d00780c */ /* 0x000fc40004f24270 */
[----:B------:R-:W-:Y:S02]  /*c990*/  ISETP.NE.AND P5, PT, R45, RZ, PT ;  /* 0x000000ff2d00720c */ /* 0x000fe40003fa5270 */
[----:B------:R-:W-:Y:S02]  /*c9a0*/  ISETP.LT.OR P1, PT, R25, 0x1a, P1 ;  /* 0x0000001a1900780c */ /* 0x000fe40000f21670 */
[----:B------:R-:W-:Y:S02]  /*c9b0*/  FMNMX.FTZ R11, R48, R11, !PT ;  /* 0x0000000b300b7209 */ /* 0x000fe40007810000 */
[----:B------:R-:W-:Y:S02]  /*c9c0*/  FSEL R32, R39, -INF , !P1 ;  /* 0xff80000027207808 */ /* 0x000fe40004800000 */
[----:B------:R-:W-:Y:S02]  /*c9d0*/  ISETP.NE.AND P1, PT, R36, RZ, PT ;  /* 0x000000ff2400720c */ /* 0x000fe40003f25270 */
[----:B------:R-:W-:-:S02]  /*c9e0*/  FMNMX.FTZ R11, R72, R11, !PT ;  /* 0x0000000b480b7209 */ /* 0x000fc40007810000 */
[----:B------:R-:W-:Y:S02]  /*c9f0*/  ISETP.GT.AND P1, PT, R29, 0x20, !P1 ;  /* 0x000000201d00780c */ /* 0x000fe40004f24270 */
[----:B------:R-:W-:Y:S02]  /*ca00*/  FMNMX.FTZ R11, R52, R11, !PT ;  /* 0x0000000b340b7209 */ /* 0x000fe40007810000 */
[----:B------:R-:W-:Y:S02]  /*ca10*/  ISETP.LT.OR P1, PT, R25, 0x21, P1 ;  /* 0x000000211900780c */ /* 0x000fe40000f21670 */
[C---:B------:R-:W-:Y:S02]  /*ca20*/  ISETP.GT.AND P3, PT, R29.reuse, 0x31, !P3 ;  /* 0x000000311d00780c */ /* 0x040fe40005f64270 */
[----:B------:R-:W-:Y:S02]  /*ca30*/  FSEL R42, R42, -INF , !P1 ;  /* 0xff8000002a2a7808 */ /* 0x000fe40004800000 */
[----:B------:R-:W-:-:S02]  /*ca40*/  ISETP.GT.AND P1, PT, R29, 0x21, !P2 ;  /* 0x000000211d00780c */ /* 0x000fc40005724270 */
[----:B------:R-:W-:Y:S02]  /*ca50*/  ISETP.NE.AND P2, PT, R41, RZ, PT ;  /* 0x000000ff2900720c */ /* 0x000fe40003f45270 */
[----:B------:R-:W-:Y:S02]  /*ca60*/  ISETP.LT.OR P1, PT, R25, 0x22, P1 ;  /* 0x000000221900780c */ /* 0x000fe40000f21670 */
[----:B------:R-:W-:Y:S02]  /*ca70*/  ISETP.GT.AND P4, PT, R29, 0x38, !P4 ;  /* 0x000000381d00780c */ /* 0x000fe40006784270 */
[----:B------:R-:W-:Y:S02]  /*ca80*/  FSEL R36, R43, -INF , !P1 ;  /* 0xff8000002b247808 */ /* 0x000fe40004800000 */
[----:B------:R-:W-:Y:S02]  /*ca90*/  ISETP.NE.AND P1, PT, R33, RZ, PT ;  /* 0x000000ff2100720c */ /* 0x000fe40003f25270 */
[----:B------:R-:W-:-:S02]  /*caa0*/  ISETP.LT.OR P3, PT, R25, 0x32, P3 ;  /* 0x000000321900780c */ /* 0x000fc40001f61670 */
[C---:B------:R-:W-:Y:S02]  /*cab0*/  ISETP.GT.AND P1, PT, R29.reuse, 0x28, !P1 ;  /* 0x000000281d00780c */ /* 0x040fe40004f24270 */
[----:B------:R-:W-:Y:S02]  /*cac0*/  ISETP.GT.AND P6, PT, R29, 0x39, !P6 ;  /* 0x000000391d00780c */ /* 0x000fe400077c4270 */
[C---:B------:R-:W-:Y:S02]  /*cad0*/  ISETP.LT.OR P1, PT, R25.reuse, 0x29, P1 ;  /* 0x000000291900780c */ /* 0x040fe40000f21670 */
[----:B------:R-:W-:Y:S02]  /*cae0*/  ISETP.LT.OR P4, PT, R25, 0x39, P4 ;  /* 0x000000391900780c */ /* 0x000fe40002781670 */
[----:B------:R-:W-:Y:S02]  /*caf0*/  FSEL R46, R46, -INF , !P1 ;  /* 0xff8000002e2e7808 */ /* 0x000fe40004800000 */
[----:B------:R-:W-:-:S02]  /*cb00*/  ISETP.GT.AND P1, PT, R29, RZ, !P5 ;  /* 0x000000ff1d00720c */ /* 0x000fc40006f24270 */
[----:B------:R-:W-:Y:S02]  /*cb10*/  ISETP.NE.AND P5, PT, R37, RZ, PT ;  /* 0x000000ff2500720c */ /* 0x000fe40003fa5270 */
[----:B------:R-:W-:Y:S02]  /*cb20*/  ISETP.LT.OR P1, PT, R25, 0x1, P1 ;  /* 0x000000011900780c */ /* 0x000fe40000f21670 */
[----:B------:R-:W-:Y:S02]  /*cb30*/  FSEL R78, R51, -INF , !P3 ;  /* 0xff800000334e7808 */ /* 0x000fe40005800000 */
[----:B------:R-:W-:Y:S02]  /*cb40*/  FSEL R27, R26, -INF , !P1 ;  /* 0xff8000001a1b7808 */ /* 0x000fe40004800000 */
[----:B------:R-:W-:Y:S02]  /*cb50*/  FMNMX.FTZ R26, R74, R11, !PT ;  /* 0x0000000b4a1a7209 */ /* 0x000fe40007810000 */
[----:B------:R-:W-:-:S02]  /*cb60*/  ISETP.GT.AND P1, PT, R29, 0x29, !P2 ;  /* 0x000000291d00780c */ /* 0x000fc40005724270 */
[----:B------:R-:W-:Y:S01]  /*cb70*/  ISETP.GT.AND P2, PT, R29, 0x30, !P5 ;  /* 0x000000301d00780c */ /* 0x000fe20006f44270 */
[----:B------:R-:W2:Y:S01]  /*cb80*/  SHFL.BFLY PT, R11, R26, 0x2, 0x1f ;  /* 0x0c401f001a0b7f89 */ /* 0x000ea200000e0000 */
[C---:B------:R-:W-:Y:S02]  /*cb90*/  ISETP.LT.OR P1, PT, R25.reuse, 0x2a, P1 ;  /* 0x0000002a1900780c */ /* 0x040fe40000f21670 */
[C---:B------:R-:W-:Y:S02]  /*cba0*/  ISETP.LT.OR P2, PT, R25.reuse, 0x31, P2 ;  /* 0x000000311900780c */ /* 0x040fe40001741670 */
[----:B------:R-:W-:Y:S02]  /*cbb0*/  ISETP.LT.OR P6, PT, R25, 0x3a, P6 ;  /* 0x0000003a1900780c */ /* 0x000fe400037c1670 */
[----:B------:R-:W-:Y:S02]  /*cbc0*/  FSEL R50, R50, -INF , !P2 ;  /* 0xff80000032327808 */ /* 0x000fe40005000000 */
[----:B------:R-:W-:-:S02]  /*cbd0*/  FSEL R54, R54, -INF , !P4 ;  /* 0xff80000036367808 */ /* 0x000fc40006000000 */
[----:B--2---:R-:W-:Y:S02]  /*cbe0*/  FMNMX.FTZ R33, R26, R11, !PT ;  /* 0x0000000b1a217209 */ /* 0x004fe40007810000 */
[----:B------:R-:W-:Y:S02]  /*cbf0*/  FMNMX.FTZ R11, R27, R0, !PT ;  /* 0x000000001b0b7209 */ /* 0x000fe40007810000 */
[----:B------:R-:W-:Y:S01]  /*cc00*/  FSEL R26, R47, -INF , !P1 ;  /* 0xff8000002f1a7808 */ /* 0x000fe20004800000 */
[----:B------:R-:W2:Y:S01]  /*cc10*/  SHFL.BFLY PT, R10, R33, 0x1, 0x1f ;  /* 0x0c201f00210a7f89 */ /* 0x000ea200000e0000 */
[----:B------:R-:W-:-:S04]  /*cc20*/  FMNMX.FTZ R11, R30, R11, !PT ;  /* 0x0000000b1e0b7209 */ /* 0x000fc80007810000 */
[----:B------:R-:W-:-:S04]  /*cc30*/  FMNMX.FTZ R11, R24, R11, !PT ;  /* 0x0000000b180b7209 */ /* 0x000fc80007810000 */
[----:B------:R-:W-:-:S04]  /*cc40*/  FMNMX.FTZ R11, R34, R11, !PT ;  /* 0x0000000b220b7209 */ /* 0x000fc80007810000 */
[----:B------:R-:W-:Y:S01]  /*cc50*/  FMNMX.FTZ R31, R28, R11, !PT ;  /* 0x0000000b1c1f7209 */ /* 0x000fe20007810000 */
[----:B------:R-:W-:-:S03]  /*cc60*/  IMAD.U32 R11, RZ, RZ, UR4 ;  /* 0x00000004ff0b7e24 */ /* 0x000fc6000f8e00ff */
[----:B------:R-:W-:-:S04]  /*cc70*/  FMNMX.FTZ R31, R38, R31, !PT ;  /* 0x0000001f261f7209 */ /* 0x000fc80007810000 */
[----:B------:R-:W-:Y:S02]  /*cc80*/  FMNMX.FTZ R31, R32, R31, !PT ;  /* 0x0000001f201f7209 */ /* 0x000fe40007810000 */
[----:B--2---:R-:W-:Y:S02]  /*cc90*/  FMNMX.FTZ R10, R33, R10, !PT ;  /* 0x0000000a210a7209 */ /* 0x004fe40007810000 */
[----:B------:R-:W-:Y:S02]  /*cca0*/  FMNMX.FTZ R33, R42, R31, !PT ;  /* 0x0000001f2a217209 */ /* 0x000fe40007810000 */
[C---:B------:R-:W-:Y:S01]  /*ccb0*/  FSETP.NEU.FTZ.AND P1, PT, R10.reuse, -INF , PT ;  /* 0xff8000000a00780b */ /* 0x040fe20003f3d000 */
[----:B------:R-:W-:Y:S01]  /*ccc0*/  FMUL.FTZ R35, R10, R11 ;  /* 0x0000000b0a237220 */ /* 0x000fe20000410000 */
[----:B------:R-:W-:-:S04]  /*ccd0*/  FMNMX.FTZ R33, R36, R33, !PT ;  /* 0x0000002124217209 */ /* 0x000fc80007810000 */
[----:B------:R-:W-:Y:S02]  /*cce0*/  FMNMX.FTZ R33, R46, R33, !PT ;  /* 0x000000212e217209 */ /* 0x000fe40007810000 */
[----:B------:R-:W-:Y:S02]  /*ccf0*/  FSEL R31, R35, RZ, P1 ;  /* 0x000000ff231f7208 */ /* 0x000fe40000800000 */
[----:B------:R-:W-:-:S03]  /*cd00*/  FMNMX.FTZ R33, R26, R33, !PT ;  /* 0x000000211a217209 */ /* 0x000fc60007810000 */
[--C-:B------:R-:W-:Y:S01]  /*cd10*/  FFMA.FTZ R29, R76, R11, -R31.reuse ;  /* 0x0000000b4c1d7223 */ /* 0x100fe2000001081f */
[----:B------:R-:W-:Y:S01]  /*cd20*/  FMNMX.FTZ R33, R50, R33, !PT ;  /* 0x0000002132217209 */ /* 0x000fe20007810000 */
[-CC-:B------:R-:W-:Y:S01]  /*cd30*/  FFMA.FTZ R164, R3, R11.reuse, -R31.reuse ;  /* 0x0000000b03a47223 */ /* 0x180fe2000001081f */
[----:B------:R-:W-:Y:S01]  /*cd40*/  FSEL R76, R55, -INF , !P6 ;  /* 0xff800000374c7808 */ /* 0x000fe20007000000 */
[--C-:B------:R-:W-:Y:S01]  /*cd50*/  FFMA.FTZ R166, R14, R11, -R31.reuse ;  /* 0x0000000b0ea67223 */ /* 0x100fe2000001081f */
[----:B------:R-:W-:Y:S01]  /*cd60*/  FMNMX.FTZ R33, R78, R33, !PT ;  /* 0x000000214e217209 */ /* 0x000fe20007810000 */
[-CC-:B------:R-:W-:Y:S01]  /*cd70*/  FFMA.FTZ R156, R40, R11.reuse, -R31.reuse ;  /* 0x0000000b289c7223 */ /* 0x180fe2000001081f */
[-CC-:B------:R-:W-:Y:S01]  /*cd80*/  FFMA.FTZ R158, R44, R11.reuse, -R31.reuse ;  /* 0x0000000b2c9e7223 */ /* 0x180fe2000001081f */
        /* <DEDUP_REMOVED lines=8> */
[-CC-:B------:R-:W-:Y:S01]  /*ce10*/  FFMA.FTZ R25, R48, R11.reuse, -R31.reuse ;  /* 0x0000000b30197223 */ /* 0x180fe2000001081f */
[-CC-:B------:R-:W-:Y:S01]  /*ce20*/  FFMA.FTZ R40, R72, R11.reuse, -R31.reuse ;  /* 0x0000000b48287223 */ /* 0x180fe2000001081f */
[----:B------:R-:W2:Y:S01]  /*ce30*/  SHFL.BFLY PT, R14, R3, 0x2, 0x1f ;  /* 0x0c401f00030e7f89 */ /* 0x000ea200000e0000 */
[-CC-:B------:R-:W-:Y:S01]  /*ce40*/  FFMA.FTZ R44, R74, R11.reuse, -R31.reuse ;  /* 0x0000000b4a2c7223 */ /* 0x180fe2000001081f */
[----:B------:R-:W-:Y:S08]  /*ce50*/  MUFU.EX2 R164, R164 ;  /* 0x000000a400a47308 */ /* 0x000ff00000000800 */
[----:B------:R-:W3:Y:S08]  /*ce60*/  MUFU.EX2 R29, R29 ;  /* 0x0000001d001d7308 */ /* 0x000ef00000000800 */
[----:B------:R-:W4:Y:S01]  /*ce70*/  MUFU.EX2 R166, R166 ;  /* 0x000000a600a67308 */ /* 0x000f220000000800 */
[----:B--2---:R-:W-:Y:S01]  /*ce80*/  FMNMX.FTZ R41, R3, R14, !PT ;  /* 0x0000000e03297209 */ /* 0x004fe20007810000 */
[----:B------:R-:W-:-:S06]  /*ce90*/  FFMA.FTZ R3, R70, R11, -R31 ;  /* 0x0000000b46037223 */ /* 0x000fcc000001081f */
[----:B------:R-:W2:Y:S01]  /*cea0*/  MUFU.EX2 R33, R33 ;  /* 0x0000002100217308 */ /* 0x000ea20000000800 */
[----:B------:R-:W0:Y:S07]  /*ceb0*/  SHFL.BFLY PT, R14, R41, 0x1, 0x1f ;  /* 0x0c201f00290e7f89 */ /* 0x000e2e00000e0000 */
[----:B------:R-:W1:Y:S08]  /*cec0*/  MUFU.EX2 R160, R160 ;  /* 0x000000a000a07308 */ /* 0x000e700000000800 */
[----:B------:R-:W1:Y:S08]  /*ced0*/  MUFU.EX2 R35, R35 ;  /* 0x0000002300237308 */ /* 0x000e700000000800 */
[----:B------:R-:W1:Y:S01]  /*cee0*/  MUFU.EX2 R162, R162 ;  /* 0x000000a200a27308 */ /* 0x000e620000000800 */
[----:B0-----:R-:W-:Y:S01]  /*cef0*/  FMNMX.FTZ R14, R41, R14, !PT ;  /* 0x0000000e290e7209 */ /* 0x001fe20007810000 */
[----:B------:R-:W-:-:S03]  /*cf00*/  FFMA.FTZ R41, R52, R11, -R31 ;  /* 0x0000000b34297223 */ /* 0x000fc6000001081f */
[C---:B------:R-:W-:Y:S01]  /*cf10*/  FSETP.NEU.FTZ.AND P1, PT, R14.reuse, -INF , PT ;  /* 0xff8000000e00780b */ /* 0x040fe20003f3d000 */
[----:B------:R-:W-:Y:S02]  /*cf20*/  FMUL.FTZ R43, R14, R11 ;  /* 0x0000000b0e2b7220 */ /* 0x000fe40000410000 */
[----:B------:R-:W0:Y:S03]  /*cf30*/  MUFU.EX2 R37, R37 ;  /* 0x0000002500257308 */ /* 0x000e260000000800 */
[----:B------:R-:W-:Y:S01]  /*cf40*/  FSEL R31, R43, RZ, P1 ;  /* 0x000000ff2b1f7208 */ /* 0x000fe20000800000 */
[----:B---3--:R-:W-:Y:S01]  /*cf50*/  FADD.FTZ R43, R164, R29 ;  /* 0x0000001da42b7221 */ /* 0x008fe20000010000 */
[----:B------:R-:W-:-:S03]  /*cf60*/  F2FP.BF16.F32.PACK_AB R164, R29, R164 ;  /* 0x000000a41da4723e */ /* 0x000fc600000010ff */
        /* <DEDUP_REMOVED lines=10> */
[-C--:B------:R-:W-:Y:S01]  /*d010*/  FFMA.FTZ R32, R36, R11.reuse, -R31 ;  /* 0x0000000b24207223 */ /* 0x080fe2000001081f */
[----:B----4-:R-:W-:Y:S01]  /*d020*/  FADD.FTZ R34, R166, R43 ;  /* 0x0000002ba6227221 */ /* 0x010fe20000010000 */
[-CC-:B------:R-:W-:Y:S01]  /*d030*/  FFMA.FTZ R157, R42, R11.reuse, -R31.reuse ;  /* 0x0000000b2a9d7223 */ /* 0x180fe2000001081f */
[-CC-:B------:R-:W-:Y:S01]  /*d040*/  FFMA.FTZ R159, R46, R11.reuse, -R31.reuse ;  /* 0x0000000b2e9f7223 */ /* 0x180fe2000001081f */
[-CC-:B------:R-:W-:Y:S01]  /*d050*/  FFMA.FTZ R26, R26, R11.reuse, -R31.reuse ;  /* 0x0000000b1a1a7223 */ /* 0x180fe2000001081f */
[C---:B--2---:R-:W-:Y:S01]  /*d060*/  FADD.FTZ R45, R33.reuse, R34 ;  /* 0x00000022212d7221 */ /* 0x044fe20000010000 */
[----:B------:R-:W2:Y:S01]  /*d070*/  MUFU.EX2 R0, R0 ;  /* 0x0000000000007308 */ /* 0x000ea20000000800 */
[-CC-:B------:R-:W-:Y:S01]  /*d080*/  FFMA.FTZ R27, R50, R11.reuse, -R31.reuse ;  /* 0x0000000b321b7223 */ /* 0x180fe2000001081f */
[-C--:B------:R-:W-:Y:S01]  /*d090*/  FFMA.FTZ R34, R78, R11.reuse, -R31 ;  /* 0x0000000b4e227223 */ /* 0x080fe2000001081f */
[----:B-1----:R-:W-:Y:S01]  /*d0a0*/  FADD.FTZ R38, R160, R45 ;  /* 0x0000002da0267221 */ /* 0x002fe20000010000 */
[-CC-:B------:R-:W-:Y:S01]  /*d0b0*/  FFMA.FTZ R54, R54, R11.reuse, -R31.reuse ;  /* 0x0000000b36367223 */ /* 0x180fe2000001081f */
[----:B------:R-:W-:Y:S01]  /*d0c0*/  FFMA.FTZ R31, R76, R11, -R31 ;  /* 0x0000000b4c1f7223 */ /* 0x000fe2000001081f */
[----:B------:R-:W-:Y:S01]  /*d0d0*/  F2FP.BF16.F32.PACK_AB R166, R33, R166 ;  /* 0x000000a621a6723e */ /* 0x000fe200000010ff */
[C---:B------:R-:W-:Y:S01]  /*d0e0*/  FADD.FTZ R45, R35.reuse, R38 ;  /* 0x00000026232d7221 */ /* 0x040fe20000010000 */
[----:B------:R-:W1:Y:S01]  /*d0f0*/  MUFU.EX2 R167, R167 ;  /* 0x000000a700a77308 */ /* 0x000e620000000800 */
[----:B------:R-:W-:-:S02]  /*d100*/  F2FP.BF16.F32.PACK_AB R160, R35, R160 ;  /* 0x000000a023a0723e */ /* 0x000fc400000010ff */
[----:B------:R-:W-:Y:S01]  /*d110*/  FADD.FTZ R38, R162, R45 ;  /* 0x0000002da2267221 */ /* 0x000fe20000010000 */
[----:B0-----:R-:W-:-:S04]  /*d120*/  F2FP.BF16.F32.PACK_AB R162, R37, R162 ;  /* 0x000000a225a2723e */ /* 0x001fc800000010ff */
[----:B------:R-:W0:Y:S01]  /*d130*/  MUFU.EX2 R24, R24 ;  /* 0x0000001800187308 */ /* 0x000e220000000800 */
[----:B--2---:R-:W-:Y:S01]  /*d140*/  FADD.FTZ R36, R165, R0 ;  /* 0x00000000a5247221 */ /* 0x004fe20000010000 */
[----:B------:R-:W-:-:S06]  /*d150*/  F2FP.BF16.F32.PACK_AB R165, R0, R165 ;  /* 0x000000a500a5723e */ /* 0x000fcc00000010ff */
[----:B------:R-:W2:Y:S01]  /*d160*/  MUFU.EX2 R161, R161 ;  /* 0x000000a100a17308 */ /* 0x000ea20000000800 */
[----:B-1----:R-:W-:-:S07]  /*d170*/  FADD.FTZ R43, R167, R36 ;  /* 0x00000024a72b7221 */ /* 0x002fce0000010000 */
[----:B------:R-:W1:Y:S01]  /*d180*/  MUFU.EX2 R28, R28 ;  /* 0x0000001c001c7308 */ /* 0x000e620000000800 */
[C---:B0-----:R-:W-:Y:S01]  /*d190*/  FADD.FTZ R36, R24.reuse, R43 ;  /* 0x0000002b18247221 */ /* 0x041fe20000010000 */
[----:B------:R-:W-:-:S05]  /*d1a0*/  F2FP.BF16.F32.PACK_AB R167, R24, R167 ;  /* 0x000000a718a7723e */ /* 0x000fca00000010ff */
[----:B------:R0:W-:Y:S01]  /*d1b0*/  STSM.16.M88.4 [R200+0x26800], R164 ;  /* 0x026800a4c8007844 */ /* 0x0001e20000000200 */
[----:B------:R-:W3:Y:S01]  /*d1c0*/  MUFU.EX2 R163, R163 ;  /* 0x000000a300a37308 */ /* 0x000ee20000000800 */
[----:B--2---:R-:W-:-:S07]  /*d1d0*/  FADD.FTZ R43, R161, R36 ;  /* 0x00000024a12b7221 */ /* 0x004fce0000010000 */
[----:B------:R-:W2:Y:S01]  /*d1e0*/  MUFU.EX2 R30, R30 ;  /* 0x0000001e001e7308 */ /* 0x000ea20000000800 */
[C---:B-1----:R-:W-:Y:S01]  /*d1f0*/  FADD.FTZ R36, R28.reuse, R43 ;  /* 0x0000002b1c247221 */ /* 0x042fe20000010000 */
[----:B------:R-:W-:Y:S01]  /*d200*/  FADD.FTZ R43, R37, R38 ;  /* 0x00000026252b7221 */ /* 0x000fe20000010000 */
[----:B------:R-:W-:-:S03]  /*d210*/  F2FP.BF16.F32.PACK_AB R161, R28, R161 ;  /* 0x000000a11ca1723e */ /* 0x000fc600000010ff */
[----:B------:R-:W-:Y:S02]  /*d220*/  FADD.FTZ R38, R156, R43 ;  /* 0x0000002b9c267221 */ /* 0x000fe40000010000 */
[----:B------:R-:W1:Y:S01]  /*d230*/  MUFU.EX2 R157, R157 ;  /* 0x0000009d009d7308 */ /* 0x000e620000000800 */
[----:B---3--:R-:W-:-:S07]  /*d240*/  FADD.FTZ R29, R163, R36 ;  /* 0x00000024a31d7221 */ /* 0x008fce0000010000 */
[----:B------:R-:W3:Y:S01]  /*d250*/  MUFU.EX2 R39, R39 ;  /* 0x0000002700277308 */ /* 0x000ee20000000800 */
[C---:B--2---:R-:W-:Y:S01]  /*d260*/  FADD.FTZ R36, R30.reuse, R29 ;  /* 0x0000001d1e247221 */ /* 0x044fe20000010000 */
[----:B------:R-:W-:-:S05]  /*d270*/  F2FP.BF16.F32.PACK_AB R163, R30, R163 ;  /* 0x000000a31ea3723e */ /* 0x000fca00000010ff */
[----:B------:R0:W-:Y:S01]  /*d280*/  STSM.16.M88.4 [R201], R160 ;  /* 0x000000a0c9007844 */ /* 0x0001e20000000200 */
[----:B------:R-:W2:Y:S01]  /*d290*/  MUFU.EX2 R32, R32 ;  /* 0x0000002000207308 */ /* 0x000ea20000000800 */
[----:B-1----:R-:W-:-:S07]  /*d2a0*/  FADD.FTZ R29, R157, R36 ;  /* 0x000000249d1d7221 */ /* 0x002fce0000010000 */
[----:B------:R-:W1:Y:S01]  /*d2b0*/  MUFU.EX2 R158, R158 ;  /* 0x0000009e009e7308 */ /* 0x000e620000000800 */
[C---:B---3--:R-:W-:Y:S01]  /*d2c0*/  FADD.FTZ R33, R39.reuse, R38 ;  /* 0x0000002627217221 */ /* 0x048fe20000010000 */
[----:B------:R-:W-:-:S06]  /*d2d0*/  F2FP.BF16.F32.PACK_AB R156, R39, R156 ;  /* 0x0000009c279c723e */ /* 0x000fcc00000010ff */
[----:B------:R-:W3:Y:S01]  /*d2e0*/  MUFU.EX2 R159, R159 ;  /* 0x0000009f009f7308 */ /* 0x000ee20000000800 */
[C---:B--2---:R-:W-:Y:S01]  /*d2f0*/  FADD.FTZ R0, R32.reuse, R29 ;  /* 0x0000001d20007221 */ /* 0x044fe20000010000 */
[----:B------:R-:W-:-:S06]  /*d300*/  F2FP.BF16.F32.PACK_AB R157, R32, R157 ;  /* 0x0000009d209d723e */ /* 0x000fcc00000010ff */
[----:B------:R-:W2:Y:S01]  /*d310*/  MUFU.EX2 R26, R26 ;  /* 0x0000001a001a7308 */ /* 0x000ea20000000800 */
[----:B-1----:R-:W-:-:S07]  /*d320*/  FADD.FTZ R24, R158, R33 ;  /* 0x000000219e187221 */ /* 0x002fce0000010000 */
[----:B------:R-:W1:Y:S01]  /*d330*/  MUFU.EX2 R3, R3 ;  /* 0x0000000300037308 */ /* 0x000e620000000800 */
[----:B---3--:R-:W-:-:S07]  /*d340*/  FADD.FTZ R29, R159, R0 ;  /* 0x000000009f1d7221 */ /* 0x008fce0000010000 */
[----:B------:R-:W-:Y:S01]  /*d350*/  MUFU.EX2 R25, R25 ;  /* 0x0000001900197308 */ /* 0x000fe20000000800 */
[C---:B--2---:R-:W-:Y:S01]  /*d360*/  F2FP.BF16.F32.PACK_AB R159, R26.reuse, R159 ;  /* 0x0000009f1a9f723e */ /* 0x044fe200000010ff */
[----:B------:R-:W-:-:S06]  /*d370*/  FADD.FTZ R26, R26, R29 ;  /* 0x0000001d1a1a7221 */ /* 0x000fcc0000010000 */
[----:B------:R-:W2:Y:S01]  /*d380*/  MUFU.EX2 R40, R40 ;  /* 0x0000002800287308 */ /* 0x000ea20000000800 */
[C---:B-1----:R-:W-:Y:S01]  /*d390*/  FADD.FTZ R24, R3.reuse, R24 ;  /* 0x0000001803187221 */ /* 0x042fe20000010000 */
[----:B------:R-:W-:-:S05]  /*d3a0*/  F2FP.BF16.F32.PACK_AB R158, R3, R158 ;  /* 0x0000009e039e723e */ /* 0x000fca00000010ff */
[----:B------:R0:W-:Y:S01]  /*d3b0*/  STSM.16.M88.4 [R205], R156 ;  /* 0x0000009ccd007844 */ /* 0x0001e20000000200 */
[----:B------:R-:W-:Y:S08]  /*d3c0*/  MUFU.EX2 R27, R27 ;  /* 0x0000001b001b7308 */ /* 0x000ff00000000800 */
[----:B------:R-:W1:Y:S01]  /*d3d0*/  MUFU.EX2 R34, R34 ;  /* 0x0000002200227308 */ /* 0x000e620000000800 */
[----:B--2---:R-:W-:Y:S01]  /*d3e0*/  F2FP.BF16.F32.PACK_AB R152, R40, R25 ;  /* 0x000000192898723e */ /* 0x004fe200000010ff */
[----:B------:R-:W-:-:S04]  /*d3f0*/  FADD.FTZ R25, R25, R24 ;  /* 0x0000001819197221 */ /* 0x000fc80000010000 */
[----:B------:R-:W-:Y:S02]  /*d400*/  FADD.FTZ R40, R40, R25 ;  /* 0x0000001928287221 */ /* 0x000fe40000010000 */
[----:B------:R-:W2:Y:S08]  /*d410*/  MUFU.EX2 R41, R41 ;  /* 0x0000002900297308 */ /* 0x000eb00000000800 */
[----:B------:R-:W3:Y:S01]  /*d420*/  MUFU.EX2 R44, R44 ;  /* 0x0000002c002c7308 */ /* 0x000ee20000000800 */
[----:B-1----:R-:W-:Y:S01]  /*d430*/  F2FP.BF16.F32.PACK_AB R153, R34, R27 ;  /* 0x0000001b2299723e */ /* 0x002fe200000010ff */
[----:B------:R-:W-:-:S04]  /*d440*/  FADD.FTZ R27, R27, R26 ;  /* 0x0000001a1b1b7221 */ /* 0x000fc80000010000 */
[----:B------:R-:W-:Y:S02]  /*d450*/  FADD.FTZ R27, R34, R27 ;  /* 0x0000001b221b7221 */ /* 0x000fe40000010000 */
[----:B------:R-:W1:Y:S01]  /*d460*/  MUFU.EX2 R54, R54 ;  /* 0x0000003600367308 */ /* 0x000e620000000800 */
[----:B--2---:R-:W-:-:S07]  /*d470*/  FADD.FTZ R3, R41, R40 ;  /* 0x0000002829037221 */ /* 0x004fce0000010000 */
[----:B------:R-:W2:Y:S01]  /*d480*/  MUFU.EX2 R31, R31 ;  /* 0x0000001f001f7308 */ /* 0x000ea20000000800 */
[C---:B---3--:R-:W-:Y:S01]  /*d490*/  F2FP.BF16.F32.PACK_AB R154, R44.reuse, R41 ;  /* 0x000000292c9a723e */ /* 0x048fe200000010ff */
[----:B------:R-:W-:Y:S01]  /*d4a0*/  FADD.FTZ R3, R44, R3 ;  /* 0x000000032c037221 */ /* 0x000fe20000010000 */
[----:B-1----:R-:W-:Y:S01]  /*d4b0*/  FADD.FTZ R0, R54, R27 ;  /* 0x0000001b36007221 */ /* 0x002fe20000010000 */
[----:B--2---:R-:W-:-:S03]  /*d4c0*/  F2FP.BF16.F32.PACK_AB R155, R31, R54 ;  /* 0x000000361f9b723e */ /* 0x004fc600000010ff */
[----:B------:R-:W-:Y:S02]  /*d4d0*/  FADD.FTZ R0, R31, R0 ;  /* 0x000000001f007221 */ /* 0x000fe40000010000 */
[----:B------:R0:W-:Y:S01]  /*d4e0*/  STSM.16.M88.4 [R204], R152 ;  /* 0x00000098cc007844 */ /* 0x0001e20000000200 */
[----:B------:R-:W-:Y:S05]  /*d4f0*/  @!P0 BRA `(.L_x_2609) ;  /* 0x0000000000048947 */ /* 0x000fea0003800000 */
[----:B------:R-:W-:Y:S01]  /*d500*/  BPT.TRAP 0x1 ;  /* 0x000000040000795c */ /* 0x000fe20000300000 */
.L_x_2609:
[----:B------:R1:W2:Y:S01]  /*d510*/  SYNCS.PHASECHK.TRANS64.TRYWAIT P1, [R15+URZ+0x28c50], R56 ;  /* 0x028c50380f0075a7 */ /* 0x0002a2000802017f */
[----:B------:R-:W-:Y:S05]  /*d520*/  @!P0 BRA `(.L_x_2610) ;  /* 0x0000000000048947 */ /* 0x000fea0003800000 */
[----:B------:R-:W-:Y:S01]  /*d530*/  BPT.TRAP 0x1 ;  /* 0x000000040000795c */ /* 0x000fe20000300000 */
.L_x_2610:
[----:B------:R-:W-:Y:S01]  /*d540*/  ULDC UR44, c[0x0][0x9e4] ;  /* 0x00027900002c7ab9 */ /* 0x000fe20000000800 */
[----:B------:R-:W-:Y:S01]  /*d550*/  ULDC UR45, c[0x0][0x9dc] ;  /* 0x00027700002d7ab9 */ /* 0x000fe20000000800 */
[----:B------:R-:W-:Y:S01]  /*d560*/  ULDC UR38, c[0x0][0x988] ;  /* 0x0002620000267ab9 */ /* 0x000fe20000000800 */
[----:B------:R-:W-:Y:S01]  /*d570*/  ULDC UR46, c[0x0][0x9e0] ;  /* 0x00027800002e7ab9 */ /* 0x000fe20000000800 */
[----:B------:R-:W-:Y:S01]  /*d580*/  BSSY B0, `(.L_x_2611) ;  /* 0x0000006000007945 */ /* 0x000fe20003800000 */
[----:B------:R-:W-:Y:S02]  /*d590*/  IMAD R28, R17, 0x1000, R195 ;  /* 0x00001000111c7824 */ /* 0x000fe400078e02c3 */
[----:B------:R-:W-:Y:S01]  /*d5a0*/  IMAD.MOV.U32 R29, RZ, RZ, 0x40000040 ;  /* 0x40000040ff1d7424 */ /* 0x000fe200078e00ff */
[----:B--2---:R-:W-:Y:S06]  /*d5b0*/  @P1 BRA `(.L_x_2612) ;  /* 0x0000000000081947 */ /* 0x004fec0003800000 */
[----:B------:R-:W2:Y:S02]  /*d5c0*/  SYNCS.PHASECHK.TRANS64.TRYWAIT P1, [R15+URZ+0x28c50], R56 ;  /* 0x028c50380f0075a7 */ /* 0x000ea4000802017f */
[----:B--2---:R-:W-:Y:S05]  /*d5d0*/  @!P1 BRA `(.L_x_2613) ;  /* 0x0000016000109947 */ /* 0x004fea0003800000 */
.L_x_2612:
[----:B------:R-:W-:Y:S05]  /*d5e0*/  BSYNC B0 ;  /* 0x0000000000007941 */ /* 0x000fea0003800000 */
.L_x_2611:
        /* <DEDUP_REMOVED lines=14> */
[----:B-12--5:R-:W-:-:S06]  /*d6d0*/  WARPGROUP.ARRIVE ;  /* 0x00000000000079c5 */ /* 0x026fcc0000000000 */
        /* <DEDUP_REMOVED lines=22> */
[----:B------:R-:W-:Y:S05]  /*d840*/  @!P0 BRA `(.L_x_2614) ;  /* 0x0000000000048947 */ /* 0x000fea0003800000 */
[----:B------:R-:W-:Y:S01]  /*d850*/  BPT.TRAP 0x1 ;  /* 0x000000040000795c */ /* 0x000fe20000300000 */
.L_x_2614:
[----:B0-----:R-:W0:Y:S01]  /*d860*/  LDC R152, c[0x0][0x448] ;  /* 0x00011200ff987b82 */ /* 0x001e220000000800 */
[----:B------:R-:W-:Y:S01]  /*d870*/  VIADD R15, R15, 0x28c60 ;  /* 0x00028c600f0f7836 */ /* 0x000fe20000000000 */
[----:B------:R-:W-:Y:S01]  /*d880*/  UISETP.NE.AND UP0, UPT, UR47, URZ, UPT ;  /* 0x0000003f2f00728c */ /* 0x000fe2000bf05270 */
[----:B------:R-:W-:-:S03]  /*d890*/  IMAD.MOV.U32 R153, RZ, RZ, R196 ;  /* 0x000000ffff997224 */ /* 0x000fc600078e00c4 */
[----:B------:R-:W-:-:S04]  /*d8a0*/  PRMT R15, R186, 0x654, R15 ;  /* 0x00000654ba0f7816 */ /* 0x000fc8000000000f */
[----:B------:R1:W-:Y:S01]  /*d8b0*/  SYNCS.ARRIVE.TRANS64.RED.A1T0 RZ, [R15+URZ], RZ ;  /* 0x000000ff0fff79a7 */ /* 0x0003e2000810043f */
[----:B0-----:R-:W-:-:S13]  /*d8c0*/  ISETP.NE.AND P1, PT, R152, 0x1, PT ;  /* 0x000000019800780c */ /* 0x001fda0003f25270 */
[----:B------:R-:W0:Y:S08]  /*d8d0*/  @P1 LDC R152, c[0x0][0x44c] ;  /* 0x00011300ff981b82 */ /* 0x000e300000000800 */
[----:B-1----:R-:W1:Y:S01]  /*d8e0*/  @P1 LDC R15, c[0x0][0x450] ;  /* 0x00011400ff0f1b82 */ /* 0x002e620000000800 */
[----:B0-----:R-:W-:-:S05]  /*d8f0*/  @P1 IMAD.HI.U32 R152, R196, R152, RZ ;  /* 0x00000098c4981227 */ /* 0x001fca00078e00ff */
[----:B-1----:R-:W-:Y:S01]  /*d900*/  @P1 SHF.R.U32.HI R153, RZ, R15, R152 ;  /* 0x0000000fff991219 */ /* 0x002fe20000011698 */
[----:B------:R-:W-:Y:S01]  /*d910*/  VIADD R15, R168, 0xfffffffe ;  /* 0xfffffffea80f7836 */ /* 0x000fe20000000000 */
[----:B------:R-:W-:Y:S02]  /*d920*/  PLOP3.LUT P1, PT, PT, PT, UP0, 0x40, 0x0 ;  /* 0x000000000000781c */ /* 0x000fe40003f2e808 */
[----:B------:R-:W-:-:S05]  /*d930*/  IADD3 R152, R153, R184, -R23 ;  /* 0x000000b899987210 */ /* 0x000fca0007ffe817 */
[----:B------:R-:W-:-:S06]  /*d940*/  VIADD R153, R152, UR40 ;  /* 0x0000002898997c36 */ /* 0x000fcc0008000000 */
[----:B------:R-:W-:Y:S05]  /*d950*/  @P1 BRA `(.L_x_2615) ;  /* 0x0000000000541947 */ /* 0x000fea0003800000 */
[C---:B------:R-:W-:Y:S01]  /*d960*/  ISETP.GT.AND P1, PT, R152.reuse, RZ, PT ;  /* 0x000000ff9800720c */ /* 0x040fe20003f24270 */
[----:B------:R-:W-:Y:S01]  /*d970*/  BSSY B0, `(.L_x_2616) ;  /* 0x0000010000007945 */ /* 0x000fe20003800000 */
[----:B------:R-:W-:-:S11]  /*d980*/  VIADD R154, R152, 0xffffffff ;  /* 0xffffffff989a7836 */ /* 0x000fd60000000000 */
[----:B------:R-:W-:Y:S05]  /*d990*/  @P1 BRA `(.L_x_2617) ;  /* 0x0000000000201947 */ /* 0x000fea0003800000 */
[----:B------:R-:W-:Y:S01]  /*d9a0*/  UISETP.NE.AND UP0, UPT, UR41, 0x1, UPT ;  /* 0x000000012900788c */ /* 0x000fe2000bf05270 */
[----:B------:R-:W-:-:S05]  /*d9b0*/  IMAD.MOV R152, RZ, RZ, -R152 ;  /* 0x000000ffff987224 */ /* 0x000fca00078e0a98 */
[----:B------:R-:W-:-:S05]  /*d9c0*/  PLOP3.LUT P1, PT, PT, PT, UP0, 0x80, 0x0 ;  /* 0x000000000000781c */ /* 0x000fca0003f2f008 */
[----:B------:R-:W-:-:S08]  /*d9d0*/  @UP0 ULDC.64 UR4, c[0x0][0x9e8] ;  /* 0x00027a0000040ab9 */ /* 0x000fd00000000a00 */
[----:B------:R-:W-:-:S05]  /*d9e0*/  @P1 IMAD.HI.U32 R154, R152, UR4, RZ ;  /* 0x00000004989a1c27 */ /* 0x000fca000f8e00ff */
[----:B------:R-:W-:-:S04]  /*d9f0*/  @P1 SHF.R.U32.HI R152, RZ, UR5, R154 ;  /* 0x00000005ff981c19 */ /* 0x000fc8000801169a */
[----:B------:R-:W-:Y:S01]  /*da00*/  LOP3.LUT R154, RZ, R152, RZ, 0x33, !PT ;  /* 0x00000098ff9a7212 */ /* 0x000fe200078e33ff */
[----:B------:R-:W-:Y:S06]  /*da10*/  BRA `(.L_x_2618) ;  /* 0x0000000000147947 */ /* 0x000fec0003800000 */
.L_x_2617:
[----:B------:R-:W-:-:S06]  /*da20*/  UISETP.NE.AND UP0, UPT, UR41, 0x1, UPT ;  /* 0x000000012900788c */ /* 0x000fcc000bf05270 */
[----:B------:R-:W-:-:S05]  /*da30*/  PLOP3.LUT P1, PT, PT, PT, UP0, 0x80, 0x0 ;  /* 0x000000000000781c */ /* 0x000fca0003f2f008 */
[----:B------:R-:W-:-:S08]  /*da40*/  @UP0 ULDC.64 UR4, c[0x0][0x9e8] ;  /* 0x00027a0000040ab9 */ /* 0x000fd00000000a00 */
[----:B------:R-:W-:-:S05]  /*da50*/  @P1 IMAD.HI.U32 R152, R154, UR4, RZ ;  /* 0x000000049a981c27 */ /* 0x000fca000f8e00ff */
[----:B------:R-:W-:-:S07]  /*da60*/  @P1 SHF.R.U32.HI R154, RZ, UR5, R152 ;  /* 0x00000005ff9a1c19 */ /* 0x000fce0008011698 */
.L_x_2618:
[----:B------:R-:W-:Y:S05]  /*da70*/  BSYNC B0 ;  /* 0x0000000000007941 */ /* 0x000fea0003800000 */
.L_x_2616:
[----:B------:R-:W-:-:S04]  /*da80*/  IMAD.U32 R152, RZ, RZ, UR41 ;  /* 0x00000029ff987e24 */ /* 0x000fc8000f8e00ff */
[----:B------:R-:W-:-:S05]  /*da90*/  IMAD R154, R154, R152, UR41 ;  /* 0x000000299a9a7e24 */ /* 0x000fca000f8e0298 */
[----:B------:R-:W-:-:S07]  /*daa0*/  VIMNMX R153, R153, R154, PT ;  /* 0x0000009a99997248 */ /* 0x000fce0003fe0100 */
.L_x_2615:
[----:B------:R-:W-:Y:S01]  /*dab0*/  SHF.R.S32.HI R152, RZ, 0x1f, R153 ;  /* 0x0000001fff987819 */ /* 0x000fe20000011499 */
[----:B------:R-:W-:Y:S03]  /*dac0*/  BSSY B1, `(.L_x_2619) ;  /* 0x0000276000017945 */ /* 0x000fe60003800000 */
[----:B------:R-:W-:-:S04]  /*dad0*/  LEA.HI R152, R152, R153, RZ, 0x6 ;  /* 0x0000009998987211 */ /* 0x000fc800078f30ff */
[----:B------:R-:W-:-:S04]  /*dae0*/  SHF.R.S32.HI R152, RZ, 0x6, R152 ;  /* 0x00000006ff987819 */ /* 0x000fc80000011498 */
[----:B------:R-:W-:-:S04]  /*daf0*/  VIMNMX R211, R213, R152, !PT ;  /* 0x00000098d5d37248 */ /* 0x000fc80007fe0100 */
[----:B------:R-:W-:-:S13]  /*db00*/  ISETP.GE.AND P1, PT, R15, R211, PT ;  /* 0x000000d30f00720c */ /* 0x000fda0003f26270 */
[----:B------:R-:W-:Y:S05]  /*db10*/  @!P1 BRA `(.L_x_2620) ;  /* 0x0000002400c09947 */ /* 0x000fea0003800000 */
[----:B------:R-:W-:Y:S01]  /*db20*/  BSSY B0, `(.L_x_2621) ;  /* 0x000026c000007945 */ /* 0x000fe20003800000 */
.L_x_2642:
[----:B------:R-:W-:-:S05]  /*db30*/  VIADD R208, R17, 0x1 ;  /* 0x0000000111d07836 */ /* 0x000fca0000000000 */
[----:B------:R-:W-:-:S04]  /*db40*/  ISETP.NE.AND P1, PT, R208, 0x2, PT ;  /* 0x00000002d000780c */ /* 0x000fc80003f25270 */
[----:B------:R-:W-:Y:S02]  /*db50*/  SEL R11, RZ, 0x1, P1 ;  /* 0x00000001ff0b7807 */ /* 0x000fe40000800000 */
[----:B------:R-:W-:Y:S02]  /*db60*/  SEL R208, R208, RZ, P1 ;  /* 0x000000ffd0d07207 */ /* 0x000fe40000800000 */
[----:B------:R-:W-:Y:S01]  /*db70*/  LOP3.LUT R22, R22, R11, RZ, 0x3c, !PT ;  /* 0x0000000b16167212 */ /* 0x000fe200078e3cff */
[----:B0-----:R-:W-:Y:S06]  /*db80*/  @!P0 BRA `(.L_x_2622) ;  /* 0x0000000000048947 */ /* 0x001fec0003800000 */
[----:B------:R-:W-:Y:S01]  /*db90*/  BPT.TRAP 0x1 ;  /* 0x000000040000795c */ /* 0x000fe20000300000 */
.L_x_2622:
[----:B------:R-:W-:Y:S01]  /*dba0*/  IMAD R209, R208, 0x8, R2 ;  /* 0x00000008d0d17824 */ /* 0x000fe200078e0202 */
[----:B------:R-:W-:-:S04]  /*dbb0*/  SHF.L.U32 R210, R22, 0x1f, RZ ;  /* 0x0000001f16d27819 */ /* 0x000fc800000006ff */
[----:B------:R0:W1:Y:S01]  /*dbc0*/  SYNCS.PHASECHK.TRANS64.TRYWAIT P1, [R209+URZ+0x28c30], R210 ;  /* 0x028c30d2d10075a7 */ /* 0x000062000802017f */
[----:B------:R-:W-:Y:S05]  /*dbd0*/  @!P0 BRA `(.L_x_2623) ;  /* 0x0000000000048947 */ /* 0x000fea0003800000 */
[----:B------:R-:W-:Y:S01]  /*dbe0*/  BPT.TRAP 0x1 ;  /* 0x000000040000795c */ /* 0x000fe20000300000 */
.L_x_2623:
[----:B------:R-:W-:Y:S01]  /*dbf0*/  BSSY B2, `(.L_x_2624) ;  /* 0x0000006000027945 */ /* 0x000fe20003800000 */
[----:B------:R-:W-:Y:S02]  /*dc00*/  IMAD R156, R208, 0x200, R21 ;  /* 0x00000200d09c7824 */ /* 0x000fe400078e0215 */
[----:B------:R-:W-:Y:S01]  /*dc10*/  IMAD.MOV.U32 R157, RZ, RZ, 0x40000040 ;  /* 0x40000040ff9d7424 */ /* 0x000fe200078e00ff */
[----:B-1----:R-:W-:Y:S06]  /*dc20*/  @P1 BRA `(.L_x_2625) ;  /* 0x0000000000081947 */ /* 0x002fec0003800000 */
[----:B------:R-:W1:Y:S02]  /*dc30*/  SYNCS.PHASECHK.TRANS64.TRYWAIT P1, [R209+URZ+0x28c30], R210 ;  /* 0x028c30d2d10075a7 */ /* 0x000e64000802017f */
[----:B-1----:R-:W-:Y:S05]  /*dc40*/  @!P1 BRA `(.L_x_2626) ;  /* 0x0000015800889947 */ /* 0x002fea0003800000 */
.L_x_2625:
[----:B------:R-:W-:Y:S05]  /*dc50*/  BSYNC B2 ;  /* 0x0000000000027941 */ /* 0x000fea0003800000 */
.L_x_2624:
[C---:B------:R-:W-:Y:S01]  /*dc60*/  R2UR UR6, R156.reuse ;  /* 0x000000009c0672ca */ /* 0x040fe200000e0000 */
[C---:B------:R-:W-:Y:S01]  /*dc70*/  VIADD R154, R156.reuse, 0x2 ;  /* 0x000000029c9a7836 */ /* 0x040fe20000000000 */
[----:B------:R-:W-:Y:S01]  /*dc80*/  R2UR UR7, R157 ;  /* 0x000000009d0772ca */ /* 0x000fe200000e0000 */
[----:B------:R-:W-:Y:S01]  /*dc90*/  VIADD R152, R156, 0x4 ;  /* 0x000000049c987836 */ /* 0x000fe20000000000 */
[----:B------:R-:W-:Y:S01]  /*dca0*/  R2UR UR4, R4 ;  /* 0x00000000040472ca */ /* 0x000fe200000e0000 */
        /* <DEDUP_REMOVED lines=11> */
[----:B------:R-:W-:Y:S01]  /*dd60*/  WARPGROUP.ARRIVE ;  /* 0x00000000000079c5 */ /* 0x000fe20000000000 */
[----:B------:R-:W-:Y:S02]  /*dd70*/  R2UR UR8, R12 ;  /* 0x000000000c0872ca */ /* 0x000fe400000e0000 */
[----:B------:R-:W-:Y:S02]  /*dd80*/  R2UR UR9, R13 ;  /* 0x000000000d0972ca */ /* 0x000fe400000e0000 */
[----:B------:R-:W-:Y:S01]  /*dd90*/  R2UR UR12, R8 ;  /* 0x00000000080c72ca */ /* 0x000fe200000e0000 */
[----:B------:R-:W-:Y:S01]  /*dda0*/  HGMMA.64x64x16.F32.BF16 R152, gdesc[UR4], RZ, !UPT, gsb0 ;  /* 0x00e00000049879f0 */ /* 0x000fe2000c0018ff */
[----:B------:R-:W-:-:S02]  /*ddb0*/  R2UR UR13, R9 ;  /* 0x00000000090d72ca */ /* 0x000fc400000e0000 */
        /* <DEDUP_REMOVED lines=14> */
.L_x_2627:
[----:B------:R-:W2:Y:S01]  /*dea0*/  LDC R11, c[0x0][0x448] ;  /* 0x00011200ff0b7b82 */ /* 0x000ea20000000800 */
[----:B------:R-:W-:Y:S01]  /*deb0*/  IMAD.IADD R224, R212, 0x1, R196 ;  /* 0x00000001d4e07824 */ /* 0x000fe200078e02c4 */
[----:B------:R-:W-:Y:S01]  /*dec0*/  UISETP.NE.AND UP0, UPT, UR47, URZ, UPT ;  /* 0x0000003f2f00728c */ /* 0x000fe2000bf05270 */
[----:B--2---:R-:W-:-:S13]  /*ded0*/  ISETP.NE.AND P1, PT, R11, 0x1, PT ;  /* 0x000000010b00780c */ /* 0x004fda0003f25270 */
[----:B------:R-:W2:Y:S08]  /*dee0*/  @P1 LDC R20, c[0x0][0x44c] ;  /* 0x00011300ff141b82 */ /* 0x000eb00000000800 */
[----:B------:R-:W3:Y:S01]  /*def0*/  @P1 LDC R11, c[0x0][0x450] ;  /* 0x00011400ff0b1b82 */ /* 0x000ee20000000800 */
[----:B--2---:R-:W-:-:S05]  /*df00*/  @P1 IMAD.HI.U32 R20, R224, R20, RZ ;  /* 0x00000014e0141227 */ /* 0x004fca00078e00ff */
[----:B---3--:R-:W-:Y:S01]  /*df10*/  @P1 SHF.R.U32.HI R224, RZ, R11, R20 ;  /* 0x0000000bffe01219 */ /* 0x008fe20000011614 */
[----:B------:R-:W-:Y:S01]  /*df20*/  VIADD R11, R209, 0x28c40 ;  /* 0x00028c40d10b7836 */ /* 0x000fe20000000000 */
[----:B------:R-:W-:Y:S01]  /*df30*/  PLOP3.LUT P1, PT, PT, PT, UP0, 0x40, 0x0 ;  /* 0x000000000000781c */ /* 0x000fe20003f2e808 */
[----:B------:R-:W-:Y:S02]  /*df40*/  IMAD.U32 R20, RZ, RZ, UR45 ;  /* 0x0000002dff147e24 */ /* 0x000fe4000f8e00ff */
[----:B------:R-:W2:Y:S01]  /*df50*/  SHFL.IDX PT, R225, R224, RZ, 0x1c1f ;  /* 0x001c1fffe0e17589 */ /* 0x000ea200000e0000 */
[----:B------:R-:W-:Y:S02]  /*df60*/  PRMT R11, R186, 0x654, R11 ;  /* 0x00000654ba0b7816 */ /* 0x000fe4000000000b */
[----:B------:R-:W-:Y:S02]  /*df70*/  LOP3.LUT R223, RZ, R20, RZ, 0x33, !PT ;  /* 0x00000014ffdf7212 */ /* 0x000fe400078e33ff */
[----:B------:R3:W-:Y:S02]  /*df80*/  SYNCS.ARRIVE.TRANS64.RED.A1T0 RZ, [R11+URZ], RZ ;  /* 0x000000ff0bff79a7 */ /* 0x0007e4000810043f */
[----:B---3--:R-:W-:-:S05]  /*df90*/  IMAD.SHL.U32 R11, R15, 0x40, RZ ;  /* 0x000000400f0b7824 */ /* 0x008fca00078e00ff */
[----:B------:R-:W-:-:S04]  /*dfa0*/  IADD3 R222, -R189, 0x1, -R11 ;  /* 0x00000001bdde7810 */ /* 0x000fc80007ffe90b */
[----:B------:R-:W-:-:S05]  /*dfb0*/  IADD3 R222, -R23, R222, R184 ;  /* 0x000000de17de7210 */ /* 0x000fca0007ffe1b8 */
[----:B------:R-:W-:Y:S02]  /*dfc0*/  IMAD.IADD R223, R223, 0x1, R222 ;  /* 0x00000001dfdf7824 */ /* 0x000fe400078e02de */
[----:B------:R-:W-:Y:S02]  /*dfd0*/  VIADD R222, R222, UR46 ;  /* 0x0000002edede7c36 */ /* 0x000fe40008000000 */
[C---:B--2---:R-:W-:Y:S02]  /*dfe0*/  IMAD.IADD R220, R225.reuse, 0x1, R223 ;  /* 0x00000001e1dc7824 */ /* 0x044fe400078e02df */
[----:B------:R-:W-:Y:S01]  /*dff0*/  IMAD.IADD R221, R225, 0x1, R222 ;  /* 0x00000001e1dd7824 */ /* 0x000fe200078e02de */
[----:B------:R-:W-:Y:S06]  /*e000*/  @P1 BRA `(.L_x_2628) ;  /* 0x0000000000581947 */ /* 0x000fec0003800000 */
[----:B------:R-:W-:Y:S01]  /*e010*/  IADD3 R225, -R23, R184, R225 ;  /* 0x000000b817e17210 */ /* 0x000fe20007ffe1e1 */
[----:B------:R-:W-:Y:S03]  /*e020*/  BSSY B2, `(.L_x_2629) ;  /* 0x0000010000027945 */ /* 0x000fe60003800000 */
[----:B------:R-:W-:-:S13]  /*e030*/  ISETP.GT.AND P1, PT, R225, -0x1, PT ;  /* 0xffffffffe100780c */ /* 0x000fda0003f24270 */
[----:B------:R-:W-:Y:S05]  /*e040*/  @P1 BRA `(.L_x_2630) ;  /* 0x0000000000201947 */ /* 0x000fea0003800000 */
[----:B------:R-:W-:Y:S01]  /*e050*/  IMAD.U32 R227, RZ, RZ, UR44 ;  /* 0x0000002cffe37e24 */ /* 0x000fe2000f8e00ff */
[----:B------:R-:W-:-:S04]  /*e060*/  LOP3.LUT R225, RZ, R225, RZ, 0x33, !PT ;  /* 0x000000e1ffe17212 */ /* 0x000fc800078e33ff */
[----:B------:R-:W-:-:S13]  /*e070*/  ISETP.NE.AND P1, PT, R227, 0x1, PT ;  /* 0x00000001e300780c */ /* 0x000fda0003f25270 */
[----:B------:R-:W2:Y:S02]  /*e080*/  @P1 LDC.64 R202, c[0x0][0x9e8] ;  /* 0x00027a00ffca1b82 */ /* 0x000ea40000000a00 */
[----:B--2---:R-:W-:-:S05]  /*e090*/  @P1 IMAD.HI.U32 R202, R225, R202, RZ ;  /* 0x000000cae1ca1227 */ /* 0x004fca00078e00ff */
[----:B------:R-:W-:-:S04]  /*e0a0*/  @P1 SHF.R.U32.HI R225, RZ, R203, R202 ;  /* 0x000000cbffe11219 */ /* 0x000fc800000116ca */
[----:B------:R-:W-:Y:S01]  /*e0b0*/  LOP3.LUT R225, RZ, R225, RZ, 0x33, !PT ;  /* 0x000000e1ffe17212 */ /* 0x000fe200078e33ff */
[----:B------:R-:W-:Y:S06]  /*e0c0*/  BRA `(.L_x_2631) ;  /* 0x0000000000147947 */ /* 0x000fec0003800000 */
.L_x_2630:
[----:B------:R-:W-:-:S05]  /*e0d0*/  IMAD.U32 R227, RZ, RZ, UR44 ;  /* 0x0000002cffe37e24 */ /* 0x000fca000f8e00ff */
[----:B------:R-:W-:-:S13]  /*e0e0*/  ISETP.NE.AND P1, PT, R227, 0x1, PT ;  /* 0x00000001e300780c */ /* 0x000fda0003f25270 */
[----:B------:R-:W2:Y:S02]  /*e0f0*/  @P1 LDC.64 R202, c[0x0][0x9e8] ;  /* 0x00027a00ffca1b82 */ /* 0x000ea40000000a00 */
[----:B--2---:R-:W-:-:S05]  /*e100*/  @P1 IMAD.HI.U32 R202, R225, R202, RZ ;  /* 0x000000cae1ca1227 */ /* 0x004fca00078e00ff */
[----:B------:R-:W-:-:S07]  /*e110*/  @P1 SHF.R.U32.HI R225, RZ, R203, R202 ;  /* 0x000000cbffe11219 */ /* 0x000fce00000116ca */
.L_x_2631:
[----:B------:R-:W-:Y:S05]  /*e120*/  BSYNC B2 ;  /* 0x0000000000027941 */ /* 0x000fea0003800000 */
.L_x_2629:
[----:B------:R-:W-:-:S04]  /*e130*/  IMAD R225, R225, R227, -R11 ;  /* 0x000000e3e1e17224 */ /* 0x000fc800078e0a0b */
[----:B------:R-:W-:-:S05]  /*e140*/  IMAD.IADD R225, R225, 0x1, -R189 ;  /* 0x00000001e1e17824 */ /* 0x000fca00078e0abd */
[----:B------:R-:W-:Y:S02]  /*e150*/  VIMNMX R220, R220, R225, !PT ;  /* 0x000000e1dcdc7248 */ /* 0x000fe40007fe0100 */
[----:B------:R-:W-:-:S07]  /*e160*/  VIADDMNMX R221, R225, R227, R221, PT ;  /* 0x000000e3e1dd7246 */ /* 0x000fce00038001dd */
.L_x_2628:
[----:B------:R-:W-:Y:S01]  /*e170*/  ISETP.GT.AND P1, PT, R15, -0x1, PT ;  /* 0xffffffff0f00780c */ /* 0x000fe20003f24270 */
[----:B------:R-:W2:Y:S01]  /*e180*/  SHFL.IDX PT, R224, R224, 0x1, 0x1c1f ;  /* 0x003c1f00e0e07f89 */ /* 0x000ea200000e0000 */
[----:B------:R-:W-:Y:S02]  /*e190*/  UISETP.NE.AND UP0, UPT, UR47, URZ, UPT ;  /* 0x0000003f2f00728c */ /* 0x000fe4000bf05270 */
[C---:B------:R-:W-:Y:S02]  /*e1a0*/  ISETP.GT.AND P4, PT, R220.reuse, RZ, P1 ;  /* 0x000000ffdc00720c */ /* 0x040fe40000f84270 */
[C---:B------:R-:W-:Y:S02]  /*e1b0*/  ISETP.GT.AND P3, PT, R220.reuse, 0x1, P1 ;  /* 0x00000001dc00780c */ /* 0x040fe40000f64270 */
[----:B------:R-:W-:Y:S02]  /*e1c0*/  ISETP.LT.OR P4, PT, R221, 0x1, P4 ;  /* 0x00000001dd00780c */ /* 0x000fe40002781670 */
[----:B------:R-:W-:-:S02]  /*e1d0*/  ISETP.GT.AND P5, PT, R220, 0x8, P1 ;  /* 0x00000008dc00780c */ /* 0x000fc40000fa4270 */
[----:B------:R-:W-:Y:S02]  /*e1e0*/  FSEL R202, R152, -INF , !P4 ;  /* 0xff80000098ca7808 */ /* 0x000fe40006000000 */
[C---:B------:R-:W-:Y:S02]  /*e1f0*/  ISETP.GT.AND P4, PT, R220.reuse, 0x10, P1 ;  /* 0x00000010dc00780c */ /* 0x040fe40000f84270 */
[----:B------:R-:W-:Y:S02]  /*e200*/  ISETP.GT.AND P2, PT, R220, 0x9, P1 ;  /* 0x00000009dc00780c */ /* 0x000fe40000f44270 */
[C---:B------:R-:W-:Y:S02]  /*e210*/  ISETP.LT.OR P4, PT, R221.reuse, 0x11, P4 ;  /* 0x00000011dd00780c */ /* 0x040fe40002781670 */
[----:B------:R-:W-:Y:S02]  /*e220*/  ISETP.LT.OR P3, PT, R221, 0x2, P3 ;  /* 0x00000002dd00780c */ /* 0x000fe40001f61670 */
[----:B------:R-:W-:-:S02]  /*e230*/  FSEL R160, R160, -INF , !P4 ;  /* 0xff800000a0a07808 */ /* 0x000fc40006000000 */
[----:B------:R-:W-:Y:S01]  /*e240*/  ISETP.GT.AND P4, PT, R220, 0x20, P1 ;  /* 0x00000020dc00780c */ /* 0x000fe20000f84270 */
[--C-:B--2---:R-:W-:Y:S01]  /*e250*/  IMAD.IADD R222, R222, 0x1, R224.reuse ;  /* 0x00000001dede7824 */ /* 0x104fe200078e02e0 */
[----:B------:R-:W-:Y:S01]  /*e260*/  ISETP.LT.OR P5, PT, R221, 0x9, P5 ;  /* 0x00000009dd00780c */ /* 0x000fe20002fa1670 */
[----:B------:R-:W-:Y:S01]  /*e270*/  IMAD.IADD R223, R223, 0x1, R224 ;  /* 0x00000001dfdf7824 */ /* 0x000fe200078e02e0 */
        /* <DEDUP_REMOVED lines=8> */
[----:B------:R-:W-:Y:S02]  /*e300*/  FSEL R168, R168, -INF , !P4 ;  /* 0xff800000a8a87808 */ /* 0x000fe40006000000 */
[----:B------:R-:W-:-:S02]  /*e310*/  ISETP.GT.AND P4, PT, R220, 0x30, P1 ;  /* 0x00000030dc00780c */ /* 0x000fc40000f84270 */
[C---:B------:R-:W-:Y:S02]  /*e320*/  ISETP.LT.OR P3, PT, R221.reuse, 0x12, P3 ;  /* 0x00000012dd00780c */ /* 0x040fe40001f61670 */
        /* <DEDUP_REMOVED lines=10> */
[----:B------:R-:W-:-:S02]  /*e3d0*/  PLOP3.LUT P4, PT, PT, PT, UP0, 0x40, 0x0 ;  /* 0x000000000000781c */ /* 0x000fc40003f8e808 */
        /* <DEDUP_REMOVED lines=14> */
[----:B------:R-:W-:Y:S01]  /*e4c0*/  FSEL R181, R181, -INF , !P2 ;  /* 0xff800000b5b57808 */ /* 0x000fe20005000000 */
        /* <DEDUP_REMOVED lines=13> */
.L_x_2634:
[----:B------:R-:W-:-:S05]  /*e5a0*/  IMAD.U32 R172, RZ, RZ, UR44 ;  /* 0x0000002cffac7e24 */ /* 0x000fca000f8e00ff */
[----:B------:R-:W-:-:S13]  /*e5b0*/  ISETP.NE.AND P2, PT, R172, 0x1, PT ;  /* 0x00000001ac00780c */ /* 0x000fda0003f45270 */
[----:B------:R-:W2:Y:S02]  /*e5c0*/  @P2 LDC.64 R152, c[0x0][0x9e8] ;  /* 0x00027a00ff982b82 */ /* 0x000ea40000000a00 */
[----:B--2---:R-:W-:-:S05]  /*e5d0*/  @P2 IMAD.HI.U32 R152, R224, R152, RZ ;  /* 0x00000098e0982227 */ /* 0x004fca00078e00ff */
[----:B------:R-:W-:-:S07]  /*e5e0*/  @P2 SHF.R.U32.HI R224, RZ, R153, R152 ;  /* 0x00000099ffe02219 */ /* 0x000fce0000011698 */
.L_x_2635:
[----:B------:R-:W-:Y:S05]  /*e5f0*/  BSYNC B2 ;  /* 0x0000000000027941 */ /* 0x000fea0003800000 */
.L_x_2633:
[----:B------:R-:W-:-:S04]  /*e600*/  IMAD R11, R224, R172, -R11 ;  /* 0x000000ace00b7224 */ /* 0x000fc800078e0a0b */
[----:B------:R-:W-:-:S05]  /*e610*/  IMAD.IADD R11, R11, 0x1, -R189 ;  /* 0x000000010b0b7824 */ /* 0x000fca00078e0abd */
[----:B------:R-:W-:Y:S02]  /*e620*/  VIMNMX R223, R223, R11, !PT ;  /* 0x0000000bdfdf7248 */ /* 0x000fe40007fe0100 */
[----:B------:R-:W-:-:S07]  /*e630*/  VIADDMNMX R222, R11, R172, R222, PT ;  /* 0x000000ac0bde7246 */ /* 0x000fce00038001de */
.L_x_2632:
[----:B------:R-:W-:Y:S02]  /*e640*/  FMNMX.FTZ R11, R202, R10, !PT ;  /* 0x0000000aca0b7209 */ /* 0x000fe40007810000 */
[----:B------:R-:W-:Y:S02]  /*e650*/  LOP3.LUT R16, R16, 0xffffdfff, RZ, 0xc0, !PT ;  /* 0xffffdfff10107812 */ /* 0x000fe400078ec0ff */
[----:B------:R-:W-:Y:S02]  /*e660*/  FMNMX.FTZ R11, R203, R11, !PT ;  /* 0x0000000bcb0b7209 */ /* 0x000fe40007810000 */
[----:B------:R-:W-:Y:S02]  /*e670*/  @P0 LOP3.LUT R16, R16, 0x2000, RZ, 0xfc, !PT ;  /* 0x0000200010100812 */ /* 0x000fe400078efcff */
[----:B------:R-:W-:Y:S02]  /*e680*/  FMNMX.FTZ R11, R156, R11, !PT ;  /* 0x0000000b9c0b7209 */ /* 0x000fe40007810000 */
[----:B------:R-:W-:-:S02]  /*e690*/  ISETP.GT.AND P0, PT, R223, 0x20, P1 ;  /* 0x00000020df00780c */ /* 0x000fc40000f04270 */
[----:B------:R-:W-:Y:S02]  /*e6a0*/  FMNMX.FTZ R11, R157, R11, !PT ;  /* 0x0000000b9d0b7209 */ /* 0x000fe40007810000 */
[----:B------:R-:W-:Y:S02]  /*e6b0*/  LOP3.LUT R16, R16, 0xfffeffff, RZ, 0xc0, !PT ;  /* 0xfffeffff10107812 */ /* 0x000fe400078ec0ff */
[----:B------:R-:W-:Y:S02]  /*e6c0*/  FMNMX.FTZ R11, R160, R11, !PT ;  /* 0x0000000ba00b7209 */ /* 0x000fe40007810000 */
[----:B------:R-:W-:Y:S02]  /*e6d0*/  ISETP.GT.AND P2, PT, R223, 0x1, P1 ;  /* 0x00000001df00780c */ /* 0x000fe40000f44270 */
[----:B------:R-:W-:Y:S02]  /*e6e0*/  FMNMX.FTZ R11, R161, R11, !PT ;  /* 0x0000000ba10b7209 */ /* 0x000fe40007810000 */
[----:B------:R-:W-:-:S02]  /*e6f0*/  ISETP.GT.AND P3, PT, R223, 0x8, P1 ;  /* 0x00000008df00780c */ /* 0x000fc40000f64270 */
[----:B------:R-:W-:Y:S02]  /*e700*/  FMNMX.FTZ R11, R164, R11, !PT ;  /* 0x0000000ba40b7209 */ /* 0x000fe40007810000 */
[----:B------:R-:W-:Y:S02]  /*e710*/  @P0 LOP3.LUT R16, R16, 0x10000, RZ, 0xfc, !PT ;  /* 0x0001000010100812 */ /* 0x000fe400078efcff */
[----:B------:R-:W-:Y:S02]  /*e720*/  FMNMX.FTZ R11, R165, R11, !PT ;  /* 0x0000000ba50b7209 */ /* 0x000fe40007810000 */
[C---:B------:R-:W-:Y:S02]  /*e730*/  ISETP.GT.AND P0, PT, R223.reuse, 0x38, P1 ;  /* 0x00000038df00780c */ /* 0x040fe40000f04270 */
[----:B------:R-:W-:Y:S02]  /*e740*/  FMNMX.FTZ R11, R168, R11, !PT ;  /* 0x0000000ba80b7209 */ /* 0x000fe40007810000 */
[----:B------:R-:W-:-:S02]  /*e750*/  ISETP.GT.AND P4, PT, R223, 0x9, P1 ;  /* 0x00000009df00780c */ /* 0x000fc40000f84270 */
[----:B------:R-:W-:Y:S02]  /*e760*/  FMNMX.FTZ R11, R169, R11, !PT ;  /* 0x0000000ba90b7209 */ /* 0x000fe40007810000 */
[----:B------:R-:W-:Y:S02]  /*e770*/  LOP3.LUT R16, R16, 0xfffffffd, RZ, 0xc0, !PT ;  /* 0xfffffffd10107812 */ /* 0x000fe400078ec0ff */
[----:B------:R-:W-:Y:S02]  /*e780*/  FMNMX.FTZ R11, R225, R11, !PT ;  /* 0x0000000be10b7209 */ /* 0x000fe40007810000 */
[C---:B------:R-:W-:Y:S02]  /*e790*/  ISETP.LT.OR P2, PT, R222.reuse, 0x2, P2 ;  /* 0x00000002de00780c */ /* 0x040fe40001741670 */
[----:B------:R-:W-:Y:S02]  /*e7a0*/  FMNMX.FTZ R11, R173, R11, !PT ;  /* 0x0000000bad0b7209 */ /* 0x000fe40007810000 */
[----:B------:R-:W-:-:S02]  /*e7b0*/  ISETP.LT.OR P3, PT, R222, 0x9, P3 ;  /* 0x00000009de00780c */ /* 0x000fc40001f61670 */
[----:B------:R-:W-:Y:S02]  /*e7c0*/  FMNMX.FTZ R11, R176, R11, !PT ;  /* 0x0000000bb00b7209 */ /* 0x000fe40007810000 */
[----:B------:R-:W-:Y:S02]  /*e7d0*/  ISETP.LT.OR P4, PT, R222, 0xa, P4 ;  /* 0x0000000ade00780c */ /* 0x000fe40002781670 */
[----:B------:R-:W-:Y:S02]  /*e7e0*/  FMNMX.FTZ R11, R177, R11, !PT ;  /* 0x0000000bb10b7209 */ /* 0x000fe40007810000 */
[----:B------:R-:W-:Y:S02]  /*e7f0*/  @P0 LOP3.LUT R16, R16, 0x2, RZ, 0xfc, !PT ;  /* 0x0000000210100812 */ /* 0x000fe400078efcff */
[----:B------:R-:W-:Y:S02]  /*e800*/  FMNMX.FTZ R11, R180, R11, !PT ;  /* 0x0000000bb40b7209 */ /* 0x000fe40007810000 */
[----:B------:R-:W-:-:S02]  /*e810*/  ISETP.GT.AND P0, PT, R223, RZ, P1 ;  /* 0x000000ffdf00720c */ /* 0x000fc40000f04270 */
[----:B------:R-:W-:Y:S02]  /*e820*/  FSEL R155, R155, -INF , !P2 ;  /* 0xff8000009b9b7808 */ /* 0x000fe40005000000 */
[----:B------:R-:W-:Y:S02]  /*e830*/  FSEL R158, R158, -INF , !P3 ;  /* 0xff8000009e9e7808 */ /* 0x000fe40005800000 */
[----:B------:R-:W-:Y:S02]  /*e840*/  FSEL R159, R159, -INF , !P4 ;  /* 0xff8000009f9f7808 */ /* 0x000fe40006000000 */
[C---:B------:R-:W-:Y:S02]  /*e850*/  ISETP.GT.AND P5, PT, R223.reuse, 0x10, P1 ;  /* 0x00000010df00780c */ /* 0x040fe40000fa4270 */
[C---:B------:R-:W-:Y:S02]  /*e860*/  ISETP.GT.AND P2, PT, R223.reuse, 0x11, P1 ;  /* 0x00000011df00780c */ /* 0x040fe40000f44270 */
[----:B------:R-:W-:-:S02]  /*e870*/  ISETP.GT.AND P3, PT, R223, 0x18, P1 ;  /* 0x00000018df00780c */ /* 0x000fc40000f64270 */
[----:B------:R-:W-:Y:S02]  /*e880*/  ISETP.GT.AND P4, PT, R223, 0x19, P1 ;  /* 0x00000019df00780c */ /* 0x000fe40000f84270 */
[----:B------:R-:W-:Y:S02]  /*e890*/  FMNMX.FTZ R11, R181, R11, !PT ;  /* 0x0000000bb50b7209 */ /* 0x000fe40007810000 */
[C---:B------:R-:W-:Y:S02]  /*e8a0*/  ISETP.LT.OR P5, PT, R222.reuse, 0x11, P5 ;  /* 0x00000011de00780c */ /* 0x040fe40002fa1670 */
[C---:B------:R-:W-:Y:S01]  /*e8b0*/  ISETP.LT.OR P2, PT, R222.reuse, 0x12, P2 ;  /* 0x00000012de00780c */ /* 0x040fe20001741670 */
[----:B------:R-:W2:Y:S01]  /*e8c0*/  SHFL.BFLY PT, R152, R11, 0x2, 0x1f ;  /* 0x0c401f000b987f89 */ /* 0x000ea200000e0000 */
[C---:B------:R-:W-:Y:S02]  /*e8d0*/  ISETP.LT.OR P3, PT, R222.reuse, 0x19, P3 ;  /* 0x00000019de00780c */ /* 0x040fe40001f61670 */
[----:B------:R-:W-:-:S02]  /*e8e0*/  ISETP.LT.OR P4, PT, R222, 0x1a, P4 ;  /* 0x0000001ade00780c */ /* 0x000fc40002781670 */
[----:B------:R-:W-:Y:S02]  /*e8f0*/  LOP3.LUT R16, R16, 0xffffffdf, RZ, 0xc0, !PT ;  /* 0xffffffdf10107812 */ /* 0x000fe400078ec0ff */
[----:B------:R-:W-:Y:S02]  /*e900*/  FSEL R162, R162, -INF , !P5 ;  /* 0xff800000a2a27808 */ /* 0x000fe40006800000 */
[----:B------:R-:W-:Y:S02]  /*e910*/  FSEL R163, R163, -INF , !P2 ;  /* 0xff800000a3a37808 */ /* 0x000fe40005000000 */
[----:B------:R-:W-:Y:S02]  /*e920*/  FSEL R166, R166, -INF , !P3 ;  /* 0xff800000a6a67808 */ /* 0x000fe40005800000 */
[----:B------:R-:W-:Y:S02]  /*e930*/  FSEL R167, R167, -INF , !P4 ;  /* 0xff800000a7a77808 */ /* 0x000fe40006000000 */
[----:B------:R-:W-:-:S02]  /*e940*/  ISETP.GT.AND P2, PT, R223, 0x21, P1 ;  /* 0x00000021df00780c */ /* 0x000fc40000f44270 */
[C---:B------:R-:W-:Y:S02]  /*e950*/  ISETP.GT.AND P3, PT, R223.reuse, 0x28, P1 ;  /* 0x00000028df00780c */ /* 0x040fe40000f64270 */
[C---:B------:R-:W-:Y:S02]  /*e960*/  ISETP.GT.AND P4, PT, R223.reuse, 0x29, P1 ;  /* 0x00000029df00780c */ /* 0x040fe40000f84270 */
[C---:B------:R-:W-:Y:S02]  /*e970*/  ISETP.GT.AND P5, PT, R223.reuse, 0x30, P1 ;  /* 0x00000030df00780c */ /* 0x040fe40000fa4270 */
[C---:B------:R-:W-:Y:S02]  /*e980*/  ISETP.GT.AND P6, PT, R223.reuse, 0x31, P1 ;  /* 0x00000031df00780c */ /* 0x040fe40000fc4270 */
[----:B------:R-:W-:Y:S02]  /*e990*/  ISETP.GT.AND P1, PT, R223, 0x39, P1 ;  /* 0x00000039df00780c */ /* 0x000fe40000f24270 */
[----:B------:R-:W-:-:S02]  /*e9a0*/  @P0 LOP3.LUT R16, R16, 0x20, RZ, 0xfc, !PT ;  /* 0x0000002010100812 */ /* 0x000fc400078efcff */
[----:B--2---:R-:W-:Y:S02]  /*e9b0*/  FMNMX.FTZ R152, R11, R152, !PT ;  /* 0x000000980b987209 */ /* 0x004fe40007810000 */
[C---:B------:R-:W-:Y:S02]  /*e9c0*/  LOP3.LUT P0, RZ, R16.reuse, 0x10000, RZ, 0xc0, !PT ;  /* 0x0001000010ff7812 */ /* 0x040fe4000780c0ff */
[----:B------:R-:W-:Y:S01]  /*e9d0*/  LOP3.LUT R16, R16, 0xfffffff7, RZ, 0xc0, !PT ;  /* 0xfffffff710107812 */ /* 0x000fe200078ec0ff */
[----:B------:R-:W2:Y:S01]  /*e9e0*/  SHFL.BFLY PT, R172, R152, 0x1, 0x1f ;  /* 0x0c201f0098ac7f89 */ /* 0x000ea200000e0000 */
[C---:B------:R-:W-:Y:S02]  /*e9f0*/  ISETP.LT.OR P0, PT, R222.reuse, 0x21, P0 ;  /* 0x00000021de00780c */ /* 0x040fe40000701670 */
[----:B------:R-:W-:Y:S02]  /*ea00*/  ISETP.LT.OR P5, PT, R222, 0x31, P5 ;  /* 0x00000031de00780c */ /* 0x000fe40002fa1670 */
[----:B------:R-:W-:-:S02]  /*ea10*/  @P1 LOP3.LUT R16, R16, 0x8, RZ, 0xfc, !PT ;  /* 0x0000000810101812 */ /* 0x000fc400078efcff */
[----:B------:R-:W-:Y:S02]  /*ea20*/  ISETP.LT.OR P6, PT, R222, 0x32, P6 ;  /* 0x00000032de00780c */ /* 0x000fe400037c1670 */
[C---:B------:R-:W-:Y:S02]  /*ea30*/  LOP3.LUT P1, RZ, R16.reuse, 0x2, RZ, 0xc0, !PT ;  /* 0x0000000210ff7812 */ /* 0x040fe4000782c0ff */
[----:B------:R-:W-:Y:S02]  /*ea40*/  LOP3.LUT R16, R16, 0xffffffbf, RZ, 0xc0, !PT ;  /* 0xffffffbf10107812 */ /* 0x000fe400078ec0ff */
[----:B------:R-:W-:Y:S02]  /*ea50*/  FSEL R178, R178, -INF , !P5 ;  /* 0xff800000b2b27808 */ /* 0x000fe40006800000 */
[----:B------:R-:W-:Y:S02]  /*ea60*/  @P0 LOP3.LUT R16, R16, 0x40, RZ, 0xfc, !PT ;  /* 0x0000004010100812 */ /* 0x000fe400078efcff */
[----:B------:R-:W-:-:S02]  /*ea70*/  ISETP.LT.OR P0, PT, R222, 0x22, P2 ;  /* 0x00000022de00780c */ /* 0x000fc40001701670 */
[C---:B------:R-:W-:Y:S02]  /*ea80*/  LOP3.LUT P2, RZ, R16.reuse, 0x20, RZ, 0xc0, !PT ;  /* 0x0000002010ff7812 */ /* 0x040fe4000784c0ff */
[----:B------:R-:W-:Y:S02]  /*ea90*/  LOP3.LUT R16, R16, 0xffffffef, RZ, 0xc0, !PT ;  /* 0xffffffef10107812 */ /* 0x000fe400078ec0ff */
[----:B------:R-:W-:Y:S02]  /*eaa0*/  ISETP.LT.OR P2, PT, R222, 0x1, P2 ;  /* 0x00000001de00780c */ /* 0x000fe40001741670 */
[----:B--2---:R-:W-:Y:S02]  /*eab0*/  FMNMX.FTZ R172, R152, R172, !PT ;  /* 0x000000ac98ac7209 */ /* 0x004fe40007810000 */
[----:B------:R-:W-:Y:S02]  /*eac0*/  FSEL R154, R154, -INF , !P2 ;  /* 0xff8000009a9a7808 */ /* 0x000fe40005000000 */
[----:B------:R-:W-:-:S02]  /*ead0*/  ISETP.LT.OR P1, PT, R222, 0x39, P1 ;  /* 0x00000039de00780c */ /* 0x000fc40000f21670 */
[----:B------:R-:W-:Y:S02]  /*eae0*/  @P0 LOP3.LUT R16, R16, 0x10, RZ, 0xfc, !PT ;  /* 0x0000001010100812 */ /* 0x000fe400078efcff */
[----:B------:R-:W-:Y:S02]  /*eaf0*/  ISETP.LT.OR P0, PT, R222, 0x29, P3 ;  /* 0x00000029de00780c */ /* 0x000fe40001f01670 */
[C---:B------:R-:W-:Y:S02]  /*eb00*/  LOP3.LUT P3, RZ, R16.reuse, 0x8, RZ, 0xc0, !PT ;  /* 0x0000000810ff7812 */ /* 0x040fe4000786c0ff */
[----:B------:R-:W-:Y:S02]  /*eb10*/  LOP3.LUT R16, R16, 0xfffffffb, RZ, 0xc0, !PT ;  /* 0xfffffffb10107812 */ /* 0x000fe400078ec0ff */
[----:B------:R-:W-:Y:S02]  /*eb20*/  FSEL R179, R179, -INF , !P6 ;  /* 0xff800000b3b37808 */ /* 0x000fe40007000000 */
[----:B------:R-:W-:-:S02]  /*eb30*/  ISETP.LT.OR P3, PT, R222, 0x3a, P3 ;  /* 0x0000003ade00780c */ /* 0x000fc40001f61670 */
[----:B------:R-:W-:Y:S02]  /*eb40*/  FSEL R182, R182, -INF , !P1 ;  /* 0xff800000b6b67808 */ /* 0x000fe40004800000 */
[----:B------:R-:W-:Y:S02]  /*eb50*/  FSEL R183, R183, -INF , !P3 ;  /* 0xff800000b7b77808 */ /* 0x000fe40005800000 */
[----:B------:R-:W-:Y:S02]  /*eb60*/  @P0 LOP3.LUT R16, R16, 0x4, RZ, 0xfc, !PT ;  /* 0x0000000410100812 */ /* 0x000fe400078efcff */
[----:B------:R-:W-:Y:S02]  /*eb70*/  ISETP.LT.OR P0, PT, R222, 0x2a, P4 ;  /* 0x0000002ade00780c */ /* 0x000fe40002701670 */
[----:B------:R-:W-:Y:S02]  /*eb80*/  FSETP.NEU.FTZ.AND P4, PT, R172, -INF , PT ;  /* 0xff800000ac00780b */ /* 0x000fe40003f9d000 */
[----:B------:R-:W-:-:S02]  /*eb90*/  LOP3.LUT R16, R16, 0xffffbfff, RZ, 0xc0, !PT ;  /* 0xffffbfff10107812 */ /* 0x000fc400078ec0ff */
[----:B------:R-:W-:Y:S02]  /*eba0*/  FSEL R11, R172, RZ, P4 ;  /* 0x000000ffac0b7208 */ /* 0x000fe40002000000 */
[----:B------:R-:W-:-:S03]  /*ebb0*/  ISETP.NE.AND P1, PT, R197, RZ, PT ;  /* 0x000000ffc500720c */ /* 0x000fc60003f25270 */
[----:B------:R-:W-:Y:S01]  /*ebc0*/  FADD.FTZ R10, -R11, R10 ;  /* 0x0000000a0b0a7221 */ /* 0x000fe20000010100 */
[----:B------:R-:W-:Y:S01]  /*ebd0*/  IMAD.U32 R11, RZ, RZ, UR38 ;  /* 0x00000026ff0b7e24 */ /* 0x000fe2000f8e00ff */
[----:B------:R-:W-:-:S03]  /*ebe0*/  @P0 LOP3.LUT R16, R16, 0x4000, RZ, 0xfc, !PT ;  /* 0x0000400010100812 */ /* 0x000fc600078efcff */
[-C--:B------:R-:W-:Y:S01]  /*ebf0*/  FMUL.FTZ R152, R172, R11.reuse ;  /* 0x0000000bac987220 */ /* 0x080fe20000410000 */
[----:B------:R-:W-:Y:S01]  /*ec00*/  LOP3.LUT P0, RZ, R16, 0x10, RZ, 0xc0, !PT ;  /* 0x0000001010ff7812 */ /* 0x000fe2000780c0ff */
[----:B------:R-:W-:Y:S01]  /*ec10*/  FMUL.FTZ R10, R10, R11 ;  /* 0x0000000b0a0a7220 */ /* 0x000fe20000410000 */
[----:B------:R-:W-:Y:S02]  /*ec20*/  LOP3.LUT R16, R16, 0xffff7fff, RZ, 0xc0, !PT ;  /* 0xffff7fff10107812 */ /* 0x000fe400078ec0ff */
[----:B------:R-:W-:Y:S01]  /*ec30*/  FSEL R152, R152, RZ, P4 ;  /* 0x000000ff98987208 */ /* 0x000fe20002000000 */
[----:B------:R-:W-:-:S04]  /*ec40*/  @!P1 IMAD R17, R17, 0x40, R194 ;  /* 0x0000004011119824 */ /* 0x000fc800078e02c2 */
        /* <DEDUP_REMOVED lines=16> */
[----:B------:R-:W-:Y:S01]  /*ed50*/  FMNMX.FTZ R152, R154, R14, !PT ;  /* 0x0000000e9a987209 */ /* 0x000fe20007810000 */
[----:B------:R-:W-:Y:S01]  /*ed60*/  MUFU.EX2 R203, R203 ;  /* 0x000000cb00cb7308 */ /* 0x000fe20000000800 */
[----:B------:R-:W-:Y:S01]  /*ed70*/  @P0 LOP3.LUT R16, R16, 0x8000, RZ, 0xfc, !PT ;  /* 0x0000800010100812 */ /* 0x000fe200078efcff */
[----:B------:R-:W-:Y:S01]  /*ed80*/  @!P1 IMAD R17, R17, 0x4, R2 ;  /* 0x0000000411119824 */ /* 0x000fe200078e0202 */
[----:B------:R-:W-:-:S02]  /*ed90*/  FMNMX.FTZ R152, R155, R152, !PT ;  /* 0x000000989b987209 */ /* 0x000fc40007810000 */
[----:B------:R-:W-:Y:S02]  /*eda0*/  LOP3.LUT P0, RZ, R16, 0x40, RZ, 0xc0, !PT ;  /* 0x0000004010ff7812 */ /* 0x000fe4000780c0ff */
[----:B------:R-:W-:Y:S01]  /*edb0*/  FMNMX.FTZ R152, R158, R152, !PT ;  /* 0x000000989e987209 */ /* 0x000fe20007810000 */
[----:B------:R-:W-:Y:S01]  /*edc0*/  MUFU.EX2 R156, R156 ;  /* 0x0000009c009c7308 */ /* 0x000fe20000000800 */
[----:B------:R-:W-:Y:S02]  /*edd0*/  FSEL R170, R170, -INF , !P0 ;  /* 0xff800000aaaa7808 */ /* 0x000fe40004000000 */
[----:B------:R-:W-:Y:S02]  /*ede0*/  FMNMX.FTZ R152, R159, R152, !PT ;  /* 0x000000989f987209 */ /* 0x000fe40007810000 */
[----:B------:R-:W-:Y:S02]  /*edf0*/  LOP3.LUT P0, RZ, R16, 0x8000, RZ, 0xc0, !PT ;  /* 0x0000800010ff7812 */ /* 0x000fe4000780c0ff */
[----:B------:R-:W-:Y:S01]  /*ee00*/  FMNMX.FTZ R152, R162, R152, !PT ;  /* 0x00000098a2987209 */ /* 0x000fe20007810000 */
[----:B------:R-:W2:Y:S01]  /*ee10*/  MUFU.EX2 R157, R157 ;  /* 0x0000009d009d7308 */ /* 0x000ea20000000800 */
[----:B------:R-:W-:-:S02]  /*ee20*/  LOP3.LUT P4, RZ, R16, 0x4, RZ, 0xc0, !PT ;  /* 0x0000000410ff7812 */ /* 0x000fc4000788c0ff */
[----:B------:R-:W-:Y:S02]  /*ee30*/  FMNMX.FTZ R152, R163, R152, !PT ;  /* 0x00000098a3987209 */ /* 0x000fe40007810000 */
[----:B------:R-:W-:Y:S02]  /*ee40*/  FSEL R153, R171, -INF , !P0 ;  /* 0xff800000ab997808 */ /* 0x000fe40004000000 */
[----:B------:R-:W-:Y:S01]  /*ee50*/  FMNMX.FTZ R152, R166, R152, !PT ;  /* 0x00000098a6987209 */ /* 0x000fe20007810000 */
[----:B------:R-:W-:Y:S01]  /*ee60*/  MUFU.EX2 R160, R160 ;  /* 0x000000a000a07308 */ /* 0x000fe20000000800 */
[----:B------:R-:W-:Y:S02]  /*ee70*/  LOP3.LUT P0, RZ, R16, 0x4000, RZ, 0xc0, !PT ;  /* 0x0000400010ff7812 */ /* 0x000fe4000780c0ff */
[----:B------:R-:W-:Y:S02]  /*ee80*/  FMNMX.FTZ R152, R167, R152, !PT ;  /* 0x00000098a7987209 */ /* 0x000fe40007810000 */
        /* <DEDUP_REMOVED lines=10> */
[----:B------:R-:W-:Y:S03]  /*ef30*/  MUFU.EX2 R165, R165 ;  /* 0x000000a500a57308 */ /* 0x000fe60000000800 */
[----:B------:R-:W-:-:S04]  /*ef40*/  FMNMX.FTZ R152, R179, R152, !PT ;  /* 0x00000098b3987209 */ /* 0x000fc80007810000 */
[----:B------:R-:W-:Y:S01]  /*ef50*/  FMNMX.FTZ R152, R182, R152, !PT ;  /* 0x00000098b6987209 */ /* 0x000fe20007810000 */
[----:B------:R-:W-:Y:S03]  /*ef60*/  MUFU.EX2 R168, R168 ;  /* 0x000000a800a87308 */ /* 0x000fe60000000800 */
[----:B------:R-:W-:-:S05]  /*ef70*/  FMNMX.FTZ R171, R183, R152, !PT ;  /* 0x00000098b7ab7209 */ /* 0x000fca0007810000 */
[----:B------:R-:W3:Y:S01]  /*ef80*/  SHFL.BFLY PT, R152, R171, 0x2, 0x1f ;  /* 0x0c401f00ab987f89 */ /* 0x000ee200000e0000 */
[----:B------:R-:W-:Y:S08]  /*ef90*/  MUFU.EX2 R169, R169 ;  /* 0x000000a900a97308 */ /* 0x000ff00000000800 */
[----:B------:R-:W-:Y:S08]  /*efa0*/  MUFU.EX2 R173, R173 ;  /* 0x000000ad00ad7308 */ /* 0x000ff00000000800 */
[----:B------:R-:W-:Y:S01]  /*efb0*/  MUFU.EX2 R176, R176 ;  /* 0x000000b000b07308 */ /* 0x000fe20000000800 */
[----:B---3--:R-:W-:-:S07]  /*efc0*/  FMNMX.FTZ R171, R171, R152, !PT ;  /* 0x00000098abab7209 */ /* 0x008fce0007810000 */
[----:B------:R-:W-:Y:S01]  /*efd0*/  MUFU.EX2 R177, R177 ;  /* 0x000000b100b17308 */ /* 0x000fe20000000800 */
[----:B------:R-:W3:Y:S07]  /*efe0*/  SHFL.BFLY PT, R220, R171, 0x1, 0x1f ;  /* 0x0c201f00abdc7f89 */ /* 0x000eee00000e0000 */
[----:B------:R4:W-:Y:S08]  /*eff0*/  MUFU.EX2 R152, R202 ;  /* 0x000000ca00987308 */ /* 0x0009f00000000800 */
[----:B------:R-:W-:Y:S01]  /*f000*/  MUFU.EX2 R181, R181 ;  /* 0x000000b500b57308 */ /* 0x000fe20000000800 */
[----:B---3--:R-:W-:-:S04]  /*f010*/  FMNMX.FTZ R171, R171, R220, !PT ;  /* 0x000000dcabab7209 */ /* 0x008fc80007810000 */
[C---:B------:R-:W-:Y:S01]  /*f020*/  FSETP.NEU.FTZ.AND P2, PT, R171.reuse, -INF , PT ;  /* 0xff800000ab00780b */ /* 0x040fe20003f5d000 */
[----:B------:R-:W-:-:S03]  /*f030*/  FMUL.FTZ R222, R171, R11 ;  /* 0x0000000babde7220 */ /* 0x000fc60000410000 */
[----:B----4-:R-:W-:Y:S02]  /*f040*/  FSEL R202, R171, RZ, P2 ;  /* 0x000000ffabca7208 */ /* 0x010fe40001000000 */
[----:B------:R-:W-:-:S03]  /*f050*/  FSEL R222, R222, RZ, P2 ;  /* 0x000000ffdede7208 */ /* 0x000fc60001000000 */
[----:B------:R-:W-:Y:S02]  /*f060*/  FADD.FTZ R202, -R202, R14 ;  /* 0x0000000ecaca7221 */ /* 0x000fe40000010100 */
[----:B------:R3:W4:Y:S01]  /*f070*/  MUFU.EX2 R14, R10 ;  /* 0x0000000a000e7308 */ /* 0x0007220000000800 */
        /* <DEDUP_REMOVED lines=8> */
[-C--:B---3--:R-:W-:Y:S01]  /*f100*/  FMUL.FTZ R10, R202, R11.reuse ;  /* 0x0000000bca0a7220 */ /* 0x088fe20000410000 */
[-CC-:B------:R-:W-:Y:S01]  /*f110*/  FFMA.FTZ R202, R154, R11.reuse, -R222.reuse ;  /* 0x0000000b9aca7223 */ /* 0x180fe200000108de */
[----:B--2---:R-:W-:Y:S01]  /*f120*/  F2FP.BF16.F32.PACK_AB R154, R157, R156 ;  /* 0x0000009c9d9a723e */ /* 0x004fe200000010ff */
[-CC-:B------:R-:W-:Y:S01]  /*f130*/  FFMA.FTZ R153, R153, R11.reuse, -R222.reuse ;  /* 0x0000000b99997223 */ /* 0x180fe200000108de */
[-CC-:B------:R-:W-:Y:S01]  /*f140*/  FFMA.FTZ R174, R174, R11.reuse, -R222.reuse ;  /* 0x0000000baeae7223 */ /* 0x180fe200000108de */
[-CC-:B------:R-:W-:Y:S01]  /*f150*/  FFMA.FTZ R175, R175, R11.reuse, -R222.reuse ;  /* 0x0000000bafaf7223 */ /* 0x180fe200000108de */
[----:B------:R-:W-:Y:S01]  /*f160*/  FFMA.FTZ R178, R178, R11, -R222 ;  /* 0x0000000bb2b27223 */ /* 0x000fe200000108de */
[----:B------:R-:W2:Y:S01]  /*f170*/  MUFU.EX2 R10, R10 ;  /* 0x0000000a000a7308 */ /* 0x000ea20000000800 */
[----:B----4-:R-:W-:Y:S01]  /*f180*/  @!P1 STS [R17+0x28800], R14 ;  /* 0x0288000e11009388 */ /* 0x010fe20000000800 */
[----:B------:R-:W-:Y:S01]  /*f190*/  FFMA.FTZ R3, R14, R3, R152 ;  /* 0x000000030e037223 */ /* 0x000fe20000010098 */
[-CC-:B------:R-:W-:Y:S01]  /*f1a0*/  FFMA.FTZ R179, R179, R11.reuse, -R222.reuse ;  /* 0x0000000bb3b37223 */ /* 0x180fe200000108de */
[-CC-:B------:R-:W-:Y:S01]  /*f1b0*/  FFMA.FTZ R182, R182, R11.reuse, -R222.reuse ;  /* 0x0000000bb6b67223 */ /* 0x180fe200000108de */
[-C--:B------:R-:W-:Y:S01]  /*f1c0*/  FFMA.FTZ R183, R183, R11.reuse, -R222 ;  /* 0x0000000bb7b77223 */ /* 0x080fe200000108de */
[C---:B------:R-:W-:Y:S01]  /*f1d0*/  FADD.FTZ R3, R203.reuse, R3 ;  /* 0x00000003cb037221 */ /* 0x040fe20000010000 */
[----:B------:R-:W-:Y:S01]  /*f1e0*/  F2FP.BF16.F32.PACK_AB R152, R203, R152 ;  /* 0x00000098cb98723e */ /* 0x000fe200000010ff */
[----:B------:R-:W3:Y:S01]  /*f1f0*/  MUFU.EX2 R202, R202 ;  /* 0x000000ca00ca7308 */ /* 0x000ee20000000800 */
[----:B------:R-:W-:Y:S01]  /*f200*/  FMUL.FTZ R24, R24, R14 ;  /* 0x0000000e18187220 */ /* 0x000fe20000410000 */
[----:B------:R-:W-:Y:S01]  /*f210*/  FADD.FTZ R3, R156, R3 ;  /* 0x000000039c037221 */ /* 0x000fe20000010000 */
[----:B------:R-:W-:Y:S01]  /*f220*/  F2FP.BF16.F32.PACK_AB R156, R161, R160 ;  /* 0x000000a0a19c723e */ /* 0x000fe200000010ff */
[-C--:B------:R-:W-:Y:S01]  /*f230*/  FMUL.FTZ R25, R25, R14.reuse ;  /* 0x0000000e19197220 */ /* 0x080fe20000410000 */
[-C--:B------:R-:W-:Y:S01]  /*f240*/  FMUL.FTZ R28, R28, R14.reuse ;  /* 0x0000000e1c1c7220 */ /* 0x080fe20000410000 */
[----:B------:R-:W-:Y:S01]  /*f250*/  FADD.FTZ R3, R157, R3 ;  /* 0x000000039d037221 */ /* 0x000fe20000010000 */
[----:B------:R-:W-:Y:S01]  /*f260*/  FMUL.FTZ R29, R29, R14 ;  /* 0x0000000e1d1d7220 */ /* 0x000fe20000410000 */
[----:B------:R-:W-:Y:S01]  /*f270*/  MUFU.EX2 R159, R159 ;  /* 0x0000009f009f7308 */ /* 0x000fe20000000800 */
[----:B--2---:R2:W-:Y:S01]  /*f280*/  @!P1 STS [R17+0x28820], R10 ;  /* 0x0288200a11009388 */ /* 0x0045e20000000800 */
[----:B------:R-:W-:Y:S01]  /*f290*/  FADD.FTZ R3, R160, R3 ;  /* 0x00000003a0037221 */ /* 0x000fe20000010000 */
[----:B------:R-:W-:Y:S01]  /*f2a0*/  F2FP.BF16.F32.PACK_AB R160, R169, R168 ;  /* 0x000000a8a9a0723e */ /* 0x000fe200000010ff */
[-C--:B------:R-:W-:Y:S01]  /*f2b0*/  FMUL.FTZ R32, R32, R14.reuse ;  /* 0x0000000e20207220 */ /* 0x080fe20000410000 */
[-C--:B------:R-:W-:Y:S01]  /*f2c0*/  FMUL.FTZ R33, R33, R14.reuse ;  /* 0x0000000e21217220 */ /* 0x080fe20000410000 */
[----:B------:R-:W-:Y:S01]  /*f2d0*/  FADD.FTZ R3, R161, R3 ;  /* 0x00000003a1037221 */ /* 0x000fe20000010000 */
[----:B------:R-:W-:Y:S01]  /*f2e0*/  FMUL.FTZ R36, R36, R14 ;  /* 0x0000000e24247220 */ /* 0x000fe20000410000 */
[----:B------:R-:W-:Y:S01]  /*f2f0*/  MUFU.EX2 R157, R220 ;  /* 0x000000dc009d7308 */ /* 0x000fe20000000800 */
[----:B---3--:R-:W-:Y:S01]  /*f300*/  FFMA.FTZ R0, R10, R0, R202 ;  /* 0x000000000a007223 */ /* 0x008fe200000100ca */
[----:B------:R-:W-:Y:S01]  /*f310*/  FADD.FTZ R3, R164, R3 ;  /* 0x00000003a4037221 */ /* 0x000fe20000010000 */
[----:B--2---:R-:W-:Y:S01]  /*f320*/  FFMA.FTZ R17, R158, R11, -R222 ;  /* 0x0000000b9e117223 */ /* 0x004fe200000108de */
[----:B------:R-:W-:Y:S01]  /*f330*/  F2FP.BF16.F32.PACK_AB R158, R165, R164 ;  /* 0x000000a4a59e723e */ /* 0x000fe200000010ff */
[----:B------:R-:W-:Y:S01]  /*f340*/  FADD.FTZ R0, R155, R0 ;  /* 0x000000009b007221 */ /* 0x000fe20000010000 */
[----:B------:R-:W-:Y:S01]  /*f350*/  FADD.FTZ R3, R165, R3 ;  /* 0x00000003a5037221 */ /* 0x000fe20000010000 */
[----:B------:R-:W-:Y:S01]  /*f360*/  F2FP.BF16.F32.PACK_AB R164, R177, R176 ;  /* 0x000000b0b1a4723e */ /* 0x000fe200000010ff */
[----:B------:R-:W-:Y:S01]  /*f370*/  MUFU.EX2 R163, R163 ;  /* 0x000000a300a37308 */ /* 0x000fe20000000800 */
[-C--:B------:R-:W-:Y:S01]  /*f380*/  FMUL.FTZ R37, R37, R14.reuse ;  /* 0x0000000e25257220 */ /* 0x080fe20000410000 */
[----:B------:R-:W-:Y:S01]  /*f390*/  FADD.FTZ R3, R168, R3 ;  /* 0x00000003a8037221 */ /* 0x000fe20000010000 */
[-C--:B------:R-:W-:Y:S01]  /*f3a0*/  FMUL.FTZ R40, R40, R14.reuse ;  /* 0x0000000e28287220 */ /* 0x080fe20000410000 */
[-C--:B------:R-:W-:Y:S01]  /*f3b0*/  FMUL.FTZ R41, R41, R14.reuse ;  /* 0x0000000e29297220 */ /* 0x080fe20000410000 */
[-C--:B------:R-:W-:Y:S01]  /*f3c0*/  FMUL.FTZ R44, R44, R14.reuse ;  /* 0x0000000e2c2c7220 */ /* 0x080fe20000410000 */
[----:B------:R-:W-:Y:S01]  /*f3d0*/  FADD.FTZ R3, R169, R3 ;  /* 0x00000003a9037221 */ /* 0x000fe20000010000 */
        /* <DEDUP_REMOVED lines=22> */
[----:B------:R-:W-:Y:S01]  /*f540*/  FADD.FTZ R0, R159, R0 ;  /* 0x000000009f007221 */ /* 0x000fe20000010000 */
[-C--:B------:R-:W-:Y:S01]  /*f550*/  FMUL.FTZ R81, R81, R14.reuse ;  /* 0x0000000e51517220 */ /* 0x080fe20000410000 */
[-C--:B------:R-:W-:Y:S01]  /*f560*/  FMUL.FTZ R84, R84, R14.reuse ;  /* 0x0000000e54547220 */ /* 0x080fe20000410000 */
[----:B------:R-:W2:Y:S01]  /*f570*/  MUFU.EX2 R161, R170 ;  /* 0x000000aa00a17308 */ /* 0x000ea20000000800 */
[----:B------:R-:W-:Y:S01]  /*f580*/  FADD.FTZ R0, R157, R0 ;  /* 0x000000009d007221 */ /* 0x000fe20000010000 */
[----:B------:R-:W-:Y:S01]  /*f590*/  F2FP.BF16.F32.PACK_AB R157, R163, R157 ;  /* 0x0000009da39d723e */ /* 0x000fe200000010ff */
[-C--:B------:R-:W-:Y:S01]  /*f5a0*/  FMUL.FTZ R85, R85, R14.reuse ;  /* 0x0000000e55557220 */ /* 0x080fe20000410000 */
[-C--:B------:R-:W-:Y:S01]  /*f5b0*/  FMUL.FTZ R88, R88, R14.reuse ;  /* 0x0000000e58587220 */ /* 0x080fe20000410000 */
[----:B------:R-:W-:Y:S01]  /*f5c0*/  FADD.FTZ R0, R163, R0 ;  /* 0x00000000a3007221 */ /* 0x000fe20000010000 */
[-C--:B------:R-:W-:Y:S01]  /*f5d0*/  FMUL.FTZ R89, R89, R14.reuse ;  /* 0x0000000e59597220 */ /* 0x080fe20000410000 */
[-C--:B------:R-:W-:Y:S01]  /*f5e0*/  FMUL.FTZ R92, R92, R14.reuse ;  /* 0x0000000e5c5c7220 */ /* 0x080fe20000410000 */
[----:B------:R-:W5:Y:S01]  /*f5f0*/  MUFU.EX2 R162, R225 ;  /* 0x000000e100a27308 */ /* 0x000f620000000800 */
[----:B---3--:R-:W-:Y:S01]  /*f600*/  FADD.FTZ R0, R221, R0 ;  /* 0x00000000dd007221 */ /* 0x008fe20000010000 */
[-C--:B------:R-:W-:Y:S01]  /*f610*/  FMUL.FTZ R93, R93, R14.reuse ;  /* 0x0000000e5d5d7220 */ /* 0x080fe20000410000 */
[-C--:B------:R-:W-:Y:S01]  /*f620*/  FMUL.FTZ R96, R96, R14.reuse ;  /* 0x0000000e60607220 */ /* 0x080fe20000410000 */
[-C--:B------:R-:W-:Y:S01]  /*f630*/  FMUL.FTZ R97, R97, R14.reuse ;  /* 0x0000000e61617220 */ /* 0x080fe20000410000 */
[----:B----4-:R-:W-:Y:S01]  /*f640*/  FADD.FTZ R0, R167, R0 ;  /* 0x00000000a7007221 */ /* 0x010fe20000010000 */
[-C--:B------:R-:W-:Y:S01]  /*f650*/  FMUL.FTZ R100, R100, R14.reuse ;  /* 0x0000000e64647220 */ /* 0x080fe20000410000 */
[-C--:B------:R-:W-:Y:S01]  /*f660*/  FMUL.FTZ R101, R101, R14.reuse ;  /* 0x0000000e65657220 */ /* 0x080fe20000410000 */
[----:B------:R3:W4:Y:S01]  /*f670*/  MUFU.EX2 R165, R153 ;  /* 0x0000009900a57308 */ /* 0x0007220000000800 */
        /* <DEDUP_REMOVED lines=8> */
[----:B-----5:R-:W-:Y:S01]  /*f700*/  FADD.FTZ R3, R162, R3 ;  /* 0x00000003a2037221 */ /* 0x020fe20000010000 */
[----:B---3--:R-:W-:Y:S01]  /*f710*/  F2FP.BF16.F32.PACK_AB R153, R155, R202 ;  /* 0x000000ca9b99723e */ /* 0x008fe200000010ff */
[-C--:B------:R-:W-:Y:S01]  /*f720*/  FMUL.FTZ R116, R116, R14.reuse ;  /* 0x0000000e74747220 */ /* 0x080fe20000410000 */
[----:B------:R-:W-:Y:S01]  /*f730*/  F2FP.BF16.F32.PACK_AB R155, R159, R17 ;  /* 0x000000119f9b723e */ /* 0x000fe200000010ff */
[----:B------:R-:W-:Y:S01]  /*f740*/  BAR.SYNC.DEFER_BLOCKING 0xf, 0x100 ;  /* 0x03c4000000007b1d */ /* 0x000fe20000010000 */
[----:B------:R-:W-:Y:S01]  /*f750*/  FADD.FTZ R3, R173, R3 ;  /* 0x00000003ad037221 */ /* 0x000fe20000010000 */
[----:B------:R-:W-:Y:S01]  /*f760*/  F2FP.BF16.F32.PACK_AB R159, R167, R221 ;  /* 0x000000dda79f723e */ /* 0x000fe200000010ff */
[----:B------:R-:W-:Y:S01]  /*f770*/  FMUL.FTZ R117, R117, R14 ;  /* 0x0000000e75757220 */ /* 0x000fe20000410000 */
[----:B----4-:R-:W-:Y:S01]  /*f780*/  FADD.FTZ R0, R165, R0 ;  /* 0x00000000a5007221 */ /* 0x010fe20000010000 */
[----:B------:R-:W-:Y:S01]  /*f790*/  FADD.FTZ R3, R176, R3 ;  /* 0x00000003b0037221 */ /* 0x000fe20000010000 */
[----:B------:R-:W3:Y:S01]  /*f7a0*/  MUFU.EX2 R175, R175 ;  /* 0x000000af00af7308 */ /* 0x000ee20000000800 */
[----:B------:R-:W-:Y:S01]  /*f7b0*/  F2FP.BF16.F32.PACK_AB R162, R173, R162 ;  /* 0x000000a2ada2723e */ /* 0x000fe200000010ff */
[-C--:B------:R-:W-:Y:S01]  /*f7c0*/  FMUL.FTZ R120, R120, R14.reuse ;  /* 0x0000000e78787220 */ /* 0x080fe20000410000 */
[----:B------:R-:W-:Y:S01]  /*f7d0*/  FADD.FTZ R3, R177, R3 ;  /* 0x00000003b1037221 */ /* 0x000fe20000010000 */
[----:B------:R-:W-:Y:S01]  /*f7e0*/  F2FP.BF16.F32.PACK_AB R161, R165, R161 ;  /* 0x000000a1a5a1723e */ /* 0x000fe200000010ff */
[-C--:B------:R-:W-:Y:S01]  /*f7f0*/  FMUL.FTZ R121, R121, R14.reuse ;  /* 0x0000000e79797220 */ /* 0x080fe20000410000 */
[----:B--2---:R-:W-:Y:S01]  /*f800*/  FADD.FTZ R0, R174, R0 ;  /* 0x00000000ae007221 */ /* 0x004fe20000010000 */
        /* <DEDUP_REMOVED lines=12> */
[----:B------:R3:W-:Y:S01]  /*f8d0*/  STSM.16.M88.4 [R200+0x26800], R152 ;  /* 0x02680098c8007844 */ /* 0x0007e20000000200 */
[-C--:B------:R-:W-:Y:S01]  /*f8e0*/  FMUL.FTZ R140, R140, R14.reuse ;  /* 0x0000000e8c8c7220 */ /* 0x080fe20000410000 */
[-C--:B------:R-:W-:Y:S01]  /*f8f0*/  FMUL.FTZ R141, R141, R14.reuse ;  /* 0x0000000e8d8d7220 */ /* 0x080fe20000410000 */
[-C--:B------:R-:W-:Y:S01]  /*f900*/  FMUL.FTZ R144, R144, R14.reuse ;  /* 0x0000000e90907220 */ /* 0x080fe20000410000 */
[----:B------:R3:W-:Y:S01]  /*f910*/  STSM.16.M88.4 [R201], R156 ;  /* 0x0000009cc9007844 */ /* 0x0007e20000000200 */
[----:B------:R-:W5:Y:S01]  /*f920*/  MUFU.EX2 R179, R179 ;  /* 0x000000b300b37308 */ /* 0x000f620000000800 */
[----:B--2---:R-:W-:Y:S01]  /*f930*/  FADD.FTZ R0, R178, R0 ;  /* 0x00000000b2007221 */ /* 0x004fe20000010000 */
[-C--:B------:R-:W-:Y:S01]  /*f940*/  FMUL.FTZ R145, R145, R14.reuse ;  /* 0x0000000e91917220 */ /* 0x080fe20000410000 */
[----:B------:R3:W-:Y:S01]  /*f950*/  STSM.16.M88.4 [R205], R160 ;  /* 0x000000a0cd007844 */ /* 0x0007e20000000200 */
[-C--:B------:R-:W-:Y:S01]  /*f960*/  FMUL.FTZ R148, R148, R14.reuse ;  /* 0x0000000e94947220 */ /* 0x080fe20000410000 */
[----:B------:R-:W-:Y:S01]  /*f970*/  FMUL.FTZ R149, R149, R14 ;  /* 0x0000000e95957220 */ /* 0x000fe20000410000 */
[-C--:B------:R-:W-:Y:S01]  /*f980*/  FMUL.FTZ R26, R26, R10.reuse ;  /* 0x0000000a1a1a7220 */ /* 0x080fe20000410000 */
[----:B------:R-:W-:Y:S01]  /*f990*/  FMUL.FTZ R27, R27, R10 ;  /* 0x0000000a1b1b7220 */ /* 0x000fe20000410000 */
[----:B------:R-:W2:Y:S01]  /*f9a0*/  MUFU.EX2 R182, R182 ;  /* 0x000000b600b67308 */ /* 0x000ea20000000800 */
[----:B----4-:R-:W-:Y:S01]  /*f9b0*/  FADD.FTZ R3, R166, R3 ;  /* 0x00000003a6037221 */ /* 0x010fe20000010000 */
[----:B------:R-:W-:Y:S01]  /*f9c0*/  F2FP.BF16.F32.PACK_AB R166, R181, R166 ;  /* 0x000000a6b5a6723e */ /* 0x000fe200000010ff */
[-C--:B------:R-:W-:Y:S01]  /*f9d0*/  FMUL.FTZ R30, R30, R10.reuse ;  /* 0x0000000a1e1e7220 */ /* 0x080fe20000410000 */
[-C--:B------:R-:W-:Y:S01]  /*f9e0*/  FMUL.FTZ R31, R31, R10.reuse ;  /* 0x0000000a1f1f7220 */ /* 0x080fe20000410000 */
[----:B------:R-:W-:Y:S01]  /*f9f0*/  FADD.FTZ R3, R181, R3 ;  /* 0x00000003b5037221 */ /* 0x000fe20000010000 */
[-C--:B------:R-:W-:Y:S01]  /*fa00*/  FMUL.FTZ R34, R34, R10.reuse ;  /* 0x0000000a22227220 */ /* 0x080fe20000410000 */
[----:B------:R-:W-:Y:S01]  /*fa10*/  FMUL.FTZ R35, R35, R10 ;  /* 0x0000000a23237220 */ /* 0x000fe20000410000 */
[----:B------:R-:W4:Y:S01]  /*fa20*/  MUFU.EX2 R183, R183 ;  /* 0x000000b700b77308 */ /* 0x000f220000000800 */
[C---:B-----5:R-:W-:Y:S01]  /*fa30*/  FADD.FTZ R0, R179.reuse, R0 ;  /* 0x00000000b3007221 */ /* 0x060fe20000010000 */
        /* <DEDUP_REMOVED lines=63> */
[----:B---3--:R-:W-:Y:S06]  /*fe30*/  @!P0 BRA `(.L_x_2636) ;  /* 0x0000000000048947 */ /* 0x008fec0003800000 */
[----:B------:R-:W-:Y:S01]  /*fe40*/  BPT.TRAP 0x1 ;  /* 0x000000040000795c */ /* 0x000fe20000300000 */
.L_x_2636:
[----:B------:R2:W3:Y:S01]  /*fe50*/  SYNCS.PHASECHK.TRANS64.TRYWAIT P1, [R209+URZ+0x28c50], R210 ;  /* 0x028c50d2d10075a7 */ /* 0x0004e2000802017f */
[----:B------:R-:W-:Y:S05]  /*fe60*/  @!P0 BRA `(.L_x_2637) ;  /* 0x0000000000048947 */ /* 0x000fea0003800000 */
[----:B------:R-:W-:Y:S01]  /*fe70*/  BPT.TRAP 0x1 ;  /* 0x000000040000795c */ /* 0x000fe20000300000 */
.L_x_2637:
[----:B------:R-:W-:Y:S04]  /*fe80*/  BSSY B2, `(.L_x_2638) ;  /* 0x0000004000027945 */ /* 0x000fe80003800000 */
[----:B---3--:R-:W-:Y:S05]  /*fe90*/  @P1 BRA `(.L_x_2639) ;  /* 0x0000000000081947 */ /* 0x008fea0003800000 */
[----:B------:R-:W3:Y:S02]  /*fea0*/  SYNCS.PHASECHK.TRANS64.TRYWAIT P1, [R209+URZ+0x28c50], R210 ;  /* 0x028c50d2d10075a7 */ /* 0x000ee4000802017f */
[----:B---3--:R-:W-:Y:S05]  /*feb0*/  @!P1 BRA `(.L_x_2640) ;  /* 0x0000013800009947 */ /* 0x008fea0003800000 */
.L_x_2639:
[----:B------:R-:W-:Y:S05]  /*fec0*/  BSYNC B2 ;  /* 0x0000000000027941 */ /* 0x000fea0003800000 */
.L_x_2638:
[----:B------:R-:W-:Y:S01]  /*fed0*/  IMAD R168, R208, 0x1000, R195 ;  /* 0x00001000d0a87824 */ /* 0x000fe200078e02c3 */
[----:B------:R-:W-:Y:S01]  /*fee0*/  WARPGROUP.ARRIVE ;  /* 0x00000000000079c5 */ /* 0x000fe20000000000 */
[----:B------:R-:W-:-:S03]  /*fef0*/  IMAD.MOV.U32 R169, RZ, RZ, 0x40000040 ;  /* 0x40000040ffa97424 */ /* 0x000fc600078e00ff */
[----:B------:R-:W-:Y:S02]  /*ff00*/  R2UR UR6, R168 ;  /* 0x00000000a80672ca */ /* 0x000fe400000e0000 */
[----:B------:R-:W-:Y:S01]  /*ff10*/  R2UR UR7, R169 ;  /* 0x00000000a90772ca */ /* 0x000fe200000e0000 */
[----:B------:R-:W-:-:S12]  /*ff20*/  IMAD.MOV.U32 R169, RZ, RZ, 0x40000040 ;  /* 0x40000040ffa97424 */ /* 0x000fd800078e00ff */
[----:B------:R-:W-:Y:S03]  /*ff30*/  HGMMA.64x256x16.F32.BF16 R24, R152, gdesc[UR4].tnspB, R24, gsb0 ;  /* 0x43e0000498187df0 */ /* 0x000fe60008001818 */
[----:B------:R-:W-:Y:S02]  /*ff40*/  WARPGROUP.DEPBAR.LE gsb0, 0x0 ;  /* 0x00008000000079c5 */ /* 0x000fe40000010000 */
[----:B------:R-:W-:Y:S01]  /*ff50*/  VIADD R152, R168, 0x80 ;  /* 0x00000080a8987836 */ /* 0x000fe20000000000 */
        /* <DEDUP_REMOVED lines=31> */
.L_x_2641:
[----:B------:R-:W-:Y:S01]  /*10150*/  ISETP.GT.AND P1, PT, R15, R211, PT ;  /* 0x000000d30f00720c */ /* 0x000fe20003f24270 */
[----:B0123--:R-:W-:Y:S02]  /*10160*/  VIADD R209, R209, 0x28c60 ;  /* 0x00028c60d1d17836 */ /* 0x00ffe40000000000 */
[----:B------:R-:W-:Y:S02]  /*10170*/  VIADD R15, R15, 0xffffffff ;  /* 0xffffffff0f0f7836 */ /* 0x000fe40000000000 */
[----:B------:R-:W-:Y:S01]  /*10180*/  IMAD.MOV.U32 R14, RZ, RZ, R171 ;  /* 0x000000ffff0e7224 */ /* 0x000fe200078e00ab */
[----:B------:R-:W-:Y:S01]  /*10190*/  PRMT R209, R186, 0x654, R209 ;  /* 0x00000654bad17816 */ /* 0x000fe200000000d1 */
[----:B------:R-:W-:Y:S02]  /*101a0*/  IMAD.MOV.U32 R10, RZ, RZ, R172 ;  /* 0x000000ffff0a7224 */ /* 0x000fe400078e00ac */
[----:B------:R-:W-:Y:S01]  /*101b0*/  IMAD.MOV.U32 R17, RZ, RZ, R208 ;  /* 0x000000ffff117224 */ /* 0x000fe200078e00d0 */
[----:B------:R0:W-:Y:S03]  /*101c0*/  SYNCS.ARRIVE.TRANS64.RED.A1T0 RZ, [R209+URZ], RZ ;  /* 0x000000ffd1ff79a7 */ /* 0x0001e6000810043f */
[----:B------:R-:W-:Y:S05]  /*101d0*/  @P1 BRA `(.L_x_2642) ;  /* 0xffffffd800541947 */ /* 0x000fea000383ffff */
[----:B------:R-:W-:Y:S05]  /*101e0*/  BSYNC B0 ;  /* 0x0000000000007941 */ /* 0x000fea0003800000 */
.L_x_2621:
[----:B------:R-:W-:Y:S02]  /*101f0*/  IMAD.MOV.U32 R14, RZ, RZ, R171 ;  /* 0x000000ffff0e7224 */ /* 0x000fe400078e00ab */
[----:B------:R-:W-:Y:S02]  /*10200*/  IMAD.MOV.U32 R10, RZ, RZ, R172 ;  /* 0x000000ffff0a7224 */ /* 0x000fe400078e00ac */
[----:B------:R-:W-:-:S07]  /*10210*/  IMAD.MOV.U32 R17, RZ, RZ, R208 ;  /* 0x000000ffff117224 */ /* 0x000fce00078e00d0 */
.L_x_2620:
[----:B------:R-:W-:Y:S05]  /*10220*/  BSYNC B1 ;  /* 0x0000000000017941 */ /* 0x000fea0003800000 */
.L_x_2619:
[----:B------:R-:W1:Y:S01]  /*10230*/  LDC R152, c[0x0][0x448] ;  /* 0x00011200ff987b82 */ /* 0x000e620000000800 */
[----:B------:R-:W-:-:S07]  /*10240*/  VIADD R153, R196, 0x3f ;  /* 0x0000003fc4997836 */ /* 0x000fce0000000000 */
[----:B------:R-:W2:Y:S01]  /*10250*/  LDC R155, c[0x0][0x9e4] ;  /* 0x00027900ff9b7b82 */ /* 0x000ea20000000800 */
[----:B-1----:R-:W-:Y:S02]  /*10260*/  ISETP.NE.AND P4, PT, R152, 0x1, PT ;  /* 0x000000019800780c */ /* 0x002fe40003f85270 */
[----:B--2---:R-:W-:-:S11]  /*10270*/  ISETP.GE.AND P5, PT, R155, 0x1, PT ;  /* 0x000000019b00780c */ /* 0x004fd60003fa6270 */
[----:B------:R-:W1:Y:S08]  /*10280*/  @P4 LDC R154, c[0x0][0x44c] ;  /* 0x00011300ff9a4b82 */ /* 0x000e700000000800 */
[----:B------:R-:W2:Y:S01]  /*10290*/  @P4 LDC R152, c[0x0][0x450] ;  /* 0x00011400ff984b82 */ /* 0x000ea20000000800 */
[----:B-1----:R-:W-:-:S05]  /*102a0*/  @P4 IMAD.HI.U32 R154, R153, R154, RZ ;  /* 0x0000009a999a4227 */ /* 0x002fca00078e00ff */
[----:B--2---:R-:W-:Y:S02]  /*102b0*/  @P4 SHF.R.U32.HI R153, RZ, R152, R154 ;  /* 0x00000098ff994219 */ /* 0x004fe4000001169a */
[----:B------:R-:W-:-:S05]  /*102c0*/  IADD3 R152, R184, 0x1, -R23 ;  /* 0x00000001b8987810 */ /* 0x000fca0007ffe817 */
[----:B------:R-:W-:-:S04]  /*102d0*/  IMAD.IADD R153, R152, 0x1, R153 ;  /* 0x0000000198997824 */ /* 0x000fc800078e0299 */
[----:B------:R-:W-:Y:S01]  /*102e0*/  IMAD.IADD R20, R153, 0x1, -R20 ;  /* 0x0000000199147824 */ /* 0x000fe200078e0a14 */
[----:B------:R-:W-:Y:S06]  /*102f0*/  @!P5 BRA `(.L_x_2643) ;  /* 0x000000000048d947 */ /* 0x000fec0003800000 */
[----:B------:R-:W-:Y:S01]  /*10300*/  IMAD.MOV.U32 R154, RZ, RZ, R153 ;  /* 0x000000ffff9a7224 */ /* 0x000fe200078e0099 */
[----:B------:R-:W-:Y:S04]  /*10310*/  BSSY B0, `(.L_x_2644) ;  /* 0x000000e000007945 */ /* 0x000fe80003800000 */
[----:B------:R-:W-:-:S13]  /*10320*/  ISETP.GT.AND P1, PT, R154, -0x1, PT ;  /* 0xffffffff9a00780c */ /* 0x000fda0003f24270 */
[----:B------:R-:W-:Y:S05]  /*10330*/  @P1 BRA `(.L_x_2645) ;  /* 0x00000000001c1947 */ /* 0x000fea0003800000 */
[----:B------:R-:W-:Y:S02]  /*10340*/  ISETP.NE.AND P1, PT, R155, 0x1, PT ;  /* 0x000000019b00780c */ /* 0x000fe40003f25270 */
[----:B------:R-:W-:-:S11]  /*10350*/  LOP3.LUT R154, RZ, R154, RZ, 0x33, !PT ;  /* 0x0000009aff9a7212 */ /* 0x000fd600078e33ff */
[----:B------:R-:W1:Y:S02]  /*10360*/  @P1 LDC.64 R152, c[0x0][0x9e8] ;  /* 0x00027a00ff981b82 */ /* 0x000e640000000a00 */
[----:B-1----:R-:W-:-:S05]  /*10370*/  @P1 IMAD.HI.U32 R152, R154, R152, RZ ;  /* 0x000000989a981227 */ /* 0x002fca00078e00ff */
[----:B------:R-:W-:-:S04]  /*10380*/  @P1 SHF.R.U32.HI R154, RZ, R153, R152 ;  /* 0x00000099ff9a1219 */ /* 0x000fc80000011698 */
[----:B------:R-:W-:Y:S01]  /*10390*/  LOP3.LUT R154, RZ, R154, RZ, 0x33, !PT ;  /* 0x0000009aff9a7212 */ /* 0x000fe200078e33ff */
[----:B------:R-:W-:Y:S06]  /*103a0*/  BRA `(.L_x_2646) ;  /* 0x0000000000107947 */ /* 0x000fec0003800000 */
.L_x_2645:
[----:B------:R-:W-:-:S13]  /*103b0*/  ISETP.NE.AND P1, PT, R155, 0x1, PT ;  /* 0x000000019b00780c */ /* 0x000fda0003f25270 */
[----:B------:R-:W1:Y:S02]  /*103c0*/  @P1 LDC.64 R152, c[0x0][0x9e8] ;  /* 0x00027a00ff981b82 */ /* 0x000e640000000a00 */
[----:B-1----:R-:W-:-:S05]  /*103d0*/  @P1 IMAD.HI.U32 R152, R154, R152, RZ ;  /* 0x000000989a981227 */ /* 0x002fca00078e00ff */
[----:B------:R-:W-:-:S07]  /*103e0*/  @P1 SHF.R.U32.HI R154, RZ, R153, R152 ;  /* 0x00000099ff9a1219 */ /* 0x000fce0000011698 */
.L_x_2646:
[----:B------:R-:W-:Y:S05]  /*103f0*/  BSYNC B0 ;  /* 0x0000000000007941 */ /* 0x000fea0003800000 */
.L_x_2644:
[----:B------:R-:W-:-:S05]  /*10400*/  IMAD R154, R154, R155, RZ ;  /* 0x0000009b9a9a7224 */ /* 0x000fca00078e02ff */
[----:B------:R-:W-:-:S07]  /*10410*/  VIMNMX R20, R20, R154, !PT ;  /* 0x0000009a14147248 */ /* 0x000fce0007fe0100 */
.L_x_2643:
[----:B------:R-:W-:Y:S01]  /*10420*/  VIADD R20, R20, 0x3f ;  /* 0x0000003f14147836 */ /* 0x000fe20000000000 */
[----:B------:R-:W-:Y:S04]  /*10430*/  BSSY B1, `(.L_x_2647) ;  /* 0x00001b0000017945 */ /* 0x000fe80003800000 */
[----:B------:R-:W-:-:S04]  /*10440*/  SHF.R.S32.HI R152, RZ, 0x1f, R20 ;  /* 0x0000001fff987819 */ /* 0x000fc80000011414 */
[----:B------:R-:W-:-:S04]  /*10450*/  LEA.HI R152, R152, R20, RZ, 0x6 ;  /* 0x0000001498987211 */ /* 0x000fc800078f30ff */
[----:B------:R-:W-:-:S04]  /*10460*/  SHF.R.S32.HI R20, RZ, 0x6, R152 ;  /* 0x00000006ff147819 */ /* 0x000fc80000011498 */
[----:B------:R-:W-:-:S04]  /*10470*/  VIMNMX R20, R213, R20, !PT ;  /* 0x00000014d5147248 */ /* 0x000fc80007fe0100 */
[----:B------:R-:W-:-:S13]  /*10480*/  ISETP.GE.AND P1, PT, R15, R20, PT ;  /* 0x000000140f00720c */ /* 0x000fda0003f26270 */
[----:B------:R-:W-:Y:S05]  /*10490*/  @!P1 BRA `(.L_x_2648) ;  /* 0x0000001800a49947 */ /* 0x000fea0003800000 */
[----:B------:R-:W-:Y:S01]  /*104a0*/  BSSY B0, `(.L_x_2649) ;  /* 0x00001a7000007945 */ /* 0x000fe20003800000 */
[----:B------:R-:W-:Y:S02]  /*104b0*/  IMAD.MOV.U32 R208, RZ, RZ, R14 ;  /* 0x000000ffffd07224 */ /* 0x000fe400078e000e */
[----:B------:R-:W-:Y:S02]  /*104c0*/  IMAD.MOV.U32 R210, RZ, RZ, R10 ;  /* 0x000000ffffd27224 */ /* 0x000fe400078e000a */
[----:B------:R-:W-:Y:S02]  /*104d0*/  IMAD.MOV.U32 R202, RZ, RZ, R15 ;  /* 0x000000ffffca7224 */ /* 0x000fe400078e000f */
[----:B0-----:R-:W-:-:S07]  /*104e0*/  IMAD.MOV.U32 R209, RZ, RZ, R17 ;  /* 0x000000ffffd17224 */ /* 0x001fce00078e0011 */
.L_x_2662:
[----:B------:R-:W-:Y:S02]  /*104f0*/  VIADD R17, R209, 0x1 ;  /* 0x00000001d1117836 */ /* 0x000fe40000000000 */
[----:B------:R-:W-:Y:S02]  /*10500*/  IMAD.MOV.U32 R10, RZ, RZ, R202 ;  /* 0x000000ffff0a7224 */ /* 0x000fe400078e00ca */
[----:B------:R-:W-:Y:S01]  /*10510*/  VIADD R202, R202, 0xffffffff ;  /* 0xffffffffcaca7836 */ /* 0x000fe20000000000 */
[C---:B------:R-:W-:Y:S02]  /*10520*/  ISETP.NE.AND P2, PT, R17.reuse, 0x2, PT ;  /* 0x000000021100780c */ /* 0x040fe40003f45270 */
[----:B------:R-:W-:Y:S02]  /*10530*/  ISETP.GT.AND P1, PT, R10, R20, PT ;  /* 0x000000140a00720c */ /* 0x000fe40003f24270 */
[----:B------:R-:W-:Y:S02]  /*10540*/  SEL R10, RZ, 0x1, P2 ;  /* 0x00000001ff0a7807 */ /* 0x000fe40001000000 */
[----:B------:R-:W-:-:S02]  /*10550*/  SEL R17, R17, RZ, P2 ;  /* 0x000000ff11117207 */ /* 0x000fc40001000000 */
[----:B------:R-:W-:Y:S01]  /*10560*/  LOP3.LUT R22, R22, R10, RZ, 0x3c, !PT ;  /* 0x0000000a16167212 */ /* 0x000fe200078e3cff */
[----:B0-----:R-:W-:Y:S06]  /*10570*/  @!P0 BRA `(.L_x_2650) ;  /* 0x0000000000048947 */ /* 0x001fec0003800000 */
[----:B------:R-:W-:Y:S01]  /*10580*/  BPT.TRAP 0x1 ;  /* 0x000000040000795c */ /* 0x000fe20000300000 */
.L_x_2650:
[----:B------:R-:W-:Y:S01]  /*10590*/  IMAD R15, R17, 0x8, R2 ;  /* 0x00000008110f7824 */ /* 0x000fe200078e0202 */
[----:B------:R-:W-:-:S04]  /*105a0*/  SHF.L.U32 R203, R22, 0x1f, RZ ;  /* 0x0000001f16cb7819 */ /* 0x000fc800000006ff */
[----:B------:R0:W1:Y:S01]  /*105b0*/  SYNCS.PHASECHK.TRANS64.TRYWAIT P2, [R15+URZ+0x28c30], R203 ;  /* 0x028c30cb0f0075a7 */ /* 0x000062000804017f */
[----:B------:R-:W-:Y:S05]  /*105c0*/  @!P0 BRA `(.L_x_2651) ;  /* 0x0000000000048947 */ /* 0x000fea0003800000 */
[----:B------:R-:W-:Y:S01]  /*105d0*/  BPT.TRAP 0x1 ;  /* 0x000000040000795c */ /* 0x000fe20000300000 */
.L_x_2651:
[----:B------:R-:W-:Y:S01]  /*105e0*/  BSSY B2, `(.L_x_2652) ;  /* 0x0000006000027945 */ /* 0x000fe20003800000 */
[----:B------:R-:W-:Y:S02]  /*105f0*/  IMAD R154, R17, 0x200, R21 ;  /* 0x00000200119a7824 */ /* 0x000fe400078e0215 */
[----:B------:R-:W-:Y:S01]  /*10600*/  IMAD.MOV.U32 R155, RZ, RZ, 0x40000040 ;  /* 0x40000040ff9b7424 */ /* 0x000fe200078e00ff */
[----:B-1----:R-:W-:Y:S06]  /*10610*/  @P2 BRA `(.L_x_2653) ;  /* 0x0000000000082947 */ /* 0x002fec0003800000 */
[----:B------:R-:W1:Y:S02]  /*10620*/  SYNCS.PHASECHK.TRANS64.TRYWAIT P2, [R15+URZ+0x28c30], R203 ;  /* 0x028c30cb0f0075a7 */ /* 0x000e64000804017f */
[----:B-1----:R-:W-:Y:S05]  /*10630*/  @!P2 BRA `(.L_x_2654) ;  /* 0x000001300034a947 */ /* 0x002fea0003800000 */
.L_x_2653:
[----:B------:R-:W-:Y:S05]  /*10640*/  BSYNC B2 ;  /* 0x0000000000027941 */ /* 0x000fea0003800000 */
.L_x_2652:
        /* <DEDUP_REMOVED lines=14> */
[----:B------:R-:W-:Y:S01]  /*10730*/  WARPGROUP.ARRIVE ;  /* 0x00000000000079c5 */ /* 0x000fe20000000000 */
[----:B------:R-:W-:Y:S02]  /*10740*/  R2UR UR8, R12 ;  /* 0x000000000c0872ca */ /* 0x000fe400000e0000 */
[----:B------:R-:W-:Y:S02]  /*10750*/  R2UR UR9, R13 ;  /* 0x000000000d0972ca */ /* 0x000fe400000e0000 */
[----:B------:R-:W-:Y:S01]  /*10760*/  R2UR UR14, R10 ;  /* 0x000000000a0e72ca */ /* 0x000fe200000e0000 */
[----:B------:R-:W-:Y:S01]  /*10770*/  HGMMA.64x64x16.F32.BF16 R152, gdesc[UR4], RZ, !UPT, gsb0 ;  /* 0x00e00000049879f0 */ /* 0x000fe2000c0018ff */
[----:B------:R-:W-:Y:S02]  /*10780*/  R2UR UR15, R11 ;  /* 0x000000000b0f72ca */ /* 0x000fe400000e0000 */
[----:B------:R-:W-:-:S02]  /*10790*/  R2UR UR12, R8 ;  /* 0x00000000080c72ca */ /* 0x000fc400000e0000 */
        /* <DEDUP_REMOVED lines=15> */
.L_x_2655:
[----:B------:R-:W-:Y:S01]  /*10890*/  FMNMX.FTZ R10, R152, R210, !PT ;  /* 0x000000d2980a7209 */ /* 0x000fe20007810000 */
[----:B------:R-:W-:Y:S01]  /*108a0*/  ULDC UR4, c[0x0][0x988] ;  /* 0x0002620000047ab9 */ /* 0x000fe20000000800 */
[----:B------:R-:W-:Y:S02]  /*108b0*/  ISETP.NE.AND P2, PT, R197, RZ, PT ;  /* 0x000000ffc500720c */ /* 0x000fe40003f45270 */
        /* <DEDUP_REMOVED lines=46> */
[-C--:B--2---:R-:W-:Y:S01]  /*10ba0*/  FMUL.FTZ R24, R24, R168.reuse ;  /* 0x000000a818187220 */ /* 0x084fe20000410000 */
[----:B------:R-:W-:Y:S01]  /*10bb0*/  FMUL.FTZ R25, R25, R168 ;  /* 0x000000a819197220 */ /* 0x000fe20000410000 */
[----:B------:R-:W-:Y:S01]  /*10bc0*/  FMNMX.FTZ R14, R155, R14, !PT ;  /* 0x0000000e9b0e7209 */ /* 0x000fe20007810000 */
[-C--:B------:R-:W-:Y:S01]  /*10bd0*/  FMUL.FTZ R28, R28, R168.reuse ;  /* 0x000000a81c1c7220 */ /* 0x080fe20000410000 */
[-C--:B------:R-:W-:Y:S01]  /*10be0*/  FMUL.FTZ R29, R29, R168.reuse ;  /* 0x000000a81d1d7220 */ /* 0x080fe20000410000 */
[----:B------:R-:W-:Y:S01]  /*10bf0*/  FMUL.FTZ R32, R32, R168 ;  /* 0x000000a820207220 */ /* 0x000fe20000410000 */
[----:B------:R-:W-:Y:S01]  /*10c00*/  FMNMX.FTZ R14, R158, R14, !PT ;  /* 0x0000000e9e0e7209 */ /* 0x000fe20007810000 */
[----:B------:R-:W-:Y:S01]  /*10c10*/  MUFU.EX2 R211, R161 ;  /* 0x000000a100d37308 */ /* 0x000fe20000000800 */
[----:B----4-:R-:W-:Y:S01]  /*10c20*/  FFMA.FTZ R3, R168, R3, R152 ;  /* 0x00000003a8037223 */ /* 0x010fe20000010098 */
[----:B------:R-:W-:Y:S01]  /*10c30*/  FMUL.FTZ R33, R33, R168 ;  /* 0x000000a821217220 */ /* 0x000fe20000410000 */
[----:B------:R-:W-:Y:S01]  /*10c40*/  FMNMX.FTZ R14, R159, R14, !PT ;  /* 0x0000000e9f0e7209 */ /* 0x000fe20007810000 */
[-C--:B------:R-:W-:Y:S01]  /*10c50*/  FMUL.FTZ R36, R36, R168.reuse ;  /* 0x000000a824247220 */ /* 0x080fe20000410000 */
[-C--:B------:R-:W-:Y:S01]  /*10c60*/  FMUL.FTZ R37, R37, R168.reuse ;  /* 0x000000a825257220 */ /* 0x080fe20000410000 */
[----:B------:R-:W-:Y:S01]  /*10c70*/  FMUL.FTZ R40, R40, R168 ;  /* 0x000000a828287220 */ /* 0x000fe20000410000 */
[----:B------:R-:W-:Y:S01]  /*10c80*/  FMNMX.FTZ R14, R162, R14, !PT ;  /* 0x0000000ea20e7209 */ /* 0x000fe20007810000 */
[----:B------:R-:W-:Y:S01]  /*10c90*/  MUFU.EX2 R161, R169 ;  /* 0x000000a900a17308 */ /* 0x000fe20000000800 */
        /* <DEDUP_REMOVED lines=8> */
[----:B------:R-:W2:Y:S01]  /*10d20*/  MUFU.EX2 R156, R156 ;  /* 0x0000009c009c7308 */ /* 0x000ea20000000800 */
[-C--:B------:R-:W-:Y:S01]  /*10d30*/  FMUL.FTZ R49, R49, R168.reuse ;  /* 0x000000a831317220 */ /* 0x080fe20000410000 */
[----:B------:R-:W-:Y:S01]  /*10d40*/  FMUL.FTZ R52, R52, R168 ;  /* 0x000000a834347220 */ /* 0x000fe20000410000 */
[----:B------:R-:W-:Y:S01]  /*10d50*/  FMNMX.FTZ R14, R167, R14, !PT ;  /* 0x0000000ea70e7209 */ /* 0x000fe20007810000 */
[-C--:B------:R-:W-:Y:S01]  /*10d60*/  FMUL.FTZ R53, R53, R168.reuse ;  /* 0x000000a835357220 */ /* 0x080fe20000410000 */
[-C--:B------:R-:W-:Y:S01]  /*10d70*/  FMUL.FTZ R56, R56, R168.reuse ;  /* 0x000000a838387220 */ /* 0x080fe20000410000 */
[----:B------:R-:W-:Y:S01]  /*10d80*/  FMUL.FTZ R57, R57, R168 ;  /* 0x000000a839397220 */ /* 0x000fe20000410000 */
[----:B------:R-:W-:Y:S01]  /*10d90*/  FMNMX.FTZ R14, R170, R14, !PT ;  /* 0x0000000eaa0e7209 */ /* 0x000fe20007810000 */
[----:B------:R-:W3:Y:S01]  /*10da0*/  MUFU.EX2 R157, R157 ;  /* 0x0000009d009d7308 */ /* 0x000ee20000000800 */
        /* <DEDUP_REMOVED lines=16> */
[----:B---3--:R-:W-:Y:S01]  /*10eb0*/  FADD.FTZ R3, R157, R3 ;  /* 0x000000039d037221 */ /* 0x008fe20000010000 */
        /* <DEDUP_REMOVED lines=48> */
[----:B------:R-:W-:-:S07]  /*111c0*/  FMUL.FTZ R149, R149, R168 ;  /* 0x000000a895957220 */ /* 0x000fce0000410000 */
[----:B------:R-:W-:Y:S01]  /*111d0*/  MUFU.EX2 R160, R210 ;  /* 0x000000d200a07308 */ /* 0x000fe20000000800 */
[----:B---3--:R-:W-:Y:S01]  /*111e0*/  FADD.FTZ R3, R153, R3 ;  /* 0x0000000399037221 */ /* 0x008fe20000010000 */
[----:B--2---:R-:W-:-:S05]  /*111f0*/  FMNMX.FTZ R14, R14, R220, !PT ;  /* 0x000000dc0e0e7209 */ /* 0x004fca0007810000 */
[----:B------:R-:W-:Y:S01]  /*11200*/  FADD.FTZ R169, -R14, R208 ;  /* 0x000000d00ea97221 */ /* 0x000fe20000010100 */
[----:B------:R-:W-:-:S03]  /*11210*/  @!P2 IMAD R208, R209, 0x40, R194 ;  /* 0x00000040d1d0a824 */ /* 0x000fc600078e02c2 */
[----:B------:R-:W-:Y:S01]  /*11220*/  FMUL.FTZ R169, R169, R11 ;  /* 0x0000000ba9a97220 */ /* 0x000fe20000410000 */
[----:B------:R-:W-:-:S05]  /*11230*/  @!P2 IMAD R208, R208, 0x4, R2 ;  /* 0x00000004d0d0a824 */ /* 0x000fca00078e0202 */
[----:B------:R-:W2:Y:S01]  /*11240*/  MUFU.EX2 R169, R169 ;  /* 0x000000a900a97308 */ /* 0x000ea20000000800 */
[----:B------:R-:W-:Y:S04]  /*11250*/  @!P2 STS [R208+0x28800], R168 ;  /* 0x028800a8d000a388 */ /* 0x000fe80000000800 */
        /* <DEDUP_REMOVED lines=26> */
[----:B------:R2:W3:Y:S01]  /*11400*/  MUFU.EX2 R181, R154 ;  /* 0x0000009a00b57308 */ /* 0x0004e20000000800 */
[-CC-:B------:R-:W-:Y:S01]  /*11410*/  FFMA.FTZ R175, R175, R11.reuse, -R208.reuse ;  /* 0x0000000bafaf7223 */ /* 0x180fe200000108d0 */
[-CC-:B------:R-:W-:Y:S01]  /*11420*/  FFMA.FTZ R178, R178, R11.reuse, -R208.reuse ;  /* 0x0000000bb2b27223 */ /* 0x180fe200000108d0 */
[-CC-:B------:R-:W-:Y:S01]  /*11430*/  FFMA.FTZ R179, R179, R11.reuse, -R208.reuse ;  /* 0x0000000bb3b37223 */ /* 0x180fe200000108d0 */
[-CC-:B------:R-:W-:Y:S01]  /*11440*/  FFMA.FTZ R182, R182, R11.reuse, -R208.reuse ;  /* 0x0000000bb6b67223 */ /* 0x180fe200000108d0 */
[----:B------:R-:W-:Y:S01]  /*11450*/  FFMA.FTZ R183, R183, R11, -R208 ;  /* 0x0000000bb7b77223 */ /* 0x000fe200000108d0 */
[-C--:B------:R-:W-:Y:S01]  /*11460*/  FMUL.FTZ R50, R50, R169.reuse ;  /* 0x000000a932327220 */ /* 0x080fe20000410000 */
[-C--:B------:R-:W-:Y:S01]  /*11470*/  FMUL.FTZ R51, R51, R169.reuse ;  /* 0x000000a933337220 */ /* 0x080fe20000410000 */
[----:B------:R-:W4:Y:S01]  /*11480*/  MUFU.EX2 R155, R155 ;  /* 0x0000009b009b7308 */ /* 0x000f220000000800 */
[----:B--2---:R-:W-:Y:S01]  /*11490*/  F2FP.BF16.F32.PACK_AB R154, R157, R156 ;  /* 0x0000009c9d9a723e */ /* 0x004fe200000010ff */
[----:B------:R-:W-:Y:S01]  /*114a0*/  FMUL.FTZ R54, R54, R169 ;  /* 0x000000a936367220 */ /* 0x000fe20000410000 */
[----:B------:R-:W-:Y:S01]  /*114b0*/  F2FP.BF16.F32.PACK_AB R156, R211, R153 ;  /* 0x00000099d39c723e */ /* 0x000fe200000010ff */
[-C--:B------:R-:W-:Y:S01]  /*114c0*/  FMUL.FTZ R55, R55, R169.reuse ;  /* 0x000000a937377220 */ /* 0x080fe20000410000 */
[-C--:B------:R-:W-:Y:S01]  /*114d0*/  FMUL.FTZ R58, R58, R169.reuse ;  /* 0x000000a93a3a7220 */ /* 0x080fe20000410000 */
[-C--:B------:R-:W-:Y:S01]  /*114e0*/  FMUL.FTZ R59, R59, R169.reuse ;  /* 0x000000a93b3b7220 */ /* 0x080fe20000410000 */
[-C--:B------:R-:W-:Y:S01]  /*114f0*/  FMUL.FTZ R62, R62, R169.reuse ;  /* 0x000000a93e3e7220 */ /* 0x080fe20000410000 */
[----:B------:R-:W2:Y:S01]  /*11500*/  MUFU.EX2 R158, R158 ;  /* 0x0000009e009e7308 */ /* 0x000ea20000000800 */
[----:B---3--:R-:W-:Y:S01]  /*11510*/  FFMA.FTZ R157, R169, R0, R181 ;  /* 0x00000000a99d7223 */ /* 0x008fe200000100b5 */
[----:B------:R-:W-:Y:S01]  /*11520*/  FADD.FTZ R0, R211, R3 ;  /* 0x00000003d3007221 */ /* 0x000fe20000010000 */
[-C--:B------:R-:W-:Y:S01]  /*11530*/  FMUL.FTZ R63, R63, R169.reuse ;  /* 0x000000a93f3f7220 */ /* 0x080fe20000410000 */
[-C--:B------:R-:W-:Y:S01]  /*11540*/  FMUL.FTZ R66, R66, R169.reuse ;  /* 0x000000a942427220 */ /* 0x080fe20000410000 */
[-C--:B------:R-:W-:Y:S01]  /*11550*/  FMUL.FTZ R67, R67, R169.reuse ;  /* 0x000000a943437220 */ /* 0x080fe20000410000 */
[----:B------:R-:W-:Y:S01]  /*11560*/  FADD.FTZ R0, R164, R0 ;  /* 0x00000000a4007221 */ /* 0x000fe20000010000 */
[----:B------:R-:W-:Y:S01]  /*11570*/  FMUL.FTZ R70, R70, R169 ;  /* 0x000000a946467220 */ /* 0x000fe20000410000 */
[----:B------:R-:W3:Y:S01]  /*11580*/  MUFU.EX2 R159, R159 ;  /* 0x0000009f009f7308 */ /* 0x000ee20000000800 */
[----:B----4-:R-:W-:Y:S01]  /*11590*/  FADD.FTZ R157, R155, R157 ;  /* 0x0000009d9b9d7221 */ /* 0x010fe20000010000 */
[----:B------:R-:W-:Y:S01]  /*115a0*/  FADD.FTZ R0, R165, R0 ;  /* 0x00000000a5007221 */ /* 0x000fe20000010000 */
[----:B------:R-:W-:Y:S01]  /*115b0*/  F2FP.BF16.F32.PACK_AB R153, R155, R181 ;  /* 0x000000b59b99723e */ /* 0x000fe200000010ff */
[-C--:B------:R-:W-:Y:S01]  /*115c0*/  FMUL.FTZ R71, R71, R169.reuse ;  /* 0x000000a947477220 */ /* 0x080fe20000410000 */
[-C--:B------:R-:W-:Y:S01]  /*115d0*/  FMUL.FTZ R74, R74, R169.reuse ;  /* 0x000000a94a4a7220 */ /* 0x080fe20000410000 */
[----:B------:R-:W-:Y:S01]  /*115e0*/  FADD.FTZ R0, R160, R0 ;  /* 0x00000000a0007221 */ /* 0x000fe20000010000 */
[C---:B------:R-:W-:Y:S01]  /*115f0*/  F2FP.BF16.F32.PACK_AB R160, R161.reuse, R160 ;  /* 0x000000a0a1a0723e */ /* 0x040fe200000010ff */
[----:B------:R-:W4:Y:S01]  /*11600*/  MUFU.EX2 R162, R162 ;  /* 0x000000a200a27308 */ /* 0x000f220000000800 */
[----:B--2---:R-:W-:Y:S01]  /*11610*/  FADD.FTZ R157, R158, R157 ;  /* 0x0000009d9e9d7221 */ /* 0x004fe20000010000 */
[----:B------:R-:W-:Y:S01]  /*11620*/  FADD.FTZ R0, R161, R0 ;  /* 0x00000000a1007221 */ /* 0x000fe20000010000 */
[-C--:B------:R-:W-:Y:S01]  /*11630*/  FMUL.FTZ R75, R75, R169.reuse ;  /* 0x000000a94b4b7220 */ /* 0x080fe20000410000 */
[-C--:B------:R-:W-:Y:S01]  /*11640*/  FMUL.FTZ R78, R78, R169.reuse ;  /* 0x000000a94e4e7220 */ /* 0x080fe20000410000 */
[-C--:B------:R-:W-:Y:S01]  /*11650*/  FMUL.FTZ R79, R79, R169.reuse ;  /* 0x000000a94f4f7220 */ /* 0x080fe20000410000 */
[----:B------:R-:W-:Y:S01]  /*11660*/  FADD.FTZ R0, R172, R0 ;  /* 0x00000000ac007221 */ /* 0x000fe20000010000 */
[-C--:B------:R-:W-:Y:S01]  /*11670*/  FMUL.FTZ R82, R82, R169.reuse ;  /* 0x000000a952527220 */ /* 0x080fe20000410000 */
[----:B------:R-:W2:Y:S01]  /*11680*/  MUFU.EX2 R163, R163 ;  /* 0x000000a300a37308 */ /* 0x000ea20000000800 */
[C---:B---3--:R-:W-:Y:S01]  /*11690*/  FADD.FTZ R157, R159.reuse, R157 ;  /* 0x0000009d9f9d7221 */ /* 0x048fe20000010000 */
[----:B------:R-:W-:Y:S01]  /*116a0*/  F2FP.BF16.F32.PACK_AB R155, R159, R158 ;  /* 0x0000009e9f9b723e */ /* 0x000fe200000010ff */
[----:B------:R-:W-:Y:S01]  /*116b0*/  BAR.SYNC.DEFER_BLOCKING 0xf, 0x100 ;  /* 0x03c4000000007b1d */ /* 0x000fe20000010000 */
[----:B------:R-:W-:Y:S01]  /*116c0*/  F2FP.BF16.F32.PACK_AB R158, R165, R164 ;  /* 0x000000a4a59e723e */ /* 0x000fe200000010ff */
[----:B------:R-:W-:Y:S01]  /*116d0*/  FADD.FTZ R0, R173, R0 ;  /* 0x00000000ad007221 */ /* 0x000fe20000010000 */
[----:B------:R-:W-:Y:S01]  /*116e0*/  F2FP.BF16.F32.PACK_AB R164, R177, R176 ;  /* 0x000000b0b1a4723e */ /* 0x000fe200000010ff */
        /* <DEDUP_REMOVED lines=45> */
[----:B------:R-:W-:Y:S01]  /*119c0*/  FADD.FTZ R170, R180, R0 ;  /* 0x00000000b4aa7221 */ /* 0x000fe20000010000 */
[-C--:B------:R-:W-:Y:S01]  /*119d0*/  FMUL.FTZ R134, R134, R169.reuse ;  /* 0x000000a986867220 */ /* 0x080fe20000410000 */
[-C--:B------:R-:W-:Y:S01]  /*119e0*/  FMUL.FTZ R135, R135, R169.reuse ;  /* 0x000000a987877220 */ /* 0x080fe20000410000 */
[-C--:B------:R-:W-:Y:S01]  /*119f0*/  FMUL.FTZ R138, R138, R169.reuse ;  /* 0x000000a98a8a7220 */ /* 0x080fe20000410000 */
[-C--:B------:R-:W-:Y:S01]  /*11a00*/  FMUL.FTZ R139, R139, R169.reuse ;  /* 0x000000a98b8b7220 */ /* 0x080fe20000410000 */
[----:B------:R-:W5:Y:S01]  /*11a10*/  MUFU.EX2 R178, R178 ;  /* 0x000000b200b27308 */ /* 0x000f620000000800 */
        /* <DEDUP_REMOVED lines=17> */
[C---:B------:R-:W-:Y:S01]  /*11b30*/  FADD.FTZ R3, R166.reuse, R170 ;  /* 0x000000aaa6037221 */ /* 0x040fe20000010000 */
[----:B------:R-:W-:Y:S02]  /*11b40*/  F2FP.BF16.F32.PACK_AB R166, R166, R180 ;  /* 0x000000b4a6a6723e */ /* 0x000fe400000010ff */
[C---:B-----5:R-:W-:Y:S01]  /*11b50*/  F2FP.BF16.F32.PACK_AB R167, R183.reuse, R167 ;  /* 0x000000a7b7a7723e */ /* 0x060fe200000010ff */
[----:B------:R-:W-:-:S04]  /*11b60*/  FADD.FTZ R0, R183, R0 ;  /* 0x00000000b7007221 */ /* 0x000fc80000010000 */
[----:B------:R3:W-:Y:S01]  /*11b70*/  STSM.16.M88.4 [R204], R164 ;  /* 0x000000a4cc007844 */ /* 0x0007e20000000200 */
[----:B------:R-:W-:Y:S05]  /*11b80*/  @!P0 BRA `(.L_x_2656) ;  /* 0x0000000000048947 */ /* 0x000fea0003800000 */
[----:B------:R-:W-:Y:S01]  /*11b90*/  BPT.TRAP 0x1 ;  /* 0x000000040000795c */ /* 0x000fe20000300000 */
.L_x_2656:
[----:B------:R2:W4:Y:S01]  /*11ba0*/  SYNCS.PHASECHK.TRANS64.TRYWAIT P2, [R15+URZ+0x28c50], R203 ;  /* 0x028c50cb0f0075a7 */ /* 0x000522000804017f */
[----:B------:R-:W-:Y:S05]  /*11bb0*/  @!P0 BRA `(.L_x_2657) ;  /* 0x0000000000048947 */ /* 0x000fea0003800000 */
[----:B------:R-:W-:Y:S01]  /*11bc0*/  BPT.TRAP 0x1 ;  /* 0x000000040000795c */ /* 0x000fe20000300000 */
.L_x_2657:
[----:B------:R-:W-:Y:S04]  /*11bd0*/  BSSY B2, `(.L_x_2658) ;  /* 0x0000004000027945 */ /* 0x000fe80003800000 */
[----:B----4-:R-:W-:Y:S05]  /*11be0*/  @P2 BRA `(.L_x_2659) ;  /* 0x0000000000082947 */ /* 0x010fea0003800000 */
[----:B------:R-:W4:Y:S02]  /*11bf0*/  SYNCS.PHASECHK.TRANS64.TRYWAIT P2, [R15+URZ+0x28c50], R203 ;  /* 0x028c50cb0f0075a7 */ /* 0x000f24000804017f */
[----:B----4-:R-:W-:Y:S05]  /*11c00*/  @!P2 BRA `(.L_x_2660) ;  /* 0x0000011800d4a947 */ /* 0x010fea0003800000 */
.L_x_2659:
[----:B------:R-:W-:Y:S05]  /*11c10*/  BSYNC B2 ;  /* 0x0000000000027941 */ /* 0x000fea0003800000 */
.L_x_2658:
        /* <DEDUP_REMOVED lines=40> */
.L_x_2661:
[----:B012-4-:R-:W-:Y:S02]  /*11ea0*/  VIADD R15, R15, 0x28c60 ;  /* 0x00028c600f0f7836 */ /* 0x017fe40000000000 */
[----:B------:R-:W-:Y:S02]  /*11eb0*/  IMAD.MOV.U32 R208, RZ, RZ, R14 ;  /* 0x000000ffffd07224 */ /* 0x000fe400078e000e */
[----:B------:R-:W-:Y:S01]  /*11ec0*/  IMAD.MOV.U32 R210, RZ, RZ, R10 ;  /* 0x000000ffffd27224 */ /* 0x000fe200078e000a */
[----:B------:R-:W-:Y:S01]  /*11ed0*/  PRMT R15, R186, 0x654, R15 ;  /* 0x00000654ba0f7816 */ /* 0x000fe2000000000f */
[----:B------:R-:W-:-:S03]  /*11ee0*/  IMAD.MOV.U32 R209, RZ, RZ, R17 ;  /* 0x000000ffffd17224 */ /* 0x000fc600078e0011 */
[----:B------:R0:W-:Y:S01]  /*11ef0*/  SYNCS.ARRIVE.TRANS64.RED.A1T0 RZ, [R15+URZ], RZ ;  /* 0x000000ff0fff79a7 */ /* 0x0001e2000810043f */
[----:B------:R-:W-:Y:S05]  /*11f00*/  @P1 BRA `(.L_x_2662) ;  /* 0xffffffe400781947 */ /* 0x000fea000383ffff */
[----:B------:R-:W-:Y:S05]  /*11f10*/  BSYNC B0 ;  /* 0x0000000000007941 */ /* 0x000fea0003800000 */
.L_x_2649:
[----:B0-----:R-:W-:-:S07]  /*11f20*/  IMAD.MOV.U32 R15, RZ, RZ, R202 ;  /* 0x000000ffff0f7224 */ /* 0x001fce00078e00ca */
.L_x_2648:
[----:B------:R-:W-:Y:S05]  /*11f30*/  BSYNC B1 ;  /* 0x0000000000017941 */ /* 0x000fea0003800000 */
.L_x_2647:
[----:B------:R-:W-:Y:S01]  /*11f40*/  ISETP.GE.AND P1, PT, R15, R213, PT ;  /* 0x000000d50f00720c */ /* 0x000fe20003f26270 */
[----:B------:R-:W-:-:S12]  /*11f50*/  BSSY B0, `(.L_x_2663) ;  /* 0x0000252000007945 */ /* 0x000fd80003800000 */
[----:B------:R-:W-:Y:S05]  /*11f60*/  @!P1 BRA `(.L_x_2664) ;  /* 0x0000002400409947 */ /* 0x000fea0003800000 */
[----:B0-----:R-:W-:Y:S02]  /*11f70*/  IMAD.MOV.U32 R209, RZ, RZ, R14 ;  /* 0x000000ffffd17224 */ /* 0x001fe400078e000e */
[----:B------:R-:W-:Y:S02]  /*11f80*/  IMAD.MOV.U32 R208, RZ, RZ, R10 ;  /* 0x000000ffffd07224 */ /* 0x000fe400078e000a */
[----:B------:R-:W-:-:S07]  /*11f90*/  IMAD.MOV.U32 R203, RZ, RZ, R17 ;  /* 0x000000ffffcb7224 */ /* 0x000fce00078e0011 */
.L_x_2685:
[----:B------:R-:W-:-:S05]  /*11fa0*/  VIADD R17, R203, 0x1 ;  /* 0x00000001cb117836 */ /* 0x000fca0000000000 */
[----:B------:R-:W-:-:S04]  /*11fb0*/  ISETP.NE.AND P1, PT, R17, 0x2, PT ;  /* 0x000000021100780c */ /* 0x000fc80003f25270 */
[----:B------:R-:W-:Y:S02]  /*11fc0*/  SEL R10, RZ, 0x1, P1 ;  /* 0x00000001ff0a7807 */ /* 0x000fe40000800000 */
[----:B------:R-:W-:Y:S02]  /*11fd0*/  SEL R17, R17, RZ, P1 ;  /* 0x000000ff11117207 */ /* 0x000fe40000800000 */
[----:B------:R-:W-:Y:S01]  /*11fe0*/  LOP3.LUT R22, R22, R10, RZ, 0x3c, !PT ;  /* 0x0000000a16167212 */ /* 0x000fe200078e3cff */
[----:B-1----:R-:W-:Y:S06]  /*11ff0*/  @!P0 BRA `(.L_x_2665) ;  /* 0x0000000000048947 */ /* 0x002fec0003800000 */
[----:B------:R-:W-:Y:S01]  /*12000*/  BPT.TRAP 0x1 ;  /* 0x000000040000795c */ /* 0x000fe20000300000 */
.L_x_2665:
[----:B------:R-:W-:Y:S01]  /*12010*/  IMAD R20, R17, 0x8, R2 ;  /* 0x0000000811147824 */ /* 0x000fe200078e0202 */
[----:B------:R-:W-:-:S04]  /*12020*/  SHF.L.U32 R202, R22, 0x1f, RZ ;  /* 0x0000001f16ca7819 */ /* 0x000fc800000006ff */
[----:B------:R0:W1:Y:S01]  /*12030*/  SYNCS.PHASECHK.TRANS64.TRYWAIT P1, [R20+URZ+0x28c30], R202 ;  /* 0x028c30ca140075a7 */ /* 0x000062000802017f */
[----:B------:R-:W-:Y:S05]  /*12040*/  @!P0 BRA `(.L_x_2666) ;  /* 0x0000000000048947 */ /* 0x000fea0003800000 */
[----:B------:R-:W-:Y:S01]  /*12050*/  BPT.TRAP 0x1 ;  /* 0x000000040000795c */ /* 0x000fe20000300000 */
.L_x_2666:
[----:B------:R-:W-:Y:S01]  /*12060*/  BSSY B1, `(.L_x_2667) ;  /* 0x0000006000017945 */ /* 0x000fe20003800000 */
[----:B------:R-:W-:Y:S02]  /*12070*/  IMAD R154, R17, 0x200, R21 ;  /* 0x00000200119a7824 */ /* 0x000fe400078e0215 */
[----:B------:R-:W-:Y:S01]  /*12080*/  IMAD.MOV.U32 R155, RZ, RZ, 0x40000040 ;  /* 0x40000040ff9b7424 */ /* 0x000fe200078e00ff */
[----:B-1----:R-:W-:Y:S06]  /*12090*/  @P1 BRA `(.L_x_2668) ;  /* 0x0000000000081947 */ /* 0x002fec0003800000 */
[----:B------:R-:W1:Y:S02]  /*120a0*/  SYNCS.PHASECHK.TRANS64.TRYWAIT P1, [R20+URZ+0x28c30], R202 ;  /* 0x028c30ca140075a7 */ /* 0x000e64000802017f */
[----:B-1----:R-:W-:Y:S05]  /*120b0*/  @!P1 BRA `(.L_x_2669) ;  /* 0x0000011400bc9947 */ /* 0x002fea0003800000 */
.L_x_2668:
[----:B------:R-:W-:Y:S05]  /*120c0*/  BSYNC B1 ;  /* 0x0000000000017941 */ /* 0x000fea0003800000 */
.L_x_2667:
        /* <DEDUP_REMOVED lines=36> */
.L_x_2670:
[----:B------:R-:W2:Y:S01]  /*12310*/  @P4 LDC R11, c[0x0][0x44c] ;  /* 0x00011300ff0b4b82 */ /* 0x000ea20000000800 */
[----:B------:R-:W-:Y:S01]  /*12320*/  IMAD.IADD R222, R212, 0x1, R196 ;  /* 0x00000001d4de7824 */ /* 0x000fe200078e02c4 */
[----:B------:R-:W-:Y:S01]  /*12330*/  ULDC UR4, c[0x0][0x9dc] ;  /* 0x0002770000047ab9 */ /* 0x000fe20000000800 */
[----:B------:R-:W-:Y:S01]  /*12340*/  IMAD.SHL.U32 R14, R15, 0x40, RZ ;  /* 0x000000400f0e7824 */ /* 0x000fe200078e00ff */
[----:B------:R-:W-:Y:S01]  /*12350*/  ULOP3.LUT UR4, URZ, UR4, URZ, 0x33, !UPT ;  /* 0x000000043f047292 */ /* 0x000fe2000f8e333f */
[----:B------:R-:W-:-:S03]  /*12360*/  ULDC UR5, c[0x0][0x9e0] ;  /* 0x0002780000057ab9 */ /* 0x000fc60000000800 */
[----:B------:R-:W3:Y:S01]  /*12370*/  @P4 LDC R10, c[0x0][0x450] ;  /* 0x00011400ff0a4b82 */ /* 0x000ee20000000800 */
[----:B------:R-:W-:-:S04]  /*12380*/  IADD3 R220, -R189, 0x1, -R14 ;  /* 0x00000001bddc7810 */ /* 0x000fc80007ffe90e */
[----:B------:R-:W-:-:S05]  /*12390*/  IADD3 R220, -R23, R220, R184 ;  /* 0x000000dc17dc7210 */ /* 0x000fca0007ffe1b8 */
[C---:B------:R-:W-:Y:S02]  /*123a0*/  VIADD R221, R220.reuse, UR5 ;  /* 0x00000005dcdd7c36 */ /* 0x040fe40008000000 */
[----:B------:R-:W-:Y:S02]  /*123b0*/  VIADD R220, R220, UR4 ;  /* 0x00000004dcdc7c36 */ /* 0x000fe40008000000 */
[----:B--2---:R-:W-:-:S05]  /*123c0*/  @P4 IMAD.HI.U32 R11, R222, R11, RZ ;  /* 0x0000000bde0b4227 */ /* 0x004fca00078e00ff */
[----:B---3--:R-:W-:Y:S01]  /*123d0*/  @P4 SHF.R.U32.HI R222, RZ, R10, R11 ;  /* 0x0000000affde4219 */ /* 0x008fe2000001160b */
[----:B------:R-:W-:-:S04]  /*123e0*/  VIADD R10, R20, 0x28c40 ;  /* 0x00028c40140a7836 */ /* 0x000fc80000000000 */
[----:B------:R-:W2:Y:S01]  /*123f0*/  SHFL.IDX PT, R223, R222, RZ, 0x1c1f ;  /* 0x001c1fffdedf7589 */ /* 0x000ea200000e0000 */
[----:B------:R-:W-:-:S04]  /*12400*/  PRMT R10, R186, 0x654, R10 ;  /* 0x00000654ba0a7816 */ /* 0x000fc8000000000a */
[----:B------:R3:W-:Y:S01]  /*12410*/  SYNCS.ARRIVE.TRANS64.RED.A1T0 RZ, [R10+URZ], RZ ;  /* 0x000000ff0aff79a7 */ /* 0x0007e2000810043f */
[--C-:B--2---:R-:W-:Y:S02]  /*12420*/  IMAD.IADD R211, R221, 0x1, R223.reuse ;  /* 0x00000001ddd37824 */ /* 0x104fe400078e02df */
[----:B------:R-:W-:Y:S01]  /*12430*/  IMAD.IADD R210, R220, 0x1, R223 ;  /* 0x00000001dcd27824 */ /* 0x000fe200078e02df */
[----:B---3--:R-:W-:Y:S06]  /*12440*/  @!P5 BRA `(.L_x_2671) ;  /* 0x000000000060d947 */ /* 0x008fec0003800000 */
[----:B------:R-:W-:Y:S01]  /*12450*/  IADD3 R223, -R23, R184, R223 ;  /* 0x000000b817df7210 */ /* 0x000fe20007ffe1df */
[----:B------:R-:W-:Y:S03]  /*12460*/  BSSY B1, `(.L_x_2672) ;  /* 0x0000012000017945 */ /* 0x000fe60003800000 */
[----:B------:R-:W-:-:S13]  /*12470*/  ISETP.GT.AND P1, PT, R223, -0x1, PT ;  /* 0xffffffffdf00780c */ /* 0x000fda0003f24270 */
[----:B------:R-:W-:Y:S05]  /*12480*/  @P1 BRA `(.L_x_2673) ;  /* 0x0000000000241947 */ /* 0x000fea0003800000 */
[----:B------:R-:W-:Y:S01]  /*12490*/  ULDC UR4, c[0x0][0x9e4] ;  /* 0x0002790000047ab9 */ /* 0x000fe20000000800 */
[----:B------:R-:W-:Y:S01]  /*124a0*/  LOP3.LUT R223, RZ, R223, RZ, 0x33, !PT ;  /* 0x000000dfffdf7212 */ /* 0x000fe200078e33ff */
[----:B------:R-:W-:-:S05]  /*124b0*/  IMAD.U32 R224, RZ, RZ, UR4 ;  /* 0x00000004ffe07e24 */ /* 0x000fca000f8e00ff */
[----:B------:R-:W-:-:S13]  /*124c0*/  ISETP.NE.AND P1, PT, R224, 0x1, PT ;  /* 0x00000001e000780c */ /* 0x000fda0003f25270 */
[----:B------:R-:W2:Y:S02]  /*124d0*/  @P1 LDC.64 R10, c[0x0][0x9e8] ;  /* 0x00027a00ff0a1b82 */ /* 0x000ea40000000a00 */
[----:B--2---:R-:W-:-:S05]  /*124e0*/  @P1 IMAD.HI.U32 R10, R223, R10, RZ ;  /* 0x0000000adf0a1227 */ /* 0x004fca00078e00ff */
[----:B------:R-:W-:-:S04]  /*124f0*/  @P1 SHF.R.U32.HI R223, RZ, R11, R10 ;  /* 0x0000000bffdf1219 */ /* 0x000fc8000001160a */
[----:B------:R-:W-:Y:S01]  /*12500*/  LOP3.LUT R223, RZ, R223, RZ, 0x33, !PT ;  /* 0x000000dfffdf7212 */ /* 0x000fe200078e33ff */
[----:B------:R-:W-:Y:S06]  /*12510*/  BRA `(.L_x_2674) ;  /* 0x0000000000187947 */ /* 0x000fec0003800000 */
.L_x_2673:
[----:B------:R-:W-:Y:S02]  /*12520*/  ULDC UR4, c[0x0][0x9e4] ;  /* 0x0002790000047ab9 */ /* 0x000fe40000000800 */
[----:B------:R-:W-:-:S05]  /*12530*/  IMAD.U32 R224, RZ, RZ, UR4 ;  /* 0x00000004ffe07e24 */ /* 0x000fca000f8e00ff */
[----:B------:R-:W-:-:S13]  /*12540*/  ISETP.NE.AND P1, PT, R224, 0x1, PT ;  /* 0x00000001e000780c */ /* 0x000fda0003f25270 */
[----:B------:R-:W2:Y:S02]  /*12550*/  @P1 LDC.64 R10, c[0x0][0x9e8] ;  /* 0x00027a00ff0a1b82 */ /* 0x000ea40000000a00 */
[----:B--2---:R-:W-:-:S05]  /*12560*/  @P1 IMAD.HI.U32 R10, R223, R10, RZ ;  /* 0x0000000adf0a1227 */ /* 0x004fca00078e00ff */
[----:B------:R-:W-:-:S07]  /*12570*/  @P1 SHF.R.U32.HI R223, RZ, R11, R10 ;  /* 0x0000000bffdf1219 */ /* 0x000fce000001160a */
.L_x_2674:
[----:B------:R-:W-:Y:S05]  /*12580*/  BSYNC B1 ;  /* 0x0000000000017941 */ /* 0x000fea0003800000 */
.L_x_2672:
[----:B------:R-:W-:-:S04]  /*12590*/  IMAD R223, R223, R224, -R14 ;  /* 0x000000e0dfdf7224 */ /* 0x000fc800078e0a0e */
[----:B------:R-:W-:-:S05]  /*125a0*/  IMAD.IADD R223, R223, 0x1, -R189 ;  /* 0x00000001dfdf7824 */ /* 0x000fca00078e0abd */
[----:B------:R-:W-:Y:S02]  /*125b0*/  VIMNMX R210, R210, R223, !PT ;  /* 0x000000dfd2d27248 */ /* 0x000fe40007fe0100 */
[----:B------:R-:W-:-:S07]  /*125c0*/  VIADDMNMX R211, R223, R224, R211, PT ;  /* 0x000000e0dfd37246 */ /* 0x000fce00038001d3 */
.L_x_2671:
[----:B------:R-:W-:Y:S01]  /*125d0*/  ISETP.GT.AND P1, PT, R15, -0x1, PT ;  /* 0xffffffff0f00780c */ /* 0x000fe20003f24270 */
[----:B------:R-:W2:Y:S03]  /*125e0*/  SHFL.IDX PT, R222, R222, 0x1, 0x1c1f ;  /* 0x003c1f00dede7f89 */ /* 0x000ea600000e0000 */
[C---:B------:R-:W-:Y:S02]  /*125f0*/  ISETP.GT.AND P2, PT, R210.reuse, RZ, P1 ;  /* 0x000000ffd200720c */ /* 0x040fe40000f44270 */
[C---:B------:R-:W-:Y:S02]  /*12600*/  ISETP.GT.AND P6, PT, R210.reuse, 0x1, P1 ;  /* 0x00000001d200780c */ /* 0x040fe40000fc4270 */
[----:B------:R-:W-:Y:S02]  /*12610*/  ISETP.LT.OR P3, PT, R211, 0x1, P2 ;  /* 0x00000001d300780c */ /* 0x000fe40001761670 */
[----:B------:R-:W-:-:S02]  /*12620*/  ISETP.GT.AND P2, PT, R210, 0x8, P1 ;  /* 0x00000008d200780c */ /* 0x000fc40000f44270 */
[----:B------:R-:W-:Y:S02]  /*12630*/  FSEL R152, R152, -INF , !P3 ;  /* 0xff80000098987808 */ /* 0x000fe40005800000 */
[----:B------:R-:W-:Y:S02]  /*12640*/  ISETP.GT.AND P3, PT, R210, 0x9, P1 ;  /* 0x00000009d200780c */ /* 0x000fe40000f64270 */
[C---:B------:R-:W-:Y:S02]  /*12650*/  ISETP.LT.OR P6, PT, R211.reuse, 0x2, P6 ;  /* 0x00000002d300780c */ /* 0x040fe400037c1670 */
[C---:B------:R-:W-:Y:S02]  /*12660*/  ISETP.LT.OR P2, PT, R211.reuse, 0x9, P2 ;  /* 0x00000009d300780c */ /* 0x040fe40001741670 */
[----:B------:R-:W-:Y:S02]  /*12670*/  ISETP.LT.OR P3, PT, R211, 0xa, P3 ;  /* 0x0000000ad300780c */ /* 0x000fe40001f61670 */
[----:B------:R-:W-:-:S02]  /*12680*/  FSEL R153, R153, -INF , !P6 ;  /* 0xff80000099997808 */ /* 0x000fc40007000000 */
[----:B------:R-:W-:Y:S01]  /*12690*/  FSEL R156, R156, -INF , !P2 ;  /* 0xff8000009c9c7808 */ /* 0x000fe20005000000 */
[--C-:B--2---:R-:W-:Y:S01]  /*126a0*/  IMAD.IADD R221, R221, 0x1, R222.reuse ;  /* 0x00000001dddd7824 */ /* 0x104fe200078e02de */
[----:B------:R-:W-:Y:S01]  /*126b0*/  FSEL R157, R157, -INF , !P3 ;  /* 0xff8000009d9d7808 */ /* 0x000fe20005800000 */
[----:B------:R-:W-:Y:S01]  /*126c0*/  IMAD.IADD R220, R220, 0x1, R222 ;  /* 0x00000001dcdc7824 */ /* 0x000fe200078e02de */
[C---:B------:R-:W-:Y:S02]  /*126d0*/  ISETP.GT.AND P6, PT, R210.reuse, 0x10, P1 ;  /* 0x00000010d200780c */ /* 0x040fe40000fc4270 */
[C---:B------:R-:W-:Y:S02]  /*126e0*/  ISETP.GT.AND P2, PT, R210.reuse, 0x11, P1 ;  /* 0x00000011d200780c */ /* 0x040fe40000f44270 */
[----:B------:R-:W-:Y:S02]  /*126f0*/  ISETP.GT.AND P3, PT, R210, 0x18, P1 ;  /* 0x00000018d200780c */ /* 0x000fe40000f64270 */
        /* <DEDUP_REMOVED lines=11> */
[----:B------:R-:W-:Y:S02]  /*127b0*/  ISETP.LT.OR P3, PT, R211, 0x22, P3 ;  /* 0x00000022d300780c */ /* 0x000fe40001f61670 */
[----:B------:R-:W-:-:S02]  /*127c0*/  FSEL R165, R165, -INF , !P6 ;  /* 0xff800000a5a57808 */ /* 0x000fc40007000000 */
[----:B------:R-:W-:Y:S02]  /*127d0*/  FSEL R168, R168, -INF , !P2 ;  /* 0xff800000a8a87808 */ /* 0x000fe40005000000 */
[----:B------:R-:W-:Y:S02]  /*127e0*/  FSEL R169, R169, -INF , !P3 ;  /* 0xff800000a9a97808 */ /* 0x000fe40005800000 */
        /* <DEDUP_REMOVED lines=17> */
[----:B------:R-:W-:Y:S01]  /*12900*/  FSEL R181, R181, -INF , !P3 ;  /* 0xff800000b5b57808 */ /* 0x000fe20005800000 */
[----:B------:R-:W-:Y:S06]  /*12910*/  @!P5 BRA `(.L_x_2675) ;  /* 0x000000000060d947 */ /* 0x000fec0003800000 */
        /* <DEDUP_REMOVED lines=13> */
.L_x_2677:
[----:B------:R-:W-:Y:S02]  /*129f0*/  ULDC UR4, c[0x0][0x9e4] ;  /* 0x0002790000047ab9 */ /* 0x000fe40000000800 */
[----:B------:R-:W-:-:S05]  /*12a00*/  IMAD.U32 R210, RZ, RZ, UR4 ;  /* 0x00000004ffd27e24 */ /* 0x000fca000f8e00ff */
[----:B------:R-:W-:-:S13]  /*12a10*/  ISETP.NE.AND P2, PT, R210, 0x1, PT ;  /* 0x00000001d200780c */ /* 0x000fda0003f45270 */
[----:B------:R-:W2:Y:S02]  /*12a20*/  @P2 LDC.64 R10, c[0x0][0x9e8] ;  /* 0x00027a00ff0a2b82 */ /* 0x000ea40000000a00 */
[----:B--2---:R-:W-:-:S05]  /*12a30*/  @P2 IMAD.HI.U32 R10, R222, R10, RZ ;  /* 0x0000000ade0a2227 */ /* 0x004fca00078e00ff */
[----:B------:R-:W-:-:S07]  /*12a40*/  @P2 SHF.R.U32.HI R222, RZ, R11, R10 ;  /* 0x0000000bffde2219 */ /* 0x000fce000001160a */
.L_x_2678:
[----:B------:R-:W-:Y:S05]  /*12a50*/  BSYNC B1 ;  /* 0x0000000000017941 */ /* 0x000fea0003800000 */
.L_x_2676:
[----:B------:R-:W-:-:S04]  /*12a60*/  IMAD R14, R222, R210, -R14 ;  /* 0x000000d2de0e7224 */ /* 0x000fc800078e0a0e */
[----:B------:R-:W-:-:S05]  /*12a70*/  IMAD.IADD R14, R14, 0x1, -R189 ;  /* 0x000000010e0e7824 */ /* 0x000fca00078e0abd */
[----:B------:R-:W-:Y:S02]  /*12a80*/  VIMNMX R220, R220, R14, !PT ;  /* 0x0000000edcdc7248 */ /* 0x000fe40007fe0100 */
[----:B------:R-:W-:-:S07]  /*12a90*/  VIADDMNMX R221, R14, R210, R221, PT ;  /* 0x000000d20edd7246 */ /* 0x000fce00038001dd */
.L_x_2675:
[----:B------:R-:W-:Y:S01]  /*12aa0*/  FMNMX.FTZ R10, R152, R208, !PT ;  /* 0x000000d0980a7209 */ /* 0x000fe20007810000 */
[----:B------:R-:W-:Y:S01]  /*12ab0*/  ULDC UR4, c[0x0][0x988] ;  /* 0x0002620000047ab9 */ /* 0x000fe20000000800 */
[----:B------:R-:W-:Y:S02]  /*12ac0*/  ISETP.GT.AND P6, PT, R220, 0x9, P1 ;  /* 0x00000009dc00780c */ /* 0x000fe40000fc4270 */
[----:B------:R-:W-:Y:S02]  /*12ad0*/  FMNMX.FTZ R10, R153, R10, !PT ;  /* 0x0000000a990a7209 */ /* 0x000fe40007810000 */
[----:B------:R-:W-:Y:S02]  /*12ae0*/  ISETP.LT.OR P6, PT, R221, 0xa, P6 ;  /* 0x0000000add00780c */ /* 0x000fe400037c1670 */
[----:B------:R-:W-:Y:S02]  /*12af0*/  FMNMX.FTZ R10, R156, R10, !PT ;  /* 0x0000000a9c0a7209 */ /* 0x000fe40007810000 */
[----:B------:R-:W-:-:S02]  /*12b00*/  FSEL R159, R159, -INF , !P6 ;  /* 0xff8000009f9f7808 */ /* 0x000fc40007000000 */
[----:B------:R-:W-:Y:S02]  /*12b10*/  FMNMX.FTZ R10, R157, R10, !PT ;  /* 0x0000000a9d0a7209 */ /* 0x000fe40007810000 */
        /* <DEDUP_REMOVED lines=22> */
[----:B------:R-:W-:-:S02]  /*12c80*/  FSEL R155, R155, -INF , !P3 ;  /* 0xff8000009b9b7808 */ /* 0x000fc40005800000 */
[----:B------:R-:W-:Y:S02]  /*12c90*/  FMNMX.FTZ R10, R181, R10, !PT ;  /* 0x0000000ab50a7209 */ /* 0x000fe40007810000 */
[C---:B------:R-:W-:Y:S02]  /*12ca0*/  ISETP.GT.AND P3, PT, R220.reuse, 0x10, P1 ;  /* 0x00000010dc00780c */ /* 0x040fe40000f64270 */
[----:B------:R-:W-:Y:S01]  /*12cb0*/  ISETP.GT.AND P6, PT, R220, 0x38, P1 ;  /* 0x00000038dc00780c */ /* 0x000fe20000fc4270 */
[----:B------:R-:W2:Y:S01]  /*12cc0*/  SHFL.BFLY PT, R11, R10, 0x2, 0x1f ;  /* 0x0c401f000a0b7f89 */ /* 0x000ea200000e0000 */
[C---:B------:R-:W-:Y:S02]  /*12cd0*/  ISETP.LT.OR P3, PT, R221.reuse, 0x11, P3 ;  /* 0x00000011dd00780c */ /* 0x040fe40001f61670 */
[----:B------:R-:W-:Y:S02]  /*12ce0*/  ISETP.LT.OR P6, PT, R221, 0x39, P6 ;  /* 0x00000039dd00780c */ /* 0x000fe400037c1670 */
[----:B------:R-:W-:-:S02]  /*12cf0*/  FSEL R162, R162, -INF , !P3 ;  /* 0xff800000a2a27808 */ /* 0x000fc40005800000 */
[----:B------:R-:W-:Y:S02]  /*12d00*/  ISETP.GT.AND P3, PT, R220, 0x19, P1 ;  /* 0x00000019dc00780c */ /* 0x000fe40000f64270 */
[----:B------:R-:W-:Y:S02]  /*12d10*/  FSEL R182, R182, -INF , !P6 ;  /* 0xff800000b6b67808 */ /* 0x000fe40007000000 */
[----:B------:R-:W-:-:S04]  /*12d20*/  ISETP.LT.OR P3, PT, R221, 0x1a, P3 ;  /* 0x0000001add00780c */ /* 0x000fc80001f61670 */
[----:B------:R-:W-:Y:S02]  /*12d30*/  FSEL R167, R167, -INF , !P3 ;  /* 0xff800000a7a77808 */ /* 0x000fe40005800000 */
[----:B------:R-:W-:-:S04]  /*12d40*/  ISETP.GT.AND P3, PT, R220, 0x28, P1 ;  /* 0x00000028dc00780c */ /* 0x000fc80000f64270 */
[C---:B------:R-:W-:Y:S02]  /*12d50*/  ISETP.LT.OR P3, PT, R221.reuse, 0x29, P3 ;  /* 0x00000029dd00780c */ /* 0x040fe40001f61670 */
[----:B--2---:R-:W-:Y:S02]  /*12d60*/  FMNMX.FTZ R10, R10, R11, !PT ;  /* 0x0000000b0a0a7209 */ /* 0x004fe40007810000 */
[----:B------:R-:W-:Y:S02]  /*12d70*/  FSEL R174, R174, -INF , !P3 ;  /* 0xff800000aeae7808 */ /* 0x000fe40005800000 */
[----:B------:R-:W-:Y:S01]  /*12d80*/  ISETP.GT.AND P3, PT, R220, 0x30, P1 ;  /* 0x00000030dc00780c */ /* 0x000fe20000f64270 */
[----:B------:R-:W2:Y:S03]  /*12d90*/  SHFL.BFLY PT, R11, R10, 0x1, 0x1f ;  /* 0x0c201f000a0b7f89 */ /* 0x000ea600000e0000 */
[----:B------:R-:W-:-:S04]  /*12da0*/  ISETP.LT.OR P3, PT, R221, 0x31, P3 ;  /* 0x00000031dd00780c */ /* 0x000fc80001f61670 */
[----:B------:R-:W-:Y:S02]  /*12db0*/  FSEL R178, R178, -INF , !P3 ;  /* 0xff800000b2b27808 */ /* 0x000fe40005800000 */
[----:B--2---:R-:W-:-:S04]  /*12dc0*/  FMNMX.FTZ R10, R10, R11, !PT ;  /* 0x0000000b0a0a7209 */ /* 0x004fc80007810000 */
[----:B------:R-:W-:-:S04]  /*12dd0*/  FSETP.NEU.FTZ.AND P2, PT, R10, -INF , PT ;  /* 0xff8000000a00780b */ /* 0x000fc80003f5d000 */
[----:B------:R-:W-:-:S05]  /*12de0*/  FSEL R11, R10, RZ, P2 ;  /* 0x000000ff0a0b7208 */ /* 0x000fca0001000000 */
[----:B------:R-:W-:Y:S01]  /*12df0*/  FADD.FTZ R208, -R11, R208 ;  /* 0x000000d00bd07221 */ /* 0x000fe20000010100 */
[----:B------:R-:W-:-:S04]  /*12e00*/  IMAD.U32 R11, RZ, RZ, UR4 ;  /* 0x00000004ff0b7e24 */ /* 0x000fc8000f8e00ff */
[----:B------:R-:W-:-:S05]  /*12e10*/  FMUL.FTZ R14, R10, R11 ;  /* 0x0000000b0a0e7220 */ /* 0x000fca0000410000 */
[----:B------:R-:W-:Y:S02]  /*12e20*/  FSEL R14, R14, RZ, P2 ;  /* 0x000000ff0e0e7208 */ /* 0x000fe40001000000 */
[----:B------:R-:W-:-:S03]  /*12e30*/  ISETP.GT.AND P2, PT, R220, 0x8, P1 ;  /* 0x00000008dc00780c */ /* 0x000fc60000f44270 */
        /* <DEDUP_REMOVED lines=16> */
[----:B------:R-:W-:Y:S01]  /*12f40*/  ISETP.LT.OR P2, PT, R221, 0x9, P2 ;  /* 0x00000009dd00780c */ /* 0x000fe20001741670 */
[----:B------:R-:W-:Y:S01]  /*12f50*/  MUFU.EX2 R152, R152 ;  /* 0x0000009800987308 */ /* 0x000fe20000000800 */
[----:B------:R-:W-:-:S02]  /*12f60*/  FMNMX.FTZ R14, R154, R209, !PT ;  /* 0x000000d19a0e7209 */ /* 0x000fc40007810000 */
[----:B------:R-:W-:Y:S02]  /*12f70*/  FSEL R158, R158, -INF , !P2 ;  /* 0xff8000009e9e7808 */ /* 0x000fe40005000000 */
[----:B------:R-:W-:Y:S02]  /*12f80*/  FMNMX.FTZ R14, R155, R14, !PT ;  /* 0x0000000e9b0e7209 */ /* 0x000fe40007810000 */
[----:B------:R-:W-:Y:S01]  /*12f90*/  ISETP.GT.AND P2, PT, R220, 0x11, P1 ;  /* 0x00000011dc00780c */ /* 0x000fe20000f44270 */
[----:B------:R-:W-:Y:S01]  /*12fa0*/  MUFU.EX2 R153, R153 ;  /* 0x0000009900997308 */ /* 0x000fe20000000800 */
[----:B------:R-:W-:Y:S02]  /*12fb0*/  FMNMX.FTZ R14, R158, R14, !PT ;  /* 0x0000000e9e0e7209 */ /* 0x000fe40007810000 */
[----:B------:R-:W-:Y:S02]  /*12fc0*/  ISETP.LT.OR P2, PT, R221, 0x12, P2 ;  /* 0x00000012dd00780c */ /* 0x000fe40001741670 */
[----:B------:R-:W-:-:S02]  /*12fd0*/  FMNMX.FTZ R14, R159, R14, !PT ;  /* 0x0000000e9f0e7209 */ /* 0x000fc40007810000 */
[----:B------:R-:W-:Y:S01]  /*12fe0*/  FSEL R163, R163, -INF , !P2 ;  /* 0xff800000a3a37808 */ /* 0x000fe20005000000 */
[----:B------:R2:W-:Y:S01]  /*12ff0*/  MUFU.EX2 R211, R168 ;  /* 0x000000a800d37308 */ /* 0x0005e20000000800 */
[----:B------:R-:W-:Y:S02]  /*13000*/  FMNMX.FTZ R14, R162, R14, !PT ;  /* 0x0000000ea20e7209 */ /* 0x000fe40007810000 */
[----:B------:R-:W-:Y:S02]  /*13010*/  ISETP.GT.AND P2, PT, R220, 0x20, P1 ;  /* 0x00000020dc00780c */ /* 0x000fe40000f44270 */
[----:B------:R-:W-:Y:S02]  /*13020*/  FMNMX.FTZ R14, R163, R14, !PT ;  /* 0x0000000ea30e7209 */ /* 0x000fe40007810000 */
[----:B------:R-:W-:Y:S01]  /*13030*/  ISETP.LT.OR P2, PT, R221, 0x21, P2 ;  /* 0x00000021dd00780c */ /* 0x000fe20001741670 */
[----:B------:R-:W-:Y:S01]  /*13040*/  MUFU.EX2 R156, R156 ;  /* 0x0000009c009c7308 */ /* 0x000fe20000000800 */
[----:B------:R-:W-:-:S02]  /*13050*/  FMNMX.FTZ R14, R166, R14, !PT ;  /* 0x0000000ea60e7209 */ /* 0x000fc40007810000 */
[----:B------:R-:W-:Y:S02]  /*13060*/  FSEL R170, R170, -INF , !P2 ;  /* 0xff800000aaaa7808 */ /* 0x000fe40005000000 */
[----:B------:R-:W-:Y:S02]  /*13070*/  FMNMX.FTZ R14, R167, R14, !PT ;  /* 0x0000000ea70e7209 */ /* 0x000fe40007810000 */
[----:B------:R-:W-:Y:S01]  /*13080*/  ISETP.GT.AND P2, PT, R220, 0x29, P1 ;  /* 0x00000029dc00780c */ /* 0x000fe20000f44270 */
[----:B------:R-:W3:Y:S01]  /*13090*/  MUFU.EX2 R157, R157 ;  /* 0x0000009d009d7308 */ /* 0x000ee20000000800 */
[----:B------:R-:W-:Y:S02]  /*130a0*/  FMNMX.FTZ R14, R170, R14, !PT ;  /* 0x0000000eaa0e7209 */ /* 0x000fe40007810000 */
[----:B------:R-:W-:Y:S02]  /*130b0*/  ISETP.LT.OR P2, PT, R221, 0x2a, P2 ;  /* 0x0000002add00780c */ /* 0x000fe40001741670 */
[----:B------:R-:W-:-:S02]  /*130c0*/  FMNMX.FTZ R14, R171, R14, !PT ;  /* 0x0000000eab0e7209 */ /* 0x000fc40007810000 */
[----:B------:R-:W-:Y:S01]  /*130d0*/  FSEL R175, R175, -INF , !P2 ;  /* 0xff800000afaf7808 */ /* 0x000fe20005000000 */
[----:B------:R-:W-:Y:S01]  /*130e0*/  MUFU.EX2 R160, R160 ;  /* 0x000000a000a07308 */ /* 0x000fe20000000800 */
[----:B------:R-:W-:Y:S02]  /*130f0*/  ISETP.GT.AND P2, PT, R220, 0x31, P1 ;  /* 0x00000031dc00780c */ /* 0x000fe40000f44270 */
[----:B------:R-:W-:Y:S02]  /*13100*/  FMNMX.FTZ R14, R174, R14, !PT ;  /* 0x0000000eae0e7209 */ /* 0x000fe40007810000 */
[----:B------:R-:W-:Y:S02]  /*13110*/  ISETP.LT.OR P2, PT, R221, 0x32, P2 ;  /* 0x00000032dd00780c */ /* 0x000fe40001741670 */
[----:B------:R-:W-:Y:S01]  /*13120*/  FMNMX.FTZ R14, R175, R14, !PT ;  /* 0x0000000eaf0e7209 */ /* 0x000fe20007810000 */
[----:B------:R-:W-:Y:S01]  /*13130*/  MUFU.EX2 R161, R161 ;  /* 0x000000a100a17308 */ /* 0x000fe20000000800 */
[----:B------:R-:W-:-:S02]  /*13140*/  ISETP.GT.AND P1, PT, R220, 0x39, P1 ;  /* 0x00000039dc00780c */ /* 0x000fc40000f24270 */
[----:B------:R-:W-:Y:S02]  /*13150*/  FSEL R179, R179, -INF , !P2 ;  /* 0xff800000b3b37808 */ /* 0x000fe40005000000 */
[----:B------:R-:W-:Y:S02]  /*13160*/  FMNMX.FTZ R14, R178, R14, !PT ;  /* 0x0000000eb20e7209 */ /* 0x000fe40007810000 */
[----:B------:R-:W-:Y:S01]  /*13170*/  ISETP.LT.OR P1, PT, R221, 0x3a, P1 ;  /* 0x0000003add00780c */ /* 0x000fe20000f21670 */
[----:B------:R-:W-:Y:S01]  /*13180*/  MUFU.EX2 R164, R164 ;  /* 0x000000a400a47308 */ /* 0x000fe20000000800 */
[----:B------:R-:W-:Y:S02]  /*13190*/  FMNMX.FTZ R14, R179, R14, !PT ;  /* 0x0000000eb30e7209 */ /* 0x000fe40007810000 */
[----:B------:R-:W-:Y:S02]  /*131a0*/  FSEL R183, R183, -INF , !P1 ;  /* 0xff800000b7b77808 */ /* 0x000fe40004800000 */
[----:B------:R-:W-:-:S02]  /*131b0*/  FMNMX.FTZ R14, R182, R14, !PT ;  /* 0x0000000eb60e7209 */ /* 0x000fc40007810000 */
[----:B------:R-:W-:Y:S01]  /*131c0*/  ISETP.NE.AND P2, PT, R197, RZ, PT ;  /* 0x000000ffc500720c */ /* 0x000fe20003f45270 */
[----:B------:R-:W-:Y:S01]  /*131d0*/  MUFU.EX2 R169, R169 ;  /* 0x000000a900a97308 */ /* 0x000fe20000000800 */
[----:B------:R-:W-:-:S05]  /*131e0*/  FMNMX.FTZ R14, R183, R14, !PT ;  /* 0x0000000eb70e7209 */ /* 0x000fca0007810000 */
[----:B------:R-:W4:Y:S02]  /*131f0*/  SHFL.BFLY PT, R210, R14, 0x2, 0x1f ;  /* 0x0c401f000ed27f89 */ /* 0x000f2400000e0000 */
[----:B------:R-:W-:Y:S04]  /*13200*/  MUFU.EX2 R173, R173 ;  /* 0x000000ad00ad7308 */ /* 0x000fe80000000800 */
[----:B------:R-:W-:-:S04]  /*13210*/  @!P2 IMAD R222, R203, 0x40, R194 ;  /* 0x00000040cbdea824 */ /* 0x000fc800078e02c2 */
[----:B------:R-:W-:Y:S01]  /*13220*/  @!P2 IMAD R222, R222, 0x4, R2 ;  /* 0x00000004dedea824 */ /* 0x000fe200078e0202 */
[----:B------:R-:W-:Y:S08]  /*13230*/  MUFU.EX2 R176, R176 ;  /* 0x000000b000b07308 */ /* 0x000ff00000000800 */
[----:B------:R-:W-:Y:S01]  /*13240*/  MUFU.EX2 R177, R177 ;  /* 0x000000b100b17308 */ /* 0x000fe20000000800 */
[----:B----4-:R-:W-:-:S07]  /*13250*/  FMNMX.FTZ R14, R14, R210, !PT ;  /* 0x000000d20e0e7209 */ /* 0x010fce0007810000 */
[----:B------:R-:W-:Y:S01]  /*13260*/  MUFU.EX2 R181, R181 ;  /* 0x000000b500b57308 */ /* 0x000fe20000000800 */
[----:B------:R-:W4:Y:S02]  /*13270*/  SHFL.BFLY PT, R210, R14, 0x1, 0x1f ;  /* 0x0c201f000ed27f89 */ /* 0x000f2400000e0000 */
[----:B----4-:R-:W-:-:S05]  /*13280*/  FMNMX.FTZ R14, R14, R210, !PT ;  /* 0x000000d20e0e7209 */ /* 0x010fca0007810000 */
[----:B------:R4:W-:Y:S01]  /*13290*/  MUFU.EX2 R210, R165 ;  /* 0x000000a500d27308 */ /* 0x0009e20000000800 */
[C---:B------:R-:W-:Y:S01]  /*132a0*/  FSETP.NEU.FTZ.AND P1, PT, R14.reuse, -INF , PT ;  /* 0xff8000000e00780b */ /* 0x040fe20003f3d000 */
[----:B------:R-:W-:-:S03]  /*132b0*/  FMUL.FTZ R221, R14, R11 ;  /* 0x0000000b0edd7220 */ /* 0x000fc60000410000 */
[----:B--2---:R-:W-:Y:S02]  /*132c0*/  FSEL R168, R14, RZ, P1 ;  /* 0x000000ff0ea87208 */ /* 0x004fe40000800000 */
[----:B------:R-:W-:Y:S01]  /*132d0*/  FSEL R221, R221, RZ, P1 ;  /* 0x000000ffdddd7208 */ /* 0x000fe20000800000 */
[-C--:B----4-:R-:W-:Y:S02]  /*132e0*/  FMUL.FTZ R165, R208, R11.reuse ;  /* 0x0000000bd0a57220 */ /* 0x090fe40000410000 */
[----:B------:R-:W-:Y:S02]  /*132f0*/  FADD.FTZ R168, -R168, R209 ;  /* 0x000000d1a8a87221 */ /* 0x000fe40000010100 */
[-CC-:B------:R-:W-:Y:S01]  /*13300*/  FFMA.FTZ R203, R154, R11.reuse, -R221.reuse ;  /* 0x0000000b9acb7223 */ /* 0x180fe200000108dd */
[-CC-:B------:R-:W-:Y:S01]  /*13310*/  FFMA.FTZ R208, R155, R11.reuse, -R221.reuse ;  /* 0x0000000b9bd07223 */ /* 0x180fe200000108dd */
[----:B------:R-:W2:Y:S01]  /*13320*/  MUFU.EX2 R165, R165 ;  /* 0x000000a500a57308 */ /* 0x000ea20000000800 */
[-C--:B------:R-:W-:Y:S01]  /*13330*/  FMUL.FTZ R168, R168, R11.reuse ;  /* 0x0000000ba8a87220 */ /* 0x080fe20000410000 */
[-CC-:B------:R-:W-:Y:S01]  /*13340*/  FFMA.FTZ R155, R158, R11.reuse, -R221.reuse ;  /* 0x0000000b9e9b7223 */ /* 0x180fe200000108dd */
[-CC-:B------:R-:W-:Y:S01]  /*13350*/  FFMA.FTZ R159, R159, R11.reuse, -R221.reuse ;  /* 0x0000000b9f9f7223 */ /* 0x180fe200000108dd */
[-CC-:B------:R-:W-:Y:S01]  /*13360*/  FFMA.FTZ R209, R162, R11.reuse, -R221.reuse ;  /* 0x0000000ba2d17223 */ /* 0x180fe200000108dd */
[-CC-:B------:R-:W-:Y:S01]  /*13370*/  FFMA.FTZ R163, R163, R11.reuse, -R221.reuse ;  /* 0x0000000ba3a37223 */ /* 0x180fe200000108dd */
[----:B---3--:R-:W-:Y:S01]  /*13380*/  F2FP.BF16.F32.PACK_AB R154, R157, R156 ;  /* 0x0000009c9d9a723e */ /* 0x008fe200000010ff */
[-CC-:B------:R-:W-:Y:S01]  /*13390*/  FFMA.FTZ R220, R166, R11.reuse, -R221.reuse ;  /* 0x0000000ba6dc7223 */ /* 0x180fe200000108dd */
[----:B------:R-:W3:Y:S01]  /*133a0*/  MUFU.EX2 R168, R168 ;  /* 0x000000a800a87308 */ /* 0x000ee20000000800 */
[-CC-:B------:R-:W-:Y:S01]  /*133b0*/  FFMA.FTZ R167, R167, R11.reuse, -R221.reuse ;  /* 0x0000000ba7a77223 */ /* 0x180fe200000108dd */
[-CC-:B------:R-:W-:Y:S01]  /*133c0*/  FFMA.FTZ R170, R170, R11.reuse, -R221.reuse ;  /* 0x0000000baaaa7223 */ /* 0x180fe200000108dd */
[-CC-:B------:R-:W-:Y:S01]  /*133d0*/  FFMA.FTZ R171, R171, R11.reuse, -R221.reuse ;  /* 0x0000000babab7223 */ /* 0x180fe200000108dd */
[-CC-:B------:R-:W-:Y:S01]  /*133e0*/  FFMA.FTZ R174, R174, R11.reuse, -R221.reuse ;  /* 0x0000000baeae7223 */ /* 0x180fe200000108dd */
[-CC-:B------:R-:W-:Y:S01]  /*133f0*/  FFMA.FTZ R175, R175, R11.reuse, -R221.reuse ;  /* 0x0000000bafaf7223 */ /* 0x180fe200000108dd */
[-CC-:B------:R-:W-:Y:S01]  /*13400*/  FFMA.FTZ R178, R178, R11.reuse, -R221.reuse ;  /* 0x0000000bb2b27223 */ /* 0x180fe200000108dd */
[--C-:B------:R-:W-:Y:S01]  /*13410*/  FFMA.FTZ R179, R179, R11, -R221.reuse ;  /* 0x0000000bb3b37223 */ /* 0x100fe200000108dd */
[----:B------:R-:W-:Y:S01]  /*13420*/  MUFU.EX2 R208, R208 ;  /* 0x000000d000d07308 */ /* 0x000fe20000000800 */
[----:B--2---:R-:W-:Y:S01]  /*13430*/  FFMA.FTZ R3, R165, R3, R152 ;  /* 0x00000003a5037223 */ /* 0x004fe20000010098 */
[----:B------:R-:W-:Y:S01]  /*13440*/  F2FP.BF16.F32.PACK_AB R152, R153, R152 ;  /* 0x000000989998723e */ /* 0x000fe200000010ff */
[-CC-:B------:R-:W-:Y:S01]  /*13450*/  FFMA.FTZ R182, R182, R11.reuse, -R221.reuse ;  /* 0x0000000bb6b67223 */ /* 0x180fe200000108dd */
[----:B------:R-:W-:Y:S01]  /*13460*/  FFMA.FTZ R183, R183, R11, -R221 ;  /* 0x0000000bb7b77223 */ /* 0x000fe200000108dd */
[----:B------:R-:W-:Y:S01]  /*13470*/  FADD.FTZ R3, R153, R3 ;  /* 0x0000000399037221 */ /* 0x000fe20000010000 */
[----:B------:R2:W-:Y:S01]  /*13480*/  @!P2 STS [R222+0x28800], R165 ;  /* 0x028800a5de00a388 */ /* 0x0005e20000000800 */
[-C--:B------:R-:W-:Y:S01]  /*13490*/  FMUL.FTZ R24, R24, R165.reuse ;  /* 0x000000a518187220 */ /* 0x080fe20000410000 */
[----:B------:R-:W4:Y:S01]  /*134a0*/  MUFU.EX2 R153, R203 ;  /* 0x000000cb00997308 */ /* 0x000f220000000800 */
[----:B------:R-:W-:Y:S01]  /*134b0*/  FADD.FTZ R3, R156, R3 ;  /* 0x000000039c037221 */ /* 0x000fe20000010000 */
[----:B------:R-:W-:Y:S01]  /*134c0*/  F2FP.BF16.F32.PACK_AB R156, R161, R160 ;  /* 0x000000a0a19c723e */ /* 0x000fe200000010ff */
[----:B---3--:R3:W-:Y:S01]  /*134d0*/  @!P2 STS [R222+0x28820], R168 ;  /* 0x028820a8de00a388 */ /* 0x0087e20000000800 */
[-C--:B------:R-:W-:Y:S01]  /*134e0*/  FMUL.FTZ R25, R25, R165.reuse ;  /* 0x000000a519197220 */ /* 0x080fe20000410000 */
[----:B------:R-:W-:Y:S01]  /*134f0*/  FADD.FTZ R3, R157, R3 ;  /* 0x000000039d037221 */ /* 0x000fe20000010000 */
[-C--:B------:R-:W-:Y:S01]  /*13500*/  FMUL.FTZ R28, R28, R165.reuse ;  /* 0x000000a51c1c7220 */ /* 0x080fe20000410000 */
[-C--:B------:R-:W-:Y:S01]  /*13510*/  FMUL.FTZ R29, R29, R165.reuse ;  /* 0x000000a51d1d7220 */ /* 0x080fe20000410000 */
[----:B------:R-:W5:Y:S01]  /*13520*/  MUFU.EX2 R155, R155 ;  /* 0x0000009b009b7308 */ /* 0x000f620000000800 */
        /* <DEDUP_REMOVED lines=8> */
[----:B----4-:R-:W-:Y:S01]  /*135b0*/  FFMA.FTZ R0, R168, R0, R153 ;  /* 0x00000000a8007223 */ /* 0x010fe20000010099 */
[----:B------:R-:W-:Y:S01]  /*135c0*/  FADD.FTZ R3, R164, R3 ;  /* 0x00000003a4037221 */ /* 0x000fe20000010000 */
[-C--:B------:R-:W-:Y:S01]  /*135d0*/  FMUL.FTZ R41, R41, R165.reuse ;  /* 0x000000a529297220 */ /* 0x080fe20000410000 */
[-C--:B------:R-:W-:Y:S01]  /*135e0*/  FMUL.FTZ R44, R44, R165.reuse ;  /* 0x000000a52c2c7220 */ /* 0x080fe20000410000 */
[----:B------:R-:W-:Y:S01]  /*135f0*/  FADD.FTZ R0, R208, R0 ;  /* 0x00000000d0007221 */ /* 0x000fe20000010000 */
[----:B------:R-:W-:Y:S01]  /*13600*/  FADD.FTZ R3, R210, R3 ;  /* 0x00000003d2037221 */ /* 0x000fe20000010000 */
[-C--:B------:R-:W-:Y:S01]  /*13610*/  FMUL.FTZ R45, R45, R165.reuse ;  /* 0x000000a52d2d7220 */ /* 0x080fe20000410000 */
[----:B------:R-:W4:Y:S01]  /*13620*/  MUFU.EX2 R157, R209 ;  /* 0x000000d1009d7308 */ /* 0x000f220000000800 */
[----:B-----5:R-:W-:Y:S01]  /*13630*/  FADD.FTZ R0, R155, R0 ;  /* 0x000000009b007221 */ /* 0x020fe20000010000 */
[----:B------:R-:W-:Y:S01]  /*13640*/  FADD.FTZ R3, R211, R3 ;  /* 0x00000003d3037221 */ /* 0x000fe20000010000 */
[-C--:B------:R-:W-:Y:S01]  /*13650*/  FMUL.FTZ R48, R48, R165.reuse ;  /* 0x000000a530307220 */ /* 0x080fe20000410000 */
[-C--:B------:R-:W-:Y:S01]  /*13660*/  FMUL.FTZ R49, R49, R165.reuse ;  /* 0x000000a531317220 */ /* 0x080fe20000410000 */
[-C--:B------:R-:W-:Y:S01]  /*13670*/  FMUL.FTZ R52, R52, R165.reuse ;  /* 0x000000a534347220 */ /* 0x080fe20000410000 */
[-C--:B------:R-:W-:Y:S01]  /*13680*/  FMUL.FTZ R53, R53, R165.reuse ;  /* 0x000000a535357220 */ /* 0x080fe20000410000 */
[-C--:B------:R-:W-:Y:S01]  /*13690*/  FMUL.FTZ R56, R56, R165.reuse ;  /* 0x000000a538387220 */ /* 0x080fe20000410000 */
[----:B------:R-:W5:Y:S01]  /*136a0*/  MUFU.EX2 R163, R163 ;  /* 0x000000a300a37308 */ /* 0x000f620000000800 */
        /* <DEDUP_REMOVED lines=16> */
[----:B-----5:R-:W-:Y:S01]  /*137b0*/  FADD.FTZ R0, R163, R0 ;  /* 0x00000000a3007221 */ /* 0x020fe20000010000 */
[-C--:B------:R-:W-:Y:S01]  /*137c0*/  FMUL.FTZ R81, R81, R165.reuse ;  /* 0x000000a551517220 */ /* 0x080fe20000410000 */
        /* <DEDUP_REMOVED lines=40> */
[----:B------:R-:W-:Y:S01]  /*13a50*/  FMUL.FTZ R149, R149, R165 ;  /* 0x000000a595957220 */ /* 0x000fe20000410000 */
[----:B------:R-:W-:Y:S01]  /*13a60*/  FADD.FTZ R3, R169, R3 ;  /* 0x00000003a9037221 */ /* 0x000fe20000010000 */
[----:B-----5:R-:W-:Y:S01]  /*13a70*/  FADD.FTZ R0, R161, R0 ;  /* 0x00000000a1007221 */ /* 0x020fe20000010000 */
[----:B------:R-:W-:Y:S01]  /*13a80*/  F2FP.BF16.F32.PACK_AB R153, R208, R153 ;  /* 0x00000099d099723e */ /* 0x000fe200000010ff */
[----:B------:R-:W-:Y:S01]  /*13a90*/  FMUL.FTZ R26, R26, R168 ;  /* 0x000000a81a1a7220 */ /* 0x000fe20000410000 */
[----:B--2---:R-:W2:Y:S01]  /*13aa0*/  MUFU.EX2 R165, R178 ;  /* 0x000000b200a57308 */ /* 0x004ea20000000800 */
[----:B0-----:R-:W-:Y:S01]  /*13ab0*/  FADD.FTZ R3, R162, R3 ;  /* 0x00000003a2037221 */ /* 0x001fe20000010000 */
[----:B----4-:R-:W-:Y:S01]  /*13ac0*/  FADD.FTZ R0, R171, R0 ;  /* 0x00000000ab007221 */ /* 0x010fe20000010000 */
[----:B------:R-:W-:Y:S01]  /*13ad0*/  F2FP.BF16.F32.PACK_AB R155, R159, R155 ;  /* 0x0000009b9f9b723e */ /* 0x000fe200000010ff */
[----:B------:R-:W-:Y:S01]  /*13ae0*/  BAR.SYNC.DEFER_BLOCKING 0xf, 0x100 ;  /* 0x03c4000000007b1d */ /* 0x000fe20000010000 */
[----:B------:R-:W-:Y:S01]  /*13af0*/  FADD.FTZ R3, R173, R3 ;  /* 0x00000003ad037221 */ /* 0x000fe20000010000 */
[----:B-1----:R-:W-:Y:S01]  /*13b00*/  FADD.FTZ R0, R174, R0 ;  /* 0x00000000ae007221 */ /* 0x002fe20000010000 */
[----:B------:R-:W-:Y:S01]  /*13b10*/  F2FP.BF16.F32.PACK_AB R158, R210, R164 ;  /* 0x000000a4d29e723e */ /* 0x000fe200000010ff */
[----:B------:R-:W-:Y:S01]  /*13b20*/  FMUL.FTZ R27, R27, R168 ;  /* 0x000000a81b1b7220 */ /* 0x000fe20000410000 */
[----:B------:R-:W-:Y:S01]  /*13b30*/  FADD.FTZ R3, R176, R3 ;  /* 0x00000003b0037221 */ /* 0x000fe20000010000 */
[----:B------:R-:W0:Y:S01]  /*13b40*/  MUFU.EX2 R166, R180 ;  /* 0x000000b400a67308 */ /* 0x000e220000000800 */
[----:B---3--:R-:W-:Y:S01]  /*13b50*/  FADD.FTZ R0, R175, R0 ;  /* 0x00000000af007221 */ /* 0x008fe20000010000 */
[----:B------:R-:W-:Y:S01]  /*13b60*/  F2FP.BF16.F32.PACK_AB R157, R163, R157 ;  /* 0x0000009da39d723e */ /* 0x000fe200000010ff */
[----:B------:R-:W-:Y:S01]  /*13b70*/  FADD.FTZ R3, R177, R3 ;  /* 0x00000003b1037221 */ /* 0x000fe20000010000 */
[----:B------:R-:W-:Y:S01]  /*13b80*/  F2FP.BF16.F32.PACK_AB R159, R167, R220 ;  /* 0x000000dca79f723e */ /* 0x000fe200000010ff */
[----:B------:R-:W-:Y:S01]  /*13b90*/  FMUL.FTZ R30, R30, R168 ;  /* 0x000000a81e1e7220 */ /* 0x000fe20000410000 */
[----:B------:R-:W-:Y:S01]  /*13ba0*/  F2FP.BF16.F32.PACK_AB R160, R169, R211 ;  /* 0x000000d3a9a0723e */ /* 0x000fe200000010ff */
[----:B--2---:R-:W-:Y:S01]  /*13bb0*/  FADD.FTZ R0, R165, R0 ;  /* 0x00000000a5007221 */ /* 0x004fe20000010000 */
[----:B------:R-:W1:Y:S01]  /*13bc0*/  MUFU.EX2 R179, R179 ;  /* 0x000000b300b37308 */ /* 0x000e620000000800 */
[----:B------:R-:W-:Y:S01]  /*13bd0*/  F2FP.BF16.F32.PACK_AB R162, R173, R162 ;  /* 0x000000a2ada2723e */ /* 0x000fe200000010ff */
[-C--:B------:R-:W-:Y:S01]  /*13be0*/  FMUL.FTZ R31, R31, R168.reuse ;  /* 0x000000a81f1f7220 */ /* 0x080fe20000410000 */
[----:B------:R-:W-:Y:S01]  /*13bf0*/  F2FP.BF16.F32.PACK_AB R161, R171, R161 ;  /* 0x000000a1aba1723e */ /* 0x000fe200000010ff */
[----:B------:R-:W-:Y:S01]  /*13c00*/  FMUL.FTZ R34, R34, R168 ;  /* 0x000000a822227220 */ /* 0x000fe20000410000 */
[----:B------:R-:W-:Y:S01]  /*13c10*/  F2FP.BF16.F32.PACK_AB R163, R175, R174 ;  /* 0x000000aeafa3723e */ /* 0x000fe200000010ff */
[----:B------:R-:W-:Y:S01]  /*13c20*/  FMUL.FTZ R35, R35, R168 ;  /* 0x000000a823237220 */ /* 0x000fe20000410000 */
[----:B------:R-:W-:Y:S01]  /*13c30*/  F2FP.BF16.F32.PACK_AB R164, R177, R176 ;  /* 0x000000b0b1a4723e */ /* 0x000fe200000010ff */
[----:B------:R-:W2:Y:S01]  /*13c40*/  MUFU.EX2 R182, R182 ;  /* 0x000000b600b67308 */ /* 0x000ea20000000800 */
[----:B0-----:R-:W-:Y:S01]  /*13c50*/  FADD.FTZ R3, R166, R3 ;  /* 0x00000003a6037221 */ /* 0x001fe20000010000 */
[C---:B------:R-:W-:Y:S01]  /*13c60*/  F2FP.BF16.F32.PACK_AB R166, R181.reuse, R166 ;  /* 0x000000a6b5a6723e */ /* 0x040fe200000010ff */
[----:B------:R0:W-:Y:S01]  /*13c70*/  STSM.16.M88.4 [R200+0x26800], R152 ;  /* 0x02680098c8007844 */ /* 0x0001e20000000200 */
[-C--:B------:R-:W-:Y:S01]  /*13c80*/  FMUL.FTZ R38, R38, R168.reuse ;  /* 0x000000a826267220 */ /* 0x080fe20000410000 */
[----:B------:R-:W-:Y:S01]  /*13c90*/  FADD.FTZ R3, R181, R3 ;  /* 0x00000003b5037221 */ /* 0x000fe20000010000 */
[-C--:B------:R-:W-:Y:S01]  /*13ca0*/  FMUL.FTZ R39, R39, R168.reuse ;  /* 0x000000a827277220 */ /* 0x080fe20000410000 */
[----:B------:R0:W-:Y:S01]  /*13cb0*/  STSM.16.M88.4 [R201], R156 ;  /* 0x0000009cc9007844 */ /* 0x0001e20000000200 */
[----:B------:R-:W3:Y:S01]  /*13cc0*/  MUFU.EX2 R183, R183 ;  /* 0x000000b700b77308 */ /* 0x000ee20000000800 */
[C---:B-1----:R-:W-:Y:S01]  /*13cd0*/  FADD.FTZ R0, R179.reuse, R0 ;  /* 0x00000000b3007221 */ /* 0x042fe20000010000 */
[----:B------:R-:W-:Y:S01]  /*13ce0*/  F2FP.BF16.F32.PACK_AB R165, R179, R165 ;  /* 0x000000a5b3a5723e */ /* 0x000fe200000010ff */
[----:B------:R0:W-:Y:S01]  /*13cf0*/  STSM.16.M88.4 [R205], R160 ;  /* 0x000000a0cd007844 */ /* 0x0001e20000000200 */
        /* <DEDUP_REMOVED lines=13> */
[C---:B---3--:R-:W-:Y:S01]  /*13dd0*/  F2FP.BF16.F32.PACK_AB R167, R183.reuse, R182 ;  /* 0x000000b6b7a7723e */ /* 0x048fe200000010ff */
        /* <DEDUP_REMOVED lines=48> */
.L_x_2679:
[----:B------:R0:W1:Y:S01]  /*140e0*/  SYNCS.PHASECHK.TRANS64.TRYWAIT P1, [R20+URZ+0x28c50], R202 ;  /* 0x028c50ca140075a7 */ /* 0x000062000802017f */
[----:B------:R-:W-:Y:S05]  /*140f0*/  @!P0 BRA `(.L_x_2680) ;  /* 0x0000000000048947 */ /* 0x000fea0003800000 */
[----:B------:R-:W-:Y:S01]  /*14100*/  BPT.TRAP 0x1 ;  /* 0x000000040000795c */ /* 0x000fe20000300000 */
.L_x_2680:
[----:B------:R-:W-:Y:S04]  /*14110*/  BSSY B1, `(.L_x_2681) ;  /* 0x0000004000017945 */ /* 0x000fe80003800000 */
[----:B-1----:R-:W-:Y:S05]  /*14120*/  @P1 BRA `(.L_x_2682) ;  /* 0x0000000000081947 */ /* 0x002fea0003800000 */
[----:B------:R-:W1:Y:S02]  /*14130*/  SYNCS.PHASECHK.TRANS64.TRYWAIT P1, [R20+URZ+0x28c50], R202 ;  /* 0x028c50ca140075a7 */ /* 0x000e64000802017f */
[----:B-1----:R-:W-:Y:S05]  /*14140*/  @!P1 BRA `(.L_x_2683) ;  /* 0x000000f400ac9947 */ /* 0x002fea0003800000 */
.L_x_2682:
[----:B------:R-:W-:Y:S05]  /*14150*/  BSYNC B1 ;  /* 0x0000000000017941 */ /* 0x000fea0003800000 */
.L_x_2681:
        /* <DEDUP_REMOVED lines=40> */
.L_x_2684:
[C---:B------:R-:W-:Y:S01]  /*143e0*/  ISETP.GT.AND P1, PT, R15.reuse, R213, PT ;  /* 0x000000d50f00720c */ /* 0x040fe20003f24270 */
[----:B01----:R-:W-:Y:S02]  /*143f0*/  VIADD R20, R20, 0x28c60 ;  /* 0x00028c6014147836 */ /* 0x003fe40000000000 */
[----:B------:R-:W-:Y:S02]  /*14400*/  VIADD R15, R15, 0xffffffff ;  /* 0xffffffff0f0f7836 */ /* 0x000fe40000000000 */
[----:B------:R-:W-:Y:S01]  /*14410*/  IMAD.MOV.U32 R209, RZ, RZ, R14 ;  /* 0x000000ffffd17224 */ /* 0x000fe200078e000e */
[----:B------:R-:W-:Y:S01]  /*14420*/  PRMT R20, R186, 0x654, R20 ;  /* 0x00000654ba147816 */ /* 0x000fe20000000014 */
[----:B------:R-:W-:Y:S02]  /*14430*/  IMAD.MOV.U32 R208, RZ, RZ, R10 ;  /* 0x000000ffffd07224 */ /* 0x000fe400078e000a */
[----:B------:R-:W-:Y:S01]  /*14440*/  IMAD.MOV.U32 R203, RZ, RZ, R17 ;  /* 0x000000ffffcb7224 */ /* 0x000fe200078e0011 */
[----:B------:R1:W-:Y:S03]  /*14450*/  SYNCS.ARRIVE.TRANS64.RED.A1T0 RZ, [R20+URZ], RZ ;  /* 0x000000ff14ff79a7 */ /* 0x0003e6000810043f */
[----:B------:R-:W-:Y:S05]  /*14460*/  @P1 BRA `(.L_x_2685) ;  /* 0xffffffd800cc1947 */ /* 0x000fea000383ffff */
.L_x_2664:
[----:B------:R-:W-:Y:S05]  /*14470*/  BSYNC B0 ;  /* 0x0000000000007941 */ /* 0x000fea0003800000 */
.L_x_2663:
[----:B-1----:R-:W2:Y:S01]  /*14480*/  LDL.LU R20, [R1+0x5c] ;  /* 0x00005c0001147983 */ /* 0x002ea20000300800 */
[----:B------:R-:W-:Y:S02]  /*14490*/  IMAD.MOV.U32 R155, RZ, RZ, -0x800000 ;  /* 0xff800000ff9b7424 */ /* 0x000fe400078e00ff */
[----:B------:R-:W-:Y:S01]  /*144a0*/  IMAD.MOV.U32 R154, RZ, RZ, -0x800000 ;  /* 0xff800000ff9a7424 */ /* 0x000fe200078e00ff */
[----:B------:R-:W1:Y:S02]  /*144b0*/  SHFL.BFLY PT, R4, R3, 0x2, 0x1f ;  /* 0x0c401f0003047f89 */ /* 0x000e6400000e0000 */
[----:B-1----:R-:W-:-:S05]  /*144c0*/  FADD.FTZ R4, R4, R3 ;  /* 0x0000000304047221 */ /* 0x002fca0000010000 */
[----:B------:R-:W1:Y:S02]  /*144d0*/  SHFL.BFLY PT, R3, R4, 0x1, 0x1f ;  /* 0x0c201f0004037f89 */ /* 0x000e6400000e0000 */
[----:B-1----:R-:W-:Y:S01]  /*144e0*/  FADD.FTZ R4, R4, R3 ;  /* 0x0000000304047221 */ /* 0x002fe20000010000 */
[----:B------:R-:W-:Y:S01]  /*144f0*/  IMAD.MOV.U32 R3, RZ, RZ, RZ ;  /* 0x000000ffff037224 */ /* 0x000fe200078e00ff */
[----:B------:R-:W-:Y:S08]  /*14500*/  BAR.ARV 0x8, 0x100 ;  /* 0x0204000000007b1d */ /* 0x000ff00000002000 */
[----:B------:R-:W-:Y:S01]  /*14510*/  BAR.SYNC.DEFER_BLOCKING 0xf, 0x100 ;  /* 0x03c4000000007b1d */ /* 0x000fe20000010000 */
[----:B------:R-:W-:-:S13]  /*14520*/  FSETP.NE.FTZ.AND P0, PT, R4, RZ, PT ;  /* 0x000000ff0400720b */ /* 0x000fda0003f15000 */
[----:B------:R-:W1:Y:S01]  /*14530*/  @P0 MUFU.RCP R3, R4 ;  /* 0x0000000400030308 */ /* 0x000e620000001000 */
[----:B------:R-:W-:-:S07]  /*14540*/  @P0 FMUL.FTZ R5, R11, 0.69314718246459960938 ;  /* 0x3f3172180b050820 */ /* 0x000fce0000410000 */
[----:B------:R-:W3:Y:S01]  /*14550*/  @P0 MUFU.LG2 R4, R4 ;  /* 0x0000000400040308 */ /* 0x000ee20000000c00 */
        /* <DEDUP_REMOVED lines=8> */
[----:B---3--:R-:W-:Y:S01]  /*145e0*/  @P0 FMUL.FTZ R4, R4, 0.69314718246459960938 ;  /* 0x3f31721804040820 */ /* 0x008fe20000410000 */
[-C--:B------:R-:W-:Y:S01]  /*145f0*/  FMUL.FTZ R40, R40, R3.reuse ;  /* 0x0000000328287220 */ /* 0x080fe20000410000 */
[-C--:B------:R-:W-:Y:S01]  /*14600*/  FMUL.FTZ R41, R41, R3.reuse ;  /* 0x0000000329297220 */ /* 0x080fe20000410000 */
[-C--:B------:R-:W-:Y:S01]  /*14610*/  FMUL.FTZ R44, R44, R3.reuse ;  /* 0x000000032c2c7220 */ /* 0x080fe20000410000 */
[----:B------:R-:W-:Y:S01]  /*14620*/  @P0 FFMA.FTZ R155, R5, R10, R4 ;  /* 0x0000000a059b0223 */ /* 0x000fe20000010004 */
        /* <DEDUP_REMOVED lines=25> */
[----:B-1----:R-:W-:Y:S01]  /*147c0*/  FADD.FTZ R4, R4, R0 ;  /* 0x0000000004047221 */ /* 0x002fe20000010000 */
        /* <DEDUP_REMOVED lines=28> */
[----:B-1----:R-:W-:Y:S01]  /*14990*/  FADD.FTZ R4, R4, R0 ;  /* 0x0000000004047221 */ /* 0x002fe20000010000 */
[----:B------:R-:W-:-:S02]  /*149a0*/  IMAD.MOV.U32 R0, RZ, RZ, RZ ;  /* 0x000000ffff007224 */ /* 0x000fc400078e00ff */
[-C--:B------:R-:W-:Y:S01]  /*149b0*/  FMUL.FTZ R148, R148, R3.reuse ;  /* 0x0000000394947220 */ /* 0x080fe20000410000 */
[----:B------:R-:W-:Y:S01]  /*149c0*/  FMUL.FTZ R149, R149, R3 ;  /* 0x0000000395957220 */ /* 0x000fe20000410000 */
        /* <DEDUP_REMOVED lines=78> */
[----:B------:R-:W-:Y:S06]  /*14eb0*/  BAR.ARV 0xe, 0x100 ;  /* 0x0384000000007b1d */ /* 0x000fec0000002000 */
[----:B------:R-:W-:-:S02]  /*14ec0*/  PLOP3.LUT P0, PT, PT, PT, PT, 0x8, 0x0 ;  /* 0x000000000000781c */ /* 0x000fc40003f0e170 */
[----:B------:R-:W-:Y:S02]  /*14ed0*/  LOP3.LUT R22, R22, R0, RZ, 0x3c, !PT ;  /* 0x0000000016167212 */ /* 0x000fe400078e3cff */
[----:B------:R-:W-:Y:S01]  /*14ee0*/  SEL R17, R17, RZ, P1 ;  /* 0x000000ff11117207 */ /* 0x000fe20000800000 */
[----:B--2---:R-:W-:-:S05]  /*14ef0*/  VIADD R20, R20, 0x1 ;  /* 0x0000000114147836 */ /* 0x004fca0000000000 */
[----:B------:R2:W-:Y:S03]  /*14f00*/  STL [R1+0x5c], R20 ;  /* 0x00005c1401007387 */ /* 0x0005e60000100800 */
.L_x_2539:
[----:B------:R-:W-:Y:S05]  /*14f10*/  BSYNC B7 ;  /* 0x0000000000077941 */ /* 0x000fea0003800000 */
.L_x_2527:
[----:B------:R-:W3:Y:S08]  /*14f20*/  S2UR UR4, SR_CgaCtaId ;  /* 0x00000000000479c3 */ /* 0x000ef00000008800 */
[----:B------:R-:W-:Y:S01]  /*14f30*/  BAR.SYNC.DEFER_BLOCKING 0x5, 0x180 ;  /* 0x0146000000007b1d */ /* 0x000fe20000010000 */
[----:B------:R-:W-:-:S05]  /*14f40*/  MOV R2, 0x400 ;  /* 0x0000040000027802 */ /* 0x000fca0000000f00 */
[----:B------:R-:W-:Y:S01]  /*14f50*/  BSSY B0, `(.L_x_2686) ;  /* 0x00004e6000007945 */ /* 0x000fe20003800000 */
[----:B---3--:R-:W-:-:S05]  /*14f60*/  IMAD.U32 R186, RZ, RZ, UR4 ;  /* 0x00000004ffba7e24 */ /* 0x008fca000f8e00ff */
[----:B------:R-:W-:-:S05]  /*14f70*/  LEA R2, R186, R2, 0x18 ;  /* 0x00000002ba027211 */ /* 0x000fca00078ec0ff */
[----:B-----5:R3:W0:Y:S01]  /*14f80*/  LDS.128 R80, [R2+0x28cd0] ;  /* 0x028cd00002507984 */ /* 0x0206220000000c00 */
[----:B------:R-:W-:Y:S06]  /*14f90*/  BAR.ARV 0x4, 0x180 ;  /* 0x0106000000007b1d */ /* 0x000fec0000002000 */
[----:B------:R-:W-:Y:S05]  /*14fa0*/  @P0 BRA `(.L_x_2687) ;  /* 0x0000003c007c0947 */ /* 0x000fea0003800000 */
[----:B------:R-:W2:Y:S01]  /*14fb0*/  LDL R3, [R1+0x6c] ;  /* 0x00006c0001037983 */ /* 0x000ea20000100800 */
[----:B------:R-:W3:Y:S01]  /*14fc0*/  S2R R0, SR_SWINHI ;  /* 0x0000000000007919 */ /* 0x000ee20000002f00 */
[----:B----4-:R-:W-:Y:S01]  /*14fd0*/  F2FP.BF16.F32.PACK_AB R10, R29, R28 ;  /* 0x0000001c1d0a723e */ /* 0x010fe200000010ff */
[----:B------:R-:W-:Y:S01]  /*14fe0*/  ULDC.64 UR4, c[0x0][0xc08] ;  /* 0x0003020000047ab9 */ /* 0x000fe20000000a00 */
[----:B-1----:R-:W-:Y:S01]  /*14ff0*/  F2FP.BF16.F32.PACK_AB R11, R31, R30 ;  /* 0x0000001e1f0b723e */ /* 0x002fe200000010ff */
[----:B------:R-:W4:Y:S01]  /*15000*/  LDL R157, [R1+0x54] ;  /* 0x00005400019d7983 */ /* 0x000f220000100800 */
[----:B0-----:R-:W-:Y:S01]  /*15010*/  F2FP.BF16.F32.PACK_AB R12, R33, R32 ;  /* 0x00000020210c723e */ /* 0x001fe200000010ff */
[----:B------:R-:W-:Y:S01]  /*15020*/  ULDC.64 UR6, c[0x0][0xc00] ;  /* 0x0003000000067ab9 */ /* 0x000fe20000000a00 */
[----:B------:R-:W-:Y:S02]  /*15030*/  MOV R152, R2 ;  /* 0x0000000200987202 */ /* 0x000fe40000000f00 */
[----:B---3--:R-:W-:-:S02]  /*15040*/  MOV R153, R0 ;  /* 0x0000000000997202 */ /* 0x008fc40000000f00 */
[----:B------:R-:W-:Y:S02]  /*15050*/  F2FP.BF16.F32.PACK_AB R13, R35, R34 ;  /* 0x00000022230d723e */ /* 0x000fe400000010ff */
[----:B------:R-:W-:Y:S02]  /*15060*/  F2FP.BF16.F32.PACK_AB R14, R37, R36 ;  /* 0x00000024250e723e */ /* 0x000fe400000010ff */
[----:B------:R-:W-:Y:S01]  /*15070*/  F2FP.BF16.F32.PACK_AB R15, R39, R38 ;  /* 0x00000026270f723e */ /* 0x000fe200000010ff */
[----:B------:R-:W-:Y:S01]  /*15080*/  BAR.SYNC.DEFER_BLOCKING 0x1, 0x100 ;  /* 0x0044000000007b1d */ /* 0x000fe20000010000 */
[----:B--2---:R-:W-:-:S03]  /*15090*/  IMAD.WIDE R20, R3, 0x2, R152 ;  /* 0x0000000203147825 */ /* 0x004fc600078e0298 */
        /* <DEDUP_REMOVED lines=152> */
[----:B------:R-:W-:Y:S02]  /*15a20*/  IADD3 R0, P0, R20, 0x6060, RZ ;  /* 0x0000606014007810 */ /* 0x000fe40007f1e0ff */
[----:B------:R-:W-:Y:S02]  /*15a30*/  MOV R3, R8 ;  /* 0x0000000800037202 */ /* 0x000fe40000000f00 */
[----:B------:R-:W-:Y:S01]  /*15a40*/  F2FP.BF16.F32.PACK_AB R8, R137, R136 ;  /* 0x000000888908723e */ /* 0x000fe200000010ff */
[----:B------:R-:W-:Y:S01]  /*15a50*/  IMAD.X R21, RZ, RZ, R21, P0 ;  /* 0x000000ffff157224 */ /* 0x000fe200000e0615 */
[----:B------:R-:W-:Y:S02]  /*15a60*/  F2FP.BF16.F32.PACK_AB R9, R139, R138 ;  /* 0x0000008a8b09723e */ /* 0x000fe400000010ff */
[----:B------:R-:W-:-:S02]  /*15a70*/  F2FP.BF16.F32.PACK_AB R10, R141, R140 ;  /* 0x0000008c8d0a723e */ /* 0x000fc400000010ff */
[----:B------:R-:W-:Y:S02]  /*15a80*/  F2FP.BF16.F32.PACK_AB R11, R143, R142 ;  /* 0x0000008e8f0b723e */ /* 0x000fe400000010ff */
[----:B------:R-:W-:-:S03]  /*15a90*/  ISETP.NE.U32.AND P0, PT, RZ, UR4, PT ;  /* 0x00000004ff007c0c */ /* 0x000fc6000bf05070 */
[----:B------:R0:W-:Y:S01]  /*15aa0*/  STSM.16.M88.4 [R3], R8 ;  /* 0x0000000803007844 */ /* 0x0001e20000000200 */
[----:B------:R-:W-:Y:S02]  /*15ab0*/  ISETP.NE.AND.EX P0, PT, RZ, UR5, PT, P0 ;  /* 0x00000005ff007c0c */ /* 0x000fe4000bf05300 */
[----:B------:R-:W-:Y:S02]  /*15ac0*/  F2FP.BF16.F32.PACK_AB R12, R145, R144 ;  /* 0x00000090910c723e */ /* 0x000fe400000010ff */
[----:B0-----:R-:W-:-:S09]  /*15ad0*/  LOP3.LUT R3, R0, 0x380, RZ, 0xc0, !PT ;  /* 0x0000038000037812 */ /* 0x001fd200078ec0ff */
[----:B------:R-:W4:Y:S01]  /*15ae0*/  @P0 LDC.64 R10, c[0x0][0xc08] ;  /* 0x00030200ff0a0b82 */ /* 0x000f220000000a00 */
[----:B------:R-:W-:-:S04]  /*15af0*/  SHF.R.U64 R3, R3, 0x3, RZ ;  /* 0x0000000303037819 */ /* 0x000fc800000012ff */
[----:B------:R-:W-:Y:S02]  /*15b00*/  LOP3.LUT R20, R3, R0, RZ, 0x3c, !PT ;  /* 0x0000000003147212 */ /* 0x000fe400078e3cff */
[----:B------:R-:W-:Y:S02]  /*15b10*/  F2FP.BF16.F32.PACK_AB R13, R147, R146 ;  /* 0x00000092930d723e */ /* 0x000fe400000010ff */
[----:B------:R-:W-:Y:S02]  /*15b20*/  MOV R20, R20 ;  /* 0x0000001400147202 */ /* 0x000fe40000000f00 */
[----:B------:R-:W-:Y:S02]  /*15b30*/  F2FP.BF16.F32.PACK_AB R14, R149, R148 ;  /* 0x00000094950e723e */ /* 0x000fe400000010ff */
[----:B------:R-:W-:-:S05]  /*15b40*/  F2FP.BF16.F32.PACK_AB R15, R151, R150 ;  /* 0x00000096970f723e */ /* 0x000fca00000010ff */
[----:B------:R0:W-:Y:S01]  /*15b50*/  STSM.16.M88.4 [R20], R12 ;  /* 0x0000000c14007844 */ /* 0x0001e20000000200 */
[----:B------:R-:W-:Y:S02]  /*15b60*/  ULDC UR4, c[0x0][0xa88] ;  /* 0x0002a20000047ab9 */ /* 0x000fe40000000800 */
[----:B------:R-:W-:Y:S02]  /*15b70*/  IMAD.U32 R8, RZ, RZ, UR4 ;  /* 0x00000004ff087e24 */ /* 0x000fe4000f8e00ff */
[----:B----4-:R-:W-:Y:S01]  /*15b80*/  @P0 IMAD.WIDE R10, R157, 0x4, R10 ;  /* 0x000000049d0a0825 */ /* 0x010fe200078e020a */
[----:B------:R-:W-:Y:S01]  /*15b90*/  BAR.SYNC.DEFER_BLOCKING 0x1, 0x100 ;  /* 0x0044000000007b1d */ /* 0x000fe20000010000 */
[----:B------:R-:W-:-:S04]  /*15ba0*/  ISETP.NE.U32.AND P1, PT, RZ, UR6, PT ;  /* 0x00000006ff007c0c */ /* 0x000fc8000bf25070 */
[----:B------:R-:W-:Y:S01]  /*15bb0*/  ISETP.NE.AND.EX P1, PT, RZ, UR7, PT, P1 ;  /* 0x00000007ff007c0c */ /* 0x000fe2000bf25310 */
[----:B------:R1:W5:Y:S02]  /*15bc0*/  @P0 LDG.E R8, desc[UR42][R10.64] ;  /* 0x0000002a0a080981 */ /* 0x000364000c1e1900 */
[----:B-1----:R-:W1:Y:S01]  /*15bd0*/  LDC.64 R10, c[0x0][0xc00] ;  /* 0x00030000ff0a7b82 */ /* 0x002e620000000a00 */
[----:B------:R-:W-:Y:S02]  /*15be0*/  IMAD.MOV.U32 R3, RZ, RZ, RZ ;  /* 0x000000ffff037224 */ /* 0x000fe400078e00ff */
[----:B-1----:R-:W-:-:S07]  /*15bf0*/  IMAD.WIDE R10, R157, 0x4, R10 ;  /* 0x000000049d0a7825 */ /* 0x002fce00078e020a */
[----:B------:R0:W5:Y:S01]  /*15c00*/  @P1 LDG.E R3, desc[UR42][R10.64] ;  /* 0x0000002a0a031981 */ /* 0x000162000c1e1900 */
[----:B------:R-:W-:Y:S05]  /*15c10*/  @P0 BRA `(.L_x_2688) ;  /* 0x0000000000100947 */ /* 0x000fea0003800000 */
[----:B------:R-:W-:Y:S05]  /*15c20*/  @!P1 BRA `(.L_x_2688) ;  /* 0x00000000000c9947 */ /* 0x000fea0003800000 */
[----:B-----5:R-:W2:Y:S04]  /*15c30*/  LDG.E R8, desc[UR42][R10.64] ;  /* 0x0000002a0a087981 */ /* 0x020ea8000c1e1900 */
[----:B0-----:R-:W2:Y:S02]  /*15c40*/  LDG.E R10, desc[UR42][R10.64+0x4] ;  /* 0x0000042a0a0a7981 */ /* 0x001ea4000c1e1900 */
[----:B--2---:R-:W-:-:S07]  /*15c50*/  IMAD.IADD R8, R10, 0x1, -R8 ;  /* 0x000000010a087824 */ /* 0x004fce00078e0a08 */
.L_x_2688:
[----:B------:R-:W2:Y:S01]  /*15c60*/  LDL R0, [R1+0x60] ;  /* 0x0000600001007983 */ /* 0x000ea20000100800 */
[----:B------:R-:W-:-:S03]  /*15c70*/  ULDC UR4, c[0x0][0xad4] ;  /* 0x0002b50000047ab9 */ /* 0x000fc60000000800 */
[----:B------:R-:W3:Y:S04]  /*15c80*/  LDL.LU R9, [R1+0x50] ;  /* 0x0000500001097983 */ /* 0x000ee80000300800 */
[----:B--2---:R-:W1:Y:S01]  /*15c90*/  SHFL.IDX PT, R0, R0, RZ, 0x1f ;  /* 0x00001fff00007589 */ /* 0x004e6200000e0000 */
[----:B---3--:R-:W-:-:S04]  /*15ca0*/  ISETP.NE.AND P1, PT, R9, RZ, PT ;  /* 0x000000ff0900720c */ /* 0x008fc80003f25270 */
[----:B------:R-:W-:Y:S02]  /*15cb0*/  SEL R9, R9, UR4, P1 ;  /* 0x0000000409097c07 */ /* 0x000fe40008800000 */
[----:B-1----:R-:W-:Y:S02]  /*15cc0*/  ISETP.NE.AND P0, PT, R0, RZ, PT ;  /* 0x000000ff0000720c */ /* 0x002fe40003f05270 */
[----:B-----5:R-:W-:-:S11]  /*15cd0*/  SHF.R.S32.HI R0, RZ, 0x1f, R3 ;  /* 0x0000001fff007819 */ /* 0x020fd60000011403 */
[----:B------:R-:W-:Y:S05]  /*15ce0*/  @P0 BRA `(.L_x_2689) ;  /* 0x0000000000fc0947 */ /* 0x000fea0003800000 */
[----:B------:R-:W2:Y:S04]  /*15cf0*/  LDL R80, [R1+0x58] ;  /* 0x0000580001507983 */ /* 0x000ea80000100800 */
[----:B------:R-:W3:Y:S01]  /*15d00*/  LDL R158, [R1+0x68] ;  /* 0x00006800019e7983 */ /* 0x000ee20000100800 */
[----:B0-----:R-:W-:Y:S01]  /*15d10*/  IMAD.MOV.U32 R14, RZ, RZ, 0x9b8 ;  /* 0x000009b8ff0e7424 */ /* 0x001fe200078e00ff */
[----:B------:R-:W-:Y:S01]  /*15d20*/  ISETP.GT.AND P1, PT, R9, 0x1, PT ;  /* 0x000000010900780c */ /* 0x000fe20003f24270 */
[----:B------:R-:W0:Y:S01]  /*15d30*/  LDC R156, c[0x0][0xbe8] ;  /* 0x0002fa00ff9c7b82 */ /* 0x000e220000000800 */
[----:B------:R-:W-:Y:S01]  /*15d40*/  ISETP.NE.U32.AND P0, PT, RZ, UR6, PT ;  /* 0x00000006ff007c0c */ /* 0x000fe2000bf05070 */
[----:B------:R-:W-:Y:S01]  /*15d50*/  IMAD.IADD R23, R212, 0x1, R196 ;  /* 0x00000001d4177824 */ /* 0x000fe200078e02c4 */
[----:B------:R-:W-:-:S02]  /*15d60*/  SEL R14, R14, 0x978, P1 ;  /* 0x000009780e0e7807 */ /* 0x000fc40000800000 */
[----:B------:R-:W-:Y:S02]  /*15d70*/  ISETP.NE.AND.EX P0, PT, RZ, UR7, PT, P0 ;  /* 0x00000007ff007c0c */ /* 0x000fe4000bf05300 */
[----:B------:R-:W-:Y:S01]  /*15d80*/  SHF.R.S32.HI R15, RZ, 0x1f, R157 ;  /* 0x0000001fff0f7819 */ /* 0x000fe2000001149d */
[----:B------:R-:W1:Y:S01]  /*15d90*/  LDC.64 R12, c[0x0][R14+0x220] ;  /* 0x000088000e0c7b82 */ /* 0x000e620000000a00 */
[----:B------:R-:W-:Y:S02]  /*15da0*/  SEL R20, R157, RZ, !P0 ;  /* 0x000000ff9d147207 */ /* 0x000fe40004000000 */
[----:B------:R-:W-:-:S05]  /*15db0*/  SEL R15, R15, RZ, !P0 ;  /* 0x000000ff0f0f7207 */ /* 0x000fca0004000000 */
[----:B------:R-:W4:Y:S01]  /*15dc0*/  LDC.64 R10, c[0x0][R14+0x218] ;  /* 0x000086000e0a7b82 */ /* 0x000f220000000a00 */
[----:B0-----:R-:W-:Y:S01]  /*15dd0*/  ISETP.NE.AND P0, PT, R156, 0x1, PT ;  /* 0x000000019c00780c */ /* 0x001fe20003f05270 */
[----:B-1----:R-:W-:-:S04]  /*15de0*/  IMAD R13, R13, R20, RZ ;  /* 0x000000140d0d7224 */ /* 0x002fc800078e02ff */
[C---:B------:R-:W-:Y:S02]  /*15df0*/  IMAD R15, R12.reuse, R15, R13 ;  /* 0x0000000f0c0f7224 */ /* 0x040fe400078e020d */
[----:B------:R-:W-:-:S04]  /*15e00*/  IMAD.WIDE.U32 R12, R12, R20, RZ ;  /* 0x000000140c0c7225 */ /* 0x000fc800078e00ff */
[-C--:B----4-:R-:W-:Y:S02]  /*15e10*/  IMAD R20, R11, R188.reuse, RZ ;  /* 0x000000bc0b147224 */ /* 0x090fe400078e02ff */
[----:B------:R-:W-:-:S04]  /*15e20*/  IMAD.WIDE.U32 R10, R10, R188, RZ ;  /* 0x000000bc0a0a7225 */ /* 0x000fc800078e00ff */
[----:B------:R-:W-:Y:S01]  /*15e30*/  IMAD.IADD R20, R11, 0x1, R20 ;  /* 0x000000010b147824 */ /* 0x000fe200078e0214 */
[----:B------:R-:W-:Y:S01]  /*15e40*/  IADD3 R21, P2, P3, R12, R10, R3 ;  /* 0x0000000a0c157210 */ /* 0x000fe20007b5e003 */
[----:B------:R-:W0:Y:S01]  /*15e50*/  @P0 LDC R11, c[0x0][0xbec] ;  /* 0x0002fb00ff0b0b82 */ /* 0x000e220000000800 */
[----:B------:R-:W-:-:S05]  /*15e60*/  IMAD.IADD R15, R13, 0x1, R15 ;  /* 0x000000010d0f7824 */ /* 0x000fca00078e020f */
[----:B------:R-:W-:Y:S01]  /*15e70*/  IADD3.X R15, R15, R20, R0, P2, P3 ;  /* 0x000000140f0f7210 */ /* 0x000fe200017e6400 */
[----:B------:R-:W-:Y:S01]  /*15e80*/  IMAD.MOV.U32 R20, RZ, RZ, R23 ;  /* 0x000000ffff147224 */ /* 0x000fe200078e0017 */
[----:B------:R-:W1:Y:S01]  /*15e90*/  @P0 LDC R10, c[0x0][0xbf0] ;  /* 0x0002fc00ff0a0b82 */ /* 0x000e620000000800 */
[----:B0-----:R-:W-:-:S05]  /*15ea0*/  @P0 IMAD.HI.U32 R11, R23, R11, RZ ;  /* 0x0000000b170b0227 */ /* 0x001fca00078e00ff */
[----:B-1----:R-:W-:Y:S02]  /*15eb0*/  @P0 SHF.R.U32.HI R20, RZ, R10, R11 ;  /* 0x0000000aff140219 */ /* 0x002fe4000001160b */
[----:B------:R-:W0:Y:S01]  /*15ec0*/  LDC.64 R10, c[0x0][R14+0x228] ;  /* 0x00008a000e0a7b82 */ /* 0x000e220000000a00 */
[----:B--2---:R-:W-:-:S05]  /*15ed0*/  SEL R80, R80, RZ, P1 ;  /* 0x000000ff50507207 */ /* 0x004fca0000800000 */
        /* <DEDUP_REMOVED lines=9> */
[----:B------:R-:W-:-:S02]  /*15f70*/  IMAD.IADD R15, R194, 0x1, R196 ;  /* 0x00000001c20f7824 */ /* 0x000fc400078e02c4 */
[----:B0-----:R-:W-:Y:S01]  /*15f80*/  SHF.R.S32.HI R14, RZ, 0x1f, R21 ;  /* 0x0000001fff0e7819 */ /* 0x001fe20000011415 */
        /* <DEDUP_REMOVED lines=21> */
.L_x_2689:
        /* <DEDUP_REMOVED lines=9> */
[----:B------:R-:W-:-:S04]  /*16170*/  SHF.R.S32.HI R4, RZ, 0x1f, R21 ;  /* 0x0000001fff047819 */ /* 0x000fc80000011415 */
[----:B------:R-:W-:-:S04]  /*16180*/  LEA.HI R23, R4, R21, RZ, 0x3 ;  /* 0x0000001504177211 */ /* 0x000fc800078f18ff */
[----:B0-----:R-:W-:-:S05]  /*16190*/  SHF.R.S32.HI R20, RZ, 0x3, R23 ;  /* 0x00000003ff147819 */ /* 0x001fca0000011417 */
[----:B------:R-:W-:-:S04]  /*161a0*/  IMAD R5, R20, 0x40, R199 ;  /* 0x0000004014057824 */ /* 0x000fc800078e02c7 */
[----:B------:R-:W-:-:S03]  /*161b0*/  IMAD.WIDE R152, R5, 0x2, R152 ;  /* 0x0000000205987825 */ /* 0x000fc600078e0298 */
[----:B------:R-:W-:Y:S01]  /*161c0*/  IADD3 R37, P0, R152, 0x5000, RZ ;  /* 0x0000500098257810 */ /* 0x000fe20007f1e0ff */
[----:B------:R-:W-:Y:S01]  /*161d0*/  IMAD R0, R0, UR4, RZ ;  /* 0x0000000400007c24 */ /* 0x000fe2000f8e02ff */
[----:B------:R-:W-:Y:S02]  /*161e0*/  IADD3 R41, P1, R152, 0x6000, RZ ;  /* 0x0000600098297810 */ /* 0x000fe40007f3e0ff */
[----:B------:R-:W-:Y:S01]  /*161f0*/  LOP3.LUT R36, R37, 0x380, RZ, 0xc0, !PT ;  /* 0x0000038025247812 */ /* 0x000fe200078ec0ff */
[----:B------:R-:W-:Y:S01]  /*16200*/  IMAD R87, R3, UR5, R0 ;  /* 0x0000000503577c24 */ /* 0x000fe2000f8e0200 */
[----:B------:R-:W-:Y:S02]  /*16210*/  LOP3.LUT R40, R41, 0x380, RZ, 0xc0, !PT ;  /* 0x0000038029287812 */ /* 0x000fe400078ec0ff */
[----:B------:R-:W-:Y:S01]  /*16220*/  SHF.R.U64 R36, R36, 0x3, RZ ;  /* 0x0000000324247819 */ /* 0x000fe200000012ff */
[----:B-1----:R-:W-:Y:S01]  /*16230*/  IMAD.WIDE.U32 R10, R3, UR4, RZ ;  /* 0x00000004030a7c25 */ /* 0x002fe2000f8e00ff */
[----:B------:R-:W-:Y:S01]  /*16240*/  LOP3.LUT R0, R23, 0xfffffff8, RZ, 0xc0, !PT ;  /* 0xfffffff817007812 */ /* 0x000fe200078ec0ff */
[----:B------:R-:W-:Y:S01]  /*16250*/  ULDC.64 UR4, c[0x0][0xae8] ;  /* 0x0002ba0000047ab9 */ /* 0x000fe20000000a00 */
[----:B------:R-:W-:Y:S01]  /*16260*/  LOP3.LUT R36, R36, R37, RZ, 0x3c, !PT ;  /* 0x0000002524247212 */ /* 0x000fe200078e3cff */
[----:B------:R-:W-:Y:S01]  /*16270*/  IMAD.X R37, RZ, RZ, R153, P0 ;  /* 0x000000ffff257224 */ /* 0x000fe200000e0699 */
[----:B------:R-:W-:-:S02]  /*16280*/  IADD3 R65, P0, R152, 0xc000, RZ ;  /* 0x0000c00098417810 */ /* 0x000fc40007f1e0ff */
[----:B------:R-:W-:Y:S02]  /*16290*/  IADD3 R45, P2, R152, 0x7000, RZ ;  /* 0x00007000982d7810 */ /* 0x000fe40007f5e0ff */
[----:B------:R-:W-:Y:S01]  /*162a0*/  LOP3.LUT R64, R65, 0x380, RZ, 0xc0, !PT ;  /* 0x0000038041407812 */ /* 0x000fe200078ec0ff */
[----:B------:R-:W-:Y:S01]  /*162b0*/  IMAD.IADD R11, R11, 0x1, R87 ;  /* 0x000000010b0b7824 */ /* 0x000fe200078e0257 */
[----:B------:R-:W-:Y:S01]  /*162c0*/  SHF.R.U64 R40, R40, 0x3, RZ ;  /* 0x0000000328287819 */ /* 0x000fe200000012ff */
[----:B------:R-:W-:Y:S01]  /*162d0*/  IMAD.IADD R3, R21, 0x1, -R0 ;  /* 0x0000000115037824 */ /* 0x000fe200078e0a00 */
[----:B------:R-:W-:Y:S01]  /*162e0*/  SHF.R.U64 R64, R64, 0x3, RZ ;  /* 0x0000000340407819 */ /* 0x000fe200000012ff */
[----:B------:R-:W-:Y:S01]  /*162f0*/  IMAD.WIDE.U32 R10, R188, UR4, R10 ;  /* 0x00000004bc0a7c25 */ /* 0x000fe2000f8e000a */
[----:B------:R-:W-:Y:S01]  /*16300*/  LOP3.LUT R44, R45, 0x380, RZ, 0xc0, !PT ;  /* 0x000003802d2c7812 */ /* 0x000fe200078ec0ff */
        /* <DEDUP_REMOVED lines=8> */
[----:B------:R-:W-:Y:S01]  /*16390*/  LOP3.LUT R40, R40, R41, RZ, 0x3c, !PT ;  /* 0x0000002928287212 */ /* 0x000fe200078e3cff */
[C---:B------:R-:W-:Y:S01]  /*163a0*/  VIADD R166, R199.reuse, 0x40 ;  /* 0x00000040c7a67836 */ /* 0x040fe20000000000 */
[----:B------:R-:W-:Y:S01]  /*163b0*/  IADD3 R13, P3, R152, 0x1000, RZ ;  /* 0x00001000980d7810 */ /* 0x000fe20007f7e0ff */
[C---:B------:R-:W-:Y:S01]  /*163c0*/  VIADD R164, R199.reuse, 0x80 ;  /* 0x00000080c7a47836 */ /* 0x040fe20000000000 */
[----:B------:R-:W-:Y:S01]  /*163d0*/  SHF.R.U64 R44, R44, 0x3, RZ ;  /* 0x000000032c2c7819 */ /* 0x000fe200000012ff */
[----:B------:R-:W-:Y:S01]  /*163e0*/  VIADD R162, R199, 0xc0 ;  /* 0x000000c0c7a27836 */ /* 0x000fe20000000000 */
[----:B------:R-:W-:Y:S01]  /*163f0*/  LOP3.LUT R12, R13, 0x380, RZ, 0xc0, !PT ;  /* 0x000003800d0c7812 */ /* 0x000fe200078ec0ff */
[----:B------:R-:W0:Y:S01]  /*16400*/  @P0 LDC R84, c[0x0][0xbec] ;  /* 0x0002fb00ff540b82 */ /* 0x000e220000000800 */
[----:B------:R-:W-:Y:S01]  /*16410*/  IADD3 R25, P4, R152, 0x2000, RZ ;  /* 0x0000200098197810 */ /* 0x000fe20007f9e0ff */
[C---:B------:R-:W-:Y:S01]  /*16420*/  VIADD R160, R199.reuse, 0x100 ;  /* 0x00000100c7a07836 */ /* 0x040fe20000000000 */
[----:B------:R-:W-:Y:S01]  /*16430*/  LOP3.LUT R44, R44, R45, RZ, 0x3c, !PT ;  /* 0x0000002d2c2c7212 */ /* 0x000fe200078e3cff */
[----:B------:R-:W-:Y:S01]  /*16440*/  VIADD R158, R199, 0x140 ;  /* 0x00000140c79e7836 */ /* 0x000fe20000000000 */
[----:B------:R-:W-:Y:S01]  /*16450*/  SHF.R.U64 R12, R12, 0x3, RZ ;  /* 0x000000030c0c7819 */ /* 0x000fe200000012ff */
[----:B------:R-:W5:Y:S01]  /*16460*/  LD.E.128 R64, desc[UR42][R64.64] ;  /* 0x0000002a40407980 */ /* 0x000f62000c101d00 */
[----:B------:R-:W-:Y:S01]  /*16470*/  IADD3 R29, P5, R152, 0x3000, RZ ;  /* 0x00003000981d7810 */ /* 0x000fe20007fbe0ff */
[----:B------:R-:W1:Y:S01]  /*16480*/  @P0 LDC R86, c[0x0][0xbf0] ;  /* 0x0002fc00ff560b82 */ /* 0x000e620000000800 */
[----:B------:R-:W-:Y:S01]  /*16490*/  IMAD R80, R0, UR4, RZ ;  /* 0x0000000400507c24 */ /* 0x000fe2000f8e02ff */
[----:B------:R-:W-:Y:S01]  /*164a0*/  LOP3.LUT R12, R12, R13, RZ, 0x3c, !PT ;  /* 0x0000000d0c0c7212 */ /* 0x000fe200078e3cff */
[----:B------:R-:W-:Y:S01]  /*164b0*/  IMAD.IADD R23, R196, 0x1, R3 ;  /* 0x00000001c4177824 */ /* 0x000fe200078e0203 */
[C---:B------:R-:W-:Y:S01]  /*164c0*/  IADD3 R33, P6, R152.reuse, 0x4000, RZ ;  /* 0x0000400098217810 */ /* 0x040fe20007fde0ff */
[----:B------:R-:W-:Y:S01]  /*164d0*/  IMAD.X R41, RZ, RZ, R153, P1 ;  /* 0x000000ffff297224 */ /* 0x000fe200008e0699 */
[----:B------:R-:W-:Y:S01]  /*164e0*/  IADD3 R69, P1, R152, 0xd000, RZ ;  /* 0x0000d00098457810 */ /* 0x000fe20007f3e0ff */
[----:B------:R-:W-:Y:S01]  /*164f0*/  IMAD.WIDE.U32 R10, R9, UR4, R10 ;  /* 0x00000004090a7c25 */ /* 0x000fe2000f8e000a */
[----:B------:R-:W2:Y:S01]  /*16500*/  LDC R0, c[0x0][0xac8] ;  /* 0x0002b200ff007b82 */ /* 0x000ea20000000800 */
[----:B------:R-:W-:-:S02]  /*16510*/  LOP3.LUT R24, R25, 0x380, RZ, 0xc0, !PT ;  /* 0x0000038019187812 */ /* 0x000fc400078ec0ff */
[----:B------:R-:W-:Y:S01]  /*16520*/  IMAD R21, R9, UR5, R80 ;  /* 0x0000000509157c24 */ /* 0x000fe2000f8e0250 */
[----:B------:R-:W-:Y:S01]  /*16530*/  LOP3.LUT R68, R69, 0x380, RZ, 0xc0, !PT ;  /* 0x0000038045447812 */ /* 0x000fe200078ec0ff */
[--C-:B------:R-:W-:Y:S01]  /*16540*/  IMAD.X R45, RZ, RZ, R153.reuse, P2 ;  /* 0x000000ffff2d7224 */ /* 0x100fe200010e0699 */
[----:B------:R-:W-:Y:S01]  /*16550*/  IADD3 R73, P2, R152, 0xe000, RZ ;  /* 0x0000e00098497810 */ /* 0x000fe20007f5e0ff */
[----:B------:R-:W-:Y:S01]  /*16560*/  IMAD.X R13, RZ, RZ, R153, P3 ;  /* 0x000000ffff0d7224 */ /* 0x000fe200018e0699 */
[----:B------:R-:W-:Y:S01]  /*16570*/  SHF.R.U64 R68, R68, 0x3, RZ ;  /* 0x0000000344447819 */ /* 0x000fe200000012ff */
[----:B0-----:R-:W-:Y:S01]  /*16580*/  @P0 IMAD.HI.U32 R3, R23, R84, RZ ;  /* 0x0000005417030227 */ /* 0x001fe200078e00ff */
[----:B------:R-:W-:Y:S01]  /*16590*/  LOP3.LUT R72, R73, 0x380, RZ, 0xc0, !PT ;  /* 0x0000038049487812 */ /* 0x000fe200078ec0ff */
[----:B------:R-:W-:Y:S01]  /*165a0*/  ULDC.64 UR4, c[0x0][0xae0] ;  /* 0x0002b80000047ab9 */ /* 0x000fe20000000a00 */
[----:B------:R-:W-:Y:S01]  /*165b0*/  LOP3.LUT R68, R68, R69, RZ, 0x3c, !PT ;  /* 0x0000004544447212 */ /* 0x000fe200078e3cff */
[----:B------:R-:W-:Y:S01]  /*165c0*/  IMAD.MOV.U32 R9, RZ, RZ, R23 ;  /* 0x000000ffff097224 */ /* 0x000fe200078e0017 */
[----:B------:R-:W-:Y:S01]  /*165d0*/  IADD3 R49, P3, R152, 0x8000, RZ ;  /* 0x0000800098317810 */ /* 0x000fe20007f7e0ff */
[----:B------:R-:W-:Y:S01]  /*165e0*/  IMAD.X R69, RZ, RZ, R153, P1 ;  /* 0x000000ffff457224 */ /* 0x000fe200008e0699 */
[----:B-1----:R-:W-:Y:S01]  /*165f0*/  @P0 SHF.R.U32.HI R9, RZ, R86, R3 ;  /* 0x00000056ff090219 */ /* 0x002fe20000011603 */
[----:B------:R-:W-:Y:S01]  /*16600*/  IMAD.IADD R11, R11, 0x1, R21 ;  /* 0x000000010b0b7824 */ /* 0x000fe200078e0215 */
[----:B------:R-:W-:Y:S01]  /*16610*/  SHF.R.U64 R72, R72, 0x3, RZ ;  /* 0x0000000348487819 */ /* 0x000fe200000012ff */
[----:B------:R-:W5:Y:S01]  /*16620*/  LD.E.128 R12, desc[UR42][R12.64] ;  /* 0x0000002a0c0c7980 */ /* 0x000f62000c101d00 */
[----:B------:R-:W-:Y:S01]  /*16630*/  LOP3.LUT R28, R29, 0x380, RZ, 0xc0, !PT ;  /* 0x000003801d1c7812 */ /* 0x000fe200078ec0ff */
[----:B------:R-:W-:Y:S01]  /*16640*/  IMAD.MOV R80, RZ, RZ, -R9 ;  /* 0x000000ffff507224 */ /* 0x000fe200078e0a09 */
[----:B------:R-:W-:Y:S01]  /*16650*/  LOP3.LUT R32, R33, 0x380, RZ, 0xc0, !PT ;  /* 0x0000038021207812 */ /* 0x000fe200078ec0ff */
[----:B------:R-:W5:Y:S01]  /*16660*/  LD.E.128 R40, desc[UR42][R40.64] ;  /* 0x0000002a28287980 */ /* 0x000f62000c101d00 */
[----:B--2---:R-:W-:Y:S01]  /*16670*/  ISETP.GE.AND P1, PT, R166, R0, PT ;  /* 0x00000000a600720c */ /* 0x004fe20003f26270 */
[----:B------:R-:W-:Y:S01]  /*16680*/  IMAD R3, R85, R80, R23 ;  /* 0x0000005055037224 */ /* 0x000fe200078e0217 */
[----:B------:R-:W-:Y:S01]  /*16690*/  SHF.R.S32.HI R23, RZ, 0x1f, R9 ;  /* 0x0000001fff177819 */ /* 0x000fe20000011409 */
[----:B------:R-:W-:Y:S01]  /*166a0*/  IMAD R21, R8, R85, RZ ;  /* 0x0000005508157224 */ /* 0x000fe200078e02ff */
[----:B------:R-:W-:Y:S01]  /*166b0*/  LOP3.LUT R48, R49, 0x380, RZ, 0xc0, !PT ;  /* 0x0000038031307812 */ /* 0x000fe200078ec0ff */
[----:B------:R-:W5:Y:S01]  /*166c0*/  LD.E.128 R44, desc[UR42][R44.64] ;  /* 0x0000002a2c2c7980 */ /* 0x000f62000c101d00 */
[----:B------:R-:W-:Y:S01]  /*166d0*/  LOP3.LUT R72, R72, R73, RZ, 0x3c, !PT ;  /* 0x0000004948487212 */ /* 0x000fe200078e3cff */
[----:B------:R-:W-:Y:S01]  /*166e0*/  IMAD R8, R23, UR4, RZ ;  /* 0x0000000417087c24 */ /* 0x000fe2000f8e02ff */
[----:B------:R-:W-:Y:S01]  /*166f0*/  SEL R23, RZ, 0xffffffff, P1 ;  /* 0xffffffffff177807 */ /* 0x000fe20000800000 */
[----:B------:R-:W-:Y:S01]  /*16700*/  IMAD.X R73, RZ, RZ, R153, P2 ;  /* 0x000000ffff497224 */ /* 0x000fe200010e0699 */
[----:B------:R-:W-:Y:S01]  /*16710*/  SHF.R.U64 R24, R24, 0x3, RZ ;  /* 0x0000000318187819 */ /* 0x000fe200000012ff */
[----:B------:R-:W5:Y:S01]  /*16720*/  LD.E.128 R68, desc[UR42][R68.64] ;  /* 0x0000002a44447980 */ /* 0x000f62000c101d00 */
[----:B------:R-:W-:-:S02]  /*16730*/  SHF.R.U64 R28, R28, 0x3, RZ ;  /* 0x000000031c1c7819 */ /* 0x000fc400000012ff */
[----:B------:R-:W-:Y:S02]  /*16740*/  SHF.R.U64 R32, R32, 0x3, RZ ;  /* 0x0000000320207819 */ /* 0x000fe400000012ff */
[-C--:B------:R-:W-:Y:S02]  /*16750*/  ISETP.GE.AND P0, PT, R164, R0.reuse, PT ;  /* 0x00000000a400720c */ /* 0x080fe40003f06270 */
[----:B------:R-:W-:Y:S01]  /*16760*/  SHF.R.U64 R48, R48, 0x3, RZ ;  /* 0x0000000330307819 */ /* 0x000fe200000012ff */
[----:B------:R-:W-:Y:S01]  /*16770*/  IMAD.WIDE.U32 R10, R9, UR4, R10 ;  /* 0x00000004090a7c25 */ /* 0x000fe2000f8e000a */
[----:B------:R-:W-:Y:S01]  /*16780*/  ISETP.GE.AND P2, PT, R199, R0, PT ;  /* 0x00000000c700720c */ /* 0x000fe20003f46270 */
[----:B------:R-:W5:Y:S01]  /*16790*/  LD.E.128 R72, desc[UR42][R72.64] ;  /* 0x0000002a48487980 */ /* 0x000f62000c101d00 */
[----:B------:R-:W-:Y:S01]  /*167a0*/  LOP3.LUT R24, R24, R25, RZ, 0x3c, !PT ;  /* 0x0000001918187212 */ /* 0x000fe200078e3cff */
[----:B------:R-:W-:Y:S01]  /*167b0*/  IMAD R85, R9, UR5, R8 ;  /* 0x0000000509557c24 */ /* 0x000fe2000f8e0208 */
[----:B------:R-:W-:Y:S01]  /*167c0*/  LOP3.LUT R28, R28, R29, RZ, 0x3c, !PT ;  /* 0x0000001d1c1c7212 */ /* 0x000fe200078e3cff */
[----:B------:R-:W-:Y:S01]  /*167d0*/  IMAD.SHL.U32 R23, R23, 0x2, RZ ;  /* 0x0000000217177824 */ /* 0x000fe200078e00ff */
[----:B------:R-:W-:Y:S01]  /*167e0*/  LOP3.LUT R32, R32, R33, RZ, 0x3c, !PT ;  /* 0x0000002120207212 */ /* 0x000fe200078e3cff */
[--C-:B------:R-:W-:Y:S01]  /*167f0*/  IMAD.X R25, RZ, RZ, R153.reuse, P4 ;  /* 0x000000ffff197224 */ /* 0x100fe200020e0699 */
[----:B------:R-:W-:Y:S01]  /*16800*/  SEL R8, RZ, 0x1, P2 ;  /* 0x00000001ff087807 */ /* 0x000fe20001000000 */
[--C-:B------:R-:W-:Y:S01]  /*16810*/  IMAD.X R29, RZ, RZ, R153.reuse, P5 ;  /* 0x000000ffff1d7224 */ /* 0x100fe200028e0699 */
[----:B------:R-:W-:Y:S01]  /*16820*/  SEL R9, RZ, 0xffffffff, P0 ;  /* 0xffffffffff097807 */ /* 0x000fe20000000000 */
[--C-:B------:R-:W-:Y:S01]  /*16830*/  IMAD.X R33, RZ, RZ, R153.reuse, P6 ;  /* 0x000000ffff217224 */ /* 0x100fe200030e0699 */
[----:B------:R-:W-:Y:S01]  /*16840*/  LOP3.LUT R48, R48, R49, RZ, 0x3c, !PT ;  /* 0x0000003130307212 */ /* 0x000fe200078e3cff */
[----:B------:R-:W-:Y:S01]  /*16850*/  IMAD.X R49, RZ, RZ, R153, P3 ;  /* 0x000000ffff317224 */ /* 0x000fe200018e0699 */
[C---:B------:R-:W-:Y:S01]  /*16860*/  IADD3 R53, P4, R152.reuse, 0x9000, RZ ;  /* 0x0000900098357810 */ /* 0x040fe20007f9e0ff */
[----:B------:R-:W-:Y:S01]  /*16870*/  ULDC.64 UR4, c[0x0][0xad8] ;  /* 0x0002b60000047ab9 */ /* 0x000fe20000000a00 */
[----:B------:R-:W-:-:S02]  /*16880*/  IADD3 R57, P5, R152, 0xa000, RZ ;  /* 0x0000a00098397810 */ /* 0x000fc40007fbe0ff */
[C---:B------:R-:W-:Y:S01]  /*16890*/  LOP3.LUT R5, R152.reuse, 0x380, RZ, 0xc0, !PT ;  /* 0x0000038098057812 */ /* 0x040fe200078ec0ff */
[----:B------:R-:W-:Y:S01]  /*168a0*/  IMAD.IADD R11, R11, 0x1, R85 ;  /* 0x000000010b0b7824 */ /* 0x000fe200078e0255 */
[----:B------:R-:W-:Y:S01]  /*168b0*/  IADD3 R61, P6, R152, 0xb000, RZ ;  /* 0x0000b000983d7810 */ /* 0x000fe20007fde0ff */
[----:B------:R-:W5:Y:S01]  /*168c0*/  LD.E.128 R24, desc[UR42][R24.64] ;  /* 0x0000002a18187980 */ /* 0x000f62000c101d00 */
[----:B------:R-:W-:Y:S02]  /*168d0*/  ISETP.GE.AND P0, PT, R162, R0, PT ;  /* 0x00000000a200720c */ /* 0x000fe40003f06270 */
[----:B------:R-:W-:Y:S01]  /*168e0*/  IADD3 R7, P3, R152, 0xf000, RZ ;  /* 0x0000f00098077810 */ /* 0x000fe20007f7e0ff */
[----:B------:R-:W5:Y:S01]  /*168f0*/  LD.E.128 R28, desc[UR42][R28.64] ;  /* 0x0000002a1c1c7980 */ /* 0x000f62000c101d00 */
[----:B------:R-:W-:Y:S01]  /*16900*/  LOP3.LUT R8, R23, 0x2, R8, 0xe2, !PT ;  /* 0x0000000217087812 */ /* 0x000fe200078ee208 */
[----:B------:R-:W-:Y:S01]  /*16910*/  IMAD.SHL.U32 R23, R9, 0x4, RZ ;  /* 0x0000000409177824 */ /* 0x000fe200078e00ff */
[----:B------:R-:W-:Y:S01]  /*16920*/  LOP3.LUT R52, R53, 0x380, RZ, 0xc0, !PT ;  /* 0x0000038035347812 */ /* 0x000fe200078ec0ff */
[----:B------:R-:W-:Y:S01]  /*16930*/  IMAD.X R77, RZ, RZ, R153, P3 ;  /* 0x000000ffff4d7224 */ /* 0x000fe200018e0699 */
[----:B------:R-:W-:Y:S01]  /*16940*/  LOP3.LUT R56, R57, 0x380, RZ, 0xc0, !PT ;  /* 0x0000038039387812 */ /* 0x000fe200078ec0ff */
[----:B------:R-:W5:Y:S01]  /*16950*/  LD.E.128 R32, desc[UR42][R32.64] ;  /* 0x0000002a20207980 */ /* 0x000f62000c101d00 */
[----:B------:R-:W-:-:S02]  /*16960*/  LOP3.LUT R60, R61, 0x380, RZ, 0xc0, !PT ;  /* 0x000003803d3c7812 */ /* 0x000fc400078ec0ff */
[----:B------:R-:W-:Y:S01]  /*16970*/  SEL R9, RZ, 0xffffffff, P0 ;  /* 0xffffffffff097807 */ /* 0x000fe20000000000 */
[----:B------:R-:W5:Y:S01]  /*16980*/  LD.E.128 R48, desc[UR42][R48.64] ;  /* 0x0000002a30307980 */ /* 0x000f62000c101d00 */
[----:B------:R-:W-:Y:S02]  /*16990*/  LOP3.LUT R6, R7, 0x380, RZ, 0xc0, !PT ;  /* 0x0000038007067812 */ /* 0x000fe400078ec0ff */
[----:B------:R-:W-:Y:S01]  /*169a0*/  SHF.R.U64 R52, R52, 0x3, RZ ;  /* 0x0000000334347819 */ /* 0x000fe200000012ff */
[----:B------:R-:W-:Y:S01]  /*169b0*/  IMAD.SHL.U32 R9, R9, 0x8, RZ ;  /* 0x0000000809097824 */ /* 0x000fe200078e00ff */
[----:B------:R-:W-:Y:S02]  /*169c0*/  SHF.R.U64 R56, R56, 0x3, RZ ;  /* 0x0000000338387819 */ /* 0x000fe400000012ff */
[----:B------:R-:W-:Y:S02]  /*169d0*/  SHF.R.U64 R60, R60, 0x3, RZ ;  /* 0x000000033c3c7819 */ /* 0x000fe400000012ff */
[----:B------:R-:W-:-:S02]  /*169e0*/  SHF.R.U64 R5, R5, 0x3, RZ ;  /* 0x0000000305057819 */ /* 0x000fc400000012ff */
[----:B------:R-:W-:Y:S02]  /*169f0*/  SHF.R.U64 R6, R6, 0x3, RZ ;  /* 0x0000000306067819 */ /* 0x000fe400000012ff */
[----:B------:R-:W-:Y:S02]  /*16a00*/  LOP3.LUT R8, R23, 0x4, R8, 0xe2, !PT ;  /* 0x0000000417087812 */ /* 0x000fe400078ee208 */
[----:B------:R-:W-:Y:S02]  /*16a10*/  ISETP.GE.AND P0, PT, R160, R0, PT ;  /* 0x00000000a000720c */ /* 0x000fe40003f06270 */
        /* <DEDUP_REMOVED lines=8> */
[----:B------:R-:W-:Y:S01]  /*16aa0*/  SHF.R.S32.HI R23, RZ, 0x1f, R3 ;  /* 0x0000001fff177819 */ /* 0x000fe20000011403 */
[----:B------:R-:W5:Y:S01]  /*16ab0*/  LD.E.128 R52, desc[UR42][R52.64] ;  /* 0x0000002a34347980 */ /* 0x000f62000c101d00 */
[----:B------:R-:W-:-:S02]  /*16ac0*/  LOP3.LUT R76, R6, R7, RZ, 0x3c, !PT ;  /* 0x00000007064c7212 */ /* 0x000fc400078e3cff */
[----:B------:R-:W-:Y:S01]  /*16ad0*/  LOP3.LUT R8, R9, 0x8, R8, 0xe2, !PT ;  /* 0x0000000809087812 */ /* 0x000fe200078ee208 */
[----:B------:R-:W-:Y:S01]  /*16ae0*/  IMAD R80, R23, UR4, RZ ;  /* 0x0000000417507c24 */ /* 0x000fe2000f8e02ff */
[----:B------:R-:W-:Y:S01]  /*16af0*/  SEL R9, RZ, 0xffffffff, P0 ;  /* 0xffffffffff097807 */ /* 0x000fe20000000000 */
[----:B------:R-:W5:Y:S01]  /*16b00*/  LD.E.128 R4, desc[UR42][R4.64] ;  /* 0x0000002a04047980 */ /* 0x000f62000c101d00 */
[----:B------:R-:W-:Y:S01]  /*16b10*/  ISETP.GE.AND P0, PT, R158, R0, PT ;  /* 0x000000009e00720c */ /* 0x000fe20003f06270 */
[----:B------:R-:W-:Y:S02]  /*16b20*/  IMAD.WIDE.U32 R10, R3, UR4, R10 ;  /* 0x00000004030a7c25 */ /* 0x000fe4000f8e000a */
[----:B------:R-:W5:Y:S02]  /*16b30*/  LD.E.128 R56, desc[UR42][R56.64] ;  /* 0x0000002a38387980 */ /* 0x000f64000c101d00 */
[----:B------:R-:W-:Y:S02]  /*16b40*/  IMAD.SHL.U32 R23, R9, 0x10, RZ ;  /* 0x0000001009177824 */ /* 0x000fe400078e00ff */
[----:B------:R-:W5:Y:S01]  /*16b50*/  LD.E.128 R60, desc[UR42][R60.64] ;  /* 0x0000002a3c3c7980 */ /* 0x000f62000c101d00 */
[----:B------:R-:W-:-:S03]  /*16b60*/  IMAD R9, R3, UR5, R80 ;  /* 0x0000000503097c24 */ /* 0x000fc6000f8e0250 */
[----:B------:R-:W5:Y:S01]  /*16b70*/  LD.E.128 R76, desc[UR42][R76.64] ;  /* 0x0000002a4c4c7980 */ /* 0x000f62000c101d00 */
[----:B------:R-:W-:Y:S01]  /*16b80*/  SEL R3, RZ, 0xffffffff, P0 ;  /* 0xffffffffff037807 */ /* 0x000fe20000000000 */
[----:B------:R-:W-:Y:S01]  /*16b90*/  VIADD R156, R199, 0x180 ;  /* 0x00000180c79c7836 */ /* 0x000fe20000000000 */
[----:B------:R-:W-:Y:S01]  /*16ba0*/  LOP3.LUT R8, R23, 0x10, R8, 0xe2, !PT ;  /* 0x0000001017087812 */ /* 0x000fe200078ee208 */
[----:B------:R-:W-:Y:S01]  /*16bb0*/  @!PT LDS RZ, [RZ] ;  /* 0x00000000fffff984 */ /* 0x000fe20000000800 */
[----:B------:R-:W-:Y:S01]  /*16bc0*/  @!PT LDS RZ, [RZ] ;  /* 0x00000000fffff984 */ /* 0x000fe20000000800 */
[----:B------:R-:W-:Y:S01]  /*16bd0*/  @!PT LDS RZ, [RZ] ;  /* 0x00000000fffff984 */ /* 0x000fe20000000800 */
[----:B------:R-:W-:Y:S01]  /*16be0*/  @!PT LDS RZ, [RZ] ;  /* 0x00000000fffff984 */ /* 0x000fe20000000800 */
[----:B------:R0:W-:Y:S06]  /*16bf0*/  MEMBAR.ALL.CTA ;  /* 0x0000000000007992 */ /* 0x0001ec0000008000 */
[----:B0-----:R-:W0:Y:S01]  /*16c00*/  FENCE.VIEW.ASYNC.S ;  /* 0x00000000000073c6 */ /* 0x001e220000000000 */
[----:B------:R-:W-:Y:S01]  /*16c10*/  ULDC.64 UR4, c[0x0][0xa80] ;  /* 0x0002a00000047ab9 */ /* 0x000fe20000000a00 */
[----:B------:R-:W-:Y:S01]  /*16c20*/  IMAD.SHL.U32 R23, R3, 0x20, RZ ;  /* 0x0000002003177824 */ /* 0x000fe200078e00ff */
[----:B------:R-:W-:Y:S01]  /*16c30*/  LEA R80, P1, R10, UR4, 0x1 ;  /* 0x000000040a507c11 */ /* 0x000fe2000f8208ff */
[----:B------:R-:W-:-:S02]  /*16c40*/  IMAD.IADD R3, R11, 0x1, R9 ;  /* 0x000000010b037824 */ /* 0x000fc400078e0209 */
[----:B------:R-:W-:Y:S01]  /*16c50*/  IMAD.IADD R20, R20, 0x1, R196 ;  /* 0x0000000114147824 */ /* 0x000fe200078e02c4 */
[-C--:B------:R-:W-:Y:S01]  /*16c60*/  ISETP.GE.AND P0, PT, R156, R0.reuse, PT ;  /* 0x000000009c00720c */ /* 0x080fe20003f06270 */
[----:B------:R-:W-:Y:S01]  /*16c70*/  VIADD R154, R199, 0x1c0 ;  /* 0x000001c0c79a7836 */ /* 0x000fe20000000000 */
[----:B------:R-:W-:Y:S01]  /*16c80*/  LEA.HI.X R84, R10, UR5, R3, 0x1, P1 ;  /* 0x000000050a547c11 */ /* 0x000fe200088f0c03 */
[----:B------:R-:W-:Y:S01]  /*16c90*/  VIADD R3, R2, 0x28c20 ;  /* 0x00028c2002037836 */ /* 0x000fe20000000000 */
[----:B------:R-:W-:Y:S02]  /*16ca0*/  LOP3.LUT R8, R23, 0x20, R8, 0xe2, !PT ;  /* 0x0000002017087812 */ /* 0x000fe400078ee208 */
        /* <DEDUP_REMOVED lines=11> */
[----:B------:R-:W-:Y:S01]  /*16d60*/  VIADD R163, R199, 0xc0 ;  /* 0x000000c0c7a37836 */ /* 0x000fe20000000000 */
        /* <DEDUP_REMOVED lines=28> */
[-C--:B------:R-:W-:Y:S02]  /*16f30*/  @!P1 LEA R10, P6, R158, R8.reuse, 0x1 ;  /* 0x000000089e0a9211 */ /* 0x080fe400078c08ff */
[----:B0-----:R-:W-:Y:S02]  /*16f40*/  @!P5 LEA R4, P4, R164, R8, 0x1 ;  /* 0x00000008a404d211 */ /* 0x001fe400078808ff */
        /* <DEDUP_REMOVED lines=15> */
.L_x_2692:
[----:B------:R-:W-:Y:S05]  /*17040*/  BSYNC B1 ;  /* 0x0000000000017941 */ /* 0x000fea0003800000 */
.L_x_2691:
[----:B------:R-:W-:Y:S01]  /*17050*/  VIADD R20, R20, 0x20 ;  /* 0x0000002014147836 */ /* 0x000fe20000000000 */
[----:B0----5:R0:W3:Y:S04]  /*17060*/  SHFL.IDX PT, R5, R84, 0x1, 0x181f ;  /* 0x00381f0054057f89 */ /* 0x0210e800000e0000 */
        /* <DEDUP_REMOVED lines=36> */
.L_x_2690:
[----:B01----:R-:W2:Y:S01]  /*172b0*/  LDL.LU R12, [R1+0x58] ;  /* 0x00005800010c7983 */ /* 0x003ea20000300800 */
[----:B------:R-:W-:Y:S01]  /*172c0*/  ULDC.64 UR4, c[0x0][0xb08] ;  /* 0x0002c20000047ab9 */ /* 0x000fe20000000a00 */
[----:B------:R-:W0:Y:S01]  /*172d0*/  LDC R13, c[0x0][0xbe8] ;  /* 0x0002fa00ff0d7b82 */ /* 0x000e220000000800 */
[----:B------:R-:W-:Y:S01]  /*172e0*/  IMAD R0, R0, UR4, RZ ;  /* 0x0000000400007c24 */ /* 0x000fe2000f8e02ff */
[----:B------:R-:W-:Y:S01]  /*172f0*/  BSSY B1, `(.L_x_2694) ;  /* 0x0000110000017945 */ /* 0x000fe20003800000 */
[----:B------:R-:W-:-:S04]  /*17300*/  IMAD.WIDE.U32 R10, R3, UR4, RZ ;  /* 0x00000004030a7c25 */ /* 0x000fc8000f8e00ff */
[----:B------:R-:W-:Y:S01]  /*17310*/  IMAD R0, R3, UR5, R0 ;  /* 0x0000000503007c24 */ /* 0x000fe2000f8e0200 */
[----:B------:R-:W-:Y:S01]  /*17320*/  ULDC.64 UR4, c[0x0][0xb38] ;  /* 0x0002ce0000047ab9 */ /* 0x000fe20000000a00 */
[----:B------:R-:W-:Y:S02]  /*17330*/  IMAD.IADD R3, R212, 0x1, R196 ;  /* 0x00000001d4037824 */ /* 0x000fe400078e02c4 */
[----:B------:R-:W-:Y:S01]  /*17340*/  IMAD.IADD R11, R11, 0x1, R0 ;  /* 0x000000010b0b7824 */ /* 0x000fe200078e0200 */
[----:B------:R-:W-:Y:S01]  /*17350*/  SHF.R.S32.HI R0, RZ, 0x1f, R9 ;  /* 0x0000001fff007819 */ /* 0x000fe20000011409 */
[----:B------:R-:W-:Y:S02]  /*17360*/  IMAD.IADD R196, R194, 0x1, R196 ;  /* 0x00000001c2c47824 */ /* 0x000fe400078e02c4 */
[----:B------:R-:W-:-:S04]  /*17370*/  IMAD.WIDE.U32 R10, R188, UR4, R10 ;  /* 0x00000004bc0a7c25 */ /* 0x000fc8000f8e000a */
[----:B------:R-:W-:Y:S01]  /*17380*/  IMAD R11, R188, UR5, R11 ;  /* 0x00000005bc0b7c24 */ /* 0x000fe2000f8e020b */
[----:B------:R-:W-:Y:S01]  /*17390*/  ULDC.64 UR4, c[0x0][0xb40] ;  /* 0x0002d00000047ab9 */ /* 0x000fe20000000a00 */
[----:B------:R-:W-:Y:S02]  /*173a0*/  VIADD R80, R197, 0xf8 ;  /* 0x000000f8c5507836 */ /* 0x000fe40000000000 */
[----:B------:R-:W-:Y:S01]  /*173b0*/  IMAD R0, R0, UR4, RZ ;  /* 0x0000000400007c24 */ /* 0x000fe2000f8e02ff */
[----:B0-----:R-:W-:Y:S01]  /*173c0*/  ISETP.NE.AND P0, PT, R13, 0x1, PT ;  /* 0x000000010d00780c */ /* 0x001fe20003f05270 */
[----:B------:R-:W-:Y:S01]  /*173d0*/  IMAD.WIDE.U32 R10, R9, UR4, R10 ;  /* 0x00000004090a7c25 */ /* 0x000fe2000f8e000a */
[----:B------:R-:W-:-:S03]  /*173e0*/  SHF.R.S32.HI R80, RZ, 0x1f, R80 ;  /* 0x0000001fff507819 */ /* 0x000fc60000011450 */
[----:B------:R-:W-:Y:S01]  /*173f0*/  IMAD R0, R9, UR5, R0 ;  /* 0x0000000509007c24 */ /* 0x000fe2000f8e0200 */
[----:B------:R-:W-:Y:S01]  /*17400*/  ULDC.64 UR4, c[0x0][0xb48] ;  /* 0x0002d20000047ab9 */ /* 0x000fe20000000a00 */
[----:B------:R-:W-:Y:S02]  /*17410*/  IMAD.MOV.U32 R9, RZ, RZ, R3 ;  /* 0x000000ffff097224 */ /* 0x000fe400078e0003 */
[----:B------:R-:W-:Y:S02]  /*17420*/  IMAD.IADD R11, R11, 0x1, R0 ;  /* 0x000000010b0b7824 */ /* 0x000fe400078e0200 */
[C---:B------:R-:W-:Y:S02]  /*17430*/  VIADD R153, R197.reuse, 0xf0 ;  /* 0x000000f0c5997836 */ /* 0x040fe40000000000 */
[----:B------:R-:W0:Y:S01]  /*17440*/  @P0 LDC R0, c[0x0][0xbf0] ;  /* 0x0002fc00ff000b82 */ /* 0x000e220000000800 */
        /* <DEDUP_REMOVED lines=72> */
[----:B------:R-:W-:Y:S02]  /*178d0*/  VIADD R227, R197, 0x30 ;  /* 0x00000030c5e37836 */ /* 0x000fe40000000000 */
[----:B--2---:R-:W-:-:S04]  /*178e0*/  IMAD.WIDE.U32 R10, R12, UR4, R10 ;  /* 0x000000040c0a7c25 */ /* 0x004fc8000f8e000a */
[----:B------:R-:W-:Y:S01]  /*178f0*/  IMAD R11, R12, UR5, R11 ;  /* 0x000000050c0b7c24 */ /* 0x000fe2000f8e020b */
[----:B------:R-:W-:Y:S01]  /*17900*/  ULDC.64 UR4, c[0x0][0xb30] ;  /* 0x0002cc0000047ab9 */ /* 0x000fe20000000a00 */
[----:B------:R-:W1:Y:S02]  /*17910*/  @P0 LDC R12, c[0x0][0xbec] ;  /* 0x0002fb00ff0c0b82 */ /* 0x000e640000000800 */
[----:B-1----:R-:W-:-:S05]  /*17920*/  @P0 IMAD.HI.U32 R12, R3, R12, RZ ;  /* 0x0000000c030c0227 */ /* 0x002fca00078e00ff */
[----:B0-----:R-:W-:-:S05]  /*17930*/  @P0 SHF.R.U32.HI R9, RZ, R0, R12 ;  /* 0x00000000ff090219 */ /* 0x001fca000001160c */
[----:B------:R-:W-:Y:S02]  /*17940*/  IMAD.MOV R0, RZ, RZ, -R9 ;  /* 0x000000ffff007224 */ /* 0x000fe400078e0a09 */
[----:B------:R-:W-:-:S04]  /*17950*/  IMAD.WIDE.U32 R10, R9, UR4, R10 ;  /* 0x00000004090a7c25 */ /* 0x000fc8000f8e000a */
[----:B------:R-:W-:Y:S02]  /*17960*/  IMAD R3, R13, R0, R3 ;  /* 0x000000000d037224 */ /* 0x000fe400078e0203 */
[----:B------:R-:W-:Y:S01]  /*17970*/  IMAD R0, R8, R13, RZ ;  /* 0x0000000d08007224 */ /* 0x000fe200078e02ff */
[----:B------:R-:W-:-:S05]  /*17980*/  SHF.R.S32.HI R8, RZ, 0x1f, R9 ;  /* 0x0000001fff087819 */ /* 0x000fca0000011409 */
[----:B------:R-:W-:-:S04]  /*17990*/  IMAD R8, R8, UR4, RZ ;  /* 0x0000000408087c24 */ /* 0x000fc8000f8e02ff */
[----:B------:R-:W-:Y:S01]  /*179a0*/  IMAD R8, R9, UR5, R8 ;  /* 0x0000000509087c24 */ /* 0x000fe2000f8e0208 */
[----:B------:R-:W-:-:S03]  /*179b0*/  ULDC.64 UR4, c[0x0][0xb28] ;  /* 0x0002ca0000047ab9 */ /* 0x000fc60000000a00 */
[----:B------:R-:W-:Y:S01]  /*179c0*/  IMAD.IADD R11, R11, 0x1, R8 ;  /* 0x000000010b0b7824 */ /* 0x000fe200078e0208 */
[----:B------:R-:W-:Y:S01]  /*179d0*/  SHF.R.S32.HI R8, RZ, 0x1f, R3 ;  /* 0x0000001fff087819 */ /* 0x000fe20000011403 */
[----:B------:R-:W-:-:S04]  /*179e0*/  IMAD.WIDE.U32 R10, R3, UR4, R10 ;  /* 0x00000004030a7c25 */ /* 0x000fc8000f8e000a */
[----:B------:R-:W-:-:S04]  /*179f0*/  IMAD R8, R8, UR4, RZ ;  /* 0x0000000408087c24 */ /* 0x000fc8000f8e02ff */
        /* <DEDUP_REMOVED lines=19> */
[----:B------:R-:W-:Y:S01]  /*17b30*/  ISETP.GE.AND P4, PT, R195, UR4, PT ;  /* 0x00000004c3007c0c */ /* 0x000fe2000bf86270 */
        /* <DEDUP_REMOVED lines=24> */
[----:B------:R-:W-:-:S05]  /*17cc0*/  @!P1 LEA.HI.X R9, R21, R13, R11, 0x2, P2 ;  /* 0x0000000d15099211 */ /* 0x000fca00010f140b */
[----:B------:R0:W-:Y:S01]  /*17cd0*/  @!P1 ST.E.64 desc[UR42][R8.64], R36 ;  /* 0x0000002408009985 */ /* 0x0001e2000c101b2a */
[----:B------:R-:W-:Y:S02]  /*17ce0*/  ISETP.GE.AND P1, PT, R14, UR4, PT ;  /* 0x000000040e007c0c */ /* 0x000fe4000bf26270 */
        /* <DEDUP_REMOVED lines=56> */
[----:B------:R-:W-:Y:S01]  /*18070*/  @!P2 ST.E.64 desc[UR42][R14.64], R88 ;  /* 0x000000580e00a985 */ /* 0x000fe2000c101b2a */
[-C--:B0-----:R-:W-:Y:S02]  /*18080*/  @!P3 LEA R6, P6, R178, R20.reuse, 0x2 ;  /* 0x00000014b206b211 */ /* 0x081fe400078c10ff */
[-C--:B------:R-:W-:Y:S02]  /*18090*/  @!P4 LEA R8, P2, R176, R20.reuse, 0x2 ;  /* 0x00000014b008c211 */ /* 0x080fe400078410ff */
[-C--:B------:R-:W-:Y:S02]  /*180a0*/  @!P3 LEA.HI.X R7, R178, R13.reuse, R179, 0x2, P6 ;  /* 0x0000000db207b211 */ /* 0x080fe400030f14b3 */
[----:B-1----:R-:W-:Y:S02]  /*180b0*/  @!P5 LEA R10, P6, R174, R20, 0x2 ;  /* 0x00000014ae0ad211 */ /* 0x002fe400078c10ff */
        /* <DEDUP_REMOVED lines=51> */
.L_x_2695:
[----:B------:R-:W-:Y:S05]  /*183f0*/  BSYNC B1 ;  /* 0x0000000000017941 */ /* 0x000fea0003800000 */
.L_x_2694:
        /* <DEDUP_REMOVED lines=10> */
[C---:B------:R-:W-:Y:S01]  /*184a0*/  VIADD R15, R197.reuse, 0x18 ;  /* 0x00000018c50f7836 */ /* 0x040fe20000000000 */
[----:B------:R-:W-:Y:S01]  /*184b0*/  ISETP.GE.AND P2, PT, R10, UR4, PT ;  /* 0x000000040a007c0c */ /* 0x000fe2000bf46270 */
[----:B------:R-:W-:Y:S01]  /*184c0*/  VIADD R11, R197, 0x8 ;  /* 0x00000008c50b7836 */ /* 0x000fe20000000000 */
[----:B------:R-:W-:Y:S01]  /*184d0*/  ISETP.GE.AND P1, PT, R21, UR4, PT ;  /* 0x0000000415007c0c */ /* 0x000fe2000bf26270 */
[----:B--2---:R-:W-:Y:S01]  /*184e0*/  VIADD R13, R197, 0x20 ;  /* 0x00000020c50d7836 */ /* 0x004fe20000000000 */
[----:B------:R-:W-:Y:S01]  /*184f0*/  ISETP.GE.AND P0, PT, R15, UR4, PT ;  /* 0x000000040f007c0c */ /* 0x000fe2000bf06270 */
[C---:B------:R-:W-:Y:S01]  /*18500*/  VIADD R24, R197.reuse, 0x10 ;  /* 0x00000010c5187836 */ /* 0x040fe20000000000 */
[----:B------:R-:W-:Y:S01]  /*18510*/  SHF.R.S32.HI R11, RZ, 0x1f, R11 ;  /* 0x0000001fff0b7819 */ /* 0x000fe2000001140b */
[----:B-1----:R-:W-:-:S02]  /*18520*/  VIADD R20, R197, 0x18 ;  /* 0x00000018c5147836 */ /* 0x002fc40000000000 */
[CC--:B---3--:R-:W-:Y:S01]  /*18530*/  @!P4 LEA R6, P3, R197.reuse, R3.reuse, 0x2 ;  /* 0x00000003c506c211 */ /* 0x0c8fe200078610ff */
[C---:B------:R-:W-:Y:S01]  /*18540*/  VIADD R14, R197.reuse, 0x28 ;  /* 0x00000028c50e7836 */ /* 0x040fe20000000000 */
[----:B------:R-:W-:Y:S02]  /*18550*/  SHF.R.S32.HI R24, RZ, 0x1f, R24 ;  /* 0x0000001fff187819 */ /* 0x000fe40000011418 */
[----:B0-----:R-:W-:Y:S02]  /*18560*/  @!P4 LEA.HI.X R7, R197, R12, R8, 0x2, P3 ;  /* 0x0000000cc507c211 */ /* 0x001fe400018f1408 */
[----:B------:R-:W-:Y:S02]  /*18570*/  ISETP.GE.AND P3, PT, R13, UR4, PT ;  /* 0x000000040d007c0c */ /* 0x000fe4000bf66270 */
[----:B------:R-:W-:Y:S01]  /*18580*/  @!P1 LEA R8, P5, R21, R3, 0x2 ;  /* 0x0000000315089211 */ /* 0x000fe200078a10ff */
[----:B------:R0:W-:Y:S01]  /*18590*/  @!P4 ST.E.64 desc[UR42][R6.64], R26 ;  /* 0x0000001a0600c985 */ /* 0x0001e2000c101b2a */
[----:B------:R-:W-:-:S02]  /*185a0*/  SHF.R.S32.HI R20, RZ, 0x1f, R20 ;  /* 0x0000001fff147819 */ /* 0x000fc40000011414 */
[----:B------:R-:W-:Y:S02]  /*185b0*/  @!P1 LEA.HI.X R9, R21, R12, R24, 0x2, P5 ;  /* 0x0000000c15099211 */ /* 0x000fe400028f1418 */
[----:B------:R-:W-:Y:S02]  /*185c0*/  ISETP.GE.AND P4, PT, R14, UR4, PT ;  /* 0x000000040e007c0c */ /* 0x000fe4000bf86270 */
[----:B------:R-:W-:Y:S02]  /*185d0*/  ISETP.GE.AND P5, PT, R227, UR4, PT ;  /* 0x00000004e3007c0c */ /* 0x000fe4000bfa6270 */
[----:B0-----:R-:W-:-:S04]  /*185e0*/  @!P2 LEA R6, P6, R10, R3, 0x2 ;  /* 0x000000030a06a211 */ /* 0x001fc800078c10ff */
[----:B------:R-:W-:Y:S02]  /*185f0*/  @!P2 LEA.HI.X R7, R10, R12, R11, 0x2, P6 ;  /* 0x0000000c0a07a211 */ /* 0x000fe400030f140b */
[----:B------:R-:W-:-:S03]  /*18600*/  @!P0 LEA R10, P6, R15, R3, 0x2 ;  /* 0x000000030f0a8211 */ /* 0x000fc600078c10ff */
[----:B------:R0:W-:Y:S01]  /*18610*/  @!P2 ST.E.64 desc[UR42][R6.64], R30 ;  /* 0x0000001e0600a985 */ /* 0x0001e2000c101b2a */
[----:B------:R-:W-:Y:S01]  /*18620*/  @!P0 LEA.HI.X R11, R15, R12, R20, 0x2, P6 ;  /* 0x0000000c0f0b8211 */ /* 0x000fe200030f1414 */
[----:B------:R-:W-:Y:S02]  /*18630*/  VIADD R15, R197, 0x20 ;  /* 0x00000020c50f7836 */ /* 0x000fe40000000000 */
[----:B------:R1:W-:Y:S03]  /*18640*/  @!P1 ST.E.64 desc[UR42][R8.64], R34 ;  /* 0x0000002208009985 */ /* 0x0003e6000c101b2a */
[----:B------:R-:W-:Y:S01]  /*18650*/  SHF.R.S32.HI R15, RZ, 0x1f, R15 ;  /* 0x0000001fff0f7819 */ /* 0x000fe2000001140f */
[----:B------:R2:W-:Y:S01]  /*18660*/  @!P0 ST.E.64 desc[UR42][R10.64], R38 ;  /* 0x000000260a008985 */ /* 0x0005e2000c101b2a */
[----:B------:R-:W-:Y:S02]  /*18670*/  ISETP.GE.AND P0, PT, R224, UR4, PT ;  /* 0x00000004e0007c0c */ /* 0x000fe4000bf06270 */
[----:B0-----:R-:W-:-:S04]  /*18680*/  @!P3 LEA R6, P1, R13, R3, 0x2 ;  /* 0x000000030d06b211 */ /* 0x001fc800078210ff */
[-C--:B------:R-:W-:Y:S01]  /*18690*/  @!P3 LEA.HI.X R7, R13, R12.reuse, R15, 0x2, P1 ;  /* 0x0000000c0d07b211 */ /* 0x080fe200008f140f */
[C---:B------:R-:W-:Y:S01]  /*186a0*/  VIADD R15, R197.reuse, 0x28 ;  /* 0x00000028c50f7836 */ /* 0x040fe20000000000 */
[-C--:B-1----:R-:W-:Y:S01]  /*186b0*/  @!P4 LEA R8, P2, R14, R3.reuse, 0x2 ;  /* 0x000000030e08c211 */ /* 0x082fe200078410ff */
[----:B------:R-:W-:Y:S01]  /*186c0*/  VIADD R13, R197, 0x30 ;  /* 0x00000030c50d7836 */ /* 0x000fe20000000000 */
[----:B------:R-:W-:Y:S01]  /*186d0*/  ISETP.GE.AND P1, PT, R222, UR4, PT ;  /* 0x00000004de007c0c */ /* 0x000fe2000bf26270 */
[----:B------:R0:W-:Y:S01]  /*186e0*/  @!P3 ST.E.64 desc[UR42][R6.64], R42 ;  /* 0x0000002a0600b985 */ /* 0x0001e2000c101b2a */
[----:B------:R-:W-:Y:S02]  /*186f0*/  SHF.R.S32.HI R15, RZ, 0x1f, R15 ;  /* 0x0000001fff0f7819 */ /* 0x000fe4000001140f */
[----:B--2---:R-:W-:Y:S02]  /*18700*/  @!P5 LEA R10, P6, R227, R3, 0x2 ;  /* 0x00000003e30ad211 */ /* 0x004fe400078c10ff */
[----:B------:R-:W-:-:S02]  /*18710*/  @!P4 LEA.HI.X R9, R14, R12, R15, 0x2, P2 ;  /* 0x0000000c0e09c211 */ /* 0x000fc400010f140f */
[----:B------:R-:W-:Y:S02]  /*18720*/  ISETP.GE.AND P2, PT, R220, UR4, PT ;  /* 0x00000004dc007c0c */ /* 0x000fe4000bf46270 */
[----:B------:R-:W-:Y:S01]  /*18730*/  SHF.R.S32.HI R13, RZ, 0x1f, R13 ;  /* 0x0000001fff0d7819 */ /* 0x000fe2000001140d */
[----:B------:R1:W-:Y:S01]  /*18740*/  @!P4 ST.E.64 desc[UR42][R8.64], R46 ;  /* 0x0000002e0800c985 */ /* 0x0003e2000c101b2a */
[----:B------:R-:W-:Y:S02]  /*18750*/  ISETP.GE.AND P3, PT, R211, UR4, PT ;  /* 0x00000004d3007c0c */ /* 0x000fe4000bf66270 */
[-C--:B------:R-:W-:Y:S02]  /*18760*/  @!P5 LEA.HI.X R11, R227, R12.reuse, R13, 0x2, P6 ;  /* 0x0000000ce30bd211 */ /* 0x080fe400030f140d */
[C---:B0-----:R-:W-:Y:S02]  /*18770*/  @!P0 LEA R6, P6, R224.reuse, R3, 0x2 ;  /* 0x00000003e0068211 */ /* 0x041fe400078c10ff */
[----:B------:R-:W-:Y:S01]  /*18780*/  ISETP.GE.AND P4, PT, R209, UR4, PT ;  /* 0x00000004d1007c0c */ /* 0x000fe2000bf86270 */
[----:B------:R0:W-:Y:S01]  /*18790*/  @!P5 ST.E.64 desc[UR42][R10.64], R50 ;  /* 0x000000320a00d985 */ /* 0x0001e2000c101b2a */
[----:B------:R-:W-:-:S02]  /*187a0*/  @!P0 LEA.HI.X R7, R224, R12, R225, 0x2, P6 ;  /* 0x0000000ce0078211 */ /* 0x000fc400030f14e1 */
        /* <DEDUP_REMOVED lines=11> */
[----:B------:R-:W-:Y:S02]  /*18860*/  @!P3 LEA.HI.X R7, R211, R12, R213, 0x2, P6 ;  /* 0x0000000cd307b211 */ /* 0x000fe400030f14d5 */
[----:B0-----:R-:W-:-:S03]  /*18870*/  @!P4 LEA R8, P2, R209, R3, 0x2 ;  /* 0x00000003d108c211 */ /* 0x001fc600078410ff */
[----:B------:R0:W-:Y:S01]  /*18880*/  @!P3 ST.E.64 desc[UR42][R6.64], R66 ;  /* 0x000000420600b985 */ /* 0x0001e2000c101b2a */
[-C--:B------:R-:W-:Y:S02]  /*18890*/  @!P4 LEA.HI.X R9, R209, R12.reuse, R210, 0x2, P2 ;  /* 0x0000000cd109c211 */ /* 0x080fe400010f14d2 */
[----:B------:R-:W-:Y:S02]  /*188a0*/  ISETP.GE.AND P2, PT, R182, UR4, PT ;  /* 0x00000004b6007c0c */ /* 0x000fe4000bf46270 */
[CC--:B-1----:R-:W-:Y:S01]  /*188b0*/  @!P5 LEA R10, P6, R203.reuse, R3.reuse, 0x2 ;  /* 0x00000003cb0ad211 */ /* 0x0c2fe200078c10ff */
[----:B------:R1:W-:Y:S03]  /*188c0*/  @!P4 ST.E.64 desc[UR42][R8.64], R70 ;  /* 0x000000460800c985 */ /* 0x0003e6000c101b2a */
        /* <DEDUP_REMOVED lines=9> */
[----:B------:R-:W-:Y:S02]  /*18960*/  ISETP.GE.AND P3, PT, R176, UR4, PT ;  /* 0x00000004b0007c0c */ /* 0x000fe4000bf66270 */
[-C--:B0-----:R-:W-:Y:S01]  /*18970*/  @!P2 LEA R10, P6, R182, R3.reuse, 0x2 ;  /* 0x00000003b60aa211 */ /* 0x081fe200078c10ff */
[----:B------:R0:W-:Y:S01]  /*18980*/  @!P1 ST.E.64 desc[UR42][R8.64], R4 ;  /* 0x0000000408009985 */ /* 0x0001e2000c101b2a */
[----:B------:R-:W-:Y:S02]  /*18990*/  ISETP.GE.AND P1, PT, R172, UR4, PT ;  /* 0x00000004ac007c0c */ /* 0x000fe4000bf26270 */
[----:B------:R-:W-:Y:S02]  /*189a0*/  @!P2 LEA.HI.X R11, R182, R12, R183, 0x2, P6 ;  /* 0x0000000cb60ba211 */ /* 0x000fe400030f14b7 */
[----:B-1----:R-:W-:-:S03]  /*189b0*/  @!P4 LEA R6, P0, R178, R3, 0x2 ;  /* 0x00000003b206c211 */ /* 0x002fc600078010ff */
[----:B------:R-:W-:Y:S01]  /*189c0*/  @!P2 ST.E.64 desc[UR42][R10.64], R86 ;  /* 0x000000560a00a985 */ /* 0x000fe2000c101b2a */
        /* <DEDUP_REMOVED lines=25> */
[-C--:B------:R-:W-:Y:S02]  /*18b60*/  @!P5 LEA.HI.X R5, R168, R12.reuse, R169, 0x2, P1 ;  /* 0x0000000ca805d211 */ /* 0x080fe400008f14a9 */
        /* <DEDUP_REMOVED lines=18> */
[-C--:B------:R-:W-:Y:S02]  /*18c90*/  @!P2 LEA.HI.X R9, R154, R12.reuse, R155, 0x2, P1 ;  /* 0x0000000c9a09a211 */ /* 0x080fe400008f149b */
[-C--:B0-----:R-:W-:Y:S02]  /*18ca0*/  @!P4 LEA R6, P0, R158, R3.reuse, 0x2 ;  /* 0x000000039e06c211 */ /* 0x081fe400078010ff */
[-C--:B-1----:R-:W-:Y:S02]  /*18cb0*/  @!P3 LEA R4, P6, R156, R3.reuse, 0x2 ;  /* 0x000000039c04b211 */ /* 0x082fe400078c10ff */
[-C--:B------:R-:W-:Y:S02]  /*18cc0*/  @!P4 LEA.HI.X R7, R158, R12.reuse, R159, 0x2, P0 ;  /* 0x0000000c9e07c211 */ /* 0x080fe400000f149f */
        /* <DEDUP_REMOVED lines=13> */
.L_x_2687:
[----:B----4-:R-:W4:Y:S01]  /*18da0*/  LDL R10, [R1+0x54] ;  /* 0x00005400010a7983 */ /* 0x010f220000100800 */
[----:B------:R-:W-:Y:S01]  /*18db0*/  ULDC.64 UR4, c[0x0][0xc08] ;  /* 0x0003020000047ab9 */ /* 0x000fe20000000a00 */
[----:B------:R-:W4:Y:S01]  /*18dc0*/  LDC.64 R4, c[0x0][0xc00] ;  /* 0x00030000ff047b82 */ /* 0x000f220000000a00 */
[----:B------:R-:W-:Y:S01]  /*18dd0*/  ISETP.NE.U32.AND P0, PT, RZ, UR4, PT ;  /* 0x00000004ff007c0c */ /* 0x000fe2000bf05070 */
[----:B------:R-:W2:Y:S01]  /*18de0*/  LDL R9, [R1+0x50] ;  /* 0x0000500001097983 */ /* 0x000ea20000100800 */
[----:B------:R-:W-:Y:S02]  /*18df0*/  IMAD.MOV.U32 R3, RZ, RZ, RZ ;  /* 0x000000ffff037224 */ /* 0x000fe400078e00ff */
[----:B------:R-:W-:Y:S01]  /*18e00*/  ISETP.NE.AND.EX P1, PT, RZ, UR5, PT, P0 ;  /* 0x00000005ff007c0c */ /* 0x000fe2000bf25300 */
[----:B------:R-:W-:Y:S02]  /*18e10*/  ULDC.64 UR4, c[0x0][0xc00] ;  /* 0x0003000000047ab9 */ /* 0x000fe40000000a00 */
[----:B------:R-:W-:-:S04]  /*18e20*/  ISETP.NE.U32.AND P0, PT, RZ, UR4, PT ;  /* 0x00000004ff007c0c */ /* 0x000fc8000bf05070 */
[----:B------:R-:W-:-:S06]  /*18e30*/  ISETP.NE.AND.EX P0, PT, RZ, UR5, PT, P0 ;  /* 0x00000005ff007c0c */ /* 0x000fcc000bf05300 */
[----:B------:R-:W1:Y:S01]  /*18e40*/  @P1 LDC.64 R6, c[0x0][0xc08] ;  /* 0x00030200ff061b82 */ /* 0x000e620000000a00 */
[----:B------:R-:W-:Y:S02]  /*18e50*/  ULDC UR4, c[0x0][0xa88] ;  /* 0x0002a20000047ab9 */ /* 0x000fe40000000800 */
[----:B------:R-:W-:Y:S01]  /*18e60*/  IMAD.U32 R0, RZ, RZ, UR4 ;  /* 0x00000004ff007e24 */ /* 0x000fe2000f8e00ff */
[----:B------:R-:W3:Y:S01]  /*18e70*/  S2R R31, SR_TID.X ;  /* 0x00000000001f7919 */ /* 0x000ee20000002100 */
[----:B----4-:R-:W-:-:S04]  /*18e80*/  IMAD.WIDE R4, R10, 0x4, R4 ;  /* 0x000000040a047825 */ /* 0x010fc800078e0204 */
[----:B-1----:R-:W-:Y:S01]  /*18e90*/  @P1 IMAD.WIDE R6, R10, 0x4, R6 ;  /* 0x000000040a061825 */ /* 0x002fe200078e0206 */
[----:B------:R1:W5:Y:S04]  /*18ea0*/  @P0 LDG.E R3, desc[UR42][R4.64] ;  /* 0x0000002a04030981 */ /* 0x000368000c1e1900 */
[----:B------:R1:W5:Y:S01]  /*18eb0*/  @P1 LDG.E R0, desc[UR42][R6.64] ;  /* 0x0000002a06001981 */ /* 0x000362000c1e1900 */
[----:B--2---:R-:W-:Y:S01]  /*18ec0*/  ISETP.NE.AND P2, PT, R9, RZ, PT ;  /* 0x000000ff0900720c */ /* 0x004fe20003f45270 */
[----:B---3--:R-:W-:Y:S01]  /*18ed0*/  VIADD R8, R31, 0xffffff80 ;  /* 0xffffff801f087836 */ /* 0x008fe20000000000 */
[----:B------:R-:W-:-:S04]  /*18ee0*/  SHF.R.S32.HI R26, RZ, 0x1f, R10 ;  /* 0x0000001fff1a7819 */ /* 0x000fc8000001140a */
[----:B------:R-:W-:-:S07]  /*18ef0*/  ISETP.GT.AND P3, PT, R8, 0x3f, PT ;  /* 0x0000003f0800780c */ /* 0x000fce0003f64270 */
[----:B------:R-:W2:Y:S02]  /*18f00*/  @!P2 LDC R9, c[0x0][0xad4] ;  /* 0x0002b500ff09ab82 */ /* 0x000ea40000000800 */
[----:B--2---:R1:W-:Y:S01]  /*18f10*/  @!P2 STL [R1+0x50], R9 ;  /* 0x000050090100a387 */ /* 0x0043e20000100800 */
[----:B------:R-:W-:Y:S01]  /*18f20*/  ISETP.GT.AND P2, PT, R9, 0x1, PT ;  /* 0x000000010900780c */ /* 0x000fe20003f44270 */
[----:B------:R-:W-:-:S12]  /*18f30*/  @P1 BRA `(.L_x_2696) ;  /* 0x0000000000101947 */ /* 0x000fd80003800000 */
[----:B------:R-:W-:Y:S05]  /*18f40*/  @!P0 BRA `(.L_x_2696) ;  /* 0x00000000000c8947 */ /* 0x000fea0003800000 */
[----:B-1----:R-:W2:Y:S04]  /*18f50*/  LDG.E R7, desc[UR42][R4.64] ;  /* 0x0000002a04077981 */ /* 0x002ea8000c1e1900 */
[----:B-----5:R-:W2:Y:S02]  /*18f60*/  LDG.E R0, desc[UR42][R4.64+0x4] ;  /* 0x0000042a04007981 */ /* 0x020ea4000c1e1900 */
[----:B--2---:R-:W-:-:S07]  /*18f70*/  IMAD.IADD R0, R0, 0x1, -R7 ;  /* 0x0000000100007824 */ /* 0x004fce00078e0a07 */
.L_x_2696:
[----:B------:R-:W-:Y:S01]  /*18f80*/  BSSY B1, `(.L_x_2697) ;  /* 0x0000036000017945 */ /* 0x000fe20003800000 */
[----:B------:R-:W-:Y:S02]  /*18f90*/  SEL R29, R10, RZ, !P0 ;  /* 0x000000ff0a1d7207 */ /* 0x000fe40004000000 */
[----:B------:R-:W-:Y:S02]  /*18fa0*/  SEL R26, R26, RZ, !P0 ;  /* 0x000000ff1a1a7207 */ /* 0x000fe40004000000 */
[----:B-----5:R-:W-:Y:S01]  /*18fb0*/  SHF.R.S32.HI R24, RZ, 0x1f, R3 ;  /* 0x0000001fff187819 */ /* 0x020fe20000011403 */
[----:B------:R-:W-:Y:S06]  /*18fc0*/  @P3 BRA `(.L_x_2698) ;  /* 0x0000000000c43947 */ /* 0x000fec0003800000 */
[----:B------:R-:W1:Y:S01]  /*18fd0*/  LDC R33, c[0x0][0xbe8] ;  /* 0x0002fa00ff217b82 */ /* 0x000e620000000800 */
[----:B------:R-:W-:Y:S01]  /*18fe0*/  IADD3 R31, R196, -0x80, R31 ;  /* 0xffffff80c41f7810 */ /* 0x000fe20007ffe01f */
[----:B-1----:R-:W-:-:S05]  /*18ff0*/  IMAD R4, R0, R33, RZ ;  /* 0x0000002100047224 */ /* 0x002fca00078e02ff */
[----:B------:R-:W-:-:S13]  /*19000*/  ISETP.GE.AND P0, PT, R31, R4, PT ;  /* 0x000000041f00720c */ /* 0x000fda0003f06270 */
[----:B------:R-:W-:Y:S05]  /*19010*/  @P0 BRA `(.L_x_2698) ;  /* 0x0000000000b00947 */ /* 0x000fea0003800000 */
[----:B------:R-:W2:Y:S01]  /*19020*/  LDL.LU R28, [R1+0x58] ;  /* 0x00005800011c7983 */ /* 0x000ea20000300800 */
[----:B------:R-:W-:Y:S01]  /*19030*/  IMAD.MOV.U32 R23, RZ, RZ, 0x9b8 ;  /* 0x000009b8ff177424 */ /* 0x000fe200078e00ff */
[----:B------:R-:W-:Y:S01]  /*19040*/  ISETP.GT.AND P0, PT, R9, 0x1, PT ;  /* 0x000000010900780c */ /* 0x000fe20003f04270 */
[----:B------:R-:W1:Y:S01]  /*19050*/  LDC.64 R10, c[0x0][0xba8] ;  /* 0x0002ea00ff0a7b82 */ /* 0x000e620000000a00 */
[----:B------:R-:W-:Y:S01]  /*19060*/  ISETP.NE.AND P1, PT, R33, 0x1, PT ;  /* 0x000000012100780c */ /* 0x000fe20003f25270 */
[----:B------:R-:W-:Y:S01]  /*19070*/  IMAD.MOV.U32 R21, RZ, RZ, R31 ;  /* 0x000000ffff157224 */ /* 0x000fe200078e001f */
[----:B------:R-:W-:-:S05]  /*19080*/  SEL R23, R23, 0x978, P0 ;  /* 0x0000097817177807 */ /* 0x000fca0000000000 */
[----:B------:R-:W3:Y:S08]  /*19090*/  LDC.64 R4, c[0x0][R23+0x220] ;  /* 0x0000880017047b82 */ /* 0x000ef00000000a00 */
[----:B0-----:R-:W0:Y:S08]  /*190a0*/  LDC.64 R12, c[0x0][R23+0x218] ;  /* 0x00008600170c7b82 */ /* 0x001e300000000a00 */
[----:B------:R-:W4:Y:S08]  /*190b0*/  LDC.64 R6, c[0x0][R23+0x228] ;  /* 0x00008a0017067b82 */ /* 0x000f300000000a00 */
[----:B------:R-:W5:Y:S08]  /*190c0*/  @P1 LDC R20, c[0x0][0xbec] ;  /* 0x0002fb00ff141b82 */ /* 0x000f700000000800 */
[----:B------:R-:W4:Y:S08]  /*190d0*/  LDC.64 R8, c[0x0][R23+0x210] ;  /* 0x0000840017087b82 */ /* 0x000f300000000a00 */
[----:B------:R-:W4:Y:S01]  /*190e0*/  @P1 LDC R27, c[0x0][0xbf0] ;  /* 0x0002fc00ff1b1b82 */ /* 0x000f220000000800 */
[----:B-----5:R-:W-:-:S07]  /*190f0*/  @P1 IMAD.HI.U32 R20, R31, R20, RZ ;  /* 0x000000141f141227 */ /* 0x020fce00078e00ff */
[----:B-1----:R-:W1:Y:S01]  /*19100*/  @!P0 LDC R10, c[0x0][0xb50] ;  /* 0x0002d400ff0a8b82 */ /* 0x002e620000000800 */
[-C--:B---3--:R-:W-:Y:S02]  /*19110*/  IMAD R5, R5, R29.reuse, RZ ;  /* 0x0000001d05057224 */ /* 0x088fe400078e02ff */
[----:B------:R-:W-:-:S05]  /*19120*/  IMAD.WIDE.U32 R14, R4, R29, RZ ;  /* 0x0000001d040e7225 */ /* 0x000fca00078e00ff */
[----:B------:R-:W3:Y:S01]  /*19130*/  @!P0 LDC R11, c[0x0][0xb54] ;  /* 0x0002d500ff0b8b82 */ /* 0x000ee20000000800 */
[-C--:B0-----:R-:W-:Y:S02]  /*19140*/  IMAD R25, R13, R188.reuse, RZ ;  /* 0x000000bc0d197224 */ /* 0x081fe400078e02ff */
        /* <DEDUP_REMOVED lines=20> */
[----:B-1----:R-:W-:Y:S01]  /*19290*/  LEA R10, P0, R6, R10, 0x2 ;  /* 0x0000000a060a7211 */ /* 0x002fe200078010ff */
[----:B------:R-:W-:Y:S02]  /*192a0*/  IMAD.MOV.U32 R5, RZ, RZ, -0x800000 ;  /* 0xff800000ff057424 */ /* 0x000fe400078e00ff */
[----:B------:R-:W-:-:S05]  /*192b0*/  IMAD.IADD R4, R7, 0x1, R13 ;  /* 0x0000000107047824 */ /* 0x000fca00078e020d */
[----:B---3--:R-:W-:-:S05]  /*192c0*/  LEA.HI.X R11, R6, R11, R4, 0x2, P0 ;  /* 0x0000000b060b7211 */ /* 0x008fca00000f1404 */
[----:B------:R2:W-:Y:S02]  /*192d0*/  STG.E desc[UR42][R10.64], R5 ;  /* 0x000000050a007986 */ /* 0x0005e4000c10192a */
.L_x_2698:
[----:B------:R-:W-:Y:S05]  /*192e0*/  BSYNC B1 ;  /* 0x0000000000017941 */ /* 0x000fea0003800000 */
.L_x_2697:
[----:B------:R-:W-:Y:S05]  /*192f0*/  @P2 BRA `(.L_x_2693) ;  /* 0x0000000800ac2947 */ /* 0x000fea0003800000 */
[----:B-1----:R-:W1:Y:S01]  /*19300*/  S2R R6, SR_TID.X ;  /* 0x0000000000067919 */ /* 0x002e620000002100 */
[----:B------:R-:W3:Y:S01]  /*19310*/  LDC R9, c[0x0][0xbe8] ;  /* 0x0002fa00ff097b82 */ /* 0x000ee20000000800 */
[----:B------:R-:W-:Y:S01]  /*19320*/  ULDC.64 UR4, c[0x0][0xaa0] ;  /* 0x0002a80000047ab9 */ /* 0x000fe20000000a00 */
[C---:B------:R-:W-:Y:S01]  /*19330*/  VIADD R38, R199.reuse, 0x40 ;  /* 0x00000040c7267836 */ /* 0x040fe20000000000 */
[----:B------:R-:W-:Y:S01]  /*19340*/  BSSY B1, `(.L_x_2699) ;  /* 0x0000082000017945 */ /* 0x000fe20003800000 */
[----:B------:R-:W-:Y:S02]  /*19350*/  IMAD R4, R24, UR4, RZ ;  /* 0x0000000418047c24 */ /* 0x000fe4000f8e02ff */
[----:B------:R-:W-:Y:S02]  /*19360*/  VIADD R36, R199, 0x80 ;  /* 0x00000080c7247836 */ /* 0x000fe40000000000 */
[----:B0-----:R-:W0:Y:S01]  /*19370*/  LDC R12, c[0x0][0xac8] ;  /* 0x0002b200ff0c7b82 */ /* 0x001e220000000800 */
[----:B------:R-:W-:-:S02]  /*19380*/  IMAD R7, R3, UR5, R4 ;  /* 0x0000000503077c24 */ /* 0x000fc4000f8e0204 */
[----:B--2---:R-:W-:Y:S01]  /*19390*/  IMAD.WIDE.U32 R4, R3, UR4, RZ ;  /* 0x0000000403047c25 */ /* 0x004fe2000f8e00ff */
[----:B------:R-:W-:-:S03]  /*193a0*/  ULDC.64 UR4, c[0x0][0xae8] ;  /* 0x0002ba0000047ab9 */ /* 0x000fc60000000a00 */
[----:B------:R-:W-:Y:S02]  /*193b0*/  IMAD.IADD R5, R5, 0x1, R7 ;  /* 0x0000000105057824 */ /* 0x000fe400078e0207 */
[----:B------:R-:W-:Y:S02]  /*193c0*/  VIADD R34, R199, 0xc0 ;  /* 0x000000c0c7227836 */ /* 0x000fe40000000000 */
[----:B------:R-:W-:-:S04]  /*193d0*/  IMAD.WIDE.U32 R4, R188, UR4, R4 ;  /* 0x00000004bc047c25 */ /* 0x000fc8000f8e0004 */
[----:B------:R-:W-:Y:S01]  /*193e0*/  IMAD R5, R188, UR5, R5 ;  /* 0x00000005bc057c24 */ /* 0x000fe2000f8e0205 */
[----:B---3--:R-:W-:Y:S01]  /*193f0*/  ISETP.NE.AND P0, PT, R9, 0x1, PT ;  /* 0x000000010900780c */ /* 0x008fe20003f05270 */
[----:B------:R-:W-:Y:S01]  /*19400*/  ULDC.64 UR4, c[0x0][0xaf0] ;  /* 0x0002bc0000047ab9 */ /* 0x000fe20000000a00 */
[----:B------:R-:W-:Y:S02]  /*19410*/  IMAD R21, R0, R9, RZ ;  /* 0x0000000900157224 */ /* 0x000fe400078e02ff */
[----:B------:R-:W-:-:S04]  /*19420*/  IMAD.WIDE.U32 R4, R29, UR4, R4 ;  /* 0x000000041d047c25 */ /* 0x000fc8000f8e0004 */
[----:B-1----:R-:W-:Y:S01]  /*19430*/  VIADD R6, R6, 0xffffff80 ;  /* 0xffffff8006067836 */ /* 0x002fe20000000000 */
[-C--:B0-----:R-:W-:Y:S01]  /*19440*/  ISETP.GE.AND P1, PT, R38, R12.reuse, PT ;  /* 0x0000000c2600720c */ /* 0x081fe20003f26270 */
[C---:B------:R-:W-:Y:S01]  /*19450*/  VIADD R32, R199.reuse, 0x100 ;  /* 0x00000100c7207836 */ /* 0x040fe20000000000 */
[C---:B------:R-:W-:Y:S01]  /*19460*/  ISETP.GE.AND P2, PT, R199.reuse, R12, PT ;  /* 0x0000000cc700720c */ /* 0x040fe20003f46270 */
[C---:B------:R-:W-:Y:S01]  /*19470*/  VIADD R30, R199.reuse, 0x140 ;  /* 0x00000140c71e7836 */ /* 0x040fe20000000000 */
[----:B------:R-:W-:Y:S01]  /*19480*/  SHF.R.S32.HI R3, RZ, 0x1f, R6 ;  /* 0x0000001fff037819 */ /* 0x000fe20000011406 */
[----:B------:R-:W0:Y:S01]  /*19490*/  @P0 LDC R11, c[0x0][0xbec] ;  /* 0x0002fb00ff0b0b82 */ /* 0x000e220000000800 */
[----:B------:R-:W-:Y:S01]  /*194a0*/  SEL R8, RZ, 0xffffffff, P1 ;  /* 0xffffffffff087807 */ /* 0x000fe20000800000 */
[----:B------:R-:W-:Y:S01]  /*194b0*/  VIADD R27, R199, 0x180 ;  /* 0x00000180c71b7836 */ /* 0x000fe20000000000 */
[----:B------:R-:W-:Y:S01]  /*194c0*/  LEA.HI R3, R3, R6, RZ, 0x3 ;  /* 0x0000000603037211 */ /* 0x000fe200078f18ff */
[----:B------:R-:W-:Y:S01]  /*194d0*/  VIADD R23, R199, 0x1c0 ;  /* 0x000001c0c7177836 */ /* 0x000fe20000000000 */
[----:B------:R-:W-:Y:S01]  /*194e0*/  ISETP.GE.AND P1, PT, R36, R12, PT ;  /* 0x0000000c2400720c */ /* 0x000fe20003f26270 */
[----:B------:R-:W-:Y:S01]  /*194f0*/  IMAD.SHL.U32 R8, R8, 0x2, RZ ;  /* 0x0000000208087824 */ /* 0x000fe200078e00ff */
[----:B------:R-:W-:Y:S01]  /*19500*/  LOP3.LUT R7, R3, 0xfffffff8, RZ, 0xc0, !PT ;  /* 0xfffffff803077812 */ /* 0x000fe200078ec0ff */
[----:B------:R-:W1:Y:S01]  /*19510*/  @P0 LDC R13, c[0x0][0xbf0] ;  /* 0x0002fc00ff0d0b82 */ /* 0x000e620000000800 */
[----:B------:R-:W-:Y:S01]  /*19520*/  SHF.R.S32.HI R20, RZ, 0x3, R3 ;  /* 0x00000003ff147819 */ /* 0x000fe20000011403 */
[----:B------:R-:W-:-:S02]  /*19530*/  IMAD R3, R26, UR4, RZ ;  /* 0x000000041a037c24 */ /* 0x000fc4000f8e02ff */
[----:B------:R-:W-:Y:S02]  /*19540*/  IMAD.IADD R7, R6, 0x1, -R7 ;  /* 0x0000000106077824 */ /* 0x000fe400078e0a07 */
[----:B------:R-:W-:Y:S02]  /*19550*/  VIADD R25, R199, 0x1c0 ;  /* 0x000001c0c7197836 */ /* 0x000fe40000000000 */
[----:B------:R-:W-:Y:S02]  /*19560*/  IMAD R7, R7, 0x20, R20 ;  /* 0x0000002007077824 */ /* 0x000fe400078e0214 */
[----:B------:R-:W-:Y:S01]  /*19570*/  IMAD.IADD R20, R20, 0x1, R196 ;  /* 0x0000000114147824 */ /* 0x000fe200078e02c4 */
[----:B------:R-:W-:Y:S01]  /*19580*/  SHF.R.S32.HI R25, RZ, 0x1f, R25 ;  /* 0x0000001fff197819 */ /* 0x000fe20000011419 */
[----:B------:R-:W-:Y:S02]  /*19590*/  IMAD.IADD R196, R196, 0x1, R7 ;  /* 0x00000001c4c47824 */ /* 0x000fe400078e0207 */
[----:B------:R-:W-:Y:S01]  /*195a0*/  IMAD R7, R29, UR5, R3 ;  /* 0x000000051d077c24 */ /* 0x000fe2000f8e0203 */
[----:B------:R-:W-:Y:S01]  /*195b0*/  ULDC.64 UR4, c[0x0][0xae0] ;  /* 0x0002b80000047ab9 */ /* 0x000fe20000000a00 */
[----:B0-----:R-:W-:-:S04]  /*195c0*/  @P0 IMAD.HI.U32 R6, R196, R11, RZ ;  /* 0x0000000bc4060227 */ /* 0x001fc800078e00ff */
[----:B------:R-:W-:Y:S01]  /*195d0*/  IMAD.IADD R5, R5, 0x1, R7 ;  /* 0x0000000105057824 */ /* 0x000fe200078e0207 */
[----:B------:R-:W-:Y:S01]  /*195e0*/  SEL R7, RZ, 0x1, P2 ;  /* 0x00000001ff077807 */ /* 0x000fe20001000000 */
[----:B------:R-:W-:Y:S01]  /*195f0*/  IMAD.MOV.U32 R3, RZ, RZ, R196 ;  /* 0x000000ffff037224 */ /* 0x000fe200078e00c4 */
[-C--:B------:R-:W-:Y:S01]  /*19600*/  ISETP.GE.AND P2, PT, R23, R12.reuse, PT ;  /* 0x0000000c1700720c */ /* 0x080fe20003f46270 */
[C---:B------:R-:W-:Y:S01]  /*19610*/  VIADD R28, R199.reuse, 0x180 ;  /* 0x00000180c71c7836 */ /* 0x040fe20000000000 */
[----:B-1----:R-:W-:Y:S01]  /*19620*/  @P0 SHF.R.U32.HI R3, RZ, R13, R6 ;  /* 0x0000000dff030219 */ /* 0x002fe20000011606 */
[C---:B------:R-:W-:Y:S01]  /*19630*/  VIADD R31, R199.reuse, 0x140 ;  /* 0x00000140c71f7836 */ /* 0x040fe20000000000 */
[----:B------:R-:W-:Y:S01]  /*19640*/  LOP3.LUT R6, R8, 0x2, R7, 0xe2, !PT ;  /* 0x0000000208067812 */ /* 0x000fe200078ee207 */
[----:B------:R-:W-:Y:S01]  /*19650*/  VIADD R33, R199, 0x100 ;  /* 0x00000100c7217836 */ /* 0x000fe20000000000 */
[----:B------:R-:W-:Y:S01]  /*19660*/  SEL R8, RZ, 0xffffffff, P1 ;  /* 0xffffffffff087807 */ /* 0x000fe20000800000 */
[----:B------:R-:W-:Y:S01]  /*19670*/  IMAD.MOV R7, RZ, RZ, -R3 ;  /* 0x000000ffff077224 */ /* 0x000fe200078e0a03 */
[----:B------:R-:W-:Y:S01]  /*19680*/  ISETP.GE.AND P0, PT, R34, R12, PT ;  /* 0x0000000c2200720c */ /* 0x000fe20003f06270 */
[----:B------:R-:W-:Y:S01]  /*19690*/  IMAD.WIDE.U32 R4, R3, UR4, R4 ;  /* 0x0000000403047c25 */ /* 0x000fe2000f8e0004 */
[----:B------:R-:W-:-:S02]  /*196a0*/  SHF.R.S32.HI R0, RZ, 0x1f, R3 ;  /* 0x0000001fff007819 */ /* 0x000fc40000011403 */
[-C--:B------:R-:W-:Y:S01]  /*196b0*/  ISETP.GE.AND P1, PT, R32, R12.reuse, PT ;  /* 0x0000000c2000720c */ /* 0x080fe20003f26270 */
[----:B------:R-:W-:Y:S01]  /*196c0*/  IMAD.SHL.U32 R11, R8, 0x4, RZ ;  /* 0x00000004080b7824 */ /* 0x000fe200078e00ff */
[----:B------:R-:W-:Y:S01]  /*196d0*/  SEL R8, RZ, 0xffffffff, P0 ;  /* 0xffffffffff087807 */ /* 0x000fe20000000000 */
[----:B------:R-:W-:Y:S01]  /*196e0*/  IMAD R0, R0, UR4, RZ ;  /* 0x0000000400007c24 */ /* 0x000fe2000f8e02ff */
[-C--:B------:R-:W-:Y:S01]  /*196f0*/  ISETP.GE.AND P0, PT, R30, R12.reuse, PT ;  /* 0x0000000c1e00720c */ /* 0x080fe20003f06270 */
[----:B------:R-:W-:Y:S01]  /*19700*/  IMAD R7, R9, R7, R196 ;  /* 0x0000000709077224 */ /* 0x000fe200078e02c4 */
[----:B------:R-:W-:Y:S01]  /*19710*/  LOP3.LUT R6, R11, 0x4, R6, 0xe2, !PT ;  /* 0x000000040b067812 */ /* 0x000fe200078ee206 */
[----:B------:R-:W-:Y:S01]  /*19720*/  IMAD.SHL.U32 R9, R8, 0x8, RZ ;  /* 0x0000000808097824 */ /* 0x000fe200078e00ff */
[----:B------:R-:W-:Y:S01]  /*19730*/  SEL R8, RZ, 0xffffffff, P1 ;  /* 0xffffffffff087807 */ /* 0x000fe20000800000 */
[----:B------:R-:W-:Y:S01]  /*19740*/  IMAD R3, R3, UR5, R0 ;  /* 0x0000000503037c24 */ /* 0x000fe2000f8e0200 */
[----:B------:R-:W-:Y:S01]  /*19750*/  SHF.R.S32.HI R0, RZ, 0x1f, R7 ;  /* 0x0000001fff007819 */ /* 0x000fe20000011407 */
[----:B------:R-:W-:Y:S01]  /*19760*/  ULDC.64 UR4, c[0x0][0xad8] ;  /* 0x0002b60000047ab9 */ /* 0x000fe20000000a00 */
[----:B------:R-:W-:Y:S01]  /*19770*/  LOP3.LUT R6, R9, 0x8, R6, 0xe2, !PT ;  /* 0x0000000809067812 */ /* 0x000fe200078ee206 */
[----:B------:R-:W-:Y:S01]  /*19780*/  IMAD.IADD R5, R5, 0x1, R3 ;  /* 0x0000000105057824 */ /* 0x000fe200078e0203 */
[----:B------:R-:W-:Y:S01]  /*19790*/  SEL R3, RZ, 0xffffffff, P0 ;  /* 0xffffffffff037807 */ /* 0x000fe20000000000 */
[----:B------:R-:W-:Y:S01]  /*197a0*/  IMAD.SHL.U32 R9, R8, 0x10, RZ ;  /* 0x0000001008097824 */ /* 0x000fe200078e00ff */
[----:B------:R-:W-:Y:S01]  /*197b0*/  ISETP.GE.AND P0, PT, R27, R12, PT ;  /* 0x0000000c1b00720c */ /* 0x000fe20003f06270 */
[----:B------:R-:W-:Y:S01]  /*197c0*/  IMAD R0, R0, UR4, RZ ;  /* 0x0000000400007c24 */ /* 0x000fe2000f8e02ff */
[----:B------:R-:W-:Y:S01]  /*197d0*/  SHF.R.S32.HI R28, RZ, 0x1f, R28 ;  /* 0x0000001fff1c7819 */ /* 0x000fe2000001141c */
[----:B------:R-:W-:Y:S01]  /*197e0*/  IMAD.WIDE.U32 R4, R7, UR4, R4 ;  /* 0x0000000407047c25 */ /* 0x000fe2000f8e0004 */
[----:B------:R-:W-:-:S02]  /*197f0*/  LOP3.LUT R6, R9, 0x10, R6, 0xe2, !PT ;  /* 0x0000001009067812 */ /* 0x000fc400078ee206 */
[----:B------:R-:W-:Y:S01]  /*19800*/  SHF.R.S32.HI R31, RZ, 0x1f, R31 ;  /* 0x0000001fff1f7819 */ /* 0x000fe2000001141f */
[----:B------:R-:W-:Y:S01]  /*19810*/  IMAD.SHL.U32 R9, R3, 0x20, RZ ;  /* 0x0000002003097824 */ /* 0x000fe200078e00ff */
[----:B------:R-:W-:Y:S01]  /*19820*/  SHF.R.S32.HI R33, RZ, 0x1f, R33 ;  /* 0x0000001fff217819 */ /* 0x000fe20000011421 */
[----:B------:R-:W-:Y:S01]  /*19830*/  IMAD R3, R7, UR5, R0 ;  /* 0x0000000507037c24 */ /* 0x000fe2000f8e0200 */
[----:B------:R-:W-:Y:S01]  /*19840*/  SEL R7, RZ, 0x40, P0 ;  /* 0x00000040ff077807 */ /* 0x000fe20000000000 */
[----:B------:R-:W-:Y:S01]  /*19850*/  ULDC.64 UR4, c[0x0][0xa80] ;  /* 0x0002a00000047ab9 */ /* 0x000fe20000000a00 */
[----:B------:R-:W-:Y:S01]  /*19860*/  ISETP.GE.AND P0, PT, R20, R21, PT ;  /* 0x000000151400720c */ /* 0x000fe20003f06270 */
[----:B------:R-:W-:Y:S01]  /*19870*/  IMAD.IADD R3, R5, 0x1, R3 ;  /* 0x0000000105037824 */ /* 0x000fe200078e0203 */
[C---:B------:R-:W-:Y:S01]  /*19880*/  LEA R13, P1, R4.reuse, UR4, 0x1 ;  /* 0x00000004040d7c11 */ /* 0x040fe2000f8208ff */
[----:B------:R-:W-:Y:S01]  /*19890*/  VIADD R35, R199, 0xc0 ;  /* 0x000000c0c7237836 */ /* 0x000fe20000000000 */
[----:B------:R-:W-:Y:S01]  /*198a0*/  LOP3.LUT R6, R9, 0x20, R6, 0xe2, !PT ;  /* 0x0000002009067812 */ /* 0x000fe200078ee206 */
[C---:B------:R-:W-:Y:S01]  /*198b0*/  VIADD R37, R199.reuse, 0x80 ;  /* 0x00000080c7257836 */ /* 0x040fe20000000000 */
[----:B------:R-:W-:Y:S01]  /*198c0*/  LEA.HI.X R3, R4, UR5, R3, 0x1, P1 ;  /* 0x0000000504037c11 */ /* 0x000fe200088f0c03 */
[----:B------:R-:W-:Y:S01]  /*198d0*/  VIADD R39, R199, 0x40 ;  /* 0x00000040c7277836 */ /* 0x000fe20000000000 */
[----:B------:R-:W-:Y:S01]  /*198e0*/  LOP3.LUT R14, R6, R7, RZ, 0xfc, !PT ;  /* 0x00000007060e7212 */ /* 0x000fe200078efcff */
[----:B------:R0:W1:Y:S01]  /*198f0*/  SHFL.IDX PT, R10, R13, RZ, 0x181f ;  /* 0x00181fff0d0a7589 */ /* 0x00006200000e0000 */
[----:B------:R-:W-:-:S02]  /*19900*/  SEL R5, RZ, 0x80, P2 ;  /* 0x00000080ff057807 */ /* 0x000fc40001000000 */
[----:B------:R-:W-:Y:S01]  /*19910*/  SHF.R.S32.HI R35, RZ, 0x1f, R35 ;  /* 0x0000001fff237819 */ /* 0x000fe20000011423 */
[----:B------:R0:W2:Y:S01]  /*19920*/  SHFL.IDX PT, R11, R3, RZ, 0x181f ;  /* 0x00181fff030b7589 */ /* 0x0000a200000e0000 */
[----:B------:R-:W-:Y:S02]  /*19930*/  LOP3.LUT R15, R14, R5, RZ, 0xfc, !PT ;  /* 0x000000050e0f7212 */ /* 0x000fe400078efcff */
[----:B------:R-:W-:Y:S02]  /*19940*/  SHF.R.S32.HI R37, RZ, 0x1f, R37 ;  /* 0x0000001fff257819 */ /* 0x000fe40000011425 */
[----:B------:R-:W-:Y:S01]  /*19950*/  SHF.R.S32.HI R39, RZ, 0x1f, R39 ;  /* 0x0000001fff277819 */ /* 0x000fe20000011427 */
        /* <DEDUP_REMOVED lines=27> */
[----:B------:R-:W-:Y:S02]  /*19b10*/  @P4 LEA R10, P5, R23, R10, 0x1 ;  /* 0x0000000a170a4211 */ /* 0x000fe400078a08ff */
[-C--:B------:R-:W-:Y:S02]  /*19b20*/  @P0 LEA.HI.X R5, R27, R11.reuse, R28, 0x1, P3 ;  /* 0x0000000b1b050211 */ /* 0x080fe400018f0c1c */
[----:B------:R-:W-:-:S03]  /*19b30*/  @P4 LEA.HI.X R11, R23, R11, R25, 0x1, P5 ;  /* 0x0000000b170b4211 */ /* 0x000fc600028f0c19 */
[----:B------:R3:W-:Y:S04]  /*19b40*/  @P0 ST.E.128 desc[UR42][R4.64], RZ ;  /* 0x000000ff04000985 */ /* 0x0007e8000c101d2a */
[----:B------:R3:W-:Y:S02]  /*19b50*/  @P4 ST.E.128 desc[UR42][R10.64], RZ ;  /* 0x000000ff0a004985 */ /* 0x0007e4000c101d2a */
.L_x_2700:
[----:B------:R-:W-:Y:S05]  /*19b60*/  BSYNC B1 ;  /* 0x0000000000017941 */ /* 0x000fea0003800000 */
.L_x_2699:
        /* <DEDUP_REMOVED lines=36> */
.L_x_2693:
[----:B------:R-:W-:Y:S05]  /*19db0*/  BSYNC B0 ;  /* 0x0000000000007941 */ /* 0x000fea0003800000 */
.L_x_2686:
[----:B------:R-:W-:Y:S02]  /*19dc0*/  ULDC UR4, c[0x0][0xc3c] ;  /* 0x00030f0000047ab9 */ /* 0x000fe40000000800 */
[----:B0-----:R-:W-:-:S13]  /*19dd0*/  ISETP.GE.AND P0, PT, R83, UR4, PT ;  /* 0x0000000453007c0c */ /* 0x001fda000bf06270 */
[----:B------:R-:W-:Y:S05]  /*19de0*/  @!P0 BRA `(.L_x_2701) ;  /* 0xfffffe7800f08947 */ /* 0x000fea000383ffff */
[----:B------:R-:W-:Y:S05]  /*19df0*/  BRA `(.L_x_2473) ;  /* 0x0000008800247947 */ /* 0x000fea0003800000 */
.L_x_2471:
        /* <DEDUP_REMOVED lines=16> */
.L_x_2702:
        /* <DEDUP_REMOVED lines=43> */
.L_x_2706:
        /* <DEDUP_REMOVED lines=37> */
.L_x_2704:
        /* <DEDUP_REMOVED lines=13> */
.L_x_2707:
        /* <DEDUP_REMOVED lines=62> */
.L_x_2708:
        /* <DEDUP_REMOVED lines=61> */
.L_x_2709:
[----:B------:R-:W-:-:S05]  /*1ac80*/  LOP3.LUT R25, RZ, R2, RZ, 0x33, !PT ;  /* 0x00000002ff197212 */ /* 0x000fca00078e33ff */
[----:B------:R-:W-:Y:S01]  /*1ac90*/  IMAD.IADD R25, R6, 0x1, R25 ;  /* 0x0000000106197824 */ /* 0x000fe200078e0219 */
[----:B------:R-:W-:Y:S06]  /*1aca0*/  BRA `(.L_x_2710) ;  /* 0x00000000000c7947 */ /* 0x000fec0003800000 */
.L_x_2705:
[----:B------:R-:W-:Y:S02]  /*1acb0*/  IMAD.MOV.U32 R25, RZ, RZ, RZ ;  /* 0x000000ffff197224 */ /* 0x000fe400078e00ff */
[----:B------:R-:W-:Y:S02]  /*1acc0*/  IMAD.U32 R24, RZ, RZ, UR6 ;  /* 0x00000006ff187e24 */ /* 0x000fe4000f8e00ff */
[----:B------:R-:W-:-:S07]  /*1acd0*/  IMAD.MOV.U32 R26, RZ, RZ, RZ ;  /* 0x000000ffff1a7224 */ /* 0x000fce00078e00ff */
.L_x_2710:
[----:B------:R-:W-:-:S13]  /*1ace0*/  ISETP.NE.AND P0, PT, R7, RZ, PT ;  /* 0x000000ff0700720c */ /* 0x000fda0003f05270 */
[----:B------:R-:W0:Y:S01]  /*1acf0*/  @!P0 S2R R3, SR_CgaCtaId ;  /* 0x0000000000038919 */ /* 0x000e220000008800 */
[----:B------:R-:W-:-:S04]  /*1ad00*/  @!P0 MOV R2, 0x400 ;  /* 0x0000040000028802 */ /* 0x000fc80000000f00 */
[----:B0-----:R-:W-:-:S05]  /*1ad10*/  @!P0 LEA R2, R3, R2, 0x18 ;  /* 0x0000000203028211 */ /* 0x001fca00078ec0ff */
[----:B------:R1:W-:Y:S01]  /*1ad20*/  @!P0 STS.128 [R2+0x28cd0], R24 ;  /* 0x028cd01802008388 */ /* 0x0003e20000000c00 */
[----:B------:R-:W-:Y:S06]  /*1ad30*/  BAR.ARV 0x5, 0x180 ;  /* 0x0146000000007b1d */ /* 0x000fec0000002000 */
.L_x_2703:
        /* <DEDUP_REMOVED lines=38> */
.L_x_2838:
[----:B------:R-:W-:Y:S05]  /*1afa0*/  YIELD ;  /* 0x0000000000007946 */ /* 0x000fea0003800000 */
[----:B------:R-:W-:Y:S01]  /*1afb0*/  ULDC.64 UR4, c[0x0][0xa28] ;  /* 0x00028a0000047ab9 */ /* 0x000fe20000000a00 */
[----:B------:R-:W-:Y:S01]  /*1afc0*/  IMAD.MOV.U32 R33, RZ, RZ, RZ ;  /* 0x000000ffff217224 */ /* 0x000fe200078e00ff */
[----:B------:R-:W-:Y:S01]  /*1afd0*/  ISETP.NE.U32.AND P0, PT, RZ, UR4, PT ;  /* 0x00000004ff007c0c */ /* 0x000fe2000bf05070 */
[----:B------:R-:W0:Y:S01]  /*1afe0*/  LDC.64 R4, c[0x0][0xa00] ;  /* 0x00028000ff047b82 */ /* 0x000e220000000a00 */
[----:B------:R-:W-:Y:S02]  /*1aff0*/  ULDC.64 UR6, c[0x0][0xa10] ;  /* 0x0002840000067ab9 */ /* 0x000fe40000000a00 */
[----:B------:R-:W-:Y:S01]  /*1b000*/  ISETP.NE.AND.EX P0, PT, RZ, UR5, PT, P0 ;  /* 0x00000005ff007c0c */ /* 0x000fe2000bf05300 */
[----:B------:R-:W-:-:S12]  /*1b010*/  ULDC.64 UR4, c[0x0][0xa18] ;  /* 0x0002860000047ab9 */ /* 0x000fd80000000a00 */
[----:B--2---:R-:W2:Y:S02]  /*1b020*/  @P0 LDC.64 R2, c[0x0][0xa28] ;  /* 0x00028a00ff020b82 */ /* 0x004ea40000000a00 */
[----:B--2---:R-:W-:-:S05]  /*1b030*/  @P0 IMAD.WIDE R2, R27, 0x4, R2 ;  /* 0x000000041b020825 */ /* 0x004fca00078e0202 */
[----:B------:R2:W5:Y:S01]  /*1b040*/  @P0 LDG.E R33, desc[UR42][R2.64] ;  /* 0x0000002a02210981 */ /* 0x000562000c1e1900 */
[----:B------:R-:W-:Y:S01]  /*1b050*/  ISETP.NE.U32.AND P0, PT, RZ, UR4, PT ;  /* 0x00000004ff007c0c */ /* 0x000fe2000bf05070 */
[----:B------:R-:W-:Y:S01]  /*1b060*/  IMAD.MOV.U32 R30, RZ, RZ, RZ ;  /* 0x000000ffff1e7224 */ /* 0x000fe200078e00ff */
[----:B------:R-:W-:Y:S01]  /*1b070*/  ISETP.NE.U32.AND P1, PT, RZ, UR6, PT ;  /* 0x00000006ff007c0c */ /* 0x000fe2000bf25070 */
[----:B-1----:R-:W-:Y:S01]  /*1b080*/  IMAD.MOV.U32 R0, RZ, RZ, RZ ;  /* 0x000000ffff007224 */ /* 0x002fe200078e00ff */
[----:B------:R-:W-:Y:S01]  /*1b090*/  ISETP.NE.AND.EX P2, PT, RZ, UR5, PT, P0 ;  /* 0x00000005ff007c0c */ /* 0x000fe2000bf45300 */
[----:B------:R-:W-:Y:S01]  /*1b0a0*/  ULDC.64 UR4, c[0x0][0xa00] ;  /* 0x0002800000047ab9 */ /* 0x000fe20000000a00 */
[----:B------:R-:W-:Y:S01]  /*1b0b0*/  ISETP.NE.AND.EX P1, PT, RZ, UR7, PT, P1 ;  /* 0x00000007ff007c0c */ /* 0x000fe2000bf25310 */
[----:B0-----:R-:W-:Y:S01]  /*1b0c0*/  IMAD.WIDE R4, R27, 0x4, R4 ;  /* 0x000000041b047825 */ /* 0x001fe200078e0204 */
[----:B------:R-:W-:Y:S01]  /*1b0d0*/  ISETP.NE.U32.AND P0, PT, RZ, UR4, PT ;  /* 0x00000004ff007c0c */ /* 0x000fe2000bf05070 */
[----:B--2---:R-:W0:Y:S08]  /*1b0e0*/  LDC.64 R2, c[0x0][0xa10] ;  /* 0x00028400ff027b82 */ /* 0x004e300000000a00 */
[----:B---3--:R-:W1:Y:S01]  /*1b0f0*/  @P2 LDC.64 R6, c[0x0][0xa18] ;  /* 0x00028600ff062b82 */ /* 0x008e620000000a00 */
[----:B------:R-:W-:Y:S01]  /*1b100*/  ULDC UR4, c[0x0][0x288] ;  /* 0x0000a20000047ab9 */ /* 0x000fe20000000800 */
[----:B------:R-:W-:Y:S01]  /*1b110*/  ISETP.NE.AND.EX P0, PT, RZ, UR5, PT, P0 ;  /* 0x00000005ff007c0c */ /* 0x000fe2000bf05300 */
[----:B------:R-:W-:Y:S01]  /*1b120*/  IMAD.U32 R8, RZ, RZ, UR4 ;  /* 0x00000004ff087e24 */ /* 0x000fe2000f8e00ff */
[----:B------:R-:W-:-:S11]  /*1b130*/  ULDC.64 UR4, c[0x0][0x418] ;  /* 0x0001060000047ab9 */ /* 0x000fd60000000a00 */
[----:B------:R-:W5:Y:S01]  /*1b140*/  @P0 LDG.E R30, desc[UR42][R4.64] ;  /* 0x0000002a041e0981 */ /* 0x000f62000c1e1900 */
[----:B0-----:R-:W-:-:S05]  /*1b150*/  IMAD.WIDE R2, R27, 0x4, R2 ;  /* 0x000000041b027825 */ /* 0x001fca00078e0202 */
[----:B------:R-:W5:Y:S01]  /*1b160*/  @P1 LDG.E R0, desc[UR42][R2.64] ;  /* 0x0000002a02001981 */ /* 0x000f62000c1e1900 */
[----:B-1----:R-:W-:-:S05]  /*1b170*/  @P2 IMAD.WIDE R6, R27, 0x4, R6 ;  /* 0x000000041b062825 */ /* 0x002fca00078e0206 */
        /* <DEDUP_REMOVED lines=8> */
[----:B0-----:R-:W-:Y:S02]  /*1b200*/  IMAD.U32 R6, RZ, RZ, UR5 ;  /* 0x00000005ff067e24 */ /* 0x001fe4000f8e00ff */
[----:B------:R-:W-:Y:S01]  /*1b210*/  IMAD.U32 R11, RZ, RZ, UR4 ;  /* 0x00000004ff0b7e24 */ /* 0x000fe2000f8e00ff */
[----:B--2---:R0:W-:Y:S01]  /*1b220*/  STL [R1], R8 ;  /* 0x0000000801007387 */ /* 0x0041e20000100800 */
[----:B------:R-:W-:Y:S01]  /*1b230*/  IMAD.MOV.U32 R14, RZ, RZ, R8 ;  /* 0x000000ffff0e7224 */ /* 0x000fe200078e0008 */
[----:B----4-:R-:W-:Y:S06]  /*1b240*/  @P2 BRA `(.L_x_2712) ;  /* 0x0000000000142947 */ /* 0x010fec0003800000 */
[----:B------:R-:W-:Y:S05]  /*1b250*/  @!P0 BRA `(.L_x_2712) ;  /* 0x0000000000108947 */ /* 0x000fea0003800000 */
[----:B0-----:R-:W2:Y:S04]  /*1b260*/  LDG.E R8, desc[UR42][R4.64] ;  /* 0x0000002a04087981 */ /* 0x001ea8000c1e1900 */
[----:B------:R-:W2:Y:S02]  /*1b270*/  LDG.E R7, desc[UR42][R4.64+0x4] ;  /* 0x0000042a04077981 */ /* 0x000ea4000c1e1900 */
[----:B--2---:R-:W-:-:S05]  /*1b280*/  IMAD.IADD R14, R7, 0x1, -R8 ;  /* 0x00000001070e7824 */ /* 0x004fca00078e0a08 */
[----:B------:R1:W-:Y:S02]  /*1b290*/  STL [R1], R14 ;  /* 0x0000000e01007387 */ /* 0x0003e40000100800 */
.L_x_2712:
[----:B------:R-:W-:Y:S01]  /*1b2a0*/  ULDC.64 UR4, c[0x0][0xa20] ;  /* 0x0002880000047ab9 */ /* 0x000fe20000000a00 */
[C---:B------:R-:W-:Y:S02]  /*1b2b0*/  LOP3.LUT R4, R26.reuse, 0xff000000, RZ, 0xc0, !PT ;  /* 0xff0000001a047812 */ /* 0x040fe400078ec0ff */
[----:B------:R-:W-:Y:S02]  /*1b2c0*/  ISETP.NE.U32.AND P0, PT, RZ, UR4, PT ;  /* 0x00000004ff007c0c */ /* 0x000fe4000bf05070 */
[----:B------:R-:W-:Y:S02]  /*1b2d0*/  SHF.R.U32.HI R4, RZ, 0x8, R4 ;  /* 0x00000008ff047819 */ /* 0x000fe40000011604 */
[----:B------:R-:W-:Y:S02]  /*1b2e0*/  ISETP.NE.AND.EX P0, PT, RZ, UR5, PT, P0 ;  /* 0x00000005ff007c0c */ /* 0x000fe4000bf05300 */
[C---:B------:R-:W-:Y:S02]  /*1b2f0*/  LOP3.LUT R9, R26.reuse, 0xff0000, RZ, 0xc0, !PT ;  /* 0x00ff00001a097812 */ /* 0x040fe400078ec0ff */
[----:B------:R-:W-:-:S02]  /*1b300*/  LOP3.LUT R17, R26, 0xffff, RZ, 0xc0, !PT ;  /* 0x0000ffff1a117812 */ /* 0x000fc400078ec0ff */
[----:B------:R-:W-:-:S07]  /*1b310*/  LEA.HI R9, R9, R4, RZ, 0x10 ;  /* 0x0000000409097211 */ /* 0x000fce00078f80ff */
[----:B------:R-:W-:Y:S05]  /*1b320*/  @!P0 BRA `(.L_x_2713) ;  /* 0x0000000000108947 */ /* 0x000fea0003800000 */
[----:B------:R-:W2:Y:S02]  /*1b330*/  LDC.64 R4, c[0x0][0xa20] ;  /* 0x00028800ff047b82 */ /* 0x000ea40000000a00 */
[----:B--2---:R-:W-:-:S05]  /*1b340*/  IMAD.WIDE R4, R27, 0x4, R4 ;  /* 0x000000041b047825 */ /* 0x004fca00078e0204 */
[----:B------:R2:W5:Y:S01]  /*1b350*/  LDG.E R11, desc[UR42][R4.64] ;  /* 0x0000002a040b7981 */ /* 0x000562000c1e1900 */
[----:B------:R-:W-:Y:S05]  /*1b360*/  BRA `(.L_x_2714) ;  /* 0x0000000000247947 */ /* 0x000fea0003800000 */
.L_x_2713:
[----:B------:R-:W-:Y:S02]  /*1b370*/  ULDC.64 UR4, c[0x0][0xa08] ;  /* 0x0002820000047ab9 */ /* 0x000fe40000000a00 */
[----:B------:R-:W-:-:S04]  /*1b380*/  ISETP.NE.U32.AND P0, PT, RZ, UR4, PT ;  /* 0x00000004ff007c0c */ /* 0x000fc8000bf05070 */
[----:B------:R-:W-:-:S13]  /*1b390*/  ISETP.NE.AND.EX P0, PT, RZ, UR5, PT, P0 ;  /* 0x00000005ff007c0c */ /* 0x000fda000bf05300 */
[----:B------:R-:W-:Y:S05]  /*1b3a0*/  @!P0 BRA `(.L_x_2714) ;  /* 0x0000000000148947 */ /* 0x000fea0003800000 */
[----:B------:R-:W2:Y:S02]  /*1b3b0*/  LDC.64 R4, c[0x0][0xa08] ;  /* 0x00028200ff047b82 */ /* 0x000ea40000000a00 */
[----:B--2---:R-:W-:-:S05]  /*1b3c0*/  IMAD.WIDE R4, R27, 0x4, R4 ;  /* 0x000000041b047825 */ /* 0x004fca00078e0204 */
[----:B------:R-:W2:Y:S04]  /*1b3d0*/  LDG.E R11, desc[UR42][R4.64] ;  /* 0x0000002a040b7981 */ /* 0x000ea8000c1e1900 */
[----:B0-----:R-:W2:Y:S02]  /*1b3e0*/  LDG.E R8, desc[UR42][R4.64+0x4] ;  /* 0x0000042a04087981 */ /* 0x001ea4000c1e1900 */
[----:B--2---:R-:W-:-:S07]  /*1b3f0*/  IMAD.IADD R11, R8, 0x1, -R11 ;  /* 0x00000001080b7824 */ /* 0x004fce00078e0a0b */
.L_x_2714:
[----:B--2---:R-:W2:Y:S01]  /*1b400*/  @P1 LDG.E R4, desc[UR42][R2.64] ;  /* 0x0000002a02041981 */ /* 0x004ea2000c1e1900 */
[----:B------:R-:W3:Y:S03]  /*1b410*/  LDC R5, c[0x0][0x448] ;  /* 0x00011200ff057b82 */ /* 0x000ee60000000800 */
[----:B------:R-:W2:Y:S01]  /*1b420*/  @P1 LDG.E R13, desc[UR42][R2.64+0x4] ;  /* 0x0000042a020d1981 */ /* 0x000ea2000c1e1900 */
[----:B-----5:R-:W-:Y:S02]  /*1b430*/  IMAD.IADD R11, R11, 0x1, -R33 ;  /* 0x000000010b0b7824 */ /* 0x020fe400078e0a21 */
[----:B------:R-:W-:-:S04]  /*1b440*/  IMAD.SHL.U32 R31, R25, 0x40, RZ ;  /* 0x00000040191f7824 */ /* 0x000fc800078e00ff */
[----:B0-----:R-:W-:Y:S01]  /*1b450*/  VIADD R8, R31, 0x3f ;  /* 0x0000003f1f087836 */ /* 0x001fe20000000000 */
[----:B---3--:R-:W-:-:S13]  /*1b460*/  ISETP.NE.AND P2, PT, R5, 0x1, PT ;  /* 0x000000010500780c */ /* 0x008fda0003f45270 */
[----:B------:R-:W0:Y:S08]  /*1b470*/  @P2 LDC R7, c[0x0][0x44c] ;  /* 0x00011300ff072b82 */ /* 0x000e300000000800 */
[----:B------:R-:W3:Y:S01]  /*1b480*/  @P2 LDC R5, c[0x0][0x450] ;  /* 0x00011400ff052b82 */ /* 0x000ee20000000800 */
[----:B--2---:R-:W-:Y:S02]  /*1b490*/  @P1 IMAD.IADD R6, R13, 0x1, -R4 ;  /* 0x000000010d061824 */ /* 0x004fe400078e0a04 */
[----:B0-----:R-:W-:-:S04]  /*1b4a0*/  @P2 IMAD.HI.U32 R4, R8, R7, RZ ;  /* 0x0000000708042227 */ /* 0x001fc800078e00ff */
[----:B------:R-:W-:Y:S01]  /*1b4b0*/  IMAD.IADD R23, R11, 0x1, R6 ;  /* 0x000000010b177824 */ /* 0x000fe200078e0206 */
[----:B---3--:R-:W-:-:S03]  /*1b4c0*/  @P2 SHF.R.U32.HI R8, RZ, R5, R4 ;  /* 0x00000005ff082219 */ /* 0x008fc60000011604 */
[C---:B------:R-:W-:Y:S01]  /*1b4d0*/  VIADD R10, R23.reuse, 0x3f ;  /* 0x0000003f170a7836 */ /* 0x040fe20000000000 */
[----:B------:R-:W-:-:S04]  /*1b4e0*/  IADD3 R7, R23, 0x1, -R14 ;  /* 0x0000000117077810 */ /* 0x000fc80007ffe80e */
[----:B------:R-:W-:Y:S01]  /*1b4f0*/  SHF.R.S32.HI R3, RZ, 0x1f, R10 ;  /* 0x0000001fff037819 */ /* 0x000fe2000001140a */
[----:B------:R-:W-:-:S03]  /*1b500*/  IMAD.IADD R8, R7, 0x1, R8 ;  /* 0x0000000107087824 */ /* 0x000fc600078e0208 */
[----:B------:R-:W-:Y:S02]  /*1b510*/  LEA.HI R10, R3, R10, RZ, 0x6 ;  /* 0x0000000a030a7211 */ /* 0x000fe400078f30ff */
[----:B------:R-:W0:Y:S02]  /*1b520*/  LDC.64 R2, c[0x0][0x9e0] ;  /* 0x00027800ff027b82 */ /* 0x000e240000000a00 */
[----:B------:R-:W-:Y:S02]  /*1b530*/  SHF.R.S32.HI R10, RZ, 0x6, R10 ;  /* 0x00000006ff0a7819 */ /* 0x000fe4000001140a */
[----:B0-----:R-:W-:Y:S01]  /*1b540*/  ISETP.GE.AND P3, PT, R3, 0x1, PT ;  /* 0x000000010300780c */ /* 0x001fe20003f66270 */
[----:B------:R-:W-:-:S12]  /*1b550*/  IMAD.IADD R2, R8, 0x1, R2 ;  /* 0x0000000108027824 */ /* 0x000fd800078e0202 */
[----:B------:R-:W-:Y:S05]  /*1b560*/  @!P3 BRA `(.L_x_2715) ;  /* 0x000000000048b947 */ /* 0x000fea0003800000 */
        /* <DEDUP_REMOVED lines=11> */
.L_x_2717:
[----:B------:R-:W-:-:S13]  /*1b620*/  ISETP.NE.AND P0, PT, R3, 0x1, PT ;  /* 0x000000010300780c */ /* 0x000fda0003f05270 */
[----:B------:R-:W0:Y:S02]  /*1b630*/  @P0 LDC.64 R4, c[0x0][0x9e8] ;  /* 0x00027a00ff040b82 */ /* 0x000e240000000a00 */
[----:B0-----:R-:W-:-:S05]  /*1b640*/  @P0 IMAD.HI.U32 R4, R12, R4, RZ ;  /* 0x000000040c040227 */ /* 0x001fca00078e00ff */
[----:B------:R-:W-:-:S07]  /*1b650*/  @P0 SHF.R.U32.HI R12, RZ, R5, R4 ;  /* 0x00000005ff0c0219 */ /* 0x000fce0000011604 */
.L_x_2718:
[----:B------:R-:W-:Y:S05]  /*1b660*/  BSYNC B0 ;  /* 0x0000000000007941 */ /* 0x000fea0003800000 */
.L_x_2716:
[----:B------:R-:W-:-:S05]  /*1b670*/  IMAD R12, R12, R3, R3 ;  /* 0x000000030c0c7224 */ /* 0x000fca00078e0203 */
[----:B------:R-:W-:-:S07]  /*1b680*/  VIMNMX R2, R2, R12, PT ;  /* 0x0000000c02027248 */ /* 0x000fce0003fe0100 */
.L_x_2715:
[----:B------:R-:W0:Y:S01]  /*1b690*/  @P2 LDC R8, c[0x0][0x44c] ;  /* 0x00011300ff082b82 */ /* 0x000e220000000800 */
[----:B------:R-:W-:Y:S01]  /*1b6a0*/  VIADD R2, R2, 0x3f ;  /* 0x0000003f02027836 */ /* 0x000fe20000000000 */
[----:B------:R-:W-:Y:S01]  /*1b6b0*/  ULDC UR4, c[0x0][0x9dc] ;  /* 0x0002770000047ab9 */ /* 0x000fe20000000800 */
[----:B------:R-:W-:-:S05]  /*1b6c0*/  IMAD.MOV.U32 R4, RZ, RZ, R31 ;  /* 0x000000ffff047224 */ /* 0x000fca00078e001f */
[----:B------:R-:W2:Y:S01]  /*1b6d0*/  @P2 LDC R5, c[0x0][0x450] ;  /* 0x00011400ff052b82 */ /* 0x000ea20000000800 */
[----:B0-----:R-:W-:-:S05]  /*1b6e0*/  @P2 IMAD.HI.U32 R8, R31, R8, RZ ;  /* 0x000000081f082227 */ /* 0x001fca00078e00ff */
[----:B--2---:R-:W-:Y:S01]  /*1b6f0*/  @P2 SHF.R.U32.HI R4, RZ, R5, R8 ;  /* 0x00000005ff042219 */ /* 0x004fe20000011608 */
[----:B------:R-:W-:Y:S01]  /*1b700*/  IMAD.IADD R8, R23, 0x1, -R14 ;  /* 0x0000000117087824 */ /* 0x000fe200078e0a0e */
[----:B------:R-:W-:-:S03]  /*1b710*/  SHF.R.S32.HI R5, RZ, 0x1f, R2 ;  /* 0x0000001fff057819 */ /* 0x000fc60000011402 */
[----:B------:R-:W-:Y:S01]  /*1b720*/  IMAD.IADD R13, R8, 0x1, R4 ;  /* 0x00000001080d7824 */ /* 0x000fe200078e0204 */
[----:B------:R-:W-:-:S03]  /*1b730*/  LEA.HI R5, R5, R2, RZ, 0x6 ;  /* 0x0000000205057211 */ /* 0x000fc600078f30ff */
[----:B------:R-:W-:Y:S01]  /*1b740*/  VIADD R2, R13, -UR4 ;  /* 0x800000040d027c36 */ /* 0x000fe20008000000 */
        /* <DEDUP_REMOVED lines=13> */
.L_x_2721:
[----:B------:R-:W-:-:S13]  /*1b820*/  ISETP.NE.AND P0, PT, R3, 0x1, PT ;  /* 0x000000010300780c */ /* 0x000fda0003f05270 */
[----:B------:R-:W0:Y:S02]  /*1b830*/  @P0 LDC.64 R4, c[0x0][0x9e8] ;  /* 0x00027a00ff040b82 */ /* 0x000e240000000a00 */
[----:B0-----:R-:W-:-:S05]  /*1b840*/  @P0 IMAD.HI.U32 R4, R13, R4, RZ ;  /* 0x000000040d040227 */ /* 0x001fca00078e00ff */
[----:B------:R-:W-:-:S07]  /*1b850*/  @P0 SHF.R.U32.HI R13, RZ, R5, R4 ;  /* 0x00000005ff0d0219 */ /* 0x000fce0000011604 */
.L_x_2722:
[----:B------:R-:W-:Y:S05]  /*1b860*/  BSYNC B0 ;  /* 0x0000000000007941 */ /* 0x000fea0003800000 */
.L_x_2720:
[----:B------:R-:W-:-:S05]  /*1b870*/  IMAD R3, R13, R3, RZ ;  /* 0x000000030d037224 */ /* 0x000fca00078e02ff */
[----:B------:R-:W-:-:S07]  /*1b880*/  VIMNMX R2, R2, R3, !PT ;  /* 0x0000000302027248 */ /* 0x000fce0007fe0100 */
.L_x_2719:
[----:B------:R-:W-:Y:S01]  /*1b890*/  SHF.R.S32.HI R3, RZ, 0x1f, R2 ;  /* 0x0000001fff037819 */ /* 0x000fe20000011402 */
[----:B------:R-:W-:Y:S01]  /*1b8a0*/  BSSY B0, `(.L_x_2723) ;  /* 0x0000026000007945 */ /* 0x000fe20003800000 */
[----:B------:R-:W-:Y:S01]  /*1b8b0*/  LOP3.LUT R32, R9, 0xff, RZ, 0xc0, !PT ;  /* 0x000000ff09207812 */ /* 0x000fe200078ec0ff */
[----:B------:R-:W-:Y:S01]  /*1b8c0*/  IMAD.MOV.U32 R15, RZ, RZ, RZ ;  /* 0x000000ffff0f7224 */ /* 0x000fe200078e00ff */
[----:B------:R-:W-:Y:S02]  /*1b8d0*/  LEA.HI R3, R3, R2, RZ, 0x6 ;  /* 0x0000000203037211 */ /* 0x000fe400078f30ff */
[----:B------:R-:W-:Y:S02]  /*1b8e0*/  SHF.R.U32.HI R4, RZ, 0x10, R9 ;  /* 0x00000010ff047819 */ /* 0x000fe40000011609 */
[----:B------:R-:W-:-:S04]  /*1b8f0*/  SHF.R.S32.HI R3, RZ, 0x6, R3 ;  /* 0x00000006ff037819 */ /* 0x000fc80000011403 */
[----:B------:R-:W-:-:S04]  /*1b900*/  VIMNMX R5, RZ, R3, !PT ;  /* 0x00000003ff057248 */ /* 0x000fc80007fe0100 */
[----:B------:R-:W-:-:S13]  /*1b910*/  ISETP.GT.AND P0, PT, R12, R5, PT ;  /* 0x000000050c00720c */ /* 0x000fda0003f04270 */
[----:B------:R-:W-:Y:S05]  /*1b920*/  @!P0 BRA `(.L_x_2724) ;  /* 0x0000000000748947 */ /* 0x000fea0003800000 */
[----:B------:R-:W-:Y:S01]  /*1b930*/  ISETP.NE.AND P0, PT, R4, RZ, PT ;  /* 0x000000ff0400720c */ /* 0x000fe20003f05270 */
[----:B------:R-:W-:-:S03]  /*1b940*/  ULDC UR4, c[0x0][0x9f0] ;  /* 0x00027c0000047ab9 */ /* 0x000fc60000000800 */
[----:B------:R-:W-:-:S04]  /*1b950*/  SEL R9, R4, UR4, P0 ;  /* 0x0000000404097c07 */ /* 0x000fc80008000000 */
[----:B-1----:R-:W-:Y:S02]  /*1b960*/  IABS R14, R9 ;  /* 0x00000009000e7213 */ /* 0x002fe40000000000 */
[----:B------:R-:W-:Y:S02]  /*1b970*/  IADD3 R13, R9, -0x1, R12 ;  /* 0xffffffff090d7810 */ /* 0x000fe40007ffe00c */
[----:B------:R-:W0:Y:S03]  /*1b980*/  I2F.RP R2, R14 ;  /* 0x0000000e00027306 */ /* 0x000e260000209400 */
[----:B------:R-:W-:-:S05]  /*1b990*/  IMAD.IADD R13, R13, 0x1, -R5 ;  /* 0x000000010d0d7824 */ /* 0x000fca00078e0a05 */
        /* <DEDUP_REMOVED lines=22> */
.L_x_2724:
[----:B------:R-:W-:Y:S05]  /*1bb00*/  BSYNC B0 ;  /* 0x0000000000007941 */ /* 0x000fea0003800000 */
.L_x_2723:
[-C--:B------:R-:W-:Y:S01]  /*1bb10*/  IMAD R5, R32, R15.reuse, R5 ;  /* 0x0000000f20057224 */ /* 0x080fe200078e0205 */
[----:B------:R-:W-:Y:S04]  /*1bb20*/  BSSY B0, `(.L_x_2725) ;  /* 0x00001a8000007945 */ /* 0x000fe80003800000 */
        /* <DEDUP_REMOVED lines=21> */
[----:B-1----:R0:W1:Y:S02]  /*1bc80*/  SHFL.IDX PT, R14, R2, RZ, 0x1f ;  /* 0x00001fff020e7589 */ /* 0x00206400000e0000 */
.L_x_2893:
[----:B-1----:R-:W-:Y:S02]  /*1bc90*/  ISETP.NE.AND P0, PT, R14, RZ, PT ;  /* 0x000000ff0e00720c */ /* 0x002fe40003f05270 */
[----:B------:R-:W-:-:S11]  /*1bca0*/  PLOP3.LUT P6, PT, PT, PT, PT, 0x8, 0x0 ;  /* 0x000000000000781c */ /* 0x000fd60003fce170 */
[----:B------:R-:W-:Y:S05]  /*1bcb0*/  @P0 BRA `(.L_x_2728) ;  /* 0x00000000000c0947 */ /* 0x000fea0003800000 */
[----:B------:R-:W-:-:S03]  /*1bcc0*/  UMOV UR4, 0xffffffff ;  /* 0xffffffff00047882 */ /* 0x000fc60000000000 */
[----:B------:R-:W-:Y:S05]  /*1bcd0*/  BRA.DIV UR4, `(.L_x_2729) ;  /* 0x0000007e040c7947 */ /* 0x000fea000b800000 */
[----:B------:R-:W-:-:S13]  /*1bce0*/  ELECT P6, URZ, PT ;  /* 0x00000000003f782f */ /* 0x000fda00038c0000 */
.L_x_2728:
        /* <DEDUP_REMOVED lines=9> */
.L_x_2896:
[----:B------:R-:W-:Y:S05]  /*1bd80*/  BSYNC B1 ;  /* 0x0000000000017941 */ /* 0x000fea0003800000 */
.L_x_2730:
[----:B------:R-:W-:Y:S04]  /*1bd90*/  BSSY B1, `(.L_x_2732) ;  /* 0x00000b7000017945 */ /* 0x000fe80003800000 */
[----:B------:R-:W-:Y:S05]  /*1bda0*/  @!P6 BRA `(.L_x_2733) ;  /* 0x0000000800d4e947 */ /* 0x000fea0003800000 */
[----:B------:R-:W-:Y:S01]  /*1bdb0*/  IMAD R11, R19, 0x8, R18 ;  /* 0x00000008130b7824 */ /* 0x000fe200078e0212 */
[----:B0-----:R-:W-:Y:S01]  /*1bdc0*/  SHF.L.U32 R2, R29, 0x1f, RZ ;  /* 0x0000001f1d027819 */ /* 0x001fe200000006ff */
[----:B------:R-:W0:Y:S01]  /*1bdd0*/  S2R R3, SR_TID.X ;  /* 0x0000000000037919 */ /* 0x000e220000002100 */
[----:B------:R-:W-:Y:S02]  /*1bde0*/  BSSY B2, `(.L_x_2734) ;  /* 0x0000005000027945 */ /* 0x000fe40003800000 */
[----:B------:R-:W1:Y:S01]  /*1bdf0*/  SYNCS.PHASECHK.TRANS64.TRYWAIT P0, [R11+URZ+0x28ca0], R2 ;  /* 0x028ca0020b0075a7 */ /* 0x000e62000800017f */
[----:B0-----:R-:W-:-:S04]  /*1be00*/  LOP3.LUT R3, R3, 0x7f, RZ, 0xc0, !PT ;  /* 0x0000007f03037812 */ /* 0x001fc800078ec0ff */
[----:B------:R-:W-:Y:S01]  /*1be10*/  ISETP.NE.AND P1, PT, R3, RZ, PT ;  /* 0x000000ff0300720c */ /* 0x000fe20003f25270 */
[----:B-1----:R-:W-:-:S12]  /*1be20*/  @!P0 BRA `(.L_x_2735) ;  /* 0x0000007800ec8947 */ /* 0x002fd80003800000 */
.L_x_2897:
[----:B------:R-:W-:Y:S05]  /*1be30*/  BSYNC B2 ;  /* 0x0000000000027941 */ /* 0x000fea0003800000 */
.L_x_2734:
        /* <DEDUP_REMOVED lines=9> */
.L_x_2737:
[----:B------:R-:W-:Y:S05]  /*1bed0*/  BSYNC B2 ;  /* 0x0000000000027941 */ /* 0x000fea0003800000 */
.L_x_2736:
        /* <DEDUP_REMOVED lines=12> */
.L_x_2738:
        /* <DEDUP_REMOVED lines=13> */
.L_x_2898:
[----:B------:R-:W-:Y:S05]  /*1c070*/  BSYNC B2 ;  /* 0x0000000000027941 */ /* 0x000fea0003800000 */
.L_x_2739:
        /* <DEDUP_REMOVED lines=11> */
.L_x_2742:
[----:B------:R-:W-:Y:S05]  /*1c130*/  BSYNC B2 ;  /* 0x0000000000027941 */ /* 0x000fea0003800000 */
.L_x_2741:
        /* <DEDUP_REMOVED lines=9> */
.L_x_2743:
        /* <DEDUP_REMOVED lines=15> */
.L_x_2744:
        /* <DEDUP_REMOVED lines=15> */
.L_x_2745:
        /* <DEDUP_REMOVED lines=15> */
.L_x_2746:
        /* <DEDUP_REMOVED lines=15> */
.L_x_2747:
        /* <DEDUP_REMOVED lines=15> */
.L_x_2748:
        /* <DEDUP_REMOVED lines=15> */
.L_x_2749:
        /* <DEDUP_REMOVED lines=15> */
.L_x_2750:
        /* <DEDUP_REMOVED lines=10> */
.L_x_2733:
[----:B------:R-:W-:Y:S05]  /*1c900*/  BSYNC B1 ;  /* 0x0000000000017941 */ /* 0x000fea0003800000 */
.L_x_2732:
[----:B------:R-:W-:Y:S01]  /*1c910*/  VIADD R12, R9, 0xfffffffe ;  /* 0xfffffffe090c7836 */ /* 0x000fe20000000000 */
[----:B------:R-:W-:Y:S01]  /*1c920*/  PLOP3.LUT P0, PT, PT, PT, PT, 0x8, 0x0 ;  /* 0x000000000000781c */ /* 0x000fe20003f0e170 */
[----:B------:R-:W-:-:S03]  /*1c930*/  VIADD R19, R19, 0x1 ;  /* 0x0000000113137836 */ /* 0x000fc60000000000 */
[----:B------:R-:W-:Y:S02]  /*1c940*/  ISETP.GE.AND P2, PT, R12, R6, PT ;  /* 0x000000060c00720c */ /* 0x000fe40003f46270 */
[----:B------:R-:W-:-:S04]  /*1c950*/  ISETP.NE.AND P1, PT, R19, 0x2, PT ;  /* 0x000000021300780c */ /* 0x000fc80003f25270 */
[----:B0-----:R-:W-:Y:S02]  /*1c960*/  SEL R2, RZ, 0x1, P1 ;  /* 0x00000001ff027807 */ /* 0x001fe40000800000 */
[----:B------:R-:W-:Y:S02]  /*1c970*/  SEL R19, R19, RZ, P1 ;  /* 0x000000ff13137207 */ /* 0x000fe40000800000 */
[----:B------:R-:W-:-:S03]  /*1c980*/  LOP3.LUT R29, R29, R2, RZ, 0x3c, !PT ;  /* 0x000000021d1d7212 */ /* 0x000fc600078e3cff */
[----:B------:R-:W-:Y:S05]  /*1c990*/  @!P2 BRA `(.L_x_2726) ;  /* 0x0000000c0000a947 */ /* 0x000fea0003800000 */
.L_x_2770:
[----:B------:R-:W-:Y:S05]  /*1c9a0*/  YIELD ;  /* 0x0000000000007946 */ /* 0x000fea0003800000 */
[----:B------:R-:W-:Y:S04]  /*1c9b0*/  BSSY B1, `(.L_x_2751) ;  /* 0x00000b6000017945 */ /* 0x000fe80003800000 */
[----:B------:R-:W-:Y:S05]  /*1c9c0*/  @!P6 BRA `(.L_x_2752) ;  /* 0x0000000800d0e947 */ /* 0x000fea0003800000 */
[----:B------:R-:W-:Y:S01]  /*1c9d0*/  IMAD R11, R19, 0x8, R18 ;  /* 0x00000008130b7824 */ /* 0x000fe200078e0212 */
[----:B------:R-:W-:Y:S01]  /*1c9e0*/  SHF.L.U32 R2, R29, 0x1f, RZ ;  /* 0x0000001f1d027819 */ /* 0x000fe200000006ff */
[----:B------:R-:W0:Y:S01]  /*1c9f0*/  S2R R3, SR_TID.X ;  /* 0x0000000000037919 */ /* 0x000e220000002100 */
[----:B------:R-:W-:Y:S02]  /*1ca00*/  BSSY B2, `(.L_x_2753) ;  /* 0x0000005000027945 */ /* 0x000fe40003800000 */
[----:B------:R-:W1:Y:S01]  /*1ca10*/  SYNCS.PHASECHK.TRANS64.TRYWAIT P1, [R11+URZ+0x28ca0], R2 ;  /* 0x028ca0020b0075a7 */ /* 0x000e62000802017f */
[----:B0-----:R-:W-:-:S04]  /*1ca20*/  LOP3.LUT R3, R3, 0x7f, RZ, 0xc0, !PT ;  /* 0x0000007f03037812 */ /* 0x001fc800078ec0ff */
[----:B------:R-:W-:Y:S01]  /*1ca30*/  ISETP.NE.AND P2, PT, R3, RZ, PT ;  /* 0x000000ff0300720c */ /* 0x000fe20003f45270 */
[----:B-1----:R-:W-:-:S12]  /*1ca40*/  @!P1 BRA `(.L_x_2754) ;  /* 0x00000070000c9947 */ /* 0x002fd80003800000 */
.L_x_2899:
[----:B------:R-:W-:Y:S05]  /*1ca50*/  BSYNC B2 ;  /* 0x0000000000027941 */ /* 0x000fea0003800000 */
.L_x_2753:
        /* <DEDUP_REMOVED lines=9> */
.L_x_2756:
[----:B------:R-:W-:Y:S05]  /*1caf0*/  BSYNC B2 ;  /* 0x0000000000027941 */ /* 0x000fea0003800000 */
.L_x_2755:
        /* <DEDUP_REMOVED lines=11> */
.L_x_2757:
        /* <DEDUP_REMOVED lines=13> */
.L_x_2900:
[----:B------:R-:W-:Y:S05]  /*1cc80*/  BSYNC B2 ;  /* 0x0000000000027941 */ /* 0x000fea0003800000 */
.L_x_2758:
        /* <DEDUP_REMOVED lines=11> */
.L_x_2761:
[----:B------:R-:W-:Y:S05]  /*1cd40*/  BSYNC B2 ;  /* 0x0000000000027941 */ /* 0x000fea0003800000 */
.L_x_2760:
[----:B------:R-:W-:Y:S01]  /*1cd50*/  R2UR UR6, R2 ;  /* 0x00000000020672ca */ /* 0x000fe200000e0000 */
[----:B------:R-:W-:Y:S01]  /*1cd60*/  UIADD3 UR4, UP0, UR40, 0x670, URZ ;  /* 0x0000067028047890 */ /* 0x000fe2000ff1e03f */
[----:B------:R-:W-:Y:S01]  /*1cd70*/  R2UR UR7, R3 ;  /* 0x00000000030772ca */ /* 0x000fe200000e0000 */
[----:B------:R-:W-:Y:S01]  /*1cd80*/  VIADD R11, R11, 0x28cb0 ;  /* 0x00028cb00b0b7836 */ /* 0x000fe20000000000 */
[----:B------:R-:W-:Y:S01]  /*1cd90*/  R2UR UR10, R9 ;  /* 0x00000000090a72ca */ /* 0x000fe200000e0000 */
[----:B------:R-:W-:Y:S01]  /*1cda0*/  IMAD R9, R19, 0x10000, R18 ;  /* 0x0001000013097824 */ /* 0x000fe200078e0212 */
[----:B------:R-:W-:Y:S01]  /*1cdb0*/  PLOP3.LUT P1, PT, PT, PT, PT, 0x80, 0x0 ;  /* 0x000000000000781c */ /* 0x000fe20003f2f070 */
[----:B------:R-:W-:Y:S02]  /*1cdc0*/  UIADD3.X UR5, URZ, UR41, URZ, UP0, !UPT ;  /* 0x000000293f057290 */ /* 0x000fe400087fe43f */
[----:B------:R-:W-:-:S10]  /*1cdd0*/  VIADD R14, R9, 0x400 ;  /* 0x00000400090e7836 */ /* 0x000fd40000000000 */
.L_x_2762:
        /* <DEDUP_REMOVED lines=15> */
.L_x_2763:
        /* <DEDUP_REMOVED lines=15> */
.L_x_2764:
        /* <DEDUP_REMOVED lines=15> */
.L_x_2765:
        /* <DEDUP_REMOVED lines=15> */
.L_x_2766:
        /* <DEDUP_REMOVED lines=15> */
.L_x_2767:
        /* <DEDUP_REMOVED lines=15> */
.L_x_2768:
        /* <DEDUP_REMOVED lines=15> */
.L_x_2769:
        /* <DEDUP_REMOVED lines=10> */
.L_x_2752:
[----:B------:R-:W-:Y:S05]  /*1d510*/  BSYNC B1 ;  /* 0x0000000000017941 */ /* 0x000fea0003800000 */
.L_x_2751:
[C---:B------:R-:W-:Y:S01]  /*1d520*/  ISETP.GT.AND P2, PT, R12.reuse, R6, PT ;  /* 0x000000060c00720c */ /* 0x040fe20003f44270 */
[----:B------:R-:W-:Y:S02]  /*1d530*/  VIADD R19, R19, 0x1 ;  /* 0x0000000113137836 */ /* 0x000fe40000000000 */
[----:B------:R-:W-:-:S03]  /*1d540*/  VIADD R12, R12, 0xffffffff ;  /* 0xffffffff0c0c7836 */ /* 0x000fc60000000000 */
[----:B------:R-:W-:-:S04]  /*1d550*/  ISETP.NE.AND P1, PT, R19, 0x2, PT ;  /* 0x000000021300780c */ /* 0x000fc80003f25270 */
[----:B------:R-:W-:Y:S02]  /*1d560*/  SEL R2, RZ, 0x1, P1 ;  /* 0x00000001ff027807 */ /* 0x000fe40000800000 */
[----:B------:R-:W-:Y:S02]  /*1d570*/  SEL R19, R19, RZ, P1 ;  /* 0x000000ff13137207 */ /* 0x000fe40000800000 */
[----:B------:R-:W-:Y:S01]  /*1d580*/  LOP3.LUT R29, R29, R2, RZ, 0x3c, !PT ;  /* 0x000000021d1d7212 */ /* 0x000fe200078e3cff */
[----:B------:R-:W-:Y:S06]  /*1d590*/  @P2 BRA `(.L_x_2770) ;  /* 0xfffffff400002947 */ /* 0x000fec000383ffff */
.L_x_2726:
[----:B------:R-:W-:Y:S05]  /*1d5a0*/  BSYNC B0 ;  /* 0x0000000000007941 */ /* 0x000fea0003800000 */
.L_x_2725:
[----:B------:R-:W0:Y:S01]  /*1d5b0*/  LDC R0, c[0x0][0x448] ;  /* 0x00011200ff007b82 */ /* 0x000e220000000800 */
[----:B------:R-:W-:Y:S01]  /*1d5c0*/  VIADD R2, R31, 0x3f ;  /* 0x0000003f1f027836 */ /* 0x000fe20000000000 */
[----:B------:R-:W-:Y:S06]  /*1d5d0*/  @!P0 WARPSYNC.ALL ;  /* 0x0000000000008948 */ /* 0x000fec0003800000 */
[----:B------:R-:W-:Y:S01]  /*1d5e0*/  @!P0 BAR.SYNC.DEFER_BLOCKING 0xc, 0x180 ;  /* 0x0306000000008b1d */ /* 0x000fe20000010000 */
[----:B0-----:R-:W-:-:S13]  /*1d5f0*/  ISETP.NE.AND P1, PT, R0, 0x1, PT ;  /* 0x000000010000780c */ /* 0x001fda0003f25270 */
[----:B------:R-:W0:Y:S08]  /*1d600*/  @P1 LDC R3, c[0x0][0x44c] ;  /* 0x00011300ff031b82 */ /* 0x000e300000000800 */
[----:B------:R-:W2:Y:S01]  /*1d610*/  @P1 LDC R0, c[0x0][0x450] ;  /* 0x00011400ff001b82 */ /* 0x000ea20000000800 */
[----:B0-----:R-:W-:-:S05]  /*1d620*/  @P1 IMAD.HI.U32 R3, R2, R3, RZ ;  /* 0x0000000302031227 */ /* 0x001fca00078e00ff */
[----:B--2---:R-:W-:-:S05]  /*1d630*/  @P1 SHF.R.U32.HI R2, RZ, R0, R3 ;  /* 0x00000000ff021219 */ /* 0x004fca0000011603 */
[----:B------:R-:W-:Y:S02]  /*1d640*/  IMAD.IADD R0, R7, 0x1, R2 ;  /* 0x0000000107007824 */ /* 0x000fe400078e0202 */
[----:B------:R-:W0:Y:S02]  /*1d650*/  LDC.64 R2, c[0x0][0x9e0] ;  /* 0x00027800ff027b82 */ /* 0x000e240000000a00 */
        /* <DEDUP_REMOVED lines=14> */
.L_x_2773:
[----:B------:R-:W-:-:S13]  /*1d740*/  ISETP.NE.AND P0, PT, R3, 0x1, PT ;  /* 0x000000010300780c */ /* 0x000fda0003f05270 */
[----:B------:R-:W0:Y:S02]  /*1d750*/  @P0 LDC.64 R6, c[0x0][0x9e8] ;  /* 0x00027a00ff060b82 */ /* 0x000e240000000a00 */
[----:B0-----:R-:W-:-:S05]  /*1d760*/  @P0 IMAD.HI.U32 R6, R5, R6, RZ ;  /* 0x0000000605060227 */ /* 0x001fca00078e00ff */
[----:B------:R-:W-:-:S07]  /*1d770*/  @P0 SHF.R.U32.HI R5, RZ, R7, R6 ;  /* 0x00000007ff050219 */ /* 0x000fce0000011606 */
.L_x_2774:
[----:B------:R-:W-:Y:S05]  /*1d780*/  BSYNC B0 ;  /* 0x0000000000007941 */ /* 0x000fea0003800000 */
.L_x_2772:
[----:B------:R-:W-:-:S05]  /*1d790*/  IMAD R5, R5, R3, R3 ;  /* 0x0000000305057224 */ /* 0x000fca00078e0203 */
[----:B------:R-:W-:-:S07]  /*1d7a0*/  VIMNMX R2, R2, R5, PT ;  /* 0x0000000502027248 */ /* 0x000fce0003fe0100 */
.L_x_2771:
[----:B------:R-:W-:Y:S01]  /*1d7b0*/  VIADD R2, R2, 0x3f ;  /* 0x0000003f02027836 */ /* 0x000fe20000000000 */
[----:B------:R-:W0:Y:S01]  /*1d7c0*/  @P1 LDC R0, c[0x0][0x450] ;  /* 0x00011400ff001b82 */ /* 0x000e220000000800 */
[----:B------:R-:W-:-:S03]  /*1d7d0*/  ULDC UR4, c[0x0][0x9dc] ;  /* 0x0002770000047ab9 */ /* 0x000fc60000000800 */
[----:B------:R-:W-:-:S04]  /*1d7e0*/  SHF.R.S32.HI R5, RZ, 0x1f, R2 ;  /* 0x0000001fff057819 */ /* 0x000fc80000011402 */
[----:B------:R-:W-:Y:S02]  /*1d7f0*/  LEA.HI R5, R5, R2, RZ, 0x6 ;  /* 0x0000000205057211 */ /* 0x000fe400078f30ff */
[----:B------:R-:W2:Y:S02]  /*1d800*/  @P1 LDC R2, c[0x0][0x44c] ;  /* 0x00011300ff021b82 */ /* 0x000ea40000000800 */
[----:B------:R-:W-:-:S04]  /*1d810*/  SHF.R.S32.HI R5, RZ, 0x6, R5 ;  /* 0x00000006ff057819 */ /* 0x000fc80000011405 */
[----:B------:R-:W-:Y:S01]  /*1d820*/  VIMNMX R10, R10, R5, PT ;  /* 0x000000050a0a7248 */ /* 0x000fe20003fe0100 */
[----:B------:R-:W-:Y:S02]  /*1d830*/  IMAD.MOV.U32 R5, RZ, RZ, R31 ;  /* 0x000000ffff057224 */ /* 0x000fe400078e001f */
[----:B--2---:R-:W-:-:S05]  /*1d840*/  @P1 IMAD.HI.U32 R2, R31, R2, RZ ;  /* 0x000000021f021227 */ /* 0x004fca00078e00ff */
[----:B0-----:R-:W-:-:S05]  /*1d850*/  @P1 SHF.R.U32.HI R5, RZ, R0, R2 ;  /* 0x00000000ff051219 */ /* 0x001fca0000011602 */
        /* <DEDUP_REMOVED lines=13> */
.L_x_2777:
[----:B------:R-:W-:-:S13]  /*1d930*/  ISETP.NE.AND P0, PT, R3, 0x1, PT ;  /* 0x000000010300780c */ /* 0x000fda0003f05270 */
[----:B------:R-:W0:Y:S02]  /*1d940*/  @P0 LDC.64 R6, c[0x0][0x9e8] ;  /* 0x00027a00ff060b82 */ /* 0x000e240000000a00 */
[----:B0-----:R-:W-:-:S05]  /*1d950*/  @P0 IMAD.HI.U32 R6, R2, R6, RZ ;  /* 0x0000000602060227 */ /* 0x001fca00078e00ff */
[----:B------:R-:W-:-:S07]  /*1d960*/  @P0 SHF.R.U32.HI R2, RZ, R7, R6 ;  /* 0x00000007ff020219 */ /* 0x000fce0000011606 */
.L_x_2778:
[----:B------:R-:W-:Y:S05]  /*1d970*/  BSYNC B0 ;  /* 0x0000000000007941 */ /* 0x000fea0003800000 */
.L_x_2776:
[----:B------:R-:W-:-:S05]  /*1d980*/  IMAD R3, R2, R3, RZ ;  /* 0x0000000302037224 */ /* 0x000fca00078e02ff */
[----:B------:R-:W-:-:S07]  /*1d990*/  VIMNMX R0, R0, R3, !PT ;  /* 0x0000000300007248 */ /* 0x000fce0007fe0100 */
.L_x_2775:
[----:B------:R-:W-:Y:S01]  /*1d9a0*/  ISETP.NE.AND P1, PT, R4, RZ, PT ;  /* 0x000000ff0400720c */ /* 0x000fe20003f25270 */
[----:B------:R-:W-:Y:S01]  /*1d9b0*/  BSSY B0, `(.L_x_2779) ;  /* 0x0000024000007945 */ /* 0x000fe20003800000 */
[----:B------:R-:W-:-:S04]  /*1d9c0*/  SHF.R.S32.HI R3, RZ, 0x1f, R0 ;  /* 0x0000001fff037819 */ /* 0x000fc80000011400 */
[----:B------:R-:W-:-:S04]  /*1d9d0*/  LEA.HI R3, R3, R0, RZ, 0x6 ;  /* 0x0000000003037211 */ /* 0x000fc800078f30ff */
[----:B------:R-:W-:Y:S01]  /*1d9e0*/  SHF.R.S32.HI R0, RZ, 0x6, R3 ;  /* 0x00000006ff007819 */ /* 0x000fe20000011403 */
[----:B------:R-:W-:Y:S02]  /*1d9f0*/  IMAD.MOV.U32 R3, RZ, RZ, RZ ;  /* 0x000000ffff037224 */ /* 0x000fe400078e00ff */
[----:B------:R-:W0:Y:S01]  /*1da00*/  @!P1 LDC R4, c[0x0][0x9f0] ;  /* 0x00027c00ff049b82 */ /* 0x000e220000000800 */
[----:B------:R-:W-:-:S04]  /*1da10*/  VIMNMX R0, RZ, R0, !PT ;  /* 0x00000000ff007248 */ /* 0x000fc80007fe0100 */
[----:B------:R-:W-:-:S13]  /*1da20*/  ISETP.GT.AND P0, PT, R10, R0, PT ;  /* 0x000000000a00720c */ /* 0x000fda0003f04270 */
[----:B------:R-:W-:Y:S05]  /*1da30*/  @!P0 BRA `(.L_x_2780) ;  /* 0x00000000006c8947 */ /* 0x000fea0003800000 */
[-C--:B0-----:R-:W-:Y:S02]  /*1da40*/  IABS R5, R4.reuse ;  /* 0x0000000400057213 */ /* 0x081fe40000000000 */
[----:B------:R-:W-:Y:S02]  /*1da50*/  IABS R7, R4 ;  /* 0x0000000400077213 */ /* 0x000fe40000000000 */
[----:B------:R-:W0:Y:S03]  /*1da60*/  I2F.RP R8, R5 ;  /* 0x0000000500087306 */ /* 0x000e260000209400 */
[----:B------:R-:W-:-:S05]  /*1da70*/  IMAD.MOV R7, RZ, RZ, -R7 ;  /* 0x000000ffff077224 */ /* 0x000fca00078e0a07 */
[----:B0-----:R-:W0:Y:S02]  /*1da80*/  MUFU.RCP R8, R8 ;  /* 0x0000000800087308 */ /* 0x001e240000001000 */
[----:B0-----:R-:W-:-:S06]  /*1da90*/  VIADD R9, R8, 0xffffffe ;  /* 0x0ffffffe08097836 */ /* 0x001fcc0000000000 */
[----:B------:R-:W0:Y:S02]  /*1daa0*/  F2I.FTZ.U32.TRUNC.NTZ R3, R9 ;  /* 0x0000000900037305 */ /* 0x000e24000021f000 */
[----:B0-----:R-:W-:-:S04]  /*1dab0*/  IMAD.MOV R2, RZ, RZ, -R3 ;  /* 0x000000ffff027224 */ /* 0x001fc800078e0a03 */
[----:B------:R-:W-:Y:S02]  /*1dac0*/  IMAD R6, R2, R5, RZ ;  /* 0x0000000502067224 */ /* 0x000fe400078e02ff */
[----:B------:R-:W-:-:S04]  /*1dad0*/  IMAD.MOV.U32 R2, RZ, RZ, RZ ;  /* 0x000000ffff027224 */ /* 0x000fc800078e00ff */
[----:B------:R-:W-:Y:S01]  /*1dae0*/  IMAD.HI.U32 R6, R3, R6, R2 ;  /* 0x0000000603067227 */ /* 0x000fe200078e0002 */
[----:B------:R-:W-:-:S05]  /*1daf0*/  IADD3 R3, R4, -0x1, R10 ;  /* 0xffffffff04037810 */ /* 0x000fca0007ffe00a */
[----:B------:R-:W-:-:S05]  /*1db00*/  IMAD.IADD R3, R3, 0x1, -R0 ;  /* 0x0000000103037824 */ /* 0x000fca00078e0a00 */
        /* <DEDUP_REMOVED lines=14> */
.L_x_2780:
[----:B------:R-:W-:Y:S05]  /*1dbf0*/  BSYNC B0 ;  /* 0x0000000000007941 */ /* 0x000fea0003800000 */
.L_x_2779:
[-C--:B------:R-:W-:Y:S01]  /*1dc00*/  IMAD R32, R32, R3.reuse, R0 ;  /* 0x0000000320207224 */ /* 0x080fe200078e0200 */
[----:B------:R-:W-:Y:S04]  /*1dc10*/  BSSY B7, `(.L_x_2781) ;  /* 0x000036c000077945 */ /* 0x000fe80003800000 */
[----:B------:R-:W-:-:S04]  /*1dc20*/  VIADDMNMX R34, R32, R3, R10, PT ;  /* 0x0000000320227246 */ /* 0x000fc8000380010a */
[----:B------:R-:W-:Y:S01]  /*1dc30*/  ISETP.GT.AND P0, PT, R34, R32, PT ;  /* 0x000000202200720c */ /* 0x000fe20003f04270 */
[----:B------:R2:W-:-:S12]  /*1dc40*/  STL [R1+0xc], R34 ;  /* 0x00000c2201007387 */ /* 0x0005d80000100800 */
[----:B--2---:R-:W-:Y:S05]  /*1dc50*/  @P0 BRA `(.L_x_2782) ;  /* 0x0000000000440947 */ /* 0x004fea0003800000 */
[----:B------:R-:W2:Y:S02]  /*1dc60*/  S2R R2, SR_TID.X ;  /* 0x0000000000027919 */ /* 0x000ea40000002100 */
[----:B--2---:R-:W-:-:S04]  /*1dc70*/  LOP3.LUT R2, R2, 0x7f, RZ, 0xc0, !PT ;  /* 0x0000007f02027812 */ /* 0x004fc800078ec0ff */
[----:B------:R-:W-:-:S13]  /*1dc80*/  ISETP.NE.AND P0, PT, R2, RZ, PT ;  /* 0x000000ff0200720c */ /* 0x000fda0003f05270 */
[----:B------:R-:W-:Y:S05]  /*1dc90*/  @P0 BRA `(.L_x_2783) ;  /* 0x00000034008c0947 */ /* 0x000fea0003800000 */
[----:B------:R-:W2:Y:S01]  /*1dca0*/  S2R R5, SR_LANEID ;  /* 0x0000000000057919 */ /* 0x000ea20000000000 */
[----:B------:R-:W-:Y:S01]  /*1dcb0*/  VOTEU.ANY UR4, UPT, PT ;  /* 0x0000000000047886 */ /* 0x000fe200038e0100 */
[----:B------:R-:W3:Y:S01]  /*1dcc0*/  LDC.64 R2, c[0x0][0xc60] ;  /* 0x00031800ff027b82 */ /* 0x000ee20000000a00 */
[----:B------:R-:W2:Y:S02]  /*1dcd0*/  FLO.U32 R0, UR4 ;  /* 0x0000000400007d00 */ /* 0x000ea400080e0000 */
[----:B--2---:R-:W-:-:S06]  /*1dce0*/  ISETP.EQ.U32.AND P0, PT, R0, R5, PT ;  /* 0x000000050000720c */ /* 0x004fcc0003f02070 */
[----:B------:R-:W3:Y:S07]  /*1dcf0*/  POPC R5, UR4 ;  /* 0x0000000400057d09 */ /* 0x000eee0008000000 */
[----:B---3--:R-:W2:Y:S01]  /*1dd00*/  @P0 ATOMG.E.ADD.STRONG.GPU PT, R3, desc[UR42][R2.64], R5 ;  /* 0x00000005020309a8 */ /* 0x008ea200081ee1ea */
[----:B0-----:R-:W0:Y:S02]  /*1dd10*/  S2R R4, SR_LTMASK ;  /* 0x0000000000047919 */ /* 0x001e240000003900 */
[----:B0-----:R-:W-:-:S04]  /*1dd20*/  LOP3.LUT R4, R4, UR4, RZ, 0xc0, !PT ;  /* 0x0000000404047c12 */ /* 0x001fc8000f8ec0ff */
[----:B------:R-:W0:Y:S01]  /*1dd30*/  POPC R7, R4 ;  /* 0x0000000400077309 */ /* 0x000e220000000000 */
[----:B--2---:R-:W0:Y:S02]  /*1dd40*/  SHFL.IDX PT, R0, R3, R0, 0x1f ;  /* 0x00001f0003007589 */ /* 0x004e2400000e0000 */
[----:B0-----:R-:W-:Y:S01]  /*1dd50*/  IADD3 R24, R0, UR37, R7 ;  /* 0x0000002500187c10 */ /* 0x001fe2000fffe007 */
[----:B------:R-:W-:Y:S06]  /*1dd60*/  BRA `(.L_x_2783) ;  /* 0x0000003400587947 */ /* 0x000fec0003800000 */
.L_x_2782:
        /* <DEDUP_REMOVED lines=20> */
.L_x_2785:
[----:B------:R-:W-:Y:S05]  /*1deb0*/  BSYNC B6 ;  /* 0x0000000000067941 */ /* 0x000fea0003800000 */
.L_x_2784:
        /* <DEDUP_REMOVED lines=8> */
[----:B------:R2:W3:Y:S01]  /*1df40*/  LDC.64 R2, c[0x4][R25] ;  /* 0x0100000019027b82 */ /* 0x0004e20000000a00 */
[----:B0-----:R-:W-:Y:S02]  /*1df50*/  IMAD.U32 R4, RZ, RZ, UR6 ;  /* 0x00000006ff047e24 */ /* 0x001fe4000f8e00ff */
[----:B------:R-:W-:Y:S02]  /*1df60*/  IMAD.U32 R5, RZ, RZ, UR7 ;  /* 0x00000007ff057e24 */ /* 0x000fe4000f8e00ff */
[----:B------:R-:W-:Y:S02]  /*1df70*/  IMAD.U32 R6, RZ, RZ, UR8 ;  /* 0x00000008ff067e24 */ /* 0x000fe4000f8e00ff */
[----:B------:R-:W-:-:S02]  /*1df80*/  IMAD.U32 R7, RZ, RZ, UR9 ;  /* 0x00000009ff077e24 */ /* 0x000fc4000f8e00ff */
[----:B------:R-:W-:Y:S02]  /*1df90*/  IMAD.U32 R10, RZ, RZ, UR4 ;  /* 0x00000004ff0a7e24 */ /* 0x000fe4000f8e00ff */
[----:B------:R-:W-:Y:S02]  /*1dfa0*/  IMAD.U32 R11, RZ, RZ, UR5 ;  /* 0x00000005ff0b7e24 */ /* 0x000fe4000f8e00ff */
[----:B------:R-:W-:Y:S02]  /*1dfb0*/  IMAD.MOV.U32 R8, RZ, RZ, 0x70 ;  /* 0x00000070ff087424 */ /* 0x000fe400078e00ff */
[----:B------:R-:W-:Y:S02]  /*1dfc0*/  IMAD.MOV.U32 R12, RZ, RZ, 0x1 ;  /* 0x00000001ff0c7424 */ /* 0x000fe400078e00ff */
[----:B--2---:R-:W-:-:S07]  /*1dfd0*/  IMAD.MOV.U32 R13, RZ, RZ, RZ ;  /* 0x000000ffff0d7224 */ /* 0x004fce00078e00ff */
[----:B------:R-:W-:-:S07]  /*1dfe0*/  LEPC R20, `(.L_x_2788) ;  /* 0x000000001014794e */ /* 0x000fce0000000000 */
[----:B-1-3--:R-:W-:Y:S05]  /*1dff0*/  CALL.ABS.NOINC R2 ;  /* 0x0000000002007343 */ /* 0x00afea0003c00000 */
.L_x_2788:
        /* <DEDUP_REMOVED lines=15> */
.L_x_2787:
[----:B------:R-:W-:Y:S05]  /*1e0f0*/  BSYNC B6 ;  /* 0x0000000000067941 */ /* 0x000fea0003800000 */
.L_x_2786:
[----:B------:R-:W-:Y:S01]  /*1e100*/  ULDC.64 UR4, c[0x0][0x9f8] ;  /* 0x00027e0000047ab9 */ /* 0x000fe20000000a00 */
[----:B------:R-:W-:Y:S01]  /*1e110*/  IMAD.MOV.U32 R26, RZ, RZ, R27 ;  /* 0x000000ffff1a7224 */ /* 0x000fe200078e001b */
[----:B------:R-:W-:Y:S01]  /*1e120*/  ISETP.NE.U32.AND P0, PT, RZ, UR4, PT ;  /* 0x00000004ff007c0c */ /* 0x000fe2000bf05070 */
[----:B------:R-:W2:Y:S01]  /*1e130*/  S2R R20, SR_TID.X ;  /* 0x0000000000147919 */ /* 0x000ea20000002100 */
[----:B------:R-:W3:Y:S01]  /*1e140*/  LDC R9, c[0x0][0x430] ;  /* 0x00010c00ff097b82 */ /* 0x000ee20000000800 */
[----:B------:R-:W-:Y:S01]  /*1e150*/  ULDC UR4, c[0x0][0x320] ;  /* 0x0000c80000047ab9 */ /* 0x000fe20000000800 */
[----:B------:R-:W-:-:S13]  /*1e160*/  ISETP.NE.AND.EX P0, PT, RZ, UR5, PT, P0 ;  /* 0x00000005ff007c0c */ /* 0x000fda000bf05300 */
[----:B------:R-:W4:Y:S01]  /*1e170*/  @P0 LDC.64 R2, c[0x0][0x9f8] ;  /* 0x00027e00ff020b82 */ /* 0x000f220000000a00 */
[----:B------:R-:W0:Y:S01]  /*1e180*/  S2R R25, SR_TID.X ;  /* 0x0000000000197919 */ /* 0x000e220000002100 */
[----:B--2---:R-:W-:Y:S01]  /*1e190*/  LOP3.LUT R20, R20, 0x7f, RZ, 0xc0, !PT ;  /* 0x0000007f14147812 */ /* 0x004fe200078ec0ff */
[----:B----4-:R-:W-:-:S05]  /*1e1a0*/  @P0 IMAD.WIDE R2, R27, 0x4, R2 ;  /* 0x000000041b020825 */ /* 0x010fca00078e0202 */
[----:B------:R2:W4:Y:S01]  /*1e1b0*/  @P0 LDG.E R26, desc[UR42][R2.64] ;  /* 0x0000002a021a0981 */ /* 0x000522000c1e1900 */
[----:B------:R-:W-:Y:S01]  /*1e1c0*/  SHF.R.U32.HI R21, RZ, 0x3, R20 ;  /* 0x00000003ff157819 */ /* 0x000fe20000011614 */
[----:B------:R-:W-:Y:S01]  /*1e1d0*/  IMAD.MOV.U32 R36, RZ, RZ, RZ ;  /* 0x000000ffff247224 */ /* 0x000fe200078e00ff */
[----:B---3--:R-:W-:Y:S01]  /*1e1e0*/  ISETP.NE.AND P1, PT, R9, 0x1, PT ;  /* 0x000000010900780c */ /* 0x008fe20003f25270 */
[----:B------:R-:W3:Y:S01]  /*1e1f0*/  S2R R20, SR_TID.X ;  /* 0x0000000000147919 */ /* 0x000ee20000002100 */
[----:B0-----:R-:W-:Y:S01]  /*1e200*/  IMAD.SHL.U32 R25, R25, 0x8, RZ ;  /* 0x0000000819197824 */ /* 0x001fe200078e00ff */
[----:B------:R-:W-:Y:S02]  /*1e210*/  LEA R0, R34, 0xffffffc0, 0x6 ;  /* 0xffffffc022007811 */ /* 0x000fe400078e30ff */
[----:B------:R-:W0:Y:S01]  /*1e220*/  S2R R34, SR_TID.X ;  /* 0x0000000000227919 */ /* 0x000e220000002100 */
[----:B------:R-:W-:Y:S02]  /*1e230*/  LOP3.LUT R16, R16, 0xffffffbf, RZ, 0xc0, !PT ;  /* 0xffffffbf10107812 */ /* 0x000fe400078ec0ff */
[----:B------:R-:W-:-:S04]  /*1e240*/  LOP3.LUT R25, R25, 0x38, RZ, 0xc0, !PT ;  /* 0x0000003819197812 */ /* 0x000fc800078ec0ff */
[----:B------:R-:W-:Y:S01]  /*1e250*/  LOP3.LUT R25, R25, 0x40, RZ, 0xfc, !PT ;  /* 0x0000004019197812 */ /* 0x000fe200078efcff */
[----:B--2---:R-:W2:Y:S03]  /*1e260*/  @P1 LDC R3, c[0x0][0x434] ;  /* 0x00010d00ff031b82 */ /* 0x004ea60000000800 */
[----:B------:R-:W-:Y:S02]  /*1e270*/  ISETP.GE.AND P2, PT, R25, UR4, PT ;  /* 0x0000000419007c0c */ /* 0x000fe4000bf46270 */
[----:B------:R-:W1:Y:S02]  /*1e280*/  S2R R25, SR_TID.X ;  /* 0x0000000000197919 */ /* 0x000e640000002100 */
[----:B------:R-:W-:Y:S01]  /*1e290*/  SEL R7, RZ, 0xffffffff, P2 ;  /* 0xffffffffff077807 */ /* 0x000fe20001000000 */
[----:B------:R-:W2:Y:S04]  /*1e2a0*/  @P1 LDC R2, c[0x0][0x438] ;  /* 0x00010e00ff021b82 */ /* 0x000ea80000000800 */
[----:B------:R-:W-:-:S04]  /*1e2b0*/  IMAD.SHL.U32 R7, R7, 0x2, RZ ;  /* 0x0000000207077824 */ /* 0x000fc800078e00ff */
[----:B------:R-:W-:Y:S01]  /*1e2c0*/  @P2 LOP3.LUT R16, R16, 0x40, RZ, 0xfc, !PT ;  /* 0x0000004010102812 */ /* 0x000fe200078efcff */
[----:B---3--:R-:W-:-:S03]  /*1e2d0*/  IMAD.SHL.U32 R20, R20, 0x10, RZ ;  /* 0x0000001014147824 */ /* 0x008fc600078e00ff */
[----:B------:R-:W-:Y:S01]  /*1e2e0*/  LOP3.LUT R16, R16, 0xffffff7f, RZ, 0xc0, !PT ;  /* 0xffffff7f10107812 */ /* 0x000fe200078ec0ff */
[----:B0-----:R-:W-:Y:S01]  /*1e2f0*/  IMAD.SHL.U32 R34, R34, 0x8, RZ ;  /* 0x0000000822227824 */ /* 0x001fe200078e00ff */
[----:B------:R-:W-:Y:S02]  /*1e300*/  LOP3.LUT R20, R21, 0x70, R20, 0xf8, !PT ;  /* 0x0000007015147812 */ /* 0x000fe400078ef814 */
[----:B------:R-:W0:Y:S02]  /*1e310*/  S2R R21, SR_TID.X ;  /* 0x0000000000157919 */ /* 0x000e240000002100 */
[----:B------:R-:W-:Y:S01]  /*1e320*/  LOP3.LUT R34, R34, 0x38, RZ, 0xc0, !PT ;  /* 0x0000003822227812 */ /* 0x000fe200078ec0ff */
[----:B------:R-:W-:-:S03]  /*1e330*/  IMAD.IADD R37, R20, 0x1, R0 ;  /* 0x0000000114257824 */ /* 0x000fc600078e0200 */
[----:B------:R-:W-:Y:S02]  /*1e340*/  LOP3.LUT R34, R34, 0x80, RZ, 0xfc, !PT ;  /* 0x0000008022227812 */ /* 0x000fe400078efcff */
[C---:B------:R-:W-:Y:S01]  /*1e350*/  ISETP.GE.AND P0, PT, R37.reuse, R23, PT ;  /* 0x000000172500720c */ /* 0x040fe20003f06270 */
[----:B------:R-:W-:Y:S01]  /*1e360*/  IMAD.IADD R37, R37, 0x1, R33 ;  /* 0x0000000125257824 */ /* 0x000fe200078e0221 */
[----:B------:R-:W-:Y:S01]  /*1e370*/  ISETP.GE.AND P2, PT, R34, UR4, PT ;  /* 0x0000000422007c0c */ /* 0x000fe2000bf46270 */
[----:B-1----:R-:W-:Y:S01]  /*1e380*/  IMAD.SHL.U32 R25, R25, 0x8, RZ ;  /* 0x0000000819197824 */ /* 0x002fe200078e00ff */
[----:B------:R-:W-:Y:S01]  /*1e390*/  ISETP.GT.U32.OR P0, PT, R20, 0x3f, P0 ;  /* 0x0000003f1400780c */ /* 0x000fe20000704470 */
[----:B--2---:R-:W-:-:S03]  /*1e3a0*/  @P1 IMAD.HI.U32 R3, R37, R3, RZ ;  /* 0x0000000325031227 */ /* 0x004fc600078e00ff */
[----:B------:R-:W-:Y:S01]  /*1e3b0*/  LOP3.LUT R25, R25, 0x38, RZ, 0xc0, !PT ;  /* 0x0000003819197812 */ /* 0x000fe200078ec0ff */
[----:B------:R-:W-:Y:S01]  /*1e3c0*/  IMAD.MOV.U32 R6, RZ, RZ, R37 ;  /* 0x000000ffff067224 */ /* 0x000fe200078e0025 */
[----:B------:R-:W-:Y:S02]  /*1e3d0*/  @P1 SHF.R.U32.HI R6, RZ, R2, R3 ;  /* 0x00000002ff061219 */ /* 0x000fe40000011603 */
[----:B------:R-:W-:-:S04]  /*1e3e0*/  LOP3.LUT R25, R25, 0xc0, RZ, 0xfc, !PT ;  /* 0x000000c019197812 */ /* 0x000fc800078efcff */
[----:B------:R-:W-:Y:S01]  /*1e3f0*/  ISETP.GE.AND P1, PT, R25, UR4, PT ;  /* 0x0000000419007c0c */ /* 0x000fe2000bf26270 */
[----:B------:R-:W1:Y:S01]  /*1e400*/  @!P0 LDC.64 R2, c[0x0][0x428] ;  /* 0x00010a00ff028b82 */ /* 0x000e620000000a00 */
[----:B------:R-:W2:Y:S02]  /*1e410*/  S2R R25, SR_TID.X ;  /* 0x0000000000197919 */ /* 0x000ea40000002100 */
[----:B------:R-:W-:Y:S01]  /*1e420*/  SEL R5, RZ, 0x8, P1 ;  /* 0x00000008ff057807 */ /* 0x000fe20000800000 */
[----:B0-----:R-:W-:-:S05]  /*1e430*/  IMAD.SHL.U32 R21, R21, 0x8, RZ ;  /* 0x0000000815157824 */ /* 0x001fca00078e00ff */
[----:B------:R-:W-:-:S04]  /*1e440*/  LOP3.LUT R21, R21, 0x38, RZ, 0xc0, !PT ;  /* 0x0000003815157812 */ /* 0x000fc800078ec0ff */
[----:B------:R-:W-:-:S04]  /*1e450*/  ISETP.GE.AND P3, PT, R21, UR4, PT ;  /* 0x0000000415007c0c */ /* 0x000fc8000bf66270 */
[----:B------:R-:W-:-:S04]  /*1e460*/  SEL R4, RZ, 0x1, P3 ;  /* 0x00000001ff047807 */ /* 0x000fc80001800000 */
[----:B------:R-:W-:Y:S02]  /*1e470*/  LOP3.LUT R7, R7, 0x2, R4, 0xe2, !PT ;  /* 0x0000000207077812 */ /* 0x000fe400078ee204 */
[----:B------:R-:W-:-:S03]  /*1e480*/  SEL R4, RZ, 0x4, P2 ;  /* 0x00000004ff047807 */ /* 0x000fc60001000000 */
[----:B------:R-:W-:Y:S02]  /*1e490*/  @P3 LOP3.LUT R16, R16, 0x80, RZ, 0xfc, !PT ;  /* 0x0000008010103812 */ /* 0x000fe400078efcff */
[----:B------:R-:W-:Y:S01]  /*1e4a0*/  LOP3.LUT R7, R5, R7, R4, 0xfe, !PT ;  /* 0x0000000705077212 */ /* 0x000fe200078efe04 */
[--C-:B------:R-:W-:Y:S01]  /*1e4b0*/  @!P0 IMAD.MOV.U32 R4, RZ, RZ, R6.reuse ;  /* 0x000000ffff048224 */ /* 0x100fe200078e0006 */
[----:B------:R-:W-:Y:S01]  /*1e4c0*/  @!P0 SHF.R.S32.HI R5, RZ, 0x1f, R6 ;  /* 0x0000001fff058819 */ /* 0x000fe20000011406 */
[----:B--2---:R-:W-:Y:S01]  /*1e4d0*/  IMAD.SHL.U32 R25, R25, 0x8, RZ ;  /* 0x0000000819197824 */ /* 0x004fe200078e00ff */
[----:B------:R-:W-:-:S04]  /*1e4e0*/  LOP3.LUT R16, R16, 0xffffffdf, RZ, 0xc0, !PT ;  /* 0xffffffdf10107812 */ /* 0x000fc800078ec0ff */
[----:B------:R-:W-:Y:S02]  /*1e4f0*/  @P2 LOP3.LUT R16, R16, 0x20, RZ, 0xfc, !PT ;  /* 0x0000002010102812 */ /* 0x000fe400078efcff */
[----:B------:R-:W-:Y:S02]  /*1e500*/  LOP3.LUT R25, R25, 0x38, RZ, 0xc0, !PT ;  /* 0x0000003819197812 */ /* 0x000fe400078ec0ff */
[----:B------:R-:W-:Y:S02]  /*1e510*/  LOP3.LUT R16, R16, 0xffffffef, RZ, 0xc0, !PT ;  /* 0xffffffef10107812 */ /* 0x000fe400078ec0ff */
[----:B------:R-:W-:Y:S02]  /*1e520*/  LOP3.LUT R10, R25, 0x180, RZ, 0xfc, !PT ;  /* 0x00000180190a7812 */ /* 0x000fe400078efcff */
[----:B------:R-:W-:Y:S02]  /*1e530*/  @P1 LOP3.LUT R16, R16, 0x10, RZ, 0xfc, !PT ;  /* 0x0000001010101812 */ /* 0x000fe400078efcff */
[----:B------:R-:W-:-:S04]  /*1e540*/  LOP3.LUT R11, R21, 0x100, RZ, 0xfc, !PT ;  /* 0x00000100150b7812 */ /* 0x000fc800078efcff */
[----:B------:R-:W-:Y:S02]  /*1e550*/  ISETP.GE.AND P3, PT, R11, UR4, PT ;  /* 0x000000040b007c0c */ /* 0x000fe4000bf66270 */
[----:B------:R-:W-:Y:S02]  /*1e560*/  LOP3.LUT R16, R16, 0xfffffff7, RZ, 0xc0, !PT ;  /* 0xfffffff710107812 */ /* 0x000fe400078ec0ff */
[----:B------:R-:W-:-:S09]  /*1e570*/  LOP3.LUT R12, R21, 0x1c0, RZ, 0xfc, !PT ;  /* 0x000001c0150c7812 */ /* 0x000fd200078efcff */
[----:B------:R-:W-:-:S04]  /*1e580*/  @P3 LOP3.LUT R16, R16, 0x8, RZ, 0xfc, !PT ;  /* 0x0000000810103812 */ /* 0x000fc800078efcff */
[----:B------:R-:W-:Y:S02]  /*1e590*/  LOP3.LUT R16, R16, 0xfffffffb, RZ, 0xc0, !PT ;  /* 0xfffffffb10107812 */ /* 0x000fe400078ec0ff */
[----:B----4-:R-:W-:Y:S01]  /*1e5a0*/  SHF.R.S32.HI R34, RZ, 0x1f, R26 ;  /* 0x0000001fff227819 */ /* 0x010fe2000001141a */
[----:B-1----:R-:W-:-:S04]  /*1e5b0*/  @!P0 IMAD.WIDE.U32 R4, R26, R2, R4 ;  /* 0x000000021a048225 */ /* 0x002fc800078e0004 */
[----:B------:R-:W-:-:S04]  /*1e5c0*/  @!P0 IMAD R8, R34, R2, RZ ;  /* 0x0000000222088224 */ /* 0x000fc800078e02ff */
[----:B------:R-:W-:Y:S02]  /*1e5d0*/  @!P0 IMAD R8, R26, R3, R8 ;  /* 0x000000031a088224 */ /* 0x000fe400078e0208 */
[----:B------:R-:W0:Y:S02]  /*1e5e0*/  @!P0 LDC.64 R2, c[0x0][0x418] ;  /* 0x00010600ff028b82 */ /* 0x000e240000000a00 */
[----:B------:R-:W-:Y:S01]  /*1e5f0*/  @!P0 IMAD.IADD R8, R5, 0x1, R8 ;  /* 0x0000000105088824 */ /* 0x000fe200078e0208 */
[----:B0-----:R-:W-:-:S04]  /*1e600*/  @!P0 LEA R2, P1, R4, R2, 0x2 ;  /* 0x0000000204028211 */ /* 0x001fc800078210ff */
[----:B------:R-:W-:-:S05]  /*1e610*/  @!P0 LEA.HI.X R3, R4, R3, R8, 0x2, P1 ;  /* 0x0000000304038211 */ /* 0x000fca00008f1408 */
[----:B------:R0:W5:Y:S01]  /*1e620*/  @!P0 LDG.E R36, desc[UR42][R2.64] ;  /* 0x0000002a02248981 */ /* 0x000162000c1e1900 */
[----:B------:R-:W-:Y:S01]  /*1e630*/  ISETP.GE.AND P0, PT, R10, UR4, PT ;  /* 0x000000040a007c0c */ /* 0x000fe2000bf06270 */
[----:B------:R-:W-:Y:S01]  /*1e640*/  IMAD.U32 R8, RZ, RZ, UR38 ;  /* 0x00000026ff087e24 */ /* 0x000fe2000f8e00ff */
[----:B------:R-:W-:Y:S02]  /*1e650*/  LOP3.LUT R10, R21, 0x140, RZ, 0xfc, !PT ;  /* 0x00000140150a7812 */ /* 0x000fe400078efcff */
[----:B------:R-:W-:Y:S02]  /*1e660*/  SEL R4, RZ, 0x10, P3 ;  /* 0x00000010ff047807 */ /* 0x000fe40001800000 */
[----:B------:R-:W-:Y:S02]  /*1e670*/  ISETP.GE.AND P2, PT, R10, UR4, PT ;  /* 0x000000040a007c0c */ /* 0x000fe4000bf46270 */
[----:B0-----:R-:W-:Y:S02]  /*1e680*/  SEL R3, RZ, 0x40, P0 ;  /* 0x00000040ff037807 */ /* 0x001fe40000000000 */
[----:B------:R-:W-:-:S02]  /*1e690*/  SEL R5, RZ, 0x20, P2 ;  /* 0x00000020ff057807 */ /* 0x000fc40001000000 */
[----:B------:R-:W-:Y:S01]  /*1e6a0*/  ISETP.GE.AND P0, PT, R12, UR4, PT ;  /* 0x000000040c007c0c */ /* 0x000fe2000bf06270 */
[----:B------:R-:W-:Y:S01]  /*1e6b0*/  UMOV UR4, 0xffffffff ;  /* 0xffffffff00047882 */ /* 0x000fe20000000000 */
[----:B------:R-:W-:Y:S02]  /*1e6c0*/  LOP3.LUT R4, R5, R7, R4, 0xfe, !PT ;  /* 0x0000000705047212 */ /* 0x000fe400078efe04 */
[----:B------:R-:W-:Y:S02]  /*1e6d0*/  SEL R2, RZ, 0x80, P0 ;  /* 0x00000080ff027807 */ /* 0x000fe40000000000 */
[----:B------:R-:W-:Y:S01]  /*1e6e0*/  LOP3.LUT R10, R4, R3, RZ, 0xfc, !PT ;  /* 0x00000003040a7212 */ /* 0x000fe200078efcff */
[----:B------:R-:W-:Y:S01]  /*1e6f0*/  IMAD.MOV R3, RZ, RZ, -R6 ;  /* 0x000000ffff037224 */ /* 0x000fe200078e0a06 */
[----:B------:R-:W-:-:S03]  /*1e700*/  @P2 LOP3.LUT R16, R16, 0x4, RZ, 0xfc, !PT ;  /* 0x0000000410102812 */ /* 0x000fc600078efcff */
[----:B------:R0:W-:Y:S01]  /*1e710*/  STL [R1+0x28], R10 ;  /* 0x0000280a01007387 */ /* 0x0001e20000100800 */
[----:B------:R-:W-:Y:S01]  /*1e720*/  IMAD R37, R9, R3, R37 ;  /* 0x0000000309257224 */ /* 0x000fe200078e0225 */
[----:B------:R-:W-:Y:S06]  /*1e730*/  BRA.DIV UR4, `(.L_x_2789) ;  /* 0x0000005204f87947 */ /* 0x000fec000b800000 */
.L_x_2903:
        /* <DEDUP_REMOVED lines=8> */
[----:B-1----:R-:W-:Y:S06]  /*1e7c0*/  @!P0 BRA `(.L_x_2790) ;  /* 0x0000000000048947 */ /* 0x002fec0003800000 */
[----:B------:R-:W-:Y:S01]  /*1e7d0*/  BPT.TRAP 0x1 ;  /* 0x000000040000795c */ /* 0x000fe20000300000 */
.L_x_2790:
[----:B------:R-:W1:Y:S01]  /*1e7e0*/  S2R R2, SR_TID.X ;  /* 0x0000000000027919 */ /* 0x000e620000002100 */
[----:B------:R-:W-:Y:S01]  /*1e7f0*/  IMAD R25, R22, 0x8, R18 ;  /* 0x0000000816197824 */ /* 0x000fe200078e0212 */
[----:B------:R-:W-:Y:S01]  /*1e800*/  BSSY B0, `(.L_x_2791) ;  /* 0x0000007000007945 */ /* 0x000fe20003800000 */
[----:B-1----:R-:W-:-:S04]  /*1e810*/  LOP3.LUT R2, R2, 0x7f, RZ, 0xc0, !PT ;  /* 0x0000007f02027812 */ /* 0x002fc800078ec0ff */
[----:B------:R-:W-:-:S04]  /*1e820*/  SHF.R.U32.HI R2, RZ, 0x3, R2 ;  /* 0x00000003ff027819 */ /* 0x000fc80000011602 */
[----:B------:R-:W-:Y:S02]  /*1e830*/  IADD3 R23, -R2, R23, -R0 ;  /* 0x0000001702177210 */ /* 0x000fe40007ffe900 */
[----:B------:R-:W-:-:S04]  /*1e840*/  SHF.L.U32 R0, R28, 0x1f, RZ ;  /* 0x0000001f1c007819 */ /* 0x000fc800000006ff */
[----:B------:R-:W1:Y:S02]  /*1e850*/  SYNCS.PHASECHK.TRANS64.TRYWAIT P0, [R25+URZ+0x28c40], R0 ;  /* 0x028c4000190075a7 */ /* 0x000e64000800017f */
[----:B-1----:R-:W-:Y:S05]  /*1e860*/  @!P0 BRA `(.L_x_2792) ;  /* 0x0000005000e08947 */ /* 0x002fea0003800000 */
.L_x_2904:
[----:B------:R-:W-:Y:S05]  /*1e870*/  BSYNC B0 ;  /* 0x0000000000007941 */ /* 0x000fea0003800000 */
.L_x_2791:
[----:B------:R-:W2:Y:S01]  /*1e880*/  S2R R7, SR_TID.X ;  /* 0x0000000000077919 */ /* 0x000ea20000002100 */
[----:B-1----:R-:W-:Y:S01]  /*1e890*/  SHF.R.S32.HI R0, RZ, 0x1f, R37 ;  /* 0x0000001fff007819 */ /* 0x002fe20000011425 */
[----:B------:R-:W-:Y:S01]  /*1e8a0*/  ULDC.64 UR4, c[0x0][0x300] ;  /* 0x0000c00000047ab9 */ /* 0x000fe20000000a00 */
[----:B-----5:R-:W-:Y:S01]  /*1e8b0*/  SHF.R.S32.HI R4, RZ, 0x1f, R36 ;  /* 0x0000001fff047819 */ /* 0x020fe20000011424 */
[----:B------:R-:W-:Y:S01]  /*1e8c0*/  IMAD.WIDE.U32 R2, R37, UR4, RZ ;  /* 0x0000000425027c25 */ /* 0x000fe2000f8e00ff */
[----:B------:R-:W-:Y:S01]  /*1e8d0*/  ULDC.64 UR6, c[0x0][0x2e8] ;  /* 0x0000ba0000067ab9 */ /* 0x000fe20000000a00 */
[----:B------:R1:W-:Y:S01]  /*1e8e0*/  STL [R1+0x20], R0 ;  /* 0x0000200001007387 */ /* 0x0003e20000100800 */
[----:B------:R-:W-:-:S03]  /*1e8f0*/  LOP3.LUT R16, R16, 0xfffffffd, RZ, 0xc0, !PT ;  /* 0xfffffffd10107812 */ /* 0x000fc600078ec0ff */
[----:B------:R3:W-:Y:S01]  /*1e900*/  STL [R1+0x24], R4 ;  /* 0x0000240401007387 */ /* 0x0007e20000100800 */
[----:B-1----:R-:W-:-:S04]  /*1e910*/  IMAD R0, R0, UR4, RZ ;  /* 0x0000000400007c24 */ /* 0x002fc8000f8e02ff */
[----:B------:R-:W-:Y:S01]  /*1e920*/  IMAD R0, R37, UR5, R0 ;  /* 0x0000000525007c24 */ /* 0x000fe2000f8e0200 */
[----:B------:R-:W-:-:S03]  /*1e930*/  ULDC.64 UR4, c[0x0][0x310] ;  /* 0x0000c40000047ab9 */ /* 0x000fc60000000a00 */
[----:B------:R-:W-:Y:S02]  /*1e940*/  IMAD.IADD R3, R3, 0x1, R0 ;  /* 0x0000000103037824 */ /* 0x000fe400078e0200 */
[----:B------:R-:W-:Y:S02]  /*1e950*/  IMAD R0, R4, UR4, RZ ;  /* 0x0000000404007c24 */ /* 0x000fe4000f8e02ff */
[----:B------:R-:W-:-:S04]  /*1e960*/  IMAD.WIDE.U32 R2, R36, UR4, R2 ;  /* 0x0000000424027c25 */ /* 0x000fc8000f8e0002 */
[----:B------:R-:W-:Y:S01]  /*1e970*/  IMAD R0, R36, UR5, R0 ;  /* 0x0000000524007c24 */ /* 0x000fe2000f8e0200 */
[----:B------:R-:W-:Y:S01]  /*1e980*/  ULDC.64 UR4, c[0x0][0x308] ;  /* 0x0000c20000047ab9 */ /* 0x000fe20000000a00 */
[----:B--2---:R-:W-:Y:S02]  /*1e990*/  IMAD.SHL.U32 R7, R7, 0x8, RZ ;  /* 0x0000000807077824 */ /* 0x004fe400078e00ff */
[----:B------:R-:W-:Y:S02]  /*1e9a0*/  IMAD.IADD R3, R3, 0x1, R0 ;  /* 0x0000000103037824 */ /* 0x000fe400078e0200 */
[----:B---3--:R-:W-:Y:S01]  /*1e9b0*/  IMAD R4, R22, 0x1000, R35 ;  /* 0x0000100016047824 */ /* 0x008fe200078e0223 */
[----:B------:R-:W-:Y:S01]  /*1e9c0*/  LOP3.LUT R7, R7, 0x38, RZ, 0xc0, !PT ;  /* 0x0000003807077812 */ /* 0x000fe200078ec0ff */
        /* <DEDUP_REMOVED lines=10> */
[----:B------:R-:W1:Y:S01]  /*1ea70*/  SHFL.IDX PT, R3, R0, RZ, 0x181f ;  /* 0x00181fff00037589 */ /* 0x000e6200000e0000 */
[----:B------:R-:W-:-:S03]  /*1ea80*/  @P0 IMAD R6, R4, 0x2, R18 ;  /* 0x0000000204060824 */ /* 0x000fc600078e0212 */
[----:B------:R-:W2:Y:S01]  /*1ea90*/  SHFL.IDX PT, R2, R5, RZ, 0x181f ;  /* 0x00181fff05027589 */ /* 0x000ea200000e0000 */
[----:B-1----:R-:W-:-:S05]  /*1eaa0*/  @P0 LEA R3, P1, R7, R3, 0x1 ;  /* 0x0000000307030211 */ /* 0x002fca00078208ff */
[----:B--2---:R-:W-:-:S05]  /*1eab0*/  @P0 IMAD.X R2, RZ, RZ, R2, P1 ;  /* 0x000000ffff020224 */ /* 0x004fca00008e0602 */
[----:B------:R-:W-:-:S04]  /*1eac0*/  @P0 LOP3.LUT R3, R3, R2, RZ, 0x3c, !PT ;  /* 0x0000000203030212 */ /* 0x000fc800078e3cff */
[----:B------:R-:W-:-:S04]  /*1ead0*/  @P0 LOP3.LUT R2, R3, R2, RZ, 0x3c, !PT ;  /* 0x0000000203020212 */ /* 0x000fc800078e3cff */
[----:B------:R-:W-:-:S05]  /*1eae0*/  @P0 LOP3.LUT R3, R3, R2, RZ, 0x3c, !PT ;  /* 0x0000000203030212 */ /* 0x000fca00078e3cff */
[----:B------:R-:W-:Y:S01]  /*1eaf0*/  @!PT LDS RZ, [RZ] ;  /* 0x00000000fffff984 */ /* 0x000fe20000000800 */
[----:B------:R1:W-:Y:S01]  /*1eb00*/  @P0 LDGSTS.E.BYPASS.LTC128B.128 [R6+0x22400], desc[UR42][R2.64], !P2 ;  /* 0x2240000002060fae */ /* 0x0003e2000d101d6a */
[----:B------:R-:W-:-:S03]  /*1eb10*/  ISETP.GE.AND P0, PT, R23, 0x11, PT ;  /* 0x000000111700780c */ /* 0x000fc60003f06270 */
[----:B-1----:R-:W1:Y:S10]  /*1eb20*/  SHFL.IDX PT, R3, R0, 0x1, 0x181f ;  /* 0x00381f0000037f89 */ /* 0x002e7400000e0000 */
[----:B------:R-:W-:Y:S01]  /*1eb30*/  @P0 IMAD R6, R4, 0x2, R18 ;  /* 0x0000000204060824 */ /* 0x000fe200078e0212 */
[----:B------:R-:W2:Y:S01]  /*1eb40*/  SHFL.IDX PT, R2, R5, 0x1, 0x181f ;  /* 0x00381f0005027f89 */ /* 0x000ea200000e0000 */
[----:B-1----:R-:W-:-:S05]  /*1eb50*/  @P0 LEA R3, P1, R7, R3, 0x1 ;  /* 0x0000000307030211 */ /* 0x002fca00078208ff */
[----:B--2---:R-:W-:-:S05]  /*1eb60*/  @P0 IMAD.X R2, RZ, RZ, R2, P1 ;  /* 0x000000ffff020224 */ /* 0x004fca00008e0602 */
[----:B------:R-:W-:-:S04]  /*1eb70*/  @P0 LOP3.LUT R3, R3, R2, RZ, 0x3c, !PT ;  /* 0x0000000203030212 */ /* 0x000fc800078e3cff */
[----:B------:R-:W-:-:S04]  /*1eb80*/  @P0 LOP3.LUT R2, R3, R2, RZ, 0x3c, !PT ;  /* 0x0000000203020212 */ /* 0x000fc800078e3cff */
[----:B------:R-:W-:-:S05]  /*1eb90*/  @P0 LOP3.LUT R3, R3, R2, RZ, 0x3c, !PT ;  /* 0x0000000203030212 */ /* 0x000fca00078e3cff */
[----:B------:R1:W-:Y:S01]  /*1eba0*/  @P0 LDGSTS.E.BYPASS.LTC128B.128 [R6+0x22c00], desc[UR42][R2.64], !P2 ;  /* 0x22c0000002060fae */ /* 0x0003e2000d101d6a */
[----:B------:R-:W-:-:S03]  /*1ebb0*/  ISETP.GE.AND P0, PT, R23, 0x21, PT ;  /* 0x000000211700780c */ /* 0x000fc60003f06270 */
[----:B-1----:R-:W1:Y:S10]  /*1ebc0*/  SHFL.IDX PT, R3, R0, 0x2, 0x181f ;  /* 0x00581f0000037f89 */ /* 0x002e7400000e0000 */
[----:B------:R-:W-:Y:S01]  /*1ebd0*/  @P0 IMAD R6, R4, 0x2, R18 ;  /* 0x0000000204060824 */ /* 0x000fe200078e0212 */
[----:B------:R-:W2:Y:S04]  /*1ebe0*/  SHFL.IDX PT, R2, R5, 0x2, 0x181f ;  /* 0x00581f0005027f89 */ /* 0x000ea800000e0000 */
[----:B------:R-:W3:Y:S04]  /*1ebf0*/  SHFL.IDX PT, R5, R5, 0x3, 0x181f ;  /* 0x00781f0005057f89 */ /* 0x000ee800000e0000 */
[----:B------:R-:W4:Y:S01]  /*1ec00*/  SHFL.IDX PT, R0, R0, 0x3, 0x181f ;  /* 0x00781f0000007f89 */ /* 0x000f2200000e0000 */
[----:B-1----:R-:W-:-:S05]  /*1ec10*/  @P0 LEA R3, P1, R7, R3, 0x1 ;  /* 0x0000000307030211 */ /* 0x002fca00078208ff */
[----:B--2---:R-:W-:-:S05]  /*1ec20*/  @P0 IMAD.X R2, RZ, RZ, R2, P1 ;  /* 0x000000ffff020224 */ /* 0x004fca00008e0602 */
[----:B------:R-:W-:-:S04]  /*1ec30*/  @P0 LOP3.LUT R3, R3, R2, RZ, 0x3c, !PT ;  /* 0x0000000203030212 */ /* 0x000fc800078e3cff */
[----:B------:R-:W-:-:S04]  /*1ec40*/  @P0 LOP3.LUT R2, R3, R2, RZ, 0x3c, !PT ;  /* 0x0000000203020212 */ /* 0x000fc800078e3cff */
[----:B------:R-:W-:-:S05]  /*1ec50*/  @P0 LOP3.LUT R3, R3, R2, RZ, 0x3c, !PT ;  /* 0x0000000203030212 */ /* 0x000fca00078e3cff */
[----:B---34-:R1:W-:Y:S02]  /*1ec60*/  @P0 LDGSTS.E.BYPASS.LTC128B.128 [R6+0x23400], desc[UR42][R2.64], !P2 ;  /* 0x2340000002060fae */ /* 0x0183e4000d101d6a */
.L_x_2914:
        /* <DEDUP_REMOVED lines=10> */
.L_x_2794:
        /* <DEDUP_REMOVED lines=11> */
.L_x_2795:
[----:B0-----:R0:W5:Y:S01]  /*1edc0*/  LDL R4, [R1+0x4] ;  /* 0x0000040001047983 */ /* 0x0011620000100800 */
[----:B------:R0:W-:Y:S02]  /*1edd0*/  SYNCS.ARRIVE.TRANS64.A1T0 RZ, [R25+URZ+0x28c30], RZ ;  /* 0x028c30ff19ff79a7 */ /* 0x0001e4000810003f */
[----:B------:R-:W-:Y:S05]  /*1ede0*/  WARPSYNC.ALL ;  /* 0x0000000000007948 */ /* 0x000fea0003800000 */
[----:B------:R-:W-:Y:S01]  /*1edf0*/  ULDC.64 UR4, c[0x0][0xa00] ;  /* 0x0002800000047ab9 */ /* 0x000fe20000000a00 */
[----:B------:R-:W-:Y:S01]  /*1ee00*/  VIADD R0, R18, 0x20400 ;  /* 0x0002040012007836 */ /* 0x000fe20000000000 */
[----:B------:R-:W-:Y:S01]  /*1ee10*/  BAR.SYNC.DEFER_BLOCKING 0x8, 0x100 ;  /* 0x0204000000007b1d */ /* 0x000fe20000010000 */
[----:B------:R-:W-:Y:S02]  /*1ee20*/  ISETP.NE.U32.AND P0, PT, RZ, UR4, PT ;  /* 0x00000004ff007c0c */ /* 0x000fe4000bf05070 */
[----:B------:R-:W-:-:S02]  /*1ee30*/  SHF.R.S32.HI R2, RZ, 0x1f, R27 ;  /* 0x0000001fff027819 */ /* 0x000fc4000001141b */
[----:B------:R-:W-:Y:S01]  /*1ee40*/  ISETP.NE.AND.EX P0, PT, RZ, UR5, PT, P0 ;  /* 0x00000005ff007c0c */ /* 0x000fe2000bf05300 */
[----:B------:R-:W-:Y:S01]  /*1ee50*/  ULDC.64 UR4, c[0x0][0x298] ;  /* 0x0000a60000047ab9 */ /* 0x000fe20000000a00 */
[----:B------:R-:W-:Y:S01]  /*1ee60*/  LOP3.LUT P1, RZ, R0, 0x3ff, RZ, 0xc0, !PT ;  /* 0x000003ff00ff7812 */ /* 0x000fe2000782c0ff */
[----:B------:R-:W-:Y:S01]  /*1ee70*/  BSSY B6, `(.L_x_2796) ;  /* 0x000001f000067945 */ /* 0x000fe20003800000 */
[----:B------:R-:W-:Y:S02]  /*1ee80*/  SHF.R.S32.HI R0, RZ, 0x1f, R30 ;  /* 0x0000001fff007819 */ /* 0x000fe4000001141e */
[----:B------:R-:W-:Y:S02]  /*1ee90*/  SEL R3, R2, RZ, !P0 ;  /* 0x000000ff02037207 */ /* 0x000fe40004000000 */
[----:B------:R-:W-:Y:S01]  /*1eea0*/  SEL R2, R27, RZ, !P0 ;  /* 0x000000ff1b027207 */ /* 0x000fe20004000000 */
[----:B------:R-:W-:Y:S02]  /*1eeb0*/  IMAD R0, R0, UR4, RZ ;  /* 0x0000000400007c24 */ /* 0x000fe4000f8e02ff */
[----:B------:R-:W-:Y:S02]  /*1eec0*/  STL [R1+0x38], R3 ;  /* 0x0000380301007387 */ /* 0x000fe40000100800 */
[----:B------:R-:W-:-:S02]  /*1eed0*/  IMAD R0, R30, UR5, R0 ;  /* 0x000000051e007c24 */ /* 0x000fc4000f8e0200 */
[----:B------:R1:W-:Y:S02]  /*1eee0*/  STL [R1+0x18], R2 ;  /* 0x0000180201007387 */ /* 0x0003e40000100800 */
[----:B-1----:R-:W-:-:S04]  /*1eef0*/  IMAD.WIDE.U32 R2, R30, UR4, RZ ;  /* 0x000000041e027c25 */ /* 0x002fc8000f8e00ff */
[----:B------:R-:W-:Y:S01]  /*1ef00*/  IMAD.IADD R0, R3, 0x1, R0 ;  /* 0x0000000103007824 */ /* 0x000fe200078e0200 */
[----:B------:R1:W-:Y:S04]  /*1ef10*/  STL.64 [R1+0x10], R2 ;  /* 0x0000100201007387 */ /* 0x0003e80000100a00 */
[----:B------:R1:W-:Y:S01]  /*1ef20*/  STL [R1+0x30], R0 ;  /* 0x0000300001007387 */ /* 0x0003e20000100800 */
[----:B-----5:R-:W-:-:S04]  /*1ef30*/  PRMT R30, R4, 0x8880, RZ ;  /* 0x00008880041e7816 */ /* 0x020fc800000000ff */
[----:B------:R-:W-:Y:S01]  /*1ef40*/  PRMT R30, R30, 0x7710, RZ ;  /* 0x000077101e1e7816 */ /* 0x000fe200000000ff */
[----:B------:R-:W-:Y:S06]  /*1ef50*/  @!P1 BRA `(.L_x_2797) ;  /* 0x0000000000409947 */ /* 0x000fec0003800000 */
[----:B-1----:R-:W-:Y:S01]  /*1ef60*/  MOV R2, 0x0 ;  /* 0x0000000000027802 */ /* 0x002fe20000000f00 */
[----:B------:R-:W-:Y:S01]  /*1ef70*/  ULDC.64 UR4, c[0x4][0x90] ;  /* 0x0100240000047ab9 */ /* 0x000fe20000000a00 */
[----:B------:R-:W-:Y:S01]  /*1ef80*/  ULDC.64 UR6, c[0x4][0x98] ;  /* 0x0100260000067ab9 */ /* 0x000fe20000000a00 */
[----:B------:R-:W-:Y:S01]  /*1ef90*/  ULDC.64 UR8, c[0x4][0x20] ;  /* 0x0100080000087ab9 */ /* 0x000fe20000000a00 */
[----:B------:R-:W-:Y:S02]  /*1efa0*/  IMAD.U32 R4, RZ, RZ, UR4 ;  /* 0x00000004ff047e24 */ /* 0x000fe4000f8e00ff */
[----:B------:R-:W1:Y:S01]  /*1efb0*/  LDC.64 R2, c[0x4][R2] ;  /* 0x0100000002027b82 */ /* 0x000e620000000a00 */
        /* <DEDUP_REMOVED lines=10> */
.L_x_2797:
[----:B------:R-:W-:Y:S05]  /*1f060*/  BSYNC B6 ;  /* 0x0000000000067941 */ /* 0x000fea0003800000 */
.L_x_2796:
[----:B-1----:R-:W2:Y:S01]  /*1f070*/  LDL.LU R0, [R1+0x30] ;  /* 0x0000300001007983 */ /* 0x002ea20000300800 */
[----:B------:R-:W-:Y:S01]  /*1f080*/  ULDC.64 UR4, c[0x0][0x2d8] ;  /* 0x0000b60000047ab9 */ /* 0x000fe20000000a00 */
[----:B------:R-:W1:Y:S02]  /*1f090*/  LDC R7, c[0x0][0x448] ;  /* 0x00011200ff077b82 */ /* 0x000e640000000800 */
[----:B------:R-:W2:Y:S04]  /*1f0a0*/  LDL.LU.64 R2, [R1+0x10] ;  /* 0x0000100001027983 */ /* 0x000ea80000300a00 */
[----:B------:R-:W3:Y:S04]  /*1f0b0*/  LDL.LU R20, [R1+0x38] ;  /* 0x0000380001147983 */ /* 0x000ee80000300800 */
[----:B------:R-:W4:Y:S04]  /*1f0c0*/  LDL.LU R21, [R1+0x18] ;  /* 0x0000180001157983 */ /* 0x000f280000300800 */
[----:B------:R0:W5:Y:S01]  /*1f0d0*/  LDL R8, [R1+0x34] ;  /* 0x0000340001087983 */ /* 0x0001620000100800 */
[----:B-1----:R-:W-:-:S13]  /*1f0e0*/  ISETP.NE.AND P0, PT, R7, 0x1, PT ;  /* 0x000000010700780c */ /* 0x002fda0003f05270 */
[----:B------:R-:W1:Y:S08]  /*1f0f0*/  @P0 LDC R5, c[0x0][0x44c] ;  /* 0x00011300ff050b82 */ /* 0x000e700000000800 */
[----:B------:R-:W0:Y:S01]  /*1f100*/  @P0 LDC R6, c[0x0][0x450] ;  /* 0x00011400ff060b82 */ /* 0x000e220000000800 */
        /* <DEDUP_REMOVED lines=16> */
[----:B------:R-:W-:Y:S02]  /*1f210*/  IMAD.IADD R0, R20, 0x1, R31 ;  /* 0x0000000114007824 */ /* 0x000fe400078e021f */
[----:B------:R2:W5:Y:S02]  /*1f220*/  LDL R20, [R1] ;  /* 0x0000000001147983 */ /* 0x0005640000100800 */
[----:B-1----:R-:W-:-:S04]  /*1f230*/  @P0 IMAD.HI.U32 R5, R0, R5, RZ ;  /* 0x0000000500050227 */ /* 0x002fc800078e00ff */
[----:B------:R-:W-:Y:S01]  /*1f240*/  IMAD.MOV.U32 R4, RZ, RZ, R0 ;  /* 0x000000ffff047224 */ /* 0x000fe200078e0000 */
[----:B0-----:R-:W-:Y:S01]  /*1f250*/  @P0 SHF.R.U32.HI R4, RZ, R6, R5 ;  /* 0x00000006ff040219 */ /* 0x001fe20000011605 */
        /* <DEDUP_REMOVED lines=27> */
[----:B------:R-:W-:Y:S01]  /*1f410*/  IMAD.IADD R31, R10, 0x1, R31 ;  /* 0x000000010a1f7824 */ /* 0x000fe200078e021f */
        /* <DEDUP_REMOVED lines=31> */
.L_x_2923:
        /* <DEDUP_REMOVED lines=10> */
.L_x_2799:
        /* <DEDUP_REMOVED lines=18> */
.L_x_2924:
[----:B------:R-:W-:Y:S05]  /*1f7d0*/  BSYNC B0 ;  /* 0x0000000000007941 */ /* 0x000fea0003800000 */
.L_x_2800:
[----:B------:R-:W-:-:S05]  /*1f7e0*/  IMAD.U32 R2, RZ, RZ, UR38 ;  /* 0x00000026ff027e24 */ /* 0x000fca000f8e00ff */
[----:B------:R-:W-:-:S13]  /*1f7f0*/  ISETP.NE.AND P0, PT, R2, 0x3, PT ;  /* 0x000000030200780c */ /* 0x000fda0003f05270 */
[----:B------:R-:W-:Y:S05]  /*1f800*/  @!P0 BRA `(.L_x_2802) ;  /* 0x0000000000048947 */ /* 0x000fea0003800000 */
[----:B------:R-:W-:Y:S01]  /*1f810*/  BPT.TRAP 0x1 ;  /* 0x000000040000795c */ /* 0x000fe20000300000 */
.L_x_2802:
[----:B0-----:R-:W-:Y:S01]  /*1f820*/  SHF.L.U32 R0, R28, 0x1f, RZ ;  /* 0x0000001f1c007819 */ /* 0x001fe200000006ff */
[----:B------:R-:W-:Y:S03]  /*1f830*/  BSSY B0, `(.L_x_2803) ;  /* 0x0000003000007945 */ /* 0x000fe60003800000 */
[----:B------:R-:W0:Y:S02]  /*1f840*/  SYNCS.PHASECHK.TRANS64.TRYWAIT P0, [R25+URZ+0x28c60], R0 ;  /* 0x028c6000190075a7 */ /* 0x000e24000800017f */
[----:B0-----:R-:W-:Y:S05]  /*1f850*/  @!P0 BRA `(.L_x_2804) ;  /* 0x0000004c00a08947 */ /* 0x001fea0003800000 */
.L_x_2925:
[----:B------:R-:W-:Y:S05]  /*1f860*/  BSYNC B0 ;  /* 0x0000000000007941 */ /* 0x000fea0003800000 */
.L_x_2803:
        /* <DEDUP_REMOVED lines=26> */
[----:B------:R-:W-:Y:S01]  /*1fa10*/  LOP3.LUT P3, RZ, R30, 0x8, RZ, 0xc0, !PT ;  /* 0x000000081eff7812 */ /* 0x000fe2000786c0ff */
        /* <DEDUP_REMOVED lines=82> */
.L_x_2935:
        /* <DEDUP_REMOVED lines=34> */
.L_x_2806:
        /* <DEDUP_REMOVED lines=11> */
.L_x_2807:
        /* <DEDUP_REMOVED lines=12> */
.L_x_2822:
        /* <DEDUP_REMOVED lines=42> */
.L_x_2810:
[----:B------:R-:W-:Y:S01]  /*20570*/  IMAD R6, R22, 0x8, R18 ;  /* 0x0000000816067824 */ /* 0x000fe200078e0212 */
[----:B------:R-:W-:Y:S01]  /*20580*/  SHF.L.U32 R20, R28, 0x1f, RZ ;  /* 0x0000001f1c147819 */ /* 0x000fe200000006ff */
[----:B------:R-:W-:Y:S01]  /*20590*/  BSSY B1, `(.L_x_2811) ;  /* 0x0000004000017945 */ /* 0x000fe20003800000 */
[----:B------:R-:W-:Y:S02]  /*205a0*/  SHF.R.S32.HI R9, RZ, 0x1f, R5 ;  /* 0x0000001fff097819 */ /* 0x000fe40000011405 */
[----:B------:R-:W0:Y:S02]  /*205b0*/  SYNCS.PHASECHK.TRANS64.TRYWAIT P0, [R6+URZ+0x28c40], R20 ;  /* 0x028c4014060075a7 */ /* 0x000e24000800017f */
[----:B0-----:R-:W-:Y:S05]  /*205c0*/  @!P0 BRA `(.L_x_2812) ;  /* 0x0000004800848947 */ /* 0x001fea0003800000 */
.L_x_2936:
[----:B------:R-:W-:Y:S05]  /*205d0*/  BSYNC B1 ;  /* 0x0000000000017941 */ /* 0x000fea0003800000 */
.L_x_2811:
        /* <DEDUP_REMOVED lines=40> */
.L_x_2946:
        /* <DEDUP_REMOVED lines=8> */
.L_x_2814:
        /* <DEDUP_REMOVED lines=11> */
.L_x_2815:
[----:B------:R2:W-:Y:S01]  /*20990*/  SYNCS.ARRIVE.TRANS64.A1T0 RZ, [R6+URZ+0x28c30], RZ ;  /* 0x028c30ff06ff79a7 */ /* 0x0005e2000810003f */
[----:B------:R-:W-:Y:S05]  /*209a0*/  @!P2 BRA `(.L_x_2816) ;  /* 0x000000000004a947 */ /* 0x000fea0003800000 */
[----:B------:R-:W-:Y:S01]  /*209b0*/  BPT.TRAP 0x1 ;  /* 0x000000040000795c */ /* 0x000fe20000300000 */
.L_x_2816:
[----:B------:R-:W3:Y:S01]  /*209c0*/  SYNCS.PHASECHK.TRANS64.TRYWAIT P0, [R6+URZ+0x28c60], R20 ;  /* 0x028c6014060075a7 */ /* 0x000ee2000800017f */
[----:B------:R-:W-:Y:S04]  /*209d0*/  BSSY B1, `(.L_x_2817) ;  /* 0x0000002000017945 */ /* 0x000fe80003800000 */
[----:B---3--:R-:W-:Y:S05]  /*209e0*/  @!P0 BRA `(.L_x_2818) ;  /* 0x0000004800ac8947 */ /* 0x008fea0003800000 */
.L_x_2947:
[----:B------:R-:W-:Y:S05]  /*209f0*/  BSYNC B1 ;  /* 0x0000000000017941 */ /* 0x000fea0003800000 */
.L_x_2817:
        /* <DEDUP_REMOVED lines=79> */
.L_x_2957:
        /* <DEDUP_REMOVED lines=25> */
.L_x_2820:
        /* <DEDUP_REMOVED lines=11> */
.L_x_2821:
[----:B------:R1:W-:Y:S01]  /*21130*/  SYNCS.ARRIVE.TRANS64.A1T0 RZ, [R6+URZ+0x28c50], RZ ;  /* 0x028c50ff06ff79a7 */ /* 0x0003e2000810003f */
[----:B------:R-:W-:Y:S05]  /*21140*/  @P3 BRA `(.L_x_2822) ;  /* 0xfffffff000603947 */ /* 0x000fea000383ffff */
.L_x_2809:
[----:B------:R-:W-:Y:S05]  /*21150*/  BSYNC B0 ;  /* 0x0000000000007941 */ /* 0x000fea0003800000 */
.L_x_2808:
        /* <DEDUP_REMOVED lines=21> */
.L_x_2824:
[----:B------:R-:W-:Y:S05]  /*212b0*/  BSYNC B0 ;  /* 0x0000000000007941 */ /* 0x000fea0003800000 */
.L_x_2823:
[----:B------:R-:W-:-:S07]  /*212c0*/  SEL R22, R22, RZ, P0 ;  /* 0x000000ff16167207 */ /* 0x000fce0000000000 */
.L_x_2783:
[----:B------:R-:W-:Y:S05]  /*212d0*/  BSYNC B7 ;  /* 0x0000000000077941 */ /* 0x000fea0003800000 */
.L_x_2781:
        /* <DEDUP_REMOVED lines=11> */
.L_x_2825:
        /* <DEDUP_REMOVED lines=43> */
.L_x_2967:
[----:B------:R-:W-:Y:S02]  /*21640*/  ULDC UR4, c[0x0][0xc38] ;  /* 0x00030e0000047ab9 */ /* 0x000fe40000000800 */
[----:B------:R-:W-:-:S04]  /*21650*/  IMAD.U32 R4, RZ, RZ, UR4 ;  /* 0x00000004ff047e24 */ /* 0x000fc8000f8e00ff */
[----:B-1----:R-:W-:-:S04]  /*21660*/  IMAD R3, R14, R4, RZ ;  /* 0x000000040e037224 */ /* 0x002fc800078e02ff */
[----:B------:R-:W-:-:S05]  /*21670*/  IMAD.IADD R6, R6, 0x1, R3 ;  /* 0x0000000106067824 */ /* 0x000fca00078e0203 */
[----:B------:R-:W-:-:S13]  /*21680*/  ISETP.GT.AND P6, PT, R6, R0, PT ;  /* 0x000000000600720c */ /* 0x000fda0003fc4270 */
[----:B------:R-:W-:Y:S05]  /*21690*/  @P6 BRA `(.L_x_2828) ;  /* 0x0000000000a46947 */ /* 0x000fea0003800000 */
.L_x_2831:
[----:B0-----:R-:W0:Y:S01]  /*216a0*/  LDC R2, c[0x0][0xc3c] ;  /* 0x00030f00ff027b82 */ /* 0x001e220000000800 */
[----:B------:R-:W-:-:S05]  /*216b0*/  VIADD R27, R27, 0x1f ;  /* 0x0000001f1b1b7836 */ /* 0x000fca0000000000 */
[----:B0-----:R-:W-:-:S13]  /*216c0*/  ISETP.GE.AND P6, PT, R27, R2, PT ;  /* 0x000000021b00720c */ /* 0x001fda0003fc6270 */
[----:B------:R-:W-:Y:S05]  /*216d0*/  @P6 BRA `(.L_x_2829) ;  /* 0x0000000800bc6947 */ /* 0x000fea0003800000 */
[----:B------:R-:W0:Y:S01]  /*216e0*/  S2R R3, SR_TID.X ;  /* 0x0000000000037919 */ /* 0x000e220000002100 */
        /* <DEDUP_REMOVED lines=30> */
.L_x_2975:
[----:B------:R-:W-:Y:S02]  /*218d0*/  ULDC UR4, c[0x0][0xc38] ;  /* 0x00030e0000047ab9 */ /* 0x000fe40000000800 */
[----:B------:R-:W-:-:S04]  /*218e0*/  IMAD.U32 R4, RZ, RZ, UR4 ;  /* 0x00000004ff047e24 */ /* 0x000fc8000f8e00ff */
[----:B-1----:R-:W-:-:S04]  /*218f0*/  IMAD R3, R14, R4, RZ ;  /* 0x000000040e037224 */ /* 0x002fc800078e02ff */
[----:B------:R-:W-:-:S05]  /*21900*/  IMAD.IADD R6, R3, 0x1, R6 ;  /* 0x0000000103067824 */ /* 0x000fca00078e0206 */
[----:B------:R-:W-:-:S13]  /*21910*/  ISETP.GT.AND P6, PT, R6, R0, PT ;  /* 0x000000000600720c */ /* 0x000fda0003fc4270 */
[----:B------:R-:W-:Y:S05]  /*21920*/  @!P6 BRA `(.L_x_2831) ;  /* 0xfffffffc005ce947 */ /* 0x000fea000383ffff */
.L_x_2828:
        /* <DEDUP_REMOVED lines=10> */
.L_x_2980:
[----:B------:R-:W-:-:S13]  /*219d0*/  ISETP.NE.AND P0, PT, R3, RZ, PT ;  /* 0x000000ff0300720c */ /* 0x000fda0003f05270 */
[----:B------:R-:W-:Y:S05]  /*219e0*/  @!P0 BRA `(.L_x_2833) ;  /* 0x0000000000108947 */ /* 0x000fea0003800000 */
[----:B------:R-:W-:Y:S01]  /*219f0*/  UMOV UR4, 0xffffffff ;  /* 0xffffffff00047882 */ /* 0x000fe20000000000 */
[----:B------:R-:W-:Y:S02]  /*21a00*/  VIADD R12, R7, 0xffffffff ;  /* 0xffffffff070c7836 */ /* 0x000fe40000000000 */
[----:B------:R-:W-:Y:S05]  /*21a10*/  BRA.DIV UR4, `(.L_x_2834) ;  /* 0x0000004a04e07947 */ /* 0x000fea000b800000 */
[----:B------:R4:W0:Y:S02]  /*21a20*/  SHFL.IDX PT, R24, R2, R12, 0x1f ;  /* 0x00001f0c02187589 */ /* 0x00082400000e0000 */
.L_x_2833:
[----:B---3--:R-:W-:Y:S01]  /*21a30*/  ISETP.NE.AND P0, PT, R5, 0x1, PT ;  /* 0x000000010500780c */ /* 0x008fe20003f05270 */
[----:B0-----:R-:W-:-:S04]  /*21a40*/  IMAD R24, R24, R4, R6 ;  /* 0x0000000418187224 */ /* 0x001fc800078e0206 */
[----:B------:R-:W-:-:S08]  /*21a50*/  IMAD.IADD R0, R0, 0x1, -R24 ;  /* 0x0000000100007824 */ /* 0x000fd000078e0a18 */
[----:B------:R-:W-:Y:S05]  /*21a60*/  @!P0 BRA `(.L_x_2835) ;  /* 0x0000000000dc8947 */ /* 0x000fea0003800000 */
[----:B--2---:R-:W-:Y:S01]  /*21a70*/  IABS R4, R25 ;  /* 0x0000001900047213 */ /* 0x004fe20000000000 */
[----:B----4-:R-:W-:Y:S01]  /*21a80*/  IMAD.MOV.U32 R2, RZ, RZ, RZ ;  /* 0x000000ffff027224 */ /* 0x010fe200078e00ff */
[----:B------:R-:W-:Y:S02]  /*21a90*/  IABS R6, R5 ;  /* 0x0000000500067213 */ /* 0x000fe40000000000 */
[----:B-1----:R-:W0:Y:S08]  /*21aa0*/  I2F.RP R7, R4 ;  /* 0x0000000400077306 */ /* 0x002e300000209400 */
[----:B------:R-:W-:Y:S08]  /*21ab0*/  I2F.RP R10, R6 ;  /* 0x00000006000a7306 */ /* 0x000ff00000209400 */
[----:B0-----:R-:W0:Y:S02]  /*21ac0*/  MUFU.RCP R7, R7 ;  /* 0x0000000700077308 */ /* 0x001e240000001000 */
[----:B0-----:R-:W-:-:S06]  /*21ad0*/  VIADD R3, R7, 0xffffffe ;  /* 0x0ffffffe07037836 */ /* 0x001fcc0000000000 */
[----:B------:R-:W0:Y:S02]  /*21ae0*/  F2I.FTZ.U32.TRUNC.NTZ R3, R3 ;  /* 0x0000000300037305 */ /* 0x000e24000021f000 */
[----:B0-----:R-:W-:-:S04]  /*21af0*/  IMAD.MOV R9, RZ, RZ, -R3 ;  /* 0x000000ffff097224 */ /* 0x001fc800078e0a03 */
[----:B------:R-:W-:-:S04]  /*21b00*/  IMAD R9, R9, R4, RZ ;  /* 0x0000000409097224 */ /* 0x000fc800078e02ff */
[----:B------:R-:W-:Y:S01]  /*21b10*/  IMAD.HI.U32 R8, R3, R9, R2 ;  /* 0x0000000903087227 */ /* 0x000fe200078e0002 */
[----:B------:R-:W-:Y:S01]  /*21b20*/  IABS R9, R0 ;  /* 0x0000000000097213 */ /* 0x000fe20000000000 */
[----:B------:R-:W0:Y:S01]  /*21b30*/  MUFU.RCP R2, R10 ;  /* 0x0000000a00027308 */ /* 0x000e220000001000 */
[----:B------:R-:W-:-:S03]  /*21b40*/  IABS R3, R25 ;  /* 0x0000001900037213 */ /* 0x000fc60000000000 */
[----:B------:R-:W-:-:S04]  /*21b50*/  IMAD.HI.U32 R7, R8, R9, RZ ;  /* 0x0000000908077227 */ /* 0x000fc800078e00ff */
[----:B------:R-:W-:-:S04]  /*21b60*/  IMAD.MOV R12, RZ, RZ, -R3 ;  /* 0x000000ffff0c7224 */ /* 0x000fc800078e0a03 */
[----:B------:R-:W-:Y:S02]  /*21b70*/  IMAD R9, R7, R12, R9 ;  /* 0x0000000c07097224 */ /* 0x000fe400078e0209 */
[----:B0-----:R-:W-:-:S03]  /*21b80*/  VIADD R3, R2, 0xffffffe ;  /* 0x0ffffffe02037836 */ /* 0x001fc60000000000 */
[----:B------:R-:W-:Y:S01]  /*21b90*/  ISETP.GT.U32.AND P1, PT, R4, R9, PT ;  /* 0x000000090400720c */ /* 0x000fe20003f24070 */
[----:B------:R-:W-:Y:S02]  /*21ba0*/  IMAD.MOV.U32 R2, RZ, RZ, RZ ;  /* 0x000000ffff027224 */ /* 0x000fe400078e00ff */
[----:B------:R-:W0:Y:S10]  /*21bb0*/  F2I.FTZ.U32.TRUNC.NTZ R3, R3 ;  /* 0x0000000300037305 */ /* 0x000e34000021f000 */
[----:B------:R-:W-:-:S02]  /*21bc0*/  @!P1 IMAD.IADD R9, R9, 0x1, -R4 ;  /* 0x0000000109099824 */ /* 0x000fc400078e0a04 */
[----:B------:R-:W-:Y:S01]  /*21bd0*/  @!P1 VIADD R7, R7, 0x1 ;  /* 0x0000000107079836 */ /* 0x000fe20000000000 */
[----:B------:R-:W-:Y:S02]  /*21be0*/  ISETP.NE.AND P1, PT, R25, RZ, PT ;  /* 0x000000ff1900720c */ /* 0x000fe40003f25270 */
[----:B------:R-:W-:Y:S01]  /*21bf0*/  ISETP.GE.U32.AND P0, PT, R9, R4, PT ;  /* 0x000000040900720c */ /* 0x000fe20003f06070 */
[----:B0-----:R-:W-:-:S04]  /*21c00*/  IMAD.MOV R9, RZ, RZ, -R3 ;  /* 0x000000ffff097224 */ /* 0x001fc800078e0a03 */
[----:B------:R-:W-:-:S04]  /*21c10*/  IMAD R9, R9, R6, RZ ;  /* 0x0000000609097224 */ /* 0x000fc800078e02ff */
[----:B------:R-:W-:Y:S01]  /*21c20*/  IMAD.HI.U32 R4, R3, R9, R2 ;  /* 0x0000000903047227 */ /* 0x000fe200078e0002 */
[----:B------:R-:W-:-:S03]  /*21c30*/  LOP3.LUT R2, R0, R25, RZ, 0x3c, !PT ;  /* 0x0000001900027212 */ /* 0x000fc600078e3cff */
[----:B------:R-:W-:Y:S01]  /*21c40*/  @P0 VIADD R7, R7, 0x1 ;  /* 0x0000000107070836 */ /* 0x000fe20000000000 */
[----:B------:R-:W-:Y:S02]  /*21c50*/  ISETP.GE.AND P2, PT, R2, RZ, PT ;  /* 0x000000ff0200720c */ /* 0x000fe40003f46270 */
[----:B------:R-:W-:-:S05]  /*21c60*/  IABS R2, R5 ;  /* 0x0000000500027213 */ /* 0x000fca0000000000 */
[----:B------:R-:W-:-:S06]  /*21c70*/  IMAD.MOV R2, RZ, RZ, -R2 ;  /* 0x000000ffff027224 */ /* 0x000fcc00078e0a02 */
[----:B------:R-:W-:Y:S01]  /*21c80*/  @!P2 IMAD.MOV R7, RZ, RZ, -R7 ;  /* 0x000000ffff07a224 */ /* 0x000fe200078e0a07 */
[----:B------:R-:W-:-:S04]  /*21c90*/  @!P1 LOP3.LUT R7, RZ, R25, RZ, 0x33, !PT ;  /* 0x00000019ff079212 */ /* 0x000fc800078e33ff */
[----:B------:R-:W-:-:S05]  /*21ca0*/  IABS R3, R7 ;  /* 0x0000000700037213 */ /* 0x000fca0000000000 */
[----:B------:R-:W-:-:S04]  /*21cb0*/  IMAD.HI.U32 R4, R4, R3, RZ ;  /* 0x0000000304047227 */ /* 0x000fc800078e00ff */
[----:B------:R-:W-:Y:S01]  /*21cc0*/  IMAD R3, R4, R2, R3 ;  /* 0x0000000204037224 */ /* 0x000fe200078e0203 */
[----:B------:R-:W-:-:S04]  /*21cd0*/  LOP3.LUT R2, R7, R5, RZ, 0x3c, !PT ;  /* 0x0000000507027212 */ /* 0x000fc800078e3cff */
[----:B------:R-:W-:Y:S02]  /*21ce0*/  ISETP.GT.U32.AND P1, PT, R6, R3, PT ;  /* 0x000000030600720c */ /* 0x000fe40003f24070 */
[----:B------:R-:W-:-:S11]  /*21cf0*/  ISETP.GE.AND P2, PT, R2, RZ, PT ;  /* 0x000000ff0200720c */ /* 0x000fd60003f46270 */
[----:B------:R-:W-:Y:S02]  /*21d00*/  @!P1 IMAD.IADD R3, R3, 0x1, -R6 ;  /* 0x0000000103039824 */ /* 0x000fe400078e0a06 */
[----:B------:R-:W-:Y:S01]  /*21d10*/  @!P1 VIADD R4, R4, 0x1 ;  /* 0x0000000104049836 */ /* 0x000fe20000000000 */
[----:B------:R-:W-:Y:S02]  /*21d20*/  ISETP.NE.AND P1, PT, R5, RZ, PT ;  /* 0x000000ff0500720c */ /* 0x000fe40003f25270 */
[----:B------:R-:W-:Y:S01]  /*21d30*/  ISETP.GE.U32.AND P0, PT, R3, R6, PT ;  /* 0x000000060300720c */ /* 0x000fe20003f06070 */
[----:B------:R-:W-:-:S04]  /*21d40*/  IMAD.MOV R3, RZ, RZ, -R7 ;  /* 0x000000ffff037224 */ /* 0x000fc800078e0a07 */
[----:B------:R-:W-:-:S08]  /*21d50*/  IMAD R3, R25, R3, R0 ;  /* 0x0000000319037224 */ /* 0x000fd000078e0200 */
[----:B------:R-:W-:-:S04]  /*21d60*/  @P0 VIADD R4, R4, 0x1 ;  /* 0x0000000104040836 */ /* 0x000fc80000000000 */
[----:B------:R-:W-:Y:S01]  /*21d70*/  @!P2 IMAD.MOV R4, RZ, RZ, -R4 ;  /* 0x000000ffff04a224 */ /* 0x000fe200078e0a04 */
[----:B------:R-:W-:-:S05]  /*21d80*/  @!P1 LOP3.LUT R4, RZ, R5, RZ, 0x33, !PT ;  /* 0x00000005ff049212 */ /* 0x000fca00078e33ff */
[--C-:B------:R-:W-:Y:S02]  /*21d90*/  IMAD.MOV R2, RZ, RZ, -R4.reuse ;  /* 0x000000ffff027224 */ /* 0x100fe400078e0a04 */
[C---:B------:R-:W-:Y:S02]  /*21da0*/  IMAD R4, R5.reuse, 0x1000000, R4 ;  /* 0x0100000005047824 */ /* 0x040fe400078e0204 */
[----:B------:R-:W-:-:S04]  /*21db0*/  IMAD R5, R5, R2, R7 ;  /* 0x0000000205057224 */ /* 0x000fc800078e0207 */
[----:B------:R-:W-:Y:S01]  /*21dc0*/  IMAD R26, R5, 0x10000, R4 ;  /* 0x00010000051a7824 */ /* 0x000fe200078e0204 */
[----:B------:R-:W-:Y:S06]  /*21dd0*/  BRA `(.L_x_2836) ;  /* 0x0000000000f07947 */ /* 0x000fec0003800000 */
.L_x_2835:
[----:B----4-:R-:W0:Y:S02]  /*21de0*/  LDC.64 R2, c[0x0][0xc90] ;  /* 0x00032400ff027b82 */ /* 0x010e240000000a00 */
[----:B0-----:R-:W-:-:S05]  /*21df0*/  IMAD.WIDE R2, R27, 0x4, R2 ;  /* 0x000000041b027825 */ /* 0x001fca00078e0202 */
[----:B------:R0:W2:Y:S02]  /*21e00*/  LDG.E R6, desc[UR42][R2.64] ;  /* 0x0000002a02067981 */ /* 0x0000a4000c1e1900 */
[----:B0-----:R-:W-:Y:S02]  /*21e10*/  IMAD.MOV.U32 R2, RZ, RZ, RZ ;  /* 0x000000ffff027224 */ /* 0x001fe400078e00ff */
[----:B--2---:R-:W-:-:S05]  /*21e20*/  IMAD R5, R25, R6, RZ ;  /* 0x0000000619057224 */ /* 0x004fca00078e02ff */
[----:B-1----:R-:W-:-:S04]  /*21e30*/  IABS R7, R5 ;  /* 0x0000000500077213 */ /* 0x002fc80000000000 */
        /* <DEDUP_REMOVED lines=54> */
.L_x_2836:
[----:B------:R-:W-:-:S05]  /*221a0*/  LOP3.LUT R0, RZ, R3, RZ, 0x33, !PT ;  /* 0x00000003ff007212 */ /* 0x000fca00078e33ff */
[----:B------:R-:W-:Y:S01]  /*221b0*/  IMAD.IADD R25, R25, 0x1, R0 ;  /* 0x0000000119197824 */ /* 0x000fe200078e0200 */
[----:B------:R-:W-:Y:S06]  /*221c0*/  BRA `(.L_x_2837) ;  /* 0x00000000001c7947 */ /* 0x000fec0003800000 */
.L_x_2829:
[----:B------:R-:W-:Y:S01]  /*221d0*/  UMOV UR4, URZ ;  /* 0x0000003f00047c82 */ /* 0x000fe20008000000 */
[----:B------:R-:W-:Y:S01]  /*221e0*/  UMOV UR5, URZ ;  /* 0x0000003f00057c82 */ /* 0x000fe20008000000 */
[----:B------:R-:W-:Y:S01]  /*221f0*/  ULDC UR6, c[0x0][0xc3c] ;  /* 0x00030f0000067ab9 */ /* 0x000fe20000000800 */
[----:B------:R-:W-:Y:S02]  /*22200*/  IMAD.MOV.U32 R24, RZ, RZ, R0 ;  /* 0x000000ffff187224 */ /* 0x000fe400078e0000 */
[----:B------:R-:W-:Y:S02]  /*22210*/  IMAD.U32 R25, RZ, RZ, UR4 ;  /* 0x00000004ff197e24 */ /* 0x000fe4000f8e00ff */
[----:B------:R-:W-:Y:S02]  /*22220*/  IMAD.U32 R26, RZ, RZ, UR5 ;  /* 0x00000005ff1a7e24 */ /* 0x000fe4000f8e00ff */
[----:B------:R-:W-:-:S07]  /*22230*/  IMAD.U32 R27, RZ, RZ, UR6 ;  /* 0x00000006ff1b7e24 */ /* 0x000fce000f8e00ff */
.L_x_2837:
[----:B------:R-:W0:Y:S01]  /*22240*/  S2R R0, SR_TID.X ;  /* 0x0000000000007919 */ /* 0x000e220000002100 */
[----:B------:R-:W-:Y:S05]  /*22250*/  WARPSYNC.ALL ;  /* 0x0000000000007948 */ /* 0x000fea0003800000 */
[----:B------:R-:W-:Y:S01]  /*22260*/  BAR.SYNC.DEFER_BLOCKING 0x4, 0x180 ;  /* 0x0106000000007b1d */ /* 0x000fe20000010000 */
[----:B0-----:R-:W-:-:S04]  /*22270*/  LOP3.LUT R0, R0, 0x1f, RZ, 0xc0, !PT ;  /* 0x0000001f00007812 */ /* 0x001fc800078ec0ff */
[----:B------:R-:W-:-:S13]  /*22280*/  ISETP.NE.AND P0, PT, R0, RZ, PT ;  /* 0x000000ff0000720c */ /* 0x000fda0003f05270 */
[----:B------:R-:W0:Y:S01]  /*22290*/  @!P0 S2R R3, SR_CgaCtaId ;  /* 0x0000000000038919 */ /* 0x000e220000008800 */
[----:B------:R-:W-:-:S04]  /*222a0*/  @!P0 MOV R0, 0x400 ;  /* 0x0000040000008802 */ /* 0x000fc80000000f00 */
[----:B0-----:R-:W-:-:S05]  /*222b0*/  @!P0 LEA R18, R3, R0, 0x18 ;  /* 0x0000000003128211 */ /* 0x001fca00078ec0ff */
[----:B------:R0:W-:Y:S01]  /*222c0*/  @!P0 STS.128 [R18+0x28cd0], R24 ;  /* 0x028cd01812008388 */ /* 0x0001e20000000c00 */
[----:B------:R-:W-:Y:S06]  /*222d0*/  BAR.ARV 0x5, 0x180 ;  /* 0x0146000000007b1d */ /* 0x000fec0000002000 */
.L_x_2826:
[----:B------:R-:W-:Y:S02]  /*222e0*/  ULDC UR4, c[0x0][0xc3c] ;  /* 0x00030f0000047ab9 */ /* 0x000fe40000000800 */
[----:B0-----:R-:W-:-:S13]  /*222f0*/  ISETP.GE.AND P0, PT, R27, UR4, PT ;  /* 0x000000041b007c0c */ /* 0x001fda000bf06270 */
[----:B------:R-:W-:Y:S05]  /*22300*/  @!P0 BRA `(.L_x_2838) ;  /* 0xffffff8c00248947 */ /* 0x000fea000383ffff */
[----:B------:R-:W-:Y:S05]  /*22310*/  BSYNC B8 ;  /* 0x0000000000087941 */ /* 0x000fea0003800000 */
.L_x_2711:
        /* <DEDUP_REMOVED lines=12> */
.L_x_2983:
[----:B------:R-:W-:Y:S05]  /*223e0*/  BSYNC B0 ;  /* 0x0000000000007941 */ /* 0x000fea0003800000 */
.L_x_2839:
[----:B------:R-:W-:-:S03]  /*223f0*/  UMOV UR4, 0xffffffff ;  /* 0xffffffff00047882 */ /* 0x000fc60000000000 */
[----:B------:R-:W-:Y:S05]  /*22400*/  BRA.DIV UR4, `(.L_x_2841) ;  /* 0x0000004204a07947 */ /* 0x000fea000b800000 */
[----:B0-----:R-:W0:Y:S02]  /*22410*/  S2R R0, SR_TID.X ;  /* 0x0000000000007919 */ /* 0x001e240000002100 */
[----:B0-----:R-:W-:-:S04]  /*22420*/  SHF.R.U32.HI R0, RZ, 0x5, R0 ;  /* 0x00000005ff007819 */ /* 0x001fc80000011600 */
[----:B------:R-:W-:-:S05]  /*22430*/  LOP3.LUT R0, R0, 0x3, RZ, 0xc0, !PT ;  /* 0x0000000300007812 */ /* 0x000fca00078ec0ff */
[----:B------:R0:W1:Y:S02]  /*22440*/  SHFL.IDX PT, R14, R0, RZ, 0x1f ;  /* 0x00001fff000e7589 */ /* 0x00006400000e0000 */
.L_x_2986:
[----:B-1----:R-:W-:-:S13]  /*22450*/  ISETP.NE.AND P0, PT, R14, RZ, PT ;  /* 0x000000ff0e00720c */ /* 0x002fda0003f05270 */
[----:B------:R-:W-:Y:S05]  /*22460*/  @P0 BRA `(.L_x_2473) ;  /* 0x0000000000880947 */ /* 0x000fea0003800000 */
[----:B------:R-:W-:-:S03]  /*22470*/  UMOV UR4, 0xffffffff ;  /* 0xffffffff00047882 */ /* 0x000fc60000000000 */
[----:B------:R-:W-:Y:S05]  /*22480*/  BRA.DIV UR4, `(.L_x_2842) ;  /* 0x0000004204b47947 */ /* 0x000fea000b800000 */
[----:B------:R-:W-:-:S13]  /*22490*/  ELECT P6, URZ, PT ;  /* 0x00000000003f782f */ /* 0x000fda00038c0000 */
.L_x_2989:
[----:B------:R-:W-:Y:S05]  /*224a0*/  @!P6 BRA `(.L_x_2473) ;  /* 0x000000000078e947 */ /* 0x000fea0003800000 */
[----:B------:R-:W-:-:S06]  /*224b0*/  ULOP3.LUT UR4, UR36, 0x2, URZ, 0xfc, !UPT ;  /* 0x0000000224047892 */ /* 0x000fcc000f8efc3f */
[----:B0-----:R-:W-:-:S05]  /*224c0*/  IMAD.U32 R0, RZ, RZ, UR4 ;  /* 0x00000004ff007e24 */ /* 0x001fca000f8e00ff */
[----:B------:R-:W-:-:S13]  /*224d0*/  ISETP.NE.AND P0, PT, R0, 0x3, PT ;  /* 0x000000030000780c */ /* 0x000fda0003f05270 */
[----:B------:R-:W-:Y:S05]  /*224e0*/  @!P0 BRA `(.L_x_2843) ;  /* 0x0000000000048947 */ /* 0x000fea0003800000 */
[----:B------:R-:W-:Y:S01]  /*224f0*/  BPT.TRAP 0x1 ;  /* 0x000000040000795c */ /* 0x000fe20000300000 */
.L_x_2843:
[----:B------:R-:W-:Y:S01]  /*22500*/  IMAD R5, R22, 0x8, R7 ;  /* 0x0000000816057824 */ /* 0x000fe200078e0207 */
[----:B------:R-:W-:Y:S01]  /*22510*/  SHF.L.U32 R0, R28, 0x1f, RZ ;  /* 0x0000001f1c007819 */ /* 0x000fe200000006ff */
[----:B------:R-:W-:-:S03]  /*22520*/  VIADD R22, R22, 0x1 ;  /* 0x0000000116167836 */ /* 0x000fc60000000000 */
[----:B------:R-:W0:Y:S02]  /*22530*/  SYNCS.PHASECHK.TRANS64.TRYWAIT P1, [R5+URZ+0x28c40], R0 ;  /* 0x028c4000050075a7 */ /* 0x000e24000802017f */
[----:B------:R-:W-:-:S04]  /*22540*/  ISETP.NE.AND P2, PT, R22, 0x2, PT ;  /* 0x000000021600780c */ /* 0x000fc80003f45270 */
[----:B------:R-:W-:Y:S01]  /*22550*/  SEL R3, RZ, 0x1, P2 ;  /* 0x00000001ff037807 */ /* 0x000fe20001000000 */
[----:B0-----:R-:W-:Y:S08]  /*22560*/  @!P1 BRA `(.L_x_2844) ;  /* 0x00000040009c9947 */ /* 0x001ff00003800000 */
.L_x_2990:
[----:B------:R-:W-:Y:S02]  /*22570*/  SEL R22, R22, RZ, P2 ;  /* 0x000000ff16167207 */ /* 0x000fe40001000000 */
[----:B------:R-:W-:Y:S01]  /*22580*/  LOP3.LUT R2, R28, R3, RZ, 0x3c, !PT ;  /* 0x000000031c027212 */ /* 0x000fe200078e3cff */
[----:B------:R-:W-:Y:S06]  /*22590*/  @!P0 BRA `(.L_x_2845) ;  /* 0x0000000000048947 */ /* 0x000fec0003800000 */
[----:B------:R-:W-:Y:S01]  /*225a0*/  BPT.TRAP 0x1 ;  /* 0x000000040000795c */ /* 0x000fe20000300000 */
.L_x_2845:
[----:B------:R-:W-:Y:S01]  /*225b0*/  IMAD R3, R22, 0x8, R7 ;  /* 0x0000000816037824 */ /* 0x000fe200078e0207 */
[----:B------:R-:W-:-:S04]  /*225c0*/  SHF.L.U32 R2, R2, 0x1f, RZ ;  /* 0x0000001f02027819 */ /* 0x000fc800000006ff */
[----:B------:R-:W1:Y:S02]  /*225d0*/  SYNCS.PHASECHK.TRANS64.TRYWAIT P1, [R3+URZ+0x28c40], R2 ;  /* 0x028c4002030075a7 */ /* 0x000e64000802017f */
[----:B-1----:R-:W-:Y:S05]  /*225e0*/  @!P1 BRA `(.L_x_2846) ;  /* 0x0000004000909947 */ /* 0x002fea0003800000 */
.L_x_2991:
[----:B------:R-:W-:Y:S05]  /*225f0*/  @!P0 BRA `(.L_x_2847) ;  /* 0x0000000000048947 */ /* 0x000fea0003800000 */
[----:B------:R-:W-:Y:S01]  /*22600*/  BPT.TRAP 0x1 ;  /* 0x000000040000795c */ /* 0x000fe20000300000 */
.L_x_2847:
[----:B------:R-:W5:Y:S02]  /*22610*/  SYNCS.PHASECHK.TRANS64.TRYWAIT P1, [R5+URZ+0x28c60], R0 ;  /* 0x028c6000050075a7 */ /* 0x000f64000802017f */
[----:B-----5:R-:W-:Y:S05]  /*22620*/  @!P1 BRA `(.L_x_2848) ;  /* 0x0000004000949947 */ /* 0x020fea0003800000 */
.L_x_2992:
[----:B------:R-:W-:Y:S05]  /*22630*/  @!P0 BRA `(.L_x_2849) ;  /* 0x0000000000048947 */ /* 0x000fea0003800000 */
[----:B------:R-:W-:Y:S01]  /*22640*/  BPT.TRAP 0x1 ;  /* 0x000000040000795c */ /* 0x000fe20000300000 */
.L_x_2849:
[----:B------:R0:W0:Y:S02]  /*22650*/  SYNCS.PHASECHK.TRANS64.TRYWAIT P0, [R3+URZ+0x28c60], R2 ;  /* 0x028c6002030075a7 */ /* 0x000024000800017f */
[----:B0-----:R-:W-:Y:S05]  /*22660*/  @!P0 NANOSLEEP.SYNCS 0x989680 ;  /* 0x009896800000895d */ /* 0x001fea0003900000 */
[----:B------:R-:W0:Y:S02]  /*22670*/  @!P0 SYNCS.PHASECHK.TRANS64 P0, [R3+URZ+0x28c60], R2 ;  /* 0x028c6002030085a7 */ /* 0x000e24000800007f */
[----:B0-----:R-:W-:Y:S05]  /*22680*/  @!P0 BRA `(.L_x_2849) ;  /* 0xfffffffc00f08947 */ /* 0x001fea000383ffff */
.L_x_2473:
[----:B------:R-:W-:Y:S05]  /*22690*/  BSYNC B9 ;  /* 0x0000000000097941 */ /* 0x000fea0003800000 */
.L_x_2470:
[----:B------:R-:W-:Y:S05]  /*226a0*/  EXIT ;  /* 0x000000000000794d */ /* 0x000fea0003800000 */
.L_x_2499:
[----:B0-----:R0:W1:Y:S02]  /*226b0*/  SYNCS.PHASECHK.TRANS64.TRYWAIT P6, [R60+URZ+0x28c90], R67 ;  /* 0x028c90433c0075a7 */ /* 0x00106400080c017f */
[----:B-1----:R-:W-:Y:S05]  /*226c0*/  @!P6 NANOSLEEP.SYNCS 0x989680 ;  /* 0x009896800000e95d */ /* 0x002fea0003900000 */
[----:B------:R-:W1:Y:S02]  /*226d0*/  @!P6 SYNCS.PHASECHK.TRANS64 P6, [R60+URZ+0x28c90], R67 ;  /* 0x028c90433c00e5a7 */ /* 0x000e6400080c007f */
[----:B-1----:R-:W-:Y:S05]  /*226e0*/  @!P6 BRA `(.L_x_2499) ;  /* 0xfffffffc00f0e947 */ /* 0x002fea000383ffff */
[----:B------:R-:W-:Y:S05]  /*226f0*/  BRA `(.L_x_2850) ;  /* 0xfffffe0c00807947 */ /* 0x000fea000383ffff */
.L_x_2500:
        /* <DEDUP_REMOVED lines=8> */
.L_x_2852:
[----:B------:R-:W-:Y:S05]  /*22780*/  BSYNC B1 ;  /* 0x0000000000017941 */ /* 0x000fea0003800000 */
.L_x_2851:
        /* <DEDUP_REMOVED lines=8> */
.L_x_2853:
[----:B------:R-:W-:Y:S01]  /*22810*/  IMAD.MOV.U32 R68, RZ, RZ, R14 ;  /* 0x000000ffff447224 */ /* 0x000fe200078e000e */
[----:B------:R-:W-:Y:S06]  /*22820*/  BRA `(.L_x_2854) ;  /* 0xfffffe0c00487947 */ /* 0x000fec000383ffff */
.L_x_2510:
[----:B0-----:R0:W1:Y:S02]  /*22830*/  SYNCS.PHASECHK.TRANS64.TRYWAIT P6, [R60+URZ+0x28c90], R67 ;  /* 0x028c90433c0075a7 */ /* 0x00106400080c017f */
[----:B-1----:R-:W-:Y:S05]  /*22840*/  @!P6 NANOSLEEP.SYNCS 0x989680 ;  /* 0x009896800000e95d */ /* 0x002fea0003900000 */
[----:B------:R-:W1:Y:S02]  /*22850*/  @!P6 SYNCS.PHASECHK.TRANS64 P6, [R60+URZ+0x28c90], R67 ;  /* 0x028c90433c00e5a7 */ /* 0x000e6400080c007f */
[----:B-1----:R-:W-:Y:S05]  /*22860*/  @!P6 BRA `(.L_x_2510) ;  /* 0xfffffffc00f0e947 */ /* 0x002fea000383ffff */
[----:B------:R-:W-:Y:S05]  /*22870*/  BRA `(.L_x_2855) ;  /* 0xfffffe1400c87947 */ /* 0x000fea000383ffff */
.L_x_2511:
        /* <DEDUP_REMOVED lines=8> */
.L_x_2857:
[----:B------:R-:W-:Y:S05]  /*22900*/  BSYNC B1 ;  /* 0x0000000000017941 */ /* 0x000fea0003800000 */
.L_x_2856:
        /* <DEDUP_REMOVED lines=8> */
.L_x_2858:
[----:B------:R-:W-:Y:S01]  /*22990*/  IMAD.MOV.U32 R68, RZ, RZ, R14 ;  /* 0x000000ffff447224 */ /* 0x000fe200078e000e */
[----:B------:R-:W-:Y:S06]  /*229a0*/  BRA `(.L_x_2859) ;  /* 0xfffffe1400907947 */ /* 0x000fec000383ffff */
.L_x_2516:
[----:B0-----:R0:W1:Y:S02]  /*229b0*/  SYNCS.PHASECHK.TRANS64.TRYWAIT P0, [R60+URZ+0x28c90], R67 ;  /* 0x028c90433c0075a7 */ /* 0x001064000800017f */
[----:B-1----:R-:W-:Y:S05]  /*229c0*/  @!P0 NANOSLEEP.SYNCS 0x989680 ;  /* 0x009896800000895d */ /* 0x002fea0003900000 */
[----:B------:R-:W1:Y:S02]  /*229d0*/  @!P0 SYNCS.PHASECHK.TRANS64 P0, [R60+URZ+0x28c90], R67 ;  /* 0x028c90433c0085a7 */ /* 0x000e64000800007f */
[----:B-1----:R-:W-:Y:S05]  /*229e0*/  @!P0 BRA `(.L_x_2516) ;  /* 0xfffffffc00f08947 */ /* 0x002fea000383ffff */
[----:B------:R-:W-:Y:S05]  /*229f0*/  BRA `(.L_x_2860) ;  /* 0xfffffe1c008c7947 */ /* 0x000fea000383ffff */
.L_x_2517:
[----:B------:R-:W-:Y:S01]  /*22a00*/  BSSY B1, `(.L_x_2861) ;  /* 0x0000007000017945 */ /* 0x000fe20003800000 */
[----:B------:R-:W-:Y:S02]  /*22a10*/  IMAD.MOV.U32 R12, RZ, RZ, RZ ;  /* 0x000000ffff0c7224 */ /* 0x000fe400078e00ff */
[----:B------:R-:W-:Y:S02]  /*22a20*/  IMAD.MOV.U32 R11, RZ, RZ, 0x1c1f ;  /* 0x00001c1fff0b7424 */ /* 0x000fe400078e00ff */
[----:B------:R-:W-:-:S07]  /*22a30*/  IMAD.MOV.U32 R15, RZ, RZ, -0x1 ;  /* 0xffffffffff0f7424 */ /* 0x000fce00078e00ff */
[----:B0-----:R-:W-:Y:S05]  /*22a40*/  WARPSYNC.COLLECTIVE R15, `(.L_x_2862) ;  /* 0x000000000f087348 */ /* 0x001fea0003c00000 */
[----:B------:R1:W2:Y:S02]  /*22a50*/  SHFL.IDX P6, R14, R13, R12, R11 ;  /* 0x0000000c0d0e7389 */ /* 0x0002a400000c000b */
[----:B012---:R-:W-:Y:S01]  /*22a60*/  ENDCOLLECTIVE ;  /* 0x000000000000791b */ /* 0x007fe20003800000 */
.L_x_2862:
[----:B------:R-:W-:Y:S05]  /*22a70*/  BSYNC B1 ;  /* 0x0000000000017941 */ /* 0x000fea0003800000 */
.L_x_2861:
        /* <DEDUP_REMOVED lines=8> */
.L_x_2863:
[----:B------:R-:W-:Y:S05]  /*22b00*/  BRA `(.L_x_2864) ;  /* 0xfffffe1c00ac7947 */ /* 0x000fea000383ffff */
.L_x_2521:
[----:B--2---:R2:W4:Y:S02]  /*22b10*/  SYNCS.PHASECHK.TRANS64.TRYWAIT P5, [R60+URZ+0x28cb0], R67 ;  /* 0x028cb0433c0075a7 */ /* 0x00452400080a017f */
[----:B----4-:R-:W-:Y:S05]  /*22b20*/  @!P5 NANOSLEEP.SYNCS 0x989680 ;  /* 0x009896800000d95d */ /* 0x010fea0003900000 */
[----:B------:R-:W4:Y:S02]  /*22b30*/  @!P5 SYNCS.PHASECHK.TRANS64 P5, [R60+URZ+0x28cb0], R67 ;  /* 0x028cb0433c00d5a7 */ /* 0x000f2400080a007f */
[----:B----4-:R-:W-:Y:S05]  /*22b40*/  @!P5 BRA `(.L_x_2521) ;  /* 0xfffffffc00f0d947 */ /* 0x010fea000383ffff */
[----:B------:R-:W-:Y:S05]  /*22b50*/  BRA `(.L_x_2865) ;  /* 0xfffffe2000387947 */ /* 0x000fea000383ffff */
.L_x_2542:
[----:B0-----:R0:W2:Y:S02]  /*22b60*/  SYNCS.PHASECHK.TRANS64.TRYWAIT P1, [R12+URZ+0x28c50], R5 ;  /* 0x028c50050c0075a7 */ /* 0x0010a4000802017f */
[----:B--2---:R-:W-:Y:S05]  /*22b70*/  @!P1 NANOSLEEP.SYNCS 0x989680 ;  /* 0x009896800000995d */ /* 0x004fea0003900000 */
[----:B------:R-:W2:Y:S02]  /*22b80*/  @!P1 SYNCS.PHASECHK.TRANS64 P1, [R12+URZ+0x28c50], R5 ;  /* 0x028c50050c0095a7 */ /* 0x000ea4000802007f */
[----:B--2---:R-:W-:Y:S05]  /*22b90*/  @!P1 BRA `(.L_x_2542) ;  /* 0xfffffffc00f09947 */ /* 0x004fea000383ffff */
[----:B------:R-:W-:Y:S05]  /*22ba0*/  BRA `(.L_x_2866) ;  /* 0xfffffe3400e87947 */ /* 0x000fea000383ffff */
.L_x_2550:
[----:B-1----:R1:W2:Y:S02]  /*22bb0*/  SYNCS.PHASECHK.TRANS64.TRYWAIT P1, [R21+URZ+0x28c50], R12 ;  /* 0x028c500c150075a7 */ /* 0x0022a4000802017f */
[----:B--2---:R-:W-:Y:S05]  /*22bc0*/  @!P1 NANOSLEEP.SYNCS 0x989680 ;  /* 0x009896800000995d */ /* 0x004fea0003900000 */
[----:B------:R-:W2:Y:S02]  /*22bd0*/  @!P1 SYNCS.PHASECHK.TRANS64 P1, [R21+URZ+0x28c50], R12 ;  /* 0x028c500c150095a7 */ /* 0x000ea4000802007f */
[----:B--2---:R-:W-:Y:S05]  /*22be0*/  @!P1 BRA `(.L_x_2550) ;  /* 0xfffffffc00f09947 */ /* 0x004fea000383ffff */
[----:B------:R-:W-:Y:S05]  /*22bf0*/  BRA `(.L_x_2549) ;  /* 0xfffffe4400107947 */ /* 0x000fea000383ffff */
.L_x_2574:
[----:B------:R-:W-:Y:S01]  /*22c00*/  BSSY B1, `(.L_x_2867) ;  /* 0x0000008000017945 */ /* 0x000fe20003800000 */
[----:B------:R-:W-:Y:S02]  /*22c10*/  IMAD.MOV.U32 R13, RZ, RZ, R31 ;  /* 0x000000ffff0d7224 */ /* 0x000fe400078e001f */
[----:B------:R-:W-:Y:S02]  /*22c20*/  IMAD.MOV.U32 R12, RZ, RZ, RZ ;  /* 0x000000ffff0c7224 */ /* 0x000fe400078e00ff */
[----:B-1----:R-:W-:Y:S02]  /*22c30*/  IMAD.MOV.U32 R11, RZ, RZ, 0x1c1f ;  /* 0x00001c1fff0b7424 */ /* 0x002fe400078e00ff */
[----:B------:R-:W-:-:S07]  /*22c40*/  IMAD.MOV.U32 R15, RZ, RZ, -0x1 ;  /* 0xffffffffff0f7424 */ /* 0x000fce00078e00ff */
[----:B------:R-:W-:Y:S05]  /*22c50*/  WARPSYNC.COLLECTIVE R15, `(.L_x_2868) ;  /* 0x000000000f087348 */ /* 0x000fea0003c00000 */
[----:B------:R0:W1:Y:S02]  /*22c60*/  SHFL.IDX P6, R14, R13, R12, R11 ;  /* 0x0000000c0d0e7389 */ /* 0x00006400000c000b */
[----:B01----:R-:W-:Y:S01]  /*22c70*/  ENDCOLLECTIVE ;  /* 0x000000000000791b */ /* 0x003fe20003800000 */
.L_x_2868:
[----:B------:R-:W-:Y:S05]  /*22c80*/  BSYNC B1 ;  /* 0x0000000000017941 */ /* 0x000fea0003800000 */
.L_x_2867:
        /* <DEDUP_REMOVED lines=8> */
.L_x_2869:
[----:B------:R-:W-:Y:S02]  /*22d10*/  IMAD.MOV.U32 R13, RZ, RZ, R80 ;  /* 0x000000ffff0d7224 */ /* 0x000fe400078e0050 */
[----:B------:R-:W-:-:S07]  /*22d20*/  IMAD.MOV.U32 R3, RZ, RZ, R14 ;  /* 0x000000ffff037224 */ /* 0x000fce00078e000e */
[----:B------:R-:W-:Y:S05]  /*22d30*/  WARPSYNC.COLLECTIVE R15, `(.L_x_2870) ;  /* 0x000000000f087348 */ /* 0x000fea0003c00000 */
[----:B------:R0:W1:Y:S02]  /*22d40*/  SHFL.IDX P6, R14, R13, R12, R11 ;  /* 0x0000000c0d0e7389 */ /* 0x00006400000c000b */
[----:B01----:R-:W-:Y:S01]  /*22d50*/  ENDCOLLECTIVE ;  /* 0x000000000000791b */ /* 0x003fe20003800000 */
.L_x_2870:
[----:B------:R-:W-:Y:S02]  /*22d60*/  IMAD.MOV.U32 R13, RZ, RZ, R30 ;  /* 0x000000ffff0d7224 */ /* 0x000fe400078e001e */
[----:B------:R-:W-:-:S07]  /*22d70*/  IMAD.MOV.U32 R7, RZ, RZ, R14 ;  /* 0x000000ffff077224 */ /* 0x000fce00078e000e */
[----:B------:R-:W-:Y:S05]  /*22d80*/  WARPSYNC.COLLECTIVE R15, `(.L_x_2871) ;  /* 0x000000000f087348 */ /* 0x000fea0003c00000 */
[----:B------:R0:W1:Y:S02]  /*22d90*/  SHFL.IDX P6, R14, R13, R12, R11 ;  /* 0x0000000c0d0e7389 */ /* 0x00006400000c000b */
[----:B01----:R-:W-:Y:S01]  /*22da0*/  ENDCOLLECTIVE ;  /* 0x000000000000791b */ /* 0x003fe20003800000 */
.L_x_2871:
[----:B------:R-:W-:Y:S01]  /*22db0*/  IMAD.MOV.U32 R8, RZ, RZ, R14 ;  /* 0x000000ffff087224 */ /* 0x000fe200078e000e */
[----:B------:R-:W-:Y:S06]  /*22dc0*/  BRA `(.L_x_2872) ;  /* 0xfffffe6000407947 */ /* 0x000fec000383ffff */
.L_x_2577:
[----:B------:R-:W-:Y:S01]  /*22dd0*/  BSSY B1, `(.L_x_2873) ;  /* 0x0000008000017945 */ /* 0x000fe20003800000 */
[----:B------:R-:W-:Y:S02]  /*22de0*/  IMAD.MOV.U32 R13, RZ, RZ, R31 ;  /* 0x000000ffff0d7224 */ /* 0x000fe400078e001f */
[----:B------:R-:W-:Y:S02]  /*22df0*/  IMAD.MOV.U32 R12, RZ, RZ, 0x1 ;  /* 0x00000001ff0c7424 */ /* 0x000fe400078e00ff */
[----:B-1----:R-:W-:Y:S02]  /*22e00*/  IMAD.MOV.U32 R11, RZ, RZ, 0x1c1f ;  /* 0x00001c1fff0b7424 */ /* 0x002fe400078e00ff */
[----:B------:R-:W-:-:S07]  /*22e10*/  IMAD.MOV.U32 R15, RZ, RZ, -0x1 ;  /* 0xffffffffff0f7424 */ /* 0x000fce00078e00ff */
[----:B----4-:R-:W-:Y:S05]  /*22e20*/  WARPSYNC.COLLECTIVE R15, `(.L_x_2874) ;  /* 0x000000000f087348 */ /* 0x010fea0003c00000 */
[----:B------:R0:W1:Y:S02]  /*22e30*/  SHFL.IDX P6, R14, R13, R12, R11 ;  /* 0x0000000c0d0e7389 */ /* 0x00006400000c000b */
[----:B01--4-:R-:W-:Y:S01]  /*22e40*/  ENDCOLLECTIVE ;  /* 0x000000000000791b */ /* 0x013fe20003800000 */
.L_x_2874:
[----:B------:R-:W-:Y:S05]  /*22e50*/  BSYNC B1 ;  /* 0x0000000000017941 */ /* 0x000fea0003800000 */
.L_x_2873:
[----:B------:R-:W-:Y:S02]  /*22e60*/  IMAD.MOV.U32 R13, RZ, RZ, R10 ;  /* 0x000000ffff0d7224 */ /* 0x000fe400078e000a */
[----:B------:R-:W-:Y:S02]  /*22e70*/  IMAD.MOV.U32 R12, RZ, RZ, 0x1 ;  /* 0x00000001ff0c7424 */ /* 0x000fe400078e00ff */
[----:B------:R-:W-:Y:S02]  /*22e80*/  IMAD.MOV.U32 R11, RZ, RZ, 0x1c1f ;  /* 0x00001c1fff0b7424 */ /* 0x000fe400078e00ff */
[----:B------:R-:W-:Y:S02]  /*22e90*/  IMAD.MOV.U32 R15, RZ, RZ, -0x1 ;  /* 0xffffffffff0f7424 */ /* 0x000fe400078e00ff */
[----:B------:R-:W-:-:S07]  /*22ea0*/  IMAD.MOV.U32 R0, RZ, RZ, R14 ;  /* 0x000000ffff007224 */ /* 0x000fce00078e000e */
[----:B------:R-:W-:Y:S05]  /*22eb0*/  WARPSYNC.COLLECTIVE R15, `(.L_x_2875) ;  /* 0x000000000f087348 */ /* 0x000fea0003c00000 */
[----:B------:R0:W1:Y:S02]  /*22ec0*/  SHFL.IDX P6, R14, R13, R12, R11 ;  /* 0x0000000c0d0e7389 */ /* 0x00006400000c000b */
[----:B01----:R-:W-:Y:S01]  /*22ed0*/  ENDCOLLECTIVE ;  /* 0x000000000000791b */ /* 0x003fe20003800000 */
.L_x_2875:
[----:B------:R-:W-:Y:S02]  /*22ee0*/  IMAD.MOV.U32 R13, RZ, RZ, R80 ;  /* 0x000000ffff0d7224 */ /* 0x000fe400078e0050 */
[----:B------:R-:W-:-:S07]  /*22ef0*/  IMAD.MOV.U32 R3, RZ, RZ, R14 ;  /* 0x000000ffff037224 */ /* 0x000fce00078e000e */
[----:B------:R-:W-:Y:S05]  /*22f00*/  WARPSYNC.COLLECTIVE R15, `(.L_x_2876) ;  /* 0x000000000f087348 */ /* 0x000fea0003c00000 */
[----:B------:R0:W1:Y:S02]  /*22f10*/  SHFL.IDX P6, R14, R13, R12, R11 ;  /* 0x0000000c0d0e7389 */ /* 0x00006400000c000b */
[----:B01----:R-:W-:Y:S01]  /*22f20*/  ENDCOLLECTIVE ;  /* 0x000000000000791b */ /* 0x003fe20003800000 */
.L_x_2876:
[----:B------:R-:W-:Y:S02]  /*22f30*/  IMAD.MOV.U32 R13, RZ, RZ, R30 ;  /* 0x000000ffff0d7224 */ /* 0x000fe400078e001e */
[----:B------:R-:W-:-:S07]  /*22f40*/  IMAD.MOV.U32 R7, RZ, RZ, R14 ;  /* 0x000000ffff077224 */ /* 0x000fce00078e000e */
[----:B------:R-:W-:Y:S05]  /*22f50*/  WARPSYNC.COLLECTIVE R15, `(.L_x_2877) ;  /* 0x000000000f087348 */ /* 0x000fea0003c00000 */
[----:B------:R0:W1:Y:S02]  /*22f60*/  SHFL.IDX P6, R14, R13, R12, R11 ;  /* 0x0000000c0d0e7389 */ /* 0x00006400000c000b */
[----:B01----:R-:W-:Y:S01]  /*22f70*/  ENDCOLLECTIVE ;  /* 0x000000000000791b */ /* 0x003fe20003800000 */
.L_x_2877:
[----:B------:R-:W-:Y:S01]  /*22f80*/  IMAD.MOV.U32 R30, RZ, RZ, R14 ;  /* 0x000000ffff1e7224 */ /* 0x000fe200078e000e */
[----:B------:R-:W-:Y:S06]  /*22f90*/  BRA `(.L_x_2878) ;  /* 0xfffffe6000a07947 */ /* 0x000fec000383ffff */
.L_x_2581:
[----:B0-----:R0:W1:Y:S02]  /*22fa0*/  SYNCS.PHASECHK.TRANS64.TRYWAIT P0, [R2+URZ+0x28c00], R35 ;  /* 0x028c0023020075a7 */ /* 0x001064000800017f */
[----:B-1----:R-:W-:Y:S05]  /*22fb0*/  @!P0 NANOSLEEP.SYNCS 0x989680 ;  /* 0x009896800000895d */ /* 0x002fea0003900000 */
[----:B------:R-:W1:Y:S02]  /*22fc0*/  @!P0 SYNCS.PHASECHK.TRANS64 P0, [R2+URZ+0x28c00], R35 ;  /* 0x028c0023020085a7 */ /* 0x000e64000800007f */
[----:B-1----:R-:W-:Y:S05]  /*22fd0*/  @!P0 BRA `(.L_x_2581) ;  /* 0xfffffffc00f08947 */ /* 0x002fea000383ffff */
[----:B------:R-:W-:Y:S05]  /*22fe0*/  BRA `(.L_x_2879) ;  /* 0xfffffe6400907947 */ /* 0x000fea000383ffff */
.L_x_2589:
[----:B------:R-:W0:Y:S01]  /*22ff0*/  LDC R39, c[0x0][0x3f4] ;  /* 0x0000fd00ff277b82 */ /* 0x000e220000000800 */
[----:B------:R-:W-:Y:S01]  /*23000*/  BSSY B1, `(.L_x_2880) ;  /* 0x0000008000017945 */ /* 0x000fe20003800000 */
[----:B------:R-:W-:Y:S02]  /*23010*/  IMAD.MOV.U32 R13, RZ, RZ, R27 ;  /* 0x000000ffff0d7224 */ /* 0x000fe400078e001b */
[----:B------:R-:W-:Y:S02]  /*23020*/  IMAD.MOV.U32 R12, RZ, RZ, RZ ;  /* 0x000000ffff0c7224 */ /* 0x000fe400078e00ff */
[----:B-1----:R-:W-:Y:S02]  /*23030*/  IMAD.MOV.U32 R11, RZ, RZ, 0x1c1f ;  /* 0x00001c1fff0b7424 */ /* 0x002fe400078e00ff */
[----:B------:R-:W-:-:S07]  /*23040*/  IMAD.MOV.U32 R15, RZ, RZ, -0x1 ;  /* 0xffffffffff0f7424 */ /* 0x000fce00078e00ff */
[----:B0---4-:R-:W-:Y:S05]  /*23050*/  WARPSYNC.COLLECTIVE R15, `(.L_x_2881) ;  /* 0x000000000f087348 */ /* 0x011fea0003c00000 */
[----:B------:R1:W2:Y:S02]  /*23060*/  SHFL.IDX P6, R14, R13, R12, R11 ;  /* 0x0000000c0d0e7389 */ /* 0x0002a400000c000b */
[----:B012-4-:R-:W-:Y:S01]  /*23070*/  ENDCOLLECTIVE ;  /* 0x000000000000791b */ /* 0x017fe20003800000 */
.L_x_2881:
[----:B------:R-:W-:Y:S05]  /*23080*/  BSYNC B1 ;  /* 0x0000000000017941 */ /* 0x000fea0003800000 */
.L_x_2880:
[----:B------:R-:W-:Y:S01]  /*23090*/  IMAD.MOV.U32 R13, RZ, RZ, R26 ;  /* 0x000000ffff0d7224 */ /* 0x000fe200078e001a */
[----:B------:R-:W-:Y:S01]  /*230a0*/  ISETP.GE.AND P0, PT, R18, R39, PT ;  /* 0x000000271200720c */ /* 0x000fe20003f06270 */
[----:B------:R-:W-:Y:S02]  /*230b0*/  IMAD.MOV.U32 R12, RZ, RZ, RZ ;  /* 0x000000ffff0c7224 */ /* 0x000fe400078e00ff */
[----:B------:R-:W-:Y:S02]  /*230c0*/  IMAD.MOV.U32 R11, RZ, RZ, 0x1c1f ;  /* 0x00001c1fff0b7424 */ /* 0x000fe400078e00ff */
[----:B------:R-:W-:Y:S02]  /*230d0*/  IMAD.MOV.U32 R15, RZ, RZ, -0x1 ;  /* 0xffffffffff0f7424 */ /* 0x000fe400078e00ff */
[----:B------:R-:W-:Y:S02]  /*230e0*/  IMAD.MOV.U32 R0, RZ, RZ, R14 ;  /* 0x000000ffff007224 */ /* 0x000fe400078e000e */
[----:B------:R-:W-:-:S07]  /*230f0*/  IMAD R3, R23, R6, RZ ;  /* 0x0000000617037224 */ /* 0x000fce00078e02ff */
[----:B------:R-:W-:Y:S05]  /*23100*/  WARPSYNC.COLLECTIVE R15, `(.L_x_2882) ;  /* 0x000000000f087348 */ /* 0x000fea0003c00000 */
[----:B------:R0:W1:Y:S02]  /*23110*/  SHFL.IDX P6, R14, R13, R12, R11 ;  /* 0x0000000c0d0e7389 */ /* 0x00006400000c000b */
[----:B01----:R-:W-:Y:S01]  /*23120*/  ENDCOLLECTIVE ;  /* 0x000000000000791b */ /* 0x003fe20003800000 */
.L_x_2882:
[----:B------:R-:W-:Y:S01]  /*23130*/  ISETP.GE.OR P1, PT, R34, R3, P0 ;  /* 0x000000032200720c */ /* 0x000fe20000726670 */
[----:B------:R-:W-:-:S12]  /*23140*/  IMAD.MOV.U32 R13, RZ, RZ, R25 ;  /* 0x000000ffff0d7224 */ /* 0x000fd800078e0019 */
[C---:B------:R-:W-:Y:S01]  /*23150*/  @!P1 IMAD.SHL.U32 R7, R18.reuse, 0x2, RZ ;  /* 0x0000000212079824 */ /* 0x040fe200078e00ff */
[----:B------:R-:W-:Y:S01]  /*23160*/  @!P1 SHF.L.U64.HI R6, R18, 0x1, R19 ;  /* 0x0000000112069819 */ /* 0x000fe20000010213 */
[----:B------:R-:W-:-:S07]  /*23170*/  IMAD.MOV.U32 R4, RZ, RZ, R14 ;  /* 0x000000ffff047224 */ /* 0x000fce00078e000e */
[----:B------:R-:W-:Y:S05]  /*23180*/  WARPSYNC.COLLECTIVE R15, `(.L_x_2883) ;  /* 0x000000000f087348 */ /* 0x000fea0003c00000 */
[----:B------:R0:W1:Y:S02]  /*23190*/  SHFL.IDX P6, R14, R13, R12, R11 ;  /* 0x0000000c0d0e7389 */ /* 0x00006400000c000b */
[----:B01----:R-:W-:Y:S01]  /*231a0*/  ENDCOLLECTIVE ;  /* 0x000000000000791b */ /* 0x003fe20003800000 */
.L_x_2883:
[----:B------:R-:W-:-:S05]  /*231b0*/  @!P1 IADD3 R8, P2, R4, R7, RZ ;  /* 0x0000000704089210 */ /* 0x000fca0007f5e0ff */
[----:B------:R-:W-:Y:S02]  /*231c0*/  @!P1 IMAD.X R9, R0, 0x1, R6, P2 ;  /* 0x0000000100099824 */ /* 0x000fe400010e0606 */
[----:B------:R-:W-:Y:S02]  /*231d0*/  IMAD.MOV.U32 R13, RZ, RZ, R35 ;  /* 0x000000ffff0d7224 */ /* 0x000fe400078e0023 */
[----:B------:R-:W-:-:S07]  /*231e0*/  IMAD.MOV.U32 R5, RZ, RZ, R14 ;  /* 0x000000ffff057224 */ /* 0x000fce00078e000e */
[----:B------:R-:W-:Y:S05]  /*231f0*/  WARPSYNC.COLLECTIVE R15, `(.L_x_2884) ;  /* 0x000000000f087348 */ /* 0x000fea0003c00000 */
[----:B------:R0:W1:Y:S02]  /*23200*/  SHFL.IDX P6, R14, R13, R12, R11 ;  /* 0x0000000c0d0e7389 */ /* 0x00006400000c000b */
[----:B01----:R-:W-:Y:S01]  /*23210*/  ENDCOLLECTIVE ;  /* 0x000000000000791b */ /* 0x003fe20003800000 */
.L_x_2884:
[----:B------:R-:W2:Y:S01]  /*23220*/  @!P1 LD.E.128 R8, desc[UR42][R8.64] ;  /* 0x0000002a08089980 */ /* 0x000ea2000c101d00 */
[----:B------:R-:W-:-:S05]  /*23230*/  @!P1 IADD3 R4, P2, R14, R7, RZ ;  /* 0x000000070e049210 */ /* 0x000fca0007f5e0ff */
[----:B------:R-:W-:-:S06]  /*23240*/  @!P1 IMAD.X R5, R5, 0x1, R6, P2 ;  /* 0x0000000105059824 */ /* 0x000fcc00010e0606 */
[----:B------:R-:W5:Y:S01]  /*23250*/  @!P1 LD.E.128 R4, desc[UR42][R4.64] ;  /* 0x0000002a04049980 */ /* 0x000f62000c101d00 */
[----:B------:R-:W-:Y:S02]  /*23260*/  CS2R R20, SRZ ;  /* 0x0000000000147805 */ /* 0x000fe4000001ff00 */
[----:B------:R-:W-:Y:S01]  /*23270*/  CS2R R28, SRZ ;  /* 0x00000000001c7805 */ /* 0x000fe2000001ff00 */
[----:B------:R-:W-:Y:S01]  /*23280*/  IMAD.MOV.U32 R13, RZ, RZ, R27 ;  /* 0x000000ffff0d7224 */ /* 0x000fe200078e001b */
[----:B------:R-:W-:Y:S02]  /*23290*/  CS2R R30, SRZ ;  /* 0x00000000001e7805 */ /* 0x000fe4000001ff00 */
[----:B------:R-:W-:Y:S01]  /*232a0*/  CS2R R32, SRZ ;  /* 0x0000000000207805 */ /* 0x000fe2000001ff00 */
[----:B--2---:R-:W-:Y:S02]  /*232b0*/  @!P1 IMAD.MOV.U32 R21, RZ, RZ, R9 ;  /* 0x000000ffff159224 */ /* 0x004fe400078e0009 */
[----:B------:R-:W-:-:S02]  /*232c0*/  @!P1 IMAD.MOV.U32 R29, RZ, RZ, R11 ;  /* 0x000000ffff1d9224 */ /* 0x000fc400078e000b */
[----:B------:R-:W-:Y:S02]  /*232d0*/  IMAD.MOV.U32 R12, RZ, RZ, R21 ;  /* 0x000000ffff0c7224 */ /* 0x000fe400078e0015 */
[----:B------:R-:W-:Y:S02]  /*232e0*/  IMAD.MOV.U32 R11, RZ, RZ, 0x1c1f ;  /* 0x00001c1fff0b7424 */ /* 0x000fe400078e00ff */
[----:B------:R-:W-:Y:S01]  /*232f0*/  @!P1 IMAD.MOV.U32 R20, RZ, RZ, R8 ;  /* 0x000000ffff149224 */ /* 0x000fe200078e0008 */
[----:B------:R-:W-:Y:S01]  /*23300*/  PRMT R42, R12, 0x7610, R42 ;  /* 0x000076100c2a7816 */ /* 0x000fe2000000002a */
[----:B------:R-:W-:Y:S02]  /*23310*/  IMAD.MOV.U32 R12, RZ, RZ, 0x1 ;  /* 0x00000001ff0c7424 */ /* 0x000fe400078e00ff */
[----:B------:R-:W-:Y:S02]  /*23320*/  IMAD.MOV.U32 R0, RZ, RZ, R20 ;  /* 0x000000ffff007224 */ /* 0x000fe400078e0014 */
[----:B------:R-:W-:-:S07]  /*23330*/  @!P1 IMAD.MOV.U32 R28, RZ, RZ, R10 ;  /* 0x000000ffff1c9224 */ /* 0x000fce00078e000a */
[----:B-----5:R-:W-:Y:S05]  /*23340*/  WARPSYNC.COLLECTIVE R15, `(.L_x_2885) ;  /* 0x000000000f087348 */ /* 0x020fea0003c00000 */
[----:B------:R0:W1:Y:S02]  /*23350*/  SHFL.IDX P6, R14, R13, R12, R11 ;  /* 0x0000000c0d0e7389 */ /* 0x00006400000c000b */
[----:B01---5:R-:W-:Y:S01]  /*23360*/  ENDCOLLECTIVE ;  /* 0x000000000000791b */ /* 0x023fe20003800000 */
.L_x_2885:
[----:B------:R-:W-:Y:S01]  /*23370*/  IMAD.MOV.U32 R9, RZ, RZ, R29 ;  /* 0x000000ffff097224 */ /* 0x000fe200078e001d */
[----:B------:R-:W-:Y:S01]  /*23380*/  PRMT R36, R36, 0x5410, R0 ;  /* 0x0000541024247816 */ /* 0x000fe20000000000 */
[----:B------:R-:W-:Y:S02]  /*23390*/  IMAD.MOV.U32 R8, RZ, RZ, R28 ;  /* 0x000000ffff087224 */ /* 0x000fe400078e001c */
[----:B------:R-:W-:Y:S01]  /*233a0*/  @!P1 IMAD.MOV.U32 R30, RZ, RZ, R4 ;  /* 0x000000ffff1e9224 */ /* 0x000fe200078e0004 */
[----:B------:R-:W-:Y:S01]  /*233b0*/  PRMT R37, R9, 0x7610, R37 ;  /* 0x0000761009257816 */ /* 0x000fe20000000025 */
[----:B------:R-:W-:Y:S01]  /*233c0*/  @!P1 IMAD.MOV.U32 R31, RZ, RZ, R5 ;  /* 0x000000ffff1f9224 */ /* 0x000fe200078e0005 */
[----:B------:R-:W-:Y:S01]  /*233d0*/  PRMT R36, R8, 0x7610, R36 ;  /* 0x0000761008247816 */ /* 0x000fe20000000024 */
[----:B------:R-:W-:Y:S02]  /*233e0*/  @!P1 IMAD.MOV.U32 R32, RZ, RZ, R6 ;  /* 0x000000ffff209224 */ /* 0x000fe400078e0006 */
[----:B------:R-:W-:-:S02]  /*233f0*/  @!P1 IMAD.MOV.U32 R33, RZ, RZ, R7 ;  /* 0x000000ffff219224 */ /* 0x000fc400078e0007 */
[----:B------:R-:W-:Y:S02]  /*23400*/  IMAD.MOV.U32 R13, RZ, RZ, R26 ;  /* 0x000000ffff0d7224 */ /* 0x000fe400078e001a */
[----:B------:R-:W-:Y:S02]  /*23410*/  IMAD.MOV.U32 R4, RZ, RZ, R30 ;  /* 0x000000ffff047224 */ /* 0x000fe400078e001e */
[----:B------:R-:W-:Y:S02]  /*23420*/  IMAD.MOV.U32 R5, RZ, RZ, R31 ;  /* 0x000000ffff057224 */ /* 0x000fe400078e001f */
[----:B------:R-:W-:Y:S02]  /*23430*/  IMAD.MOV.U32 R6, RZ, RZ, R32 ;  /* 0x000000ffff067224 */ /* 0x000fe400078e0020 */
[----:B------:R-:W-:Y:S01]  /*23440*/  IMAD.MOV.U32 R7, RZ, RZ, R33 ;  /* 0x000000ffff077224 */ /* 0x000fe200078e0021 */
[----:B------:R-:W-:Y:S01]  /*23450*/  PRMT R42, R42, 0x5410, R5 ;  /* 0x000054102a2a7816 */ /* 0x000fe20000000005 */
[----:B------:R-:W-:Y:S01]  /*23460*/  IMAD.MOV.U32 R0, RZ, RZ, R14 ;  /* 0x000000ffff007224 */ /* 0x000fe200078e000e */
[----:B------:R-:W-:-:S07]  /*23470*/  PRMT R40, R6, 0x5410, R4 ;  /* 0x0000541006287816 */ /* 0x000fce0000000004 */
[----:B------:R-:W-:Y:S05]  /*23480*/  WARPSYNC.COLLECTIVE R15, `(.L_x_2886) ;  /* 0x000000000f087348 */ /* 0x000fea0003c00000 */
[----:B------:R0:W1:Y:S02]  /*23490*/  SHFL.IDX P6, R14, R13, R12, R11 ;  /* 0x0000000c0d0e7389 */ /* 0x00006400000c000b */
[----:B01----:R-:W-:Y:S01]  /*234a0*/  ENDCOLLECTIVE ;  /* 0x000000000000791b */ /* 0x003fe20003800000 */
.L_x_2886:
[----:B------:R-:W-:Y:S02]  /*234b0*/  PRMT R43, R43, 0x5410, R7 ;  /* 0x000054102b2b7816 */ /* 0x000fe40000000007 */
[----:B------:R-:W-:Y:S01]  /*234c0*/  CS2R R4, SRZ ;  /* 0x0000000000047805 */ /* 0x000fe2000001ff00 */
[----:B------:R-:W-:Y:S02]  /*234d0*/  IMAD.MOV.U32 R13, RZ, RZ, R25 ;  /* 0x000000ffff0d7224 */ /* 0x000fe400078e0019 */
[----:B------:R-:W-:-:S07]  /*234e0*/  IMAD.MOV.U32 R24, RZ, RZ, R14 ;  /* 0x000000ffff187224 */ /* 0x000fce00078e000e */
[----:B------:R-:W-:Y:S05]  /*234f0*/  WARPSYNC.COLLECTIVE R15, `(.L_x_2887) ;  /* 0x000000000f087348 */ /* 0x000fea0003c00000 */
[----:B------:R0:W1:Y:S02]  /*23500*/  SHFL.IDX P6, R14, R13, R12, R11 ;  /* 0x0000000c0d0e7389 */ /* 0x00006400000c000b */
[----:B01----:R-:W-:Y:S01]  /*23510*/  ENDCOLLECTIVE ;  /* 0x000000000000791b */ /* 0x003fe20003800000 */
.L_x_2887:
[----:B------:R-:W-:Y:S02]  /*23520*/  IMAD.MOV.U32 R13, RZ, RZ, R35 ;  /* 0x000000ffff0d7224 */ /* 0x000fe400078e0023 */
[----:B------:R-:W-:-:S07]  /*23530*/  IMAD.MOV.U32 R25, RZ, RZ, R14 ;  /* 0x000000ffff197224 */ /* 0x000fce00078e000e */
[----:B------:R-:W-:Y:S05]  /*23540*/  WARPSYNC.COLLECTIVE R15, `(.L_x_2888) ;  /* 0x000000000f087348 */ /* 0x000fea0003c00000 */
[----:B------:R0:W1:Y:S02]  /*23550*/  SHFL.IDX P6, R14, R13, R12, R11 ;  /* 0x0000000c0d0e7389 */ /* 0x00006400000c000b */
[----:B01----:R-:W-:Y:S01]  /*23560*/  ENDCOLLECTIVE ;  /* 0x000000000000791b */ /* 0x003fe20003800000 */
.L_x_2888:
[----:B------:R-:W-:Y:S05]  /*23570*/  BRA `(.L_x_2889) ;  /* 0xfffffe7000b47947 */ /* 0x000fea000383ffff */
.L_x_2593:
[----:B0-----:R0:W1:Y:S02]  /*23580*/  SYNCS.PHASECHK.TRANS64.TRYWAIT P1, [R2+URZ+0x28c00], R13 ;  /* 0x028c000d020075a7 */ /* 0x001064000802017f */
[----:B-1----:R-:W-:Y:S05]  /*23590*/  @!P1 NANOSLEEP.SYNCS 0x989680 ;  /* 0x009896800000995d */ /* 0x002fea0003900000 */
[----:B------:R-:W1:Y:S02]  /*235a0*/  @!P1 SYNCS.PHASECHK.TRANS64 P1, [R2+URZ+0x28c00], R13 ;  /* 0x028c000d020095a7 */ /* 0x000e64000802007f */
[----:B-1----:R-:W-:Y:S05]  /*235b0*/  @!P1 BRA `(.L_x_2593) ;  /* 0xfffffffc00f09947 */ /* 0x002fea000383ffff */
[----:B------:R-:W-:Y:S05]  /*235c0*/  BRA `(.L_x_2890) ;  /* 0xfffffe7400547947 */ /* 0x000fea000383ffff */
.L_x_2599:
[----:B0-----:R0:W2:Y:S02]  /*235d0*/  SYNCS.PHASECHK.TRANS64.TRYWAIT P1, [R15+URZ+0x28c30], R56 ;  /* 0x028c30380f0075a7 */ /* 0x0010a4000802017f */
[----:B--2---:R-:W-:Y:S05]  /*235e0*/  @!P1 NANOSLEEP.SYNCS 0x989680 ;  /* 0x009896800000995d */ /* 0x004fea0003900000 */
[----:B------:R-:W2:Y:S02]  /*235f0*/  @!P1 SYNCS.PHASECHK.TRANS64 P1, [R15+URZ+0x28c30], R56 ;  /* 0x028c30380f0095a7 */ /* 0x000ea4000802007f */
[----:B--2---:R-:W-:Y:S05]  /*23600*/  @!P1 BRA `(.L_x_2599) ;  /* 0xfffffffc00f09947 */ /* 0x004fea000383ffff */
[----:B------:R-:W-:Y:S05]  /*23610*/  BRA `(.L_x_2598) ;  /* 0xfffffe84000c7947 */ /* 0x000fea000383ffff */
.L_x_2613:
[----:B--2---:R2:W3:Y:S02]  /*23620*/  SYNCS.PHASECHK.TRANS64.TRYWAIT P1, [R15+URZ+0x28c50], R56 ;  /* 0x028c50380f0075a7 */ /* 0x0044e4000802017f */
[----:B---3--:R-:W-:Y:S05]  /*23630*/  @!P1 NANOSLEEP.SYNCS 0x989680 ;  /* 0x009896800000995d */ /* 0x008fea0003900000 */
[----:B------:R-:W3:Y:S02]  /*23640*/  @!P1 SYNCS.PHASECHK.TRANS64 P1, [R15+URZ+0x28c50], R56 ;  /* 0x028c50380f0095a7 */ /* 0x000ee4000802007f */
[----:B---3--:R-:W-:Y:S05]  /*23650*/  @!P1 BRA `(.L_x_2613) ;  /* 0xfffffffc00f09947 */ /* 0x008fea000383ffff */
[----:B------:R-:W-:Y:S05]  /*23660*/  BRA `(.L_x_2612) ;  /* 0xfffffe9c00dc7947 */ /* 0x000fea000383ffff */
.L_x_2626:
[----:B-1----:R1:W2:Y:S02]  /*23670*/  SYNCS.PHASECHK.TRANS64.TRYWAIT P1, [R209+URZ+0x28c30], R210 ;  /* 0x028c30d2d10075a7 */ /* 0x0022a4000802017f */
[----:B--2---:R-:W-:Y:S05]  /*23680*/  @!P1 NANOSLEEP.SYNCS 0x989680 ;  /* 0x009896800000995d */ /* 0x004fea0003900000 */
[----:B------:R-:W2:Y:S02]  /*23690*/  @!P1 SYNCS.PHASECHK.TRANS64 P1, [R209+URZ+0x28c30], R210 ;  /* 0x028c30d2d10095a7 */ /* 0x000ea4000802007f */
[----:B--2---:R-:W-:Y:S05]  /*236a0*/  @!P1 BRA `(.L_x_2626) ;  /* 0xfffffffc00f09947 */ /* 0x004fea000383ffff */
[----:B------:R-:W-:Y:S05]  /*236b0*/  BRA `(.L_x_2625) ;  /* 0xfffffea400647947 */ /* 0x000fea000383ffff */
.L_x_2640:
[----:B---3--:R3:W4:Y:S02]  /*236c0*/  SYNCS.PHASECHK.TRANS64.TRYWAIT P1, [R209+URZ+0x28c50], R210 ;  /* 0x028c50d2d10075a7 */ /* 0x008724000802017f */
[----:B----4-:R-:W-:Y:S05]  /*236d0*/  @!P1 NANOSLEEP.SYNCS 0x989680 ;  /* 0x009896800000995d */ /* 0x010fea0003900000 */
[----:B------:R-:W4:Y:S02]  /*236e0*/  @!P1 SYNCS.PHASECHK.TRANS64 P1, [R209+URZ+0x28c50], R210 ;  /* 0x028c50d2d10095a7 */ /* 0x000f24000802007f */
[----:B----4-:R-:W-:Y:S05]  /*236f0*/  @!P1 BRA `(.L_x_2640) ;  /* 0xfffffffc00f09947 */ /* 0x010fea000383ffff */
[----:B------:R-:W-:Y:S05]  /*23700*/  BRA `(.L_x_2639) ;  /* 0xfffffec400ec7947 */ /* 0x000fea000383ffff */
.L_x_2654:
[----:B-1----:R1:W2:Y:S02]  /*23710*/  SYNCS.PHASECHK.TRANS64.TRYWAIT P2, [R15+URZ+0x28c30], R203 ;  /* 0x028c30cb0f0075a7 */ /* 0x0022a4000804017f */
[----:B--2---:R-:W-:Y:S05]  /*23720*/  @!P2 NANOSLEEP.SYNCS 0x989680 ;  /* 0x009896800000a95d */ /* 0x004fea0003900000 */
[----:B------:R-:W2:Y:S02]  /*23730*/  @!P2 SYNCS.PHASECHK.TRANS64 P2, [R15+URZ+0x28c30], R203 ;  /* 0x028c30cb0f00a5a7 */ /* 0x000ea4000804007f */
[----:B--2---:R-:W-:Y:S05]  /*23740*/  @!P2 BRA `(.L_x_2654) ;  /* 0xfffffffc00f0a947 */ /* 0x004fea000383ffff */
[----:B------:R-:W-:Y:S05]  /*23750*/  BRA `(.L_x_2653) ;  /* 0xfffffecc00b87947 */ /* 0x000fea000383ffff */
.L_x_2660:
[----:B----4-:R4:W0:Y:S02]  /*23760*/  SYNCS.PHASECHK.TRANS64.TRYWAIT P2, [R15+URZ+0x28c50], R203 ;  /* 0x028c50cb0f0075a7 */ /* 0x010824000804017f */
[----:B0-----:R-:W-:Y:S05]  /*23770*/  @!P2 NANOSLEEP.SYNCS 0x989680 ;  /* 0x009896800000a95d */ /* 0x001fea0003900000 */
[----:B------:R-:W0:Y:S02]  /*23780*/  @!P2 SYNCS.PHASECHK.TRANS64 P2, [R15+URZ+0x28c50], R203 ;  /* 0x028c50cb0f00a5a7 */ /* 0x000e24000804007f */
[----:B0-----:R-:W-:Y:S05]  /*23790*/  @!P2 BRA `(.L_x_2660) ;  /* 0xfffffffc00f0a947 */ /* 0x001fea000383ffff */
[----:B------:R-:W-:Y:S05]  /*237a0*/  BRA `(.L_x_2659) ;  /* 0xfffffee400187947 */ /* 0x000fea000383ffff */
.L_x_2669:
[----:B-1----:R1:W2:Y:S02]  /*237b0*/  SYNCS.PHASECHK.TRANS64.TRYWAIT P1, [R20+URZ+0x28c30], R202 ;  /* 0x028c30ca140075a7 */ /* 0x0022a4000802017f */
[----:B--2---:R-:W-:Y:S05]  /*237c0*/  @!P1 NANOSLEEP.SYNCS 0x989680 ;  /* 0x009896800000995d */ /* 0x004fea0003900000 */
[----:B------:R-:W2:Y:S02]  /*237d0*/  @!P1 SYNCS.PHASECHK.TRANS64 P1, [R20+URZ+0x28c30], R202 ;  /* 0x028c30ca140095a7 */ /* 0x000ea4000802007f */
[----:B--2---:R-:W-:Y:S05]  /*237e0*/  @!P1 BRA `(.L_x_2669) ;  /* 0xfffffffc00f09947 */ /* 0x004fea000383ffff */
[----:B------:R-:W-:Y:S05]  /*237f0*/  BRA `(.L_x_2668) ;  /* 0xfffffee800307947 */ /* 0x000fea000383ffff */
.L_x_2683:
[----:B-1----:R1:W2:Y:S02]  /*23800*/  SYNCS.PHASECHK.TRANS64.TRYWAIT P1, [R20+URZ+0x28c50], R202 ;  /* 0x028c50ca140075a7 */ /* 0x0022a4000802017f */
[----:B--2---:R-:W-:Y:S05]  /*23810*/  @!P1 NANOSLEEP.SYNCS 0x989680 ;  /* 0x009896800000995d */ /* 0x004fea0003900000 */
[----:B------:R-:W2:Y:S02]  /*23820*/  @!P1 SYNCS.PHASECHK.TRANS64 P1, [R20+URZ+0x28c50], R202 ;  /* 0x028c50ca140095a7 */ /* 0x000ea4000802007f */
[----:B--2---:R-:W-:Y:S05]  /*23830*/  @!P1 BRA `(.L_x_2683) ;  /* 0xfffffffc00f09947 */ /* 0x004fea000383ffff */
[----:B------:R-:W-:Y:S05]  /*23840*/  BRA `(.L_x_2682) ;  /* 0xffffff0800407947 */ /* 0x000fea000383ffff */
.L_x_2727:
[----:B------:R-:W0:Y:S01]  /*23850*/  S2R R13, SR_TID.X ;  /* 0x00000000000d7919 */ /* 0x000e220000002100 */
[----:B------:R-:W-:Y:S01]  /*23860*/  BSSY B1, `(.L_x_2891) ;  /* 0x0000009000017945 */ /* 0x000fe20003800000 */
[----:B------:R-:W-:Y:S02]  /*23870*/  IMAD.MOV.U32 R12, RZ, RZ, RZ ;  /* 0x000000ffff0c7224 */ /* 0x000fe400078e00ff */
[----:B------:R-:W-:Y:S02]  /*23880*/  IMAD.MOV.U32 R11, RZ, RZ, 0x1f ;  /* 0x0000001fff0b7424 */ /* 0x000fe400078e00ff */
[----:B------:R-:W-:Y:S01]  /*23890*/  IMAD.MOV.U32 R15, RZ, RZ, -0x1 ;  /* 0xffffffffff0f7424 */ /* 0x000fe200078e00ff */
[----:B0-----:R-:W-:-:S04]  /*238a0*/  SHF.R.U32.HI R13, RZ, 0x5, R13 ;  /* 0x00000005ff0d7819 */ /* 0x001fc8000001160d */
[----:B------:R-:W-:-:S07]  /*238b0*/  LOP3.LUT R13, R13, 0x3, RZ, 0xc0, !PT ;  /* 0x000000030d0d7812 */ /* 0x000fce00078ec0ff */
[----:B-1----:R-:W-:Y:S05]  /*238c0*/  WARPSYNC.COLLECTIVE R15, `(.L_x_2892) ;  /* 0x000000000f087348 */ /* 0x002fea0003c00000 */
[----:B-1----:R0:W1:Y:S02]  /*238d0*/  SHFL.IDX P6, R14, R13, R12, R11 ;  /* 0x0000000c0d0e7389 */ /* 0x00206400000c000b */
[----:B01----:R-:W-:Y:S01]  /*238e0*/  ENDCOLLECTIVE ;  /* 0x000000000000791b */ /* 0x003fe20003800000 */
.L_x_2892:
[----:B------:R-:W-:Y:S05]  /*238f0*/  BSYNC B1 ;  /* 0x0000000000017941 */ /* 0x000fea0003800000 */
.L_x_2891:
[----:B------:R-:W-:Y:S05]  /*23900*/  BRA `(.L_x_2893) ;  /* 0xffffff8000e07947 */ /* 0x000fea000383ffff */
.L_x_2729:
[----:B------:R-:W-:Y:S01]  /*23910*/  BSSY B1, `(.L_x_2894) ;  /* 0x0000006000017945 */ /* 0x000fe20003800000 */
[----:B------:R-:W-:-:S07]  /*23920*/  IMAD.MOV.U32 R15, RZ, RZ, -0x1 ;  /* 0xffffffffff0f7424 */ /* 0x000fce00078e00ff */
[----:B0-----:R-:W-:Y:S05]  /*23930*/  WARPSYNC.COLLECTIVE R15, `(.L_x_2895) ;  /* 0x000000000f0c7348 */ /* 0x001fea0003c00000 */
[----:B------:R-:W-:Y:S02]  /*23940*/  ELECT P6, UR62, PT ;  /* 0x00000000003e782f */ /* 0x000fe400038c0000 */
[----:B------:R-:W-:Y:S01]  /*23950*/  MOV R14, UR62 ;  /* 0x0000003e000e7c02 */ /* 0x000fe20008000f00 */
[----:B0-----:R-:W-:Y:S10]  /*23960*/  ENDCOLLECTIVE ;  /* 0x000000000000791b */ /* 0x001ff40003800000 */
.L_x_2895:
[----:B------:R-:W-:Y:S05]  /*23970*/  BSYNC B1 ;  /* 0x0000000000017941 */ /* 0x000fea0003800000 */
.L_x_2894:
[----:B------:R-:W-:Y:S05]  /*23980*/  BRA `(.L_x_2728) ;  /* 0xffffff8000d87947 */ /* 0x000fea000383ffff */
.L_x_2731:
[----:B0-----:R0:W1:Y:S02]  /*23990*/  SYNCS.PHASECHK.TRANS64.TRYWAIT P0, [R18+URZ+0x28c20], R2 ;  /* 0x028c2002120075a7 */ /* 0x001064000800017f */
[----:B-1----:R-:W-:Y:S05]  /*239a0*/  @!P0 NANOSLEEP.SYNCS 0x989680 ;  /* 0x009896800000895d */ /* 0x002fea0003900000 */
[----:B------:R-:W1:Y:S02]  /*239b0*/  @!P0 SYNCS.PHASECHK.TRANS64 P0, [R18+URZ+0x28c20], R2 ;  /* 0x028c2002120085a7 */ /* 0x000e64000800007f */
[----:B-1----:R-:W-:Y:S05]  /*239c0*/  @!P0 BRA `(.L_x_2731) ;  /* 0xfffffffc00f08947 */ /* 0x002fea000383ffff */
[----:B------:R-:W-:Y:S05]  /*239d0*/  BRA `(.L_x_2896) ;  /* 0xffffff8000e87947 */ /* 0x000fea000383ffff */
.L_x_2735:
[----:B0-----:R0:W1:Y:S02]  /*239e0*/  SYNCS.PHASECHK.TRANS64.TRYWAIT P0, [R11+URZ+0x28ca0], R2 ;  /* 0x028ca0020b0075a7 */ /* 0x001064000800017f */
[----:B-1----:R-:W-:Y:S05]  /*239f0*/  @!P0 NANOSLEEP.SYNCS 0x989680 ;  /* 0x009896800000895d */ /* 0x002fea0003900000 */
[----:B------:R-:W1:Y:S02]  /*23a00*/  @!P0 SYNCS.PHASECHK.TRANS64 P0, [R11+URZ+0x28ca0], R2 ;  /* 0x028ca0020b0085a7 */ /* 0x000e64000800007f */
[----:B-1----:R-:W-:Y:S05]  /*23a10*/  @!P0 BRA `(.L_x_2735) ;  /* 0xfffffffc00f08947 */ /* 0x002fea000383ffff */
[----:B------:R-:W-:Y:S05]  /*23a20*/  BRA `(.L_x_2897) ;  /* 0xffffff8400007947 */ /* 0x000fea000383ffff */
.L_x_2740:
[----:B-1----:R1:W2:Y:S02]  /*23a30*/  SYNCS.PHASECHK.TRANS64.TRYWAIT P0, [R11+URZ+0x28cc0], R2 ;  /* 0x028cc0020b0075a7 */ /* 0x0022a4000800017f */
[----:B--2---:R-:W-:Y:S05]  /*23a40*/  @!P0 NANOSLEEP.SYNCS 0x989680 ;  /* 0x009896800000895d */ /* 0x004fea0003900000 */
[----:B------:R-:W2:Y:S02]  /*23a50*/  @!P0 SYNCS.PHASECHK.TRANS64 P0, [R11+URZ+0x28cc0], R2 ;  /* 0x028cc0020b0085a7 */ /* 0x000ea4000800007f */
[----:B--2---:R-:W-:Y:S05]  /*23a60*/  @!P0 BRA `(.L_x_2740) ;  /* 0xfffffffc00f08947 */ /* 0x004fea000383ffff */
[----:B------:R-:W-:Y:S05]  /*23a70*/  BRA `(.L_x_2898) ;  /* 0xffffff84007c7947 */ /* 0x000fea000383ffff */
.L_x_2754:
[----:B0-----:R0:W1:Y:S02]  /*23a80*/  SYNCS.PHASECHK.TRANS64.TRYWAIT P1, [R11+URZ+0x28ca0], R2 ;  /* 0x028ca0020b0075a7 */ /* 0x001064000802017f */
[----:B-1----:R-:W-:Y:S05]  /*23a90*/  @!P1 NANOSLEEP.SYNCS 0x989680 ;  /* 0x009896800000995d */ /* 0x002fea0003900000 */
[----:B------:R-:W1:Y:S02]  /*23aa0*/  @!P1 SYNCS.PHASECHK.TRANS64 P1, [R11+URZ+0x28ca0], R2 ;  /* 0x028ca0020b0095a7 */ /* 0x000e64000802007f */
[----:B-1----:R-:W-:Y:S05]  /*23ab0*/  @!P1 BRA `(.L_x_2754) ;  /* 0xfffffffc00f09947 */ /* 0x002fea000383ffff */
[----:B------:R-:W-:Y:S05]  /*23ac0*/  BRA `(.L_x_2899) ;  /* 0xffffff8c00e07947 */ /* 0x000fea000383ffff */
.L_x_2759:
[----:B-1----:R1:W2:Y:S02]  /*23ad0*/  SYNCS.PHASECHK.TRANS64.TRYWAIT P1, [R11+URZ+0x28cc0], R2 ;  /* 0x028cc0020b0075a7 */ /* 0x0022a4000802017f */
[----:B--2---:R-:W-:Y:S05]  /*23ae0*/  @!P1 NANOSLEEP.SYNCS 0x989680 ;  /* 0x009896800000995d */ /* 0x004fea0003900000 */
[----:B------:R-:W2:Y:S02]  /*23af0*/  @!P1 SYNCS.PHASECHK.TRANS64 P1, [R11+URZ+0x28cc0], R2 ;  /* 0x028cc0020b0095a7 */ /* 0x000ea4000802007f */
[----:B--2---:R-:W-:Y:S05]  /*23b00*/  @!P1 BRA `(.L_x_2759) ;  /* 0xfffffffc00f09947 */ /* 0x004fea000383ffff */
[----:B------:R-:W-:Y:S05]  /*23b10*/  BRA `(.L_x_2900) ;  /* 0xffffff9000587947 */ /* 0x000fea000383ffff */
.L_x_2789:
[----:B------:R-:W1:Y:S01]  /*23b20*/  S2R R11, SR_TID.X ;  /* 0x00000000000b7919 */ /* 0x000e620000002100 */
[----:B------:R-:W-:Y:S01]  /*23b30*/  BSSY B0, `(.L_x_2901) ;  /* 0x000000a000007945 */ /* 0x000fe20003800000 */
[----:B------:R-:W-:Y:S02]  /*23b40*/  IMAD.MOV.U32 R12, RZ, RZ, RZ ;  /* 0x000000ffff0c7224 */ /* 0x000fe400078e00ff */
[----:B------:R-:W-:Y:S01]  /*23b50*/  IMAD.MOV.U32 R15, RZ, RZ, -0x1 ;  /* 0xffffffffff0f7424 */ /* 0x000fe200078e00ff */
[----:B-1----:R-:W-:-:S04]  /*23b60*/  SHF.R.U32.HI R11, RZ, 0x5, R11 ;  /* 0x00000005ff0b7819 */ /* 0x002fc8000001160b */
[----:B------:R-:W-:-:S05]  /*23b70*/  LOP3.LUT R11, R11, 0x3, RZ, 0xc0, !PT ;  /* 0x000000030b0b7812 */ /* 0x000fca00078ec0ff */
[----:B------:R-:W-:Y:S02]  /*23b80*/  IMAD.MOV.U32 R13, RZ, RZ, R11 ;  /* 0x000000ffff0d7224 */ /* 0x000fe400078e000b */
[----:B------:R-:W-:-:S07]  /*23b90*/  IMAD.MOV.U32 R11, RZ, RZ, 0x1f ;  /* 0x0000001fff0b7424 */ /* 0x000fce00078e00ff */
[----:B0----5:R-:W-:Y:S05]  /*23ba0*/  WARPSYNC.COLLECTIVE R15, `(.L_x_2902) ;  /* 0x000000000f087348 */ /* 0x021fea0003c00000 */
[----:B------:R1:W2:Y:S02]  /*23bb0*/  SHFL.IDX P6, R14, R13, R12, R11 ;  /* 0x0000000c0d0e7389 */ /* 0x0002a400000c000b */
[----:B012--5:R-:W-:Y:S01]  /*23bc0*/  ENDCOLLECTIVE ;  /* 0x000000000000791b */ /* 0x027fe20003800000 */
.L_x_2902:
[----:B------:R-:W-:Y:S05]  /*23bd0*/  BSYNC B0 ;  /* 0x0000000000007941 */ /* 0x000fea0003800000 */
.L_x_2901:
[----:B------:R-:W-:Y:S05]  /*23be0*/  BRA `(.L_x_2903) ;  /* 0xffffffa800d47947 */ /* 0x000fea000383ffff */
.L_x_2792:
[----:B-1----:R1:W2:Y:S02]  /*23bf0*/  SYNCS.PHASECHK.TRANS64.TRYWAIT P0, [R25+URZ+0x28c40], R0 ;  /* 0x028c4000190075a7 */ /* 0x0022a4000800017f */
[----:B--2---:R-:W-:Y:S05]  /*23c00*/  @!P0 NANOSLEEP.SYNCS 0x989680 ;  /* 0x009896800000895d */ /* 0x004fea0003900000 */
[----:B------:R-:W2:Y:S02]  /*23c10*/  @!P0 SYNCS.PHASECHK.TRANS64 P0, [R25+URZ+0x28c40], R0 ;  /* 0x028c4000190085a7 */ /* 0x000ea4000800007f */
[----:B--2---:R-:W-:Y:S05]  /*23c20*/  @!P0 BRA `(.L_x_2792) ;  /* 0xfffffffc00f08947 */ /* 0x004fea000383ffff */
[----:B------:R-:W-:Y:S05]  /*23c30*/  BRA `(.L_x_2904) ;  /* 0xffffffac000c7947 */ /* 0x000fea000383ffff */
.L_x_2793:
        /* <DEDUP_REMOVED lines=8> */
.L_x_2906:
[----:B------:R-:W-:Y:S05]  /*23cc0*/  BSYNC B0 ;  /* 0x0000000000007941 */ /* 0x000fea0003800000 */
.L_x_2905:
        /* <DEDUP_REMOVED lines=9> */
.L_x_2907:
[----:B------:R-:W-:Y:S02]  /*23d60*/  IMAD.MOV.U32 R13, RZ, RZ, R5 ;  /* 0x000000ffff0d7224 */ /* 0x000fe400078e0005 */
[----:B------:R-:W-:Y:S02]  /*23d70*/  IMAD.MOV.U32 R12, RZ, RZ, 0x1 ;  /* 0x00000001ff0c7424 */ /* 0x000fe400078e00ff */
[----:B------:R-:W-:-:S07]  /*23d80*/  IMAD.MOV.U32 R3, RZ, RZ, R14 ;  /* 0x000000ffff037224 */ /* 0x000fce00078e000e */
[----:B------:R-:W-:Y:S05]  /*23d90*/  WARPSYNC.COLLECTIVE R15, `(.L_x_2908) ;  /* 0x000000000f087348 */ /* 0x000fea0003c00000 */
[----:B------:R0:W1:Y:S02]  /*23da0*/  SHFL.IDX P6, R14, R13, R12, R11 ;  /* 0x0000000c0d0e7389 */ /* 0x00006400000c000b */
[----:B01----:R-:W-:Y:S01]  /*23db0*/  ENDCOLLECTIVE ;  /* 0x000000000000791b */ /* 0x003fe20003800000 */
.L_x_2908:
        /* <DEDUP_REMOVED lines=15> */
.L_x_2909:
[----:B------:R-:W-:Y:S02]  /*23eb0*/  @P0 IMAD R6, R4, 0x2, R18 ;  /* 0x0000000204060824 */ /* 0x000fe400078e0212 */
[----:B------:R-:W-:Y:S02]  /*23ec0*/  IMAD.MOV.U32 R13, RZ, RZ, R5 ;  /* 0x000000ffff0d7224 */ /* 0x000fe400078e0005 */
[----:B------:R-:W-:Y:S02]  /*23ed0*/  IMAD.MOV.U32 R12, RZ, RZ, 0x2 ;  /* 0x00000002ff0c7424 */ /* 0x000fe400078e00ff */
[----:B------:R-:W-:-:S07]  /*23ee0*/  IMAD.MOV.U32 R3, RZ, RZ, R14 ;  /* 0x000000ffff037224 */ /* 0x000fce00078e000e */
[----:B------:R-:W-:Y:S05]  /*23ef0*/  WARPSYNC.COLLECTIVE R15, `(.L_x_2910) ;  /* 0x000000000f087348 */ /* 0x000fea0003c00000 */
[----:B------:R0:W1:Y:S02]  /*23f00*/  SHFL.IDX P6, R14, R13, R12, R11 ;  /* 0x0000000c0d0e7389 */ /* 0x00006400000c000b */
[----:B01----:R-:W-:Y:S01]  /*23f10*/  ENDCOLLECTIVE ;  /* 0x000000000000791b */ /* 0x003fe20003800000 */
.L_x_2910:
        /* <DEDUP_REMOVED lines=15> */
.L_x_2911:
[----:B------:R-:W-:Y:S02]  /*24010*/  @P0 IMAD R6, R4, 0x2, R18 ;  /* 0x0000000204060824 */ /* 0x000fe400078e0212 */
[----:B------:R-:W-:Y:S02]  /*24020*/  IMAD.MOV.U32 R13, RZ, RZ, R5 ;  /* 0x000000ffff0d7224 */ /* 0x000fe400078e0005 */
[----:B------:R-:W-:Y:S02]  /*24030*/  IMAD.MOV.U32 R12, RZ, RZ, 0x3 ;  /* 0x00000003ff0c7424 */ /* 0x000fe400078e00ff */
[----:B------:R-:W-:-:S07]  /*24040*/  IMAD.MOV.U32 R3, RZ, RZ, R14 ;  /* 0x000000ffff037224 */ /* 0x000fce00078e000e */
[----:B------:R-:W-:Y:S05]  /*24050*/  WARPSYNC.COLLECTIVE R15, `(.L_x_2912) ;  /* 0x000000000f087348 */ /* 0x000fea0003c00000 */
[----:B------:R0:W1:Y:S02]  /*24060*/  SHFL.IDX P6, R14, R13, R12, R11 ;  /* 0x0000000c0d0e7389 */ /* 0x00006400000c000b */
[----:B01----:R-:W-:Y:S01]  /*24070*/  ENDCOLLECTIVE ;  /* 0x000000000000791b */ /* 0x003fe20003800000 */
.L_x_2912:
        /* <DEDUP_REMOVED lines=10> */
.L_x_2913:
[----:B------:R-:W-:Y:S01]  /*24120*/  @!PT LDS RZ, [RZ] ;  /* 0x00000000fffff984 */ /* 0x000fe20000000800 */
[----:B------:R-:W-:Y:S01]  /*24130*/  @!PT LDS RZ, [RZ] ;  /* 0x00000000fffff984 */ /* 0x000fe20000000800 */
[----:B------:R-:W-:Y:S01]  /*24140*/  @!PT LDS RZ, [RZ] ;  /* 0x00000000fffff984 */ /* 0x000fe20000000800 */
[----:B------:R0:W-:Y:S01]  /*24150*/  @P0 LDGSTS.E.BYPASS.LTC128B.128 [R6+0x23400], desc[UR42][R2.64], !P2 ;  /* 0x2340000002060fae */ /* 0x0001e2000d101d6a */
[----:B------:R-:W-:Y:S01]  /*24160*/  IMAD.MOV.U32 R0, RZ, RZ, R14 ;  /* 0x000000ffff007224 */ /* 0x000fe200078e000e */
[----:B------:R-:W-:Y:S06]  /*24170*/  BRA `(.L_x_2914) ;  /* 0xffffffa800bc7947 */ /* 0x000fec000383ffff */
.L_x_2798:
[----:B------:R-:W-:Y:S02]  /*24180*/  IMAD.MOV.U32 R13, RZ, RZ, R4 ;  /* 0x000000ffff0d7224 */ /* 0x000fe400078e0004 */
[----:B------:R-:W-:Y:S02]  /*24190*/  IMAD.MOV.U32 R12, RZ, RZ, RZ ;  /* 0x000000ffff0c7224 */ /* 0x000fe400078e00ff */
[----:B------:R-:W-:Y:S02]  /*241a0*/  IMAD.MOV.U32 R11, RZ, RZ, 0x181f ;  /* 0x0000181fff0b7424 */ /* 0x000fe400078e00ff */
[----:B------:R-:W-:Y:S02]  /*241b0*/  IMAD.MOV.U32 R15, RZ, RZ, -0x1 ;  /* 0xffffffffff0f7424 */ /* 0x000fe400078e00ff */
[----:B-----5:R-:W-:Y:S02]  /*241c0*/  IMAD R5, R20, R7, RZ ;  /* 0x0000000714057224 */ /* 0x020fe400078e02ff */
[----:B------:R-:W-:-:S07]  /*241d0*/  IMAD.IADD R31, R10, 0x1, R31 ;  /* 0x000000010a1f7824 */ /* 0x000fce00078e021f */
[----:B------:R-:W-:Y:S05]  /*241e0*/  WARPSYNC.COLLECTIVE R15, `(.L_x_2915) ;  /* 0x000000000f087348 */ /* 0x000fea0003c00000 */
[----:B------:R0:W1:Y:S02]  /*241f0*/  SHFL.IDX P6, R14, R13, R12, R11 ;  /* 0x0000000c0d0e7389 */ /* 0x00006400000c000b */
[----:B01----:R-:W-:Y:S01]  /*24200*/  ENDCOLLECTIVE ;  /* 0x000000000000791b */ /* 0x003fe20003800000 */
.L_x_2915:
[C---:B------:R-:W-:Y:S01]  /*24210*/  VIADD R6, R31.reuse, 0x10 ;  /* 0x000000101f067836 */ /* 0x040fe20000000000 */
[----:B------:R-:W-:Y:S01]  /*24220*/  ISETP.GE.AND P0, PT, R31, R5, PT ;  /* 0x000000051f00720c */ /* 0x000fe20003f06270 */
[----:B------:R-:W-:Y:S02]  /*24230*/  IMAD.MOV.U32 R13, RZ, RZ, R0 ;  /* 0x000000ffff0d7224 */ /* 0x000fe400078e0000 */
[----:B------:R-:W-:-:S10]  /*24240*/  IMAD.MOV.U32 R2, RZ, RZ, R14 ;  /* 0x000000ffff027224 */ /* 0x000fd400078e000e */
[----:B------:R-:W-:Y:S05]  /*24250*/  WARPSYNC.COLLECTIVE R15, `(.L_x_2916) ;  /* 0x000000000f087348 */ /* 0x000fea0003c00000 */
[----:B------:R0:W1:Y:S02]  /*24260*/  SHFL.IDX P6, R14, R13, R12, R11 ;  /* 0x0000000c0d0e7389 */ /* 0x00006400000c000b */
[----:B01----:R-:W-:Y:S01]  /*24270*/  ENDCOLLECTIVE ;  /* 0x000000000000791b */ /* 0x003fe20003800000 */
.L_x_2916:
[----:B------:R-:W-:Y:S02]  /*24280*/  IMAD.MOV.U32 R13, RZ, RZ, R4 ;  /* 0x000000ffff0d7224 */ /* 0x000fe400078e0004 */
[----:B------:R-:W-:Y:S02]  /*24290*/  IMAD.MOV.U32 R12, RZ, RZ, 0x1 ;  /* 0x00000001ff0c7424 */ /* 0x000fe400078e00ff */
[----:B------:R-:W-:-:S07]  /*242a0*/  IMAD.MOV.U32 R3, RZ, RZ, R14 ;  /* 0x000000ffff037224 */ /* 0x000fce00078e000e */
[----:B------:R-:W-:Y:S05]  /*242b0*/  WARPSYNC.COLLECTIVE R15, `(.L_x_2917) ;  /* 0x000000000f087348 */ /* 0x000fea0003c00000 */
[----:B------:R0:W1:Y:S02]  /*242c0*/  SHFL.IDX P6, R14, R13, R12, R11 ;  /* 0x0000000c0d0e7389 */ /* 0x00006400000c000b */
[----:B01----:R-:W-:Y:S01]  /*242d0*/  ENDCOLLECTIVE ;  /* 0x000000000000791b */ /* 0x003fe20003800000 */
.L_x_2917:
        /* <DEDUP_REMOVED lines=15> */
.L_x_2918:
[----:B------:R-:W-:Y:S02]  /*243d0*/  IMAD.MOV.U32 R13, RZ, RZ, R4 ;  /* 0x000000ffff0d7224 */ /* 0x000fe400078e0004 */
[----:B------:R-:W-:Y:S02]  /*243e0*/  IMAD.MOV.U32 R12, RZ, RZ, 0x2 ;  /* 0x00000002ff0c7424 */ /* 0x000fe400078e00ff */
[----:B------:R-:W-:-:S07]  /*243f0*/  IMAD.MOV.U32 R3, RZ, RZ, R14 ;  /* 0x000000ffff037224 */ /* 0x000fce00078e000e */
[----:B------:R-:W-:Y:S05]  /*24400*/  WARPSYNC.COLLECTIVE R15, `(.L_x_2919) ;  /* 0x000000000f087348 */ /* 0x000fea0003c00000 */
[----:B------:R0:W1:Y:S02]  /*24410*/  SHFL.IDX P6, R14, R13, R12, R11 ;  /* 0x0000000c0d0e7389 */ /* 0x00006400000c000b */
[----:B01----:R-:W-:Y:S01]  /*24420*/  ENDCOLLECTIVE ;  /* 0x000000000000791b */ /* 0x003fe20003800000 */
.L_x_2919:
        /* <DEDUP_REMOVED lines=16> */
.L_x_2920:
[----:B------:R-:W-:Y:S02]  /*24530*/  IMAD.MOV.U32 R13, RZ, RZ, R4 ;  /* 0x000000ffff0d7224 */ /* 0x000fe400078e0004 */
[----:B------:R-:W-:Y:S02]  /*24540*/  IMAD.MOV.U32 R12, RZ, RZ, 0x3 ;  /* 0x00000003ff0c7424 */ /* 0x000fe400078e00ff */
[----:B------:R-:W-:-:S07]  /*24550*/  IMAD.MOV.U32 R3, RZ, RZ, R14 ;  /* 0x000000ffff037224 */ /* 0x000fce00078e000e */
[----:B------:R-:W-:Y:S05]  /*24560*/  WARPSYNC.COLLECTIVE R15, `(.L_x_2921) ;  /* 0x000000000f087348 */ /* 0x000fea0003c00000 */
[----:B------:R0:W1:Y:S02]  /*24570*/  SHFL.IDX P6, R14, R13, R12, R11 ;  /* 0x0000000c0d0e7389 */ /* 0x00006400000c000b */
[----:B01----:R-:W-:Y:S01]  /*24580*/  ENDCOLLECTIVE ;  /* 0x000000000000791b */ /* 0x003fe20003800000 */
.L_x_2921:
        /* <DEDUP_REMOVED lines=10> */
.L_x_2922:
[----:B------:R-:W-:Y:S01]  /*24630*/  @!PT LDS RZ, [RZ] ;  /* 0x00000000fffff984 */ /* 0x000fe20000000800 */
[----:B------:R-:W-:Y:S01]  /*24640*/  @!PT LDS RZ, [RZ] ;  /* 0x00000000fffff984 */ /* 0x000fe20000000800 */
[----:B------:R-:W-:Y:S01]  /*24650*/  @!PT LDS RZ, [RZ] ;  /* 0x00000000fffff984 */ /* 0x000fe20000000800 */
[----:B------:R1:W-:Y:S01]  /*24660*/  @!P0 LDGSTS.E.BYPASS.LTC128B.128 [R8+0x21400], desc[UR42][R2.64], !P1 ;  /* 0x2140000002088fae */ /* 0x0003e2000c901d6a */
[----:B------:R-:W-:Y:S01]  /*24670*/  IMAD.MOV.U32 R0, RZ, RZ, R14 ;  /* 0x000000ffff007224 */ /* 0x000fe200078e000e */
[----:B------:R-:W-:Y:S06]  /*24680*/  BRA `(.L_x_2923) ;  /* 0xffffffac00e07947 */ /* 0x000fec000383ffff */
.L_x_2801:
[----:B0-----:R0:W1:Y:S02]  /*24690*/  SYNCS.PHASECHK.TRANS64.TRYWAIT P0, [R18+URZ+0x28c20], R0 ;  /* 0x028c2000120075a7 */ /* 0x001064000800017f */
[----:B-1----:R-:W-:Y:S05]  /*246a0*/  @!P0 NANOSLEEP.SYNCS 0x989680 ;  /* 0x009896800000895d */ /* 0x002fea0003900000 */
[----:B------:R-:W1:Y:S02]  /*246b0*/  @!P0 SYNCS.PHASECHK.TRANS64 P0, [R18+URZ+0x28c20], R0 ;  /* 0x028c2000120085a7 */ /* 0x000e64000800007f */
[----:B-1----:R-:W-:Y:S05]  /*246c0*/  @!P0 BRA `(.L_x_2801) ;  /* 0xfffffffc00f08947 */ /* 0x002fea000383ffff */
[----:B------:R-:W-:Y:S05]  /*246d0*/  BRA `(.L_x_2924) ;  /* 0xffffffb0003c7947 */ /* 0x000fea000383ffff */
.L_x_2804:
[----:B0-----:R0:W1:Y:S02]  /*246e0*/  SYNCS.PHASECHK.TRANS64.TRYWAIT P0, [R25+URZ+0x28c60], R0 ;  /* 0x028c6000190075a7 */ /* 0x001064000800017f */
[----:B-1----:R-:W-:Y:S05]  /*246f0*/  @!P0 NANOSLEEP.SYNCS 0x989680 ;  /* 0x009896800000895d */ /* 0x002fea0003900000 */
[----:B------:R-:W1:Y:S02]  /*24700*/  @!P0 SYNCS.PHASECHK.TRANS64 P0, [R25+URZ+0x28c60], R0 ;  /* 0x028c6000190085a7 */ /* 0x000e64000800007f */
[----:B-1----:R-:W-:Y:S05]  /*24710*/  @!P0 BRA `(.L_x_2804) ;  /* 0xfffffffc00f08947 */ /* 0x002fea000383ffff */
[----:B------:R-:W-:Y:S05]  /*24720*/  BRA `(.L_x_2925) ;  /* 0xffffffb0004c7947 */ /* 0x000fea000383ffff */
.L_x_2805:
        /* <DEDUP_REMOVED lines=8> */
.L_x_2927:
[----:B------:R-:W-:Y:S05]  /*247b0*/  BSYNC B0 ;  /* 0x0000000000007941 */ /* 0x000fea0003800000 */
.L_x_2926:
        /* <DEDUP_REMOVED lines=15> */
.L_x_2928:
        /* <DEDUP_REMOVED lines=40> */
.L_x_2929:
[----:B------:R-:W-:Y:S02]  /*24b30*/  IMAD.MOV.U32 R13, RZ, RZ, R5 ;  /* 0x000000ffff0d7224 */ /* 0x000fe400078e0005 */
[----:B------:R-:W-:-:S07]  /*24b40*/  IMAD.MOV.U32 R3, RZ, RZ, R14 ;  /* 0x000000ffff037224 */ /* 0x000fce00078e000e */
[----:B------:R-:W-:Y:S05]  /*24b50*/  WARPSYNC.COLLECTIVE R15, `(.L_x_2930) ;  /* 0x000000000f087348 */ /* 0x000fea0003c00000 */
[----:B------:R0:W1:Y:S02]  /*24b60*/  SHFL.IDX P6, R14, R13, R12, R11 ;  /* 0x0000000c0d0e7389 */ /* 0x00006400000c000b */
[----:B01----:R-:W-:Y:S01]  /*24b70*/  ENDCOLLECTIVE ;  /* 0x000000000000791b */ /* 0x003fe20003800000 */
.L_x_2930:
        /* <DEDUP_REMOVED lines=29> */
.L_x_2931:
[----:B------:R-:W-:Y:S02]  /*24d50*/  IMAD.MOV.U32 R13, RZ, RZ, R5 ;  /* 0x000000ffff0d7224 */ /* 0x000fe400078e0005 */
[----:B------:R-:W-:-:S07]  /*24d60*/  IMAD.MOV.U32 R7, RZ, RZ, R14 ;  /* 0x000000ffff077224 */ /* 0x000fce00078e000e */
[----:B------:R-:W-:Y:S05]  /*24d70*/  WARPSYNC.COLLECTIVE R15, `(.L_x_2932) ;  /* 0x000000000f087348 */ /* 0x000fea0003c00000 */
[----:B------:R0:W1:Y:S02]  /*24d80*/  SHFL.IDX P6, R14, R13, R12, R11 ;  /* 0x0000000c0d0e7389 */ /* 0x00006400000c000b */
[----:B01----:R-:W-:Y:S01]  /*24d90*/  ENDCOLLECTIVE ;  /* 0x000000000000791b */ /* 0x003fe20003800000 */
.L_x_2932:
        /* <DEDUP_REMOVED lines=29> */
.L_x_2933:
[----:B------:R-:W-:Y:S02]  /*24f70*/  IMAD.MOV.U32 R13, RZ, RZ, R5 ;  /* 0x000000ffff0d7224 */ /* 0x000fe400078e0005 */
[----:B------:R-:W-:-:S07]  /*24f80*/  IMAD.MOV.U32 R6, RZ, RZ, R14 ;  /* 0x000000ffff067224 */ /* 0x000fce00078e000e */
[----:B------:R-:W-:Y:S05]  /*24f90*/  WARPSYNC.COLLECTIVE R15, `(.L_x_2934) ;  /* 0x000000000f087348 */ /* 0x000fea0003c00000 */
[----:B------:R0:W1:Y:S02]  /*24fa0*/  SHFL.IDX P6, R14, R13, R12, R11 ;  /* 0x0000000c0d0e7389 */ /* 0x00006400000c000b */
[----:B01----:R-:W-:Y:S01]  /*24fb0*/  ENDCOLLECTIVE ;  /* 0x000000000000791b */ /* 0x003fe20003800000 */
.L_x_2934:
[----:B------:R-:W-:Y:S01]  /*24fc0*/  IMAD.MOV.U32 R2, RZ, RZ, R14 ;  /* 0x000000ffff027224 */ /* 0x000fe200078e000e */
[----:B------:R-:W-:Y:S06]  /*24fd0*/  BRA `(.L_x_2935) ;  /* 0xffffffac00d87947 */ /* 0x000fec000383ffff */
.L_x_2812:
[----:B0-----:R0:W1:Y:S02]  /*24fe0*/  SYNCS.PHASECHK.TRANS64.TRYWAIT P0, [R6+URZ+0x28c40], R20 ;  /* 0x028c4014060075a7 */ /* 0x001064000800017f */
[----:B-1----:R-:W-:Y:S05]  /*24ff0*/  @!P0 NANOSLEEP.SYNCS 0x989680 ;  /* 0x009896800000895d */ /* 0x002fea0003900000 */
[----:B------:R-:W1:Y:S02]  /*25000*/  @!P0 SYNCS.PHASECHK.TRANS64 P0, [R6+URZ+0x28c40], R20 ;  /* 0x028c4014060085a7 */ /* 0x000e64000800007f */
[----:B-1----:R-:W-:Y:S05]  /*25010*/  @!P0 BRA `(.L_x_2812) ;  /* 0xfffffffc00f08947 */ /* 0x002fea000383ffff */
[----:B------:R-:W-:Y:S05]  /*25020*/  BRA `(.L_x_2936) ;  /* 0xffffffb400687947 */ /* 0x000fea000383ffff */
.L_x_2813:
        /* <DEDUP_REMOVED lines=8> */
.L_x_2938:
[----:B------:R-:W-:Y:S05]  /*250b0*/  BSYNC B1 ;  /* 0x0000000000017941 */ /* 0x000fea0003800000 */
.L_x_2937:
        /* <DEDUP_REMOVED lines=9> */
.L_x_2939:
[----:B------:R-:W-:Y:S02]  /*25150*/  IMAD.MOV.U32 R13, RZ, RZ, R25 ;  /* 0x000000ffff0d7224 */ /* 0x000fe400078e0019 */
[----:B------:R-:W-:Y:S02]  /*25160*/  IMAD.MOV.U32 R12, RZ, RZ, 0x1 ;  /* 0x00000001ff0c7424 */ /* 0x000fe400078e00ff */
[----:B------:R-:W-:-:S07]  /*25170*/  IMAD.MOV.U32 R2, RZ, RZ, R14 ;  /* 0x000000ffff027224 */ /* 0x000fce00078e000e */
[----:B------:R-:W-:Y:S05]  /*25180*/  WARPSYNC.COLLECTIVE R15, `(.L_x_2940) ;  /* 0x000000000f087348 */ /* 0x000fea0003c00000 */
[----:B------:R0:W1:Y:S02]  /*25190*/  SHFL.IDX P6, R14, R13, R12, R11 ;  /* 0x0000000c0d0e7389 */ /* 0x00006400000c000b */
[----:B01----:R-:W-:Y:S01]  /*251a0*/  ENDCOLLECTIVE ;  /* 0x000000000000791b */ /* 0x003fe20003800000 */
.L_x_2940:
        /* <DEDUP_REMOVED lines=11> */
.L_x_2941:
[----:B------:R-:W-:Y:S02]  /*25260*/  IMAD.MOV.U32 R13, RZ, RZ, R25 ;  /* 0x000000ffff0d7224 */ /* 0x000fe400078e0019 */
[----:B------:R-:W-:Y:S02]  /*25270*/  IMAD.MOV.U32 R12, RZ, RZ, 0x2 ;  /* 0x00000002ff0c7424 */ /* 0x000fe400078e00ff */
[----:B------:R-:W-:-:S07]  /*25280*/  IMAD.MOV.U32 R2, RZ, RZ, R14 ;  /* 0x000000ffff027224 */ /* 0x000fce00078e000e */
[----:B------:R-:W-:Y:S05]  /*25290*/  WARPSYNC.COLLECTIVE R15, `(.L_x_2942) ;  /* 0x000000000f087348 */ /* 0x000fea0003c00000 */
[----:B------:R0:W1:Y:S02]  /*252a0*/  SHFL.IDX P6, R14, R13, R12, R11 ;  /* 0x0000000c0d0e7389 */ /* 0x00006400000c000b */
[----:B01----:R-:W-:Y:S01]  /*252b0*/  ENDCOLLECTIVE ;  /* 0x000000000000791b */ /* 0x003fe20003800000 */
.L_x_2942:
        /* <DEDUP_REMOVED lines=11> */
.L_x_2943:
[----:B------:R-:W-:Y:S02]  /*25370*/  IMAD.MOV.U32 R13, RZ, RZ, R25 ;  /* 0x000000ffff0d7224 */ /* 0x000fe400078e0019 */
[----:B------:R-:W-:Y:S02]  /*25380*/  IMAD.MOV.U32 R12, RZ, RZ, 0x3 ;  /* 0x00000003ff0c7424 */ /* 0x000fe400078e00ff */
[----:B------:R-:W-:-:S07]  /*25390*/  IMAD.MOV.U32 R2, RZ, RZ, R14 ;  /* 0x000000ffff027224 */ /* 0x000fce00078e000e */
[----:B------:R-:W-:Y:S05]  /*253a0*/  WARPSYNC.COLLECTIVE R15, `(.L_x_2944) ;  /* 0x000000000f087348 */ /* 0x000fea0003c00000 */
[----:B------:R0:W1:Y:S02]  /*253b0*/  SHFL.IDX P6, R14, R13, R12, R11 ;  /* 0x0000000c0d0e7389 */ /* 0x00006400000c000b */
[----:B01----:R-:W-:Y:S01]  /*253c0*/  ENDCOLLECTIVE ;  /* 0x000000000000791b */ /* 0x003fe20003800000 */
.L_x_2944:
        /* <DEDUP_REMOVED lines=11> */
.L_x_2945:
[----:B------:R-:W-:Y:S01]  /*25480*/  IMAD.MOV.U32 R2, RZ, RZ, R14 ;  /* 0x000000ffff027224 */ /* 0x000fe200078e000e */
[----:B------:R-:W-:Y:S06]  /*25490*/  BRA `(.L_x_2946) ;  /* 0xffffffb000f07947 */ /* 0x000fec000383ffff */
.L_x_2818:
[----:B---3--:R3:W4:Y:S02]  /*254a0*/  SYNCS.PHASECHK.TRANS64.TRYWAIT P0, [R6+URZ+0x28c60], R20 ;  /* 0x028c6014060075a7 */ /* 0x008724000800017f */
[----:B----4-:R-:W-:Y:S05]  /*254b0*/  @!P0 NANOSLEEP.SYNCS 0x989680 ;  /* 0x009896800000895d */ /* 0x010fea0003900000 */
[----:B------:R-:W4:Y:S02]  /*254c0*/  @!P0 SYNCS.PHASECHK.TRANS64 P0, [R6+URZ+0x28c60], R20 ;  /* 0x028c6014060085a7 */ /* 0x000f24000800007f */
[----:B----4-:R-:W-:Y:S05]  /*254d0*/  @!P0 BRA `(.L_x_2818) ;  /* 0xfffffffc00f08947 */ /* 0x010fea000383ffff */
[----:B------:R-:W-:Y:S05]  /*254e0*/  BRA `(.L_x_2947) ;  /* 0xffffffb400407947 */ /* 0x000fea000383ffff */
.L_x_2819:
        /* <DEDUP_REMOVED lines=8> */
.L_x_2949:
[----:B------:R-:W-:Y:S05]  /*25570*/  BSYNC B1 ;  /* 0x0000000000017941 */ /* 0x000fea0003800000 */
.L_x_2948:
        /* <DEDUP_REMOVED lines=13> */
.L_x_2950:
        /* <DEDUP_REMOVED lines=17> */
.L_x_2951:
        /* <DEDUP_REMOVED lines=16> */
.L_x_2952:
        /* <DEDUP_REMOVED lines=19> */
.L_x_2953:
        /* <DEDUP_REMOVED lines=14> */
.L_x_2954:
        /* <DEDUP_REMOVED lines=16> */
.L_x_2955:
        /* <DEDUP_REMOVED lines=14> */
.L_x_2956:
[----:B------:R-:W-:Y:S05]  /*25c50*/  BRA `(.L_x_2957) ;  /* 0xffffffb000a47947 */ /* 0x000fea000383ffff */
.L_x_2827:
[----:B------:R-:W-:Y:S01]  /*25c60*/  BSSY B0, `(.L_x_2958) ;  /* 0x0000008000007945 */ /* 0x000fe20003800000 */
[----:B------:R-:W-:Y:S02]  /*25c70*/  IMAD.MOV.U32 R13, RZ, RZ, R24 ;  /* 0x000000ffff0d7224 */ /* 0x000fe400078e0018 */
[----:B------:R-:W-:Y:S02]  /*25c80*/  IMAD.MOV.U32 R12, RZ, RZ, RZ ;  /* 0x000000ffff0c7224 */ /* 0x000fe400078e00ff */
[----:B------:R-:W-:Y:S02]  /*25c90*/  IMAD.MOV.U32 R11, RZ, RZ, 0x1f ;  /* 0x0000001fff0b7424 */ /* 0x000fe400078e00ff */
[----:B------:R-:W-:-:S07]  /*25ca0*/  IMAD.MOV.U32 R15, RZ, RZ, -0x1 ;  /* 0xffffffffff0f7424 */ /* 0x000fce00078e00ff */
[----:B0123--:R-:W-:Y:S05]  /*25cb0*/  WARPSYNC.COLLECTIVE R15, `(.L_x_2959) ;  /* 0x000000000f087348 */ /* 0x00ffea0003c00000 */
[----:B-1----:R1:W4:Y:S02]  /*25cc0*/  SHFL.IDX P6, R14, R13, R12, R11 ;  /* 0x0000000c0d0e7389 */ /* 0x00232400000c000b */
[----:B01234-:R-:W-:Y:S01]  /*25cd0*/  ENDCOLLECTIVE ;  /* 0x000000000000791b */ /* 0x01ffe20003800000 */
.L_x_2959:
[----:B------:R-:W-:Y:S05]  /*25ce0*/  BSYNC B0 ;  /* 0x0000000000007941 */ /* 0x000fea0003800000 */
.L_x_2958:
        /* <DEDUP_REMOVED lines=9> */
.L_x_2960:
[----:B------:R-:W-:Y:S02]  /*25d80*/  ULDC UR4, c[0x0][0xc3c] ;  /* 0x00030f0000047ab9 */ /* 0x000fe40000000800 */
[----:B------:R-:W-:-:S13]  /*25d90*/  ISETP.GE.OR P1, PT, R9, UR4, !P0 ;  /* 0x0000000409007c0c */ /* 0x000fda000c726670 */
[----:B------:R-:W0:Y:S08]  /*25da0*/  @!P1 LDC.64 R2, c[0x0][0xc80] ;  /* 0x00032000ff029b82 */ /* 0x000e300000000a00 */
[----:B------:R-:W1:Y:S01]  /*25db0*/  @!P1 LDC.64 R4, c[0x0][0xc78] ;  /* 0x00031e00ff049b82 */ /* 0x000e620000000a00 */
[----:B------:R-:W-:Y:S01]  /*25dc0*/  CS2R R24, SRZ ;  /* 0x0000000000187805 */ /* 0x000fe2000001ff00 */
[----:B------:R-:W-:-:S02]  /*25dd0*/  IMAD.MOV.U32 R11, RZ, RZ, RZ ;  /* 0x000000ffff0b7224 */ /* 0x000fc400078e00ff */
[----:B------:R-:W-:Y:S02]  /*25de0*/  IMAD.MOV.U32 R6, RZ, RZ, R14 ;  /* 0x000000ffff067224 */ /* 0x000fe400078e000e */
[----:B0-----:R-:W-:-:S05]  /*25df0*/  @!P1 IMAD.WIDE R2, R9, 0x4, R2 ;  /* 0x0000000409029825 */ /* 0x001fca00078e0202 */
[----:B------:R1:W2:Y:S02]  /*25e00*/  @!P1 LDG.E R7, desc[UR42][R2.64] ;  /* 0x0000002a02079981 */ /* 0x0002a4000c1e1900 */
[----:B-1----:R-:W-:-:S05]  /*25e10*/  @!P1 IMAD.WIDE R2, R9, 0x4, R4 ;  /* 0x0000000409029825 */ /* 0x002fca00078e0204 */
[----:B------:R-:W3:Y:S01]  /*25e20*/  @!P1 LDG.E R4, desc[UR42][R2.64] ;  /* 0x0000002a02049981 */ /* 0x000ee2000c1e1900 */
[----:B------:R-:W-:Y:S01]  /*25e30*/  IMAD.MOV.U32 R5, RZ, RZ, RZ ;  /* 0x000000ffff057224 */ /* 0x000fe200078e00ff */
        /* <DEDUP_REMOVED lines=11> */
.L_x_2961:
[----:B------:R-:W-:Y:S01]  /*25ef0*/  IMAD.MOV.U32 R12, RZ, RZ, 0x2 ;  /* 0x00000002ff0c7424 */ /* 0x000fe200078e00ff */
[----:B------:R-:W-:-:S05]  /*25f00*/  SEL R4, R14, RZ, P1 ;  /* 0x000000ff0e047207 */ /* 0x000fca0000800000 */
[----:B------:R-:W-:-:S04]  /*25f10*/  IMAD.IADD R4, R13, 0x1, R4 ;  /* 0x000000010d047824 */ /* 0x000fc800078e0204 */
[----:B------:R-:W-:-:S07]  /*25f20*/  IMAD.MOV.U32 R13, RZ, RZ, R4 ;  /* 0x000000ffff0d7224 */ /* 0x000fce00078e0004 */
[----:B------:R-:W-:Y:S05]  /*25f30*/  WARPSYNC.COLLECTIVE R15, `(.L_x_2962) ;  /* 0x000000000f087348 */ /* 0x000fea0003c00000 */
[----:B------:R0:W1:Y:S02]  /*25f40*/  SHFL.UP P6, R14, R13, R12, R11 ;  /* 0x0400000c0d0e7389 */ /* 0x00006400000c000b */
[----:B01----:R-:W-:Y:S01]  /*25f50*/  ENDCOLLECTIVE ;  /* 0x000000000000791b */ /* 0x003fe20003800000 */
.L_x_2962:
[----:B------:R-:W-:Y:S01]  /*25f60*/  IMAD.MOV.U32 R12, RZ, RZ, 0x4 ;  /* 0x00000004ff0c7424 */ /* 0x000fe200078e00ff */
[----:B------:R-:W-:-:S05]  /*25f70*/  SEL R3, R14, RZ, P2 ;  /* 0x000000ff0e037207 */ /* 0x000fca0001000000 */
[----:B------:R-:W-:-:S04]  /*25f80*/  IMAD.IADD R2, R4, 0x1, R3 ;  /* 0x0000000104027824 */ /* 0x000fc800078e0203 */
[----:B------:R-:W-:-:S07]  /*25f90*/  IMAD.MOV.U32 R13, RZ, RZ, R2 ;  /* 0x000000ffff0d7224 */ /* 0x000fce00078e0002 */
[----:B------:R-:W-:Y:S05]  /*25fa0*/  WARPSYNC.COLLECTIVE R15, `(.L_x_2963) ;  /* 0x000000000f087348 */ /* 0x000fea0003c00000 */
[----:B------:R0:W1:Y:S02]  /*25fb0*/  SHFL.UP P6, R14, R13, R12, R11 ;  /* 0x0400000c0d0e7389 */ /* 0x00006400000c000b */
[----:B01----:R-:W-:Y:S01]  /*25fc0*/  ENDCOLLECTIVE ;  /* 0x000000000000791b */ /* 0x003fe20003800000 */
.L_x_2963:
[----:B------:R-:W-:Y:S01]  /*25fd0*/  IMAD.MOV.U32 R12, RZ, RZ, 0x8 ;  /* 0x00000008ff0c7424 */ /* 0x000fe200078e00ff */
[----:B------:R-:W-:-:S05]  /*25fe0*/  SEL R3, R14, RZ, P3 ;  /* 0x000000ff0e037207 */ /* 0x000fca0001800000 */
[----:B------:R-:W-:-:S04]  /*25ff0*/  IMAD.IADD R3, R2, 0x1, R3 ;  /* 0x0000000102037824 */ /* 0x000fc800078e0203 */
[----:B------:R-:W-:-:S07]  /*26000*/  IMAD.MOV.U32 R13, RZ, RZ, R3 ;  /* 0x000000ffff0d7224 */ /* 0x000fce00078e0003 */
[----:B------:R-:W-:Y:S05]  /*26010*/  WARPSYNC.COLLECTIVE R15, `(.L_x_2964) ;  /* 0x000000000f087348 */ /* 0x000fea0003c00000 */
[----:B------:R0:W1:Y:S02]  /*26020*/  SHFL.UP P6, R14, R13, R12, R11 ;  /* 0x0400000c0d0e7389 */ /* 0x00006400000c000b */
[----:B01----:R-:W-:Y:S01]  /*26030*/  ENDCOLLECTIVE ;  /* 0x000000000000791b */ /* 0x003fe20003800000 */
.L_x_2964:
[----:B------:R-:W-:Y:S01]  /*26040*/  IMAD.MOV.U32 R12, RZ, RZ, 0x10 ;  /* 0x00000010ff0c7424 */ /* 0x000fe200078e00ff */
[----:B------:R-:W-:-:S05]  /*26050*/  SEL R4, R14, RZ, P4 ;  /* 0x000000ff0e047207 */ /* 0x000fca0002000000 */
[----:B------:R-:W-:-:S04]  /*26060*/  IMAD.IADD R4, R3, 0x1, R4 ;  /* 0x0000000103047824 */ /* 0x000fc800078e0204 */
[----:B------:R-:W-:-:S07]  /*26070*/  IMAD.MOV.U32 R13, RZ, RZ, R4 ;  /* 0x000000ffff0d7224 */ /* 0x000fce00078e0004 */
[----:B------:R-:W-:Y:S05]  /*26080*/  WARPSYNC.COLLECTIVE R15, `(.L_x_2965) ;  /* 0x000000000f087348 */ /* 0x000fea0003c00000 */
[----:B------:R0:W1:Y:S02]  /*26090*/  SHFL.UP P6, R14, R13, R12, R11 ;  /* 0x0400000c0d0e7389 */ /* 0x00006400000c000b */
[----:B01----:R-:W-:Y:S01]  /*260a0*/  ENDCOLLECTIVE ;  /* 0x000000000000791b */ /* 0x003fe20003800000 */
.L_x_2965:
        /* <DEDUP_REMOVED lines=8> */
.L_x_2966:
[----:B------:R-:W-:Y:S05]  /*26130*/  BRA `(.L_x_2967) ;  /* 0xffffffb400407947 */ /* 0x000fea000383ffff */
.L_x_2830:
[----:B------:R-:W-:Y:S01]  /*26140*/  BSSY B0, `(.L_x_2968) ;  /* 0x0000007000007945 */ /* 0x000fe20003800000 */
[----:B------:R-:W-:Y:S02]  /*26150*/  IMAD.MOV.U32 R12, RZ, RZ, 0x1 ;  /* 0x00000001ff0c7424 */ /* 0x000fe400078e00ff */
[----:B------:R-:W-:Y:S02]  /*26160*/  IMAD.MOV.U32 R11, RZ, RZ, RZ ;  /* 0x000000ffff0b7224 */ /* 0x000fe400078e00ff */
[----:B------:R-:W-:-:S07]  /*26170*/  IMAD.MOV.U32 R15, RZ, RZ, -0x1 ;  /* 0xffffffffff0f7424 */ /* 0x000fce00078e00ff */
[----:B------:R-:W-:Y:S05]  /*26180*/  WARPSYNC.COLLECTIVE R15, `(.L_x_2969) ;  /* 0x000000000f087348 */ /* 0x000fea0003c00000 */
[----:B------:R0:W1:Y:S02]  /*26190*/  SHFL.UP P6, R14, R13, R12, R11 ;  /* 0x0400000c0d0e7389 */ /* 0x00006400000c000b */
[----:B01----:R-:W-:Y:S01]  /*261a0*/  ENDCOLLECTIVE ;  /* 0x000000000000791b */ /* 0x003fe20003800000 */
.L_x_2969:
[----:B------:R-:W-:Y:S05]  /*261b0*/  BSYNC B0 ;  /* 0x0000000000007941 */ /* 0x000fea0003800000 */
.L_x_2968:
        /* <DEDUP_REMOVED lines=8> */
.L_x_2970:
[----:B------:R-:W-:Y:S01]  /*26240*/  IMAD.MOV.U32 R12, RZ, RZ, 0x4 ;  /* 0x00000004ff0c7424 */ /* 0x000fe200078e00ff */
[----:B------:R-:W-:-:S05]  /*26250*/  SEL R2, R14, RZ, P2 ;  /* 0x000000ff0e027207 */ /* 0x000fca0001000000 */
[----:B------:R-:W-:-:S04]  /*26260*/  IMAD.IADD R2, R13, 0x1, R2 ;  /* 0x000000010d027824 */ /* 0x000fc800078e0202 */
[----:B------:R-:W-:-:S07]  /*26270*/  IMAD.MOV.U32 R13, RZ, RZ, R2 ;  /* 0x000000ffff0d7224 */ /* 0x000fce00078e0002 */
[----:B------:R-:W-:Y:S05]  /*26280*/  WARPSYNC.COLLECTIVE R15, `(.L_x_2971) ;  /* 0x000000000f087348 */ /* 0x000fea0003c00000 */
[----:B------:R0:W1:Y:S02]  /*26290*/  SHFL.UP P6, R14, R13, R12, R11 ;  /* 0x0400000c0d0e7389 */ /* 0x00006400000c000b */
[----:B01----:R-:W-:Y:S01]  /*262a0*/  ENDCOLLECTIVE ;  /* 0x000000000000791b */ /* 0x003fe20003800000 */
.L_x_2971:
[----:B------:R-:W-:Y:S01]  /*262b0*/  IMAD.MOV.U32 R12, RZ, RZ, 0x8 ;  /* 0x00000008ff0c7424 */ /* 0x000fe200078e00ff */
[----:B------:R-:W-:-:S05]  /*262c0*/  SEL R3, R14, RZ, P3 ;  /* 0x000000ff0e037207 */ /* 0x000fca0001800000 */
[----:B------:R-:W-:-:S04]  /*262d0*/  IMAD.IADD R3, R2, 0x1, R3 ;  /* 0x0000000102037824 */ /* 0x000fc800078e0203 */
[----:B------:R-:W-:-:S07]  /*262e0*/  IMAD.MOV.U32 R13, RZ, RZ, R3 ;  /* 0x000000ffff0d7224 */ /* 0x000fce00078e0003 */
[----:B------:R-:W-:Y:S05]  /*262f0*/  WARPSYNC.COLLECTIVE R15, `(.L_x_2972) ;  /* 0x000000000f087348 */ /* 0x000fea0003c00000 */
[----:B------:R0:W1:Y:S02]  /*26300*/  SHFL.UP P6, R14, R13, R12, R11 ;  /* 0x0400000c0d0e7389 */ /* 0x00006400000c000b */
[----:B01----:R-:W-:Y:S01]  /*26310*/  ENDCOLLECTIVE ;  /* 0x000000000000791b */ /* 0x003fe20003800000 */
.L_x_2972:
[----:B------:R-:W-:Y:S01]  /*26320*/  IMAD.MOV.U32 R12, RZ, RZ, 0x10 ;  /* 0x00000010ff0c7424 */ /* 0x000fe200078e00ff */
[----:B------:R-:W-:-:S05]  /*26330*/  SEL R4, R14, RZ, P4 ;  /* 0x000000ff0e047207 */ /* 0x000fca0002000000 */
[----:B------:R-:W-:-:S04]  /*26340*/  IMAD.IADD R4, R3, 0x1, R4 ;  /* 0x0000000103047824 */ /* 0x000fc800078e0204 */
[----:B------:R-:W-:-:S07]  /*26350*/  IMAD.MOV.U32 R13, RZ, RZ, R4 ;  /* 0x000000ffff0d7224 */ /* 0x000fce00078e0004 */
[----:B------:R-:W-:Y:S05]  /*26360*/  WARPSYNC.COLLECTIVE R15, `(.L_x_2973) ;  /* 0x000000000f087348 */ /* 0x000fea0003c00000 */
[----:B------:R0:W1:Y:S02]  /*26370*/  SHFL.UP P6, R14, R13, R12, R11 ;  /* 0x0400000c0d0e7389 */ /* 0x00006400000c000b */
[----:B01----:R-:W-:Y:S01]  /*26380*/  ENDCOLLECTIVE ;  /* 0x000000000000791b */ /* 0x003fe20003800000 */
.L_x_2973:
        /* <DEDUP_REMOVED lines=8> */
.L_x_2974:
[----:B------:R-:W-:Y:S05]  /*26410*/  BRA `(.L_x_2975) ;  /* 0xffffffb4002c7947 */ /* 0x000fea000383ffff */
.L_x_2832:
[----:B------:R-:W-:Y:S01]  /*26420*/  BSSY B0, `(.L_x_2976) ;  /* 0x0000006000007945 */ /* 0x000fe20003800000 */
[----:B------:R-:W-:Y:S01]  /*26430*/  PLOP3.LUT P6, PT, P6, PT, PT, 0x8, 0x0 ;  /* 0x000000000000781c */ /* 0x000fe200037ce170 */
[----:B------:R-:W-:-:S12]  /*26440*/  IMAD.MOV.U32 R15, RZ, RZ, -0x1 ;  /* 0xffffffffff0f7424 */ /* 0x000fd800078e00ff */
[----:B0-----:R-:W-:Y:S05]  /*26450*/  WARPSYNC.COLLECTIVE R15, `(.L_x_2977) ;  /* 0x000000000f087348 */ /* 0x001fea0003c00000 */
[----:B------:R-:W-:Y:S01]  /*26460*/  VOTE.ANY R14, PT, P6 ;  /* 0x00000000000e7806 */ /* 0x000fe200030e0100 */
[----:B0-----:R-:W-:Y:S06]  /*26470*/  ENDCOLLECTIVE ;  /* 0x000000000000791b */ /* 0x001fec0003800000 */
.L_x_2977:
[----:B------:R-:W-:Y:S05]  /*26480*/  BSYNC B0 ;  /* 0x0000000000007941 */ /* 0x000fea0003800000 */
.L_x_2976:
[----:B------:R-:W-:Y:S02]  /*26490*/  IMAD.MOV.U32 R3, RZ, RZ, R14 ;  /* 0x000000ffff037224 */ /* 0x000fe400078e000e */
[----:B------:R-:W-:Y:S02]  /*264a0*/  IMAD.MOV.U32 R13, RZ, RZ, R25 ;  /* 0x000000ffff0d7224 */ /* 0x000fe400078e0019 */
[----:B------:R-:W0:Y:S01]  /*264b0*/  POPC R7, R3 ;  /* 0x0000000300077309 */ /* 0x000e220000000000 */
[----:B------:R-:W-:Y:S02]  /*264c0*/  IMAD.MOV.U32 R11, RZ, RZ, 0x1f ;  /* 0x0000001fff0b7424 */ /* 0x000fe400078e00ff */
[----:B------:R-:W-:Y:S02]  /*264d0*/  IMAD.MOV.U32 R15, RZ, RZ, -0x1 ;  /* 0xffffffffff0f7424 */ /* 0x000fe400078e00ff */
[----:B0-----:R-:W-:Y:S02]  /*264e0*/  IMAD.MOV.U32 R12, RZ, RZ, R7 ;  /* 0x000000ffff0c7224 */ /* 0x001fe400078e0007 */
[----:B------:R-:W-:-:S07]  /*264f0*/  IMAD.IADD R27, R7, 0x1, R27 ;  /* 0x00000001071b7824 */ /* 0x000fce00078e021b */
[----:B------:R-:W-:Y:S05]  /*26500*/  WARPSYNC.COLLECTIVE R15, `(.L_x_2978) ;  /* 0x000000000f087348 */ /* 0x000fea0003c00000 */
[----:B------:R0:W1:Y:S02]  /*26510*/  SHFL.IDX P6, R14, R13, R12, R11 ;  /* 0x0000000c0d0e7389 */ /* 0x00006400000c000b */
[----:B01----:R-:W-:Y:S01]  /*26520*/  ENDCOLLECTIVE ;  /* 0x000000000000791b */ /* 0x003fe20003800000 */
.L_x_2978:
[----:B------:R-:W-:Y:S02]  /*26530*/  IMAD.MOV.U32 R13, RZ, RZ, R5 ;  /* 0x000000ffff0d7224 */ /* 0x000fe400078e0005 */
[----:B------:R-:W-:-:S07]  /*26540*/  IMAD.MOV.U32 R25, RZ, RZ, R14 ;  /* 0x000000ffff197224 */ /* 0x000fce00078e000e */
[----:B------:R-:W-:Y:S05]  /*26550*/  WARPSYNC.COLLECTIVE R15, `(.L_x_2979) ;  /* 0x000000000f087348 */ /* 0x000fea0003c00000 */
[----:B------:R0:W1:Y:S02]  /*26560*/  SHFL.IDX P6, R14, R13, R12, R11 ;  /* 0x0000000c0d0e7389 */ /* 0x00006400000c000b */
[----:B01----:R-:W-:Y:S01]  /*26570*/  ENDCOLLECTIVE ;  /* 0x000000000000791b */ /* 0x003fe20003800000 */
.L_x_2979:
[----:B------:R-:W-:Y:S01]  /*26580*/  IMAD.MOV.U32 R5, RZ, RZ, R14 ;  /* 0x000000ffff057224 */ /* 0x000fe200078e000e */
[----:B------:R-:W-:Y:S06]  /*26590*/  BRA `(.L_x_2980) ;  /* 0xffffffb4000c7947 */ /* 0x000fec000383ffff */
.L_x_2834:
[----:B------:R-:W-:Y:S01]  /*265a0*/  BSSY B0, `(.L_x_2981) ;  /* 0x0000007000007945 */ /* 0x000fe20003800000 */
[----:B------:R-:W-:Y:S02]  /*265b0*/  IMAD.MOV.U32 R13, RZ, RZ, R2 ;  /* 0x000000ffff0d7224 */ /* 0x000fe400078e0002 */
[----:B------:R-:W-:Y:S02]  /*265c0*/  IMAD.MOV.U32 R11, RZ, RZ, 0x1f ;  /* 0x0000001fff0b7424 */ /* 0x000fe400078e00ff */
[----:B------:R-:W-:-:S07]  /*265d0*/  IMAD.MOV.U32 R15, RZ, RZ, -0x1 ;  /* 0xffffffffff0f7424 */ /* 0x000fce00078e00ff */
[----:B0123--:R-:W-:Y:S05]  /*265e0*/  WARPSYNC.COLLECTIVE R15, `(.L_x_2982) ;  /* 0x000000000f087348 */ /* 0x00ffea0003c00000 */
[----:B------:R4:W0:Y:S02]  /*265f0*/  SHFL.IDX P6, R14, R13, R12, R11 ;  /* 0x0000000c0d0e7389 */ /* 0x00082400000c000b */
[----:B01234-:R-:W-:Y:S01]  /*26600*/  ENDCOLLECTIVE ;  /* 0x000000000000791b */ /* 0x01ffe20003800000 */
.L_x_2982:
[----:B------:R-:W-:Y:S05]  /*26610*/  BSYNC B0 ;  /* 0x0000000000007941 */ /* 0x000fea0003800000 */
.L_x_2981:
[----:B------:R-:W-:Y:S01]  /*26620*/  IMAD.MOV.U32 R24, RZ, RZ, R14 ;  /* 0x000000ffff187224 */ /* 0x000fe200078e000e */
[----:B------:R-:W-:Y:S06]  /*26630*/  BRA `(.L_x_2833) ;  /* 0xffffffb000fc7947 */ /* 0x000fec000383ffff */
.L_x_2840:
[----:B0-----:R0:W1:Y:S02]  /*26640*/  SYNCS.PHASECHK.TRANS64.TRYWAIT P0, [R7+URZ+0x28c20], R0 ;  /* 0x028c2000070075a7 */ /* 0x001064000800017f */
[----:B-1----:R-:W-:Y:S05]  /*26650*/  @!P0 NANOSLEEP.SYNCS 0x989680 ;  /* 0x009896800000895d */ /* 0x002fea0003900000 */
[----:B------:R-:W1:Y:S02]  /*26660*/  @!P0 SYNCS.PHASECHK.TRANS64 P0, [R7+URZ+0x28c20], R0 ;  /* 0x028c2000070085a7 */ /* 0x000e64000800007f */
[----:B-1----:R-:W-:Y:S05]  /*26670*/  @!P0 BRA `(.L_x_2840) ;  /* 0xfffffffc00f08947 */ /* 0x002fea000383ffff */
[----:B------:R-:W-:Y:S05]  /*26680*/  BRA `(.L_x_2983) ;  /* 0xffffffbc00547947 */ /* 0x000fea000383ffff */
.L_x_2841:
        /* <DEDUP_REMOVED lines=11> */
.L_x_2985:
[----:B------:R-:W-:Y:S05]  /*26740*/  BSYNC B0 ;  /* 0x0000000000007941 */ /* 0x000fea0003800000 */
.L_x_2984:
[----:B------:R-:W-:Y:S05]  /*26750*/  BRA `(.L_x_2986) ;  /* 0xffffffbc003c7947 */ /* 0x000fea000383ffff */
.L_x_2842:
[----:B------:R-:W-:Y:S01]  /*26760*/  BSSY B0, `(.L_x_2987) ;  /* 0x0000006000007945 */ /* 0x000fe20003800000 */
[----:B------:R-:W-:-:S07]  /*26770*/  IMAD.MOV.U32 R15, RZ, RZ, -0x1 ;  /* 0xffffffffff0f7424 */ /* 0x000fce00078e00ff */
[----:B0-234-:R-:W-:Y:S05]  /*26780*/  WARPSYNC.COLLECTIVE R15, `(.L_x_2988) ;  /* 0x000000000f0c7348 */ /* 0x01dfea0003c00000 */
[----:B------:R-:W-:Y:S02]  /*26790*/  ELECT P6, UR62, PT ;  /* 0x00000000003e782f */ /* 0x000fe400038c0000 */
[----:B------:R-:W-:Y:S01]  /*267a0*/  MOV R14, UR62 ;  /* 0x0000003e000e7c02 */ /* 0x000fe20008000f00 */
[----:B0-234-:R-:W-:Y:S10]  /*267b0*/  ENDCOLLECTIVE ;  /* 0x000000000000791b */ /* 0x01dff40003800000 */
.L_x_2988:
[----:B------:R-:W-:Y:S05]  /*267c0*/  BSYNC B0 ;  /* 0x0000000000007941 */ /* 0x000fea0003800000 */
.L_x_2987:
[----:B------:R-:W-:Y:S05]  /*267d0*/  BRA `(.L_x_2989) ;  /* 0xffffffbc00307947 */ /* 0x000fea000383ffff */
.L_x_2844:
[----:B0-----:R0:W1:Y:S02]  /*267e0*/  SYNCS.PHASECHK.TRANS64.TRYWAIT P1, [R5+URZ+0x28c40], R0 ;  /* 0x028c4000050075a7 */ /* 0x001064000802017f */
[----:B-1----:R-:W-:Y:S05]  /*267f0*/  @!P1 NANOSLEEP.SYNCS 0x989680 ;  /* 0x009896800000995d */ /* 0x002fea0003900000 */
[----:B------:R-:W1:Y:S02]  /*26800*/  @!P1 SYNCS.PHASECHK.TRANS64 P1, [R5+URZ+0x28c40], R0 ;  /* 0x028c4000050095a7 */ /* 0x000e64000802007f */
[----:B-1----:R-:W-:Y:S05]  /*26810*/  @!P1 BRA `(.L_x_2844) ;  /* 0xfffffffc00f09947 */ /* 0x002fea000383ffff */
[----:B------:R-:W-:Y:S05]  /*26820*/  BRA `(.L_x_2990) ;  /* 0xffffffbc00507947 */ /* 0x000fea000383ffff */
.L_x_2846:
[----:B-1----:R1:W0:Y:S02]  /*26830*/  SYNCS.PHASECHK.TRANS64.TRYWAIT P1, [R3+URZ+0x28c40], R2 ;  /* 0x028c4002030075a7 */ /* 0x002224000802017f */
[----:B0-----:R-:W-:Y:S05]  /*26840*/  @!P1 NANOSLEEP.SYNCS 0x989680 ;  /* 0x009896800000995d */ /* 0x001fea0003900000 */
[----:B------:R-:W0:Y:S02]  /*26850*/  @!P1 SYNCS.PHASECHK.TRANS64 P1, [R3+URZ+0x28c40], R2 ;  /* 0x028c4002030095a7 */ /* 0x000e24000802007f */
[----:B0-----:R-:W-:Y:S05]  /*26860*/  @!P1 BRA `(.L_x_2846) ;  /* 0xfffffffc00f09947 */ /* 0x001fea000383ffff */
[----:B------:R-:W-:Y:S05]  /*26870*/  BRA `(.L_x_2991) ;  /* 0xffffffbc005c7947 */ /* 0x000fea000383ffff */
.L_x_2848:
[----:B------:R0:W0:Y:S02]  /*26880*/  SYNCS.PHASECHK.TRANS64.TRYWAIT P1, [R5+URZ+0x28c60], R0 ;  /* 0x028c6000050075a7 */ /* 0x000024000802017f */
[----:B0-----:R-:W-:Y:S05]  /*26890*/  @!P1 NANOSLEEP.SYNCS 0x989680 ;  /* 0x009896800000995d */ /* 0x001fea0003900000 */
[----:B------:R-:W0:Y:S02]  /*268a0*/  @!P1 SYNCS.PHASECHK.TRANS64 P1, [R5+URZ+0x28c60], R0 ;  /* 0x028c6000050095a7 */ /* 0x000e24000802007f */
[----:B0-----:R-:W-:Y:S05]  /*268b0*/  @!P1 BRA `(.L_x_2848) ;  /* 0xfffffffc00f09947 */ /* 0x001fea000383ffff */
[----:B------:R-:W-:Y:S05]  /*268c0*/  BRA `(.L_x_2992) ;  /* 0xffffffbc00587947 */ /* 0x000fea000383ffff */
.L_x_2993:
        /* <DEDUP_REMOVED lines=11> */
.L_x_5656:


//--------------------- .text._ZN7cutlass13device_kernelIN5flash11enable_sm90INS1_16FlashAttnFwdSm90INS1_25CollectiveMainloopFwdSm90ILi2EN4cute5tupleIJNS5_1CILi1EEES8_S8_EEENS6_IJNS7_ILi64EEESA_SA_EEELi512ENS_10bfloat16_tEfNS_4arch4Sm90ELb0ELb1ELb0ELb1ELb1ELb0ELb1ELb0ELb0ELb1ELb1ELb0EEENS1_21CollectiveEpilogueFwdINS6_IJSA_NS7_ILi512EEESA_EEES9_SC_SE_Li256ELb1ELb1ELb1ELb0EEENS1_36VarlenDynamicPersistentTileSchedulerILi64ELi64ELi256ELi128ELb1ELb1ELb1ELb1ELb0ELb1EEEEEEEEEvNT_6ParamsE --------------------------
	.section	.text._ZN7cutlass13device_kernelIN5flash11enable_sm90INS1_16FlashAttnFwdSm90INS1_25CollectiveMainloopFwdSm90ILi2EN4cute5tupleIJNS5_1CILi1EEES8_S8_EEENS6_IJNS7_ILi64EEESA_SA_EEELi512ENS_10bfloat16_tEfNS_4arch4Sm90ELb0ELb1ELb0ELb1ELb1ELb0ELb1ELb0ELb0ELb1ELb1ELb0EEENS1_21CollectiveEpilogueFwdINS6_IJSA_NS7_ILi512EEESA_EEES9_SC_SE_Li256ELb1ELb1ELb1ELb0EEENS1_36VarlenDynamicPersistentTileSchedulerILi64ELi64ELi256ELi128ELb1ELb1ELb1ELb1ELb0ELb1EEEEEEEEEvNT_6ParamsE,"ax",@progbits
	.align	128
.text._ZN7cutlass13device_kernelIN5flash11enable_sm90INS1_16FlashAttnFwdSm90INS1_25CollectiveMainloopFwdSm90ILi2EN4cute5tupleIJNS5_1CILi1EEES8_S8_EEENS6_IJNS7_ILi64EEESA_SA_EEELi512ENS_10bfloat16_tEfNS_4arch4Sm90ELb0ELb1ELb0ELb1ELb1ELb0ELb1ELb0ELb0ELb1ELb1ELb0EEENS1_21CollectiveEpilogueFwdINS6_IJSA_NS7_ILi512EEESA_EEES9_SC_SE_Li256ELb1ELb1ELb1ELb0EEENS1_36VarlenDynamicPersistentTileSchedulerILi64ELi64ELi256ELi128ELb1ELb1ELb1ELb1ELb0ELb1EEEEEEEEEvNT_6ParamsE:
        .type           _ZN7cutlass13device_kernelIN5flash11enable_sm90INS1_16FlashAttnFwdSm90INS1_25CollectiveMainloopFwdSm90ILi2EN4cute5tupleIJNS5_1CILi1EEES8_S8_EEENS6_IJNS7_ILi64EEESA_SA_EEELi512ENS_10bfloat16_tEfNS_4arch4Sm90ELb0ELb1ELb0ELb1ELb1ELb0ELb1ELb0ELb0ELb1ELb1ELb0EEENS1_21CollectiveEpilogueFwdINS6_IJSA_NS7_ILi512EEESA_EEES9_SC_SE_Li256ELb1ELb1ELb1ELb0EEENS1_36VarlenDynamicPersistentTileSchedulerILi64ELi64ELi256ELi128ELb1ELb1ELb1ELb1ELb0ELb1EEEEEEEEEvNT_6ParamsE,@function
        .size           _ZN7cutlass13device_kernelIN5flash11enable_sm90INS1_16FlashAttnFwdSm90INS1_25CollectiveMainloopFwdSm90ILi2EN4cute5tupleIJNS5_1CILi1EEES8_S8_EEENS6_IJNS7_ILi64EEESA_SA_EEELi512ENS_10bfloat16_tEfNS_4arch4Sm90ELb0ELb1ELb0ELb1ELb1ELb0ELb1ELb0ELb0ELb1ELb1ELb0EEENS1_21CollectiveEpilogueFwdINS6_IJSA_NS7_ILi512EEESA_EEES9_SC_SE_Li256ELb1ELb1ELb1ELb0EEENS1_36VarlenDynamicPersistentTileSchedulerILi64ELi64ELi256ELi128ELb1ELb1ELb1ELb1ELb0ELb1EEEEEEEEEvNT_6ParamsE,(.L_x_5657 - _ZN7cutlass13device_kernelIN5flash11enable_sm90INS1_16FlashAttnFwdSm90INS1_25CollectiveMainloopFwdSm90ILi2EN4cute5tupleIJNS5_1CILi1EEES8_S8_EEENS6_IJNS7_ILi64EEESA_SA_EEELi512ENS_10bfloat16_tEfNS_4arch4Sm90ELb0ELb1ELb0ELb1ELb1ELb0ELb1ELb0ELb0ELb1ELb1ELb0EEENS1_21CollectiveEpilogueFwdINS6_IJSA_NS7_ILi512EEESA_EEES9_SC_SE_Li256ELb1ELb1ELb1ELb0EEENS1_36VarlenDynamicPersistentTileSchedulerILi64ELi64ELi256ELi128ELb1ELb1ELb1ELb1ELb0ELb1EEEEEEEEEvNT_6ParamsE)
        .other          _ZN7cutlass13device_kernelIN5flash11enable_sm90INS1_16FlashAttnFwdSm90INS1_25CollectiveMainloopFwdSm90ILi2EN4cute5tupleIJNS5_1CILi1EEES8_S8_EEENS6_IJNS7_ILi64EEESA_SA_EEELi512ENS_10bfloat16_tEfNS_4arch4Sm90ELb0ELb1ELb0ELb1ELb1ELb0ELb1ELb0ELb0ELb1ELb1ELb0EEENS1_21CollectiveEpilogueFwdINS6_IJSA_NS7_ILi512EEESA_EEES9_SC_SE_Li256ELb1ELb1ELb1ELb0EEENS1_36VarlenDynamicPersistentTileSchedulerILi64ELi64ELi256ELi128ELb1ELb1ELb1ELb1ELb0ELb1EEEEEEEEEvNT_6ParamsE,@"STO_CUDA_ENTRY STV_DEFAULT"
_ZN7cutlass13device_kernelIN5flash11enable_sm90INS1_16FlashAttnFwdSm90INS1_25CollectiveMainloopFwdSm90ILi2EN4cute5tupleIJNS5_1CILi1EEES8_S8_EEENS6_IJNS7_ILi64EEESA_SA_EEELi512ENS_10bfloat16_tEfNS_4arch4Sm90ELb0ELb1ELb0ELb1ELb1ELb0ELb1ELb0ELb0ELb1ELb1ELb0EEENS1_21CollectiveEpilogueFwdINS6_IJSA_NS7_ILi512EEESA_EEES9_SC_SE_Li256ELb1ELb1ELb1ELb0EEENS1_36VarlenDynamicPersistentTileSchedulerILi64ELi64ELi256ELi128ELb1ELb1ELb1ELb1ELb0ELb1EEEEEEEEEvNT_6ParamsE:
        /* <DEDUP_REMOVED lines=11> */
[----:B------:R-:W-:Y:S01]  /*00b0*/  ISETP.NE.AND P1, PT, R3, RZ, PT ;  /* 0x000000ff0300720c */ /* 0x000fe20003f25270 */
[----:B-1----:R0:W-:Y:S10]  /*00c0*/  STL [R1+0x14], R4 ;  /* 0x0000140401007387 */ /* 0x0021f40000100800 */
[----:B------:R-:W-:Y:S01]  /*00d0*/  VOTEU.ALL UP0, P0 ;  /* 0x00000000003f7886 */ /* 0x000fe20000000000 */
[----:B------:R-:W-:Y:S01]  /*00e0*/  VOTEU.ALL UP1, P0 ;  /* 0x00000000003f7886 */ /* 0x000fe20000020000 */
[----:B------:R-:W-:-:S03]  /*00f0*/  VOTEU.ALL UP2, P0 ;  /* 0x00000000003f7886 */ /* 0x000fc60000040000 */
        /* <DEDUP_REMOVED lines=10> */
[----:B------:R0:W1:Y:S01]  /*01a0*/  @!UP0 SYNCS.EXCH.64 URZ, [UR8+0x38800], UR4 ;  /* 0x03880004083f85b2 */ /* 0x0000620008000100 */
[----:B------:R0:W2:Y:S05]  /*01b0*/  @!UP1 SYNCS.EXCH.64 URZ, [UR8+0x38810], UR4 ;  /* 0x03881004083f95b2 */ /* 0x0000aa0008000100 */
[----:B------:R0:W3:Y:S02]  /*01c0*/  @!UP2 SYNCS.EXCH.64 URZ, [UR8+0x38820], UR6 ;  /* 0x03882006083fa5b2 */ /* 0x0000e40008000100 */
[----:B0-----:R-:W-:Y:S05]  /*01d0*/  @P1 BRA `(.L_x_2994) ;  /* 0x0000000000381947 */ /* 0x001fea0003800000 */
        /* <DEDUP_REMOVED lines=12> */
[----:B------:R0:W0:Y:S01]  /*02a0*/  SYNCS.EXCH.64 URZ, [UR6+0x38848], UR4 ;  /* 0x03884804063f75b2 */ /* 0x0000220008000100 */
[----:B------:R-:W-:Y:S01]  /*02b0*/  NOP ;  /* 0x0000000000007918 */ /* 0x000fe20000000000 */
.L_x_2994:
        /* <DEDUP_REMOVED lines=22> */
.L_x_2995:
        /* <DEDUP_REMOVED lines=18> */
.L_x_2996:
        /* <DEDUP_REMOVED lines=22> */
.L_x_2997:
        /* <DEDUP_REMOVED lines=22> */
.L_x_2998:
[----:B------:R-:W-:Y:S01]  /*0800*/  IMAD.MOV.U32 R3, RZ, RZ, 0x1 ;  /* 0x00000001ff037424 */ /* 0x000fe200078e00ff */
[----:B------:R-:W-:Y:S01]  /*0810*/  ISETP.NE.AND P0, PT, R4, RZ, PT ;  /* 0x000000ff0400720c */ /* 0x000fe20003f05270 */
[----:B------:R-:W-:Y:S01]  /*0820*/  NOP ;  /* 0x0000000000007918 */ /* 0x000fe20000000000 */
[----:B------:R-:W-:Y:S02]  /*0830*/  ULDC.64 UR40, c[0x0][0x208] ;  /* 0x0000820000287ab9 */ /* 0x000fe40000000a00 */
[----:B------:R-:W-:-:S05]  /*0840*/  SEL R3, R3, 0x2, !P0 ;  /* 0x0000000203037807 */ /* 0x000fca0004000000 */
[----:B------:R0:W-:Y:S02]  /*0850*/  STL [R1+0x4], R3 ;  /* 0x0000040301007387 */ /* 0x0001e40000100800 */
[----:B01234-:R-:W-:Y:S06]  /*0860*/  BAR.SYNC.DEFER_BLOCKING 0x0 ;  /* 0x0000000000007b1d */ /* 0x01ffec0000010000 */
[----:B------:R-:W-:Y:S05]  /*0870*/  @!P0 BRA `(.L_x_2999) ;  /* 0x0000015400408947 */ /* 0x000fea0003800000 */
.L_x_3000:
        /* <DEDUP_REMOVED lines=19> */
[----:B------:R-:W-:Y:S01]  /*09b0*/  UMOV UR36, URZ ;  /* 0x0000003f00247c82 */ /* 0x000fe20008000000 */
[----:B------:R-:W-:-:S03]  /*09c0*/  IMAD.MOV.U32 R191, RZ, RZ, 0x40 ;  /* 0x00000040ffbf7424 */ /* 0x000fc600078e00ff */
[----:B------:R-:W-:-:S04]  /*09d0*/  SHF.R.S32.HI R3, RZ, 0x1f, R0 ;  /* 0x0000001fff037819 */ /* 0x000fc80000011400 */
[CC--:B------:R-:W-:Y:S02]  /*09e0*/  LEA.HI R7, R3.reuse, R0.reuse, RZ, 0x2 ;  /* 0x0000000003077211 */ /* 0x0c0fe400078f10ff */
[CC--:B------:R-:W-:Y:S02]  /*09f0*/  LEA.HI R2, R3.reuse, R0.reuse, RZ, 0x4 ;  /* 0x0000000003027211 */ /* 0x0c0fe400078f20ff */
[CC--:B------:R-:W-:Y:S02]  /*0a00*/  LEA.HI R4, R3.reuse, R0.reuse, RZ, 0x5 ;  /* 0x0000000003047211 */ /* 0x0c0fe400078f28ff */
[CC--:B------:R-:W-:Y:S02]  /*0a10*/  LEA.HI R6, R3.reuse, R0.reuse, RZ, 0x7 ;  /* 0x0000000003067211 */ /* 0x0c0fe400078f38ff */
[----:B------:R-:W-:Y:S02]  /*0a20*/  LEA.HI R11, R3, R0, RZ, 0x3 ;  /* 0x00000000030b7211 */ /* 0x000fe400078f18ff */
[----:B------:R-:W-:-:S02]  /*0a30*/  LOP3.LUT R17, R7, 0xfffffffc, RZ, 0xc0, !PT ;  /* 0xfffffffc07117812 */ /* 0x000fc400078ec0ff */
[----:B------:R-:W-:Y:S02]  /*0a40*/  SHF.R.S32.HI R7, RZ, 0x4, R2 ;  /* 0x00000004ff077819 */ /* 0x000fe40000011402 */
[----:B------:R-:W-:Y:S01]  /*0a50*/  LOP3.LUT R3, R2, 0xfffffff0, RZ, 0xc0, !PT ;  /* 0xfffffff002037812 */ /* 0x000fe200078ec0ff */
[C---:B------:R-:W-:Y:S01]  /*0a60*/  IMAD.IADD R17, R0.reuse, 0x1, -R17 ;  /* 0x0000000100117824 */ /* 0x040fe200078e0a11 */
[--C-:B------:R-:W-:Y:S02]  /*0a70*/  SHF.R.S32.HI R5, RZ, 0x5, R4.reuse ;  /* 0x00000005ff057819 */ /* 0x100fe40000011404 */
[----:B------:R-:W-:Y:S01]  /*0a80*/  SHF.R.S32.HI R4, RZ, 0x1f, R4 ;  /* 0x0000001fff047819 */ /* 0x000fe20000011404 */
[----:B------:R-:W-:Y:S01]  /*0a90*/  IMAD.IADD R3, R0, 0x1, -R3 ;  /* 0x0000000100037824 */ /* 0x000fe200078e0a03 */
[----:B------:R-:W-:Y:S02]  /*0aa0*/  LOP3.LUT R9, R6, 0xffffff80, RZ, 0xc0, !PT ;  /* 0xffffff8006097812 */ /* 0x000fe400078ec0ff */
[----:B------:R-:W-:-:S02]  /*0ab0*/  LOP3.LUT R197, R11, 0xfffffff8, RZ, 0xc0, !PT ;  /* 0xfffffff80bc57812 */ /* 0x000fc400078ec0ff */
[----:B------:R-:W-:Y:S01]  /*0ac0*/  LEA.HI R2, R2, R7, RZ, 0x1 ;  /* 0x0000000702027211 */ /* 0x000fe200078f08ff */
[----:B------:R-:W-:Y:S01]  /*0ad0*/  IMAD.IADD R9, R0, 0x1, -R9 ;  /* 0x0000000100097824 */ /* 0x000fe200078e0a09 */
[----:B------:R-:W-:Y:S01]  /*0ae0*/  LEA.HI R4, R4, R5, RZ, 0x2 ;  /* 0x0000000504047211 */ /* 0x000fe200078f10ff */
[----:B------:R-:W-:Y:S01]  /*0af0*/  IMAD.IADD R197, R0, 0x1, -R197 ;  /* 0x0000000100c57824 */ /* 0x000fe200078e0ac5 */
[----:B------:R-:W-:Y:S02]  /*0b00*/  LOP3.LUT R2, R2, 0x1ffffffe, RZ, 0xc0, !PT ;  /* 0x1ffffffe02027812 */ /* 0x000fe400078ec0ff */
[--C-:B------:R-:W-:Y:S01]  /*0b10*/  SHF.R.S32.HI R0, RZ, 0x1f, R3.reuse ;  /* 0x0000001fff007819 */ /* 0x100fe20000011403 */
[----:B------:R-:W-:Y:S01]  /*0b20*/  IMAD.SHL.U32 R193, R197, 0x8, RZ ;  /* 0x00000008c5c17824 */ /* 0x000fe200078e00ff */
[----:B------:R-:W-:Y:S01]  /*0b30*/  SHF.R.S32.HI R16, RZ, 0x7, R6 ;  /* 0x00000007ff107819 */ /* 0x000fe20000011406 */
[----:B------:R-:W-:Y:S01]  /*0b40*/  IMAD.IADD R2, R7, 0x1, -R2 ;  /* 0x0000000107027824 */ /* 0x000fe200078e0a02 */
[----:B------:R-:W-:Y:S01]  /*0b50*/  LOP3.LUT R4, R4, 0x3ffffc, RZ, 0xc0, !PT ;  /* 0x003ffffc04047812 */ /* 0x000fe200078ec0ff */
[----:B------:R-:W-:Y:S01]  /*0b60*/  VIADD R199, R193, 0x40 ;  /* 0x00000040c1c77836 */ /* 0x000fe20000000000 */
[----:B------:R-:W-:Y:S01]  /*0b70*/  LEA.HI R8, R17, R17, RZ, 0x1 ;  /* 0x0000001111087211 */ /* 0x000fe200078f08ff */
[----:B------:R-:W-:Y:S01]  /*0b80*/  IMAD R19, R16, 0x100, R3 ;  /* 0x0000010010137824 */ /* 0x000fe200078e0203 */
[----:B------:R-:W-:Y:S01]  /*0b90*/  LEA.HI R7, R0, R3, RZ, 0x3 ;  /* 0x0000000300077211 */ /* 0x000fe200078f18ff */
[----:B------:R-:W-:Y:S01]  /*0ba0*/  IMAD.IADD R4, R5, 0x1, -R4 ;  /* 0x0000000105047824 */ /* 0x000fe200078e0a04 */
[----:B------:R-:W-:Y:S01]  /*0bb0*/  SHF.R.S32.HI R0, RZ, 0x1f, R9 ;  /* 0x0000001fff007819 */ /* 0x000fe20000011409 */
[----:B------:R-:W-:Y:S01]  /*0bc0*/  IMAD.SHL.U32 R2, R2, 0x8, RZ ;  /* 0x0000000802027824 */ /* 0x000fe200078e00ff */
[----:B------:R-:W-:Y:S01]  /*0bd0*/  LOP3.LUT R10, R8, 0x1ffffffe, RZ, 0xc0, !PT ;  /* 0x1ffffffe080a7812 */ /* 0x000fe200078ec0ff */
[----:B------:R-:W-:Y:S01]  /*0be0*/  IMAD R19, R4, 0x10, R19 ;  /* 0x0000001004137824 */ /* 0x000fe200078e0213 */
[----:B------:R-:W-:Y:S01]  /*0bf0*/  LOP3.LUT R8, R7, 0xfffffff8, RZ, 0xc0, !PT ;  /* 0xfffffff807087812 */ /* 0x000fe200078ec0ff */
[----:B------:R-:W-:Y:S01]  /*0c00*/  STL [R1+0x10], R16 ;  /* 0x0000101001007387 */ /* 0x000fe20000100800 */
[-C--:B------:R-:W-:Y:S01]  /*0c10*/  LEA.HI R4, R0, R9.reuse, RZ, 0x2 ;  /* 0x0000000900047211 */ /* 0x080fe200078f10ff */
[----:B------:R-:W-:Y:S01]  /*0c20*/  IMAD.IADD R17, R17, 0x1, -R10 ;  /* 0x0000000111117824 */ /* 0x000fe200078e0a0a */
[----:B------:R-:W-:Y:S01]  /*0c30*/  LEA.HI R6, R6, R16, RZ, 0x1 ;  /* 0x0000001006067211 */ /* 0x000fe200078f08ff */
[----:B------:R-:W-:Y:S01]  /*0c40*/  IMAD.IADD R8, R3, 0x1, -R8 ;  /* 0x0000000103087824 */ /* 0x000fe200078e0a08 */
[----:B------:R-:W-:Y:S01]  /*0c50*/  LEA.HI R3, R0, R9, RZ, 0x5 ;  /* 0x0000000900037211 */ /* 0x000fe200078f28ff */
[----:B------:R-:W-:Y:S01]  /*0c60*/  IMAD.SHL.U32 R10, R7, 0x40, RZ ;  /* 0x00000040070a7824 */ /* 0x000fe200078e00ff */
[----:B------:R-:W-:-:S02]  /*0c70*/  SHF.R.S32.HI R0, RZ, 0x2, R4 ;  /* 0x00000002ff007819 */ /* 0x000fc40000011404 */
[----:B------:R-:W-:Y:S02]  /*0c80*/  SHF.R.S32.HI R7, RZ, 0x1f, R4 ;  /* 0x0000001fff077819 */ /* 0x000fe40000011404 */
[----:B------:R-:W-:Y:S01]  /*0c90*/  LOP3.LUT R12, R4, 0x7ffffffc, RZ, 0xc0, !PT ;  /* 0x7ffffffc040c7812 */ /* 0x000fe200078ec0ff */
[----:B------:R-:W-:Y:S01]  /*0ca0*/  IMAD.SHL.U32 R4, R8, 0x40, RZ ;  /* 0x0000004008047824 */ /* 0x000fe200078e00ff */
[----:B------:R-:W-:Y:S02]  /*0cb0*/  LEA.HI R7, R7, R0, RZ, 0x3 ;  /* 0x0000000007077211 */ /* 0x000fe400078f18ff */
[----:B------:R-:W-:Y:S01]  /*0cc0*/  SHF.R.S32.HI R3, RZ, 0x5, R3 ;  /* 0x00000005ff037819 */ /* 0x000fe20000011403 */
[----:B------:R-:W-:Y:S01]  /*0cd0*/  IMAD.IADD R12, R9, 0x1, -R12 ;  /* 0x00000001090c7824 */ /* 0x000fe200078e0a0c */
[----:B------:R-:W-:Y:S02]  /*0ce0*/  LOP3.LUT R7, R7, 0xfffffff8, RZ, 0xc0, !PT ;  /* 0xfffffff807077812 */ /* 0x000fe400078ec0ff */
[----:B------:R-:W-:Y:S01]  /*0cf0*/  LOP3.LUT R9, R4, 0x1c0, RZ, 0xc0, !PT ;  /* 0x000001c004097812 */ /* 0x000fe200078ec0ff */
[--C-:B------:R-:W-:Y:S01]  /*0d00*/  IMAD.U32 R4, R19, 0x40, R2.reuse ;  /* 0x0000004013047824 */ /* 0x100fe200078e0002 */
[----:B------:R-:W-:Y:S01]  /*0d10*/  LOP3.LUT R10, R10, 0x7ffffe00, RZ, 0xc0, !PT ;  /* 0x7ffffe000a0a7812 */ /* 0x000fe200078ec0ff */
[----:B------:R-:W-:Y:S01]  /*0d20*/  IMAD.IADD R22, R0, 0x1, -R7 ;  /* 0x0000000100167824 */ /* 0x000fe200078e0a07 */
[----:B------:R-:W-:Y:S01]  /*0d30*/  LOP3.LUT R0, R6, 0xfffffe, RZ, 0xc0, !PT ;  /* 0x00fffffe06007812 */ /* 0x000fe200078ec0ff */
[----:B------:R-:W-:Y:S01]  /*0d40*/  IMAD.SHL.U32 R19, R12, 0x2, RZ ;  /* 0x000000020c137824 */ /* 0x000fe200078e00ff */
[----:B------:R-:W-:Y:S01]  /*0d50*/  LOP3.LUT R2, R9, 0x8, R2, 0xf8, !PT ;  /* 0x0000000809027812 */ /* 0x000fe200078ef802 */
[----:B------:R-:W-:Y:S01]  /*0d60*/  IMAD R22, R3, 0x10, R22 ;  /* 0x0000001003167824 */ /* 0x000fe200078e0216 */
[----:B------:R-:W-:Y:S01]  /*0d70*/  SHF.R.U32.HI R9, RZ, 0x3, R9 ;  /* 0x00000003ff097819 */ /* 0x000fe20000011609 */
[----:B------:R-:W-:Y:S01]  /*0d80*/  IMAD.IADD R0, R16, 0x1, -R0 ;  /* 0x0000000110007824 */ /* 0x000fe200078e0a00 */
[----:B------:R-:W-:Y:S01]  /*0d90*/  STL [R1+0x38], R4 ;  /* 0x0000380401007387 */ /* 0x000fe20000100800 */
[----:B------:R-:W-:Y:S01]  /*0da0*/  IMAD R10, R5, 0x400, R10 ;  /* 0x00000400050a7824 */ /* 0x000fe200078e020a */
[----:B------:R-:W-:Y:S01]  /*0db0*/  LOP3.LUT R9, R2, R9, RZ, 0x3c, !PT ;  /* 0x0000000902097212 */ /* 0x000fe200078e3cff */
[----:B------:R-:W-:Y:S01]  /*0dc0*/  IMAD.SHL.U32 R3, R0, 0x100, RZ ;  /* 0x0000010000037824 */ /* 0x000fe200078e00ff */
[----:B------:R-:W-:Y:S01]  /*0dd0*/  R2P PR, R8, 0x6 ;  /* 0x0000000608007804 */ /* 0x000fe20000000000 */
[----:B------:R-:W-:Y:S01]  /*0de0*/  IMAD.MOV.U32 R5, RZ, RZ, R13 ;  /* 0x000000ffff057224 */ /* 0x000fe200078e000d */
[----:B------:R-:W-:Y:S01]  /*0df0*/  SHF.R.S32.HI R0, RZ, 0x1f, R199 ;  /* 0x0000001fff007819 */ /* 0x000fe200000114c7 */
[----:B------:R-:W-:Y:S01]  /*0e00*/  IMAD.IADD R23, R19, 0x1, R3 ;  /* 0x0000000113177824 */ /* 0x000fe200078e0203 */
[----:B------:R0:W-:Y:S01]  /*0e10*/  STL [R1+0x34], R3 ;  /* 0x0000340301007387 */ /* 0x0001e20000100800 */
[----:B------:R-:W-:Y:S01]  /*0e20*/  IMAD.IADD R9, R10, 0x1, R9 ;  /* 0x000000010a097824 */ /* 0x000fe200078e0209 */
[----:B------:R-:W-:Y:S01]  /*0e30*/  SEL R191, R191, 0xffffffc0, !P2 ;  /* 0xffffffc0bfbf7807 */ /* 0x000fe20005000000 */
[C---:B------:R-:W-:Y:S01]  /*0e40*/  VIADD R0, R23.reuse, 0x10 ;  /* 0x0000001017007836 */ /* 0x040fe20000000000 */
[----:B------:R-:W-:Y:S01]  /*0e50*/  STL [R1+0xc], RZ ;  /* 0x00000cff01007387 */ /* 0x000fe20000100800 */
[----:B------:R-:W-:Y:S01]  /*0e60*/  VIADD R228, R23, 0x20 ;  /* 0x0000002017e47836 */ /* 0x000fe20000000000 */
[----:B------:R-:W-:Y:S01]  /*0e70*/  LEA R189, R9, UR38, 0x1 ;  /* 0x0000002609bd7c11 */ /* 0x000fe2000f8e08ff */
        /* <DEDUP_REMOVED lines=8> */
[----:B------:R0:W-:Y:S01]  /*0f00*/  STL [R1+0x8], R3 ;  /* 0x0000080301007387 */ /* 0x0001e20000100800 */
[C---:B------:R-:W-:Y:S01]  /*0f10*/  VIADD R226, R23.reuse, 0x30 ;  /* 0x0000003017e27836 */ /* 0x040fe20000000000 */
[----:B------:R-:W-:Y:S01]  /*0f20*/  SHF.R.S32.HI R4, RZ, 0x1f, R229 ;  /* 0x0000001fff047819 */ /* 0x000fe200000114e5 */
[C---:B------:R-:W-:Y:S01]  /*0f30*/  VIADD R222, R23.reuse, 0x50 ;  /* 0x0000005017de7836 */ /* 0x040fe20000000000 */
[----:B------:R-:W-:Y:S01]  /*0f40*/  SHF.R.S32.HI R0, RZ, 0x1f, R224 ;  /* 0x0000001fff007819 */ /* 0x000fe200000114e0 */
[C---:B------:R-:W-:Y:S01]  /*0f50*/  VIADD R221, R23.reuse, 0x58 ;  /* 0x0000005817dd7836 */ /* 0x040fe20000000000 */
[----:B------:R-:W-:Y:S01]  /*0f60*/  SHF.R.S32.HI R4, RZ, 0x1f, R226 ;  /* 0x0000001fff047819 */ /* 0x000fe200000114e2 */
[----:B------:R-:W-:-:S02]  /*0f70*/  VIADD R223, R23, 0x48 ;  /* 0x0000004817df7836 */ /* 0x000fc40000000000 */
[C---:B------:R-:W-:Y:S01]  /*0f80*/  VIADD R219, R23.reuse, 0x68 ;  /* 0x0000006817db7836 */ /* 0x040fe20000000000 */
[----:B------:R-:W-:Y:S01]  /*0f90*/  SHF.R.S32.HI R0, RZ, 0x1f, R221 ;  /* 0x0000001fff007819 */ /* 0x000fe200000114dd */
[C---:B0-----:R-:W-:Y:S01]  /*0fa0*/  VIADD R3, R23.reuse, 0x8 ;  /* 0x0000000817037836 */ /* 0x041fe20000000000 */
        /* <DEDUP_REMOVED lines=46> */
[----:B------:R-:W-:Y:S01]  /*1290*/  IMAD.MOV.U32 R6, RZ, RZ, R14 ;  /* 0x000000ffff067224 */ /* 0x000fe200078e000e */
[----:B------:R-:W-:Y:S01]  /*12a0*/  SHF.R.S32.HI R3, RZ, 0x1f, R202 ;  /* 0x0000001fff037819 */ /* 0x000fe200000114ca */
[----:B------:R-:W-:Y:S01]  /*12b0*/  IMAD.MOV.U32 R7, RZ, RZ, R15 ;  /* 0x000000ffff077224 */ /* 0x000fe200078e000f */
[----:B------:R-:W-:Y:S01]  /*12c0*/  SHF.R.S32.HI R0, RZ, 0x1f, R201 ;  /* 0x0000001fff007819 */ /* 0x000fe200000114c9 */
[----:B------:R-:W-:-:S02]  /*12d0*/  IMAD.MOV.U32 R2, RZ, RZ, RZ ;  /* 0x000000ffff027224 */ /* 0x000fc400078e00ff */
[----:B------:R-:W-:Y:S02]  /*12e0*/  IMAD R194, R17, 0x8, R22 ;  /* 0x0000000811c27824 */ /* 0x000fe400078e0216 */
[----:B------:R-:W-:-:S07]  /*12f0*/  IMAD.IADD R191, R191, 0x1, R190 ;  /* 0x00000001bfbf7824 */ /* 0x000fce00078e02be */
.L_x_3118:
[----:B01234-:R-:W0:Y:S01]  /*1300*/  LDC.64 R10, c[0x0][0xb10] ;  /* 0x0002c400ff0a7b82 */ /* 0x01fe220000000a00 */
[----:B------:R-:W-:Y:S01]  /*1310*/  IMAD.MOV.U32 R17, RZ, RZ, RZ ;  /* 0x000000ffff117224 */ /* 0x000fe200078e00ff */
[----:B------:R-:W-:-:S06]  /*1320*/  ULDC.64 UR4, c[0x0][0xb18] ;  /* 0x0002c60000047ab9 */ /* 0x000fcc0000000a00 */
[----:B------:R-:W1:Y:S08]  /*1330*/  LDC.64 R8, c[0x0][0xb20] ;  /* 0x0002c800ff087b82 */ /* 0x000e700000000a00 */
[----:B-----5:R-:W2:Y:S01]  /*1340*/  LDC.64 R12, c[0x0][0x418] ;  /* 0x00010600ff0c7b82 */ /* 0x020ea20000000a00 */
[----:B0-----:R-:W-:-:S07]  /*1350*/  ISETP.NE.U32.AND P1, PT, R10, RZ, PT ;  /* 0x000000ff0a00720c */ /* 0x001fce0003f25070 */
[----:B------:R-:W0:Y:S01]  /*1360*/  LDC R4, c[0x0][0x424] ;  /* 0x00010900ff047b82 */ /* 0x000e220000000800 */
[----:B------:R-:W-:Y:S02]  /*1370*/  ISETP.NE.AND.EX P1, PT, R11, RZ, PT, P1 ;  /* 0x000000ff0b00720c */ /* 0x000fe40003f25310 */
[----:B-1----:R-:W-:-:S05]  /*1380*/  ISETP.NE.U32.AND P0, PT, R8, RZ, PT ;  /* 0x000000ff0800720c */ /* 0x002fca0003f05070 */
[----:B------:R-:W1:Y:S01]  /*1390*/  LDC R15, c[0x0][0x2f0] ;  /* 0x0000bc00ff0f7b82 */ /* 0x000e620000000800 */
[----:B------:R-:W-:-:S07]  /*13a0*/  ISETP.NE.AND.EX P0, PT, R9, RZ, PT, P0 ;  /* 0x000000ff0900720c */ /* 0x000fce0003f05300 */
[----:B------:R-:W3:Y:S08]  /*13b0*/  @P1 LDC.64 R10, c[0x0][0xb10] ;  /* 0x0002c400ff0a1b82 */ /* 0x000ef00000000a00 */
[----:B------:R-:W4:Y:S01]  /*13c0*/  @P0 LDC.64 R8, c[0x0][0xb20] ;  /* 0x0002c800ff080b82 */ /* 0x000f220000000a00 */
[----:B---3--:R-:W-:-:S05]  /*13d0*/  @P1 IMAD.WIDE R10, R7, 0x4, R10 ;  /* 0x00000004070a1825 */ /* 0x008fca00078e020a */
[----:B------:R3:W5:Y:S01]  /*13e0*/  @P1 LDG.E R18, desc[UR40][R10.64] ;  /* 0x000000280a121981 */ /* 0x000762000c1e1900 */
[----:B----4-:R-:W-:Y:S01]  /*13f0*/  @P0 IMAD.WIDE R8, R7, 0x4, R8 ;  /* 0x0000000407080825 */ /* 0x010fe200078e0208 */
[----:B------:R-:W-:-:S04]  /*1400*/  LOP3.LUT R0, R6, 0xff000000, RZ, 0xc0, !PT ;  /* 0xff00000006007812 */ /* 0x000fc800078ec0ff */
[----:B------:R3:W5:Y:S01]  /*1410*/  @P0 LDG.E R17, desc[UR40][R8.64] ;  /* 0x0000002808110981 */ /* 0x000762000c1e1900 */
[----:B--2---:R-:W-:Y:S02]  /*1420*/  ISETP.NE.U32.AND P0, PT, R12, RZ, PT ;  /* 0x000000ff0c00720c */ /* 0x004fe40003f05070 */
[----:B------:R-:W-:Y:S02]  /*1430*/  ISETP.NE.U32.AND P2, PT, RZ, UR4, PT ;  /* 0x00000004ff007c0c */ /* 0x000fe4000bf45070 */
[----:B------:R-:W-:Y:S02]  /*1440*/  ISETP.NE.AND.EX P0, PT, R13, RZ, PT, P0 ;  /* 0x000000ff0d00720c */ /* 0x000fe40003f05300 */
[----:B------:R-:W-:Y:S02]  /*1450*/  SHF.R.U32.HI R3, RZ, 0x8, R0 ;  /* 0x00000008ff037819 */ /* 0x000fe40000011600 */
[----:B0-----:R-:W-:Y:S02]  /*1460*/  SEL R0, R4, 0x1, P0 ;  /* 0x0000000104007807 */ /* 0x001fe40000000000 */
[----:B------:R-:W-:-:S02]  /*1470*/  LOP3.LUT R200, R6, 0xff0000, RZ, 0xc0, !PT ;  /* 0x00ff000006c87812 */ /* 0x000fc400078ec0ff */
[----:B------:R-:W-:Y:S01]  /*1480*/  ISETP.NE.AND.EX P2, PT, RZ, UR5, PT, P2 ;  /* 0x00000005ff007c0c */ /* 0x000fe2000bf45320 */
[----:B-1----:R-:W-:Y:S01]  /*1490*/  IMAD R0, R0, R15, RZ ;  /* 0x0000000f00007224 */ /* 0x002fe200078e02ff */
[----:B------:R-:W-:Y:S01]  /*14a0*/  LEA.HI R200, R200, R3, RZ, 0x10 ;  /* 0x00000003c8c87211 */ /* 0x000fe200078f80ff */
[----:B---3--:R-:W-:Y:S10]  /*14b0*/  @P1 BRA `(.L_x_3001) ;  /* 0x0000000000281947 */ /* 0x008ff40003800000 */
[----:B------:R-:W-:Y:S01]  /*14c0*/  ULDC.64 UR4, c[0x0][0xaf8] ;  /* 0x0002be0000047ab9 */ /* 0x000fe20000000a00 */
[----:B-----5:R-:W0:Y:S01]  /*14d0*/  LDC R18, c[0x0][0x288] ;  /* 0x0000a200ff127b82 */ /* 0x020e220000000800 */
[----:B------:R-:W-:-:S04]  /*14e0*/  ISETP.NE.U32.AND P0, PT, RZ, UR4, PT ;  /* 0x00000004ff007c0c */ /* 0x000fc8000bf05070 */
[----:B------:R-:W-:-:S13]  /*14f0*/  ISETP.NE.AND.EX P0, PT, RZ, UR5, PT, P0 ;  /* 0x00000005ff007c0c */ /* 0x000fda000bf05300 */
[----:B------:R-:W-:Y:S05]  /*1500*/  @!P0 BRA `(.L_x_3001) ;  /* 0x0000000000148947 */ /* 0x000fea0003800000 */
[----:B------:R-:W1:Y:S02]  /*1510*/  LDC.64 R8, c[0x0][0xaf8] ;  /* 0x0002be00ff087b82 */ /* 0x000e640000000a00 */
[----:B-1----:R-:W-:-:S05]  /*1520*/  IMAD.WIDE R8, R7, 0x4, R8 ;  /* 0x0000000407087825 */ /* 0x002fca00078e0208 */
[----:B0-----:R-:W2:Y:S04]  /*1530*/  LDG.E R18, desc[UR40][R8.64] ;  /* 0x0000002808127981 */ /* 0x001ea8000c1e1900 */
[----:B------:R-:W2:Y:S02]  /*1540*/  LDG.E R3, desc[UR40][R8.64+0x4] ;  /* 0x0000042808037981 */ /* 0x000ea4000c1e1900 */
[----:B--2---:R-:W-:-:S07]  /*1550*/  IMAD.IADD R18, R3, 0x1, -R18 ;  /* 0x0000000103127824 */ /* 0x004fce00078e0a12 */
.L_x_3001:
[----:B------:R-:W-:Y:S01]  /*1560*/  LOP3.LUT R196, R6, 0xffff, RZ, 0xc0, !PT ;  /* 0x0000ffff06c47812 */ /* 0x000fe200078ec0ff */
[----:B------:R-:W-:Y:S01]  /*1570*/  IMAD.MOV.U32 R198, RZ, RZ, R7 ;  /* 0x000000ffffc67224 */ /* 0x000fe200078e0007 */
[----:B------:R-:W-:Y:S06]  /*1580*/  @!P2 BRA `(.L_x_3002) ;  /* 0x000000000010a947 */ /* 0x000fec0003800000 */
[----:B------:R-:W1:Y:S02]  /*1590*/  LDC.64 R8, c[0x0][0xb18] ;  /* 0x0002c600ff087b82 */ /* 0x000e640000000a00 */
[----:B-1----:R-:W-:-:S05]  /*15a0*/  IMAD.WIDE R6, R7, 0x4, R8 ;  /* 0x0000000407067825 */ /* 0x002fca00078e0208 */
[----:B------:R1:W5:Y:S01]  /*15b0*/  LDG.E R0, desc[UR40][R6.64] ;  /* 0x0000002806007981 */ /* 0x000362000c1e1900 */
[----:B------:R-:W-:Y:S05]  /*15c0*/  BRA `(.L_x_3003) ;  /* 0x0000000000247947 */ /* 0x000fea0003800000 */
.L_x_3002:
[----:B------:R-:W-:Y:S02]  /*15d0*/  ULDC.64 UR4, c[0x0][0xb00] ;  /* 0x0002c00000047ab9 */ /* 0x000fe40000000a00 */
[----:B------:R-:W-:-:S04]  /*15e0*/  ISETP.NE.U32.AND P0, PT, RZ, UR4, PT ;  /* 0x00000004ff007c0c */ /* 0x000fc8000bf05070 */
[----:B------:R-:W-:-:S13]  /*15f0*/  ISETP.NE.AND.EX P0, PT, RZ, UR5, PT, P0 ;  /* 0x00000005ff007c0c */ /* 0x000fda000bf05300 */
[----:B------:R-:W-:Y:S05]  /*1600*/  @!P0 BRA `(.L_x_3003) ;  /* 0x0000000000148947 */ /* 0x000fea0003800000 */
[----:B------:R-:W1:Y:S02]  /*1610*/  LDC.64 R8, c[0x0][0xb00] ;  /* 0x0002c000ff087b82 */ /* 0x000e640000000a00 */
[----:B-1----:R-:W-:-:S05]  /*1620*/  IMAD.WIDE R6, R7, 0x4, R8 ;  /* 0x0000000407067825 */ /* 0x002fca00078e0208 */
[----:B------:R-:W2:Y:S04]  /*1630*/  LDG.E R0, desc[UR40][R6.64] ;  /* 0x0000002806007981 */ /* 0x000ea8000c1e1900 */
[----:B------:R-:W2:Y:S02]  /*1640*/  LDG.E R3, desc[UR40][R6.64+0x4] ;  /* 0x0000042806037981 */ /* 0x000ea4000c1e1900 */
[----:B--2---:R-:W-:-:S07]  /*1650*/  IMAD.IADD R0, R3, 0x1, -R0 ;  /* 0x0000000103007824 */ /* 0x004fce00078e0a00 */
.L_x_3003:
[----:B------:R-:W2:Y:S01]  /*1660*/  LDL R14, [R1+0x14] ;  /* 0x00001400010e7983 */ /* 0x000ea20000100800 */
[----:B-----5:R-:W-:Y:S02]  /*1670*/  IMAD.IADD R17, R0, 0x1, -R17 ;  /* 0x0000000100117824 */ /* 0x020fe400078e0a11 */
[----:B------:R-:W-:Y:S02]  /*1680*/  IMAD.SHL.U32 R188, R5, 0x40, RZ ;  /* 0x0000004005bc7824 */ /* 0x000fe400078e00ff */
[----:B------:R-:W-:-:S05]  /*1690*/  VIADD R0, R17, 0x3f ;  /* 0x0000003f11007836 */ /* 0x000fca0000000000 */
[----:B------:R-:W-:-:S04]  /*16a0*/  SHF.R.S32.HI R3, RZ, 0x1f, R0 ;  /* 0x0000001fff037819 */ /* 0x000fc80000011400 */
[----:B------:R-:W-:-:S04]  /*16b0*/  LEA.HI R3, R3, R0, RZ, 0x6 ;  /* 0x0000000003037211 */ /* 0x000fc800078f30ff */
[----:B------:R-:W-:Y:S02]  /*16c0*/  SHF.R.S32.HI R8, RZ, 0x6, R3 ;  /* 0x00000006ff087819 */ /* 0x000fe40000011403 */
[----:B--2---:R-:W-:-:S13]  /*16d0*/  ISETP.NE.AND P0, PT, R14, 0x1, PT ;  /* 0x000000010e00780c */ /* 0x004fda0003f05270 */
[----:B------:R-:W-:Y:S05]  /*16e0*/  @!P0 BRA `(.L_x_3004) ;  /* 0x0000002000808947 */ /* 0x000fea0003800000 */
[----:B------:R-:W2:Y:S01]  /*16f0*/  LDC R0, c[0x0][0x448] ;  /* 0x00011200ff007b82 */ /* 0x000ea20000000800 */
[----:B01----:R-:W-:-:S07]  /*1700*/  IADD3 R7, R17, 0x1, -R18 ;  /* 0x0000000111077810 */ /* 0x003fce0007ffe812 */
[----:B------:R-:W0:Y:S01]  /*1710*/  LDC.64 R4, c[0x0][0xad8] ;  /* 0x0002b600ff047b82 */ /* 0x000e220000000a00 */
[----:B--2---:R-:W-:Y:S01]  /*1720*/  ISETP.NE.AND P1, PT, R0, 0x1, PT ;  /* 0x000000010000780c */ /* 0x004fe20003f25270 */
[----:B------:R-:W-:Y:S01]  /*1730*/  VIADD R0, R188, 0x3f ;  /* 0x0000003fbc007836 */ /* 0x000fe20000000000 */
[----:B0-----:R-:W-:-:S11]  /*1740*/  ISETP.GE.AND P2, PT, R5, 0x1, PT ;  /* 0x000000010500780c */ /* 0x001fd60003f46270 */
[----:B------:R-:W0:Y:S08]  /*1750*/  @P1 LDC R3, c[0x0][0x44c] ;  /* 0x00011300ff031b82 */ /* 0x000e300000000800 */
[----:B------:R-:W1:Y:S01]  /*1760*/  @P1 LDC R6, c[0x0][0x450] ;  /* 0x00011400ff061b82 */ /* 0x000e620000000800 */
        /* <DEDUP_REMOVED lines=15> */
.L_x_3006:
[----:B------:R-:W-:-:S13]  /*1860*/  ISETP.NE.AND P0, PT, R5, 0x1, PT ;  /* 0x000000010500780c */ /* 0x000fda0003f05270 */
[----:B------:R-:W0:Y:S02]  /*1870*/  @P0 LDC.64 R6, c[0x0][0xae0] ;  /* 0x0002b800ff060b82 */ /* 0x000e240000000a00 */
[----:B0-----:R-:W-:-:S05]  /*1880*/  @P0 IMAD.HI.U32 R6, R0, R6, RZ ;  /* 0x0000000600060227 */ /* 0x001fca00078e00ff */
[----:B------:R-:W-:-:S07]  /*1890*/  @P0 SHF.R.U32.HI R0, RZ, R7, R6 ;  /* 0x00000007ff000219 */ /* 0x000fce0000011606 */
.L_x_3007:
[----:B------:R-:W-:-:S05]  /*18a0*/  IMAD R3, R0, R5, R5 ;  /* 0x0000000500037224 */ /* 0x000fca00078e0205 */
[----:B------:R-:W-:-:S07]  /*18b0*/  VIMNMX R4, R4, R3, PT ;  /* 0x0000000304047248 */ /* 0x000fce0003fe0100 */
.L_x_3005:
[----:B------:R-:W0:Y:S01]  /*18c0*/  @P1 LDC R7, c[0x0][0x44c] ;  /* 0x00011300ff071b82 */ /* 0x000e220000000800 */
[----:B------:R-:W-:Y:S01]  /*18d0*/  VIADD R4, R4, 0x3f ;  /* 0x0000003f04047836 */ /* 0x000fe20000000000 */
[----:B------:R-:W-:Y:S01]  /*18e0*/  ULDC UR4, c[0x0][0xad4] ;  /* 0x0002b50000047ab9 */ /* 0x000fe20000000800 */
[----:B------:R-:W-:-:S03]  /*18f0*/  IMAD.MOV.U32 R0, RZ, RZ, R188 ;  /* 0x000000ffff007224 */ /* 0x000fc600078e00bc */
[----:B------:R-:W-:Y:S02]  /*1900*/  SHF.R.S32.HI R3, RZ, 0x1f, R4 ;  /* 0x0000001fff037819 */ /* 0x000fe40000011404 */
[----:B------:R-:W1:Y:S02]  /*1910*/  @P1 LDC R9, c[0x0][0x450] ;  /* 0x00011400ff091b82 */ /* 0x000e640000000800 */
[----:B------:R-:W-:-:S04]  /*1920*/  LEA.HI R3, R3, R4, RZ, 0x6 ;  /* 0x0000000403037211 */ /* 0x000fc800078f30ff */
[----:B------:R-:W-:-:S04]  /*1930*/  SHF.R.S32.HI R3, RZ, 0x6, R3 ;  /* 0x00000006ff037819 */ /* 0x000fc80000011403 */
[----:B------:R-:W-:Y:S01]  /*1940*/  VIMNMX R11, R8, R3, PT ;  /* 0x00000003080b7248 */ /* 0x000fe20003fe0100 */
[----:B0-----:R-:W-:-:S05]  /*1950*/  @P1 IMAD.HI.U32 R6, R188, R7, RZ ;  /* 0x00000007bc061227 */ /* 0x001fca00078e00ff */
[----:B-1----:R-:W-:-:S04]  /*1960*/  @P1 SHF.R.U32.HI R0, RZ, R9, R6 ;  /* 0x00000009ff001219 */ /* 0x002fc80000011606 */
[----:B------:R-:W-:-:S05]  /*1970*/  IADD3 R17, R0, R17, -R18 ;  /* 0x0000001100117210 */ /* 0x000fca0007ffe812 */
        /* <DEDUP_REMOVED lines=11> */
.L_x_3009:
[----:B------:R-:W-:-:S13]  /*1a30*/  ISETP.NE.AND P0, PT, R5, 0x1, PT ;  /* 0x000000010500780c */ /* 0x000fda0003f05270 */
[----:B------:R-:W0:Y:S02]  /*1a40*/  @P0 LDC.64 R6, c[0x0][0xae0] ;  /* 0x0002b800ff060b82 */ /* 0x000e240000000a00 */
[----:B0-----:R-:W-:-:S05]  /*1a50*/  @P0 IMAD.HI.U32 R4, R17, R6, RZ ;  /* 0x0000000611040227 */ /* 0x001fca00078e00ff */
[----:B------:R-:W-:-:S07]  /*1a60*/  @P0 SHF.R.U32.HI R17, RZ, R7, R4 ;  /* 0x00000007ff110219 */ /* 0x000fce0000011604 */
.L_x_3010:
[----:B------:R-:W-:-:S05]  /*1a70*/  IMAD R5, R17, R5, RZ ;  /* 0x0000000511057224 */ /* 0x000fca00078e02ff */
[----:B------:R-:W-:-:S07]  /*1a80*/  VIMNMX R0, R0, R5, !PT ;  /* 0x0000000500007248 */ /* 0x000fce0007fe0100 */
.L_x_3008:
[----:B------:R-:W-:Y:S01]  /*1a90*/  SHF.R.S32.HI R3, RZ, 0x1f, R0 ;  /* 0x0000001fff037819 */ /* 0x000fe20000011400 */
[----:B------:R-:W-:Y:S01]  /*1aa0*/  IMAD.MOV.U32 R5, RZ, RZ, RZ ;  /* 0x000000ffff057224 */ /* 0x000fe200078e00ff */
[----:B------:R-:W-:Y:S02]  /*1ab0*/  LOP3.LUT R8, R200, 0xff, RZ, 0xc0, !PT ;  /* 0x000000ffc8087812 */ /* 0x000fe400078ec0ff */
[----:B------:R-:W-:-:S04]  /*1ac0*/  LEA.HI R3, R3, R0, RZ, 0x6 ;  /* 0x0000000003037211 */ /* 0x000fc800078f30ff */
[----:B------:R-:W-:-:S04]  /*1ad0*/  SHF.R.S32.HI R3, RZ, 0x6, R3 ;  /* 0x00000006ff037819 */ /* 0x000fc80000011403 */
[----:B------:R-:W-:-:S04]  /*1ae0*/  VIMNMX R10, RZ, R3, !PT ;  /* 0x00000003ff0a7248 */ /* 0x000fc80007fe0100 */
[----:B------:R-:W-:-:S13]  /*1af0*/  ISETP.GT.AND P0, PT, R11, R10, PT ;  /* 0x0000000a0b00720c */ /* 0x000fda0003f04270 */
[----:B------:R-:W-:Y:S05]  /*1b00*/  @!P0 BRA `(.L_x_3011) ;  /* 0x0000000000788947 */ /* 0x000fea0003800000 */
[----:B------:R-:W-:-:S04]  /*1b10*/  SHF.R.U32.HI R0, RZ, 0x10, R200 ;  /* 0x00000010ff007819 */ /* 0x000fc800000116c8 */
[----:B------:R-:W-:-:S13]  /*1b20*/  ISETP.NE.AND P0, PT, R0, RZ, PT ;  /* 0x000000ff0000720c */ /* 0x000fda0003f05270 */
[----:B------:R-:W0:Y:S02]  /*1b30*/  @!P0 LDC R0, c[0x0][0xae8] ;  /* 0x0002ba00ff008b82 */ /* 0x000e240000000800 */
        /* <DEDUP_REMOVED lines=27> */
.L_x_3011:
[-C--:B------:R-:W-:Y:S01]  /*1cf0*/  IMAD R0, R8, R5.reuse, R10 ;  /* 0x0000000508007224 */ /* 0x080fe200078e020a */
        /* <DEDUP_REMOVED lines=70> */
[----:B------:R-:W2:Y:S01]  /*2160*/  LDL R6, [R1+0x10] ;  /* 0x0000100001067983 */ /* 0x000ea20000100800 */
[----:B------:R-:W-:Y:S01]  /*2170*/  UMOV UR7, 0x40000040 ;  /* 0x4000004000077882 */ /* 0x000fe20000000000 */
[----:B------:R-:W-:Y:S01]  /*2180*/  UMOV UR9, 0x40000040 ;  /* 0x4000004000097882 */ /* 0x000fe20000000000 */
[----:B------:R-:W-:Y:S01]  /*2190*/  UMOV UR11, 0x40000040 ;  /* 0x40000040000b7882 */ /* 0x000fe20000000000 */
[----:B------:R-:W-:Y:S01]  /*21a0*/  BAR.SYNC.DEFER_BLOCKING 0xe, 0x100 ;  /* 0x0384000000007b1d */ /* 0x000fe20000010000 */
[----:B------:R-:W-:-:S05]  /*21b0*/  ISETP.NE.AND P0, PT, R14, RZ, PT ;  /* 0x000000ff0e00720c */ /* 0x000fca0003f05270 */
        /* <DEDUP_REMOVED lines=25> */
[----:B------:R-:W-:Y:S01]  /*2350*/  ULEA UR6, UR36, UR20, 0xc ;  /* 0x0000001424067291 */ /* 0x000fe2000f8e603f */
[----:B------:R-:W-:Y:S01]  /*2360*/  UMOV UR5, 0x40000040 ;  /* 0x4000004000057882 */ /* 0x000fe20000000000 */
[----:B------:R-:W-:Y:S02]  /*2370*/  UIADD3 UR16, UR4, 0x6, URZ ;  /* 0x0000000604107890 */ /* 0x000fe4000fffe03f */
[----:B------:R-:W-:Y:S02]  /*2380*/  UIADD3 UR10, UR6, 0x80, URZ ;  /* 0x00000080060a7890 */ /* 0x000fe4000fffe03f */
[----:B------:R-:W-:-:S03]  /*2390*/  UIADD3 UR14, UR6, 0x100, URZ ;  /* 0x00000100060e7890 */ /* 0x000fc6000fffe03f */
[----:B------:R-:W-:Y:S01]  /*23a0*/  HGMMA.64x256x16.F32.BF16 R24, gdesc[UR4].tnspB, RZ, !UPT, gsb0 ;  /* 0x43e00000041879f0 */ /* 0x000fe2000c0018ff */
[----:B------:R-:W-:Y:S02]  /*23b0*/  UIADD3 UR18, UR6, 0x180, URZ ;  /* 0x0000018006127890 */ /* 0x000fe4000fffe03f */
        /* <DEDUP_REMOVED lines=16> */
.L_x_3013:
[----:B------:R-:W-:Y:S01]  /*24c0*/  ULEA UR6, UR36, UR38, 0x3 ;  /* 0x0000002624067291 */ /* 0x000fe2000f8e183f */
[----:B------:R-:W-:-:S03]  /*24d0*/  VIADD R3, R4, 0xfffffffe ;  /* 0xfffffffe04037836 */ /* 0x000fc60000000000 */
[----:B------:R-:W-:Y:S02]  /*24e0*/  UIADD3 UR6, UR6, 0x38860, URZ ;  /* 0x0003886006067890 */ /* 0x000fe4000fffe03f */
[----:B------:R-:W-:Y:S02]  /*24f0*/  ISETP.GE.AND P0, PT, R3, R0, PT ;  /* 0x000000000300720c */ /* 0x000fe40003f06270 */
[----:B------:R-:W-:-:S09]  /*2500*/  UPRMT UR6, UR39, 0x654, UR6 ;  /* 0x0000065427067896 */ /* 0x000fd20008000006 */
[----:B------:R-:W-:Y:S02]  /*2510*/  SYNCS.ARRIVE.TRANS64.RED.A1T0 RZ, [UR6], RZ ;  /* 0x000000ffffff79a7 */ /* 0x000fe40008100406 */
[----:B------:R-:W-:Y:S05]  /*2520*/  @!P0 BRA `(.L_x_3014) ;  /* 0x0000000800b08947 */ /* 0x000fea0003800000 */
.L_x_3016:
        /* <DEDUP_REMOVED lines=148> */
[----:B------:R-:W-:Y:S01]  /*2e70*/  HGMMA.64x256x16.F32.BF16 R24, gdesc[UR4].tnspB, R24, gsb0 ;  /* 0x43e00000041879f0 */ /* 0x000fe20008001818 */
[----:B------:R-:W-:-:S06]  /*2e80*/  USEL UR6, URZ, 0x1, UP0 ;  /* 0x000000013f067887 */ /* 0x000fcc0008000000 */
[----:B------:R-:W-:Y:S01]  /*2e90*/  LOP3.LUT R2, R2, UR6, RZ, 0x3c, !PT ;  /* 0x0000000602027c12 */ /* 0x000fe2000f8e3cff */
[----:B------:R-:W-:Y:S02]  /*2ea0*/  WARPGROUP.DEPBAR.LE gsb0, 0x0 ;  /* 0x00008000000079c5 */ /* 0x000fe40000010000 */
[----:B------:R-:W-:-:S15]  /*2eb0*/  WARPGROUP.ARRIVE ;  /* 0x00000000000079c5 */ /* 0x000fde0000000000 */
[----:B------:R-:W-:-:S03]  /*2ec0*/  NOP ;  /* 0x0000000000007918 */ /* 0x000fc60000000000 */
        /* <DEDUP_REMOVED lines=13> */
.L_x_3015:
[----:B------:R-:W-:-:S04]  /*2fa0*/  ULEA UR6, UR36, UR38, 0x3 ;  /* 0x0000002624067291 */ /* 0x000fc8000f8e183f */
[----:B------:R-:W-:-:S04]  /*2fb0*/  UIADD3 UR6, UR6, 0x38860, URZ ;  /* 0x0003886006067890 */ /* 0x000fc8000fffe03f */
[----:B------:R-:W-:-:S09]  /*2fc0*/  UPRMT UR6, UR39, 0x654, UR6 ;  /* 0x0000065427067896 */ /* 0x000fd20008000006 */
[----:B------:R-:W-:Y:S01]  /*2fd0*/  SYNCS.ARRIVE.TRANS64.RED.A1T0 RZ, [UR6], RZ ;  /* 0x000000ffffff79a7 */ /* 0x000fe20008100406 */
[----:B------:R-:W-:Y:S05]  /*2fe0*/  @P0 BRA `(.L_x_3016) ;  /* 0xfffffff400500947 */ /* 0x000fea000383ffff */
.L_x_3014:
        /* <DEDUP_REMOVED lines=144> */
.L_x_3004:
[----:B------:R-:W2:Y:S01]  /*38f0*/  LDC R0, c[0x0][0x448] ;  /* 0x00011200ff007b82 */ /* 0x000ea20000000800 */
[----:B------:R-:W-:Y:S02]  /*3900*/  LOP3.LUT R16, R16, 0xfffffffd, RZ, 0xc0, !PT ;  /* 0xfffffffd10107812 */ /* 0x000fe400078ec0ff */
[----:B01----:R-:W-:-:S05]  /*3910*/  IADD3 R7, R17, 0x1, -R18 ;  /* 0x0000000111077810 */ /* 0x003fca0007ffe812 */
[----:B------:R-:W0:Y:S01]  /*3920*/  LDC.64 R4, c[0x0][0xad8] ;  /* 0x0002b600ff047b82 */ /* 0x000e220000000a00 */
[----:B--2---:R-:W-:Y:S01]  /*3930*/  ISETP.NE.AND P2, PT, R0, 0x1, PT ;  /* 0x000000010000780c */ /* 0x004fe20003f45270 */
[----:B------:R-:W-:Y:S01]  /*3940*/  VIADD R0, R188, 0x3f ;  /* 0x0000003fbc007836 */ /* 0x000fe20000000000 */
[----:B0-----:R-:W-:-:S11]  /*3950*/  ISETP.GE.AND P1, PT, R5, 0x1, PT ;  /* 0x000000010500780c */ /* 0x001fd60003f26270 */
[----:B------:R-:W0:Y:S01]  /*3960*/  @P2 LDC R3, c[0x0][0x44c] ;  /* 0x00011300ff032b82 */ /* 0x000e220000000800 */
[----:B------:R-:W-:-:S04]  /*3970*/  @P2 LOP3.LUT R16, R16, 0x2, RZ, 0xfc, !PT ;  /* 0x0000000210102812 */ /* 0x000fc800078efcff */
[----:B------:R-:W-:-:S03]  /*3980*/  LOP3.LUT R16, R16, 0xfffffffe, RZ, 0xc0, !PT ;  /* 0xfffffffe10107812 */ /* 0x000fc600078ec0ff */
[----:B------:R-:W1:Y:S01]  /*3990*/  @P2 LDC R6, c[0x0][0x450] ;  /* 0x00011400ff062b82 */ /* 0x000e620000000800 */
        /* <DEDUP_REMOVED lines=16> */
.L_x_3018:
[----:B------:R-:W-:-:S13]  /*3aa0*/  ISETP.NE.AND P0, PT, R5, 0x1, PT ;  /* 0x000000010500780c */ /* 0x000fda0003f05270 */
[----:B------:R-:W0:Y:S02]  /*3ab0*/  @P0 LDC.64 R6, c[0x0][0xae0] ;  /* 0x0002b800ff060b82 */ /* 0x000e240000000a00 */
[----:B0-----:R-:W-:-:S05]  /*3ac0*/  @P0 IMAD.HI.U32 R6, R0, R6, RZ ;  /* 0x0000000600060227 */ /* 0x001fca00078e00ff */
[----:B------:R-:W-:-:S07]  /*3ad0*/  @P0 SHF.R.U32.HI R0, RZ, R7, R6 ;  /* 0x00000007ff000219 */ /* 0x000fce0000011606 */
.L_x_3019:
[----:B------:R-:W-:-:S05]  /*3ae0*/  IMAD R3, R0, R5, R5 ;  /* 0x0000000500037224 */ /* 0x000fca00078e0205 */
[----:B------:R-:W-:-:S07]  /*3af0*/  VIMNMX R4, R4, R3, PT ;  /* 0x0000000304047248 */ /* 0x000fce0003fe0100 */
.L_x_3017:
        /* <DEDUP_REMOVED lines=24> */
.L_x_3021:
[----:B------:R-:W-:-:S13]  /*3c80*/  ISETP.NE.AND P0, PT, R5, 0x1, PT ;  /* 0x000000010500780c */ /* 0x000fda0003f05270 */
[----:B------:R-:W0:Y:S02]  /*3c90*/  @P0 LDC.64 R6, c[0x0][0xae0] ;  /* 0x0002b800ff060b82 */ /* 0x000e240000000a00 */
[----:B0-----:R-:W-:-:S05]  /*3ca0*/  @P0 IMAD.HI.U32 R4, R0, R6, RZ ;  /* 0x0000000600040227 */ /* 0x001fca00078e00ff */
[----:B------:R-:W-:-:S07]  /*3cb0*/  @P0 SHF.R.U32.HI R0, RZ, R7, R4 ;  /* 0x00000007ff000219 */ /* 0x000fce0000011604 */
.L_x_3022:
[----:B------:R-:W-:-:S05]  /*3cc0*/  IMAD R0, R0, R5, RZ ;  /* 0x0000000500007224 */ /* 0x000fca00078e02ff */
[----:B------:R-:W-:-:S07]  /*3cd0*/  VIMNMX R3, R3, R0, !PT ;  /* 0x0000000003037248 */ /* 0x000fce0007fe0100 */
.L_x_3020:
        /* <DEDUP_REMOVED lines=39> */
.L_x_3023:
        /* <DEDUP_REMOVED lines=102> */
.L_x_3024:
[----:B------:R-:W2:Y:S04]  /*45b0*/  LDL R21, [R1+0xc] ;  /* 0x00000c0001157983 */ /* 0x000ea80000100800 */
[----:B------:R-:W3:Y:S01]  /*45c0*/  LDL R20, [R1+0x14] ;  /* 0x0000140001147983 */ /* 0x000ee20000100800 */
[----:B------:R-:W-:Y:S01]  /*45d0*/  IMAD.MOV.U32 R3, RZ, RZ, 0x1 ;  /* 0x00000001ff037424 */ /* 0x000fe200078e00ff */
[----:B--2---:R-:W-:-:S04]  /*45e0*/  LEA.HI R0, R21, R21, RZ, 0x1 ;  /* 0x0000001515007211 */ /* 0x004fc800078f08ff */
[----:B------:R-:W-:Y:S02]  /*45f0*/  LOP3.LUT R0, R0, 0xfffffffe, RZ, 0xc0, !PT ;  /* 0xfffffffe00007812 */ /* 0x000fe400078ec0ff */
[----:B---3--:R-:W-:-:S03]  /*4600*/  ISETP.NE.AND P0, PT, R20, RZ, PT ;  /* 0x000000ff1400720c */ /* 0x008fc60003f05270 */
[----:B------:R-:W-:Y:S01]  /*4610*/  IMAD.IADD R0, R21, 0x1, -R0 ;  /* 0x0000000115007824 */ /* 0x000fe200078e0a00 */
[----:B------:R-:W-:-:S04]  /*4620*/  SEL R3, R3, 0x2, !P0 ;  /* 0x0000000203037807 */ /* 0x000fc80004000000 */
[----:B------:R-:W-:Y:S02]  /*4630*/  SHF.L.U32 R0, R0, 0x1f, RZ ;  /* 0x0000001f00007819 */ /* 0x000fe400000006ff */
[----:B------:R-:W-:Y:S02]  /*4640*/  LOP3.LUT R3, R3, 0x1, RZ, 0xfc, !PT ;  /* 0x0000000103037812 */ /* 0x000fe400078efcff */
[----:B------:R-:W0:Y:S02]  /*4650*/  SYNCS.PHASECHK.TRANS64.TRYWAIT P1, [UR38+0x38800], R0 ;  /* 0x03880000ff0075a7 */ /* 0x000e240008020166 */
[----:B------:R-:W-:Y:S01]  /*4660*/  ISETP.NE.AND P0, PT, R3, 0x3, PT ;  /* 0x000000030300780c */ /* 0x000fe20003f05270 */
[----:B0-----:R-:W-:-:S12]  /*4670*/  @!P1 BRA `(.L_x_3025) ;  /* 0x0000018800f89947 */ /* 0x001fd80003800000 */
.L_x_3219:
[----:B------:R-:W-:Y:S05]  /*4680*/  @!P0 BRA `(.L_x_3026) ;  /* 0x0000000000048947 */ /* 0x000fea0003800000 */
[----:B------:R-:W-:Y:S01]  /*4690*/  BPT.TRAP 0x1 ;  /* 0x000000040000795c */ /* 0x000fe20000300000 */
.L_x_3026:
[----:B------:R-:W-:Y:S01]  /*46a0*/  IMAD.U32 R8, RZ, RZ, UR36 ;  /* 0x00000024ff087e24 */ /* 0x000fe2000f8e00ff */
[----:B0-----:R-:W-:-:S04]  /*46b0*/  SHF.L.U32 R3, R2, 0x1f, RZ ;  /* 0x0000001f02037819 */ /* 0x001fc800000006ff */
[----:B------:R-:W-:-:S04]  /*46c0*/  LEA R8, R8, UR38, 0x3 ;  /* 0x0000002608087c11 */ /* 0x000fc8000f8e18ff */
[----:B------:R0:W1:Y:S01]  /*46d0*/  SYNCS.PHASECHK.TRANS64.TRYWAIT P1, [R8+URZ+0x38830], R3 ;  /* 0x03883003080075a7 */ /* 0x000062000802017f */
[----:B------:R-:W-:Y:S05]  /*46e0*/  @!P0 BRA `(.L_x_3027) ;  /* 0x0000000000048947 */ /* 0x000fea0003800000 */
[----:B------:R-:W-:Y:S01]  /*46f0*/  BPT.TRAP 0x1 ;  /* 0x000000040000795c */ /* 0x000fe20000300000 */
.L_x_3027:
[----:B-1----:R-:W-:Y:S05]  /*4700*/  @P1 BRA `(.L_x_3028) ;  /* 0x0000000000081947 */ /* 0x002fea0003800000 */
[----:B------:R-:W1:Y:S02]  /*4710*/  SYNCS.PHASECHK.TRANS64.TRYWAIT P1, [R8+URZ+0x38830], R3 ;  /* 0x03883003080075a7 */ /* 0x000e64000802017f */
[----:B-1----:R-:W-:Y:S05]  /*4720*/  @!P1 BRA `(.L_x_3029) ;  /* 0x0000018800e49947 */ /* 0x002fea0003800000 */
.L_x_3028:
[----:B------:R-:W-:-:S04]  /*4730*/  UIADD3 UR4, UR38, 0x22400, URZ ;  /* 0x0002240026047890 */ /* 0x000fc8000fffe03f */
[----:B------:R-:W-:-:S04]  /*4740*/  USHF.R.U32.HI UR4, URZ, 0x4, UR4 ;  /* 0x000000043f047899 */ /* 0x000fc80008011604 */
[----:B------:R-:W-:-:S06]  /*4750*/  ULOP3.LUT UR4, UR4, 0x3fff, URZ, 0xc0, !UPT ;  /* 0x00003fff04047892 */ /* 0x000fcc000f8ec03f */
[----:B------:R-:W-:Y:S01]  /*4760*/  IMAD.U32 R4, RZ, RZ, UR4 ;  /* 0x00000004ff047e24 */ /* 0x000fe2000f8e00ff */
        /* <DEDUP_REMOVED lines=34> */
[----:B------:R-:W2:Y:S02]  /*4990*/  SYNCS.PHASECHK.TRANS64.TRYWAIT P1, [UR38+0x38810], R0 ;  /* 0x03881000ff0075a7 */ /* 0x000ea40008020166 */
[----:B--2---:R-:W-:Y:S05]  /*49a0*/  @!P1 BRA `(.L_x_3030) ;  /* 0x0000018800589947 */ /* 0x004fea0003800000 */
.L_x_3220:
[----:B------:R-:W-:Y:S05]  /*49b0*/  @!P0 BRA `(.L_x_3031) ;  /* 0x0000000000048947 */ /* 0x000fea0003800000 */
[----:B------:R-:W-:Y:S01]  /*49c0*/  BPT.TRAP 0x1 ;  /* 0x000000040000795c */ /* 0x000fe20000300000 */
.L_x_3031:
[----:B------:R3:W4:Y:S01]  /*49d0*/  SYNCS.PHASECHK.TRANS64.TRYWAIT P1, [R8+URZ+0x38850], R3 ;  /* 0x03885003080075a7 */ /* 0x000722000802017f */
[----:B------:R-:W-:Y:S05]  /*49e0*/  @!P0 BRA `(.L_x_3032) ;  /* 0x0000000000048947 */ /* 0x000fea0003800000 */
[----:B------:R-:W-:Y:S01]  /*49f0*/  BPT.TRAP 0x1 ;  /* 0x000000040000795c */ /* 0x000fe20000300000 */
.L_x_3032:
[----:B----4-:R-:W-:Y:S05]  /*4a00*/  @P1 BRA `(.L_x_3033) ;  /* 0x0000000000081947 */ /* 0x010fea0003800000 */
[----:B------:R-:W4:Y:S02]  /*4a10*/  SYNCS.PHASECHK.TRANS64.TRYWAIT P1, [R8+URZ+0x38850], R3 ;  /* 0x03885003080075a7 */ /* 0x000f24000802017f */
[----:B----4-:R-:W-:Y:S05]  /*4a20*/  @!P1 BRA `(.L_x_3034) ;  /* 0x0000018800509947 */ /* 0x010fea0003800000 */
.L_x_3033:
[----:B------:R-:W-:Y:S01]  /*4a30*/  UIADD3 UR4, UR38, 0x400, URZ ;  /* 0x0000040026047890 */ /* 0x000fe2000fffe03f */
[----:B------:R-:W-:Y:S01]  /*4a40*/  WARPGROUP.ARRIVE ;  /* 0x00000000000079c5 */ /* 0x000fe20000000000 */
[----:B------:R-:W-:-:S05]  /*4a50*/  UIADD3 UR5, UR38, 0x26400, URZ ;  /* 0x0002640026057890 */ /* 0x000fca000fffe03f */
[----:B--2---:R-:W2:Y:S01]  /*4a60*/  S2R R0, SR_TID.X ;  /* 0x0000000000007919 */ /* 0x004ea20000002100 */
        /* <DEDUP_REMOVED lines=10> */
[----:B------:R-:W-:Y:S01]  /*4b10*/  UMOV UR24, UR6 ;  /* 0x0000000600187c82 */ /* 0x000fe20008000000 */
[----:B------:R-:W-:-:S03]  /*4b20*/  UIADD3 UR30, UR26, 0x2, URZ ;  /* 0x000000021a1e7890 */ /* 0x000fc6000fffe03f */
[----:B------:R-:W-:Y:S01]  /*4b30*/  HGMMA.64x64x16.F32.BF16 R24, gdesc[UR24], R24, gsb0 ;  /* 0x00e00000181879f0 */ /* 0x000fe20008001818 */
[----:B------:R-:W-:Y:S01]  /*4b40*/  UMOV UR29, 0x40000040 ;  /* 0x40000040001d7882 */ /* 0x000fe20000000000 */
[----:B------:R-:W-:Y:S01]  /*4b50*/  UMOV UR31, 0x40000040 ;  /* 0x40000040001f7882 */ /* 0x000fe20000000000 */
[----:B------:R-:W-:Y:S02]  /*4b60*/  UIADD3 UR11, UR6, 0x800, URZ ;  /* 0x00000800060b7890 */ /* 0x000fe4000fffe03f */
[----:B------:R-:W-:Y:S01]  /*4b70*/  UIADD3 UR14, UR26, 0x800, URZ ;  /* 0x000008001a0e7890 */ /* 0x000fe2000fffe03f */
[----:B--2---:R-:W-:-:S06]  /*4b80*/  SHF.R.U32.HI R0, RZ, 0x7, R0 ;  /* 0x00000007ff007819 */ /* 0x004fcc0000011600 */
[----:B------:R-:W2:Y:S02]  /*4b90*/  SHFL.IDX PT, R0, R0, RZ, 0x1f ;  /* 0x00001fff00007589 */ /* 0x000ea400000e0000 */
[----:B--2---:R-:W-:-:S13]  /*4ba0*/  R2UR UR5, R0 ;  /* 0x00000000000572ca */ /* 0x004fda00000e0000 */
        /* <DEDUP_REMOVED lines=251> */
.L_x_3035:
[----:B------:R-:W2:Y:S01]  /*5b60*/  LDC R170, c[0x0][0x448] ;  /* 0x00011200ffaa7b82 */ /* 0x000ea20000000800 */
[----:B------:R-:W-:Y:S01]  /*5b70*/  IMAD.IADD R0, R194, 0x1, R188 ;  /* 0x00000001c2007824 */ /* 0x000fe200078e02bc */
[----:B------:R-:W-:Y:S01]  /*5b80*/  R2UR UR5, R8 ;  /* 0x00000000080572ca */ /* 0x000fe200000e0000 */
[----:B------:R-:W-:Y:S01]  /*5b90*/  ULDC UR11, c[0x0][0xad4] ;  /* 0x0002b500000b7ab9 */ /* 0x000fe20000000800 */
[----:B------:R-:W-:Y:S01]  /*5ba0*/  LOP3.LUT P1, RZ, R16, 0x1, RZ, 0xc0, !PT ;  /* 0x0000000110ff7812 */ /* 0x000fe2000782c0ff */
[----:B------:R-:W-:Y:S01]  /*5bb0*/  ULDC UR7, c[0x0][0xad8] ;  /* 0x0002b60000077ab9 */ /* 0x000fe20000000800 */
[----:B------:R-:W-:-:S04]  /*5bc0*/  LEA R14, R168, 0xffffffc0, 0x6 ;  /* 0xffffffc0a80e7811 */ /* 0x000fc800078e30ff */
[----:B------:R-:W-:-:S05]  /*5bd0*/  IADD3 R10, -R19, R17, -R14 ;  /* 0x00000011130a7210 */ /* 0x000fca0007ffe90e */
[----:B------:R-:W-:-:S04]  /*5be0*/  UIADD3 UR5, UR5, 0x38840, URZ ;  /* 0x0003884005057890 */ /* 0x000fc8000fffe03f */
[----:B------:R-:W-:Y:S01]  /*5bf0*/  UPRMT UR5, UR39, 0x654, UR5 ;  /* 0x0000065427057896 */ /* 0x000fe20008000005 */
[----:B--2---:R-:W-:-:S08]  /*5c00*/  ISETP.NE.AND P2, PT, R170, 0x1, PT ;  /* 0x00000001aa00780c */ /* 0x004fd00003f45270 */
[----:B------:R-:W-:Y:S01]  /*5c10*/  SYNCS.ARRIVE.TRANS64.RED.A1T0 RZ, [UR5], RZ ;  /* 0x000000ffffff79a7 */ /* 0x000fe20008100405 */
[----:B------:R-:W-:-:S04]  /*5c20*/  ULOP3.LUT UR5, URZ, UR11, URZ, 0x33, !UPT ;  /* 0x0000000b3f057292 */ /* 0x000fc8000f8e333f */
[----:B01-34-:R-:W0:Y:S08]  /*5c30*/  @P2 LDC R3, c[0x0][0x44c] ;  /* 0x00011300ff032b82 */ /* 0x01be300000000800 */
[----:B------:R-:W1:Y:S01]  /*5c40*/  @P2 LDC R6, c[0x0][0x450] ;  /* 0x00011400ff062b82 */ /* 0x000e620000000800 */
[----:B0-----:R-:W-:-:S05]  /*5c50*/  @P2 IMAD.HI.U32 R3, R0, R3, RZ ;  /* 0x0000000300032227 */ /* 0x001fca00078e00ff */
[----:B-1----:R-:W-:Y:S01]  /*5c60*/  @P2 SHF.R.U32.HI R0, RZ, R6, R3 ;  /* 0x00000006ff002219 */ /* 0x002fe20000011603 */
[----:B------:R-:W-:-:S04]  /*5c70*/  IMAD.MOV.U32 R3, RZ, RZ, -0x40 ;  /* 0xffffffc0ff037424 */ /* 0x000fc800078e00ff */
[----:B------:R-:W0:Y:S01]  /*5c80*/  SHFL.IDX PT, R9, R0, RZ, 0x1c1f ;  /* 0x001c1fff00097589 */ /* 0x000e2200000e0000 */
[----:B------:R-:W-:-:S04]  /*5c90*/  IMAD R6, R168, R3, 0x41 ;  /* 0x00000041a8067424 */ /* 0x000fc800078e0203 */
[----:B------:R-:W-:Y:S01]  /*5ca0*/  VIADD R20, R6, 0xffffffff ;  /* 0xffffffff06147836 */ /* 0x000fe20000000000 */
[----:B------:R-:W-:-:S05]  /*5cb0*/  IADD3 R3, -R19, R6, R17 ;  /* 0x0000000613037210 */ /* 0x000fca0007ffe111 */
[----:B------:R-:W-:-:S04]  /*5cc0*/  IMAD.IADD R3, R3, 0x1, -R18 ;  /* 0x0000000103037824 */ /* 0x000fc800078e0a12 */
[C---:B------:R-:W-:Y:S02]  /*5cd0*/  VIADD R57, R3.reuse, UR7 ;  /* 0x0000000703397c36 */ /* 0x040fe40008000000 */
[----:B------:R-:W-:-:S03]  /*5ce0*/  VIADD R12, R3, UR5 ;  /* 0x00000005030c7c36 */ /* 0x000fc60008000000 */
[----:B0-----:R-:W-:Y:S01]  /*5cf0*/  VIADDMNMX R3, R9, R57, R10, PT ;  /* 0x0000003909037246 */ /* 0x001fe2000380010a */
[----:B------:R-:W-:Y:S01]  /*5d00*/  IMAD.IADD R5, R12, 0x1, R9 ;  /* 0x000000010c057824 */ /* 0x000fe200078e0209 */
        /* <DEDUP_REMOVED lines=14> */
.L_x_3038:
[----:B------:R-:W-:Y:S02]  /*5df0*/  ULDC UR5, c[0x0][0xadc] ;  /* 0x0002b70000057ab9 */ /* 0x000fe40000000800 */
[----:B------:R-:W-:-:S05]  /*5e00*/  IMAD.U32 R11, RZ, RZ, UR5 ;  /* 0x00000005ff0b7e24 */ /* 0x000fca000f8e00ff */
[----:B------:R-:W-:-:S13]  /*5e10*/  ISETP.NE.AND P1, PT, R11, 0x1, PT ;  /* 0x000000010b00780c */ /* 0x000fda0003f25270 */
[----:B------:R-:W0:Y:S02]  /*5e20*/  @P1 LDC.64 R6, c[0x0][0xae0] ;  /* 0x0002b800ff061b82 */ /* 0x000e240000000a00 */
[----:B0-----:R-:W-:-:S05]  /*5e30*/  @P1 IMAD.HI.U32 R6, R9, R6, RZ ;  /* 0x0000000609061227 */ /* 0x001fca00078e00ff */
[----:B------:R-:W-:-:S07]  /*5e40*/  @P1 SHF.R.U32.HI R9, RZ, R7, R6 ;  /* 0x00000007ff091219 */ /* 0x000fce0000011606 */
.L_x_3039:
[----:B------:R-:W-:Y:S05]  /*5e50*/  BSYNC B0 ;  /* 0x0000000000007941 */ /* 0x000fea0003800000 */
.L_x_3037:
[----:B------:R-:W-:-:S04]  /*5e60*/  IMAD R6, R9, R11, -R14 ;  /* 0x0000000b09067224 */ /* 0x000fc800078e0a0e */
[----:B------:R-:W-:-:S05]  /*5e70*/  IMAD.IADD R6, R6, 0x1, -R19 ;  /* 0x0000000106067824 */ /* 0x000fca00078e0a13 */
[----:B------:R-:W-:Y:S02]  /*5e80*/  VIADDMNMX R3, R6, R11, R3, PT ;  /* 0x0000000b06037246 */ /* 0x000fe40003800103 */
[----:B------:R-:W-:-:S07]  /*5e90*/  VIMNMX R5, R5, R6, !PT ;  /* 0x0000000605057248 */ /* 0x000fce0007fe0100 */
.L_x_3036:
[C---:B------:R-:W-:Y:S02]  /*5ea0*/  ISETP.GE.AND P2, PT, R20.reuse, 0x9, PT ;  /* 0x000000091400780c */ /* 0x040fe40003f46270 */
[C---:B------:R-:W-:Y:S02]  /*5eb0*/  ISETP.GE.AND P1, PT, R20.reuse, 0x2, PT ;  /* 0x000000021400780c */ /* 0x040fe40003f26270 */
[C---:B------:R-:W-:Y:S02]  /*5ec0*/  ISETP.GT.AND P3, PT, R5.reuse, 0x8, !P2 ;  /* 0x000000080500780c */ /* 0x040fe40005764270 */
[----:B------:R-:W-:Y:S02]  /*5ed0*/  ISETP.GT.AND P4, PT, R5, 0x1, !P1 ;  /* 0x000000010500780c */ /* 0x000fe40004f84270 */
[----:B------:R-:W-:Y:S02]  /*5ee0*/  ISETP.LT.OR P3, PT, R3, 0x9, P3 ;  /* 0x000000090300780c */ /* 0x000fe40001f61670 */
[----:B------:R-:W-:-:S02]  /*5ef0*/  ISETP.GE.AND P5, PT, R20, 0xa, PT ;  /* 0x0000000a1400780c */ /* 0x000fc40003fa6270 */
[----:B------:R-:W-:Y:S02]  /*5f00*/  FSEL R65, R28, -INF , !P3 ;  /* 0xff8000001c417808 */ /* 0x000fe40005800000 */
[----:B------:R-:W-:Y:S02]  /*5f10*/  ISETP.LT.OR P4, PT, R3, 0x2, P4 ;  /* 0x000000020300780c */ /* 0x000fe40002781670 */
[----:B------:R-:W-:Y:S02]  /*5f20*/  ISETP.GT.AND P3, PT, R5, 0x9, !P5 ;  /* 0x000000090500780c */ /* 0x000fe40006f64270 */
[----:B------:R-:W-:Y:S02]  /*5f30*/  FSEL R69, R25, -INF , !P4 ;  /* 0xff80000019457808 */ /* 0x000fe40006000000 */
        /* <DEDUP_REMOVED lines=51> */
[C---:B------:R-:W-:Y:S02]  /*6270*/  ISETP.GE.AND P6, PT, R20.reuse, 0x1, PT ;  /* 0x000000011400780c */ /* 0x040fe40003fc6270 */
[----:B------:R-:W-:Y:S02]  /*6280*/  FSEL R49, R49, -INF , !P3 ;  /* 0xff80000031317808 */ /* 0x000fe40005800000 */
[----:B------:R-:W-:Y:S02]  /*6290*/  ISETP.GE.AND P3, PT, R20, 0x39, PT ;  /* 0x000000391400780c */ /* 0x000fe40003f66270 */
[----:B------:R-:W-:Y:S02]  /*62a0*/  P2R R28, PR, RZ, 0x20 ;  /* 0x00000020ff1c7803 */ /* 0x000fe40000000000 */
[----:B------:R-:W-:-:S02]  /*62b0*/  ISETP.GT.AND P4, PT, R5, 0x38, !P3 ;  /* 0x000000380500780c */ /* 0x000fc40005f84270 */
[----:B------:R-:W-:Y:S02]  /*62c0*/  ISETP.GE.AND P5, PT, R20, 0x3a, PT ;  /* 0x0000003a1400780c */ /* 0x000fe40003fa6270 */
[----:B------:R-:W-:-:S04]  /*62d0*/  ISETP.LT.OR P4, PT, R3, 0x39, P4 ;  /* 0x000000390300780c */ /* 0x000fc80002781670 */
[----:B------:R-:W-:Y:S02]  /*62e0*/  FSEL R9, R52, -INF , !P4 ;  /* 0xff80000034097808 */ /* 0x000fe40006000000 */
[----:B------:R-:W-:-:S04]  /*62f0*/  ISETP.GT.AND P4, PT, R5, RZ, !P6 ;  /* 0x000000ff0500720c */ /* 0x000fc80007784270 */
[----:B------:R-:W-:-:S04]  /*6300*/  ISETP.LT.OR P4, PT, R3, 0x1, P4 ;  /* 0x000000010300780c */ /* 0x000fc80002781670 */
[----:B------:R-:W-:Y:S02]  /*6310*/  FSEL R67, R24, -INF , !P4 ;  /* 0xff80000018437808 */ /* 0x000fe40006000000 */
[----:B------:R-:W-:-:S04]  /*6320*/  ISETP.GT.AND P4, PT, R5, 0x39, !P5 ;  /* 0x000000390500780c */ /* 0x000fc80006f84270 */
[----:B------:R-:W-:Y:S02]  /*6330*/  ISETP.LT.OR P4, PT, R3, 0x3a, P4 ;  /* 0x0000003a0300780c */ /* 0x000fe40002781670 */
[----:B------:R-:W0:Y:S02]  /*6340*/  SHFL.IDX PT, R3, R0, 0x1, 0x1c1f ;  /* 0x003c1f0000037f89 */ /* 0x000e2400000e0000 */
[----:B------:R-:W-:Y:S02]  /*6350*/  FSEL R53, R53, -INF , !P4 ;  /* 0xff80000035357808 */ /* 0x000fe40006000000 */
[----:B------:R-:W-:Y:S02]  /*6360*/  LOP3.LUT P4, RZ, R16, 0x1, RZ, 0xc0, !PT ;  /* 0x0000000110ff7812 */ /* 0x000fe4000788c0ff */
[----:B0-----:R-:W-:Y:S01]  /*6370*/  VIADDMNMX R10, R3, R57, R10, PT ;  /* 0x00000039030a7246 */ /* 0x001fe2000380010a */
[----:B------:R-:W-:-:S10]  /*6380*/  IMAD.IADD R12, R12, 0x1, R3 ;  /* 0x000000010c0c7824 */ /* 0x000fd400078e0203 */
[----:B------:R-:W-:Y:S05]  /*6390*/  @!P4 BRA `(.L_x_3040) ;  /* 0x000000000060c947 */ /* 0x000fea0003800000 */
        /* <DEDUP_REMOVED lines=13> */
.L_x_3042:
[----:B------:R-:W-:Y:S02]  /*6470*/  ULDC UR5, c[0x0][0xadc] ;  /* 0x0002b70000057ab9 */ /* 0x000fe40000000800 */
[----:B------:R-:W-:-:S05]  /*6480*/  IMAD.U32 R5, RZ, RZ, UR5 ;  /* 0x00000005ff057e24 */ /* 0x000fca000f8e00ff */
[----:B------:R-:W-:-:S13]  /*6490*/  ISETP.NE.AND P4, PT, R5, 0x1, PT ;  /* 0x000000010500780c */ /* 0x000fda0003f85270 */
[----:B------:R-:W0:Y:S02]  /*64a0*/  @P4 LDC.64 R6, c[0x0][0xae0] ;  /* 0x0002b800ff064b82 */ /* 0x000e240000000a00 */
[----:B0-----:R-:W-:-:S05]  /*64b0*/  @P4 IMAD.HI.U32 R6, R3, R6, RZ ;  /* 0x0000000603064227 */ /* 0x001fca00078e00ff */
[----:B------:R-:W-:-:S07]  /*64c0*/  @P4 SHF.R.U32.HI R3, RZ, R7, R6 ;  /* 0x00000007ff034219 */ /* 0x000fce0000011606 */
.L_x_3043:
[----:B------:R-:W-:Y:S05]  /*64d0*/  BSYNC B0 ;  /* 0x0000000000007941 */ /* 0x000fea0003800000 */
.L_x_3041:
[----:B------:R-:W-:-:S04]  /*64e0*/  IMAD R0, R3, R5, -R14 ;  /* 0x0000000503007224 */ /* 0x000fc800078e0a0e */
[----:B------:R-:W-:-:S05]  /*64f0*/  IMAD.IADD R3, R0, 0x1, -R19 ;  /* 0x0000000100037824 */ /* 0x000fca00078e0a13 */
[----:B------:R-:W-:Y:S02]  /*6500*/  VIADDMNMX R10, R3, R5, R10, PT ;  /* 0x00000005030a7246 */ /* 0x000fe4000380010a */
[----:B------:R-:W-:-:S07]  /*6510*/  VIMNMX R12, R12, R3, !PT ;  /* 0x000000030c0c7248 */ /* 0x000fce0007fe0100 */
.L_x_3040:
[----:B------:R-:W-:Y:S01]  /*6520*/  FMNMX.FTZ R0, R67, R69, !PT ;  /* 0x0000004543007209 */ /* 0x000fe20007810000 */
[----:B------:R-:W-:Y:S01]  /*6530*/  ULDC UR5, c[0x0][0xa80] ;  /* 0x0002a00000057ab9 */ /* 0x000fe20000000800 */
[----:B------:R-:W-:Y:S01]  /*6540*/  ISETP.GT.AND P1, PT, R12, 0x1, !P1 ;  /* 0x000000010c00780c */ /* 0x000fe20004f24270 */
[----:B------:R-:W-:Y:S01]  /*6550*/  IMAD.U32 R6, RZ, RZ, UR5 ;  /* 0x00000005ff067e24 */ /* 0x000fe2000f8e00ff */
[----:B------:R-:W-:Y:S01]  /*6560*/  FMNMX.FTZ R0, R65, R0, !PT ;  /* 0x0000000041007209 */ /* 0x000fe20007810000 */
[----:B------:R-:W-:Y:S01]  /*6570*/  ULEA UR10, UR36, UR37, 0xc ;  /* 0x00000025240a7291 */ /* 0x000fe2000f8e603f */
[----:B------:R-:W-:Y:S01]  /*6580*/  ISETP.LT.OR P1, PT, R10, 0x2, P1 ;  /* 0x000000020a00780c */ /* 0x000fe20000f21670 */
[----:B------:R-:W-:Y:S01]  /*6590*/  UMOV UR15, 0x40000040 ;  /* 0x40000040000f7882 */ /* 0x000fe20000000000 */
[----:B------:R-:W-:Y:S02]  /*65a0*/  FMNMX.FTZ R0, R59, R0, !PT ;  /* 0x000000003b007209 */ /* 0x000fe40007810000 */
[----:B------:R-:W-:-:S02]  /*65b0*/  FSEL R61, R27, -INF , !P1 ;  /* 0xff8000001b3d7808 */ /* 0x000fc40004800000 */
[----:B------:R-:W-:Y:S01]  /*65c0*/  ISETP.NE.AND P1, PT, R28, RZ, PT ;  /* 0x000000ff1c00720c */ /* 0x000fe20003f25270 */
[----:B------:R-:W-:Y:S01]  /*65d0*/  UMOV UR14, UR10 ;  /* 0x0000000a000e7c82 */ /* 0x000fe20008000000 */
[----:B------:R-:W-:Y:S01]  /*65e0*/  FMNMX.FTZ R0, R25, R0, !PT ;  /* 0x0000000019007209 */ /* 0x000fe20007810000 */
[----:B------:R-:W-:Y:S01]  /*65f0*/  BAR.SYNC.DEFER_BLOCKING 0xf, 0x100 ;  /* 0x03c4000000007b1d */ /* 0x000fe20000010000 */
        /* <DEDUP_REMOVED lines=12> */
[----:B------:R-:W-:Y:S02]  /*66c0*/  FMNMX.FTZ R0, R13, R0, !PT ;  /* 0x000000000d007209 */ /* 0x000fe40007810000 */
[----:B------:R-:W-:Y:S02]  /*66d0*/  ISETP.NE.AND P1, PT, R32, RZ, PT ;  /* 0x000000ff2000720c */ /* 0x000fe40003f25270 */
[----:B------:R-:W-:Y:S02]  /*66e0*/  FMNMX.FTZ R0, R45, R0, !PT ;  /* 0x000000002d007209 */ /* 0x000fe40007810000 */
[----:B------:R-:W-:-:S02]  /*66f0*/  ISETP.GT.AND P1, PT, R12, 0x11, !P1 ;  /* 0x000000110c00780c */ /* 0x000fc40004f24270 */
[----:B------:R-:W-:Y:S02]  /*6700*/  FMNMX.FTZ R0, R11, R0, !PT ;  /* 0x000000000b007209 */ /* 0x000fe40007810000 */
        /* <DEDUP_REMOVED lines=8> */
[----:B------:R-:W-:Y:S01]  /*6790*/  ISETP.GT.AND P2, PT, R12, 0x8, !P2 ;  /* 0x000000080c00780c */ /* 0x000fe20005744270 */
[----:B------:R-:W0:Y:S01]  /*67a0*/  SHFL.BFLY PT, R0, R7, 0x2, 0x1f ;  /* 0x0c401f0007007f89 */ /* 0x000e2200000e0000 */
[----:B------:R-:W-:Y:S02]  /*67b0*/  FSEL R29, R38, -INF , !P1 ;  /* 0xff800000261d7808 */ /* 0x000fe40004800000 */
[----:B------:R-:W-:-:S02]  /*67c0*/  ISETP.NE.AND P1, PT, R36, RZ, PT ;  /* 0x000000ff2400720c */ /* 0x000fc40003f25270 */
[----:B------:R-:W-:Y:S02]  /*67d0*/  ISETP.LT.OR P2, PT, R10, 0x9, P2 ;  /* 0x000000090a00780c */ /* 0x000fe40001741670 */
[----:B------:R-:W-:Y:S02]  /*67e0*/  ISETP.GT.AND P1, PT, R12, 0x19, !P1 ;  /* 0x000000190c00780c */ /* 0x000fe40004f24270 */
[----:B------:R-:W-:Y:S02]  /*67f0*/  FSEL R63, R30, -INF , !P2 ;  /* 0xff8000001e3f7808 */ /* 0x000fe40005000000 */
[----:B------:R-:W-:Y:S02]  /*6800*/  ISETP.LT.OR P1, PT, R10, 0x1a, P1 ;  /* 0x0000001a0a00780c */ /* 0x000fe40000f21670 */
[----:B------:R-:W-:Y:S02]  /*6810*/  ISETP.NE.AND P2, PT, R60, RZ, PT ;  /* 0x000000ff3c00720c */ /* 0x000fe40003f45270 */
[----:B------:R-:W-:-:S02]  /*6820*/  FSEL R39, R39, -INF , !P1 ;  /* 0xff80000027277808 */ /* 0x000fc40004800000 */
[----:B------:R-:W-:Y:S02]  /*6830*/  ISETP.NE.AND P1, PT, R58, RZ, PT ;  /* 0x000000ff3a00720c */ /* 0x000fe40003f25270 */
[----:B------:R-:W-:Y:S02]  /*6840*/  ISETP.NE.AND P4, PT, R44, RZ, PT ;  /* 0x000000ff2c00720c */ /* 0x000fe40003f85270 */
[C---:B------:R-:W-:Y:S02]  /*6850*/  ISETP.GT.AND P1, PT, R12.reuse, 0x20, !P1 ;  /* 0x000000200c00780c */ /* 0x040fe40004f24270 */
[----:B------:R-:W-:Y:S02]  /*6860*/  ISETP.GT.AND P6, PT, R12, RZ, !P6 ;  /* 0x000000ff0c00720c */ /* 0x000fe400077c4270 */
[----:B------:R-:W-:Y:S02]  /*6870*/  ISETP.LT.OR P1, PT, R10, 0x21, P1 ;  /* 0x000000210a00780c */ /* 0x000fe40000f21670 */
[----:B0-----:R-:W-:-:S02]  /*6880*/  FMNMX.FTZ R14, R7, R0, !PT ;  /* 0x00000000070e7209 */ /* 0x001fc40007810000 */
[----:B------:R-:W-:Y:S02]  /*6890*/  FSEL R57, R42, -INF , !P1 ;  /* 0xff8000002a397808 */ /* 0x000fe40004800000 */
[----:B------:R-:W-:Y:S01]  /*68a0*/  ISETP.NE.AND P1, PT, R40, RZ, PT ;  /* 0x000000ff2800720c */ /* 0x000fe20003f25270 */
[----:B------:R-:W0:Y:S01]  /*68b0*/  SHFL.BFLY PT, R5, R14, 0x1, 0x1f ;  /* 0x0c201f000e057f89 */ /* 0x000e2200000e0000 */
[----:B------:R-:W-:Y:S02]  /*68c0*/  ISETP.LT.OR P6, PT, R10, 0x1, P6 ;  /* 0x000000010a00780c */ /* 0x000fe400037c1670 */
[----:B------:R-:W-:Y:S02]  /*68d0*/  ISETP.GT.AND P1, PT, R12, 0x21, !P1 ;  /* 0x000000210c00780c */ /* 0x000fe40004f24270 */
[----:B------:R-:W-:Y:S02]  /*68e0*/  FSEL R26, R26, -INF , !P6 ;  /* 0xff8000001a1a7808 */ /* 0x000fe40007000000 */
[----:B------:R-:W-:-:S02]  /*68f0*/  ISETP.LT.OR P1, PT, R10, 0x22, P1 ;  /* 0x000000220a00780c */ /* 0x000fc40000f21670 */
[C---:B------:R-:W-:Y:S02]  /*6900*/  ISETP.GT.AND P3, PT, R12.reuse, 0x38, !P3 ;  /* 0x000000380c00780c */ /* 0x040fe40005f64270 */
[----:B------:R-:W-:Y:S02]  /*6910*/  FSEL R43, R43, -INF , !P1 ;  /* 0xff8000002b2b7808 */ /* 0x000fe40004800000 */
[----:B------:R-:W-:Y:S02]  /*6920*/  ISETP.GT.AND P1, PT, R12, 0x28, !P2 ;  /* 0x000000280c00780c */ /* 0x000fe40005724270 */
[----:B------:R-:W-:Y:S02]  /*6930*/  ISETP.NE.AND P2, PT, R62, RZ, PT ;  /* 0x000000ff3e00720c */ /* 0x000fe40003f45270 */
[----:B------:R-:W-:Y:S02]  /*6940*/  ISETP.LT.OR P1, PT, R10, 0x29, P1 ;  /* 0x000000290a00780c */ /* 0x000fe40000f21670 */
[----:B------:R-:W-:-:S02]  /*6950*/  ISETP.GT.AND P5, PT, R12, 0x39, !P5 ;  /* 0x000000390c00780c */ /* 0x000fc40006fa4270 */
[----:B------:R-:W-:Y:S02]  /*6960*/  FSEL R3, R46, -INF , !P1 ;  /* 0xff8000002e037808 */ /* 0x000fe40004800000 */
[----:B------:R-:W-:Y:S02]  /*6970*/  ISETP.GT.AND P1, PT, R12, 0x29, !P4 ;  /* 0x000000290c00780c */ /* 0x000fe40006724270 */
[----:B0-----:R-:W-:Y:S02]  /*6980*/  FMNMX.FTZ R5, R14, R5, !PT ;  /* 0x000000050e057209 */ /* 0x001fe40007810000 */
[----:B------:R-:W-:Y:S02]  /*6990*/  ISETP.LT.OR P1, PT, R10, 0x2a, P1 ;  /* 0x0000002a0a00780c */ /* 0x000fe40000f21670 */
[----:B------:R-:W-:Y:S01]  /*69a0*/  ISETP.NE.AND P4, PT, R48, RZ, PT ;  /* 0x000000ff3000720c */ /* 0x000fe20003f85270 */
[----:B------:R-:W-:Y:S01]  /*69b0*/  FMUL.FTZ R0, R5, R6 ;  /* 0x0000000605007220 */ /* 0x000fe20000410000 */
[----:B------:R-:W-:-:S02]  /*69c0*/  FSEL R47, R47, -INF , !P1 ;  /* 0xff8000002f2f7808 */ /* 0x000fc40004800000 */
[----:B------:R-:W-:Y:S02]  /*69d0*/  FSETP.NEU.FTZ.AND P1, PT, R5, -INF , PT ;  /* 0xff8000000500780b */ /* 0x000fe40003f3d000 */
[----:B------:R-:W-:Y:S02]  /*69e0*/  ISETP.LT.OR P3, PT, R10, 0x39, P3 ;  /* 0x000000390a00780c */ /* 0x000fe40001f61670 */
[----:B------:R-:W-:Y:S02]  /*69f0*/  FSEL R20, R0, RZ, P1 ;  /* 0x000000ff00147208 */ /* 0x000fe40000800000 */
[----:B------:R-:W-:Y:S02]  /*6a00*/  FMNMX.FTZ R0, R26, R61, !PT ;  /* 0x0000003d1a007209 */ /* 0x000fe40007810000 */
[C---:B------:R-:W-:Y:S01]  /*6a10*/  ISETP.GT.AND P1, PT, R12.reuse, 0x30, !P2 ;  /* 0x000000300c00780c */ /* 0x040fe20005724270 */
[--C-:B------:R-:W-:Y:S01]  /*6a20*/  FFMA.FTZ R7, R67, R6, -R20.reuse ;  /* 0x0000000643077223 */ /* 0x100fe20000010814 */
[----:B------:R-:W-:Y:S01]  /*6a30*/  FMNMX.FTZ R0, R63, R0, !PT ;  /* 0x000000003f007209 */ /* 0x000fe20007810000 */
[-CC-:B------:R-:W-:Y:S01]  /*6a40*/  FFMA.FTZ R65, R65, R6.reuse, -R20.reuse ;  /* 0x0000000641417223 */ /* 0x180fe20000010814 */
[----:B------:R-:W-:Y:S01]  /*6a50*/  ISETP.GT.AND P2, PT, R12, 0x31, !P4 ;  /* 0x000000310c00780c */ /* 0x000fe20006744270 */
[--C-:B------:R-:W-:Y:S01]  /*6a60*/  FFMA.FTZ R12, R69, R6, -R20.reuse ;  /* 0x00000006450c7223 */ /* 0x100fe20000010814 */
[----:B------:R-:W-:Y:S01]  /*6a70*/  FMNMX.FTZ R0, R31, R0, !PT ;  /* 0x000000001f007209 */ /* 0x000fe20007810000 */
[----:B------:R-:W-:Y:S01]  /*6a80*/  MUFU.EX2 R152, R7 ;  /* 0x0000000700987308 */ /* 0x000fe20000000800 */
[C---:B------:R-:W-:Y:S01]  /*6a90*/  ISETP.LT.OR P1, PT, R10.reuse, 0x31, P1 ;  /* 0x000000310a00780c */ /* 0x040fe20000f21670 */
[--C-:B------:R-:W-:Y:S01]  /*6aa0*/  FFMA.FTZ R59, R59, R6, -R20.reuse ;  /* 0x000000063b3b7223 */ /* 0x100fe20000010814 */
[----:B------:R-:W-:Y:S01]  /*6ab0*/  FMNMX.FTZ R0, R27, R0, !PT ;  /* 0x000000001b007209 */ /* 0x000fe20007810000 */
[-CC-:B------:R-:W-:Y:S01]  /*6ac0*/  FFMA.FTZ R25, R25, R6.reuse, -R20.reuse ;  /* 0x0000000619197223 */ /* 0x180fe20000010814 */
[----:B------:R-:W-:Y:S01]  /*6ad0*/  ISETP.LT.OR P2, PT, R10, 0x32, P2 ;  /* 0x000000320a00780c */ /* 0x000fe20001741670 */
[--C-:B------:R-:W-:Y:S01]  /*6ae0*/  FFMA.FTZ R33, R33, R6, -R20.reuse ;  /* 0x0000000621217223 */ /* 0x100fe20000010814 */
[----:B------:R-:W-:Y:S01]  /*6af0*/  FMNMX.FTZ R0, R35, R0, !PT ;  /* 0x0000000023007209 */ /* 0x000fe20007810000 */
[----:B------:R-:W0:Y:S01]  /*6b00*/  MUFU.EX2 R71, R12 ;  /* 0x0000000c00477308 */ /* 0x000e220000000800 */
[----:B------:R-:W-:Y:S01]  /*6b10*/  FSEL R67, R50, -INF , !P1 ;  /* 0xff80000032437808 */ /* 0x000fe20004800000 */
[--C-:B------:R-:W-:Y:S01]  /*6b20*/  FFMA.FTZ R21, R21, R6, -R20.reuse ;  /* 0x0000000615157223 */ /* 0x100fe20000010814 */
[----:B------:R-:W-:Y:S01]  /*6b30*/  FMNMX.FTZ R0, R29, R0, !PT ;  /* 0x000000001d007209 */ /* 0x000fe20007810000 */
[-CC-:B------:R-:W-:Y:S01]  /*6b40*/  FFMA.FTZ R37, R37, R6.reuse, -R20.reuse ;  /* 0x0000000625257223 */ /* 0x180fe20000010814 */
[----:B------:R-:W-:Y:S01]  /*6b50*/  FSEL R51, R51, -INF , !P2 ;  /* 0xff80000033337808 */ /* 0x000fe20005000000 */
[--C-:B------:R-:W-:Y:S01]  /*6b60*/  FFMA.FTZ R15, R15, R6, -R20.reuse ;  /* 0x000000060f0f7223 */ /* 0x100fe20000010814 */
[----:B------:R-:W-:Y:S01]  /*6b70*/  FMNMX.FTZ R0, R39, R0, !PT ;  /* 0x0000000027007209 */ /* 0x000fe20007810000 */
[----:B------:R-:W-:Y:S01]  /*6b80*/  MUFU.EX2 R65, R65 ;  /* 0x0000004100417308 */ /* 0x000fe20000000800 */
[----:B------:R-:W-:Y:S01]  /*6b90*/  ISETP.LT.OR P5, PT, R10, 0x3a, P5 ;  /* 0x0000003a0a00780c */ /* 0x000fe20002fa1670 */
[--C-:B------:R-:W-:Y:S01]  /*6ba0*/  FFMA.FTZ R41, R41, R6, -R20.reuse ;  /* 0x0000000629297223 */ /* 0x100fe20000010814 */
[----:B------:R-:W-:Y:S01]  /*6bb0*/  FMNMX.FTZ R0, R57, R0, !PT ;  /* 0x0000000039007209 */ /* 0x000fe20007810000 */
[-CC-:B------:R-:W-:Y:S01]  /*6bc0*/  FFMA.FTZ R13, R13, R6.reuse, -R20.reuse ;  /* 0x000000060d0d7223 */ /* 0x180fe20000010814 */
[----:B------:R-:W-:Y:S01]  /*6bd0*/  FSEL R69, R54, -INF , !P3 ;  /* 0xff80000036457808 */ /* 0x000fe20005800000 */
[--C-:B------:R-:W-:Y:S01]  /*6be0*/  FFMA.FTZ R45, R45, R6, -R20.reuse ;  /* 0x000000062d2d7223 */ /* 0x100fe20000010814 */
[----:B------:R-:W-:Y:S01]  /*6bf0*/  FMNMX.FTZ R0, R43, R0, !PT ;  /* 0x000000002b007209 */ /* 0x000fe20007810000 */
[----:B------:R-:W-:Y:S01]  /*6c00*/  MUFU.EX2 R154, R59 ;  /* 0x0000003b009a7308 */ /* 0x000fe20000000800 */
[----:B------:R-:W-:Y:S01]  /*6c10*/  FSEL R55, R55, -INF , !P5 ;  /* 0xff80000037377808 */ /* 0x000fe20006800000 */
[----:B0-----:R-:W-:Y:S01]  /*6c20*/  FADD.FTZ R28, R152, R71 ;  /* 0x00000047981c7221 */ /* 0x001fe20000010000 */
[----:B------:R-:W-:Y:S01]  /*6c30*/  FMNMX.FTZ R0, R3, R0, !PT ;  /* 0x0000000003007209 */ /* 0x000fe20007810000 */
[-CC-:B------:R-:W-:Y:S01]  /*6c40*/  FFMA.FTZ R11, R11, R6.reuse, -R20.reuse ;  /* 0x000000060b0b7223 */ /* 0x180fe20000010814 */
[-CC-:B------:R-:W-:Y:S01]  /*6c50*/  FFMA.FTZ R49, R49, R6.reuse, -R20.reuse ;  /* 0x0000000631317223 */ /* 0x180fe20000010814 */
[--C-:B------:R-:W-:Y:S01]  /*6c60*/  FFMA.FTZ R9, R9, R6, -R20.reuse ;  /* 0x0000000609097223 */ /* 0x100fe20000010814 */
[----:B------:R-:W-:Y:S01]  /*6c70*/  FMNMX.FTZ R0, R47, R0, !PT ;  /* 0x000000002f007209 */ /* 0x000fe20007810000 */
[----:B------:R-:W-:Y:S01]  /*6c80*/  MUFU.EX2 R25, R25 ;  /* 0x0000001900197308 */ /* 0x000fe20000000800 */
[----:B------:R-:W-:Y:S01]  /*6c90*/  FFMA.FTZ R20, R53, R6, -R20 ;  /* 0x0000000635147223 */ /* 0x000fe20000010814 */
[----:B------:R-:W-:-:S02]  /*6ca0*/  F2FP.BF16.F32.PACK_AB R152, R71, R152 ;  /* 0x000000984798723e */ /* 0x000fc400000010ff */
[----:B------:R-:W-:-:S04]  /*6cb0*/  FMNMX.FTZ R0, R67, R0, !PT ;  /* 0x0000000043007209 */ /* 0x000fc80007810000 */
[----:B------:R-:W-:Y:S01]  /*6cc0*/  FMNMX.FTZ R0, R51, R0, !PT ;  /* 0x0000000033007209 */ /* 0x000fe20007810000 */
[----:B------:R-:W-:Y:S03]  /*6cd0*/  MUFU.EX2 R156, R33 ;  /* 0x00000021009c7308 */ /* 0x000fe60000000800 */
[----:B------:R-:W-:-:S04]  /*6ce0*/  FMNMX.FTZ R0, R69, R0, !PT ;  /* 0x0000000045007209 */ /* 0x000fc80007810000 */
[----:B------:R-:W-:Y:S01]  /*6cf0*/  FMNMX.FTZ R0, R55, R0, !PT ;  /* 0x0000000037007209 */ /* 0x000fe20007810000 */
[----:B------:R-:W-:Y:S04]  /*6d00*/  MUFU.EX2 R21, R21 ;  /* 0x0000001500157308 */ /* 0x000fe80000000800 */
[----:B------:R-:W0:Y:S04]  /*6d10*/  SHFL.BFLY PT, R7, R0, 0x2, 0x1f ;  /* 0x0c401f0000077f89 */ /* 0x000e2800000e0000 */
[----:B------:R-:W-:Y:S08]  /*6d20*/  MUFU.EX2 R158, R37 ;  /* 0x00000025009e7308 */ /* 0x000ff00000000800 */
[----:B------:R-:W-:Y:S08]  /*6d30*/  MUFU.EX2 R15, R15 ;  /* 0x0000000f000f7308 */ /* 0x000ff00000000800 */
[----:B------:R-:W-:Y:S01]  /*6d40*/  MUFU.EX2 R160, R41 ;  /* 0x0000002900a07308 */ /* 0x000fe20000000800 */
[----:B0-----:R-:W-:-:S07]  /*6d50*/  FMNMX.FTZ R10, R0, R7, !PT ;  /* 0x00000007000a7209 */ /* 0x001fce0007810000 */
[----:B------:R-:W-:Y:S01]  /*6d60*/  MUFU.EX2 R13, R13 ;  /* 0x0000000d000d7308 */ /* 0x000fe20000000800 */
[----:B------:R-:W0:Y:S07]  /*6d70*/  SHFL.BFLY PT, R7, R10, 0x1, 0x1f ;  /* 0x0c201f000a077f89 */ /* 0x000e2e00000e0000 */
[----:B------:R-:W-:Y:S08]  /*6d80*/  MUFU.EX2 R162, R45 ;  /* 0x0000002d00a27308 */ /* 0x000ff00000000800 */
[----:B------:R-:W-:Y:S08]  /*6d90*/  MUFU.EX2 R11, R11 ;  /* 0x0000000b000b7308 */ /* 0x000ff00000000800 */
[----:B------:R-:W-:Y:S01]  /*6da0*/  MUFU.EX2 R164, R49 ;  /* 0x0000003100a47308 */ /* 0x000fe20000000800 */
[----:B0-----:R-:W-:-:S04]  /*6db0*/  FMNMX.FTZ R7, R10, R7, !PT ;  /* 0x000000070a077209 */ /* 0x001fc80007810000 */
[C---:B------:R-:W-:Y:S01]  /*6dc0*/  FSETP.NEU.FTZ.AND P1, PT, R7.reuse, -INF , PT ;  /* 0xff8000000700780b */ /* 0x040fe20003f3d000 */
[----:B------:R-:W-:Y:S02]  /*6dd0*/  FMUL.FTZ R0, R7, R6 ;  /* 0x0000000607007220 */ /* 0x000fe40000410000 */
[----:B------:R-:W-:Y:S03]  /*6de0*/  MUFU.EX2 R9, R9 ;  /* 0x0000000900097308 */ /* 0x000fe60000000800 */
        /* <DEDUP_REMOVED lines=19> */
[----:B------:R-:W-:Y:S08]  /*6f20*/  MUFU.EX2 R63, R63 ;  /* 0x0000003f003f7308 */ /* 0x000ff00000000800 */
[----:B------:R1:W2:Y:S01]  /*6f30*/  MUFU.EX2 R10, R31 ;  /* 0x0000001f000a7308 */ /* 0x0002a20000000800 */
[----:B0-----:R-:W-:-:S07]  /*6f40*/  F2FP.BF16.F32.PACK_AB R153, R61, R26 ;  /* 0x0000001a3d99723e */ /* 0x001fce00000010ff */
[----:B------:R-:W0:Y:S01]  /*6f50*/  MUFU.EX2 R27, R27 ;  /* 0x0000001b001b7308 */ /* 0x000e220000000800 */
[----:B-1----:R-:W-:-:S04]  /*6f60*/  FADD.FTZ R31, R65, R28 ;  /* 0x0000001c411f7221 */ /* 0x002fc80000010000 */
[C---:B------:R-:W-:Y:S01]  /*6f70*/  FADD.FTZ R28, R154.reuse, R31 ;  /* 0x0000001f9a1c7221 */ /* 0x040fe20000010000 */
[----:B------:R-:W-:Y:S02]  /*6f80*/  F2FP.BF16.F32.PACK_AB R154, R154, R65 ;  /* 0x000000419a9a723e */ /* 0x000fe400000010ff */
[----:B------:R-:W1:Y:S01]  /*6f90*/  MUFU.EX2 R12, R35 ;  /* 0x00000023000c7308 */ /* 0x000e620000000800 */
[----:B------:R-:W-:Y:S01]  /*6fa0*/  FADD.FTZ R31, R25, R28 ;  /* 0x0000001c191f7221 */ /* 0x000fe20000010000 */
[----:B------:R-:W-:Y:S01]  /*6fb0*/  FADD.FTZ R28, R26, R61 ;  /* 0x0000003d1a1c7221 */ /* 0x000fe20000010000 */
[----:B--2---:R-:W-:Y:S02]  /*6fc0*/  F2FP.BF16.F32.PACK_AB R155, R10, R63 ;  /* 0x0000003f0a9b723e */ /* 0x004fe400000010ff */
[C---:B------:R-:W-:Y:S01]  /*6fd0*/  FADD.FTZ R30, R156.reuse, R31 ;  /* 0x0000001f9c1e7221 */ /* 0x040fe20000010000 */
[----:B------:R-:W-:Y:S01]  /*6fe0*/  FADD.FTZ R31, R63, R28 ;  /* 0x0000001c3f1f7221 */ /* 0x000fe20000010000 */
[----:B------:R-:W-:Y:S01]  /*6ff0*/  F2FP.BF16.F32.PACK_AB R156, R156, R25 ;  /* 0x000000199c9c723e */ /* 0x000fe200000010ff */
[----:B------:R-:W2:Y:S01]  /*7000*/  MUFU.EX2 R29, R29 ;  /* 0x0000001d001d7308 */ /* 0x000ea20000000800 */
[----:B------:R-:W-:Y:S01]  /*7010*/  FADD.FTZ R33, R21, R30 ;  /* 0x0000001e15217221 */ /* 0x000fe20000010000 */
[----:B------:R-:W-:Y:S01]  /*7020*/  FADD.FTZ R30, R10, R31 ;  /* 0x0000001f0a1e7221 */ /* 0x000fe20000010000 */
[----:B------:R3:W-:Y:S02]  /*7030*/  STSM.16.M88.4 [R189+0x36400], R152 ;  /* 0x03640098bd007844 */ /* 0x0007e40000000200 */
[C---:B------:R-:W-:Y:S01]  /*7040*/  FADD.FTZ R32, R158.reuse, R33 ;  /* 0x000000219e207221 */ /* 0x040fe20000010000 */
[----:B0-----:R-:W-:Y:S01]  /*7050*/  FADD.FTZ R31, R27, R30 ;  /* 0x0000001e1b1f7221 */ /* 0x001fe20000010000 */
[----:B------:R-:W-:Y:S01]  /*7060*/  F2FP.BF16.F32.PACK_AB R158, R158, R21 ;  /* 0x000000159e9e723e */ /* 0x000fe200000010ff */
[----:B------:R-:W0:Y:S01]  /*7070*/  MUFU.EX2 R14, R39 ;  /* 0x00000027000e7308 */ /* 0x000e220000000800 */
[----:B------:R-:W-:Y:S01]  /*7080*/  FADD.FTZ R33, R15, R32 ;  /* 0x000000200f217221 */ /* 0x000fe20000010000 */
[C---:B-1----:R-:W-:Y:S01]  /*7090*/  FADD.FTZ R30, R12.reuse, R31 ;  /* 0x0000001f0c1e7221 */ /* 0x042fe20000010000 */
[----:B------:R-:W-:-:S02]  /*70a0*/  F2FP.BF16.F32.PACK_AB R157, R12, R27 ;  /* 0x0000001b0c9d723e */ /* 0x000fc400000010ff */
[C---:B------:R-:W-:Y:S01]  /*70b0*/  FADD.FTZ R32, R160.reuse, R33 ;  /* 0x00000021a0207221 */ /* 0x040fe20000010000 */
[----:B------:R-:W-:Y:S02]  /*70c0*/  F2FP.BF16.F32.PACK_AB R160, R160, R15 ;  /* 0x0000000fa0a0723e */ /* 0x000fe400000010ff */
[----:B------:R-:W1:Y:S01]  /*70d0*/  MUFU.EX2 R57, R57 ;  /* 0x0000003900397308 */ /* 0x000e620000000800 */
[----:B--2---:R-:W-:Y:S01]  /*70e0*/  FADD.FTZ R31, R29, R30 ;  /* 0x0000001e1d1f7221 */ /* 0x004fe20000010000 */
[----:B------:R-:W-:-:S04]  /*70f0*/  FADD.FTZ R33, R13, R32 ;  /* 0x000000200d217221 */ /* 0x000fc80000010000 */
[C---:B------:R-:W-:Y:S01]  /*7100*/  FADD.FTZ R0, R162.reuse, R33 ;  /* 0x00000021a2007221 */ /* 0x040fe20000010000 */
[----:B------:R-:W-:Y:S01]  /*7110*/  F2FP.BF16.F32.PACK_AB R162, R162, R13 ;  /* 0x0000000da2a2723e */ /* 0x000fe200000010ff */
[----:B------:R-:W2:Y:S01]  /*7120*/  MUFU.EX2 R24, R43 ;  /* 0x0000002b00187308 */ /* 0x000ea20000000800 */
[C---:B0-----:R-:W-:Y:S01]  /*7130*/  FADD.FTZ R32, R14.reuse, R31 ;  /* 0x0000001f0e207221 */ /* 0x041fe20000010000 */
[----:B------:R-:W-:Y:S01]  /*7140*/  FADD.FTZ R33, R11, R0 ;  /* 0x000000000b217221 */ /* 0x000fe20000010000 */
[----:B------:R-:W-:-:S03]  /*7150*/  F2FP.BF16.F32.PACK_AB R159, R14, R29 ;  /* 0x0000001d0e9f723e */ /* 0x000fc600000010ff */
[C---:B------:R-:W-:Y:S01]  /*7160*/  FADD.FTZ R34, R164.reuse, R33 ;  /* 0x00000021a4227221 */ /* 0x040fe20000010000 */
[----:B------:R-:W-:Y:S01]  /*7170*/  F2FP.BF16.F32.PACK_AB R164, R164, R11 ;  /* 0x0000000ba4a4723e */ /* 0x000fe200000010ff */
[----:B------:R-:W0:Y:S01]  /*7180*/  MUFU.EX2 R3, R3 ;  /* 0x0000000300037308 */ /* 0x000e220000000800 */
[----:B-1----:R-:W-:Y:S01]  /*7190*/  FADD.FTZ R31, R57, R32 ;  /* 0x00000020391f7221 */ /* 0x002fe20000010000 */
[----:B------:R-:W-:Y:S01]  /*71a0*/  FADD.FTZ R15, R9, R34 ;  /* 0x00000022090f7221 */ /* 0x000fe20000010000 */
[----:B------:R3:W-:Y:S05]  /*71b0*/  STSM.16.M88.4 [R190], R156 ;  /* 0x0000009cbe007844 */ /* 0x0007ea0000000200 */
[----:B------:R-:W1:Y:S01]  /*71c0*/  MUFU.EX2 R28, R47 ;  /* 0x0000002f001c7308 */ /* 0x000e620000000800 */
[C---:B--2---:R-:W-:Y:S01]  /*71d0*/  FADD.FTZ R0, R24.reuse, R31 ;  /* 0x0000001f18007221 */ /* 0x044fe20000010000 */
[----:B------:R-:W-:-:S06]  /*71e0*/  F2FP.BF16.F32.PACK_AB R161, R24, R57 ;  /* 0x0000003918a1723e */ /* 0x000fcc00000010ff */
[----:B------:R-:W2:Y:S01]  /*71f0*/  MUFU.EX2 R67, R67 ;  /* 0x0000004300437308 */ /* 0x000ea20000000800 */
[----:B0-----:R-:W-:-:S07]  /*7200*/  FADD.FTZ R21, R3, R0 ;  /* 0x0000000003157221 */ /* 0x001fce0000010000 */
[----:B------:R-:W0:Y:S01]  /*7210*/  MUFU.EX2 R30, R51 ;  /* 0x00000033001e7308 */ /* 0x000e220000000800 */
[C---:B-1----:R-:W-:Y:S01]  /*7220*/  FADD.FTZ R34, R28.reuse, R21 ;  /* 0x000000151c227221 */ /* 0x042fe20000010000 */
[----:B------:R-:W-:-:S05]  /*7230*/  F2FP.BF16.F32.PACK_AB R163, R28, R3 ;  /* 0x000000031ca3723e */ /* 0x000fca00000010ff */
[----:B------:R3:W-:Y:S01]  /*7240*/  STSM.16.M88.4 [R192], R160 ;  /* 0x000000a0c0007844 */ /* 0x0007e20000000200 */
[----:B------:R-:W1:Y:S01]  /*7250*/  MUFU.EX2 R20, R20 ;  /* 0x0000001400147308 */ /* 0x000e620000000800 */
[----:B--2---:R-:W-:-:S07]  /*7260*/  FADD.FTZ R11, R67, R34 ;  /* 0x00000022430b7221 */ /* 0x004fce0000010000 */
[----:B------:R-:W2:Y:S01]  /*7270*/  MUFU.EX2 R69, R69 ;  /* 0x0000004500457308 */ /* 0x000ea20000000800 */
[C---:B0-----:R-:W-:Y:S01]  /*7280*/  FADD.FTZ R10, R30.reuse, R11 ;  /* 0x0000000b1e0a7221 */ /* 0x041fe20000010000 */
[----:B------:R-:W-:-:S06]  /*7290*/  F2FP.BF16.F32.PACK_AB R165, R30, R67 ;  /* 0x000000431ea5723e */ /* 0x000fcc00000010ff */
[----:B------:R-:W0:Y:S01]  /*72a0*/  MUFU.EX2 R32, R55 ;  /* 0x0000003700207308 */ /* 0x000e220000000800 */
[C---:B-1----:R-:W-:Y:S01]  /*72b0*/  F2FP.BF16.F32.PACK_AB R166, R20.reuse, R9 ;  /* 0x0000000914a6723e */ /* 0x042fe200000010ff */
[----:B------:R-:W-:Y:S01]  /*72c0*/  FADD.FTZ R0, R20, R15 ;  /* 0x0000000f14007221 */ /* 0x000fe20000010000 */
[----:B--2---:R-:W-:Y:S01]  /*72d0*/  FADD.FTZ R9, R69, R10 ;  /* 0x0000000a45097221 */ /* 0x004fe20000010000 */
[----:B0-----:R-:W-:-:S03]  /*72e0*/  F2FP.BF16.F32.PACK_AB R167, R32, R69 ;  /* 0x0000004520a7723e */ /* 0x001fc600000010ff */
[----:B------:R-:W-:Y:S02]  /*72f0*/  FADD.FTZ R3, R32, R9 ;  /* 0x0000000920037221 */ /* 0x000fe40000010000 */
[----:B------:R3:W-:Y:S01]  /*7300*/  STSM.16.M88.4 [R191], R164 ;  /* 0x000000a4bf007844 */ /* 0x0007e20000000200 */
[----:B------:R-:W-:-:S06]  /*7310*/  WARPGROUP.ARRIVE ;  /* 0x00000000000079c5 */ /* 0x000fcc0000000000 */
        /* <DEDUP_REMOVED lines=25> */
[----:B---3--:R-:W-:Y:S05]  /*74b0*/  @!P0 BRA `(.L_x_3044) ;  /* 0x0000000000048947 */ /* 0x008fea0003800000 */
[----:B------:R-:W-:Y:S01]  /*74c0*/  BPT.TRAP 0x1 ;  /* 0x000000040000795c */ /* 0x000fe20000300000 */
.L_x_3044:
[----:B------:R-:W-:Y:S01]  /*74d0*/  ISETP.NE.AND P2, PT, R170, 0x1, PT ;  /* 0x00000001aa00780c */ /* 0x000fe20003f45270 */
[----:B------:R-:W-:Y:S01]  /*74e0*/  IMAD.MOV.U32 R10, RZ, RZ, R188 ;  /* 0x000000ffff0a7224 */ /* 0x000fe200078e00bc */
[----:B------:R-:W-:Y:S02]  /*74f0*/  R2UR UR5, R8 ;  /* 0x00000000080572ca */ /* 0x000fe400000e0000 */
[----:B------:R-:W-:-:S09]  /*7500*/  LOP3.LUT P1, RZ, R16, 0x1, RZ, 0xc0, !PT ;  /* 0x0000000110ff7812 */ /* 0x000fd2000782c0ff */
[----:B------:R-:W0:Y:S02]  /*7510*/  @P2 LDC R9, c[0x0][0x44c] ;  /* 0x00011300ff092b82 */ /* 0x000e240000000800 */
[----:B------:R-:W-:-:S04]  /*7520*/  UIADD3 UR5, UR5, 0x38860, URZ ;  /* 0x0003886005057890 */ /* 0x000fc8000fffe03f */
[----:B------:R-:W-:Y:S02]  /*7530*/  UPRMT UR5, UR39, 0x654, UR5 ;  /* 0x0000065427057896 */ /* 0x000fe40008000005 */
[----:B------:R-:W1:Y:S07]  /*7540*/  @P2 LDC R8, c[0x0][0x450] ;  /* 0x00011400ff082b82 */ /* 0x000e6e0000000800 */
[----:B------:R-:W-:Y:S01]  /*7550*/  SYNCS.ARRIVE.TRANS64.RED.A1T0 RZ, [UR5], RZ ;  /* 0x000000ffffff79a7 */ /* 0x000fe20008100405 */
[----:B0-----:R-:W-:-:S05]  /*7560*/  @P2 IMAD.HI.U32 R9, R188, R9, RZ ;  /* 0x00000009bc092227 */ /* 0x001fca00078e00ff */
[----:B-1----:R-:W-:Y:S01]  /*7570*/  @P2 SHF.R.U32.HI R10, RZ, R8, R9 ;  /* 0x00000008ff0a2219 */ /* 0x002fe20000011609 */
[----:B------:R-:W-:-:S04]  /*7580*/  VIADD R9, R168, 0xfffffffe ;  /* 0xfffffffea8097836 */ /* 0x000fc80000000000 */
[----:B------:R-:W-:-:S04]  /*7590*/  IMAD.IADD R169, R169, 0x1, R10 ;  /* 0x00000001a9a97824 */ /* 0x000fc800078e020a */
[----:B------:R-:W-:Y:S01]  /*75a0*/  VIADD R8, R169, UR7 ;  /* 0x00000007a9087c36 */ /* 0x000fe20008000000 */
[----:B------:R-:W-:Y:S06]  /*75b0*/  @!P1 BRA `(.L_x_3045) ;  /* 0x0000000000489947 */ /* 0x000fec0003800000 */
[C---:B------:R-:W-:Y:S01]  /*75c0*/  ISETP.GT.AND P1, PT, R169.reuse, RZ, PT ;  /* 0x000000ffa900720c */ /* 0x040fe20003f24270 */
[----:B------:R-:W-:-:S12]  /*75d0*/  VIADD R12, R169, 0xffffffff ;  /* 0xffffffffa90c7836 */ /* 0x000fd80000000000 */
[----:B------:R-:W-:Y:S05]  /*75e0*/  @P1 BRA `(.L_x_3046) ;  /* 0x0000000000201947 */ /* 0x000fea0003800000 */
[----:B------:R-:W0:Y:S01]  /*75f0*/  LDC R13, c[0x0][0xadc] ;  /* 0x0002b700ff0d7b82 */ /* 0x000e220000000800 */
[----:B------:R-:W-:Y:S01]  /*7600*/  IMAD.MOV R12, RZ, RZ, -R169 ;  /* 0x000000ffff0c7224 */ /* 0x000fe200078e0aa9 */
[----:B0-----:R-:W-:-:S13]  /*7610*/  ISETP.NE.AND P1, PT, R13, 0x1, PT ;  /* 0x000000010d00780c */ /* 0x001fda0003f25270 */
[----:B------:R-:W0:Y:S02]  /*7620*/  @P1 LDC.64 R10, c[0x0][0xae0] ;  /* 0x0002b800ff0a1b82 */ /* 0x000e240000000a00 */
[----:B0-----:R-:W-:-:S05]  /*7630*/  @P1 IMAD.HI.U32 R10, R12, R10, RZ ;  /* 0x0000000a0c0a1227 */ /* 0x001fca00078e00ff */
[----:B------:R-:W-:-:S04]  /*7640*/  @P1 SHF.R.U32.HI R12, RZ, R11, R10 ;  /* 0x0000000bff0c1219 */ /* 0x000fc8000001160a */
[----:B------:R-:W-:Y:S01]  /*7650*/  LOP3.LUT R12, RZ, R12, RZ, 0x33, !PT ;  /* 0x0000000cff0c7212 */ /* 0x000fe200078e33ff */
[----:B------:R-:W-:Y:S06]  /*7660*/  BRA `(.L_x_3047) ;  /* 0x0000000000147947 */ /* 0x000fec0003800000 */
.L_x_3046:
[----:B------:R-:W0:Y:S02]  /*7670*/  LDC R13, c[0x0][0xadc] ;  /* 0x0002b700ff0d7b82 */ /* 0x000e240000000800 */
[----:B0-----:R-:W-:-:S13]  /*7680*/  ISETP.NE.AND P1, PT, R13, 0x1, PT ;  /* 0x000000010d00780c */ /* 0x001fda0003f25270 */
[----:B------:R-:W0:Y:S02]  /*7690*/  @P1 LDC.64 R10, c[0x0][0xae0] ;  /* 0x0002b800ff0a1b82 */ /* 0x000e240000000a00 */
[----:B0-----:R-:W-:-:S05]  /*76a0*/  @P1 IMAD.HI.U32 R10, R12, R10, RZ ;  /* 0x0000000a0c0a1227 */ /* 0x001fca00078e00ff */
[----:B------:R-:W-:-:S07]  /*76b0*/  @P1 SHF.R.U32.HI R12, RZ, R11, R10 ;  /* 0x0000000bff0c1219 */ /* 0x000fce000001160a */
.L_x_3047:
[----:B------:R-:W-:-:S05]  /*76c0*/  IMAD R13, R12, R13, R13 ;  /* 0x0000000d0c0d7224 */ /* 0x000fca00078e020d */
[----:B------:R-:W-:-:S07]  /*76d0*/  VIMNMX R8, R8, R13, PT ;  /* 0x0000000d08087248 */ /* 0x000fce0003fe0100 */
.L_x_3045:
[----:B------:R-:W-:-:S04]  /*76e0*/  SHF.R.S32.HI R11, RZ, 0x1f, R8 ;  /* 0x0000001fff0b7819 */ /* 0x000fc80000011408 */
[----:B------:R-:W-:-:S04]  /*76f0*/  LEA.HI R11, R11, R8, RZ, 0x6 ;  /* 0x000000080b0b7211 */ /* 0x000fc800078f30ff */
[----:B------:R-:W-:-:S04]  /*7700*/  SHF.R.S32.HI R8, RZ, 0x6, R11 ;  /* 0x00000006ff087819 */ /* 0x000fc8000001140b */
[----:B------:R-:W-:-:S04]  /*7710*/  VIMNMX R8, R195, R8, !PT ;  /* 0x00000008c3087248 */ /* 0x000fc80007fe0100 */
[----:B------:R-:W-:-:S13]  /*7720*/  ISETP.GE.AND P1, PT, R9, R8, PT ;  /* 0x000000080900720c */ /* 0x000fda0003f26270 */
[----:B------:R-:W-:Y:S05]  /*7730*/  @!P1 BRA `(.L_x_3048) ;  /* 0x0000003000fc9947 */ /* 0x000fea0003800000 */
[----:B------:R-:W-:Y:S01]  /*7740*/  IMAD.MOV.U32 R10, RZ, RZ, R7 ;  /* 0x000000ffff0a7224 */ /* 0x000fe200078e0007 */
[----:B------:R-:W-:Y:S01]  /*7750*/  UMOV UR7, UR36 ;  /* 0x0000002400077c82 */ /* 0x000fe20008000000 */
[----:B------:R-:W-:-:S07]  /*7760*/  IMAD.MOV.U32 R11, RZ, RZ, R5 ;  /* 0x000000ffff0b7224 */ /* 0x000fce00078e0005 */
.L_x_3067:
[----:B------:R-:W-:-:S04]  /*7770*/  UIADD3 UR36, UR7, 0x1, URZ ;  /* 0x0000000107247890 */ /* 0x000fc8000fffe03f */
[----:B------:R-:W-:-:S04]  /*7780*/  UISETP.NE.AND UP0, UPT, UR36, 0x2, UPT ;  /* 0x000000022400788c */ /* 0x000fc8000bf05270 */
[----:B------:R-:W-:Y:S02]  /*7790*/  USEL UR5, URZ, 0x1, UP0 ;  /* 0x000000013f057887 */ /* 0x000fe40008000000 */
[----:B------:R-:W-:-:S04]  /*77a0*/  USEL UR36, UR36, URZ, UP0 ;  /* 0x0000003f24247287 */ /* 0x000fc80008000000 */
[----:B------:R-:W-:Y:S01]  /*77b0*/  LOP3.LUT R2, R2, UR5, RZ, 0x3c, !PT ;  /* 0x0000000502027c12 */ /* 0x000fe2000f8e3cff */
[----:B------:R-:W-:Y:S07]  /*77c0*/  @!P0 BRA `(.L_x_3049) ;  /* 0x0000000000048947 */ /* 0x000fee0003800000 */
[----:B------:R-:W-:Y:S01]  /*77d0*/  BPT.TRAP 0x1 ;  /* 0x000000040000795c */ /* 0x000fe20000300000 */
.L_x_3049:
[----:B------:R-:W-:Y:S01]  /*77e0*/  ULEA UR5, UR36, UR38, 0x3 ;  /* 0x0000002624057291 */ /* 0x000fe2000f8e183f */
[----:B------:R-:W-:-:S08]  /*77f0*/  SHF.L.U32 R5, R2, 0x1f, RZ ;  /* 0x0000001f02057819 */ /* 0x000fd000000006ff */
[----:B------:R0:W1:Y:S01]  /*7800*/  SYNCS.PHASECHK.TRANS64.TRYWAIT P1, [UR5+0x38830], R5 ;  /* 0x03883005ff0075a7 */ /* 0x0000620008020145 */
[----:B------:R-:W-:Y:S05]  /*7810*/  @!P0 BRA `(.L_x_3050) ;  /* 0x0000000000048947 */ /* 0x000fea0003800000 */
[----:B------:R-:W-:Y:S01]  /*7820*/  BPT.TRAP 0x1 ;  /* 0x000000040000795c */ /* 0x000fe20000300000 */
.L_x_3050:
[----:B-1----:R-:W-:Y:S05]  /*7830*/  @P1 BRA `(.L_x_3051) ;  /* 0x0000000000081947 */ /* 0x002fea0003800000 */
[----:B------:R-:W1:Y:S02]  /*7840*/  SYNCS.PHASECHK.TRANS64.TRYWAIT P1, [UR5+0x38830], R5 ;  /* 0x03883005ff0075a7 */ /* 0x000e640008020145 */
[----:B-1----:R-:W-:Y:S05]  /*7850*/  @!P1 BRA `(.L_x_3052) ;  /* 0x0000015800d89947 */ /* 0x002fea0003800000 */
.L_x_3051:
        /* <DEDUP_REMOVED lines=23> */
.L_x_3053:
[----:B------:R2:W3:Y:S01]  /*79d0*/  SYNCS.PHASECHK.TRANS64.TRYWAIT P1, [UR5+0x38850], R5 ;  /* 0x03885005ff0075a7 */ /* 0x0004e20008020145 */
[----:B------:R-:W-:Y:S05]  /*79e0*/  @!P0 BRA `(.L_x_3054) ;  /* 0x0000000000048947 */ /* 0x000fea0003800000 */
[----:B------:R-:W-:Y:S01]  /*79f0*/  BPT.TRAP 0x1 ;  /* 0x000000040000795c */ /* 0x000fe20000300000 */
.L_x_3054:
[----:B---3--:R-:W-:Y:S05]  /*7a00*/  @P1 BRA `(.L_x_3055) ;  /* 0x0000000000081947 */ /* 0x008fea0003800000 */
[----:B------:R-:W3:Y:S02]  /*7a10*/  SYNCS.PHASECHK.TRANS64.TRYWAIT P1, [UR5+0x38850], R5 ;  /* 0x03885005ff0075a7 */ /* 0x000ee40008020145 */
[----:B---3--:R-:W-:Y:S05]  /*7a20*/  @!P1 BRA `(.L_x_3056) ;  /* 0x00000158007c9947 */ /* 0x008fea0003800000 */
.L_x_3055:
[----:B------:R-:W-:Y:S01]  /*7a30*/  ULEA UR26, UR36, UR4, 0xc ;  /* 0x00000004241a7291 */ /* 0x000fe2000f8e603f */
[----:B------:R-:W-:Y:S01]  /*7a40*/  WARPGROUP.ARRIVE ;  /* 0x00000000000079c5 */ /* 0x000fe20000000000 */
[----:B------:R-:W-:Y:S01]  /*7a50*/  UMOV UR27, 0x40000040 ;  /* 0x40000040001b7882 */ /* 0x000fe20000000000 */
[----:B------:R-:W-:-:S04]  /*7a60*/  UIADD3 UR28, UR6, 0x2, URZ ;  /* 0x00000002061c7890 */ /* 0x000fc8000fffe03f */
[----:B-1----:R-:W1:Y:S01]  /*7a70*/  S2R R6, SR_TID.X ;  /* 0x0000000000067919 */ /* 0x002e620000002100 */
[----:B------:R-:W-:Y:S01]  /*7a80*/  UIADD3 UR30, UR26, 0x2, URZ ;  /* 0x000000021a1e7890 */ /* 0x000fe2000fffe03f */
[----:B------:R-:W-:Y:S01]  /*7a90*/  UMOV UR29, 0x40000040 ;  /* 0x40000040001d7882 */ /* 0x000fe20000000000 */
[----:B------:R-:W-:Y:S01]  /*7aa0*/  UMOV UR31, 0x40000040 ;  /* 0x40000040001f7882 */ /* 0x000fe20000000000 */
[----:B------:R-:W-:Y:S01]  /*7ab0*/  HGMMA.64x64x16.F32.BF16 R152, gdesc[UR24], R152, gsb0 ;  /* 0x00e00000189879f0 */ /* 0x000fe20008001898 */
[----:B------:R-:W-:Y:S02]  /*7ac0*/  UIADD3 UR18, UR6, 0x800, URZ ;  /* 0x0000080006127890 */ /* 0x000fe4000fffe03f */
[----:B------:R-:W-:Y:S01]  /*7ad0*/  UIADD3 UR15, UR26, 0x800, URZ ;  /* 0x000008001a0f7890 */ /* 0x000fe2000fffe03f */
[----:B-1----:R-:W-:-:S05]  /*7ae0*/  SHF.R.U32.HI R6, RZ, 0x7, R6 ;  /* 0x00000007ff067819 */ /* 0x002fca0000011606 */
[----:B0-2---:R-:W0:Y:S02]  /*7af0*/  SHFL.IDX PT, R5, R6, RZ, 0x1f ;  /* 0x00001fff06057589 */ /* 0x005e2400000e0000 */
[----:B0-----:R-:W-:-:S13]  /*7b00*/  R2UR UR10, R5 ;  /* 0x00000000050a72ca */ /* 0x001fda00000e0000 */
[----:B------:R-:W-:-:S03]  /*7b10*/  UISETP.GT.AND UP0, UPT, UR10, 0x7f, UPT ;  /* 0x0000007f0a00788c */ /* 0x000fc6000bf04270 */
[----:B------:R-:W-:Y:S01]  /*7b20*/  UMOV UR10, 0x4 ;  /* 0x00000004000a7882 */ /* 0x000fe20000000000 */
[----:B------:R-:W-:Y:S02]  /*7b30*/  USEL UR14, URZ, 0x2, !UP0 ;  /* 0x000000023f0e7887 */ /* 0x000fe4000c000000 */
[----:B------:R-:W-:Y:S01]  /*7b40*/  USEL UR11, UR10, 0x2, UP0 ;  /* 0x000000020a0b7887 */ /* 0x000fe20008000000 */
[----:B------:R-:W-:Y:S02]  /*7b50*/  WARPGROUP.DEPBAR.LE gsb0, 0x0 ;  /* 0x00008000000079c5 */ /* 0x000fe40000010000 */
[----:B------:R-:W-:Y:S01]  /*7b60*/  WARPGROUP.ARRIVE ;  /* 0x00000000000079c5 */ /* 0x000fe20000000000 */
[----:B------:R-:W-:-:S05]  /*7b70*/  USEL UR10, UR10, 0x6, !UP0 ;  /* 0x000000060a0a7887 */ /* 0x000fca000c000000 */
        /* <DEDUP_REMOVED lines=244> */
.L_x_3057:
[----:B------:R-:W0:Y:S01]  /*8ac0*/  LDC R5, c[0x0][0x448] ;  /* 0x00011200ff057b82 */ /* 0x000e220000000800 */
[----:B------:R-:W-:Y:S01]  /*8ad0*/  IMAD.IADD R20, R194, 0x1, R188 ;  /* 0x00000001c2147824 */ /* 0x000fe200078e02bc */
[----:B------:R-:W-:Y:S01]  /*8ae0*/  UIADD3 UR10, UR5, 0x38840, URZ ;  /* 0x00038840050a7890 */ /* 0x000fe2000fffe03f */
[----:B------:R-:W-:Y:S01]  /*8af0*/  LOP3.LUT P5, RZ, R16, 0x1, RZ, 0xc0, !PT ;  /* 0x0000000110ff7812 */ /* 0x000fe200078ac0ff */
[----:B------:R-:W-:Y:S01]  /*8b00*/  ULDC UR11, c[0x0][0xad4] ;  /* 0x0002b500000b7ab9 */ /* 0x000fe20000000800 */
[----:B------:R-:W-:Y:S01]  /*8b10*/  ULDC UR14, c[0x0][0xad8] ;  /* 0x0002b600000e7ab9 */ /* 0x000fe20000000800 */
[----:B------:R-:W-:-:S09]  /*8b20*/  UPRMT UR10, UR39, 0x654, UR10 ;  /* 0x00000654270a7896 */ /* 0x000fd2000800000a */
[----:B------:R-:W-:Y:S01]  /*8b30*/  SYNCS.ARRIVE.TRANS64.RED.A1T0 RZ, [UR10], RZ ;  /* 0x000000ffffff79a7 */ /* 0x000fe2000810040a */
[----:B------:R-:W-:Y:S01]  /*8b40*/  ULOP3.LUT UR10, URZ, UR11, URZ, 0x33, !UPT ;  /* 0x0000000b3f0a7292 */ /* 0x000fe2000f8e333f */
[----:B0-----:R-:W-:-:S13]  /*8b50*/  ISETP.NE.AND P1, PT, R5, 0x1, PT ;  /* 0x000000010500780c */ /* 0x001fda0003f25270 */
[----:B------:R-:W0:Y:S08]  /*8b60*/  @P1 LDC R6, c[0x0][0x44c] ;  /* 0x00011300ff061b82 */ /* 0x000e300000000800 */
[----:B------:R-:W1:Y:S01]  /*8b70*/  @P1 LDC R5, c[0x0][0x450] ;  /* 0x00011400ff051b82 */ /* 0x000e620000000800 */
[----:B0-----:R-:W-:-:S05]  /*8b80*/  @P1 IMAD.HI.U32 R6, R20, R6, RZ ;  /* 0x0000000614061227 */ /* 0x001fca00078e00ff */
[----:B-1----:R-:W-:Y:S01]  /*8b90*/  @P1 SHF.R.U32.HI R20, RZ, R5, R6 ;  /* 0x00000005ff141219 */ /* 0x002fe20000011606 */
[----:B------:R-:W-:-:S04]  /*8ba0*/  IMAD.SHL.U32 R5, R9, 0x40, RZ ;  /* 0x0000004009057824 */ /* 0x000fc800078e00ff */
[----:B------:R-:W0:Y:S01]  /*8bb0*/  SHFL.IDX PT, R21, R20, RZ, 0x1c1f ;  /* 0x001c1fff14157589 */ /* 0x000e2200000e0000 */
[----:B------:R-:W-:-:S04]  /*8bc0*/  IADD3 R14, -R19, 0x1, -R5 ;  /* 0x00000001130e7810 */ /* 0x000fc80007ffe905 */
[----:B------:R-:W-:-:S05]  /*8bd0*/  IADD3 R14, -R18, R14, R17 ;  /* 0x0000000e120e7210 */ /* 0x000fca0007ffe111 */
[C---:B------:R-:W-:Y:S02]  /*8be0*/  VIADD R15, R14.reuse, UR14 ;  /* 0x0000000e0e0f7c36 */ /* 0x040fe40008000000 */
[----:B------:R-:W-:Y:S01]  /*8bf0*/  VIADD R14, R14, UR10 ;  /* 0x0000000a0e0e7c36 */ /* 0x000fe20008000000 */
[----:B------:R-:W-:Y:S01]  /*8c00*/  ULDC UR10, c[0x0][0xadc] ;  /* 0x0002b700000a7ab9 */ /* 0x000fe20000000800 */
[----:B0-----:R-:W-:Y:S02]  /*8c10*/  IMAD.IADD R13, R15, 0x1, R21 ;  /* 0x000000010f0d7824 */ /* 0x001fe400078e0215 */
[----:B------:R-:W-:Y:S01]  /*8c20*/  IMAD.IADD R12, R21, 0x1, R14 ;  /* 0x00000001150c7824 */ /* 0x000fe200078e020e */
[----:B------:R-:W-:Y:S06]  /*8c30*/  @!P5 BRA `(.L_x_3058) ;  /* 0x000000000058d947 */ /* 0x000fec0003800000 */
[----:B------:R-:W-:Y:S01]  /*8c40*/  IADD3 R21, -R18, R17, R21 ;  /* 0x0000001112157210 */ /* 0x000fe20007ffe115 */
[----:B------:R-:W-:Y:S03]  /*8c50*/  BSSY B0, `(.L_x_3059) ;  /* 0x0000010000007945 */ /* 0x000fe60003800000 */
        /* <DEDUP_REMOVED lines=10> */
.L_x_3060:
[----:B------:R-:W-:-:S05]  /*8d00*/  IMAD.U32 R184, RZ, RZ, UR10 ;  /* 0x0000000affb87e24 */ /* 0x000fca000f8e00ff */
[----:B------:R-:W-:-:S13]  /*8d10*/  ISETP.NE.AND P1, PT, R184, 0x1, PT ;  /* 0x00000001b800780c */ /* 0x000fda0003f25270 */
[----:B------:R-:W0:Y:S02]  /*8d20*/  @P1 LDC.64 R6, c[0x0][0xae0] ;  /* 0x0002b800ff061b82 */ /* 0x000e240000000a00 */
[----:B0-----:R-:W-:-:S05]  /*8d30*/  @P1 IMAD.HI.U32 R6, R21, R6, RZ ;  /* 0x0000000615061227 */ /* 0x001fca00078e00ff */
[----:B------:R-:W-:-:S07]  /*8d40*/  @P1 SHF.R.U32.HI R21, RZ, R7, R6 ;  /* 0x00000007ff151219 */ /* 0x000fce0000011606 */
.L_x_3061:
[----:B------:R-:W-:Y:S05]  /*8d50*/  BSYNC B0 ;  /* 0x0000000000007941 */ /* 0x000fea0003800000 */
.L_x_3059:
[----:B------:R-:W-:-:S04]  /*8d60*/  IMAD R21, R21, R184, -R5 ;  /* 0x000000b815157224 */ /* 0x000fc800078e0a05 */
[----:B------:R-:W-:-:S05]  /*8d70*/  IMAD.IADD R21, R21, 0x1, -R19 ;  /* 0x0000000115157824 */ /* 0x000fca00078e0a13 */
[----:B------:R-:W-:Y:S02]  /*8d80*/  VIMNMX R12, R12, R21, !PT ;  /* 0x000000150c0c7248 */ /* 0x000fe40007fe0100 */
[----:B------:R-:W-:-:S07]  /*8d90*/  VIADDMNMX R13, R21, R184, R13, PT ;  /* 0x000000b8150d7246 */ /* 0x000fce000380010d */
.L_x_3058:
[----:B------:R-:W-:Y:S01]  /*8da0*/  ISETP.GT.AND P1, PT, R9, -0x1, PT ;  /* 0xffffffff0900780c */ /* 0x000fe20003f24270 */
[----:B------:R-:W0:Y:S03]  /*8db0*/  SHFL.IDX PT, R20, R20, 0x1, 0x1c1f ;  /* 0x003c1f0014147f89 */ /* 0x000e2600000e0000 */
        /* <DEDUP_REMOVED lines=11> */
[--C-:B0-----:R-:W-:Y:S01]  /*8e70*/  IMAD.IADD R15, R15, 0x1, R20.reuse ;  /* 0x000000010f0f7824 */ /* 0x101fe200078e0214 */
        /* <DEDUP_REMOVED lines=51> */
.L_x_3064:
[----:B------:R-:W-:-:S05]  /*91b0*/  IMAD.U32 R12, RZ, RZ, UR10 ;  /* 0x0000000aff0c7e24 */ /* 0x000fca000f8e00ff */
[----:B------:R-:W-:-:S13]  /*91c0*/  ISETP.NE.AND P2, PT, R12, 0x1, PT ;  /* 0x000000010c00780c */ /* 0x000fda0003f45270 */
[----:B------:R-:W0:Y:S02]  /*91d0*/  @P2 LDC.64 R6, c[0x0][0xae0] ;  /* 0x0002b800ff062b82 */ /* 0x000e240000000a00 */
[----:B0-----:R-:W-:-:S05]  /*91e0*/  @P2 IMAD.HI.U32 R6, R20, R6, RZ ;  /* 0x0000000614062227 */ /* 0x001fca00078e00ff */
[----:B------:R-:W-:-:S07]  /*91f0*/  @P2 SHF.R.U32.HI R20, RZ, R7, R6 ;  /* 0x00000007ff142219 */ /* 0x000fce0000011606 */
.L_x_3065:
[----:B------:R-:W-:Y:S05]  /*9200*/  BSYNC B0 ;  /* 0x0000000000007941 */ /* 0x000fea0003800000 */
.L_x_3063:
[----:B------:R-:W-:-:S04]  /*9210*/  IMAD R5, R20, R12, -R5 ;  /* 0x0000000c14057224 */ /* 0x000fc800078e0a05 */
[----:B------:R-:W-:-:S05]  /*9220*/  IMAD.IADD R5, R5, 0x1, -R19 ;  /* 0x0000000105057824 */ /* 0x000fca00078e0a13 */
[----:B------:R-:W-:Y:S02]  /*9230*/  VIMNMX R14, R14, R5, !PT ;  /* 0x000000050e0e7248 */ /* 0x000fe40007fe0100 */
[----:B------:R-:W-:-:S07]  /*9240*/  VIADDMNMX R15, R5, R12, R15, PT ;  /* 0x0000000c050f7246 */ /* 0x000fce000380010f */
.L_x_3062:
[----:B------:R-:W-:Y:S01]  /*9250*/  FMNMX.FTZ R5, R152, R11, !PT ;  /* 0x0000000b98057209 */ /* 0x000fe20007810000 */
[----:B------:R-:W-:Y:S01]  /*9260*/  ULEA UR10, UR36, UR37, 0xc ;  /* 0x00000025240a7291 */ /* 0x000fe2000f8e603f */
[----:B------:R-:W-:Y:S01]  /*9270*/  ISETP.GT.AND P4, PT, R14, 0x9, P1 ;  /* 0x000000090e00780c */ /* 0x000fe20000f84270 */
[----:B------:R-:W-:Y:S01]  /*9280*/  UMOV UR15, 0x40000040 ;  /* 0x40000040000f7882 */ /* 0x000fe20000000000 */
[----:B------:R-:W-:Y:S02]  /*9290*/  FMNMX.FTZ R5, R153, R5, !PT ;  /* 0x0000000599057209 */ /* 0x000fe40007810000 */
[----:B------:R-:W-:Y:S02]  /*92a0*/  ISETP.LT.OR P4, PT, R15, 0xa, P4 ;  /* 0x0000000a0f00780c */ /* 0x000fe40002781670 */
[----:B------:R-:W-:Y:S01]  /*92b0*/  FMNMX.FTZ R5, R156, R5, !PT ;  /* 0x000000059c057209 */ /* 0x000fe20007810000 */
[----:B------:R-:W-:Y:S01]  /*92c0*/  UMOV UR14, UR10 ;  /* 0x0000000a000e7c82 */ /* 0x000fe20008000000 */
        /* <DEDUP_REMOVED lines=28> */
[----:B------:R-:W0:Y:S01]  /*9490*/  SHFL.BFLY PT, R6, R5, 0x2, 0x1f ;  /* 0x0c401f0005067f89 */ /* 0x000e2200000e0000 */
        /* <DEDUP_REMOVED lines=8> */
[----:B------:R-:W-:Y:S02]  /*9520*/  ISETP.LT.OR P3, PT, R15, 0x29, P3 ;  /* 0x000000290f00780c */ /* 0x000fe40001f61670 */
[----:B0-----:R-:W-:Y:S02]  /*9530*/  FMNMX.FTZ R5, R5, R6, !PT ;  /* 0x0000000605057209 */ /* 0x001fe40007810000 */
[----:B------:R-:W-:Y:S02]  /*9540*/  FSEL R174, R174, -INF , !P3 ;  /* 0xff800000aeae7808 */ /* 0x000fe40005800000 */
[----:B------:R-:W-:Y:S01]  /*9550*/  ISETP.GT.AND P3, PT, R14, 0x30, P1 ;  /* 0x000000300e00780c */ /* 0x000fe20000f64270 */
[----:B------:R-:W0:Y:S03]  /*9560*/  SHFL.BFLY PT, R6, R5, 0x1, 0x1f ;  /* 0x0c201f0005067f89 */ /* 0x000e2600000e0000 */
[----:B------:R-:W-:-:S04]  /*9570*/  ISETP.LT.OR P3, PT, R15, 0x31, P3 ;  /* 0x000000310f00780c */ /* 0x000fc80001f61670 */
[----:B------:R-:W-:Y:S02]  /*9580*/  FSEL R178, R178, -INF , !P3 ;  /* 0xff800000b2b27808 */ /* 0x000fe40005800000 */
[----:B0-----:R-:W-:-:S04]  /*9590*/  FMNMX.FTZ R5, R5, R6, !PT ;  /* 0x0000000605057209 */ /* 0x001fc80007810000 */
[----:B------:R-:W-:-:S04]  /*95a0*/  FSETP.NEU.FTZ.AND P2, PT, R5, -INF , PT ;  /* 0xff8000000500780b */ /* 0x000fc80003f5d000 */
[----:B------:R-:W-:-:S05]  /*95b0*/  FSEL R6, R5, RZ, P2 ;  /* 0x000000ff05067208 */ /* 0x000fca0001000000 */
[----:B------:R-:W-:Y:S02]  /*95c0*/  FADD.FTZ R11, -R6, R11 ;  /* 0x0000000b060b7221 */ /* 0x000fe40000010100 */
[----:B------:R-:W0:Y:S02]  /*95d0*/  LDC R6, c[0x0][0xa80] ;  /* 0x0002a000ff067b82 */ /* 0x000e240000000800 */
[-C--:B0-----:R-:W-:Y:S01]  /*95e0*/  FMUL.FTZ R7, R5, R6.reuse ;  /* 0x0000000605077220 */ /* 0x081fe20000410000 */
[----:B------:R-:W-:-:S04]  /*95f0*/  FMUL.FTZ R11, R11, R6 ;  /* 0x000000060b0b7220 */ /* 0x000fc80000410000 */
[----:B------:R-:W-:Y:S02]  /*9600*/  FSEL R7, R7, RZ, P2 ;  /* 0x000000ff07077208 */ /* 0x000fe40001000000 */
[----:B------:R-:W-:Y:S01]  /*9610*/  ISETP.GT.AND P2, PT, R14, 0x8, P1 ;  /* 0x000000080e00780c */ /* 0x000fe20000f44270 */
[----:B------:R-:W0:Y:S02]  /*9620*/  MUFU.EX2 R11, R11 ;  /* 0x0000000b000b7308 */ /* 0x000e240000000800 */
        /* <DEDUP_REMOVED lines=17> */
[----:B------:R-:W1:Y:S01]  /*9740*/  MUFU.EX2 R152, R152 ;  /* 0x0000009800987308 */ /* 0x000e620000000800 */
[----:B------:R-:W-:Y:S01]  /*9750*/  FMNMX.FTZ R7, R154, R10, !PT ;  /* 0x0000000a9a077209 */ /* 0x000fe20007810000 */
[-C--:B0-----:R-:W-:Y:S01]  /*9760*/  FMUL.FTZ R24, R24, R11.reuse ;  /* 0x0000000b18187220 */ /* 0x081fe20000410000 */
[----:B------:R-:W-:Y:S01]  /*9770*/  FSEL R158, R158, -INF , !P2 ;  /* 0xff8000009e9e7808 */ /* 0x000fe20005000000 */
[----:B------:R-:W-:Y:S01]  /*9780*/  FMUL.FTZ R25, R25, R11 ;  /* 0x0000000b19197220 */ /* 0x000fe20000410000 */
[----:B------:R-:W-:Y:S01]  /*9790*/  FMNMX.FTZ R7, R155, R7, !PT ;  /* 0x000000079b077209 */ /* 0x000fe20007810000 */
[----:B------:R-:W-:Y:S01]  /*97a0*/  FMUL.FTZ R28, R28, R11 ;  /* 0x0000000b1c1c7220 */ /* 0x000fe20000410000 */
[----:B------:R-:W-:Y:S01]  /*97b0*/  ISETP.GT.AND P2, PT, R14, 0x11, P1 ;  /* 0x000000110e00780c */ /* 0x000fe20000f44270 */
[----:B------:R-:W0:Y:S01]  /*97c0*/  MUFU.EX2 R153, R153 ;  /* 0x0000009900997308 */ /* 0x000e220000000800 */
[----:B------:R-:W-:Y:S01]  /*97d0*/  FMNMX.FTZ R7, R158, R7, !PT ;  /* 0x000000079e077209 */ /* 0x000fe20007810000 */
[-C--:B------:R-:W-:Y:S01]  /*97e0*/  FMUL.FTZ R29, R29, R11.reuse ;  /* 0x0000000b1d1d7220 */ /* 0x080fe20000410000 */
[----:B------:R-:W-:Y:S01]  /*97f0*/  ISETP.LT.OR P2, PT, R15, 0x12, P2 ;  /* 0x000000120f00780c */ /* 0x000fe20001741670 */
[----:B------:R-:W-:Y:S01]  /*9800*/  FMUL.FTZ R32, R32, R11 ;  /* 0x0000000b20207220 */ /* 0x000fe20000410000 */
[----:B------:R-:W-:Y:S01]  /*9810*/  FMNMX.FTZ R7, R159, R7, !PT ;  /* 0x000000079f077209 */ /* 0x000fe20007810000 */
[----:B------:R-:W-:Y:S01]  /*9820*/  FMUL.FTZ R33, R33, R11 ;  /* 0x0000000b21217220 */ /* 0x000fe20000410000 */
[----:B------:R-:W-:Y:S01]  /*9830*/  FSEL R163, R163, -INF , !P2 ;  /* 0xff800000a3a37808 */ /* 0x000fe20005000000 */
[----:B------:R-:W2:Y:S01]  /*9840*/  MUFU.EX2 R156, R156 ;  /* 0x0000009c009c7308 */ /* 0x000ea20000000800 */
[----:B------:R-:W-:Y:S01]  /*9850*/  FMNMX.FTZ R7, R162, R7, !PT ;  /* 0x00000007a2077209 */ /* 0x000fe20007810000 */
[----:B-1----:R-:W-:Y:S01]  /*9860*/  FFMA.FTZ R0, R11, R0, R152 ;  /* 0x000000000b007223 */ /* 0x002fe20000010098 */
[----:B------:R-:W-:Y:S01]  /*9870*/  ISETP.GT.AND P2, PT, R14, 0x20, P1 ;  /* 0x000000200e00780c */ /* 0x000fe20000f44270 */
[----:B------:R-:W-:Y:S01]  /*9880*/  FMUL.FTZ R36, R36, R11 ;  /* 0x0000000b24247220 */ /* 0x000fe20000410000 */
[----:B------:R-:W-:Y:S01]  /*9890*/  FMNMX.FTZ R7, R163, R7, !PT ;  /* 0x00000007a3077209 */ /* 0x000fe20007810000 */
[----:B------:R-:W-:Y:S01]  /*98a0*/  FMUL.FTZ R37, R37, R11 ;  /* 0x0000000b25257220 */ /* 0x000fe20000410000 */
[----:B------:R-:W-:Y:S01]  /*98b0*/  ISETP.LT.OR P2, PT, R15, 0x21, P2 ;  /* 0x000000210f00780c */ /* 0x000fe20001741670 */
[----:B------:R-:W1:Y:S01]  /*98c0*/  MUFU.EX2 R157, R157 ;  /* 0x0000009d009d7308 */ /* 0x000e620000000800 */
[----:B------:R-:W-:Y:S01]  /*98d0*/  FMNMX.FTZ R7, R166, R7, !PT ;  /* 0x00000007a6077209 */ /* 0x000fe20007810000 */
[----:B0-----:R-:W-:Y:S01]  /*98e0*/  FADD.FTZ R0, R153, R0 ;  /* 0x0000000099007221 */ /* 0x001fe20000010000 */
[----:B------:R-:W-:Y:S01]  /*98f0*/  FSEL R170, R170, -INF , !P2 ;  /* 0xff800000aaaa7808 */ /* 0x000fe20005000000 */
[----:B------:R-:W-:Y:S01]  /*9900*/  FMUL.FTZ R40, R40, R11 ;  /* 0x0000000b28287220 */ /* 0x000fe20000410000 */
[----:B------:R-:W-:Y:S01]  /*9910*/  FMNMX.FTZ R7, R167, R7, !PT ;  /* 0x00000007a7077209 */ /* 0x000fe20007810000 */
[----:B------:R-:W-:Y:S01]  /*9920*/  FMUL.FTZ R41, R41, R11 ;  /* 0x0000000b29297220 */ /* 0x000fe20000410000 */
[----:B------:R-:W-:Y:S01]  /*9930*/  ISETP.GT.AND P2, PT, R14, 0x29, P1 ;  /* 0x000000290e00780c */ /* 0x000fe20000f44270 */
[----:B------:R-:W0:Y:S01]  /*9940*/  MUFU.EX2 R160, R160 ;  /* 0x000000a000a07308 */ /* 0x000e220000000800 */
[----:B------:R-:W-:Y:S01]  /*9950*/  FMNMX.FTZ R7, R170, R7, !PT ;  /* 0x00000007aa077209 */ /* 0x000fe20007810000 */
[----:B--2---:R-:W-:Y:S01]  /*9960*/  FADD.FTZ R0, R156, R0 ;  /* 0x000000009c007221 */ /* 0x004fe20000010000 */
[----:B------:R-:W-:Y:S01]  /*9970*/  ISETP.LT.OR P2, PT, R15, 0x2a, P2 ;  /* 0x0000002a0f00780c */ /* 0x000fe20001741670 */
[----:B------:R-:W-:Y:S01]  /*9980*/  FMUL.FTZ R44, R44, R11 ;  /* 0x0000000b2c2c7220 */ /* 0x000fe20000410000 */
[----:B------:R-:W-:Y:S01]  /*9990*/  FMNMX.FTZ R7, R171, R7, !PT ;  /* 0x00000007ab077209 */ /* 0x000fe20007810000 */
[----:B------:R-:W-:Y:S01]  /*99a0*/  FMUL.FTZ R45, R45, R11 ;  /* 0x0000000b2d2d7220 */ /* 0x000fe20000410000 */
[----:B------:R-:W-:Y:S01]  /*99b0*/  FSEL R175, R175, -INF , !P2 ;  /* 0xff800000afaf7808 */ /* 0x000fe20005000000 */
[----:B------:R-:W2:Y:S01]  /*99c0*/  MUFU.EX2 R161, R161 ;  /* 0x000000a100a17308 */ /* 0x000ea20000000800 */
[----:B------:R-:W-:Y:S01]  /*99d0*/  ISETP.GT.AND P2, PT, R14, 0x31, P1 ;  /* 0x000000310e00780c */ /* 0x000fe20000f44270 */
[----:B-1----:R-:W-:Y:S01]  /*99e0*/  FADD.FTZ R0, R157, R0 ;  /* 0x000000009d007221 */ /* 0x002fe20000010000 */
[----:B------:R-:W-:Y:S01]  /*99f0*/  FMNMX.FTZ R7, R174, R7, !PT ;  /* 0x00000007ae077209 */ /* 0x000fe20007810000 */
[-C--:B------:R-:W-:Y:S01]  /*9a00*/  FMUL.FTZ R48, R48, R11.reuse ;  /* 0x0000000b30307220 */ /* 0x080fe20000410000 */
[----:B------:R-:W-:Y:S01]  /*9a10*/  ISETP.LT.OR P2, PT, R15, 0x32, P2 ;  /* 0x000000320f00780c */ /* 0x000fe20001741670 */
[----:B------:R-:W-:Y:S01]  /*9a20*/  FMUL.FTZ R49, R49, R11 ;  /* 0x0000000b31317220 */ /* 0x000fe20000410000 */
[----:B------:R-:W-:Y:S01]  /*9a30*/  FMNMX.FTZ R7, R175, R7, !PT ;  /* 0x00000007af077209 */ /* 0x000fe20007810000 */
[----:B------:R-:W1:Y:S01]  /*9a40*/  MUFU.EX2 R164, R164 ;  /* 0x000000a400a47308 */ /* 0x000e620000000800 */
[----:B------:R-:W-:Y:S01]  /*9a50*/  ISETP.GT.AND P1, PT, R14, 0x39, P1 ;  /* 0x000000390e00780c */ /* 0x000fe20000f24270 */
[----:B0-----:R-:W-:Y:S01]  /*9a60*/  FADD.FTZ R0, R160, R0 ;  /* 0x00000000a0007221 */ /* 0x001fe20000010000 */
[----:B------:R-:W-:Y:S01]  /*9a70*/  FSEL R179, R179, -INF , !P2 ;  /* 0xff800000b3b37808 */ /* 0x000fe20005000000 */
[----:B------:R-:W-:Y:S01]  /*9a80*/  FMUL.FTZ R52, R52, R11 ;  /* 0x0000000b34347220 */ /* 0x000fe20000410000 */
[----:B------:R-:W-:Y:S01]  /*9a90*/  FMNMX.FTZ R7, R178, R7, !PT ;  /* 0x00000007b2077209 */ /* 0x000fe20007810000 */
[----:B------:R-:W-:Y:S01]  /*9aa0*/  FMUL.FTZ R53, R53, R11 ;  /* 0x0000000b35357220 */ /* 0x000fe20000410000 */
[----:B------:R-:W-:Y:S01]  /*9ab0*/  ISETP.LT.OR P1, PT, R15, 0x3a, P1 ;  /* 0x0000003a0f00780c */ /* 0x000fe20000f21670 */
[----:B------:R-:W0:Y:S01]  /*9ac0*/  MUFU.EX2 R165, R165 ;  /* 0x000000a500a57308 */ /* 0x000e220000000800 */
[----:B------:R-:W-:Y:S01]  /*9ad0*/  FMNMX.FTZ R7, R179, R7, !PT ;  /* 0x00000007b3077209 */ /* 0x000fe20007810000 */
[----:B--2---:R-:W-:Y:S01]  /*9ae0*/  FADD.FTZ R0, R161, R0 ;  /* 0x00000000a1007221 */ /* 0x004fe20000010000 */
[----:B------:R-:W-:Y:S01]  /*9af0*/  FSEL R183, R183, -INF , !P1 ;  /* 0xff800000b7b77808 */ /* 0x000fe20004800000 */
[----:B------:R-:W-:Y:S01]  /*9b00*/  FMUL.FTZ R56, R56, R11 ;  /* 0x0000000b38387220 */ /* 0x000fe20000410000 */
[----:B------:R-:W-:Y:S01]  /*9b10*/  FMNMX.FTZ R7, R182, R7, !PT ;  /* 0x00000007b6077209 */ /* 0x000fe20007810000 */
[----:B------:R-:W-:Y:S01]  /*9b20*/  FMUL.FTZ R57, R57, R11 ;  /* 0x0000000b39397220 */ /* 0x000fe20000410000 */
[----:B------:R-:W-:Y:S01]  /*9b30*/  ISETP.NE.AND P1, PT, R23, RZ, PT ;  /* 0x000000ff1700720c */ /* 0x000fe20003f25270 */
[----:B------:R-:W2:Y:S01]  /*9b40*/  MUFU.EX2 R168, R168 ;  /* 0x000000a800a87308 */ /* 0x000ea20000000800 */
[----:B------:R-:W-:Y:S01]  /*9b50*/  FMNMX.FTZ R7, R183, R7, !PT ;  /* 0x00000007b7077209 */ /* 0x000fe20007810000 */
[----:B-1----:R-:W-:Y:S01]  /*9b60*/  FADD.FTZ R0, R164, R0 ;  /* 0x00000000a4007221 */ /* 0x002fe20000010000 */
[----:B------:R-:W-:Y:S01]  /*9b70*/  F2FP.BF16.F32.PACK_AB R152, R153, R152 ;  /* 0x000000989998723e */ /* 0x000fe200000010ff */
[-C--:B------:R-:W-:Y:S01]  /*9b80*/  FMUL.FTZ R60, R60, R11.reuse ;  /* 0x0000000b3c3c7220 */ /* 0x080fe20000410000 */
[-C--:B------:R-:W-:Y:S01]  /*9b90*/  FMUL.FTZ R61, R61, R11.reuse ;  /* 0x0000000b3d3d7220 */ /* 0x080fe20000410000 */
[----:B------:R-:W1:Y:S01]  /*9ba0*/  SHFL.BFLY PT, R12, R7, 0x2, 0x1f ;  /* 0x0c401f00070c7f89 */ /* 0x000e6200000e0000 */
[-C--:B------:R-:W-:Y:S01]  /*9bb0*/  FMUL.FTZ R64, R64, R11.reuse ;  /* 0x0000000b40407220 */ /* 0x080fe20000410000 */
[----:B------:R-:W3:Y:S01]  /*9bc0*/  MUFU.EX2 R169, R169 ;  /* 0x000000a900a97308 */ /* 0x000ee20000000800 */
        /* <DEDUP_REMOVED lines=21> */
[----:B-1----:R-:W-:Y:S01]  /*9d20*/  FMNMX.FTZ R7, R7, R12, !PT ;  /* 0x0000000c07077209 */ /* 0x002fe20007810000 */
[-C--:B------:R-:W-:Y:S01]  /*9d30*/  FMUL.FTZ R100, R100, R11.reuse ;  /* 0x0000000b64647220 */ /* 0x080fe20000410000 */
[----:B------:R-:W1:Y:S01]  /*9d40*/  MUFU.EX2 R176, R176 ;  /* 0x000000b000b07308 */ /* 0x000e620000000800 */
[-C--:B------:R-:W-:Y:S01]  /*9d50*/  FMUL.FTZ R101, R101, R11.reuse ;  /* 0x0000000b65657220 */ /* 0x080fe20000410000 */
[-C--:B------:R-:W-:Y:S01]  /*9d60*/  FMUL.FTZ R104, R104, R11.reuse ;  /* 0x0000000b68687220 */ /* 0x080fe20000410000 */
[----:B------:R-:W4:Y:S01]  /*9d70*/  SHFL.BFLY PT, R12, R7, 0x1, 0x1f ;  /* 0x0c201f00070c7f89 */ /* 0x000f2200000e0000 */
[-C--:B------:R-:W-:Y:S01]  /*9d80*/  FMUL.FTZ R105, R105, R11.reuse ;  /* 0x0000000b69697220 */ /* 0x080fe20000410000 */
[-C--:B------:R-:W-:Y:S01]  /*9d90*/  FMUL.FTZ R108, R108, R11.reuse ;  /* 0x0000000b6c6c7220 */ /* 0x080fe20000410000 */
[-C--:B------:R-:W-:Y:S01]  /*9da0*/  FMUL.FTZ R109, R109, R11.reuse ;  /* 0x0000000b6d6d7220 */ /* 0x080fe20000410000 */
[-C--:B------:R-:W-:Y:S01]  /*9db0*/  FMUL.FTZ R112, R112, R11.reuse ;  /* 0x0000000b70707220 */ /* 0x080fe20000410000 */
[----:B------:R-:W5:Y:S01]  /*9dc0*/  MUFU.EX2 R177, R177 ;  /* 0x000000b100b17308 */ /* 0x000f620000000800 */
[-C--:B------:R-:W-:Y:S01]  /*9dd0*/  FMUL.FTZ R113, R113, R11.reuse ;  /* 0x0000000b71717220 */ /* 0x080fe20000410000 */
[-C--:B------:R-:W-:Y:S01]  /*9de0*/  FMUL.FTZ R116, R116, R11.reuse ;  /* 0x0000000b74747220 */ /* 0x080fe20000410000 */
[-C--:B------:R-:W-:Y:S01]  /*9df0*/  FMUL.FTZ R117, R117, R11.reuse ;  /* 0x0000000b75757220 */ /* 0x080fe20000410000 */
        /* <DEDUP_REMOVED lines=15> */
[----:B----4-:R-:W-:Y:S01]  /*9ef0*/  FMNMX.FTZ R7, R7, R12, !PT ;  /* 0x0000000c07077209 */ /* 0x010fe20007810000 */
[-C--:B------:R-:W-:Y:S01]  /*9f00*/  FMUL.FTZ R145, R145, R11.reuse ;  /* 0x0000000b91917220 */ /* 0x080fe20000410000 */
[-C--:B------:R-:W-:Y:S01]  /*9f10*/  FMUL.FTZ R148, R148, R11.reuse ;  /* 0x0000000b94947220 */ /* 0x080fe20000410000 */
[----:B------:R-:W-:Y:S01]  /*9f20*/  FMUL.FTZ R149, R149, R11 ;  /* 0x0000000b95957220 */ /* 0x000fe20000410000 */
[----:B------:R-:W-:Y:S01]  /*9f30*/  FSETP.NEU.FTZ.AND P2, PT, R7, -INF , PT ;  /* 0xff8000000700780b */ /* 0x000fe20003f5d000 */
[----:B---3--:R-:W-:-:S03]  /*9f40*/  FADD.FTZ R0, R169, R0 ;  /* 0x00000000a9007221 */ /* 0x008fc60000010000 */
[----:B------:R-:W-:Y:S01]  /*9f50*/  FSEL R12, R7, RZ, P2 ;  /* 0x000000ff070c7208 */ /* 0x000fe20001000000 */
[----:B0-----:R-:W-:-:S04]  /*9f60*/  FADD.FTZ R0, R172, R0 ;  /* 0x00000000ac007221 */ /* 0x001fc80000010000 */
[----:B------:R-:W-:Y:S01]  /*9f70*/  FADD.FTZ R12, -R12, R10 ;  /* 0x0000000a0c0c7221 */ /* 0x000fe20000010100 */
[----:B--2---:R-:W-:-:S03]  /*9f80*/  FADD.FTZ R0, R173, R0 ;  /* 0x00000000ad007221 */ /* 0x004fc60000010000 */
[----:B------:R-:W-:Y:S01]  /*9f90*/  FMUL.FTZ R10, R12, R6 ;  /* 0x000000060c0a7220 */ /* 0x000fe20000410000 */
[----:B------:R-:W-:Y:S02]  /*9fa0*/  IMAD.U32 R12, RZ, RZ, UR7 ;  /* 0x00000007ff0c7e24 */ /* 0x000fe4000f8e00ff */
[----:B-1----:R-:W-:Y:S02]  /*9fb0*/  FADD.FTZ R0, R176, R0 ;  /* 0x00000000b0007221 */ /* 0x002fe40000010000 */
[----:B------:R-:W-:Y:S01]  /*9fc0*/  @!P1 IMAD R12, R12, 0x40, R22 ;  /* 0x000000400c0c9824 */ /* 0x000fe200078e0216 */
[----:B------:R-:W0:Y:S01]  /*9fd0*/  MUFU.EX2 R10, R10 ;  /* 0x0000000a000a7308 */ /* 0x000e220000000800 */
[----:B-----5:R-:W-:-:S03]  /*9fe0*/  FADD.FTZ R0, R177, R0 ;  /* 0x00000000b1007221 */ /* 0x020fc60000010000 */
[----:B------:R-:W-:Y:S01]  /*9ff0*/  @!P1 LEA R12, R12, UR38, 0x2 ;  /* 0x000000260c0c9c11 */ /* 0x000fe2000f8e10ff */
[----:B------:R-:W-:-:S04]  /*a000*/  FADD.FTZ R0, R180, R0 ;  /* 0x00000000b4007221 */ /* 0x000fc80000010000 */
[----:B------:R-:W-:Y:S01]  /*a010*/  @!P1 STS [R12+0x38400], R11 ;  /* 0x0384000b0c009388 */ /* 0x000fe20000000800 */
[----:B------:R-:W-:-:S03]  /*a020*/  FADD.FTZ R0, R181, R0 ;  /* 0x00000000b5007221 */ /* 0x000fc60000010000 */
        /* <DEDUP_REMOVED lines=13> */
[-C--:B------:R-:W-:Y:S01]  /*a100*/  FMUL.FTZ R47, R47, R10.reuse ;  /* 0x0000000a2f2f7220 */ /* 0x080fe20000410000 */
[-C--:B------:R-:W-:Y:S01]  /*a110*/  FMUL.FTZ R50, R50, R10.reuse ;  /* 0x0000000a32327220 */ /* 0x080fe20000410000 */
[----:B------:R-:W-:Y:S01]  /*a120*/  FSEL R12, R12, RZ, P2 ;  /* 0x000000ff0c0c7208 */ /* 0x000fe20001000000 */
[-C--:B------:R-:W-:Y:S01]  /*a130*/  FMUL.FTZ R51, R51, R10.reuse ;  /* 0x0000000a33337220 */ /* 0x080fe20000410000 */
[-C--:B------:R-:W-:Y:S01]  /*a140*/  FMUL.FTZ R54, R54, R10.reuse ;  /* 0x0000000a36367220 */ /* 0x080fe20000410000 */
[-C--:B------:R-:W-:Y:S01]  /*a150*/  FMUL.FTZ R55, R55, R10.reuse ;  /* 0x0000000a37377220 */ /* 0x080fe20000410000 */
[----:B------:R-:W-:Y:S01]  /*a160*/  FMUL.FTZ R58, R58, R10 ;  /* 0x0000000a3a3a7220 */ /* 0x000fe20000410000 */
        /* <DEDUP_REMOVED lines=16> */
[----:B------:R0:W1:Y:S01]  /*a270*/  MUFU.EX2 R153, R154 ;  /* 0x0000009a00997308 */ /* 0x0000620000000800 */
[----:B------:R-:W-:Y:S01]  /*a280*/  F2FP.BF16.F32.PACK_AB R166, R181, R180 ;  /* 0x000000b4b5a6723e */ /* 0x000fe200000010ff */
        /* <DEDUP_REMOVED lines=8> */
[----:B------:R-:W-:Y:S01]  /*a310*/  FMUL.FTZ R71, R71, R10 ;  /* 0x0000000a47477220 */ /* 0x000fe20000410000 */
[----:B------:R-:W-:Y:S01]  /*a320*/  F2FP.BF16.F32.PACK_AB R156, R161, R160 ;  /* 0x000000a0a19c723e */ /* 0x000fe200000010ff */
[----:B------:R-:W-:Y:S01]  /*a330*/  FMUL.FTZ R74, R74, R10 ;  /* 0x0000000a4a4a7220 */ /* 0x000fe20000410000 */
[----:B------:R-:W-:Y:S01]  /*a340*/  F2FP.BF16.F32.PACK_AB R160, R169, R168 ;  /* 0x000000a8a9a0723e */ /* 0x000fe200000010ff */
[-C--:B------:R-:W-:Y:S01]  /*a350*/  FMUL.FTZ R75, R75, R10.reuse ;  /* 0x0000000a4b4b7220 */ /* 0x080fe20000410000 */
[-C--:B------:R-:W-:Y:S01]  /*a360*/  FMUL.FTZ R78, R78, R10.reuse ;  /* 0x0000000a4e4e7220 */ /* 0x080fe20000410000 */
        /* <DEDUP_REMOVED lines=8> */
[----:B------:R-:W1:Y:S01]  /*a3f0*/  MUFU.EX2 R15, R159 ;  /* 0x0000009f000f7308 */ /* 0x000e620000000800 */
[----:B--2---:R-:W-:Y:S01]  /*a400*/  F2FP.BF16.F32.PACK_AB R153, R12, R153 ;  /* 0x000000990c99723e */ /* 0x004fe200000010ff */
[----:B------:R-:W-:Y:S01]  /*a410*/  FMUL.FTZ R91, R91, R10 ;  /* 0x0000000a5b5b7220 */ /* 0x000fe20000410000 */
[----:B0-----:R-:W-:Y:S01]  /*a420*/  F2FP.BF16.F32.PACK_AB R158, R165, R164 ;  /* 0x000000a4a59e723e */ /* 0x001fe200000010ff */
[----:B------:R-:W-:Y:S01]  /*a430*/  FMUL.FTZ R94, R94, R10 ;  /* 0x0000000a5e5e7220 */ /* 0x000fe20000410000 */
[----:B------:R-:W-:Y:S01]  /*a440*/  F2FP.BF16.F32.PACK_AB R164, R177, R176 ;  /* 0x000000b0b1a4723e */ /* 0x000fe200000010ff */
        /* <DEDUP_REMOVED lines=38> */
[----:B------:R1:W-:Y:S01]  /*a6b0*/  STSM.16.M88.4 [R189+0x36400], R152 ;  /* 0x03640098bd007844 */ /* 0x0003e20000000200 */
[----:B------:R-:W-:-:S03]  /*a6c0*/  FADD.FTZ R3, R12, R3 ;  /* 0x000000030c037221 */ /* 0x000fc60000010000 */
[----:B------:R-:W2:Y:S01]  /*a6d0*/  MUFU.EX2 R171, R171 ;  /* 0x000000ab00ab7308 */ /* 0x000ea20000000800 */
[----:B0-----:R-:W-:Y:S01]  /*a6e0*/  F2FP.BF16.F32.PACK_AB R159, R168, R13 ;  /* 0x0000000da89f723e */ /* 0x001fe200000010ff */
[----:B------:R-:W-:-:S04]  /*a6f0*/  FADD.FTZ R3, R14, R3 ;  /* 0x000000030e037221 */ /* 0x000fc80000010000 */
[----:B------:R1:W-:Y:S01]  /*a700*/  STSM.16.M88.4 [R190], R156 ;  /* 0x0000009cbe007844 */ /* 0x0003e20000000200 */
[----:B------:R-:W-:Y:S01]  /*a710*/  FADD.FTZ R3, R15, R3 ;  /* 0x000000030f037221 */ /* 0x000fe20000010000 */
[----:B------:R-:W-:Y:S03]  /*a720*/  MUFU.EX2 R174, R174 ;  /* 0x000000ae00ae7308 */ /* 0x000fe60000000800 */
[----:B------:R-:W-:-:S04]  /*a730*/  FADD.FTZ R3, R20, R3 ;  /* 0x0000000314037221 */ /* 0x000fc80000010000 */
[----:B------:R-:W-:Y:S01]  /*a740*/  FADD.FTZ R3, R21, R3 ;  /* 0x0000000315037221 */ /* 0x000fe20000010000 */
[----:B------:R-:W0:Y:S01]  /*a750*/  MUFU.EX2 R175, R175 ;  /* 0x000000af00af7308 */ /* 0x000e220000000800 */
[----:B--2---:R-:W-:Y:S02]  /*a760*/  F2FP.BF16.F32.PACK_AB R161, R171, R170 ;  /* 0x000000aaaba1723e */ /* 0x004fe400000010ff */
[----:B------:R-:W-:-:S04]  /*a770*/  FADD.FTZ R3, R13, R3 ;  /* 0x000000030d037221 */ /* 0x000fc80000010000 */
[----:B------:R-:W-:Y:S01]  /*a780*/  FADD.FTZ R3, R168, R3 ;  /* 0x00000003a8037221 */ /* 0x000fe20000010000 */
[----:B------:R-:W2:Y:S03]  /*a790*/  MUFU.EX2 R178, R178 ;  /* 0x000000b200b27308 */ /* 0x000ea60000000800 */
[----:B------:R-:W-:-:S04]  /*a7a0*/  FADD.FTZ R3, R170, R3 ;  /* 0x00000003aa037221 */ /* 0x000fc80000010000 */
[----:B------:R-:W-:Y:S01]  /*a7b0*/  FADD.FTZ R3, R171, R3 ;  /* 0x00000003ab037221 */ /* 0x000fe20000010000 */
[----:B------:R-:W3:Y:S01]  /*a7c0*/  MUFU.EX2 R179, R179 ;  /* 0x000000b300b37308 */ /* 0x000ee20000000800 */
[----:B0-----:R-:W-:Y:S02]  /*a7d0*/  F2FP.BF16.F32.PACK_AB R163, R175, R174 ;  /* 0x000000aeafa3723e */ /* 0x001fe400000010ff */
[----:B------:R-:W-:-:S03]  /*a7e0*/  FADD.FTZ R3, R174, R3 ;  /* 0x00000003ae037221 */ /* 0x000fc60000010000 */
[----:B------:R1:W-:Y:S01]  /*a7f0*/  STSM.16.M88.4 [R192], R160 ;  /* 0x000000a0c0007844 */ /* 0x0003e20000000200 */
[----:B------:R-:W-:Y:S01]  /*a800*/  FADD.FTZ R3, R175, R3 ;  /* 0x00000003af037221 */ /* 0x000fe20000010000 */
[----:B------:R-:W-:Y:S03]  /*a810*/  MUFU.EX2 R182, R182 ;  /* 0x000000b600b67308 */ /* 0x000fe60000000800 */
[----:B--2---:R-:W-:-:S05]  /*a820*/  FADD.FTZ R3, R178, R3 ;  /* 0x00000003b2037221 */ /* 0x004fca0000010000 */
[----:B------:R-:W0:Y:S01]  /*a830*/  MUFU.EX2 R183, R183 ;  /* 0x000000b700b77308 */ /* 0x000e220000000800 */
[C---:B---3--:R-:W-:Y:S01]  /*a840*/  F2FP.BF16.F32.PACK_AB R165, R179.reuse, R178 ;  /* 0x000000b2b3a5723e */ /* 0x048fe200000010ff */
[----:B------:R-:W-:Y:S01]  /*a850*/  FADD.FTZ R3, R179, R3 ;  /* 0x00000003b3037221 */ /* 0x000fe20000010000 */
[----:B0-----:R-:W-:-:S03]  /*a860*/  F2FP.BF16.F32.PACK_AB R167, R183, R182 ;  /* 0x000000b6b7a7723e */ /* 0x001fc600000010ff */
[----:B------:R-:W-:Y:S02]  /*a870*/  FADD.FTZ R182, R182, R3 ;  /* 0x00000003b6b67221 */ /* 0x000fe40000010000 */
[----:B------:R1:W-:Y:S01]  /*a880*/  STSM.16.M88.4 [R191], R164 ;  /* 0x000000a4bf007844 */ /* 0x0003e20000000200 */
[----:B------:R-:W-:Y:S01]  /*a890*/  WARPGROUP.ARRIVE ;  /* 0x00000000000079c5 */ /* 0x000fe20000000000 */
[----:B------:R-:W-:-:S05]  /*a8a0*/  FADD.FTZ R3, R183, R182 ;  /* 0x000000b6b7037221 */ /* 0x000fca0000010000 */
        /* <DEDUP_REMOVED lines=31> */
.L_x_3066:
[----:B------:R-:W-:Y:S01]  /*aaa0*/  UIADD3 UR5, UR5, 0x38860, URZ ;  /* 0x0003886005057890 */ /* 0x000fe2000fffe03f */
[C---:B------:R-:W-:Y:S01]  /*aab0*/  ISETP.GT.AND P1, PT, R9.reuse, R8, PT ;  /* 0x000000080900720c */ /* 0x040fe20003f24270 */
[----:B------:R-:W-:Y:S01]  /*aac0*/  UMOV UR7, UR36 ;  /* 0x0000002400077c82 */ /* 0x000fe20008000000 */
[----:B------:R-:W-:Y:S01]  /*aad0*/  VIADD R9, R9, 0xffffffff ;  /* 0xffffffff09097836 */ /* 0x000fe20000000000 */
[----:B------:R-:W-:Y:S01]  /*aae0*/  UPRMT UR5, UR39, 0x654, UR5 ;  /* 0x0000065427057896 */ /* 0x000fe20008000005 */
[----:B------:R-:W-:Y:S02]  /*aaf0*/  IMAD.MOV.U32 R10, RZ, RZ, R7 ;  /* 0x000000ffff0a7224 */ /* 0x000fe400078e0007 */
[----:B------:R-:W-:-:S06]  /*ab00*/  IMAD.MOV.U32 R11, RZ, RZ, R5 ;  /* 0x000000ffff0b7224 */ /* 0x000fcc00078e0005 */
[----:B------:R-:W-:Y:S01]  /*ab10*/  SYNCS.ARRIVE.TRANS64.RED.A1T0 RZ, [UR5], RZ ;  /* 0x000000ffffff79a7 */ /* 0x000fe20008100405 */
[----:B------:R-:W-:Y:S05]  /*ab20*/  @P1 BRA `(.L_x_3067) ;  /* 0xffffffcc00101947 */ /* 0x000fea000383ffff */
.L_x_3048:
[----:B------:R-:W0:Y:S01]  /*ab30*/  LDC R8, c[0x0][0x448] ;  /* 0x00011200ff087b82 */ /* 0x000e220000000800 */
[----:B------:R-:W-:Y:S01]  /*ab40*/  VIADD R10, R188, 0x3f ;  /* 0x0000003fbc0a7836 */ /* 0x000fe20000000000 */
[----:B------:R-:W-:Y:S02]  /*ab50*/  LOP3.LUT P1, RZ, R16, 0x1, RZ, 0xc0, !PT ;  /* 0x0000000110ff7812 */ /* 0x000fe4000782c0ff */
[----:B0-----:R-:W-:-:S13]  /*ab60*/  ISETP.NE.AND P2, PT, R8, 0x1, PT ;  /* 0x000000010800780c */ /* 0x001fda0003f45270 */
[----:B------:R-:W0:Y:S08]  /*ab70*/  @P2 LDC R11, c[0x0][0x44c] ;  /* 0x00011300ff0b2b82 */ /* 0x000e300000000800 */
[----:B------:R-:W1:Y:S01]  /*ab80*/  @P2 LDC R8, c[0x0][0x450] ;  /* 0x00011400ff082b82 */ /* 0x000e620000000800 */
[----:B0-----:R-:W-:-:S05]  /*ab90*/  @P2 IMAD.HI.U32 R11, R10, R11, RZ ;  /* 0x0000000b0a0b2227 */ /* 0x001fca00078e00ff */
[----:B-1----:R-:W-:Y:S02]  /*aba0*/  @P2 SHF.R.U32.HI R10, RZ, R8, R11 ;  /* 0x00000008ff0a2219 */ /* 0x002fe4000001160b */
[----:B------:R-:W-:-:S05]  /*abb0*/  IADD3 R11, R17, 0x1, -R18 ;  /* 0x00000001110b7810 */ /* 0x000fca0007ffe812 */
[----:B------:R-:W-:-:S04]  /*abc0*/  IMAD.IADD R12, R11, 0x1, R10 ;  /* 0x000000010b0c7824 */ /* 0x000fc800078e020a */
        /* <DEDUP_REMOVED lines=12> */
.L_x_3069:
[----:B------:R-:W0:Y:S02]  /*ac90*/  LDC R13, c[0x0][0xadc] ;  /* 0x0002b700ff0d7b82 */ /* 0x000e240000000800 */
[----:B0-----:R-:W-:-:S13]  /*aca0*/  ISETP.NE.AND P1, PT, R13, 0x1, PT ;  /* 0x000000010d00780c */ /* 0x001fda0003f25270 */
[----:B------:R-:W0:Y:S02]  /*acb0*/  @P1 LDC.64 R10, c[0x0][0xae0] ;  /* 0x0002b800ff0a1b82 */ /* 0x000e240000000a00 */
[----:B0-----:R-:W-:-:S05]  /*acc0*/  @P1 IMAD.HI.U32 R10, R12, R10, RZ ;  /* 0x0000000a0c0a1227 */ /* 0x001fca00078e00ff */
[----:B------:R-:W-:-:S07]  /*acd0*/  @P1 SHF.R.U32.HI R12, RZ, R11, R10 ;  /* 0x0000000bff0c1219 */ /* 0x000fce000001160a */
.L_x_3070:
[----:B------:R-:W-:-:S05]  /*ace0*/  IMAD R13, R12, R13, RZ ;  /* 0x0000000d0c0d7224 */ /* 0x000fca00078e02ff */
[----:B------:R-:W-:-:S07]  /*acf0*/  VIMNMX R8, R8, R13, !PT ;  /* 0x0000000d08087248 */ /* 0x000fce0007fe0100 */
.L_x_3068:
[----:B------:R-:W-:-:S05]  /*ad00*/  VIADD R8, R8, 0x3f ;  /* 0x0000003f08087836 */ /* 0x000fca0000000000 */
        /* <DEDUP_REMOVED lines=9> */
.L_x_3082:
        /* <DEDUP_REMOVED lines=9> */
.L_x_3072:
[----:B------:R-:W-:Y:S01]  /*ae30*/  ULEA UR5, UR36, UR38, 0x3 ;  /* 0x0000002624057291 */ /* 0x000fe2000f8e183f */
[----:B------:R-:W-:-:S08]  /*ae40*/  SHF.L.U32 R5, R2, 0x1f, RZ ;  /* 0x0000001f02057819 */ /* 0x000fd000000006ff */
[----:B------:R0:W1:Y:S01]  /*ae50*/  SYNCS.PHASECHK.TRANS64.TRYWAIT P2, [UR5+0x38830], R5 ;  /* 0x03883005ff0075a7 */ /* 0x0000620008040145 */
[----:B------:R-:W-:Y:S05]  /*ae60*/  @!P0 BRA `(.L_x_3073) ;  /* 0x0000000000048947 */ /* 0x000fea0003800000 */
[----:B------:R-:W-:Y:S01]  /*ae70*/  BPT.TRAP 0x1 ;  /* 0x000000040000795c */ /* 0x000fe20000300000 */
.L_x_3073:
[----:B-1----:R-:W-:Y:S05]  /*ae80*/  @P2 BRA `(.L_x_3074) ;  /* 0x0000000000082947 */ /* 0x002fea0003800000 */
[----:B------:R-:W1:Y:S02]  /*ae90*/  SYNCS.PHASECHK.TRANS64.TRYWAIT P2, [UR5+0x38830], R5 ;  /* 0x03883005ff0075a7 */ /* 0x000e640008040145 */
[----:B-1----:R-:W-:Y:S05]  /*aea0*/  @!P2 BRA `(.L_x_3075) ;  /* 0x000001240074a947 */ /* 0x002fea0003800000 */
.L_x_3074:
        /* <DEDUP_REMOVED lines=23> */
.L_x_3076:
[----:B------:R2:W3:Y:S01]  /*b020*/  SYNCS.PHASECHK.TRANS64.TRYWAIT P2, [UR5+0x38850], R5 ;  /* 0x03885005ff0075a7 */ /* 0x0004e20008040145 */
[----:B------:R-:W-:Y:S05]  /*b030*/  @!P0 BRA `(.L_x_3077) ;  /* 0x0000000000048947 */ /* 0x000fea0003800000 */
[----:B------:R-:W-:Y:S01]  /*b040*/  BPT.TRAP 0x1 ;  /* 0x000000040000795c */ /* 0x000fe20000300000 */
.L_x_3077:
[----:B---3--:R-:W-:Y:S05]  /*b050*/  @P2 BRA `(.L_x_3078) ;  /* 0x0000000000082947 */ /* 0x008fea0003800000 */
[----:B------:R-:W3:Y:S02]  /*b060*/  SYNCS.PHASECHK.TRANS64.TRYWAIT P2, [UR5+0x38850], R5 ;  /* 0x03885005ff0075a7 */ /* 0x000ee40008040145 */
[----:B---3--:R-:W-:Y:S05]  /*b070*/  @!P2 BRA `(.L_x_3079) ;  /* 0x000001240018a947 */ /* 0x008fea0003800000 */
.L_x_3078:
        /* <DEDUP_REMOVED lines=265> */
.L_x_3080:
[----:B------:R-:W-:Y:S01]  /*c110*/  FMNMX.FTZ R5, R152, R11, !PT ;  /* 0x0000000b98057209 */ /* 0x000fe20007810000 */
[----:B------:R-:W-:Y:S01]  /*c120*/  UIADD3 UR10, UR5, 0x38840, URZ ;  /* 0x00038840050a7890 */ /* 0x000fe2000fffe03f */
[----:B------:R-:W-:Y:S01]  /*c130*/  ISETP.NE.AND P2, PT, R23, RZ, PT ;  /* 0x000000ff1700720c */ /* 0x000fe20003f45270 */
[----:B------:R-:W-:Y:S01]  /*c140*/  IMAD.U32 R14, RZ, RZ, UR7 ;  /* 0x00000007ff0e7e24 */ /* 0x000fe2000f8e00ff */
[----:B------:R-:W-:Y:S01]  /*c150*/  FMNMX.FTZ R5, R153, R5, !PT ;  /* 0x0000000599057209 */ /* 0x000fe20007810000 */
[----:B------:R-:W-:Y:S01]  /*c160*/  UPRMT UR10, UR39, 0x654, UR10 ;  /* 0x00000654270a7896 */ /* 0x000fe2000800000a */
[----:B------:R-:W-:Y:S02]  /*c170*/  UMOV UR11, 0x40000040 ;  /* 0x40000040000b7882 */ /* 0x000fe40000000000 */
[----:B------:R-:W-:Y:S01]  /*c180*/  FMNMX.FTZ R5, R156, R5, !PT ;  /* 0x000000059c057209 */ /* 0x000fe20007810000 */
[----:B------:R-:W-:-:S03]  /*c190*/  UMOV UR15, 0x40000040 ;  /* 0x40000040000f7882 */ /* 0x000fc60000000000 */
[----:B------:R-:W-:Y:S02]  /*c1a0*/  FMNMX.FTZ R5, R157, R5, !PT ;  /* 0x000000059d057209 */ /* 0x000fe40007810000 */
[----:B------:R-:W-:Y:S01]  /*c1b0*/  SYNCS.ARRIVE.TRANS64.RED.A1T0 RZ, [UR10], RZ ;  /* 0x000000ffffff79a7 */ /* 0x000fe2000810040a */
[----:B------:R-:W-:Y:S01]  /*c1c0*/  @!P2 IMAD R14, R14, 0x40, R22 ;  /* 0x000000400e0ea824 */ /* 0x000fe200078e0216 */
[----:B------:R-:W-:Y:S01]  /*c1d0*/  FMNMX.FTZ R5, R160, R5, !PT ;  /* 0x00000005a0057209 */ /* 0x000fe20007810000 */
[----:B------:R-:W-:-:S03]  /*c1e0*/  ULEA UR10, UR36, UR37, 0xc ;  /* 0x00000025240a7291 */ /* 0x000fc6000f8e603f */
[----:B------:R-:W-:Y:S01]  /*c1f0*/  FMNMX.FTZ R5, R161, R5, !PT ;  /* 0x00000005a1057209 */ /* 0x000fe20007810000 */
[----:B------:R-:W-:Y:S01]  /*c200*/  UIADD3 UR14, UR10, 0x80, URZ ;  /* 0x000000800a0e7890 */ /* 0x000fe2000fffe03f */
        /* <DEDUP_REMOVED lines=14> */
[----:B0-----:R-:W-:Y:S02]  /*c2f0*/  FMNMX.FTZ R5, R5, R6, !PT ;  /* 0x0000000605057209 */ /* 0x001fe40007810000 */
[----:B------:R-:W0:Y:S03]  /*c300*/  LDC R6, c[0x0][0xa80] ;  /* 0x0002a000ff067b82 */ /* 0x000e260000000800 */
[C---:B------:R-:W-:Y:S01]  /*c310*/  FADD.FTZ R11, -R5.reuse, R11 ;  /* 0x0000000b050b7221 */ /* 0x040fe20000010100 */
[----:B0-----:R-:W-:-:S03]  /*c320*/  FMUL.FTZ R7, R5, R6 ;  /* 0x0000000605077220 */ /* 0x001fc60000410000 */
        /* <DEDUP_REMOVED lines=18> */
[----:B------:R-:W0:Y:S03]  /*c450*/  MUFU.EX2 R11, R11 ;  /* 0x0000000b000b7308 */ /* 0x000e260000000800 */
[----:B------:R-:W-:-:S04]  /*c460*/  FMNMX.FTZ R7, R155, R7, !PT ;  /* 0x000000079b077209 */ /* 0x000fc80007810000 */
[----:B------:R-:W-:Y:S01]  /*c470*/  FMNMX.FTZ R7, R158, R7, !PT ;  /* 0x000000079e077209 */ /* 0x000fe20007810000 */
[----:B------:R-:W1:Y:S03]  /*c480*/  MUFU.EX2 R152, R152 ;  /* 0x0000009800987308 */ /* 0x000e660000000800 */
[----:B------:R-:W-:-:S04]  /*c490*/  FMNMX.FTZ R7, R159, R7, !PT ;  /* 0x000000079f077209 */ /* 0x000fc80007810000 */
[----:B------:R-:W-:Y:S01]  /*c4a0*/  FMNMX.FTZ R7, R162, R7, !PT ;  /* 0x00000007a2077209 */ /* 0x000fe20007810000 */
[----:B------:R-:W2:Y:S01]  /*c4b0*/  MUFU.EX2 R153, R153 ;  /* 0x0000009900997308 */ /* 0x000ea20000000800 */
[----:B0-----:R-:W-:Y:S01]  /*c4c0*/  @!P2 STS [R14+0x38400], R11 ;  /* 0x0384000b0e00a388 */ /* 0x001fe20000000800 */
[----:B------:R-:W-:Y:S01]  /*c4d0*/  FMUL.FTZ R24, R24, R11 ;  /* 0x0000000b18187220 */ /* 0x000fe20000410000 */
[----:B------:R-:W-:Y:S01]  /*c4e0*/  FMNMX.FTZ R7, R163, R7, !PT ;  /* 0x00000007a3077209 */ /* 0x000fe20007810000 */
[-C--:B------:R-:W-:Y:S01]  /*c4f0*/  FMUL.FTZ R25, R25, R11.reuse ;  /* 0x0000000b19197220 */ /* 0x080fe20000410000 */
[-C--:B------:R-:W-:Y:S01]  /*c500*/  FMUL.FTZ R28, R28, R11.reuse ;  /* 0x0000000b1c1c7220 */ /* 0x080fe20000410000 */
[----:B------:R-:W-:Y:S01]  /*c510*/  FMUL.FTZ R29, R29, R11 ;  /* 0x0000000b1d1d7220 */ /* 0x000fe20000410000 */
[----:B------:R-:W-:Y:S01]  /*c520*/  FMNMX.FTZ R7, R166, R7, !PT ;  /* 0x00000007a6077209 */ /* 0x000fe20007810000 */
[----:B------:R-:W0:Y:S01]  /*c530*/  MUFU.EX2 R156, R156 ;  /* 0x0000009c009c7308 */ /* 0x000e220000000800 */
[----:B-1----:R-:W-:Y:S01]  /*c540*/  FFMA.FTZ R0, R11, R0, R152 ;  /* 0x000000000b007223 */ /* 0x002fe20000010098 */
[----:B------:R-:W-:Y:S01]  /*c550*/  FMUL.FTZ R32, R32, R11 ;  /* 0x0000000b20207220 */ /* 0x000fe20000410000 */
[----:B------:R-:W-:Y:S01]  /*c560*/  FMNMX.FTZ R7, R167, R7, !PT ;  /* 0x00000007a7077209 */ /* 0x000fe20007810000 */
[-C--:B------:R-:W-:Y:S01]  /*c570*/  FMUL.FTZ R33, R33, R11.reuse ;  /* 0x0000000b21217220 */ /* 0x080fe20000410000 */
[-C--:B------:R-:W-:Y:S01]  /*c580*/  FMUL.FTZ R36, R36, R11.reuse ;  /* 0x0000000b24247220 */ /* 0x080fe20000410000 */
[----:B------:R-:W-:Y:S01]  /*c590*/  FMUL.FTZ R37, R37, R11 ;  /* 0x0000000b25257220 */ /* 0x000fe20000410000 */
[----:B------:R-:W-:Y:S01]  /*c5a0*/  FMNMX.FTZ R7, R170, R7, !PT ;  /* 0x00000007aa077209 */ /* 0x000fe20007810000 */
[----:B------:R-:W1:Y:S01]  /*c5b0*/  MUFU.EX2 R157, R157 ;  /* 0x0000009d009d7308 */ /* 0x000e620000000800 */
[C---:B--2---:R-:W-:Y:S01]  /*c5c0*/  F2FP.BF16.F32.PACK_AB R184, R153.reuse, R152 ;  /* 0x0000009899b8723e */ /* 0x044fe200000010ff */
[----:B------:R-:W-:Y:S01]  /*c5d0*/  FADD.FTZ R0, R153, R0 ;  /* 0x0000000099007221 */ /* 0x000fe20000010000 */
[----:B------:R-:W-:Y:S01]  /*c5e0*/  FMNMX.FTZ R7, R171, R7, !PT ;  /* 0x00000007ab077209 */ /* 0x000fe20007810000 */
[-C--:B------:R-:W-:Y:S01]  /*c5f0*/  FMUL.FTZ R40, R40, R11.reuse ;  /* 0x0000000b28287220 */ /* 0x080fe20000410000 */
[-C--:B------:R-:W-:Y:S01]  /*c600*/  FMUL.FTZ R41, R41, R11.reuse ;  /* 0x0000000b29297220 */ /* 0x080fe20000410000 */
[----:B------:R-:W-:Y:S01]  /*c610*/  FMUL.FTZ R44, R44, R11 ;  /* 0x0000000b2c2c7220 */ /* 0x000fe20000410000 */
[----:B------:R-:W-:Y:S01]  /*c620*/  FMNMX.FTZ R7, R174, R7, !PT ;  /* 0x00000007ae077209 */ /* 0x000fe20007810000 */
[----:B------:R-:W2:Y:S01]  /*c630*/  MUFU.EX2 R152, R160 ;  /* 0x000000a000987308 */ /* 0x000ea20000000800 */
[----:B0-----:R-:W-:Y:S01]  /*c640*/  FADD.FTZ R0, R156, R0 ;  /* 0x000000009c007221 */ /* 0x001fe20000010000 */
[----:B------:R-:W-:Y:S01]  /*c650*/  FMUL.FTZ R45, R45, R11 ;  /* 0x0000000b2d2d7220 */ /* 0x000fe20000410000 */
[----:B------:R-:W-:Y:S01]  /*c660*/  FMNMX.FTZ R7, R175, R7, !PT ;  /* 0x00000007af077209 */ /* 0x000fe20007810000 */
[-C--:B------:R-:W-:Y:S01]  /*c670*/  FMUL.FTZ R48, R48, R11.reuse ;  /* 0x0000000b30307220 */ /* 0x080fe20000410000 */
[-C--:B------:R-:W-:Y:S01]  /*c680*/  FMUL.FTZ R49, R49, R11.reuse ;  /* 0x0000000b31317220 */ /* 0x080fe20000410000 */
[----:B------:R-:W-:Y:S01]  /*c690*/  FMUL.FTZ R52, R52, R11 ;  /* 0x0000000b34347220 */ /* 0x000fe20000410000 */
[----:B------:R-:W-:Y:S01]  /*c6a0*/  FMNMX.FTZ R7, R178, R7, !PT ;  /* 0x00000007b2077209 */ /* 0x000fe20007810000 */
[----:B------:R-:W0:Y:S01]  /*c6b0*/  MUFU.EX2 R161, R161 ;  /* 0x000000a100a17308 */ /* 0x000e220000000800 */
[C---:B-1----:R-:W-:Y:S01]  /*c6c0*/  FADD.FTZ R0, R157.reuse, R0 ;  /* 0x000000009d007221 */ /* 0x042fe20000010000 */
[----:B------:R-:W-:Y:S01]  /*c6d0*/  F2FP.BF16.F32.PACK_AB R186, R157, R156 ;  /* 0x0000009c9dba723e */ /* 0x000fe200000010ff */
[----:B------:R-:W-:Y:S01]  /*c6e0*/  FMUL.FTZ R53, R53, R11 ;  /* 0x0000000b35357220 */ /* 0x000fe20000410000 */
        /* <DEDUP_REMOVED lines=11> */
[-C--:B------:R-:W-:Y:S01]  /*c7a0*/  FMUL.FTZ R68, R68, R11.reuse ;  /* 0x0000000b44447220 */ /* 0x080fe20000410000 */
[-C--:B------:R-:W-:Y:S01]  /*c7b0*/  FMUL.FTZ R69, R69, R11.reuse ;  /* 0x0000000b45457220 */ /* 0x080fe20000410000 */
[----:B------:R-:W2:Y:S01]  /*c7c0*/  SHFL.BFLY PT, R12, R7, 0x2, 0x1f ;  /* 0x0c401f00070c7f89 */ /* 0x000ea200000e0000 */
[----:B------:R-:W3:Y:S01]  /*c7d0*/  MUFU.EX2 R165, R165 ;  /* 0x000000a500a57308 */ /* 0x000ee20000000800 */
[C---:B0-----:R-:W-:Y:S01]  /*c7e0*/  FADD.FTZ R0, R161.reuse, R0 ;  /* 0x00000000a1007221 */ /* 0x041fe20000010000 */
[----:B------:R-:W-:Y:S01]  /*c7f0*/  F2FP.BF16.F32.PACK_AB R152, R161, R152 ;  /* 0x00000098a198723e */ /* 0x000fe200000010ff */
[-C--:B------:R-:W-:Y:S01]  /*c800*/  FMUL.FTZ R72, R72, R11.reuse ;  /* 0x0000000b48487220 */ /* 0x080fe20000410000 */
[-C--:B------:R-:W-:Y:S01]  /*c810*/  FMUL.FTZ R73, R73, R11.reuse ;  /* 0x0000000b49497220 */ /* 0x080fe20000410000 */
[-C--:B------:R-:W-:Y:S01]  /*c820*/  FMUL.FTZ R76, R76, R11.reuse ;  /* 0x0000000b4c4c7220 */ /* 0x080fe20000410000 */
[-C--:B------:R-:W-:Y:S01]  /*c830*/  FMUL.FTZ R77, R77, R11.reuse ;  /* 0x0000000b4d4d7220 */ /* 0x080fe20000410000 */
[-C--:B------:R-:W-:Y:S01]  /*c840*/  FMUL.FTZ R80, R80, R11.reuse ;  /* 0x0000000b50507220 */ /* 0x080fe20000410000 */
[----:B------:R-:W0:Y:S01]  /*c850*/  MUFU.EX2 R156, R168 ;  /* 0x000000a8009c7308 */ /* 0x000e220000000800 */
        /* <DEDUP_REMOVED lines=14> */
[----:B--2---:R-:W-:Y:S01]  /*c940*/  FMNMX.FTZ R7, R7, R12, !PT ;  /* 0x0000000c07077209 */ /* 0x004fe20007810000 */
[----:B------:R-:W2:Y:S01]  /*c950*/  MUFU.EX2 R172, R172 ;  /* 0x000000ac00ac7308 */ /* 0x000ea20000000800 */
[----:B0-----:R-:W-:Y:S01]  /*c960*/  FADD.FTZ R0, R156, R0 ;  /* 0x000000009c007221 */ /* 0x001fe20000010000 */
[-C--:B------:R-:W-:Y:S01]  /*c970*/  FMUL.FTZ R104, R104, R11.reuse ;  /* 0x0000000b68687220 */ /* 0x080fe20000410000 */
[-C--:B------:R-:W-:Y:S01]  /*c980*/  FMUL.FTZ R105, R105, R11.reuse ;  /* 0x0000000b69697220 */ /* 0x080fe20000410000 */
[----:B------:R-:W0:Y:S01]  /*c990*/  SHFL.BFLY PT, R12, R7, 0x1, 0x1f ;  /* 0x0c201f00070c7f89 */ /* 0x000e2200000e0000 */
[-C--:B------:R-:W-:Y:S01]  /*c9a0*/  FMUL.FTZ R108, R108, R11.reuse ;  /* 0x0000000b6c6c7220 */ /* 0x080fe20000410000 */
[-C--:B------:R-:W-:Y:S01]  /*c9b0*/  FMUL.FTZ R109, R109, R11.reuse ;  /* 0x0000000b6d6d7220 */ /* 0x080fe20000410000 */
[-C--:B------:R-:W-:Y:S01]  /*c9c0*/  FMUL.FTZ R112, R112, R11.reuse ;  /* 0x0000000b70707220 */ /* 0x080fe20000410000 */
[----:B------:R-:W3:Y:S01]  /*c9d0*/  MUFU.EX2 R173, R173 ;  /* 0x000000ad00ad7308 */ /* 0x000ee20000000800 */
        /* <DEDUP_REMOVED lines=19> */
[----:B0-----:R-:W-:Y:S01]  /*cb10*/  FMNMX.FTZ R7, R7, R12, !PT ;  /* 0x0000000c07077209 */ /* 0x001fe20007810000 */
[-C--:B------:R-:W-:Y:S01]  /*cb20*/  FMUL.FTZ R140, R140, R11.reuse ;  /* 0x0000000b8c8c7220 */ /* 0x080fe20000410000 */
[-C--:B------:R-:W-:Y:S01]  /*cb30*/  FMUL.FTZ R141, R141, R11.reuse ;  /* 0x0000000b8d8d7220 */ /* 0x080fe20000410000 */
[-C--:B------:R-:W-:Y:S01]  /*cb40*/  FMUL.FTZ R144, R144, R11.reuse ;  /* 0x0000000b90907220 */ /* 0x080fe20000410000 */
[----:B------:R-:W-:Y:S01]  /*cb50*/  MUFU.EX2 R180, R180 ;  /* 0x000000b400b47308 */ /* 0x000fe20000000800 */
[C---:B------:R-:W-:Y:S01]  /*cb60*/  FADD.FTZ R10, -R7.reuse, R10 ;  /* 0x0000000a070a7221 */ /* 0x040fe20000010100 */
[-C--:B------:R-:W-:Y:S01]  /*cb70*/  FMUL.FTZ R12, R7, R6.reuse ;  /* 0x00000006070c7220 */ /* 0x080fe20000410000 */
[----:B-1----:R-:W-:Y:S01]  /*cb80*/  FADD.FTZ R0, R160, R0 ;  /* 0x00000000a0007221 */ /* 0x002fe20000010000 */
[-C--:B------:R-:W-:Y:S01]  /*cb90*/  FMUL.FTZ R145, R145, R11.reuse ;  /* 0x0000000b91917220 */ /* 0x080fe20000410000 */
[-C--:B------:R-:W-:Y:S01]  /*cba0*/  FMUL.FTZ R10, R10, R6.reuse ;  /* 0x000000060a0a7220 */ /* 0x080fe20000410000 */
        /* <DEDUP_REMOVED lines=8> */
[-CC-:B------:R-:W-:Y:S01]  /*cc30*/  FFMA.FTZ R171, R171, R6.reuse, -R12.reuse ;  /* 0x00000006abab7223 */ /* 0x180fe2000001080c */
[-CC-:B------:R-:W-:Y:S01]  /*cc40*/  FFMA.FTZ R174, R174, R6.reuse, -R12.reuse ;  /* 0x00000006aeae7223 */ /* 0x180fe2000001080c */
[-CC-:B------:R-:W-:Y:S01]  /*cc50*/  FFMA.FTZ R175, R175, R6.reuse, -R12.reuse ;  /* 0x00000006afaf7223 */ /* 0x180fe2000001080c */
[-CC-:B------:R-:W-:Y:S01]  /*cc60*/  FFMA.FTZ R162, R162, R6.reuse, -R12.reuse ;  /* 0x00000006a2a27223 */ /* 0x180fe2000001080c */
[-CC-:B------:R-:W-:Y:S01]  /*cc70*/  FFMA.FTZ R163, R163, R6.reuse, -R12.reuse ;  /* 0x00000006a3a37223 */ /* 0x180fe2000001080c */
[----:B------:R-:W1:Y:S01]  /*cc80*/  MUFU.EX2 R154, R154 ;  /* 0x0000009a009a7308 */ /* 0x000e620000000800 */
[-CC-:B------:R-:W-:Y:S01]  /*cc90*/  FFMA.FTZ R178, R178, R6.reuse, -R12.reuse ;  /* 0x00000006b2b27223 */ /* 0x180fe2000001080c */
[-CC-:B------:R-:W-:Y:S01]  /*cca0*/  FFMA.FTZ R179, R179, R6.reuse, -R12.reuse ;  /* 0x00000006b3b37223 */ /* 0x180fe2000001080c */
[-CC-:B------:R-:W-:Y:S01]  /*ccb0*/  FFMA.FTZ R182, R182, R6.reuse, -R12.reuse ;  /* 0x00000006b6b67223 */ /* 0x180fe2000001080c */
[----:B------:R-:W-:Y:S01]  /*ccc0*/  FFMA.FTZ R183, R183, R6, -R12 ;  /* 0x00000006b7b77223 */ /* 0x000fe2000001080c */
[----:B--2---:R-:W-:Y:S01]  /*ccd0*/  F2FP.BF16.F32.PACK_AB R160, R177, R160 ;  /* 0x000000a0b1a0723e */ /* 0x004fe200000010ff */
[-C--:B------:R-:W-:Y:S01]  /*cce0*/  FMUL.FTZ R148, R148, R11.reuse ;  /* 0x0000000b94947220 */ /* 0x080fe20000410000 */
[----:B------:R-:W-:Y:S01]  /*ccf0*/  FMUL.FTZ R149, R149, R11 ;  /* 0x0000000b95957220 */ /* 0x000fe20000410000 */
[----:B------:R-:W2:Y:S01]  /*cd00*/  MUFU.EX2 R155, R155 ;  /* 0x0000009b009b7308 */ /* 0x000ea20000000800 */
[----:B0-----:R0:W-:Y:S01]  /*cd10*/  @!P2 STS [R14+0x38420], R10 ;  /* 0x0384200a0e00a388 */ /* 0x0011e20000000800 */
[-C--:B------:R-:W-:Y:S01]  /*cd20*/  FMUL.FTZ R26, R26, R10.reuse ;  /* 0x0000000a1a1a7220 */ /* 0x080fe20000410000 */
[-C--:B------:R-:W-:Y:S01]  /*cd30*/  FMUL.FTZ R27, R27, R10.reuse ;  /* 0x0000000a1b1b7220 */ /* 0x080fe20000410000 */
[-C--:B------:R-:W-:Y:S01]  /*cd40*/  FMUL.FTZ R30, R30, R10.reuse ;  /* 0x0000000a1e1e7220 */ /* 0x080fe20000410000 */
[-C--:B------:R-:W-:Y:S01]  /*cd50*/  FMUL.FTZ R31, R31, R10.reuse ;  /* 0x0000000a1f1f7220 */ /* 0x080fe20000410000 */
[-C--:B------:R-:W-:Y:S01]  /*cd60*/  FMUL.FTZ R34, R34, R10.reuse ;  /* 0x0000000a22227220 */ /* 0x080fe20000410000 */
[-C--:B------:R-:W-:Y:S01]  /*cd70*/  FMUL.FTZ R35, R35, R10.reuse ;  /* 0x0000000a23237220 */ /* 0x080fe20000410000 */
[----:B------:R-:W3:Y:S01]  /*cd80*/  MUFU.EX2 R158, R158 ;  /* 0x0000009e009e7308 */ /* 0x000ee20000000800 */
        /* <DEDUP_REMOVED lines=8> */
[C---:B--2---:R-:W-:Y:S01]  /*ce10*/  FADD.FTZ R3, R155.reuse, R3 ;  /* 0x000000039b037221 */ /* 0x044fe20000010000 */
[----:B------:R-:W-:Y:S01]  /*ce20*/  F2FP.BF16.F32.PACK_AB R185, R155, R154 ;  /* 0x0000009a9bb9723e */ /* 0x000fe200000010ff */
[----:B------:R-:W-:Y:S01]  /*ce30*/  FMUL.FTZ R50, R50, R10 ;  /* 0x0000000a32327220 */ /* 0x000fe20000410000 */
[----:B------:R-:W-:Y:S01]  /*ce40*/  F2FP.BF16.F32.PACK_AB R154, R165, R164 ;  /* 0x000000a4a59a723e */ /* 0x000fe200000010ff */
[-C--:B------:R-:W-:Y:S01]  /*ce50*/  FMUL.FTZ R51, R51, R10.reuse ;  /* 0x0000000a33337220 */ /* 0x080fe20000410000 */
[-C--:B------:R-:W-:Y:S01]  /*ce60*/  FMUL.FTZ R54, R54, R10.reuse ;  /* 0x0000000a36367220 */ /* 0x080fe20000410000 */
[-C--:B------:R-:W-:Y:S01]  /*ce70*/  FMUL.FTZ R55, R55, R10.reuse ;  /* 0x0000000a37377220 */ /* 0x080fe20000410000 */
[----:B------:R-:W-:Y:S01]  /*ce80*/  MUFU.EX2 R12, R162 ;  /* 0x000000a2000c7308 */ /* 0x000fe20000000800 */
        /* <DEDUP_REMOVED lines=8> */
[C---:B-1----:R-:W-:Y:S01]  /*cf10*/  F2FP.BF16.F32.PACK_AB R187, R159.reuse, R158 ;  /* 0x0000009e9fbb723e */ /* 0x042fe200000010ff */
[----:B------:R-:W-:Y:S01]  /*cf20*/  BAR.SYNC.DEFER_BLOCKING 0xf, 0x100 ;  /* 0x03c4000000007b1d */ /* 0x000fe20000010000 */
[----:B------:R-:W-:Y:S01]  /*cf30*/  FADD.FTZ R3, R159, R3 ;  /* 0x000000039f037221 */ /* 0x000fe20000010000 */
[----:B------:R-:W-:Y:S01]  /*cf40*/  F2FP.BF16.F32.PACK_AB R158, R173, R172 ;  /* 0x000000acad9e723e */ /* 0x000fe200000010ff */
        /* <DEDUP_REMOVED lines=50> */
[----:B------:R-:W-:Y:S01]  /*d270*/  FMUL.FTZ R151, R151, R10 ;  /* 0x0000000a97977220 */ /* 0x000fe20000410000 */
[----:B------:R-:W2:Y:S01]  /*d280*/  MUFU.EX2 R181, R181 ;  /* 0x000000b500b57308 */ /* 0x000ea20000000800 */
[----:B------:R0:W-:Y:S01]  /*d290*/  STSM.16.M88.4 [R189+0x36400], R184 ;  /* 0x036400b8bd007844 */ /* 0x0001e20000000200 */
[----:B------:R-:W-:Y:S01]  /*d2a0*/  FADD.FTZ R3, R12, R3 ;  /* 0x000000030c037221 */ /* 0x000fe20000010000 */
[----:B------:R-:W-:-:S02]  /*d2b0*/  FADD.FTZ R0, R177, R0 ;  /* 0x00000000b1007221 */ /* 0x000fc40000010000 */
[----:B------:R0:W-:Y:S01]  /*d2c0*/  STSM.16.M88.4 [R190], R152 ;  /* 0x00000098be007844 */ /* 0x0001e20000000200 */
[----:B------:R-:W-:Y:S01]  /*d2d0*/  FADD.FTZ R3, R13, R3 ;  /* 0x000000030d037221 */ /* 0x000fe20000010000 */
[----:B------:R-:W-:Y:S01]  /*d2e0*/  FADD.FTZ R0, R180, R0 ;  /* 0x00000000b4007221 */ /* 0x000fe20000010000 */
[----:B------:R-:W-:Y:S01]  /*d2f0*/  MUFU.EX2 R178, R178 ;  /* 0x000000b200b27308 */ /* 0x000fe20000000800 */
[----:B-1----:R-:W-:Y:S01]  /*d300*/  F2FP.BF16.F32.PACK_AB R159, R175, R174 ;  /* 0x000000aeaf9f723e */ /* 0x002fe200000010ff */
[----:B------:R-:W-:-:S04]  /*d310*/  FADD.FTZ R3, R166, R3 ;  /* 0x00000003a6037221 */ /* 0x000fc80000010000 */
[----:B------:R0:W-:Y:S01]  /*d320*/  STSM.16.M88.4 [R192], R156 ;  /* 0x0000009cc0007844 */ /* 0x0001e20000000200 */
[----:B------:R-:W-:Y:S01]  /*d330*/  FADD.FTZ R3, R167, R3 ;  /* 0x00000003a7037221 */ /* 0x000fe20000010000 */
[----:B------:R-:W1:Y:S01]  /*d340*/  MUFU.EX2 R179, R179 ;  /* 0x000000b300b37308 */ /* 0x000e620000000800 */
[C---:B--2---:R-:W-:Y:S01]  /*d350*/  F2FP.BF16.F32.PACK_AB R162, R181.reuse, R180 ;  /* 0x000000b4b5a2723e */ /* 0x044fe200000010ff */
[----:B------:R-:W-:Y:S01]  /*d360*/  FADD.FTZ R0, R181, R0 ;  /* 0x00000000b5007221 */ /* 0x000fe20000010000 */
[----:B------:R-:W-:-:S04]  /*d370*/  FADD.FTZ R3, R170, R3 ;  /* 0x00000003aa037221 */ /* 0x000fc80000010000 */
[----:B------:R-:W-:Y:S01]  /*d380*/  FADD.FTZ R3, R171, R3 ;  /* 0x00000003ab037221 */ /* 0x000fe20000010000 */
[----:B------:R-:W2:Y:S03]  /*d390*/  MUFU.EX2 R182, R182 ;  /* 0x000000b600b67308 */ /* 0x000ea60000000800 */
[----:B------:R-:W-:-:S04]  /*d3a0*/  FADD.FTZ R3, R174, R3 ;  /* 0x00000003ae037221 */ /* 0x000fc80000010000 */
[----:B------:R-:W-:Y:S01]  /*d3b0*/  FADD.FTZ R3, R175, R3 ;  /* 0x00000003af037221 */ /* 0x000fe20000010000 */
[----:B------:R-:W3:Y:S01]  /*d3c0*/  MUFU.EX2 R183, R183 ;  /* 0x000000b700b77308 */ /* 0x000ee20000000800 */
[----:B-1----:R-:W-:Y:S02]  /*d3d0*/  F2FP.BF16.F32.PACK_AB R161, R179, R178 ;  /* 0x000000b2b3a1723e */ /* 0x002fe400000010ff */
        /* <DEDUP_REMOVED lines=35> */
.L_x_3081:
[----:B------:R-:W-:Y:S01]  /*d610*/  UIADD3 UR5, UR5, 0x38860, URZ ;  /* 0x0003886005057890 */ /* 0x000fe2000fffe03f */
[----:B------:R-:W-:Y:S01]  /*d620*/  IMAD.MOV.U32 R10, RZ, RZ, R7 ;  /* 0x000000ffff0a7224 */ /* 0x000fe200078e0007 */
[----:B------:R-:W-:Y:S01]  /*d630*/  UMOV UR7, UR36 ;  /* 0x0000002400077c82 */ /* 0x000fe20008000000 */
[----:B------:R-:W-:Y:S01]  /*d640*/  IMAD.MOV.U32 R11, RZ, RZ, R5 ;  /* 0x000000ffff0b7224 */ /* 0x000fe200078e0005 */
[----:B------:R-:W-:-:S09]  /*d650*/  UPRMT UR5, UR39, 0x654, UR5 ;  /* 0x0000065427057896 */ /* 0x000fd20008000005 */
[----:B------:R-:W-:Y:S01]  /*d660*/  SYNCS.ARRIVE.TRANS64.RED.A1T0 RZ, [UR5], RZ ;  /* 0x000000ffffff79a7 */ /* 0x000fe20008100405 */
[----:B------:R-:W-:Y:S05]  /*d670*/  @P1 BRA `(.L_x_3082) ;  /* 0xffffffd400c81947 */ /* 0x000fea000383ffff */
.L_x_3071:
[----:B------:R-:W-:-:S13]  /*d680*/  ISETP.GE.AND P1, PT, R9, R195, PT ;  /* 0x000000c30900720c */ /* 0x000fda0003f26270 */
[----:B------:R-:W-:Y:S05]  /*d690*/  @!P1 BRA `(.L_x_3083) ;  /* 0x0000003000f49947 */ /* 0x000fea0003800000 */
[----:B------:R-:W-:Y:S01]  /*d6a0*/  IMAD.MOV.U32 R8, RZ, RZ, R7 ;  /* 0x000000ffff087224 */ /* 0x000fe200078e0007 */
[----:B------:R-:W-:Y:S01]  /*d6b0*/  UMOV UR5, UR36 ;  /* 0x0000002400057c82 */ /* 0x000fe20008000000 */
[----:B------:R-:W-:-:S07]  /*d6c0*/  IMAD.MOV.U32 R10, RZ, RZ, R5 ;  /* 0x000000ffff0a7224 */ /* 0x000fce00078e0005 */
.L_x_3102:
[----:B------:R-:W-:-:S04]  /*d6d0*/  UIADD3 UR36, UR5, 0x1, URZ ;  /* 0x0000000105247890 */ /* 0x000fc8000fffe03f */
[----:B------:R-:W-:-:S04]  /*d6e0*/  UISETP.NE.AND UP0, UPT, UR36, 0x2, UPT ;  /* 0x000000022400788c */ /* 0x000fc8000bf05270 */
[----:B------:R-:W-:Y:S02]  /*d6f0*/  USEL UR7, URZ, 0x1, UP0 ;  /* 0x000000013f077887 */ /* 0x000fe40008000000 */
[----:B------:R-:W-:-:S04]  /*d700*/  USEL UR36, UR36, URZ, UP0 ;  /* 0x0000003f24247287 */ /* 0x000fc80008000000 */
[----:B------:R-:W-:Y:S01]  /*d710*/  LOP3.LUT R2, R2, UR7, RZ, 0x3c, !PT ;  /* 0x0000000702027c12 */ /* 0x000fe2000f8e3cff */
[----:B------:R-:W-:Y:S07]  /*d720*/  @!P0 BRA `(.L_x_3084) ;  /* 0x0000000000048947 */ /* 0x000fee0003800000 */
[----:B------:R-:W-:Y:S01]  /*d730*/  BPT.TRAP 0x1 ;  /* 0x000000040000795c */ /* 0x000fe20000300000 */
.L_x_3084:
[----:B------:R-:W-:Y:S01]  /*d740*/  ULEA UR7, UR36, UR38, 0x3 ;  /* 0x0000002624077291 */ /* 0x000fe2000f8e183f */
[----:B------:R-:W-:-:S08]  /*d750*/  SHF.L.U32 R5, R2, 0x1f, RZ ;  /* 0x0000001f02057819 */ /* 0x000fd000000006ff */
[----:B------:R0:W1:Y:S01]  /*d760*/  SYNCS.PHASECHK.TRANS64.TRYWAIT P1, [UR7+0x38830], R5 ;  /* 0x03883005ff0075a7 */ /* 0x0000620008020147 */
[----:B------:R-:W-:Y:S05]  /*d770*/  @!P0 BRA `(.L_x_3085) ;  /* 0x0000000000048947 */ /* 0x000fea0003800000 */
[----:B------:R-:W-:Y:S01]  /*d780*/  BPT.TRAP 0x1 ;  /* 0x000000040000795c */ /* 0x000fe20000300000 */
.L_x_3085:
[----:B-1----:R-:W-:Y:S05]  /*d790*/  @P1 BRA `(.L_x_3086) ;  /* 0x0000000000081947 */ /* 0x002fea0003800000 */
[----:B------:R-:W1:Y:S02]  /*d7a0*/  SYNCS.PHASECHK.TRANS64.TRYWAIT P1, [UR7+0x38830], R5 ;  /* 0x03883005ff0075a7 */ /* 0x000e640008020147 */
[----:B-1----:R-:W-:Y:S05]  /*d7b0*/  @!P1 BRA `(.L_x_3087) ;  /* 0x000000fc00609947 */ /* 0x002fea0003800000 */
.L_x_3086:
        /* <DEDUP_REMOVED lines=23> */
.L_x_3088:
[----:B------:R2:W3:Y:S01]  /*d930*/  SYNCS.PHASECHK.TRANS64.TRYWAIT P1, [UR7+0x38850], R5 ;  /* 0x03885005ff0075a7 */ /* 0x0004e20008020147 */
[----:B------:R-:W-:Y:S05]  /*d940*/  @!P0 BRA `(.L_x_3089) ;  /* 0x0000000000048947 */ /* 0x000fea0003800000 */
[----:B------:R-:W-:Y:S01]  /*d950*/  BPT.TRAP 0x1 ;  /* 0x000000040000795c */ /* 0x000fe20000300000 */
.L_x_3089:
[----:B---3--:R-:W-:Y:S05]  /*d960*/  @P1 BRA `(.L_x_3090) ;  /* 0x0000000000081947 */ /* 0x008fea0003800000 */
[----:B------:R-:W3:Y:S02]  /*d970*/  SYNCS.PHASECHK.TRANS64.TRYWAIT P1, [UR7+0x38850], R5 ;  /* 0x03885005ff0075a7 */ /* 0x000ee40008020147 */
[----:B---3--:R-:W-:Y:S05]  /*d980*/  @!P1 BRA `(.L_x_3091) ;  /* 0x000000fc00049947 */ /* 0x008fea0003800000 */
.L_x_3090:
        /* <DEDUP_REMOVED lines=265> */
.L_x_3092:
[----:B------:R-:W0:Y:S01]  /*ea20*/  LDC R5, c[0x0][0x448] ;  /* 0x00011200ff057b82 */ /* 0x000e220000000800 */
[----:B------:R-:W-:Y:S01]  /*ea30*/  IMAD.IADD R15, R194, 0x1, R188 ;  /* 0x00000001c20f7824 */ /* 0x000fe200078e02bc */
[----:B------:R-:W-:Y:S01]  /*ea40*/  UIADD3 UR10, UR7, 0x38840, URZ ;  /* 0x00038840070a7890 */ /* 0x000fe2000fffe03f */
[----:B------:R-:W-:Y:S01]  /*ea50*/  LOP3.LUT P5, RZ, R16, 0x1, RZ, 0xc0, !PT ;  /* 0x0000000110ff7812 */ /* 0x000fe200078ac0ff */
[----:B------:R-:W-:Y:S02]  /*ea60*/  ULDC UR11, c[0x0][0xad8] ;  /* 0x0002b600000b7ab9 */ /* 0x000fe40000000800 */
[----:B------:R-:W-:-:S09]  /*ea70*/  UPRMT UR10, UR39, 0x654, UR10 ;  /* 0x00000654270a7896 */ /* 0x000fd2000800000a */
[----:B------:R-:W-:Y:S01]  /*ea80*/  SYNCS.ARRIVE.TRANS64.RED.A1T0 RZ, [UR10], RZ ;  /* 0x000000ffffff79a7 */ /* 0x000fe2000810040a */
[----:B------:R-:W-:Y:S02]  /*ea90*/  ULDC UR10, c[0x0][0xad4] ;  /* 0x0002b500000a7ab9 */ /* 0x000fe40000000800 */
        /* <DEDUP_REMOVED lines=13> */
[--C-:B0-----:R-:W-:Y:S02]  /*eb70*/  IMAD.IADD R12, R14, 0x1, R20.reuse ;  /* 0x000000010e0c7824 */ /* 0x101fe400078e0214 */
        /* <DEDUP_REMOVED lines=14> */
.L_x_3095:
[----:B------:R-:W-:-:S05]  /*ec60*/  IMAD.U32 R21, RZ, RZ, UR10 ;  /* 0x0000000aff157e24 */ /* 0x000fca000f8e00ff */
[----:B------:R-:W-:-:S13]  /*ec70*/  ISETP.NE.AND P1, PT, R21, 0x1, PT ;  /* 0x000000011500780c */ /* 0x000fda0003f25270 */
[----:B------:R-:W0:Y:S02]  /*ec80*/  @P1 LDC.64 R6, c[0x0][0xae0] ;  /* 0x0002b800ff061b82 */ /* 0x000e240000000a00 */
[----:B0-----:R-:W-:-:S05]  /*ec90*/  @P1 IMAD.HI.U32 R6, R20, R6, RZ ;  /* 0x0000000614061227 */ /* 0x001fca00078e00ff */
[----:B------:R-:W-:-:S07]  /*eca0*/  @P1 SHF.R.U32.HI R20, RZ, R7, R6 ;  /* 0x00000007ff141219 */ /* 0x000fce0000011606 */
.L_x_3096:
[----:B------:R-:W-:Y:S05]  /*ecb0*/  BSYNC B0 ;  /* 0x0000000000007941 */ /* 0x000fea0003800000 */
.L_x_3094:
[----:B------:R-:W-:-:S04]  /*ecc0*/  IMAD R20, R20, R21, -R5 ;  /* 0x0000001514147224 */ /* 0x000fc800078e0a05 */
[----:B------:R-:W-:-:S05]  /*ecd0*/  IMAD.IADD R20, R20, 0x1, -R19 ;  /* 0x0000000114147824 */ /* 0x000fca00078e0a13 */
[----:B------:R-:W-:Y:S02]  /*ece0*/  VIMNMX R11, R11, R20, !PT ;  /* 0x000000140b0b7248 */ /* 0x000fe40007fe0100 */
[----:B------:R-:W-:-:S07]  /*ecf0*/  VIADDMNMX R12, R20, R21, R12, PT ;  /* 0x00000015140c7246 */ /* 0x000fce000380010c */
.L_x_3093:
        /* <DEDUP_REMOVED lines=65> */
.L_x_3099:
[----:B------:R-:W-:-:S05]  /*f110*/  IMAD.U32 R11, RZ, RZ, UR10 ;  /* 0x0000000aff0b7e24 */ /* 0x000fca000f8e00ff */
[----:B------:R-:W-:-:S13]  /*f120*/  ISETP.NE.AND P2, PT, R11, 0x1, PT ;  /* 0x000000010b00780c */ /* 0x000fda0003f45270 */
[----:B------:R-:W0:Y:S02]  /*f130*/  @P2 LDC.64 R6, c[0x0][0xae0] ;  /* 0x0002b800ff062b82 */ /* 0x000e240000000a00 */
[----:B0-----:R-:W-:-:S05]  /*f140*/  @P2 IMAD.HI.U32 R6, R15, R6, RZ ;  /* 0x000000060f062227 */ /* 0x001fca00078e00ff */
[----:B------:R-:W-:-:S07]  /*f150*/  @P2 SHF.R.U32.HI R15, RZ, R7, R6 ;  /* 0x00000007ff0f2219 */ /* 0x000fce0000011606 */
.L_x_3100:
[----:B------:R-:W-:Y:S05]  /*f160*/  BSYNC B0 ;  /* 0x0000000000007941 */ /* 0x000fea0003800000 */
.L_x_3098:
[----:B------:R-:W-:-:S04]  /*f170*/  IMAD R5, R15, R11, -R5 ;  /* 0x0000000b0f057224 */ /* 0x000fc800078e0a05 */
[----:B------:R-:W-:-:S05]  /*f180*/  IMAD.IADD R5, R5, 0x1, -R19 ;  /* 0x0000000105057824 */ /* 0x000fca00078e0a13 */
[----:B------:R-:W-:Y:S02]  /*f190*/  VIMNMX R13, R13, R5, !PT ;  /* 0x000000050d0d7248 */ /* 0x000fe40007fe0100 */
[----:B------:R-:W-:-:S07]  /*f1a0*/  VIADDMNMX R14, R5, R11, R14, PT ;  /* 0x0000000b050e7246 */ /* 0x000fce000380010e */
.L_x_3097:
[----:B------:R-:W-:Y:S01]  /*f1b0*/  FMNMX.FTZ R5, R152, R10, !PT ;  /* 0x0000000a98057209 */ /* 0x000fe20007810000 */
[----:B------:R-:W-:Y:S01]  /*f1c0*/  ULEA UR10, UR36, UR37, 0xc ;  /* 0x00000025240a7291 */ /* 0x000fe2000f8e603f */
[----:B------:R-:W-:Y:S01]  /*f1d0*/  ISETP.GT.AND P4, PT, R13, 0x9, P1 ;  /* 0x000000090d00780c */ /* 0x000fe20000f84270 */
[----:B------:R-:W-:Y:S01]  /*f1e0*/  UMOV UR11, 0x40000040 ;  /* 0x40000040000b7882 */ /* 0x000fe20000000000 */
[----:B------:R-:W-:Y:S01]  /*f1f0*/  FMNMX.FTZ R5, R153, R5, !PT ;  /* 0x0000000599057209 */ /* 0x000fe20007810000 */
[----:B------:R-:W-:Y:S01]  /*f200*/  UIADD3 UR14, UR10, 0x80, URZ ;  /* 0x000000800a0e7890 */ /* 0x000fe2000fffe03f */
[----:B------:R-:W-:Y:S01]  /*f210*/  ISETP.LT.OR P4, PT, R14, 0xa, P4 ;  /* 0x0000000a0e00780c */ /* 0x000fe20002781670 */
[----:B------:R-:W-:Y:S01]  /*f220*/  UMOV UR15, 0x40000040 ;  /* 0x40000040000f7882 */ /* 0x000fe20000000000 */
        /* <DEDUP_REMOVED lines=15> */
[C---:B------:R-:W-:Y:S02]  /*f320*/  ISETP.GT.AND P4, PT, R13.reuse, RZ, P1 ;  /* 0x000000ff0d00720c */ /* 0x040fe40000f84270 */
        /* <DEDUP_REMOVED lines=60> */
[-C--:B------:R-:W-:Y:S01]  /*f6f0*/  FMUL.FTZ R25, R25, R10.reuse ;  /* 0x0000000a19197220 */ /* 0x080fe20000410000 */
[----:B------:R-:W-:Y:S01]  /*f700*/  FMNMX.FTZ R7, R155, R7, !PT ;  /* 0x000000079b077209 */ /* 0x000fe20007810000 */
[-C--:B------:R-:W-:Y:S01]  /*f710*/  FMUL.FTZ R28, R28, R10.reuse ;  /* 0x0000000a1c1c7220 */ /* 0x080fe20000410000 */
[----:B------:R-:W-:Y:S01]  /*f720*/  ISETP.GT.AND P2, PT, R13, 0x11, P1 ;  /* 0x000000110d00780c */ /* 0x000fe20000f44270 */
[----:B------:R-:W0:Y:S01]  /*f730*/  MUFU.EX2 R153, R153 ;  /* 0x0000009900997308 */ /* 0x000e220000000800 */
[----:B------:R-:W-:Y:S01]  /*f740*/  FMNMX.FTZ R7, R158, R7, !PT ;  /* 0x000000079e077209 */ /* 0x000fe20007810000 */
[-C--:B------:R-:W-:Y:S01]  /*f750*/  FMUL.FTZ R29, R29, R10.reuse ;  /* 0x0000000a1d1d7220 */ /* 0x080fe20000410000 */
[----:B------:R-:W-:Y:S01]  /*f760*/  ISETP.LT.OR P2, PT, R14, 0x12, P2 ;  /* 0x000000120e00780c */ /* 0x000fe20001741670 */
[-C--:B------:R-:W-:Y:S01]  /*f770*/  FMUL.FTZ R32, R32, R10.reuse ;  /* 0x0000000a20207220 */ /* 0x080fe20000410000 */
[----:B------:R-:W-:Y:S01]  /*f780*/  FMNMX.FTZ R7, R159, R7, !PT ;  /* 0x000000079f077209 */ /* 0x000fe20007810000 */
[----:B------:R-:W-:Y:S01]  /*f790*/  FMUL.FTZ R33, R33, R10 ;  /* 0x0000000a21217220 */ /* 0x000fe20000410000 */
[----:B------:R-:W-:Y:S01]  /*f7a0*/  FSEL R163, R163, -INF , !P2 ;  /* 0xff800000a3a37808 */ /* 0x000fe20005000000 */
[----:B------:R-:W2:Y:S01]  /*f7b0*/  MUFU.EX2 R156, R156 ;  /* 0x0000009c009c7308 */ /* 0x000ea20000000800 */
[----:B------:R-:W-:Y:S01]  /*f7c0*/  FMNMX.FTZ R7, R162, R7, !PT ;  /* 0x00000007a2077209 */ /* 0x000fe20007810000 */
[----:B-1----:R-:W-:Y:S01]  /*f7d0*/  FFMA.FTZ R0, R10, R0, R152 ;  /* 0x000000000a007223 */ /* 0x002fe20000010098 */
[----:B------:R-:W-:Y:S01]  /*f7e0*/  ISETP.GT.AND P2, PT, R13, 0x20, P1 ;  /* 0x000000200d00780c */ /* 0x000fe20000f44270 */
[-C--:B------:R-:W-:Y:S01]  /*f7f0*/  FMUL.FTZ R36, R36, R10.reuse ;  /* 0x0000000a24247220 */ /* 0x080fe20000410000 */
[----:B------:R-:W-:Y:S01]  /*f800*/  FMNMX.FTZ R7, R163, R7, !PT ;  /* 0x00000007a3077209 */ /* 0x000fe20007810000 */
[-C--:B------:R-:W-:Y:S01]  /*f810*/  FMUL.FTZ R37, R37, R10.reuse ;  /* 0x0000000a25257220 */ /* 0x080fe20000410000 */
[----:B------:R-:W-:Y:S01]  /*f820*/  ISETP.LT.OR P2, PT, R14, 0x21, P2 ;  /* 0x000000210e00780c */ /* 0x000fe20001741670 */
[----:B------:R-:W1:Y:S01]  /*f830*/  MUFU.EX2 R157, R157 ;  /* 0x0000009d009d7308 */ /* 0x000e620000000800 */
[----:B------:R-:W-:Y:S01]  /*f840*/  FMNMX.FTZ R7, R166, R7, !PT ;  /* 0x00000007a6077209 */ /* 0x000fe20007810000 */
[----:B0-----:R-:W-:Y:S01]  /*f850*/  FADD.FTZ R0, R153, R0 ;  /* 0x0000000099007221 */ /* 0x001fe20000010000 */
[----:B------:R-:W-:Y:S01]  /*f860*/  FSEL R170, R170, -INF , !P2 ;  /* 0xff800000aaaa7808 */ /* 0x000fe20005000000 */
[-C--:B------:R-:W-:Y:S01]  /*f870*/  FMUL.FTZ R40, R40, R10.reuse ;  /* 0x0000000a28287220 */ /* 0x080fe20000410000 */
[----:B------:R-:W-:Y:S01]  /*f880*/  FMNMX.FTZ R7, R167, R7, !PT ;  /* 0x00000007a7077209 */ /* 0x000fe20007810000 */
[-C--:B------:R-:W-:Y:S01]  /*f890*/  FMUL.FTZ R41, R41, R10.reuse ;  /* 0x0000000a29297220 */ /* 0x080fe20000410000 */
[----:B------:R-:W-:Y:S01]  /*f8a0*/  ISETP.GT.AND P2, PT, R13, 0x29, P1 ;  /* 0x000000290d00780c */ /* 0x000fe20000f44270 */
[----:B------:R-:W0:Y:S01]  /*f8b0*/  MUFU.EX2 R160, R160 ;  /* 0x000000a000a07308 */ /* 0x000e220000000800 */
[----:B------:R-:W-:Y:S01]  /*f8c0*/  FMNMX.FTZ R7, R170, R7, !PT ;  /* 0x00000007aa077209 */ /* 0x000fe20007810000 */
[----:B--2---:R-:W-:Y:S01]  /*f8d0*/  FADD.FTZ R0, R156, R0 ;  /* 0x000000009c007221 */ /* 0x004fe20000010000 */
[----:B------:R-:W-:Y:S01]  /*f8e0*/  ISETP.LT.OR P2, PT, R14, 0x2a, P2 ;  /* 0x0000002a0e00780c */ /* 0x000fe20001741670 */
[-C--:B------:R-:W-:Y:S01]  /*f8f0*/  FMUL.FTZ R44, R44, R10.reuse ;  /* 0x0000000a2c2c7220 */ /* 0x080fe20000410000 */
[----:B------:R-:W-:Y:S01]  /*f900*/  FMNMX.FTZ R7, R171, R7, !PT ;  /* 0x00000007ab077209 */ /* 0x000fe20007810000 */
[-C--:B------:R-:W-:Y:S01]  /*f910*/  FMUL.FTZ R45, R45, R10.reuse ;  /* 0x0000000a2d2d7220 */ /* 0x080fe20000410000 */
[----:B------:R-:W-:Y:S01]  /*f920*/  FSEL R175, R175, -INF , !P2 ;  /* 0xff800000afaf7808 */ /* 0x000fe20005000000 */
[----:B------:R-:W2:Y:S01]  /*f930*/  MUFU.EX2 R161, R161 ;  /* 0x000000a100a17308 */ /* 0x000ea20000000800 */
[----:B------:R-:W-:Y:S01]  /*f940*/  ISETP.GT.AND P2, PT, R13, 0x31, P1 ;  /* 0x000000310d00780c */ /* 0x000fe20000f44270 */
[----:B-1----:R-:W-:Y:S01]  /*f950*/  FADD.FTZ R0, R157, R0 ;  /* 0x000000009d007221 */ /* 0x002fe20000010000 */
[----:B------:R-:W-:Y:S01]  /*f960*/  FMNMX.FTZ R7, R174, R7, !PT ;  /* 0x00000007ae077209 */ /* 0x000fe20007810000 */
[-C--:B------:R-:W-:Y:S01]  /*f970*/  FMUL.FTZ R48, R48, R10.reuse ;  /* 0x0000000a30307220 */ /* 0x080fe20000410000 */
[----:B------:R-:W-:Y:S01]  /*f980*/  ISETP.LT.OR P2, PT, R14, 0x32, P2 ;  /* 0x000000320e00780c */ /* 0x000fe20001741670 */
[-C--:B------:R-:W-:Y:S01]  /*f990*/  FMUL.FTZ R49, R49, R10.reuse ;  /* 0x0000000a31317220 */ /* 0x080fe20000410000 */
[----:B------:R-:W-:Y:S01]  /*f9a0*/  FMNMX.FTZ R7, R175, R7, !PT ;  /* 0x00000007af077209 */ /* 0x000fe20007810000 */
[----:B------:R-:W1:Y:S01]  /*f9b0*/  MUFU.EX2 R164, R164 ;  /* 0x000000a400a47308 */ /* 0x000e620000000800 */
[----:B------:R-:W-:Y:S01]  /*f9c0*/  ISETP.GT.AND P1, PT, R13, 0x39, P1 ;  /* 0x000000390d00780c */ /* 0x000fe20000f24270 */
[----:B0-----:R-:W-:Y:S01]  /*f9d0*/  FADD.FTZ R0, R160, R0 ;  /* 0x00000000a0007221 */ /* 0x001fe20000010000 */
[----:B------:R-:W-:Y:S01]  /*f9e0*/  FSEL R179, R179, -INF , !P2 ;  /* 0xff800000b3b37808 */ /* 0x000fe20005000000 */
[-C--:B------:R-:W-:Y:S01]  /*f9f0*/  FMUL.FTZ R52, R52, R10.reuse ;  /* 0x0000000a34347220 */ /* 0x080fe20000410000 */
[----:B------:R-:W-:Y:S01]  /*fa00*/  FMNMX.FTZ R7, R178, R7, !PT ;  /* 0x00000007b2077209 */ /* 0x000fe20007810000 */
[-C--:B------:R-:W-:Y:S01]  /*fa10*/  FMUL.FTZ R53, R53, R10.reuse ;  /* 0x0000000a35357220 */ /* 0x080fe20000410000 */
[----:B------:R-:W-:Y:S01]  /*fa20*/  ISETP.LT.OR P1, PT, R14, 0x3a, P1 ;  /* 0x0000003a0e00780c */ /* 0x000fe20000f21670 */
[----:B------:R-:W0:Y:S01]  /*fa30*/  MUFU.EX2 R165, R165 ;  /* 0x000000a500a57308 */ /* 0x000e220000000800 */
[----:B------:R-:W-:Y:S01]  /*fa40*/  FMNMX.FTZ R7, R179, R7, !PT ;  /* 0x00000007b3077209 */ /* 0x000fe20007810000 */
[----:B--2---:R-:W-:Y:S01]  /*fa50*/  FADD.FTZ R0, R161, R0 ;  /* 0x00000000a1007221 */ /* 0x004fe20000010000 */
[----:B------:R-:W-:Y:S01]  /*fa60*/  FSEL R183, R183, -INF , !P1 ;  /* 0xff800000b7b77808 */ /* 0x000fe20004800000 */
[-C--:B------:R-:W-:Y:S01]  /*fa70*/  FMUL.FTZ R56, R56, R10.reuse ;  /* 0x0000000a38387220 */ /* 0x080fe20000410000 */
        /* <DEDUP_REMOVED lines=38> */
[----:B------:R-:W5:Y:S01]  /*fce0*/  SHFL.BFLY PT, R11, R7, 0x1, 0x1f ;  /* 0x0c201f00070b7f89 */ /* 0x000f6200000e0000 */
        /* <DEDUP_REMOVED lines=23> */
[----:B-----5:R-:W-:Y:S01]  /*fe60*/  FMNMX.FTZ R7, R7, R11, !PT ;  /* 0x0000000b07077209 */ /* 0x020fe20007810000 */
[-C--:B------:R-:W-:Y:S01]  /*fe70*/  FMUL.FTZ R148, R148, R10.reuse ;  /* 0x0000000a94947220 */ /* 0x080fe20000410000 */
[----:B------:R-:W-:Y:S01]  /*fe80*/  FMUL.FTZ R149, R149, R10 ;  /* 0x0000000a95957220 */ /* 0x000fe20000410000 */
[----:B--2---:R-:W-:Y:S01]  /*fe90*/  FADD.FTZ R0, R168, R0 ;  /* 0x00000000a8007221 */ /* 0x004fe20000010000 */
[----:B------:R-:W-:-:S03]  /*fea0*/  FSETP.NEU.FTZ.AND P1, PT, R7, -INF , PT ;  /* 0xff8000000700780b */ /* 0x000fc60003f3d000 */
[----:B---3--:R-:W-:Y:S01]  /*feb0*/  FADD.FTZ R0, R169, R0 ;  /* 0x00000000a9007221 */ /* 0x008fe20000010000 */
[----:B------:R-:W-:-:S03]  /*fec0*/  FSEL R11, R7, RZ, P1 ;  /* 0x000000ff070b7208 */ /* 0x000fc60000800000 */
[----:B0-----:R-:W-:Y:S02]  /*fed0*/  FADD.FTZ R0, R172, R0 ;  /* 0x00000000ac007221 */ /* 0x001fe40000010000 */
[----:B------:R-:W-:Y:S02]  /*fee0*/  FADD.FTZ R11, -R11, R8 ;  /* 0x000000080b0b7221 */ /* 0x000fe40000010100 */
[----:B----4-:R-:W-:Y:S02]  /*fef0*/  FADD.FTZ R0, R173, R0 ;  /* 0x00000000ad007221 */ /* 0x010fe40000010000 */
[----:B------:R-:W-:Y:S01]  /*ff00*/  FMUL.FTZ R8, R11, R6 ;  /* 0x000000060b087220 */ /* 0x000fe20000410000 */
[----:B------:R-:W-:Y:S02]  /*ff10*/  IMAD.U32 R11, RZ, RZ, UR5 ;  /* 0x00000005ff0b7e24 */ /* 0x000fe4000f8e00ff */
[----:B-1----:R-:W-:Y:S02]  /*ff20*/  FADD.FTZ R0, R176, R0 ;  /* 0x00000000b0007221 */ /* 0x002fe40000010000 */
[----:B------:R-:W-:Y:S01]  /*ff30*/  @!P2 IMAD R11, R11, 0x40, R22 ;  /* 0x000000400b0ba824 */ /* 0x000fe200078e0216 */
[----:B------:R-:W0:Y:S01]  /*ff40*/  MUFU.EX2 R8, R8 ;  /* 0x0000000800087308 */ /* 0x000e220000000800 */
[----:B------:R-:W-:-:S03]  /*ff50*/  FADD.FTZ R0, R177, R0 ;  /* 0x00000000b1007221 */ /* 0x000fc60000010000 */
        /* <DEDUP_REMOVED lines=168> */
.L_x_3101:
        /* <DEDUP_REMOVED lines=9> */
.L_x_3083:
[----:B------:R-:W2:Y:S01]  /*10a70*/  LDL.LU R13, [R1+0xc] ;  /* 0x00000c00010d7983 */ /* 0x000ea20000300800 */
[----:B------:R-:W-:-:S03]  /*10a80*/  IMAD.MOV.U32 R20, RZ, RZ, -0x800000 ;  /* 0xff800000ff147424 */ /* 0x000fc600078e00ff */
[----:B------:R-:W0:Y:S04]  /*10a90*/  SHFL.BFLY PT, R9, R0, 0x2, 0x1f ;  /* 0x0c401f0000097f89 */ /* 0x000e2800000e0000 */
[----:B------:R-:W1:Y:S01]  /*10aa0*/  SHFL.BFLY PT, R8, R3, 0x2, 0x1f ;  /* 0x0c401f0003087f89 */ /* 0x000e6200000e0000 */
[----:B0-----:R-:W-:Y:S01]  /*10ab0*/  FADD.FTZ R4, R9, R0 ;  /* 0x0000000009047221 */ /* 0x001fe20000010000 */
[----:B-1----:R-:W-:-:S04]  /*10ac0*/  FADD.FTZ R10, R8, R3 ;  /* 0x00000003080a7221 */ /* 0x002fc80000010000 */
[----:B------:R-:W0:Y:S01]  /*10ad0*/  SHFL.BFLY PT, R9, R4, 0x1, 0x1f ;  /* 0x0c201f0004097f89 */ /* 0x000e2200000e0000 */
[----:B------:R-:W-:-:S03]  /*10ae0*/  IMAD.MOV.U32 R3, RZ, RZ, -0x800000 ;  /* 0xff800000ff037424 */ /* 0x000fc600078e00ff */
[----:B------:R-:W1:Y:S01]  /*10af0*/  SHFL.BFLY PT, R11, R10, 0x1, 0x1f ;  /* 0x0c201f000a0b7f89 */ /* 0x000e6200000e0000 */
[----:B0-----:R-:W-:Y:S01]  /*10b00*/  FADD.FTZ R8, R4, R9 ;  /* 0x0000000904087221 */ /* 0x001fe20000010000 */
[----:B------:R-:W-:Y:S02]  /*10b10*/  IMAD.MOV.U32 R4, RZ, RZ, RZ ;  /* 0x000000ffff047224 */ /* 0x000fe400078e00ff */
[----:B-1----:R-:W-:Y:S01]  /*10b20*/  FADD.FTZ R9, R10, R11 ;  /* 0x0000000b0a097221 */ /* 0x002fe20000010000 */
[----:B------:R-:W-:Y:S08]  /*10b30*/  BAR.ARV 0x8, 0x100 ;  /* 0x0204000000007b1d */ /* 0x000ff00000002000 */
[----:B------:R-:W-:Y:S01]  /*10b40*/  BAR.SYNC.DEFER_BLOCKING 0xf, 0x100 ;  /* 0x03c4000000007b1d */ /* 0x000fe20000010000 */
[----:B------:R-:W-:-:S02]  /*10b50*/  FSETP.NE.FTZ.AND P0, PT, R8, RZ, PT ;  /* 0x000000ff0800720b */ /* 0x000fc40003f15000 */
[----:B------:R-:W-:-:S11]  /*10b60*/  FSETP.NE.FTZ.AND P1, PT, R9, RZ, PT ;  /* 0x000000ff0900720b */ /* 0x000fd60003f35000 */
[----:B------:R-:W0:Y:S01]  /*10b70*/  @P0 MUFU.LG2 R11, R8 ;  /* 0x00000008000b0308 */ /* 0x000e220000000c00 */
[----:B------:R-:W-:-:S07]  /*10b80*/  @P0 FMUL.FTZ R0, R6, 0.69314718246459960938 ;  /* 0x3f31721806000820 */ /* 0x000fce0000410000 */
[----:B------:R-:W1:Y:S08]  /*10b90*/  @P1 MUFU.LG2 R12, R9 ;  /* 0x00000009000c1308 */ /* 0x000e700000000c00 */
[----:B------:R-:W3:Y:S01]  /*10ba0*/  @P0 MUFU.RCP R4, R8 ;  /* 0x0000000800040308 */ /* 0x000ee20000001000 */
[----:B0-----:R-:W-:-:S04]  /*10bb0*/  @P0 FMUL.FTZ R11, R11, 0.69314718246459960938 ;  /* 0x3f3172180b0b0820 */ /* 0x001fc80000410000 */
[----:B------:R-:W-:Y:S01]  /*10bc0*/  @P0 FFMA.FTZ R20, R0, R5, R11 ;  /* 0x0000000500140223 */ /* 0x000fe2000001000b */
[----:B------:R-:W-:Y:S01]  /*10bd0*/  ISETP.NE.AND P0, PT, R23, RZ, PT ;  /* 0x000000ff1700720c */ /* 0x000fe20003f05270 */
[----:B------:R-:W-:Y:S02]  /*10be0*/  IMAD.MOV.U32 R0, RZ, RZ, RZ ;  /* 0x000000ffff007224 */ /* 0x000fe400078e00ff */
[----:B------:R-:W-:Y:S01]  /*10bf0*/  @P1 FMUL.FTZ R5, R6, 0.69314718246459960938 ;  /* 0x3f31721806051820 */ /* 0x000fe20000410000 */
[----:B-1----:R-:W-:-:S03]  /*10c00*/  @P1 FMUL.FTZ R12, R12, 0.69314718246459960938 ;  /* 0x3f3172180c0c1820 */ /* 0x002fc60000410000 */
[----:B------:R-:W0:Y:S01]  /*10c10*/  @P1 MUFU.RCP R0, R9 ;  /* 0x0000000900001308 */ /* 0x000e220000001000 */
[----:B------:R-:W-:Y:S01]  /*10c20*/  @P1 FFMA.FTZ R3, R5, R7, R12 ;  /* 0x0000000705031223 */ /* 0x000fe2000001000c */
[----:B------:R-:W-:Y:S01]  /*10c30*/  IMAD.U32 R5, RZ, RZ, UR36 ;  /* 0x00000024ff057e24 */ /* 0x000fe2000f8e00ff */
[----:B------:R-:W-:Y:S01]  /*10c40*/  UIADD3 UR36, UR36, 0x1, URZ ;  /* 0x0000000124247890 */ /* 0x000fe2000fffe03f */
[-C--:B---3--:R-:W-:Y:S01]  /*10c50*/  FMUL.FTZ R24, R24, R4.reuse ;  /* 0x0000000418187220 */ /* 0x088fe20000410000 */
[-C--:B------:R-:W-:Y:S01]  /*10c60*/  FMUL.FTZ R25, R25, R4.reuse ;  /* 0x0000000419197220 */ /* 0x080fe20000410000 */
[----:B------:R-:W-:Y:S01]  /*10c70*/  @!P0 IMAD R5, R5, 0x40, R22 ;  /* 0x0000004005058824 */ /* 0x000fe200078e0216 */
[----:B------:R-:W-:Y:S01]  /*10c80*/  UISETP.NE.AND UP0, UPT, UR36, 0x2, UPT ;  /* 0x000000022400788c */ /* 0x000fe2000bf05270 */
[-C--:B------:R-:W-:Y:S01]  /*10c90*/  FMUL.FTZ R28, R28, R4.reuse ;  /* 0x000000041c1c7220 */ /* 0x080fe20000410000 */
[-C--:B------:R-:W-:Y:S01]  /*10ca0*/  FMUL.FTZ R29, R29, R4.reuse ;  /* 0x000000041d1d7220 */ /* 0x080fe20000410000 */
[-C--:B------:R-:W-:Y:S01]  /*10cb0*/  FMUL.FTZ R32, R32, R4.reuse ;  /* 0x0000000420207220 */ /* 0x080fe20000410000 */
[----:B------:R-:W-:Y:S01]  /*10cc0*/  @!P0 LEA R5, R5, UR38, 0x2 ;  /* 0x0000002605058c11 */ /* 0x000fe2000f8e10ff */
[----:B------:R-:W-:Y:S01]  /*10cd0*/  USEL UR4, URZ, 0x1, UP0 ;  /* 0x000000013f047887 */ /* 0x000fe20008000000 */
[-C--:B------:R-:W-:Y:S01]  /*10ce0*/  FMUL.FTZ R33, R33, R4.reuse ;  /* 0x0000000421217220 */ /* 0x080fe20000410000 */
[-C--:B------:R-:W-:Y:S01]  /*10cf0*/  FMUL.FTZ R36, R36, R4.reuse ;  /* 0x0000000424247220 */ /* 0x080fe20000410000 */
[-C--:B------:R-:W-:Y:S01]  /*10d00*/  FMUL.FTZ R37, R37, R4.reuse ;  /* 0x0000000425257220 */ /* 0x080fe20000410000 */
[----:B------:R1:W-:Y:S01]  /*10d10*/  @!P0 STS [R5+0x38400], R4 ;  /* 0x0384000405008388 */ /* 0x0003e20000000800 */
        /* <DEDUP_REMOVED lines=122> */
[----:B------:R-:W-:Y:S01]  /*114c0*/  LOP3.LUT R2, R2, UR4, RZ, 0x3c, !PT ;  /* 0x0000000402027c12 */ /* 0x000fe2000f8e3cff */
[----:B------:R-:W-:Y:S01]  /*114d0*/  USEL UR36, UR36, URZ, UP0 ;  /* 0x0000003f24247287 */ /* 0x000fe20008000000 */
[----:B--2---:R-:W-:-:S05]  /*114e0*/  VIADD R13, R13, 0x1 ;  /* 0x000000010d0d7836 */ /* 0x004fca0000000000 */
[----:B------:R1:W-:Y:S01]  /*114f0*/  STL [R1+0xc], R13 ;  /* 0x00000c0d01007387 */ /* 0x0003e20000100800 */
[----:B------:R-:W-:Y:S06]  /*11500*/  BAR.ARV 0xe, 0x100 ;  /* 0x0384000000007b1d */ /* 0x000fec0000002000 */
.L_x_3012:
[----:B------:R-:W0:Y:S08]  /*11510*/  S2UR UR39, SR_CgaCtaId ;  /* 0x00000000002779c3 */ /* 0x000e300000008800 */
[----:B------:R-:W-:Y:S01]  /*11520*/  BAR.SYNC.DEFER_BLOCKING 0x5, 0x180 ;  /* 0x0146000000007b1d */ /* 0x000fe20000010000 */
[----:B-1----:R-:W-:-:S05]  /*11530*/  SHF.R.U32.HI R0, RZ, 0x10, R200 ;  /* 0x00000010ff007819 */ /* 0x002fca00000116c8 */
[----:B------:R-:W-:Y:S01]  /*11540*/  UMOV UR38, 0x400 ;  /* 0x0000040000267882 */ /* 0x000fe20000000000 */
[----:B------:R-:W-:Y:S01]  /*11550*/  BSSY B0, `(.L_x_3103) ;  /* 0x000047e000007945 */ /* 0x000fe20003800000 */
[----:B0-----:R-:W-:-:S09]  /*11560*/  ULEA UR38, UR39, UR38, 0x18 ;  /* 0x0000002627267291 */ /* 0x001fd2000f8ec03f */
[----:B------:R-:W0:Y:S01]  /*11570*/  LDS.128 R4, [UR38+0x388d0] ;  /* 0x0388d026ff047984 */ /* 0x000e220008000c00 */
[----:B------:R-:W-:Y:S06]  /*11580*/  BAR.ARV 0x4, 0x180 ;  /* 0x0106000000007b1d */ /* 0x000fec0000002000 */
[----:B------:R-:W-:Y:S05]  /*11590*/  @P0 BRA `(.L_x_3104) ;  /* 0x0000003800240947 */ /* 0x000fea0003800000 */
[----:B------:R-:W2:Y:S01]  /*115a0*/  LDL R8, [R1+0x38] ;  /* 0x0000380001087983 */ /* 0x000ea20000100800 */
[----:B------:R-:W1:Y:S01]  /*115b0*/  S2UR UR6, SR_SWINHI ;  /* 0x00000000000679c3 */ /* 0x000e620000002f00 */
[----:B------:R-:W-:Y:S01]  /*115c0*/  UMOV UR4, UR38 ;  /* 0x0000002600047c82 */ /* 0x000fe20008000000 */
[----:B-1----:R-:W-:Y:S01]  /*115d0*/  UMOV UR5, UR6 ;  /* 0x0000000600057c82 */ /* 0x002fe20008000000 */
[----:B------:R-:W-:Y:S02]  /*115e0*/  IMAD.U32 R156, RZ, RZ, UR4 ;  /* 0x00000004ff9c7e24 */ /* 0x000fe4000f8e00ff */
[----:B------:R-:W-:Y:S01]  /*115f0*/  IMAD.U32 R157, RZ, RZ, UR5 ;  /* 0x00000005ff9d7e24 */ /* 0x000fe2000f8e00ff */
[----:B------:R-:W-:Y:S02]  /*11600*/  ULDC UR4, c[0x0][0xb88] ;  /* 0x0002e20000047ab9 */ /* 0x000fe40000000800 */
[----:B------:R-:W-:Y:S01]  /*11610*/  BAR.SYNC.DEFER_BLOCKING 0x1, 0x100 ;  /* 0x0044000000007b1d */ /* 0x000fe20000010000 */
[----:B--2---:R-:W-:-:S03]  /*11620*/  IMAD.WIDE R152, R8, 0x2, R156 ;  /* 0x0000000208987825 */ /* 0x004fc600078e029c */
        /* <DEDUP_REMOVED lines=10> */
[----:B------:R-:W-:Y:S01]  /*116d0*/  LOP3.LUT R8, R9, R8, RZ, 0x3c, !PT ;  /* 0x0000000809087212 */ /* 0x000fe200078e3cff */
[----:B------:R-:W-:Y:S01]  /*116e0*/  IMAD.X R9, RZ, RZ, R153, P4 ;  /* 0x000000ffff097224 */ /* 0x000fe200020e0699 */
[----:B------:R-:W-:Y:S02]  /*116f0*/  IADD3 R12, P6, R152, 0x4000, RZ ;  /* 0x00004000980c7810 */ /* 0x000fe40007fde0ff */
[----:B------:R-:W-:-:S02]  /*11700*/  SHF.R.U64 R11, R11, 0x3, RZ ;  /* 0x000000030b0b7819 */ /* 0x000fc400000012ff */
[----:B------:R-:W-:Y:S02]  /*11710*/  LOP3.LUT R13, R12, 0x380, RZ, 0xc0, !PT ;  /* 0x000003800c0d7812 */ /* 0x000fe400078ec0ff */
[C---:B------:R-:W-:Y:S02]  /*11720*/  IADD3 R160, P0, R152.reuse, 0x6040, RZ ;  /* 0x0000604098a07810 */ /* 0x040fe40007f1e0ff */
[C---:B------:R-:W-:Y:S02]  /*11730*/  IADD3 R162, P1, R152.reuse, 0x6020, RZ ;  /* 0x0000602098a27810 */ /* 0x040fe40007f3e0ff */
[----:B------:R-:W-:Y:S01]  /*11740*/  MOV R18, R8 ;  /* 0x0000000800127202 */ /* 0x000fe20000000f00 */
[--C-:B------:R-:W-:Y:S01]  /*11750*/  IMAD.MOV.U32 R9, RZ, RZ, R153.reuse ;  /* 0x000000ffff097224 */ /* 0x100fe200078e0099 */
[----:B------:R-:W-:Y:S01]  /*11760*/  LOP3.LUT R10, R11, R10, RZ, 0x3c, !PT ;  /* 0x0000000a0b0a7212 */ /* 0x000fe200078e3cff */
[----:B------:R-:W-:Y:S01]  /*11770*/  IMAD.X R11, RZ, RZ, R153, P5 ;  /* 0x000000ffff0b7224 */ /* 0x000fe200028e0699 */
[----:B------:R-:W-:-:S02]  /*11780*/  LOP3.LUT R8, R152, 0x380, RZ, 0xc0, !PT ;  /* 0x0000038098087812 */ /* 0x000fc400078ec0ff */
[----:B------:R-:W-:Y:S02]  /*11790*/  SHF.R.U64 R13, R13, 0x3, RZ ;  /* 0x000000030d0d7819 */ /* 0x000fe400000012ff */
[----:B------:R-:W-:Y:S02]  /*117a0*/  LOP3.LUT R161, R160, 0x380, RZ, 0xc0, !PT ;  /* 0x00000380a0a17812 */ /* 0x000fe400078ec0ff */
[----:B------:R-:W-:Y:S02]  /*117b0*/  LOP3.LUT R163, R162, 0x380, RZ, 0xc0, !PT ;  /* 0x00000380a2a37812 */ /* 0x000fe400078ec0ff */
[----:B------:R-:W-:Y:S02]  /*117c0*/  SHF.R.U64 R8, R8, 0x3, RZ ;  /* 0x0000000308087819 */ /* 0x000fe400000012ff */
[----:B------:R-:W-:Y:S01]  /*117d0*/  LOP3.LUT R12, R13, R12, RZ, 0x3c, !PT ;  /* 0x0000000c0d0c7212 */ /* 0x000fe200078e3cff */
[----:B------:R-:W-:Y:S01]  /*117e0*/  IMAD.X R13, RZ, RZ, R153, P6 ;  /* 0x000000ffff0d7224 */ /* 0x000fe200030e0699 */
[----:B------:R-:W-:-:S02]  /*117f0*/  MOV R21, R10 ;  /* 0x0000000a00157202 */ /* 0x000fc40000000f00 */
[----:B------:R-:W-:Y:S01]  /*11800*/  SHF.R.U64 R161, R161, 0x3, RZ ;  /* 0x00000003a1a17819 */ /* 0x000fe200000012ff */
[----:B------:R-:W1:Y:S01]  /*11810*/  LDC R10, c[0x0][0xbd4] ;  /* 0x0002f500ff0a7b82 */ /* 0x000e620000000800 */
[----:B------:R-:W-:Y:S02]  /*11820*/  SHF.R.U64 R163, R163, 0x3, RZ ;  /* 0x00000003a3a37819 */ /* 0x000fe400000012ff */
[----:B------:R-:W-:Y:S02]  /*11830*/  LOP3.LUT R8, R8, R152, RZ, 0x3c, !PT ;  /* 0x0000009808087212 */ /* 0x000fe400078e3cff */
[----:B------:R-:W-:Y:S02]  /*11840*/  MOV R166, R158 ;  /* 0x0000009e00a67202 */ /* 0x000fe40000000f00 */
[----:B------:R-:W-:Y:S01]  /*11850*/  LOP3.LUT R160, R161, R160, RZ, 0x3c, !PT ;  /* 0x000000a0a1a07212 */ /* 0x000fe200078e3cff */
[--C-:B------:R-:W-:Y:S01]  /*11860*/  IMAD.X R161, RZ, RZ, R153.reuse, P0 ;  /* 0x000000ffffa17224 */ /* 0x100fe200000e0699 */
[----:B------:R-:W-:Y:S01]  /*11870*/  LOP3.LUT R162, R163, R162, RZ, 0x3c, !PT ;  /* 0x000000a2a3a27212 */ /* 0x000fe200078e3cff */
[----:B------:R-:W-:Y:S01]  /*11880*/  IMAD.X R163, RZ, RZ, R153, P1 ;  /* 0x000000ffffa37224 */ /* 0x000fe200008e0699 */
[----:B------:R-:W-:-:S02]  /*11890*/  MOV R158, R12 ;  /* 0x0000000c009e7202 */ /* 0x000fc40000000f00 */
[----:B------:R-:W-:Y:S02]  /*118a0*/  MOV R12, R8 ;  /* 0x00000008000c7202 */ /* 0x000fe40000000f00 */
[C---:B------:R-:W-:Y:S02]  /*118b0*/  IADD3 R14, P0, R152.reuse, 0x2060, RZ ;  /* 0x00002060980e7810 */ /* 0x040fe40007f1e0ff */
[----:B------:R-:W-:Y:S02]  /*118c0*/  IADD3 R8, P1, R152, 0x2040, RZ ;  /* 0x0000204098087810 */ /* 0x000fe40007f3e0ff */
[----:B------:R-:W-:Y:S02]  /*118d0*/  LOP3.LUT R15, R14, 0x380, RZ, 0xc0, !PT ;  /* 0x000003800e0f7812 */ /* 0x000fe400078ec0ff */
[----:B------:R-:W-:Y:S02]  /*118e0*/  LOP3.LUT R9, R8, 0x380, RZ, 0xc0, !PT ;  /* 0x0000038008097812 */ /* 0x000fe400078ec0ff */
[----:B------:R-:W-:-:S02]  /*118f0*/  SHF.R.U64 R15, R15, 0x3, RZ ;  /* 0x000000030f0f7819 */ /* 0x000fc400000012ff */
[----:B------:R-:W-:Y:S02]  /*11900*/  SHF.R.U64 R9, R9, 0x3, RZ ;  /* 0x0000000309097819 */ /* 0x000fe400000012ff */
[----:B------:R-:W-:Y:S01]  /*11910*/  LOP3.LUT R14, R15, R14, RZ, 0x3c, !PT ;  /* 0x0000000e0f0e7212 */ /* 0x000fe200078e3cff */
[--C-:B------:R-:W-:Y:S01]  /*11920*/  IMAD.X R15, RZ, RZ, R153.reuse, P0 ;  /* 0x000000ffff0f7224 */ /* 0x100fe200000e0699 */
[----:B------:R-:W-:Y:S01]  /*11930*/  LOP3.LUT R8, R9, R8, RZ, 0x3c, !PT ;  /* 0x0000000809087212 */ /* 0x000fe200078e3cff */
[----:B------:R-:W-:Y:S01]  /*11940*/  IMAD.X R9, RZ, RZ, R153, P1 ;  /* 0x000000ffff097224 */ /* 0x000fe200008e0699 */
[C---:B------:R-:W-:Y:S02]  /*11950*/  ISETP.NE.AND P0, PT, R0.reuse, RZ, PT ;  /* 0x000000ff0000720c */ /* 0x040fe40003f05270 */
[----:B------:R-:W-:Y:S02]  /*11960*/  MOV R160, R160 ;  /* 0x000000a000a07202 */ /* 0x000fe40000000f00 */
[----:B-1----:R-:W-:-:S02]  /*11970*/  SEL R0, R0, R10, P0 ;  /* 0x0000000a00007207 */ /* 0x002fc40000000000 */
[----:B------:R-:W-:Y:S02]  /*11980*/  MOV R161, R8 ;  /* 0x0000000800a17202 */ /* 0x000fe40000000f00 */
[----:B------:R-:W-:Y:S02]  /*11990*/  IADD3 R8, P0, R152, 0x2020, RZ ;  /* 0x0000202098087810 */ /* 0x000fe40007f1e0ff */
[----:B------:R-:W-:Y:S02]  /*119a0*/  MOV R162, R162 ;  /* 0x000000a200a27202 */ /* 0x000fe40000000f00 */
[----:B------:R-:W-:Y:S02]  /*119b0*/  LOP3.LUT R9, R8, 0x380, RZ, 0xc0, !PT ;  /* 0x0000038008097812 */ /* 0x000fe400078ec0ff */
[----:B------:R-:W-:Y:S02]  /*119c0*/  F2FP.BF16.F32.PACK_AB R10, R29, R28 ;  /* 0x0000001c1d0a723e */ /* 0x000fe400000010ff */
[----:B------:R-:W-:-:S02]  /*119d0*/  SHF.R.U64 R9, R9, 0x3, RZ ;  /* 0x0000000309097819 */ /* 0x000fc400000012ff */
[----:B------:R-:W-:Y:S02]  /*119e0*/  F2FP.BF16.F32.PACK_AB R11, R31, R30 ;  /* 0x0000001e1f0b723e */ /* 0x000fe400000010ff */
[----:B------:R-:W-:Y:S01]  /*119f0*/  LOP3.LUT R8, R9, R8, RZ, 0x3c, !PT ;  /* 0x0000000809087212 */ /* 0x000fe200078e3cff */
[----:B------:R-:W-:Y:S01]  /*11a00*/  IMAD.X R9, RZ, RZ, R153, P0 ;  /* 0x000000ffff097224 */ /* 0x000fe200000e0699 */
[----:B------:R-:W-:Y:S02]  /*11a10*/  MOV R159, R14 ;  /* 0x0000000e009f7202 */ /* 0x000fe40000000f00 */
[----:B------:R-:W-:Y:S02]  /*11a20*/  F2FP.BF16.F32.PACK_AB R13, R35, R34 ;  /* 0x00000022230d723e */ /* 0x000fe400000010ff */
[----:B------:R-:W-:Y:S02]  /*11a30*/  MOV R163, R8 ;  /* 0x0000000800a37202 */ /* 0x000fe40000000f00 */
[----:B------:R-:W-:-:S02]  /*11a40*/  F2FP.BF16.F32.PACK_AB R8, R25, R24 ;  /* 0x000000181908723e */ /* 0x000fc400000010ff */
[----:B------:R-:W-:Y:S02]  /*11a50*/  F2FP.BF16.F32.PACK_AB R9, R27, R26 ;  /* 0x0000001a1b09723e */ /* 0x000fe400000010ff */
[----:B------:R-:W-:Y:S02]  /*11a60*/  F2FP.BF16.F32.PACK_AB R14, R37, R36 ;  /* 0x00000024250e723e */ /* 0x000fe400000010ff */
[----:B------:R-:W-:Y:S01]  /*11a70*/  F2FP.BF16.F32.PACK_AB R15, R39, R38 ;  /* 0x00000026270f723e */ /* 0x000fe200000010ff */
[----:B------:R1:W-:Y:S01]  /*11a80*/  STSM.16.M88.4 [R12], R8 ;  /* 0x000000080c007844 */ /* 0x0003e20000000200 */
[C---:B------:R-:W-:Y:S02]  /*11a90*/  IADD3 R154, P3, R152.reuse, 0x4060, RZ ;  /* 0x00004060989a7810 */ /* 0x040fe40007f7e0ff */
[----:B------:R-:W-:Y:S02]  /*11aa0*/  IADD3 R164, P2, R152, 0x6000, RZ ;  /* 0x0000600098a47810 */ /* 0x000fe40007f5e0ff */
[----:B------:R-:W-:-:S02]  /*11ab0*/  LOP3.LUT R155, R154, 0x380, RZ, 0xc0, !PT ;  /* 0x000003809a9b7812 */ /* 0x000fc400078ec0ff */
[----:B------:R-:W-:Y:S02]  /*11ac0*/  LOP3.LUT R165, R164, 0x380, RZ, 0xc0, !PT ;  /* 0x00000380a4a57812 */ /* 0x000fe400078ec0ff */
[----:B------:R-:W-:Y:S02]  /*11ad0*/  SHF.R.U64 R155, R155, 0x3, RZ ;  /* 0x000000039b9b7819 */ /* 0x000fe400000012ff */
[----:B------:R-:W-:Y:S02]  /*11ae0*/  SHF.R.U64 R165, R165, 0x3, RZ ;  /* 0x00000003a5a57819 */ /* 0x000fe400000012ff */
[----:B------:R-:W-:Y:S01]  /*11af0*/  LOP3.LUT R154, R155, R154, RZ, 0x3c, !PT ;  /* 0x0000009a9b9a7212 */ /* 0x000fe200078e3cff */
[--C-:B------:R-:W-:Y:S01]  /*11b00*/  IMAD.X R155, RZ, RZ, R153.reuse, P3 ;  /* 0x000000ffff9b7224 */ /* 0x100fe200018e0699 */
[----:B------:R-:W-:Y:S01]  /*11b10*/  LOP3.LUT R164, R165, R164, RZ, 0x3c, !PT ;  /* 0x000000a4a5a47212 */ /* 0x000fe200078e3cff */
[----:B------:R-:W-:Y:S01]  /*11b20*/  IMAD.X R165, RZ, RZ, R153, P2 ;  /* 0x000000ffffa57224 */ /* 0x000fe200010e0699 */
[----:B-1----:R-:W-:-:S02]  /*11b30*/  IADD3 R8, P0, R152, 0x20, RZ ;  /* 0x0000002098087810 */ /* 0x002fc40007f1e0ff */
[----:B------:R-:W-:Y:S02]  /*11b40*/  F2FP.BF16.F32.PACK_AB R12, R33, R32 ;  /* 0x00000020210c723e */ /* 0x000fe400000010ff */
[----:B------:R-:W-:Y:S02]  /*11b50*/  LOP3.LUT R9, R8, 0x380, RZ, 0xc0, !PT ;  /* 0x0000038008097812 */ /* 0x000fe400078ec0ff */
[----:B------:R-:W-:Y:S02]  /*11b60*/  F2FP.BF16.F32.PACK_AB R10, R45, R44 ;  /* 0x0000002c2d0a723e */ /* 0x000fe400000010ff */
[----:B------:R-:W-:Y:S02]  /*11b70*/  SHF.R.U64 R9, R9, 0x3, RZ ;  /* 0x0000000309097819 */ /* 0x000fe400000012ff */
[----:B------:R-:W-:Y:S02]  /*11b80*/  F2FP.BF16.F32.PACK_AB R11, R47, R46 ;  /* 0x0000002e2f0b723e */ /* 0x000fe400000010ff */
[----:B------:R-:W-:Y:S01]  /*11b90*/  LOP3.LUT R8, R9, R8, RZ, 0x3c, !PT ;  /* 0x0000000809087212 */ /* 0x000fe200078e3cff */
[----:B------:R-:W-:Y:S01]  /*11ba0*/  IMAD.X R9, RZ, RZ, R153, P0 ;  /* 0x000000ffff097224 */ /* 0x000fe200000e0699 */
[----:B------:R-:W-:-:S02]  /*11bb0*/  MOV R17, R154 ;  /* 0x0000009a00117202 */ /* 0x000fc40000000f00 */
[----:B------:R-:W-:Y:S02]  /*11bc0*/  F2FP.BF16.F32.PACK_AB R155, R71, R70 ;  /* 0x00000046479b723e */ /* 0x000fe400000010ff */
[----:B------:R-:W-:Y:S02]  /*11bd0*/  MOV R8, R8 ;  /* 0x0000000800087202 */ /* 0x000fe40000000f00 */
[----:B0-----:R-:W-:-:S03]  /*11be0*/  MOV R4, R164 ;  /* 0x000000a400047202 */ /* 0x001fc60000000f00 */
[----:B------:R0:W-:Y:S02]  /*11bf0*/  STSM.16.M88.4 [R8], R12 ;  /* 0x0000000c08007844 */ /* 0x0001e40000000200 */
[----:B0-----:R-:W-:Y:S02]  /*11c00*/  IADD3 R8, P0, R152, 0x40, RZ ;  /* 0x0000004098087810 */ /* 0x001fe40007f1e0ff */
[----:B------:R-:W-:Y:S02]  /*11c10*/  F2FP.BF16.F32.PACK_AB R13, R59, R58 ;  /* 0x0000003a3b0d723e */ /* 0x000fe400000010ff */
[----:B------:R-:W-:Y:S02]  /*11c20*/  LOP3.LUT R9, R8, 0x380, RZ, 0xc0, !PT ;  /* 0x0000038008097812 */ /* 0x000fe400078ec0ff */
[----:B------:R-:W-:Y:S02]  /*11c30*/  F2FP.BF16.F32.PACK_AB R14, R61, R60 ;  /* 0x0000003c3d0e723e */ /* 0x000fe400000010ff */
[----:B------:R-:W-:-:S02]  /*11c40*/  SHF.R.U64 R9, R9, 0x3, RZ ;  /* 0x0000000309097819 */ /* 0x000fc400000012ff */
        /* <DEDUP_REMOVED lines=14> */
[--C-:B------:R-:W-:Y:S02]  /*11d30*/  IMAD.X R9, RZ, RZ, R153.reuse, P0 ;  /* 0x000000ffff097224 */ /* 0x100fe400000e0699 */
[----:B------:R-:W-:-:S03]  /*11d40*/  IMAD.X R153, RZ, RZ, R153, P1 ;  /* 0x000000ffff997224 */ /* 0x000fc600008e0699 */
[----:B------:R-:W-:Y:S02]  /*11d50*/  MOV R154, R8 ;  /* 0x00000008009a7202 */ /* 0x000fe40000000f00 */
[----:B------:R-:W-:Y:S02]  /*11d60*/  LOP3.LUT R8, R10, 0x380, RZ, 0xc0, !PT ;  /* 0x000003800a087812 */ /* 0x000fe400078ec0ff */
[----:B------:R-:W-:Y:S02]  /*11d70*/  F2FP.BF16.F32.PACK_AB R9, R51, R50 ;  /* 0x000000323309723e */ /* 0x000fe400000010ff */
[----:B------:R-:W-:-:S04]  /*11d80*/  SHF.R.U64 R8, R8, 0x3, RZ ;  /* 0x0000000308087819 */ /* 0x000fc800000012ff */
[----:B------:R-:W-:Y:S02]  /*11d90*/  LOP3.LUT R152, R8, R10, RZ, 0x3c, !PT ;  /* 0x0000000a08987212 */ /* 0x000fe400078e3cff */
        /* <DEDUP_REMOVED lines=58> */
[----:B-1----:R-:W0:Y:S04]  /*12140*/  LDC.64 R14, c[0x0][0xd08] ;  /* 0x00034200ff0e7b82 */ /* 0x002e280000000a00 */
[----:B------:R1:W-:Y:S04]  /*12150*/  STSM.16.M88.4 [R166], R8 ;  /* 0x00000008a6007844 */ /* 0x0003e80000000200 */
[----:B------:R-:W2:Y:S08]  /*12160*/  LDC.64 R12, c[0x0][0xd00] ;  /* 0x00034000ff0c7b82 */ /* 0x000eb00000000a00 */
[----:B-1----:R-:W1:Y:S01]  /*12170*/  LDC.64 R10, c[0x0][0xd00] ;  /* 0x00034000ff0a7b82 */ /* 0x002e620000000a00 */
[----:B------:R-:W-:-:S07]  /*12180*/  IMAD.MOV.U32 R8, RZ, RZ, RZ ;  /* 0x000000ffff087224 */ /* 0x000fce00078e00ff */
[----:B------:R-:W-:Y:S01]  /*12190*/  BAR.SYNC.DEFER_BLOCKING 0x1, 0x100 ;  /* 0x0044000000007b1d */ /* 0x000fe20000010000 */
[----:B0-----:R-:W-:-:S04]  /*121a0*/  ISETP.NE.U32.AND P0, PT, R14, RZ, PT ;  /* 0x000000ff0e00720c */ /* 0x001fc80003f05070 */
[----:B------:R-:W-:Y:S01]  /*121b0*/  ISETP.NE.AND.EX P0, PT, R15, RZ, PT, P0 ;  /* 0x000000ff0f00720c */ /* 0x000fe20003f05300 */
[----:B------:R-:W-:Y:S02]  /*121c0*/  IMAD.U32 R4, RZ, RZ, UR4 ;  /* 0x00000004ff047e24 */ /* 0x000fe4000f8e00ff */
[----:B--2---:R-:W-:-:S10]  /*121d0*/  IMAD.WIDE R12, R198, 0x4, R12 ;  /* 0x00000004c60c7825 */ /* 0x004fd400078e020c */
[----:B------:R-:W0:Y:S01]  /*121e0*/  @P0 LDC.64 R14, c[0x0][0xd08] ;  /* 0x00034200ff0e0b82 */ /* 0x000e220000000a00 */
[----:B-1----:R-:W-:-:S04]  /*121f0*/  ISETP.NE.U32.AND P1, PT, R10, RZ, PT ;  /* 0x000000ff0a00720c */ /* 0x002fc80003f25070 */
[----:B------:R-:W-:-:S13]  /*12200*/  ISETP.NE.AND.EX P1, PT, R11, RZ, PT, P1 ;  /* 0x000000ff0b00720c */ /* 0x000fda0003f25310 */
[----:B------:R1:W5:Y:S01]  /*12210*/  @P1 LDG.E R8, desc[UR40][R12.64] ;  /* 0x000000280c081981 */ /* 0x000362000c1e1900 */
[----:B0-----:R-:W-:-:S05]  /*12220*/  @P0 IMAD.WIDE R14, R198, 0x4, R14 ;  /* 0x00000004c60e0825 */ /* 0x001fca00078e020e */
[----:B------:R1:W5:Y:S01]  /*12230*/  @P0 LDG.E R4, desc[UR40][R14.64] ;  /* 0x000000280e040981 */ /* 0x000362000c1e1900 */
[----:B------:R-:W-:Y:S05]  /*12240*/  @P0 BRA `(.L_x_3105) ;  /* 0x0000000000100947 */ /* 0x000fea0003800000 */
[----:B------:R-:W-:Y:S05]  /*12250*/  @!P1 BRA `(.L_x_3105) ;  /* 0x00000000000c9947 */ /* 0x000fea0003800000 */
[----:B-----5:R-:W2:Y:S04]  /*12260*/  LDG.E R4, desc[UR40][R12.64] ;  /* 0x000000280c047981 */ /* 0x020ea8000c1e1900 */
[----:B------:R-:W2:Y:S02]  /*12270*/  LDG.E R9, desc[UR40][R12.64+0x4] ;  /* 0x000004280c097981 */ /* 0x000ea4000c1e1900 */
[----:B--2---:R-:W-:-:S07]  /*12280*/  IMAD.IADD R4, R9, 0x1, -R4 ;  /* 0x0000000109047824 */ /* 0x004fce00078e0a04 */
.L_x_3105:
[----:B------:R-:W2:Y:S01]  /*12290*/  LDL R9, [R1+0x10] ;  /* 0x0000100001097983 */ /* 0x000ea20000100800 */
[----:B------:R-:W-:-:S03]  /*122a0*/  LOP3.LUT R200, R200, 0xff, RZ, 0xc0, !PT ;  /* 0x000000ffc8c87812 */ /* 0x000fc600078ec0ff */
[----:B--2---:R-:W0:Y:S02]  /*122b0*/  SHFL.IDX PT, R9, R9, RZ, 0x1f ;  /* 0x00001fff09097589 */ /* 0x004e2400000e0000 */
[----:B0-----:R-:W-:Y:S02]  /*122c0*/  ISETP.NE.AND P0, PT, R9, RZ, PT ;  /* 0x000000ff0900720c */ /* 0x001fe40003f05270 */
[----:B-----5:R-:W-:-:S11]  /*122d0*/  SHF.R.S32.HI R9, RZ, 0x1f, R8 ;  /* 0x0000001fff097819 */ /* 0x020fd60000011408 */
[----:B------:R-:W-:Y:S05]  /*122e0*/  @P0 BRA `(.L_x_3106) ;  /* 0x0000000000f80947 */ /* 0x000fea0003800000 */
[----:B------:R-:W2:Y:S01]  /*122f0*/  LDL R158, [R1+0x34] ;  /* 0x00003400019e7983 */ /* 0x000ea20000100800 */
[----:B------:R-:W-:Y:S01]  /*12300*/  IMAD.MOV.U32 R17, RZ, RZ, 0xab8 ;  /* 0x00000ab8ff117424 */ /* 0x000fe200078e00ff */
[----:B------:R-:W-:Y:S01]  /*12310*/  ISETP.GT.AND P1, PT, R0, 0x1, PT ;  /* 0x000000010000780c */ /* 0x000fe20003f24270 */
[----:B------:R-:W0:Y:S01]  /*12320*/  LDC R155, c[0x0][0xce8] ;  /* 0x00033a00ff9b7b82 */ /* 0x000e220000000800 */
[----:B------:R-:W-:Y:S01]  /*12330*/  ISETP.NE.U32.AND P0, PT, R10, RZ, PT ;  /* 0x000000ff0a00720c */ /* 0x000fe20003f05070 */
[----:B------:R-:W-:Y:S01]  /*12340*/  IMAD.IADD R153, R194, 0x1, R188 ;  /* 0x00000001c2997824 */ /* 0x000fe200078e02bc */
[----:B------:R-:W-:Y:S02]  /*12350*/  SEL R17, R17, 0xa78, P1 ;  /* 0x00000a7811117807 */ /* 0x000fe40000800000 */
[----:B------:R-:W-:Y:S02]  /*12360*/  ISETP.NE.AND.EX P0, PT, R11, RZ, PT, P0 ;  /* 0x000000ff0b00720c */ /* 0x000fe40003f05300 */
[----:B------:R-:W-:Y:S01]  /*12370*/  SHF.R.S32.HI R18, RZ, 0x1f, R198 ;  /* 0x0000001fff127819 */ /* 0x000fe200000114c6 */
[----:B-1----:R-:W1:Y:S01]  /*12380*/  LDC.64 R14, c[0x0][R17+0x220] ;  /* 0x00008800110e7b82 */ /* 0x002e620000000a00 */
[----:B------:R-:W-:-:S02]  /*12390*/  SEL R21, R198, RZ, !P0 ;  /* 0x000000ffc6157207 */ /* 0x000fc40004000000 */
[----:B------:R-:W-:Y:S02]  /*123a0*/  SEL R18, R18, RZ, !P0 ;  /* 0x000000ff12127207 */ /* 0x000fe40004000000 */
[----:B------:R-:W-:Y:S02]  /*123b0*/  SEL R154, R200, RZ, P1 ;  /* 0x000000ffc89a7207 */ /* 0x000fe40000800000 */
[----:B0-----:R-:W-:Y:S01]  /*123c0*/  ISETP.NE.AND P0, PT, R155, 0x1, PT ;  /* 0x000000019b00780c */ /* 0x001fe20003f05270 */
[----:B-1----:R-:W-:-:S04]  /*123d0*/  IMAD R12, R15, R21, RZ ;  /* 0x000000150f0c7224 */ /* 0x002fc800078e02ff */
[C---:B------:R-:W-:Y:S02]  /*123e0*/  IMAD R18, R14.reuse, R18, R12 ;  /* 0x000000120e127224 */ /* 0x040fe400078e020c */
[----:B------:R-:W0:Y:S01]  /*123f0*/  LDC.64 R12, c[0x0][R17+0x218] ;  /* 0x00008600110c7b82 */ /* 0x000e220000000a00 */
[----:B------:R-:W-:-:S04]  /*12400*/  IMAD.WIDE.U32 R14, R14, R21, RZ ;  /* 0x000000150e0e7225 */ /* 0x000fc800078e00ff */
[----:B------:R-:W-:Y:S02]  /*12410*/  IMAD.IADD R18, R15, 0x1, R18 ;  /* 0x000000010f127824 */ /* 0x000fe400078e0212 */
[-C--:B0-----:R-:W-:Y:S02]  /*12420*/  IMAD R21, R13, R196.reuse, RZ ;  /* 0x000000c40d157224 */ /* 0x081fe400078e02ff */
[----:B------:R-:W-:-:S04]  /*12430*/  IMAD.WIDE.U32 R12, R12, R196, RZ ;  /* 0x000000c40c0c7225 */ /* 0x000fc800078e00ff */
[----:B------:R-:W-:Y:S01]  /*12440*/  IMAD.IADD R21, R13, 0x1, R21 ;  /* 0x000000010d157824 */ /* 0x000fe200078e0215 */
[----:B------:R-:W-:Y:S01]  /*12450*/  IADD3 R152, P2, P3, R14, R12, R8 ;  /* 0x0000000c0e987210 */ /* 0x000fe20007b5e008 */
[----:B------:R-:W0:Y:S03]  /*12460*/  @P0 LDC R13, c[0x0][0xcec] ;  /* 0x00033b00ff0d0b82 */ /* 0x000e260000000800 */
[----:B------:R-:W-:Y:S01]  /*12470*/  IADD3.X R18, R18, R21, R9, P2, P3 ;  /* 0x0000001512127210 */ /* 0x000fe200017e6409 */
[----:B------:R-:W-:-:S04]  /*12480*/  IMAD.MOV.U32 R21, RZ, RZ, R153 ;  /* 0x000000ffff157224 */ /* 0x000fc800078e0099 */
[----:B------:R-:W1:Y:S01]  /*12490*/  @P0 LDC R12, c[0x0][0xcf0] ;  /* 0x00033c00ff0c0b82 */ /* 0x000e620000000800 */
[----:B0-----:R-:W-:-:S05]  /*124a0*/  @P0 IMAD.HI.U32 R13, R153, R13, RZ ;  /* 0x0000000d990d0227 */ /* 0x001fca00078e00ff */
        /* <DEDUP_REMOVED lines=20> */
[----:B0-----:R-:W-:-:S04]  /*125f0*/  LEA R15, P0, R14, R12, 0x2 ;  /* 0x0000000c0e0f7211 */ /* 0x001fc800078010ff */
[----:B-1----:R-:W-:Y:S02]  /*12600*/  LEA.HI.X R17, R14, R13, R17, 0x2, P0 ;  /* 0x0000000d0e117211 */ /* 0x002fe400000f1411 */
[----:B------:R-:W-:Y:S04]  /*12610*/  SHFL.IDX PT, R14, R15, 0x1, 0x1c1f ;  /* 0x003c1f000f0e7f89 */ /* 0x000fe800000e0000 */
[----:B------:R-:W-:Y:S01]  /*12620*/  SHFL.IDX PT, R13, R17, RZ, 0x1c1f ;  /* 0x001c1fff110d7589 */ /* 0x000fe200000e0000 */
[----:B--2---:R-:W-:-:S05]  /*12630*/  IMAD.MOV R12, RZ, RZ, -R158 ;  /* 0x000000ffff0c7224 */ /* 0x004fca00078e0a9e */
[----:B------:R-:W-:Y:S02]  /*12640*/  ISETP.NE.AND P0, PT, R19, R12, PT ;  /* 0x0000000c1300720c */ /* 0x000fe40003f05270 */
        /* <DEDUP_REMOVED lines=8> */
.L_x_3106:
[----:B------:R-:W-:Y:S02]  /*126d0*/  ISETP.GT.AND P1, PT, R0, 0x1, PT ;  /* 0x000000010000780c */ /* 0x000fe40003f24270 */
[----:B------:R-:W-:-:S04]  /*126e0*/  ISETP.NE.U32.AND P0, PT, R10, RZ, PT ;  /* 0x000000ff0a00720c */ /* 0x000fc80003f05070 */
[----:B------:R-:W-:-:S04]  /*126f0*/  ISETP.NE.AND.EX P0, PT, R11, RZ, PT, P0 ;  /* 0x000000ff0b00720c */ /* 0x000fc80003f05300 */
[----:B------:R-:W-:-:S03]  /*12700*/  SEL R0, R198, RZ, !P0 ;  /* 0x000000ffc6007207 */ /* 0x000fc60004000000 */
[----:B------:R-:W-:Y:S06]  /*12710*/  @P1 BRA `(.L_x_3107) ;  /* 0x00000010003c1947 */ /* 0x000fec0003800000 */
[----:B------:R-:W2:Y:S01]  /*12720*/  LDL R152, [R1+0x8] ;  /* 0x0000080001987983 */ /* 0x000ea20000100800 */
[----:B------:R-:W3:Y:S01]  /*12730*/  LDC R91, c[0x0][0xce8] ;  /* 0x00033a00ff5b7b82 */ /* 0x000ee20000000800 */
[----:B------:R-:W-:Y:S01]  /*12740*/  ULDC.64 UR4, c[0x0][0xba0] ;  /* 0x0002e80000047ab9 */ /* 0x000fe20000000a00 */
[----:B------:R-:W-:Y:S01]  /*12750*/  ULDC UR8, c[0x0][0xbc8] ;  /* 0x0002f20000087ab9 */ /* 0x000fe20000000800 */
[----:B------:R-:W-:Y:S01]  /*12760*/  IMAD R9, R9, UR4, RZ ;  /* 0x0000000409097c24 */ /* 0x000fe2000f8e02ff */
[----:B0-----:R-:W-:Y:S01]  /*12770*/  SHF.R.S32.HI R20, RZ, 0x1f, R0 ;  /* 0x0000001fff147819 */ /* 0x001fe20000011400 */
[C---:B------:R-:W-:Y:S01]  /*12780*/  VIADD R17, R193.reuse, 0xc0 ;  /* 0x000000c0c1117836 */ /* 0x040fe20000000000 */
[----:B------:R-:W-:Y:S01]  /*12790*/  ULDC.64 UR6, c[0x0][0xb80] ;  /* 0x0002e00000067ab9 */ /* 0x000fe20000000a00 */
[----:B------:R-:W-:Y:S01]  /*127a0*/  VIADD R95, R193, 0x1c0 ;  /* 0x000001c0c15f7836 */ /* 0x000fe20000000000 */
[----:B------:R-:W-:Y:S01]  /*127b0*/  BSSY B1, `(.L_x_3108) ;  /* 0x00000d9000017945 */ /* 0x000fe20003800000 */
[----:B--2---:R-:W-:-:S04]  /*127c0*/  IMAD R3, R152, 0x40, R193 ;  /* 0x0000004098037824 */ /* 0x004fc800078e02c1 */
[----:B------:R-:W-:-:S03]  /*127d0*/  IMAD.WIDE R156, R3, 0x2, R156 ;  /* 0x00000002039c7825 */ /* 0x000fc600078e029c */
[C---:B------:R-:W-:Y:S02]  /*127e0*/  IADD3 R25, P3, R156.reuse, 0x1000, RZ ;  /* 0x000010009c197810 */ /* 0x040fe40007f7e0ff */
[----:B------:R-:W-:Y:S02]  /*127f0*/  IADD3 R49, P2, R156, 0x7000, RZ ;  /* 0x000070009c317810 */ /* 0x000fe40007f5e0ff */
[----:B------:R-:W-:Y:S02]  /*12800*/  LOP3.LUT R24, R25, 0x380, RZ, 0xc0, !PT ;  /* 0x0000038019187812 */ /* 0x000fe400078ec0ff */
[----:B------:R-:W-:Y:S02]  /*12810*/  LOP3.LUT R48, R49, 0x380, RZ, 0xc0, !PT ;  /* 0x0000038031307812 */ /* 0x000fe400078ec0ff */
[----:B------:R-:W-:Y:S02]  /*12820*/  SHF.R.U64 R24, R24, 0x3, RZ ;  /* 0x0000000318187819 */ /* 0x000fe400000012ff */
[----:B------:R-:W-:-:S02]  /*12830*/  SHF.R.U64 R48, R48, 0x3, RZ ;  /* 0x0000000330307819 */ /* 0x000fc400000012ff */
[----:B------:R-:W-:Y:S01]  /*12840*/  LOP3.LUT R24, R24, R25, RZ, 0x3c, !PT ;  /* 0x0000001918187212 */ /* 0x000fe200078e3cff */
[--C-:B------:R-:W-:Y:S01]  /*12850*/  IMAD.X R25, RZ, RZ, R157.reuse, P3 ;  /* 0x000000ffff197224 */ /* 0x100fe200018e069d */
[C---:B------:R-:W-:Y:S02]  /*12860*/  IADD3 R53, P3, R156.reuse, 0x8000, RZ ;  /* 0x000080009c357810 */ /* 0x040fe40007f7e0ff */
[----:B------:R-:W-:Y:S02]  /*12870*/  IADD3 R41, P0, R156, 0x5000, RZ ;  /* 0x000050009c297810 */ /* 0x000fe40007f1e0ff */
[----:B------:R-:W-:Y:S01]  /*12880*/  LOP3.LUT R48, R48, R49, RZ, 0x3c, !PT ;  /* 0x0000003130307212 */ /* 0x000fe200078e3cff */
[----:B------:R-:W-:Y:S01]  /*12890*/  IMAD.X R49, RZ, RZ, R157, P2 ;  /* 0x000000ffff317224 */ /* 0x000fe200010e069d */
[----:B------:R-:W-:Y:S01]  /*128a0*/  IADD3 R77, P2, R156, 0xe000, RZ ;  /* 0x0000e0009c4d7810 */ /* 0x000fe20007f5e0ff */
[----:B------:R-:W5:Y:S01]  /*128b0*/  LD.E.128 R24, desc[UR40][R24.64] ;  /* 0x0000002818187980 */ /* 0x000f62000c101d00 */
[----:B------:R-:W-:-:S02]  /*128c0*/  LOP3.LUT R52, R53, 0x380, RZ, 0xc0, !PT ;  /* 0x0000038035347812 */ /* 0x000fc400078ec0ff */
[----:B------:R-:W-:Y:S01]  /*128d0*/  LOP3.LUT R40, R41, 0x380, RZ, 0xc0, !PT ;  /* 0x0000038029287812 */ /* 0x000fe200078ec0ff */
[----:B------:R-:W5:Y:S01]  /*128e0*/  LD.E.128 R48, desc[UR40][R48.64] ;  /* 0x0000002830307980 */ /* 0x000f62000c101d00 */
[----:B------:R-:W-:Y:S02]  /*128f0*/  LOP3.LUT R76, R77, 0x380, RZ, 0xc0, !PT ;  /* 0x000003804d4c7812 */ /* 0x000fe400078ec0ff */
[----:B------:R-:W-:Y:S02]  /*12900*/  SHF.R.U64 R52, R52, 0x3, RZ ;  /* 0x0000000334347819 */ /* 0x000fe400000012ff */
[----:B------:R-:W-:Y:S02]  /*12910*/  IADD3 R45, P1, R156, 0x6000, RZ ;  /* 0x000060009c2d7810 */ /* 0x000fe40007f3e0ff */
[----:B------:R-:W-:Y:S02]  /*12920*/  SHF.R.U64 R40, R40, 0x3, RZ ;  /* 0x0000000328287819 */ /* 0x000fe400000012ff */
[----:B------:R-:W-:-:S02]  /*12930*/  SHF.R.U64 R76, R76, 0x3, RZ ;  /* 0x000000034c4c7819 */ /* 0x000fc400000012ff */
[----:B------:R-:W-:Y:S01]  /*12940*/  LOP3.LUT R52, R52, R53, RZ, 0x3c, !PT ;  /* 0x0000003534347212 */ /* 0x000fe200078e3cff */
[--C-:B------:R-:W-:Y:S01]  /*12950*/  IMAD.X R53, RZ, RZ, R157.reuse, P3 ;  /* 0x000000ffff357224 */ /* 0x100fe200018e069d */
[----:B------:R-:W-:Y:S02]  /*12960*/  LOP3.LUT R44, R45, 0x380, RZ, 0xc0, !PT ;  /* 0x000003802d2c7812 */ /* 0x000fe400078ec0ff */
[----:B------:R-:W-:Y:S01]  /*12970*/  LOP3.LUT R40, R40, R41, RZ, 0x3c, !PT ;  /* 0x0000002928287212 */ /* 0x000fe200078e3cff */
[--C-:B------:R-:W-:Y:S01]  /*12980*/  IMAD.X R41, RZ, RZ, R157.reuse, P0 ;  /* 0x000000ffff297224 */ /* 0x100fe200000e069d */
[C---:B------:R-:W-:Y:S01]  /*12990*/  IADD3 R10, P3, R156.reuse, 0xf000, RZ ;  /* 0x0000f0009c0a7810 */ /* 0x040fe20007f7e0ff */
[----:B------:R-:W5:Y:S01]  /*129a0*/  LD.E.128 R52, desc[UR40][R52.64] ;  /* 0x0000002834347980 */ /* 0x000f62000c101d00 */
[----:B------:R-:W-:Y:S02]  /*129b0*/  IADD3 R69, P0, R156, 0xc000, RZ ;  /* 0x0000c0009c457810 */ /* 0x000fe40007f1e0ff */
[----:B------:R-:W-:Y:S01]  /*129c0*/  LOP3.LUT R76, R76, R77, RZ, 0x3c, !PT ;  /* 0x0000004d4c4c7212 */ /* 0x000fe200078e3cff */
[--C-:B------:R-:W-:Y:S01]  /*129d0*/  IMAD.X R77, RZ, RZ, R157.reuse, P2 ;  /* 0x000000ffff4d7224 */ /* 0x100fe200010e069d */
[----:B------:R-:W-:Y:S01]  /*129e0*/  SHF.R.U64 R44, R44, 0x3, RZ ;  /* 0x000000032c2c7819 */ /* 0x000fe200000012ff */
[----:B------:R-:W-:Y:S01]  /*129f0*/  IMAD.X R81, RZ, RZ, R157, P3 ;  /* 0x000000ffff517224 */ /* 0x000fe200018e069d */
[----:B---3--:R-:W-:Y:S01]  /*12a00*/  ISETP.NE.AND P2, PT, R91, 0x1, PT ;  /* 0x000000015b00780c */ /* 0x008fe20003f45270 */
[----:B------:R-:W5:Y:S01]  /*12a10*/  LD.E.128 R40, desc[UR40][R40.64] ;  /* 0x0000002828287980 */ /* 0x000f62000c101d00 */
[----:B------:R-:W-:-:S02]  /*12a20*/  LOP3.LUT R3, R10, 0x380, RZ, 0xc0, !PT ;  /* 0x000003800a037812 */ /* 0x000fc400078ec0ff */
[----:B------:R-:W-:Y:S01]  /*12a30*/  LOP3.LUT R68, R69, 0x380, RZ, 0xc0, !PT ;  /* 0x0000038045447812 */ /* 0x000fe200078ec0ff */
[----:B------:R-:W5:Y:S01]  /*12a40*/  LD.E.128 R76, desc[UR40][R76.64] ;  /* 0x000000284c4c7980 */ /* 0x000f62000c101d00 */
[----:B------:R-:W-:Y:S01]  /*12a50*/  LOP3.LUT R44, R44, R45, RZ, 0x3c, !PT ;  /* 0x0000002d2c2c7212 */ /* 0x000fe200078e3cff */
[----:B------:R-:W-:Y:S01]  /*12a60*/  IMAD.X R45, RZ, RZ, R157, P1 ;  /* 0x000000ffff2d7224 */ /* 0x000fe200008e069d */
[C---:B------:R-:W-:Y:S02]  /*12a70*/  IADD3 R29, P4, R156.reuse, 0x2000, RZ ;  /* 0x000020009c1d7810 */ /* 0x040fe40007f9e0ff */
[C---:B------:R-:W-:Y:S02]  /*12a80*/  IADD3 R33, P5, R156.reuse, 0x3000, RZ ;  /* 0x000030009c217810 */ /* 0x040fe40007fbe0ff */
[C---:B------:R-:W-:Y:S01]  /*12a90*/  IADD3 R37, P6, R156.reuse, 0x4000, RZ ;  /* 0x000040009c257810 */ /* 0x040fe20007fde0ff */
[----:B------:R-:W0:Y:S01]  /*12aa0*/  @P2 LDC R85, c[0x0][0xcec] ;  /* 0x00033b00ff552b82 */ /* 0x000e220000000800 */
[----:B------:R-:W-:Y:S01]  /*12ab0*/  SHF.R.U64 R3, R3, 0x3, RZ ;  /* 0x0000000303037819 */ /* 0x000fe200000012ff */
[----:B------:R-:W5:Y:S01]  /*12ac0*/  LD.E.128 R44, desc[UR40][R44.64] ;  /* 0x000000282c2c7980 */ /* 0x000f62000c101d00 */
[----:B------:R-:W-:-:S02]  /*12ad0*/  IADD3 R73, P1, R156, 0xd000, RZ ;  /* 0x0000d0009c497810 */ /* 0x000fc40007f3e0ff */
[----:B------:R-:W-:Y:S02]  /*12ae0*/  SHF.R.U64 R68, R68, 0x3, RZ ;  /* 0x0000000344447819 */ /* 0x000fe400000012ff */
[----:B------:R-:W-:Y:S01]  /*12af0*/  LOP3.LUT R28, R29, 0x380, RZ, 0xc0, !PT ;  /* 0x000003801d1c7812 */ /* 0x000fe200078ec0ff */
[----:B------:R-:W2:Y:S01]  /*12b00*/  @P2 LDC R87, c[0x0][0xcf0] ;  /* 0x00033c00ff572b82 */ /* 0x000ea20000000800 */
[----:B------:R-:W-:Y:S02]  /*12b10*/  LOP3.LUT R32, R33, 0x380, RZ, 0xc0, !PT ;  /* 0x0000038021207812 */ /* 0x000fe400078ec0ff */
[----:B------:R-:W-:Y:S02]  /*12b20*/  LOP3.LUT R36, R37, 0x380, RZ, 0xc0, !PT ;  /* 0x0000038025247812 */ /* 0x000fe400078ec0ff */
[----:B------:R-:W-:Y:S01]  /*12b30*/  LOP3.LUT R80, R3, R10, RZ, 0x3c, !PT ;  /* 0x0000000a03507212 */ /* 0x000fe200078e3cff */
[C---:B------:R-:W-:Y:S01]  /*12b40*/  IMAD R3, R8.reuse, UR5, R9 ;  /* 0x0000000508037c24 */ /* 0x040fe2000f8e0209 */
[----:B------:R-:W-:Y:S01]  /*12b50*/  LOP3.LUT R72, R73, 0x380, RZ, 0xc0, !PT ;  /* 0x0000038049487812 */ /* 0x000fe200078ec0ff */
[----:B------:R-:W-:Y:S01]  /*12b60*/  IMAD.WIDE.U32 R8, R8, UR4, RZ ;  /* 0x0000000408087c25 */ /* 0x000fe2000f8e00ff */
[----:B------:R-:W-:Y:S01]  /*12b70*/  LOP3.LUT R68, R68, R69, RZ, 0x3c, !PT ;  /* 0x0000004544447212 */ /* 0x000fe200078e3cff */
[----:B------:R-:W-:Y:S01]  /*12b80*/  ULDC.64 UR4, c[0x0][0xbe8] ;  /* 0x0002fa0000047ab9 */ /* 0x000fe20000000a00 */
[----:B------:R-:W-:Y:S01]  /*12b90*/  LOP3.LUT R11, R156, 0x380, RZ, 0xc0, !PT ;  /* 0x000003809c0b7812 */ /* 0x000fe200078ec0ff */
[----:B------:R-:W-:Y:S01]  /*12ba0*/  IMAD.X R69, RZ, RZ, R157, P0 ;  /* 0x000000ffff457224 */ /* 0x000fe200000e069d */
[----:B------:R-:W-:-:S02]  /*12bb0*/  ISETP.GE.AND P0, PT, R199, UR8, PT ;  /* 0x00000008c7007c0c */ /* 0x000fc4000bf06270 */
[----:B------:R-:W-:Y:S02]  /*12bc0*/  SHF.R.U64 R28, R28, 0x3, RZ ;  /* 0x000000031c1c7819 */ /* 0x000fe400000012ff */
[----:B------:R-:W-:Y:S02]  /*12bd0*/  SHF.R.U64 R32, R32, 0x3, RZ ;  /* 0x0000000320207819 */ /* 0x000fe400000012ff */
[----:B------:R-:W-:Y:S01]  /*12be0*/  SHF.R.U64 R36, R36, 0x3, RZ ;  /* 0x0000000324247819 */ /* 0x000fe200000012ff */
[----:B------:R-:W-:Y:S01]  /*12bf0*/  IMAD.IADD R9, R9, 0x1, R3 ;  /* 0x0000000109097824 */ /* 0x000fe200078e0203 */
[----:B------:R-:W-:Y:S01]  /*12c00*/  SHF.R.U64 R72, R72, 0x3, RZ ;  /* 0x0000000348487819 */ /* 0x000fe200000012ff */
[----:B------:R-:W5:Y:S01]  /*12c10*/  LD.E.128 R68, desc[UR40][R68.64] ;  /* 0x0000002844447980 */ /* 0x000f62000c101d00 */
[----:B------:R-:W-:Y:S02]  /*12c20*/  SHF.R.U64 R11, R11, 0x3, RZ ;  /* 0x000000030b0b7819 */ /* 0x000fe400000012ff */
[----:B------:R-:W-:Y:S01]  /*12c30*/  SEL R3, RZ, 0xffffffff, P0 ;  /* 0xffffffffff037807 */ /* 0x000fe20000000000 */
        /* <DEDUP_REMOVED lines=10> */
[----:B------:R-:W-:Y:S01]  /*12ce0*/  IMAD.WIDE.U32 R8, R196, UR4, R8 ;  /* 0x00000004c4087c25 */ /* 0x000fe2000f8e0008 */
[C---:B------:R-:W-:Y:S01]  /*12cf0*/  IADD3 R61, P5, R156.reuse, 0xa000, RZ ;  /* 0x0000a0009c3d7810 */ /* 0x040fe20007fbe0ff */
[----:B------:R-:W5:Y:S01]  /*12d00*/  LD.E.128 R28, desc[UR40][R28.64] ;  /* 0x000000281c1c7980 */ /* 0x000f62000c101d00 */
[----:B------:R-:W-:-:S02]  /*12d10*/  IADD3 R65, P6, R156, 0xb000, RZ ;  /* 0x0000b0009c417810 */ /* 0x000fc40007fde0ff */
[----:B------:R-:W-:Y:S01]  /*12d20*/  LOP3.LUT R156, R11, R156, RZ, 0x3c, !PT ;  /* 0x0000009c0b9c7212 */ /* 0x000fe200078e3cff */
[----:B------:R-:W-:Y:S01]  /*12d30*/  IMAD.SHL.U32 R11, R3, 0x2, RZ ;  /* 0x00000002030b7824 */ /* 0x000fe200078e00ff */
[C---:B------:R-:W-:Y:S01]  /*12d40*/  ISETP.GE.AND P1, PT, R193.reuse, UR8, PT ;  /* 0x00000008c1007c0c */ /* 0x040fe2000bf26270 */
[----:B------:R-:W-:Y:S01]  /*12d50*/  VIADD R3, R193, 0x80 ;  /* 0x00000080c1037836 */ /* 0x000fe20000000000 */
[----:B------:R-:W-:Y:S01]  /*12d60*/  LOP3.LUT R56, R57, 0x380, RZ, 0xc0, !PT ;  /* 0x0000038039387812 */ /* 0x000fe200078ec0ff */
[----:B------:R-:W-:Y:S01]  /*12d70*/  IMAD R9, R196, UR5, R9 ;  /* 0x00000005c4097c24 */ /* 0x000fe2000f8e0209 */
[----:B------:R-:W-:Y:S01]  /*12d80*/  SEL R10, RZ, 0x1, P1 ;  /* 0x00000001ff0a7807 */ /* 0x000fe20000800000 */
[----:B------:R-:W-:Y:S01]  /*12d90*/  ULDC.64 UR4, c[0x0][0xbf0] ;  /* 0x0002fc0000047ab9 */ /* 0x000fe20000000a00 */
[----:B------:R-:W-:Y:S01]  /*12da0*/  ISETP.GE.AND P0, PT, R3, UR8, PT ;  /* 0x0000000803007c0c */ /* 0x000fe2000bf06270 */
[----:B-1----:R1:W5:Y:S01]  /*12db0*/  LD.E.128 R12, desc[UR40][R156.64] ;  /* 0x000000289c0c7980 */ /* 0x002362000c101d00 */
[----:B------:R-:W-:Y:S01]  /*12dc0*/  LOP3.LUT R10, R11, 0x2, R10, 0xe2, !PT ;  /* 0x000000020b0a7812 */ /* 0x000fe200078ee20a */
[----:B------:R-:W-:Y:S01]  /*12dd0*/  IMAD R11, R197, 0x20, R152 ;  /* 0x00000020c50b7824 */ /* 0x000fe200078e0298 */
[----:B------:R-:W-:Y:S01]  /*12de0*/  SEL R18, RZ, 0xffffffff, P0 ;  /* 0xffffffffff127807 */ /* 0x000fe20000000000 */
[----:B------:R-:W-:Y:S01]  /*12df0*/  IMAD R21, R20, UR4, RZ ;  /* 0x0000000414157c24 */ /* 0x000fe2000f8e02ff */
[----:B------:R-:W-:Y:S01]  /*12e00*/  LOP3.LUT R60, R61, 0x380, RZ, 0xc0, !PT ;  /* 0x000003803d3c7812 */ /* 0x000fe200078ec0ff */
[----:B------:R-:W-:Y:S01]  /*12e10*/  IMAD.IADD R20, R188, 0x1, R11 ;  /* 0x00000001bc147824 */ /* 0x000fe200078e020b */
[----:B------:R-:W-:Y:S01]  /*12e20*/  LOP3.LUT R64, R65, 0x380, RZ, 0xc0, !PT ;  /* 0x0000038041407812 */ /* 0x000fe200078ec0ff */
[----:B------:R-:W-:Y:S01]  /*12e30*/  IMAD.SHL.U32 R11, R18, 0x4, RZ ;  /* 0x00000004120b7824 */ /* 0x000fe200078e00ff */
[----:B------:R-:W-:Y:S01]  /*12e40*/  SHF.R.U64 R56, R56, 0x3, RZ ;  /* 0x0000000338387819 */ /* 0x000fe200000012ff */
[C---:B------:R-:W-:Y:S01]  /*12e50*/  IMAD R21, R0.reuse, UR5, R21 ;  /* 0x0000000500157c24 */ /* 0x040fe2000f8e0215 */
[----:B------:R-:W5:Y:S01]  /*12e60*/  LD.E.128 R32, desc[UR40][R32.64] ;  /* 0x0000002820207980 */ /* 0x000f62000c101d00 */
[----:B------:R-:W-:Y:S01]  /*12e70*/  IMAD.WIDE.U32 R8, R0, UR4, R8 ;  /* 0x0000000400087c25 */ /* 0x000fe2000f8e0008 */
[----:B------:R-:W-:Y:S01]  /*12e80*/  ISETP.GE.AND P0, PT, R17, UR8, PT ;  /* 0x0000000811007c0c */ /* 0x000fe2000bf06270 */
[----:B------:R-:W-:Y:S01]  /*12e90*/  ULDC.64 UR4, c[0x0][0xbe0] ;  /* 0x0002f80000047ab9 */ /* 0x000fe20000000a00 */
[----:B------:R-:W-:Y:S01]  /*12ea0*/  LOP3.LUT R10, R11, 0x4, R10, 0xe2, !PT ;  /* 0x000000040b0a7812 */ /* 0x000fe200078ee20a */
[----:B0-----:R-:W-:Y:S01]  /*12eb0*/  @P2 IMAD.HI.U32 R0, R20, R85, RZ ;  /* 0x0000005514002227 */ /* 0x001fe200078e00ff */
[----:B------:R-:W-:Y:S01]  /*12ec0*/  SHF.R.U64 R60, R60, 0x3, RZ ;  /* 0x000000033c3c7819 */ /* 0x000fe200000012ff */
[----:B------:R-:W5:Y:S01]  /*12ed0*/  LD.E.128 R36, desc[UR40][R36.64] ;  /* 0x0000002824247980 */ /* 0x000f62000c101d00 */
[----:B------:R-:W-:Y:S01]  /*12ee0*/  SHF.R.U64 R64, R64, 0x3, RZ ;  /* 0x0000000340407819 */ /* 0x000fe200000012ff */
[C---:B------:R-:W-:Y:S01]  /*12ef0*/  VIADD R85, R193.reuse, 0x100 ;  /* 0x00000100c1557836 */ /* 0x040fe20000000000 */
[----:B------:R-:W-:Y:S01]  /*12f00*/  SEL R18, RZ, 0xffffffff, P0 ;  /* 0xffffffffff127807 */ /* 0x000fe20000000000 */
[----:B------:R-:W-:Y:S01]  /*12f10*/  IMAD.MOV.U32 R11, RZ, RZ, R20 ;  /* 0x000000ffff0b7224 */ /* 0x000fe200078e0014 */
[----:B--2---:R-:W-:Y:S01]  /*12f20*/  @P2 SHF.R.U32.HI R11, RZ, R87, R0 ;  /* 0x00000057ff0b2219 */ /* 0x004fe20000011600 */
[----:B------:R-:W-:Y:S01]  /*12f30*/  VIADD R87, R193, 0x140 ;  /* 0x00000140c1577836 */ /* 0x000fe20000000000 */
[----:B------:R-:W-:Y:S01]  /*12f40*/  ISETP.GE.AND P0, PT, R85, UR8, PT ;  /* 0x0000000855007c0c */ /* 0x000fe2000bf06270 */
[----:B------:R-:W-:Y:S01]  /*12f50*/  IMAD.SHL.U32 R89, R18, 0x8, RZ ;  /* 0x0000000812597824 */ /* 0x000fe200078e00ff */
[----:B------:R-:W-:Y:S01]  /*12f60*/  LOP3.LUT R56, R56, R57, RZ, 0x3c, !PT ;  /* 0x0000003938387212 */ /* 0x000fe200078e3cff */
[----:B------:R-:W-:Y:S01]  /*12f70*/  IMAD.IADD R9, R9, 0x1, R21 ;  /* 0x0000000109097824 */ /* 0x000fe200078e0215 */
[----:B------:R-:W-:Y:S01]  /*12f80*/  SEL R0, RZ, 0xffffffff, P0 ;  /* 0xffffffffff007807 */ /* 0x000fe20000000000 */
[----:B------:R-:W-:Y:S01]  /*12f90*/  IMAD.X R57, RZ, RZ, R157, P4 ;  /* 0x000000ffff397224 */ /* 0x000fe200020e069d */
[----:B------:R-:W-:Y:S01]  /*12fa0*/  ISETP.GE.AND P0, PT, R87, UR8, PT ;  /* 0x0000000857007c0c */ /* 0x000fe2000bf06270 */
[--C-:B------:R-:W-:Y:S01]  /*12fb0*/  IMAD.MOV R21, RZ, RZ, -R11.reuse ;  /* 0x000000ffff157224 */ /* 0x100fe200078e0a0b */
[----:B------:R-:W-:Y:S01]  /*12fc0*/  LOP3.LUT R10, R89, 0x8, R10, 0xe2, !PT ;  /* 0x00000008590a7812 */ /* 0x000fe200078ee20a */
[----:B------:R-:W-:Y:S01]  /*12fd0*/  IMAD.SHL.U32 R93, R0, 0x10, RZ ;  /* 0x00000010005d7824 */ /* 0x000fe200078e00ff */
[----:B------:R-:W-:Y:S01]  /*12fe0*/  SHF.R.S32.HI R18, RZ, 0x1f, R11 ;  /* 0x0000001fff127819 */ /* 0x000fe2000001140b */
[----:B------:R-:W5:Y:S01]  /*12ff0*/  LD.E.128 R56, desc[UR40][R56.64] ;  /* 0x0000002838387980 */ /* 0x000f62000c101d00 */
[----:B------:R-:W-:-:S02]  /*13000*/  SEL R0, RZ, 0xffffffff, P0 ;  /* 0xffffffffff007807 */ /* 0x000fc40000000000 */
[----:B------:R-:W-:Y:S01]  /*13010*/  LOP3.LUT R60, R60, R61, RZ, 0x3c, !PT ;  /* 0x0000003d3c3c7212 */ /* 0x000fe200078e3cff */
[--C-:B------:R-:W-:Y:S01]  /*13020*/  IMAD.X R61, RZ, RZ, R157.reuse, P5 ;  /* 0x000000ffff3d7224 */ /* 0x100fe200028e069d */
[----:B------:R-:W-:Y:S01]  /*13030*/  LOP3.LUT R64, R64, R65, RZ, 0x3c, !PT ;  /* 0x0000004140407212 */ /* 0x000fe200078e3cff */
[----:B------:R-:W-:Y:S01]  /*13040*/  IMAD.X R65, RZ, RZ, R157, P6 ;  /* 0x000000ffff417224 */ /* 0x000fe200030e069d */
[----:B------:R-:W-:Y:S01]  /*13050*/  LOP3.LUT R10, R93, 0x10, R10, 0xe2, !PT ;  /* 0x000000105d0a7812 */ /* 0x000fe200078ee20a */
[----:B------:R-:W-:Y:S01]  /*13060*/  IMAD R18, R18, UR4, RZ ;  /* 0x0000000412127c24 */ /* 0x000fe2000f8e02ff */
[----:B------:R-:W5:Y:S01]  /*13070*/  LD.E.128 R72, desc[UR40][R72.64] ;  /* 0x0000002848487980 */ /* 0x000f62000c101d00 */
[----:B------:R-:W-:Y:S02]  /*13080*/  IMAD R21, R91, R21, R20 ;  /* 0x000000155b157224 */ /* 0x000fe400078e0214 */
[----:B------:R-:W-:Y:S01]  /*13090*/  IMAD.SHL.U32 R93, R0, 0x20, RZ ;  /* 0x00000020005d7824 */ /* 0x000fe200078e00ff */
[----:B------:R-:W5:Y:S01]  /*130a0*/  LD.E.128 R60, desc[UR40][R60.64] ;  /* 0x000000283c3c7980 */ /* 0x000f62000c101d00 */
[----:B------:R-:W-:-:S02]  /*130b0*/  IMAD R89, R11, UR5, R18 ;  /* 0x000000050b597c24 */ /* 0x000fc4000f8e0212 */
[----:B------:R-:W-:Y:S01]  /*130c0*/  IMAD.WIDE.U32 R8, R11, UR4, R8 ;  /* 0x000000040b087c25 */ /* 0x000fe2000f8e0008 */
[----:B------:R-:W5:Y:S01]  /*130d0*/  LD.E.128 R64, desc[UR40][R64.64] ;  /* 0x0000002840407980 */ /* 0x000f62000c101d00 */
[----:B------:R-:W-:Y:S01]  /*130e0*/  SHF.R.S32.HI R11, RZ, 0x1f, R21 ;  /* 0x0000001fff0b7819 */ /* 0x000fe20000011415 */
[----:B------:R-:W-:Y:S01]  /*130f0*/  ULDC.64 UR4, c[0x0][0xbd8] ;  /* 0x0002f60000047ab9 */ /* 0x000fe20000000a00 */
[----:B------:R-:W-:Y:S01]  /*13100*/  LOP3.LUT R10, R93, 0x20, R10, 0xe2, !PT ;  /* 0x000000205d0a7812 */ /* 0x000fe200078ee20a */
[----:B------:R-:W-:Y:S01]  /*13110*/  @!PT LDS RZ, [RZ] ;  /* 0x00000000fffff984 */ /* 0x000fe20000000800 */
[----:B------:R-:W-:Y:S01]  /*13120*/  @!PT LDS RZ, [RZ] ;  /* 0x00000000fffff984 */ /* 0x000fe20000000800 */
[----:B------:R-:W-:Y:S01]  /*13130*/  @!PT LDS RZ, [RZ] ;  /* 0x00000000fffff984 */ /* 0x000fe20000000800 */
[----:B------:R-:W-:Y:S01]  /*13140*/  @!PT LDS RZ, [RZ] ;  /* 0x00000000fffff984 */ /* 0x000fe20000000800 */
[----:B------:R0:W-:Y:S06]  /*13150*/  MEMBAR.ALL.CTA ;  /* 0x0000000000007992 */ /* 0x0001ec0000008000 */
[----:B0-----:R-:W0:Y:S01]  /*13160*/  FENCE.VIEW.ASYNC.S ;  /* 0x00000000000073c6 */ /* 0x001e220000000000 */
[----:B------:R-:W-:-:S02]  /*13170*/  VIADD R93, R193, 0x180 ;  /* 0x00000180c15d7836 */ /* 0x000fc40000000000 */
[----:B------:R-:W-:Y:S02]  /*13180*/  IMAD.IADD R9, R9, 0x1, R89 ;  /* 0x0000000109097824 */ /* 0x000fe400078e0259 */
[----:B------:R-:W-:Y:S01]  /*13190*/  IMAD R0, R11, UR4, RZ ;  /* 0x000000040b007c24 */ /* 0x000fe2000f8e02ff */
[----:B------:R-:W-:Y:S01]  /*131a0*/  ISETP.GE.AND P0, PT, R93, UR8, PT ;  /* 0x000000085d007c0c */ /* 0x000fe2000bf06270 */
[----:B------:R-:W-:Y:S02]  /*131b0*/  IMAD R91, R4, R91, RZ ;  /* 0x0000005b045b7224 */ /* 0x000fe400078e02ff */
[----:B------:R-:W-:Y:S01]  /*131c0*/  IMAD.IADD R188, R152, 0x1, R188 ;  /* 0x0000000198bc7824 */ /* 0x000fe200078e02bc */
[----:B------:R-:W-:Y:S01]  /*131d0*/  SEL R11, RZ, 0x40, P0 ;  /* 0x00000040ff0b7807 */ /* 0x000fe20000000000 */
[C---:B------:R-:W-:Y:S02]  /*131e0*/  IMAD R89, R21.reuse, UR5, R0 ;  /* 0x0000000515597c24 */ /* 0x040fe4000f8e0200 */
[----:B------:R-:W-:Y:S01]  /*131f0*/  IMAD.WIDE.U32 R8, R21, UR4, R8 ;  /* 0x0000000415087c25 */ /* 0x000fe2000f8e0008 */
[----:B------:R-:W-:Y:S01]  /*13200*/  UIADD3 UR4, UR38, 0x38820, URZ ;  /* 0x0003882026047890 */ /* 0x000fe2000fffe03f */
[----:B------:R-:W-:-:S02]  /*13210*/  ISETP.GE.AND P0, PT, R188, R91, PT ;  /* 0x0000005bbc00720c */ /* 0x000fc40003f06270 */
[----:B------:R-:W-:Y:S01]  /*13220*/  ISETP.GE.AND P1, PT, R95, UR8, PT ;  /* 0x000000085f007c0c */ /* 0x000fe2000bf26270 */
[----:B------:R-:W-:Y:S01]  /*13230*/  IMAD.IADD R21, R9, 0x1, R89 ;  /* 0x0000000109157824 */ /* 0x000fe200078e0259 */
[----:B------:R-:W-:Y:S01]  /*13240*/  UPRMT UR4, URZ, 0x654, UR4 ;  /* 0x000006543f047896 */ /* 0x000fe20008000004 */
[----:B------:R-:W-:Y:S02]  /*13250*/  LEA R18, P2, R8, UR6, 0x1 ;  /* 0x0000000608127c11 */ /* 0x000fe4000f8408ff */
[----:B------:R-:W-:Y:S02]  /*13260*/  SEL R9, RZ, 0x80, P1 ;  /* 0x00000080ff097807 */ /* 0x000fe40000800000 */
[----:B------:R-:W-:Y:S02]  /*13270*/  LOP3.LUT R0, R10, R11, RZ, 0xfc, !PT ;  /* 0x0000000b0a007212 */ /* 0x000fe400078efcff */
[----:B------:R-:W-:Y:S02]  /*13280*/  LEA.HI.X R84, R8, UR7, R21, 0x1, P2 ;  /* 0x0000000708547c11 */ /* 0x000fe400090f0c15 */
[----:B------:R-:W-:Y:S01]  /*13290*/  LOP3.LUT R4, R0, R9, RZ, 0xfc, !PT ;  /* 0x0000000900047212 */ /* 0x000fe200078efcff */
[----:B0-----:R-:W-:Y:S01]  /*132a0*/  SYNCS.ARRIVE.TRANS64.RED.A1T0 RZ, [UR4], RZ ;  /* 0x000000ffffff79a7 */ /* 0x001fe20008100404 */
[----:B------:R1:W0:Y:S01]  /*132b0*/  SHFL.IDX PT, R8, R18, RZ, 0x181f ;  /* 0x00181fff12087589 */ /* 0x00022200000e0000 */
[----:B------:R-:W-:-:S03]  /*132c0*/  SHF.R.S32.HI R152, RZ, 0x1f, R199 ;  /* 0x0000001fff987819 */ /* 0x000fc600000114c7 */
[----:B------:R1:W2:Y:S01]  /*132d0*/  SHFL.IDX PT, R9, R84, RZ, 0x181f ;  /* 0x00181fff54097589 */ /* 0x0002a200000e0000 */
[----:B------:R-:W-:Y:S05]  /*132e0*/  @P0 BRA `(.L_x_3109) ;  /* 0x0000000000940947 */ /* 0x000fea0003800000 */
[----:B------:R-:W-:Y:S02]  /*132f0*/  ISETP.GE.AND P1, PT, R199, UR8, PT ;  /* 0x00000008c7007c0c */ /* 0x000fe4000bf26270 */
[----:B------:R-:W-:Y:S02]  /*13300*/  ISETP.GE.AND P0, PT, R193, UR8, PT ;  /* 0x00000008c1007c0c */ /* 0x000fe4000bf06270 */
[----:B------:R-:W-:Y:S02]  /*13310*/  ISETP.GE.AND P4, PT, R3, UR8, PT ;  /* 0x0000000803007c0c */ /* 0x000fe4000bf86270 */
[----:B------:R-:W-:Y:S02]  /*13320*/  ISETP.GE.AND P3, PT, R17, UR8, PT ;  /* 0x0000000811007c0c */ /* 0x000fe4000bf66270 */
[----:B------:R-:W-:Y:S02]  /*13330*/  SHF.R.S32.HI R86, RZ, 0x1f, R3 ;  /* 0x0000001fff567819 */ /* 0x000fe40000011403 */
[----:B------:R-:W-:-:S02]  /*13340*/  SHF.R.S32.HI R88, RZ, 0x1f, R17 ;  /* 0x0000001fff587819 */ /* 0x000fc40000011411 */
[----:B------:R-:W-:Y:S02]  /*13350*/  SHF.R.S32.HI R89, RZ, 0x1f, R85 ;  /* 0x0000001fff597819 */ /* 0x000fe40000011455 */
[----:B0-----:R-:W-:Y:S01]  /*13360*/  @!P1 LEA R10, P2, R199, R8, 0x1 ;  /* 0x00000008c70a9211 */ /* 0x001fe200078408ff */
[----:B--2---:R-:W-:-:S03]  /*13370*/  @!P0 IMAD.WIDE R20, R193, 0x2, R8 ;  /* 0x00000002c1148825 */ /* 0x004fc600078e0208 */
[----:B------:R-:W-:Y:S02]  /*13380*/  @!P1 LEA.HI.X R11, R199, R9, R152, 0x1, P2 ;  /* 0x00000009c70b9211 */ /* 0x000fe400010f0c98 */
[----:B------:R-:W-:Y:S01]  /*13390*/  ISETP.GE.AND P2, PT, R85, UR8, PT ;  /* 0x0000000855007c0c */ /* 0x000fe2000bf46270 */
[----:B-----5:R0:W-:Y:S01]  /*133a0*/  @!P0 ST.E.128 desc[UR40][R20.64], R12 ;  /* 0x0000000c14008985 */ /* 0x0201e2000c101d28 */
[----:B------:R-:W-:-:S03]  /*133b0*/  LOP3.LUT P0, RZ, R0, 0x40, RZ, 0xc0, !PT ;  /* 0x0000004000ff7812 */ /* 0x000fc6000780c0ff */
[----:B------:R2:W-:Y:S01]  /*133c0*/  @!P1 ST.E.128 desc[UR40][R10.64], R28 ;  /* 0x0000001c0a009985 */ /* 0x0005e2000c101d28 */
[----:B------:R-:W-:Y:S02]  /*133d0*/  ISETP.GE.AND P1, PT, R87, UR8, PT ;  /* 0x0000000857007c0c */ /* 0x000fe4000bf26270 */
[-C--:B0-----:R-:W-:Y:S02]  /*133e0*/  @!P3 LEA R20, P6, R17, R8.reuse, 0x1 ;  /* 0x000000081114b211 */ /* 0x081fe400078c08ff */
[-C--:B--2---:R-:W-:Y:S02]  /*133f0*/  @!P4 LEA R28, P5, R3, R8.reuse, 0x1 ;  /* 0x00000008031cc211 */ /* 0x084fe400078a08ff */
        /* <DEDUP_REMOVED lines=20> */
.L_x_3109:
[----:B------:R-:W-:Y:S05]  /*13540*/  BSYNC B1 ;  /* 0x0000000000017941 */ /* 0x000fea0003800000 */
.L_x_3108:
[----:B---3--:R-:W-:Y:S01]  /*13550*/  VIADD R10, R188, 0x20 ;  /* 0x00000020bc0a7836 */ /* 0x008fe20000000000 */
[----:B--2---:R2:W3:Y:S04]  /*13560*/  SHFL.IDX PT, R9, R84, 0x1, 0x181f ;  /* 0x00381f0054097f89 */ /* 0x0044e800000e0000 */
[----:B------:R-:W-:Y:S01]  /*13570*/  ISETP.GE.AND P0, PT, R10, R91, PT ;  /* 0x0000005b0a00720c */ /* 0x000fe20003f06270 */
[----:B0-----:R2:W0:-:S12]  /*13580*/  SHFL.IDX PT, R8, R18, 0x1, 0x181f ;  /* 0x00381f0012087f89 */ /* 0x00141800000e0000 */
[----:B--2---:R-:W-:Y:S05]  /*13590*/  @P0 BRA `(.L_x_3110) ;  /* 0x0000002400e40947 */ /* 0x004fea0003800000 */
[----:B------:R-:W-:Y:S02]  /*135a0*/  ISETP.GE.AND P0, PT, R193, UR8, PT ;  /* 0x00000008c1007c0c */ /* 0x000fe4000bf06270 */
[----:B------:R-:W-:Y:S02]  /*135b0*/  ISETP.GE.AND P4, PT, R199, UR8, PT ;  /* 0x00000008c7007c0c */ /* 0x000fe4000bf86270 */
[----:B------:R-:W-:Y:S02]  /*135c0*/  ISETP.GE.AND P3, PT, R3, UR8, PT ;  /* 0x0000000803007c0c */ /* 0x000fe4000bf66270 */
[----:B------:R-:W-:Y:S02]  /*135d0*/  ISETP.GE.AND P2, PT, R17, UR8, PT ;  /* 0x0000000811007c0c */ /* 0x000fe4000bf46270 */
[----:B------:R-:W-:Y:S02]  /*135e0*/  ISETP.GE.AND P1, PT, R85, UR8, PT ;  /* 0x0000000855007c0c */ /* 0x000fe4000bf26270 */
[----:B-----5:R-:W-:-:S02]  /*135f0*/  SHF.R.S32.HI R13, RZ, 0x1f, R3 ;  /* 0x0000001fff0d7819 */ /* 0x020fc40000011403 */
[----:B------:R-:W-:Y:S01]  /*13600*/  SHF.R.S32.HI R15, RZ, 0x1f, R17 ;  /* 0x0000001fff0f7819 */ /* 0x000fe20000011411 */
[----:B0--3--:R-:W-:Y:S02]  /*13610*/  @!P0 IMAD.WIDE R20, R193, 0x2, R8 ;  /* 0x00000002c1148825 */ /* 0x009fe400078e0208 */
[-C--:B------:R-:W-:Y:S02]  /*13620*/  @!P4 LEA R10, P5, R199, R8.reuse, 0x1 ;  /* 0x00000008c70ac211 */ /* 0x080fe400078a08ff */
[-C--:B------:R-:W-:Y:S01]  /*13630*/  @!P3 LEA R12, P6, R3, R8.reuse, 0x1 ;  /* 0x00000008030cb211 */ /* 0x080fe200078c08ff */
[----:B------:R0:W-:Y:S01]  /*13640*/  @!P0 ST.E.128 desc[UR40][R20.64], R24 ;  /* 0x0000001814008985 */ /* 0x0001e2000c101d28 */
[----:B------:R-:W-:Y:S02]  /*13650*/  ISETP.GE.AND P0, PT, R87, UR8, PT ;  /* 0x0000000857007c0c */ /* 0x000fe4000bf06270 */
[----:B------:R-:W-:Y:S02]  /*13660*/  @!P4 LEA.HI.X R11, R199, R9, R152, 0x1, P5 ;  /* 0x00000009c70bc211 */ /* 0x000fe400028f0c98 */
[----:B------:R-:W-:-:S02]  /*13670*/  @!P2 LEA R14, P5, R17, R8, 0x1 ;  /* 0x00000008110ea211 */ /* 0x000fc400078a08ff */
        /* <DEDUP_REMOVED lines=14> */
[C---:B------:R-:W-:Y:S01]  /*13760*/  @P6 LEA R26, P5, R93.reuse, R8, 0x1 ;  /* 0x000000085d1a6211 */ /* 0x040fe200078a08ff */
        /* <DEDUP_REMOVED lines=10> */
.L_x_3107:
[----:B------:R-:W2:Y:S01]  /*13810*/  LDC R10, c[0x0][0xce8] ;  /* 0x00033a00ff0a7b82 */ /* 0x000ea20000000800 */
[----:B------:R-:W-:Y:S01]  /*13820*/  ULDC.64 UR4, c[0x0][0xc08] ;  /* 0x0003020000047ab9 */ /* 0x000fe20000000a00 */
[----:B01----:R-:W-:Y:S01]  /*13830*/  SHF.R.S32.HI R13, RZ, 0x1f, R0 ;  /* 0x0000001fff0d7819 */ /* 0x003fe20000011400 */
[----:B------:R-:W-:Y:S01]  /*13840*/  IMAD R9, R9, UR4, RZ ;  /* 0x0000000409097c24 */ /* 0x000fe2000f8e02ff */
[----:B------:R-:W-:Y:S01]  /*13850*/  ULDC.64 UR6, c[0x0][0xc30] ;  /* 0x00030c0000067ab9 */ /* 0x000fe20000000a00 */
[----:B------:R-:W-:Y:S01]  /*13860*/  VIADD R181, R23, 0x10 ;  /* 0x0000001017b57836 */ /* 0x000fe20000000000 */
[----:B------:R-:W-:Y:S01]  /*13870*/  BSSY B1, `(.L_x_3111) ;  /* 0x00000d3000017945 */ /* 0x000fe20003800000 */
[C---:B------:R-:W-:Y:S01]  /*13880*/  IMAD R3, R8.reuse, UR5, R9 ;  /* 0x0000000508037c24 */ /* 0x040fe2000f8e0209 */
[----:B------:R-:W-:Y:S01]  /*13890*/  SHF.R.S32.HI R17, RZ, 0x1f, R201 ;  /* 0x0000001fff117819 */ /* 0x000fe200000114c9 */
[----:B------:R-:W-:Y:S01]  /*138a0*/  IMAD.WIDE.U32 R8, R8, UR4, RZ ;  /* 0x0000000408087c25 */ /* 0x000fe2000f8e00ff */
[----:B------:R-:W-:Y:S01]  /*138b0*/  ULDC.64 UR4, c[0x0][0xc38] ;  /* 0x00030e0000047ab9 */ /* 0x000fe20000000a00 */
[----:B------:R-:W-:-:S02]  /*138c0*/  SHF.R.S32.HI R152, RZ, 0x1f, R202 ;  /* 0x0000001fff987819 */ /* 0x000fc400000114ca */
[----:B------:R-:W-:Y:S01]  /*138d0*/  IMAD.IADD R9, R9, 0x1, R3 ;  /* 0x0000000109097824 */ /* 0x000fe200078e0203 */
[----:B------:R-:W-:Y:S01]  /*138e0*/  SHF.R.S32.HI R153, RZ, 0x1f, R203 ;  /* 0x0000001fff997819 */ /* 0x000fe200000114cb */
[----:B------:R-:W-:Y:S01]  /*138f0*/  VIADD R183, R23, 0x8 ;  /* 0x0000000817b77836 */ /* 0x000fe20000000000 */
[----:B------:R-:W-:Y:S01]  /*13900*/  SHF.R.S32.HI R154, RZ, 0x1f, R204 ;  /* 0x0000001fff9a7819 */ /* 0x000fe200000114cc */
[C---:B------:R-:W-:Y:S01]  /*13910*/  IMAD.WIDE.U32 R8, R196.reuse, UR4, R8 ;  /* 0x00000004c4087c25 */ /* 0x040fe2000f8e0008 */
[----:B------:R-:W-:Y:S02]  /*13920*/  SHF.R.S32.HI R155, RZ, 0x1f, R205 ;  /* 0x0000001fff9b7819 */ /* 0x000fe400000114cd */
[----:B------:R-:W-:Y:S01]  /*13930*/  SHF.R.S32.HI R156, RZ, 0x1f, R206 ;  /* 0x0000001fff9c7819 */ /* 0x000fe200000114ce */
[----:B------:R-:W-:Y:S01]  /*13940*/  IMAD R9, R196, UR5, R9 ;  /* 0x00000005c4097c24 */ /* 0x000fe2000f8e0209 */
[----:B------:R-:W-:Y:S01]  /*13950*/  ULDC.64 UR4, c[0x0][0xc40] ;  /* 0x0003100000047ab9 */ /* 0x000fe20000000a00 */
[----:B------:R-:W-:Y:S01]  /*13960*/  SHF.R.S32.HI R157, RZ, 0x1f, R207 ;  /* 0x0000001fff9d7819 */ /* 0x000fe200000114cf */
[----:B------:R-:W-:Y:S01]  /*13970*/  IMAD R13, R13, UR4, RZ ;  /* 0x000000040d0d7c24 */ /* 0x000fe2000f8e02ff */
[----:B--2---:R-:W-:Y:S01]  /*13980*/  ISETP.NE.AND P0, PT, R10, 0x1, PT ;  /* 0x000000010a00780c */ /* 0x004fe20003f05270 */
[----:B------:R-:W-:Y:S01]  /*13990*/  IMAD.WIDE.U32 R8, R0, UR4, R8 ;  /* 0x0000000400087c25 */ /* 0x000fe2000f8e0008 */
[----:B------:R-:W-:-:S02]  /*139a0*/  SHF.R.S32.HI R158, RZ, 0x1f, R208 ;  /* 0x0000001fff9e7819 */ /* 0x000fc400000114d0 */
[----:B------:R-:W-:Y:S01]  /*139b0*/  SHF.R.S32.HI R159, RZ, 0x1f, R209 ;  /* 0x0000001fff9f7819 */ /* 0x000fe200000114d1 */
[----:B------:R-:W-:Y:S01]  /*139c0*/  IMAD R13, R0, UR5, R13 ;  /* 0x00000005000d7c24 */ /* 0x000fe2000f8e020d */
[----:B------:R-:W-:Y:S01]  /*139d0*/  ULDC.64 UR4, c[0x0][0xc48] ;  /* 0x0003120000047ab9 */ /* 0x000fe20000000a00 */
[----:B------:R-:W-:Y:S01]  /*139e0*/  IMAD.IADD R0, R194, 0x1, R188 ;  /* 0x00000001c2007824 */ /* 0x000fe200078e02bc */
[----:B------:R-:W-:Y:S01]  /*139f0*/  SHF.R.S32.HI R160, RZ, 0x1f, R210 ;  /* 0x0000001fffa07819 */ /* 0x000fe200000114d2 */
[----:B------:R-:W-:Y:S01]  /*13a00*/  IMAD.IADD R9, R9, 0x1, R13 ;  /* 0x0000000109097824 */ /* 0x000fe200078e020d */
[----:B------:R-:W-:Y:S01]  /*13a10*/  SHF.R.S32.HI R161, RZ, 0x1f, R211 ;  /* 0x0000001fffa17819 */ /* 0x000fe200000114d3 */
[----:B------:R-:W-:Y:S01]  /*13a20*/  IMAD R4, R4, R10, RZ ;  /* 0x0000000a04047224 */ /* 0x000fe200078e02ff */
[----:B------:R-:W-:Y:S01]  /*13a30*/  SHF.R.S32.HI R162, RZ, 0x1f, R212 ;  /* 0x0000001fffa27819 */ /* 0x000fe200000114d4 */
[----:B------:R-:W0:Y:S01]  /*13a40*/  @P0 LDC R3, c[0x0][0xcec] ;  /* 0x00033b00ff030b82 */ /* 0x000e220000000800 */
[----:B------:R-:W-:Y:S01]  /*13a50*/  IMAD.WIDE.U32 R8, R200, UR4, R8 ;  /* 0x00000004c8087c25 */ /* 0x000fe2000f8e0008 */
[----:B------:R-:W-:-:S02]  /*13a60*/  SHF.R.S32.HI R163, RZ, 0x1f, R213 ;  /* 0x0000001fffa37819 */ /* 0x000fc400000114d5 */
[----:B------:R-:W-:Y:S01]  /*13a70*/  SHF.R.S32.HI R164, RZ, 0x1f, R214 ;  /* 0x0000001fffa47819 */ /* 0x000fe200000114d6 */
[----:B------:R-:W-:Y:S01]  /*13a80*/  IMAD R9, R200, UR5, R9 ;  /* 0x00000005c8097c24 */ /* 0x000fe2000f8e0209 */
[----:B------:R-:W-:Y:S01]  /*13a90*/  ULDC.64 UR4, c[0x0][0xc28] ;  /* 0x00030a0000047ab9 */ /* 0x000fe20000000a00 */
[----:B------:R-:W-:Y:S01]  /*13aa0*/  IMAD.IADD R188, R22, 0x1, R188 ;  /* 0x0000000116bc7824 */ /* 0x000fe200078e02bc */
[----:B------:R-:W1:Y:S01]  /*13ab0*/  @P0 LDC R11, c[0x0][0xcf0] ;  /* 0x00033c00ff0b0b82 */ /* 0x000e620000000800 */
        /* <DEDUP_REMOVED lines=9> */
[----:B------:R-:W-:Y:S01]  /*13b50*/  SHF.R.S32.HI R172, RZ, 0x1f, R222 ;  /* 0x0000001fffac7819 */ /* 0x000fe200000114de */
[----:B0-----:R-:W-:Y:S01]  /*13b60*/  @P0 IMAD.HI.U32 R12, R0, R3, RZ ;  /* 0x00000003000c0227 */ /* 0x001fe200078e00ff */
[----:B------:R-:W-:Y:S02]  /*13b70*/  SHF.R.S32.HI R173, RZ, 0x1f, R223 ;  /* 0x0000001fffad7819 */ /* 0x000fe400000114df */
[----:B------:R-:W-:Y:S01]  /*13b80*/  SHF.R.S32.HI R174, RZ, 0x1f, R224 ;  /* 0x0000001fffae7819 */ /* 0x000fe200000114e0 */
[----:B------:R-:W-:Y:S01]  /*13b90*/  IMAD.MOV.U32 R3, RZ, RZ, R0 ;  /* 0x000000ffff037224 */ /* 0x000fe200078e0000 */
[----:B------:R-:W-:-:S02]  /*13ba0*/  SHF.R.S32.HI R175, RZ, 0x1f, R225 ;  /* 0x0000001fffaf7819 */ /* 0x000fc400000114e1 */
[----:B------:R-:W-:Y:S02]  /*13bb0*/  SHF.R.S32.HI R176, RZ, 0x1f, R226 ;  /* 0x0000001fffb07819 */ /* 0x000fe400000114e2 */
[----:B-1----:R-:W-:Y:S02]  /*13bc0*/  @P0 SHF.R.U32.HI R3, RZ, R11, R12 ;  /* 0x0000000bff030219 */ /* 0x002fe4000001160c */
[----:B------:R-:W-:Y:S02]  /*13bd0*/  SHF.R.S32.HI R177, RZ, 0x1f, R227 ;  /* 0x0000001fffb17819 */ /* 0x000fe400000114e3 */
[--C-:B------:R-:W-:Y:S01]  /*13be0*/  SHF.R.S32.HI R11, RZ, 0x1f, R3.reuse ;  /* 0x0000001fff0b7819 */ /* 0x100fe20000011403 */
[----:B------:R-:W-:Y:S01]  /*13bf0*/  IMAD.MOV R13, RZ, RZ, -R3 ;  /* 0x000000ffff0d7224 */ /* 0x000fe200078e0a03 */
[----:B------:R-:W-:Y:S01]  /*13c00*/  SHF.R.S32.HI R178, RZ, 0x1f, R228 ;  /* 0x0000001fffb27819 */ /* 0x000fe200000114e4 */
[----:B------:R-:W-:Y:S01]  /*13c10*/  IMAD.WIDE.U32 R8, R3, UR6, R8 ;  /* 0x0000000603087c25 */ /* 0x000fe2000f8e0008 */
[----:B------:R-:W-:-:S02]  /*13c20*/  SHF.R.S32.HI R179, RZ, 0x1f, R229 ;  /* 0x0000001fffb37819 */ /* 0x000fc400000114e5 */
[----:B------:R-:W-:Y:S01]  /*13c30*/  SHF.R.S32.HI R181, RZ, 0x1f, R181 ;  /* 0x0000001fffb57819 */ /* 0x000fe200000114b5 */
[----:B------:R-:W-:Y:S01]  /*13c40*/  IMAD R12, R11, UR6, RZ ;  /* 0x000000060b0c7c24 */ /* 0x000fe2000f8e02ff */
[----:B------:R-:W-:Y:S01]  /*13c50*/  SHF.R.S32.HI R183, RZ, 0x1f, R183 ;  /* 0x0000001fffb77819 */ /* 0x000fe200000114b7 */
[----:B------:R-:W-:Y:S01]  /*13c60*/  IMAD R11, R10, R13, R0 ;  /* 0x0000000d0a0b7224 */ /* 0x000fe200078e0200 */
[----:B------:R-:W-:Y:S01]  /*13c70*/  SHF.R.S32.HI R184, RZ, 0x1f, R23 ;  /* 0x0000001fffb87819 */ /* 0x000fe20000011417 */
[----:B------:R-:W-:-:S03]  /*13c80*/  IMAD R13, R3, UR7, R12 ;  /* 0x00000007030d7c24 */ /* 0x000fc6000f8e020c */
        /* <DEDUP_REMOVED lines=8> */
[----:B------:R-:W-:-:S03]  /*13d10*/  UIADD3 UR4, UR38, 0x38820, URZ ;  /* 0x0003882026047890 */ /* 0x000fc6000fffe03f */
[----:B------:R0:W1:Y:S01]  /*13d20*/  SHFL.IDX PT, R15, R0, RZ, 0x1c1f ;  /* 0x001c1fff000f7589 */ /* 0x00006200000e0000 */
[----:B------:R-:W-:Y:S01]  /*13d30*/  LEA.HI.X R3, R8, UR5, R3, 0x2, P0 ;  /* 0x0000000508037c11 */ /* 0x000fe200080f1403 */
[----:B------:R-:W-:Y:S01]  /*13d40*/  UPRMT UR4, URZ, 0x654, UR4 ;  /* 0x000006543f047896 */ /* 0x000fe20008000004 */
[----:B------:R-:W-:-:S03]  /*13d50*/  ISETP.GE.AND P0, PT, R188, R4, PT ;  /* 0x00000004bc00720c */ /* 0x000fc60003f06270 */
[----:B------:R0:W2:Y:S05]  /*13d60*/  SHFL.IDX PT, R14, R3, RZ, 0x1c1f ;  /* 0x001c1fff030e7589 */ /* 0x0000aa00000e0000 */
[----:B------:R-:W-:Y:S05]  /*13d70*/  SYNCS.ARRIVE.TRANS64.RED.A1T0 RZ, [UR4], RZ ;  /* 0x000000ffffff79a7 */ /* 0x000fea0008100404 */
        /* <DEDUP_REMOVED lines=40> */
[CC--:B-1----:R-:W-:Y:S02]  /*14000*/  @!P4 LEA R10, P2, R223.reuse, R15.reuse, 0x2 ;  /* 0x0000000fdf0ac211 */ /* 0x0c2fe400078410ff */
        /* <DEDUP_REMOVED lines=89> */
.L_x_3112:
[----:B------:R-:W-:Y:S05]  /*145a0*/  BSYNC B1 ;  /* 0x0000000000017941 */ /* 0x000fea0003800000 */
.L_x_3111:
[----:B0-----:R-:W-:Y:S01]  /*145b0*/  VIADD R9, R188, 0x8 ;  /* 0x00000008bc097836 */ /* 0x001fe20000000000 */
[----:B------:R4:W0:Y:S04]  /*145c0*/  SHFL.IDX PT, R18, R3, 0x1, 0x1c1f ;  /* 0x003c1f0003127f89 */ /* 0x00082800000e0000 */
[----:B------:R-:W-:Y:S01]  /*145d0*/  ISETP.GE.AND P0, PT, R9, R4, PT ;  /* 0x000000040900720c */ /* 0x000fe20003f06270 */
[----:B------:R-:W3:-:S12]  /*145e0*/  SHFL.IDX PT, R0, R0, 0x1, 0x1c1f ;  /* 0x003c1f0000007f89 */ /* 0x000ed800000e0000 */
[----:B----4-:R-:W-:Y:S05]  /*145f0*/  @P0 BRA `(.L_x_3110) ;  /* 0x0000001400cc0947 */ /* 0x010fea0003800000 */
[----:B------:R-:W-:Y:S02]  /*14600*/  ULDC UR4, c[0x0][0xbc8] ;  /* 0x0002f20000047ab9 */ /* 0x000fe40000000800 */
[----:B------:R-:W-:Y:S02]  /*14610*/  ISETP.GE.AND P4, PT, R23, UR4, PT ;  /* 0x0000000417007c0c */ /* 0x000fe4000bf86270 */
[----:B------:R-:W-:Y:S02]  /*14620*/  ISETP.GE.AND P2, PT, R182, UR4, PT ;  /* 0x00000004b6007c0c */ /* 0x000fe4000bf46270 */
[----:B------:R-:W-:Y:S02]  /*14630*/  ISETP.GE.AND P1, PT, R180, UR4, PT ;  /* 0x00000004b4007c0c */ /* 0x000fe4000bf26270 */
[----:B------:R-:W-:-:S07]  /*14640*/  ISETP.GE.AND P0, PT, R229, UR4, PT ;  /* 0x00000004e5007c0c */ /* 0x000fce000bf06270 */
[----:B---3--:R-:W-:-:S04]  /*14650*/  @!P4 LEA R8, P3, R23, R0, 0x2 ;  /* 0x000000001708c211 */ /* 0x008fc800078610ff */
[----:B0-----:R-:W-:Y:S02]  /*14660*/  @!P4 LEA.HI.X R9, R23, R18, R184, 0x2, P3 ;  /* 0x000000121709c211 */ /* 0x001fe400018f14b8 */
[----:B------:R-:W-:Y:S02]  /*14670*/  ISETP.GE.AND P3, PT, R228, UR4, PT ;  /* 0x00000004e4007c0c */ /* 0x000fe4000bf66270 */
[C---:B------:R-:W-:Y:S01]  /*14680*/  @!P1 LEA R10, P5, R180.reuse, R0, 0x2 ;  /* 0x00000000b40a9211 */ /* 0x040fe200078a10ff */
        /* <DEDUP_REMOVED lines=19> */
[----:B----4-:R-:W-:Y:S01]  /*147c0*/  @!P5 LEA R12, P6, R226, R0, 0x2 ;  /* 0x00000000e20cd211 */ /* 0x010fe200078c10ff */
[----:B------:R3:W-:Y:S01]  /*147d0*/  @!P4 ST.E.64 desc[UR40][R10.64], R46 ;  /* 0x0000002e0a00c985 */ /* 0x0007e2000c101b28 */
[----:B------:R-:W-:Y:S02]  /*147e0*/  ISETP.GE.AND P3, PT, R222, UR4, PT ;  /* 0x00000004de007c0c */ /* 0x000fe4000bf66270 */
[----:B------:R-:W-:-:S02]  /*147f0*/  @!P5 LEA.HI.X R13, R226, R18, R176, 0x2, P6 ;  /* 0x00000012e20dd211 */ /* 0x000fc400030f14b0 */
[-C--:B--2---:R-:W-:Y:S02]  /*14800*/  @!P0 LEA R14, P6, R225, R0.reuse, 0x2 ;  /* 0x00000000e10e8211 */ /* 0x084fe400078c10ff */
        /* <DEDUP_REMOVED lines=98> */
.L_x_3104:
[----:B------:R-:W1:Y:S01]  /*14e30*/  LDC.64 R12, c[0x0][0xd08] ;  /* 0x00034200ff0c7b82 */ /* 0x000e620000000a00 */
[----:B------:R-:W-:-:S07]  /*14e40*/  IMAD.MOV.U32 R3, RZ, RZ, RZ ;  /* 0x000000ffff037224 */ /* 0x000fce00078e00ff */
[----:B------:R-:W2:Y:S08]  /*14e50*/  LDC.64 R10, c[0x0][0xd00] ;  /* 0x00034000ff0a7b82 */ /* 0x000eb00000000a00 */
[----:B------:R-:W3:Y:S01]  /*14e60*/  LDC.64 R8, c[0x0][0xd00] ;  /* 0x00034000ff087b82 */ /* 0x000ee20000000a00 */
[----:B-1----:R-:W-:-:S04]  /*14e70*/  ISETP.NE.U32.AND P0, PT, R12, RZ, PT ;  /* 0x000000ff0c00720c */ /* 0x002fc80003f05070 */
[----:B------:R-:W-:Y:S02]  /*14e80*/  ISETP.NE.AND.EX P1, PT, R13, RZ, PT, P0 ;  /* 0x000000ff0d00720c */ /* 0x000fe40003f25300 */
[----:B--2---:R-:W-:-:S04]  /*14e90*/  ISETP.NE.U32.AND P0, PT, R10, RZ, PT ;  /* 0x000000ff0a00720c */ /* 0x004fc80003f05070 */
[----:B------:R-:W-:Y:S01]  /*14ea0*/  ISETP.NE.AND.EX P0, PT, R11, RZ, PT, P0 ;  /* 0x000000ff0b00720c */ /* 0x000fe20003f05300 */
[----:B------:R-:W-:Y:S01]  /*14eb0*/  ULDC UR4, c[0x0][0xb88] ;  /* 0x0002e20000047ab9 */ /* 0x000fe20000000800 */
[----:B---3--:R-:W-:-:S05]  /*14ec0*/  IMAD.WIDE R8, R198, 0x4, R8 ;  /* 0x00000004c6087825 */ /* 0x008fca00078e0208 */
[----:B------:R-:W1:Y:S01]  /*14ed0*/  @P1 LDC.64 R10, c[0x0][0xd08] ;  /* 0x00034200ff0a1b82 */ /* 0x000e620000000a00 */
[----:B0-----:R-:W-:-:S05]  /*14ee0*/  IMAD.U32 R4, RZ, RZ, UR4 ;  /* 0x00000004ff047e24 */ /* 0x001fca000f8e00ff */
[----:B------:R0:W5:Y:S01]  /*14ef0*/  @P0 LDG.E R3, desc[UR40][R8.64] ;  /* 0x0000002808030981 */ /* 0x000162000c1e1900 */
[----:B-1----:R-:W-:-:S05]  /*14f00*/  @P1 IMAD.WIDE R10, R198, 0x4, R10 ;  /* 0x00000004c60a1825 */ /* 0x002fca00078e020a */
[----:B------:R0:W5:Y:S01]  /*14f10*/  @P1 LDG.E R4, desc[UR40][R10.64] ;  /* 0x000000280a041981 */ /* 0x000162000c1e1900 */
[----:B------:R-:W-:Y:S02]  /*14f20*/  ISETP.NE.AND P2, PT, R0, RZ, PT ;  /* 0x000000ff0000720c */ /* 0x000fe40003f45270 */
[----:B------:R-:W-:Y:S01]  /*14f30*/  SHF.R.S32.HI R28, RZ, 0x1f, R198 ;  /* 0x0000001fff1c7819 */ /* 0x000fe200000114c6 */
[----:B------:R-:W1:Y:S10]  /*14f40*/  S2R R13, SR_TID.X ;  /* 0x00000000000d7919 */ /* 0x000e740000002100 */
[----:B------:R-:W2:Y:S01]  /*14f50*/  @!P2 LDC R0, c[0x0][0xbd4] ;  /* 0x0002f500ff00ab82 */ /* 0x000ea20000000800 */
[----:B-1----:R-:W-:Y:S01]  /*14f60*/  VIADD R12, R13, 0xffffff80 ;  /* 0xffffff800d0c7836 */ /* 0x002fe20000000000 */
[----:B--2---:R-:W-:-:S04]  /*14f70*/  ISETP.GT.AND P2, PT, R0, 0x1, PT ;  /* 0x000000010000780c */ /* 0x004fc80003f44270 */
[----:B------:R-:W-:Y:S01]  /*14f80*/  ISETP.GT.AND P3, PT, R12, 0x3f, PT ;  /* 0x0000003f0c00780c */ /* 0x000fe20003f64270 */
[----:B0-----:R-:W-:-:S12]  /*14f90*/  @P1 BRA `(.L_x_3113) ;  /* 0x0000000000101947 */ /* 0x001fd80003800000 */
[----:B------:R-:W-:Y:S05]  /*14fa0*/  @!P0 BRA `(.L_x_3113) ;  /* 0x00000000000c8947 */ /* 0x000fea0003800000 */
[----:B------:R-:W2:Y:S04]  /*14fb0*/  LDG.E R11, desc[UR40][R8.64] ;  /* 0x00000028080b7981 */ /* 0x000ea8000c1e1900 */
[----:B-----5:R-:W2:Y:S02]  /*14fc0*/  LDG.E R4, desc[UR40][R8.64+0x4] ;  /* 0x0000042808047981 */ /* 0x020ea4000c1e1900 */
[----:B--2---:R-:W-:-:S07]  /*14fd0*/  IMAD.IADD R4, R4, 0x1, -R11 ;  /* 0x0000000104047824 */ /* 0x004fce00078e0a0b */
.L_x_3113:
[----:B------:R-:W-:Y:S01]  /*14fe0*/  BSSY B1, `(.L_x_3114) ;  /* 0x0000036000017945 */ /* 0x000fe20003800000 */
[----:B------:R-:W-:Y:S02]  /*14ff0*/  SEL R31, R198, RZ, !P0 ;  /* 0x000000ffc61f7207 */ /* 0x000fe40004000000 */
[----:B------:R-:W-:Y:S02]  /*15000*/  SEL R28, R28, RZ, !P0 ;  /* 0x000000ff1c1c7207 */ /* 0x000fe40004000000 */
[----:B-----5:R-:W-:Y:S01]  /*15010*/  SHF.R.S32.HI R26, RZ, 0x1f, R3 ;  /* 0x0000001fff1a7819 */ /* 0x020fe20000011403 */
[----:B------:R-:W-:Y:S06]  /*15020*/  @P3 BRA `(.L_x_3115) ;  /* 0x0000000000c43947 */ /* 0x000fec0003800000 */
[----:B------:R-:W0:Y:S01]  /*15030*/  LDC R33, c[0x0][0xce8] ;  /* 0x00033a00ff217b82 */ /* 0x000e220000000800 */
[----:B------:R-:W-:Y:S01]  /*15040*/  IADD3 R30, R188, -0x80, R13 ;  /* 0xffffff80bc1e7810 */ /* 0x000fe20007ffe00d */
[----:B0-----:R-:W-:-:S05]  /*15050*/  IMAD R8, R4, R33, RZ ;  /* 0x0000002104087224 */ /* 0x001fca00078e02ff */
[----:B------:R-:W-:-:S13]  /*15060*/  ISETP.GE.AND P0, PT, R30, R8, PT ;  /* 0x000000081e00720c */ /* 0x000fda0003f06270 */
[----:B------:R-:W-:Y:S05]  /*15070*/  @P0 BRA `(.L_x_3115) ;  /* 0x0000000000b00947 */ /* 0x000fea0003800000 */
[----:B------:R-:W-:Y:S01]  /*15080*/  ISETP.NE.AND P1, PT, R33, 0x1, PT ;  /* 0x000000012100780c */ /* 0x000fe20003f25270 */
[----:B------:R-:W-:Y:S01]  /*15090*/  IMAD.MOV.U32 R18, RZ, RZ, 0xab8 ;  /* 0x00000ab8ff127424 */ /* 0x000fe200078e00ff */
[----:B------:R-:W-:Y:S01]  /*150a0*/  ISETP.GT.AND P0, PT, R0, 0x1, PT ;  /* 0x000000010000780c */ /* 0x000fe20003f04270 */
[----:B------:R-:W0:Y:S01]  /*150b0*/  LDC.64 R8, c[0x0][0xca8] ;  /* 0x00032a00ff087b82 */ /* 0x000e220000000a00 */
[----:B------:R-:W-:Y:S01]  /*150c0*/  LOP3.LUT R200, R200, 0xff, RZ, 0xc0, !PT ;  /* 0x000000ffc8c87812 */ /* 0x000fe200078ec0ff */
[----:B------:R-:W-:Y:S01]  /*150d0*/  IMAD.MOV.U32 R27, RZ, RZ, R30 ;  /* 0x000000ffff1b7224 */ /* 0x000fe200078e001e */
[----:B------:R-:W-:-:S05]  /*150e0*/  SEL R18, R18, 0xa78, P0 ;  /* 0x00000a7812127807 */ /* 0x000fca0000000000 */
[----:B------:R-:W1:Y:S08]  /*150f0*/  LDC.64 R20, c[0x0][R18+0x220] ;  /* 0x0000880012147b82 */ /* 0x000e700000000a00 */
[----:B------:R-:W2:Y:S08]  /*15100*/  @P1 LDC R17, c[0x0][0xcec] ;  /* 0x00033b00ff111b82 */ /* 0x000eb00000000800 */
[----:B------:R-:W3:Y:S08]  /*15110*/  LDC.64 R14, c[0x0][R18+0x218] ;  /* 0x00008600120e7b82 */ /* 0x000ef00000000a00 */
[----:B------:R-:W4:Y:S01]  /*15120*/  @P1 LDC R35, c[0x0][0xcf0] ;  /* 0x00033c00ff231b82 */ /* 0x000f220000000800 */
[----:B-1----:R-:W-:-:S07]  /*15130*/  IMAD.WIDE.U32 R24, R20, R31, RZ ;  /* 0x0000001f14187225 */ /* 0x002fce00078e00ff */
[----:B------:R-:W1:Y:S01]  /*15140*/  LDC.64 R12, c[0x0][R18+0x228] ;  /* 0x00008a00120c7b82 */ /* 0x000e620000000a00 */
[----:B--2---:R-:W-:-:S04]  /*15150*/  @P1 IMAD.HI.U32 R0, R30, R17, RZ ;  /* 0x000000111e001227 */ /* 0x004fc800078e00ff */
[----:B------:R-:W-:-:S03]  /*15160*/  IMAD R17, R21, R31, RZ ;  /* 0x0000001f15117224 */ /* 0x000fc600078e02ff */
[----:B------:R-:W2:Y:S01]  /*15170*/  LDC.64 R10, c[0x0][R18+0x210] ;  /* 0x00008400120a7b82 */ /* 0x000ea20000000a00 */
[----:B------:R-:W-:Y:S01]  /*15180*/  IMAD R21, R20, R28, R17 ;  /* 0x0000001c14157224 */ /* 0x000fe200078e0211 */
[----:B------:R-:W-:Y:S01]  /*15190*/  SEL R17, R200, RZ, P0 ;  /* 0x000000ffc8117207 */ /* 0x000fe20000000000 */
[-C--:B---3--:R-:W-:Y:S02]  /*151a0*/  IMAD R29, R15, R196.reuse, RZ ;  /* 0x000000c40f1d7224 */ /* 0x088fe400078e02ff */
[----:B------:R-:W-:Y:S01]  /*151b0*/  IMAD.WIDE.U32 R14, R14, R196, RZ ;  /* 0x000000c40e0e7225 */ /* 0x000fe200078e00ff */
[----:B----4-:R-:W-:Y:S02]  /*151c0*/  @P1 SHF.R.U32.HI R27, RZ, R35, R0 ;  /* 0x00000023ff1b1219 */ /* 0x010fe40000011600 */
[----:B0-----:R-:W0:Y:S01]  /*151d0*/  @!P0 LDC R8, c[0x0][0xc50] ;  /* 0x00031400ff088b82 */ /* 0x001e220000000800 */
[----:B------:R-:W-:Y:S01]  /*151e0*/  IMAD.IADD R0, R25, 0x1, R21 ;  /* 0x0000000119007824 */ /* 0x000fe200078e0215 */
[----:B------:R-:W-:Y:S01]  /*151f0*/  IADD3 R14, P1, P3, R24, R14, R3 ;  /* 0x0000000e180e7210 */ /* 0x000fe20007b3e003 */
[----:B------:R-:W-:-:S02]  /*15200*/  IMAD.IADD R29, R15, 0x1, R29 ;  /* 0x000000010f1d7824 */ /* 0x000fc400078e021d */
[----:B------:R-:W-:Y:S02]  /*15210*/  IMAD.MOV R15, RZ, RZ, -R27 ;  /* 0x000000ffff0f7224 */ /* 0x000fe400078e0a1b */
[-C--:B-1----:R-:W-:Y:S01]  /*15220*/  IMAD R21, R13, R17.reuse, RZ ;  /* 0x000000110d157224 */ /* 0x082fe200078e02ff */
[----:B------:R-:W1:Y:S01]  /*15230*/  @!P0 LDC R9, c[0x0][0xc54] ;  /* 0x00031500ff098b82 */ /* 0x000e620000000800 */
[----:B------:R-:W-:Y:S01]  /*15240*/  IMAD.WIDE.U32 R12, R12, R17, RZ ;  /* 0x000000110c0c7225 */ /* 0x000fe200078e00ff */
[----:B------:R-:W-:-:S03]  /*15250*/  IADD3.X R0, R0, R29, R26, P1, P3 ;  /* 0x0000001d00007210 */ /* 0x000fc60000fe641a */
[----:B------:R-:W-:Y:S01]  /*15260*/  IMAD R15, R33, R15, R30 ;  /* 0x0000000f210f7224 */ /* 0x000fe200078e021e */
[----:B------:R-:W-:Y:S01]  /*15270*/  IADD3 R12, P0, P1, R27, R14, R12 ;  /* 0x0000000e1b0c7210 */ /* 0x000fe2000791e00c */
[----:B------:R-:W-:Y:S01]  /*15280*/  IMAD.IADD R21, R13, 0x1, R21 ;  /* 0x000000010d157824 */ /* 0x000fe200078e0215 */
[----:B------:R-:W-:Y:S02]  /*15290*/  SHF.R.S32.HI R27, RZ, 0x1f, R27 ;  /* 0x0000001fff1b7819 */ /* 0x000fe4000001141b */
[----:B------:R-:W-:Y:S02]  /*152a0*/  SHF.R.S32.HI R17, RZ, 0x1f, R15 ;  /* 0x0000001fff117819 */ /* 0x000fe4000001140f */
[----:B------:R-:W-:Y:S01]  /*152b0*/  IADD3.X R13, R27, R0, R21, P0, P1 ;  /* 0x000000001b0d7210 */ /* 0x000fe200007e2415 */
[----:B--2---:R-:W-:-:S04]  /*152c0*/  IMAD R0, R11, R15, RZ ;  /* 0x0000000f0b007224 */ /* 0x004fc800078e02ff */
[C---:B------:R-:W-:Y:S02]  /*152d0*/  IMAD R17, R10.reuse, R17, R0 ;  /* 0x000000110a117224 */ /* 0x040fe400078e0200 */
[----:B------:R-:W-:-:S04]  /*152e0*/  IMAD.WIDE.U32 R10, R10, R15, R12 ;  /* 0x0000000f0a0a7225 */ /* 0x000fc800078e000c */
[----:B------:R-:W-:Y:S01]  /*152f0*/  IMAD.IADD R0, R11, 0x1, R17 ;  /* 0x000000010b007824 */ /* 0x000fe200078e0211 */
[----:B0-----:R-:W-:Y:S01]  /*15300*/  LEA R8, P0, R10, R8, 0x2 ;  /* 0x000000080a087211 */ /* 0x001fe200078010ff */
[----:B------:R-:W-:-:S03]  /*15310*/  IMAD.MOV.U32 R11, RZ, RZ, -0x800000 ;  /* 0xff800000ff0b7424 */ /* 0x000fc600078e00ff */
[----:B-1----:R-:W-:-:S05]  /*15320*/  LEA.HI.X R9, R10, R9, R0, 0x2, P0 ;  /* 0x000000090a097211 */ /* 0x002fca00000f1400 */
[----:B------:R0:W-:Y:S04]  /*15330*/  STG.E desc[UR40][R8.64], R11 ;  /* 0x0000000b08007986 */ /* 0x0001e8000c101928 */
.L_x_3115:
[----:B------:R-:W-:Y:S05]  /*15340*/  BSYNC B1 ;  /* 0x0000000000017941 */ /* 0x000fea0003800000 */
.L_x_3114:
[----:B------:R-:W-:Y:S05]  /*15350*/  @P2 BRA `(.L_x_3110) ;  /* 0x0000000800742947 */ /* 0x000fea0003800000 */
[----:B------:R-:W2:Y:S01]  /*15360*/  LDL R20, [R1+0x8] ;  /* 0x0000080001147983 */ /* 0x000ea20000100800 */
[----:B------:R-:W1:Y:S01]  /*15370*/  LDC R15, c[0x0][0xce8] ;  /* 0x00033a00ff0f7b82 */ /* 0x000e620000000800 */
[----:B------:R-:W-:Y:S01]  /*15380*/  ULDC.64 UR4, c[0x0][0xba0] ;  /* 0x0002e80000047ab9 */ /* 0x000fe20000000a00 */
[----:B------:R-:W-:Y:S01]  /*15390*/  ULDC UR6, c[0x0][0xbc8] ;  /* 0x0002f20000067ab9 */ /* 0x000fe20000000800 */
[----:B------:R-:W-:Y:S01]  /*153a0*/  IMAD R0, R26, UR4, RZ ;  /* 0x000000041a007c24 */ /* 0x000fe2000f8e02ff */
[----:B------:R-:W-:Y:S01]  /*153b0*/  ISETP.GE.AND P1, PT, R199, UR6, PT ;  /* 0x00000006c7007c0c */ /* 0x000fe2000bf26270 */
[----:B0-----:R-:W-:Y:S01]  /*153c0*/  IMAD.WIDE.U32 R8, R3, UR4, RZ ;  /* 0x0000000403087c25 */ /* 0x001fe2000f8e00ff */
[----:B------:R-:W-:Y:S01]  /*153d0*/  ISETP.GE.AND P2, PT, R193, UR6, PT ;  /* 0x00000006c1007c0c */ /* 0x000fe2000bf46270 */
[----:B------:R-:W-:Y:S01]  /*153e0*/  BSSY B1, `(.L_x_3116) ;  /* 0x0000070000017945 */ /* 0x000fe20003800000 */
[----:B------:R-:W-:Y:S01]  /*153f0*/  SHF.R.S32.HI R38, RZ, 0x1f, R199 ;  /* 0x0000001fff267819 */ /* 0x000fe200000114c7 */
[----:B------:R-:W-:Y:S01]  /*15400*/  IMAD R3, R3, UR5, R0 ;  /* 0x0000000503037c24 */ /* 0x000fe2000f8e0200 */
[----:B------:R-:W-:Y:S01]  /*15410*/  ULDC.64 UR4, c[0x0][0xbe8] ;  /* 0x0002fa0000047ab9 */ /* 0x000fe20000000a00 */
[----:B------:R-:W-:Y:S01]  /*15420*/  SEL R0, RZ, 0x1, P2 ;  /* 0x00000001ff007807 */ /* 0x000fe20001000000 */
[----:B------:R-:W-:-:S02]  /*15430*/  VIADD R37, R193, 0x80 ;  /* 0x00000080c1257836 */ /* 0x000fc40000000000 */
[----:B------:R-:W-:Y:S01]  /*15440*/  IMAD.IADD R9, R9, 0x1, R3 ;  /* 0x0000000109097824 */ /* 0x000fe200078e0203 */
[----:B------:R-:W-:Y:S01]  /*15450*/  SEL R3, RZ, 0xffffffff, P1 ;  /* 0xffffffffff037807 */ /* 0x000fe20000800000 */
[----:B------:R-:W-:Y:S01]  /*15460*/  VIADD R35, R193, 0xc0 ;  /* 0x000000c0c1237836 */ /* 0x000fe20000000000 */
[----:B------:R-:W-:Y:S01]  /*15470*/  ISETP.GE.AND P1, PT, R37, UR6, PT ;  /* 0x0000000625007c0c */ /* 0x000fe2000bf26270 */
[C---:B------:R-:W-:Y:S01]  /*15480*/  IMAD.WIDE.U32 R8, R196.reuse, UR4, R8 ;  /* 0x00000004c4087c25 */ /* 0x040fe2000f8e0008 */
[----:B------:R-:W-:Y:S02]  /*15490*/  SHF.R.S32.HI R34, RZ, 0x1f, R37 ;  /* 0x0000001fff227819 */ /* 0x000fe40000011425 */
[----:B------:R-:W-:Y:S01]  /*154a0*/  SHF.R.S32.HI R30, RZ, 0x1f, R35 ;  /* 0x0000001fff1e7819 */ /* 0x000fe20000011423 */
[----:B------:R-:W-:Y:S01]  /*154b0*/  IMAD.SHL.U32 R3, R3, 0x2, RZ ;  /* 0x0000000203037824 */ /* 0x000fe200078e00ff */
[----:B-1----:R-:W-:Y:S01]  /*154c0*/  ISETP.NE.AND P0, PT, R15, 0x1, PT ;  /* 0x000000010f00780c */ /* 0x002fe20003f05270 */
[----:B------:R-:W-:Y:S01]  /*154d0*/  IMAD R9, R196, UR5, R9 ;  /* 0x00000005c4097c24 */ /* 0x000fe2000f8e0209 */
[----:B------:R-:W-:-:S02]  /*154e0*/  ULDC.64 UR4, c[0x0][0xbf0] ;  /* 0x0002fc0000047ab9 */ /* 0x000fc40000000a00 */
[----:B------:R-:W-:Y:S01]  /*154f0*/  LOP3.LUT R12, R3, 0x2, R0, 0xe2, !PT ;  /* 0x00000002030c7812 */ /* 0x000fe200078ee200 */
[----:B------:R-:W-:Y:S02]  /*15500*/  IMAD R0, R28, UR4, RZ ;  /* 0x000000041c007c24 */ /* 0x000fe4000f8e02ff */
[----:B------:R-:W-:-:S04]  /*15510*/  IMAD.WIDE.U32 R8, R31, UR4, R8 ;  /* 0x000000041f087c25 */ /* 0x000fc8000f8e0008 */
[----:B------:R-:W-:Y:S01]  /*15520*/  IMAD R11, R31, UR5, R0 ;  /* 0x000000051f0b7c24 */ /* 0x000fe2000f8e0200 */
[----:B------:R-:W-:Y:S01]  /*15530*/  ULDC.64 UR4, c[0x0][0xbe0] ;  /* 0x0002f80000047ab9 */ /* 0x000fe20000000a00 */
[----:B------:R-:W-:Y:S01]  /*15540*/  VIADD R31, R193, 0x100 ;  /* 0x00000100c11f7836 */ /* 0x000fe20000000000 */
[----:B------:R-:W0:Y:S01]  /*15550*/  @P0 LDC R13, c[0x0][0xcec] ;  /* 0x00033b00ff0d0b82 */ /* 0x000e220000000800 */
[----:B------:R-:W-:Y:S02]  /*15560*/  IMAD.IADD R9, R9, 0x1, R11 ;  /* 0x0000000109097824 */ /* 0x000fe400078e020b */
[C---:B------:R-:W-:Y:S01]  /*15570*/  VIADD R39, R193.reuse, 0x140 ;  /* 0x00000140c1277836 */ /* 0x040fe20000000000 */
[----:B------:R-:W-:Y:S01]  /*15580*/  SHF.R.S32.HI R26, RZ, 0x1f, R31 ;  /* 0x0000001fff1a7819 */ /* 0x000fe2000001141f */
[C---:B------:R-:W-:Y:S02]  /*15590*/  VIADD R29, R193.reuse, 0x180 ;  /* 0x00000180c11d7836 */ /* 0x040fe40000000000 */
[----:B------:R-:W-:Y:S01]  /*155a0*/  IMAD R27, R4, R15, RZ ;  /* 0x0000000f041b7224 */ /* 0x000fe200078e02ff */
[----:B------:R-:W1:Y:S01]  /*155b0*/  @P0 LDC R17, c[0x0][0xcf0] ;  /* 0x00033c00ff110b82 */ /* 0x000e620000000800 */
[----:B------:R-:W-:Y:S01]  /*155c0*/  VIADD R33, R193, 0x1c0 ;  /* 0x000001c0c1217836 */ /* 0x000fe20000000000 */
[----:B------:R-:W-:-:S02]  /*155d0*/  SHF.R.S32.HI R28, RZ, 0x1f, R29 ;  /* 0x0000001fff1c7819 */ /* 0x000fc4000001141d */
[----:B------:R-:W-:Y:S02]  /*155e0*/  SHF.R.S32.HI R36, RZ, 0x1f, R39 ;  /* 0x0000001fff247819 */ /* 0x000fe40000011427 */
[----:B------:R-:W-:Y:S01]  /*155f0*/  SHF.R.S32.HI R32, RZ, 0x1f, R33 ;  /* 0x0000001fff207819 */ /* 0x000fe20000011421 */
[----:B--2---:R-:W-:-:S04]  /*15600*/  IMAD R3, R197, 0x20, R20 ;  /* 0x00000020c5037824 */ /* 0x004fc800078e0214 */
[----:B------:R-:W-:Y:S01]  /*15610*/  IMAD.IADD R10, R188, 0x1, R3 ;  /* 0x00000001bc0a7824 */ /* 0x000fe200078e0203 */
[----:B------:R-:W-:Y:S02]  /*15620*/  SEL R3, RZ, 0xffffffff, P1 ;  /* 0xffffffffff037807 */ /* 0x000fe40000800000 */
[----:B------:R-:W-:Y:S01]  /*15630*/  ISETP.GE.AND P1, PT, R35, UR6, PT ;  /* 0x0000000623007c0c */ /* 0x000fe2000bf26270 */
[----:B0-----:R-:W-:-:S03]  /*15640*/  @P0 IMAD.HI.U32 R0, R10, R13, RZ ;  /* 0x0000000d0a000227 */ /* 0x001fc600078e00ff */
[----:B------:R-:W-:Y:S01]  /*15650*/  SEL R14, RZ, 0xffffffff, P1 ;  /* 0xffffffffff0e7807 */ /* 0x000fe20000800000 */
[----:B------:R-:W-:Y:S01]  /*15660*/  IMAD.SHL.U32 R21, R3, 0x4, RZ ;  /* 0x0000000403157824 */ /* 0x000fe200078e00ff */
[----:B------:R-:W-:Y:S01]  /*15670*/  ISETP.GE.AND P1, PT, R33, UR6, PT ;  /* 0x0000000621007c0c */ /* 0x000fe2000bf26270 */
[----:B------:R-:W-:Y:S01]  /*15680*/  IMAD.MOV.U32 R3, RZ, RZ, R10 ;  /* 0x000000ffff037224 */ /* 0x000fe200078e000a */
[----:B-1----:R-:W-:Y:S01]  /*15690*/  @P0 SHF.R.U32.HI R3, RZ, R17, R0 ;  /* 0x00000011ff030219 */ /* 0x002fe20000011600 */
[----:B------:R-:W-:Y:S01]  /*156a0*/  IMAD.SHL.U32 R13, R14, 0x8, RZ ;  /* 0x000000080e0d7824 */ /* 0x000fe200078e00ff */
[----:B------:R-:W-:Y:S02]  /*156b0*/  LOP3.LUT R12, R21, 0x4, R12, 0xe2, !PT ;  /* 0x00000004150c7812 */ /* 0x000fe400078ee20c */
[----:B------:R-:W-:Y:S01]  /*156c0*/  ISETP.GE.AND P0, PT, R31, UR6, PT ;  /* 0x000000061f007c0c */ /* 0x000fe2000bf06270 */
[--C-:B------:R-:W-:Y:S01]  /*156d0*/  IMAD.MOV R11, RZ, RZ, -R3.reuse ;  /* 0x000000ffff0b7224 */ /* 0x100fe200078e0a03 */
[----:B------:R-:W-:Y:S01]  /*156e0*/  SHF.R.S32.HI R0, RZ, 0x1f, R3 ;  /* 0x0000001fff007819 */ /* 0x000fe20000011403 */
[----:B------:R-:W-:Y:S01]  /*156f0*/  IMAD.WIDE.U32 R8, R3, UR4, R8 ;  /* 0x0000000403087c25 */ /* 0x000fe2000f8e0008 */
[----:B------:R-:W-:-:S02]  /*15700*/  LOP3.LUT R12, R13, 0x8, R12, 0xe2, !PT ;  /* 0x000000080d0c7812 */ /* 0x000fc400078ee20c */
[----:B------:R-:W-:Y:S01]  /*15710*/  SEL R13, RZ, 0xffffffff, P0 ;  /* 0xffffffffff0d7807 */ /* 0x000fe20000000000 */
[----:B------:R-:W-:Y:S01]  /*15720*/  IMAD R0, R0, UR4, RZ ;  /* 0x0000000400007c24 */ /* 0x000fe2000f8e02ff */
[----:B------:R-:W-:Y:S01]  /*15730*/  ISETP.GE.AND P0, PT, R39, UR6, PT ;  /* 0x0000000627007c0c */ /* 0x000fe2000bf06270 */
[----:B------:R-:W-:Y:S02]  /*15740*/  IMAD R11, R15, R11, R10 ;  /* 0x0000000b0f0b7224 */ /* 0x000fe400078e020a */
[----:B------:R-:W-:Y:S02]  /*15750*/  IMAD.SHL.U32 R17, R13, 0x10, RZ ;  /* 0x000000100d117824 */ /* 0x000fe400078e00ff */
[----:B------:R-:W-:Y:S01]  /*15760*/  IMAD R13, R3, UR5, R0 ;  /* 0x00000005030d7c24 */ /* 0x000fe2000f8e0200 */
[----:B------:R-:W-:Y:S01]  /*15770*/  SHF.R.S32.HI R0, RZ, 0x1f, R11 ;  /* 0x0000001fff007819 */ /* 0x000fe2000001140b */
[----:B------:R-:W-:Y:S01]  /*15780*/  ULDC.64 UR4, c[0x0][0xbd8] ;  /* 0x0002f60000047ab9 */ /* 0x000fe20000000a00 */
[----:B------:R-:W-:Y:S01]  /*15790*/  SEL R3, RZ, 0xffffffff, P0 ;  /* 0xffffffffff037807 */ /* 0x000fe20000000000 */
[----:B------:R-:W-:Y:S01]  /*157a0*/  IMAD.IADD R9, R9, 0x1, R13 ;  /* 0x0000000109097824 */ /* 0x000fe200078e020d */
[----:B------:R-:W-:Y:S01]  /*157b0*/  ISETP.GE.AND P0, PT, R29, UR6, PT ;  /* 0x000000061d007c0c */ /* 0x000fe2000bf06270 */
[----:B------:R-:W-:Y:S01]  /*157c0*/  IMAD R0, R0, UR4, RZ ;  /* 0x0000000400007c24 */ /* 0x000fe2000f8e02ff */
[----:B------:R-:W-:Y:S01]  /*157d0*/  LOP3.LUT R12, R17, 0x10, R12, 0xe2, !PT ;  /* 0x00000010110c7812 */ /* 0x000fe200078ee20c */
[----:B------:R-:W-:-:S02]  /*157e0*/  IMAD.SHL.U32 R13, R3, 0x20, RZ ;  /* 0x00000020030d7824 */ /* 0x000fc400078e00ff */
[C---:B------:R-:W-:Y:S02]  /*157f0*/  IMAD R3, R11.reuse, UR5, R0 ;  /* 0x000000050b037c24 */ /* 0x040fe4000f8e0200 */
[----:B------:R-:W-:Y:S01]  /*15800*/  IMAD.WIDE.U32 R8, R11, UR4, R8 ;  /* 0x000000040b087c25 */ /* 0x000fe2000f8e0008 */
[----:B------:R-:W-:Y:S01]  /*15810*/  ULDC.64 UR4, c[0x0][0xb80] ;  /* 0x0002e00000047ab9 */ /* 0x000fe20000000a00 */
[----:B------:R-:W-:Y:S02]  /*15820*/  SEL R11, RZ, 0x40, P0 ;  /* 0x00000040ff0b7807 */ /* 0x000fe40000000000 */
[----:B------:R-:W-:Y:S01]  /*15830*/  IMAD.IADD R3, R9, 0x1, R3 ;  /* 0x0000000109037824 */ /* 0x000fe200078e0203 */
[----:B------:R-:W-:Y:S01]  /*15840*/  LEA R17, P0, R8, UR4, 0x1 ;  /* 0x0000000408117c11 */ /* 0x000fe2000f8008ff */
[----:B------:R-:W-:Y:S01]  /*15850*/  IMAD.IADD R0, R20, 0x1, R188 ;  /* 0x0000000114007824 */ /* 0x000fe200078e02bc */
[----:B------:R-:W-:Y:S02]  /*15860*/  LOP3.LUT R12, R13, 0x20, R12, 0xe2, !PT ;  /* 0x000000200d0c7812 */ /* 0x000fe400078ee20c */
[----:B------:R-:W-:Y:S01]  /*15870*/  LEA.HI.X R3, R8, UR5, R3, 0x1, P0 ;  /* 0x0000000508037c11 */ /* 0x000fe200080f0c03 */
[----:B------:R0:W1:Y:S01]  /*15880*/  SHFL.IDX PT, R10, R17, RZ, 0x181f ;  /* 0x00181fff110a7589 */ /* 0x00006200000e0000 */
[----:B------:R-:W-:-:S02]  /*15890*/  ISETP.GE.AND P0, PT, R0, R27, PT ;  /* 0x0000001b0000720c */ /* 0x000fc40003f06270 */
[----:B------:R-:W-:Y:S02]  /*158a0*/  LOP3.LUT R18, R12, R11, RZ, 0xfc, !PT ;  /* 0x0000000b0c127212 */ /* 0x000fe400078efcff */
[----:B------:R-:W-:Y:S01]  /*158b0*/  SEL R9, RZ, 0x80, P1 ;  /* 0x00000080ff097807 */ /* 0x000fe20000800000 */
[----:B------:R0:W2:Y:S03]  /*158c0*/  SHFL.IDX PT, R11, R3, RZ, 0x181f ;  /* 0x00181fff030b7589 */ /* 0x0000a600000e0000 */
[----:B------:R-:W-:-:S05]  /*158d0*/  LOP3.LUT R4, R18, R9, RZ, 0xfc, !PT ;  /* 0x0000000912047212 */ /* 0x000fca00078efcff */
        /* <DEDUP_REMOVED lines=32> */
.L_x_3117:
[----:B------:R-:W-:Y:S05]  /*15ae0*/  BSYNC B1 ;  /* 0x0000000000017941 */ /* 0x000fea0003800000 */
.L_x_3116:
        /* <DEDUP_REMOVED lines=36> */
.L_x_3110:
[----:B------:R-:W-:Y:S05]  /*15d30*/  BSYNC B0 ;  /* 0x0000000000007941 */ /* 0x000fea0003800000 */
.L_x_3103:
[----:B------:R-:W-:Y:S02]  /*15d40*/  ULDC UR4, c[0x0][0xd3c] ;  /* 0x00034f0000047ab9 */ /* 0x000fe40000000800 */
[----:B------:R-:W-:-:S13]  /*15d50*/  ISETP.GE.AND P0, PT, R7, UR4, PT ;  /* 0x0000000407007c0c */ /* 0x000fda000bf06270 */
[----:B------:R-:W-:Y:S05]  /*15d60*/  @!P0 BRA `(.L_x_3118) ;  /* 0xfffffeb400648947 */ /* 0x000fea000383ffff */
[----:B------:R-:W-:Y:S05]  /*15d70*/  EXIT ;  /* 0x000000000000794d */ /* 0x000fea0003800000 */
.L_x_2999:
        /* <DEDUP_REMOVED lines=13> */
[----:B------:R-:W1:Y:S01]  /*15e50*/  LDS.128 R24, [UR4+0x388d0] ;  /* 0x0388d004ff187984 */ /* 0x000e620008000c00 */
[----:B------:R-:W-:Y:S06]  /*15e60*/  BAR.ARV 0x4, 0x180 ;  /* 0x0106000000007b1d */ /* 0x000fec0000002000 */
[----:B------:R-:W-:Y:S05]  /*15e70*/  BRA `(.L_x_3120) ;  /* 0x0000000c00907947 */ /* 0x000fea0003800000 */
.L_x_3119:
        /* <DEDUP_REMOVED lines=43> */
.L_x_3123:
        /* <DEDUP_REMOVED lines=35> */
.L_x_3121:
        /* <DEDUP_REMOVED lines=13> */
.L_x_3124:
        /* <DEDUP_REMOVED lines=62> */
.L_x_3125:
        /* <DEDUP_REMOVED lines=61> */
.L_x_3126:
[----:B------:R-:W-:-:S05]  /*16be0*/  LOP3.LUT R25, RZ, R2, RZ, 0x33, !PT ;  /* 0x00000002ff197212 */ /* 0x000fca00078e33ff */
[----:B------:R-:W-:Y:S01]  /*16bf0*/  IMAD.IADD R25, R6, 0x1, R25 ;  /* 0x0000000106197824 */ /* 0x000fe200078e0219 */
[----:B------:R-:W-:Y:S06]  /*16c00*/  BRA `(.L_x_3127) ;  /* 0x0000000000147947 */ /* 0x000fec0003800000 */
.L_x_3122:
[----:B------:R-:W-:Y:S01]  /*16c10*/  ULDC UR4, c[0x0][0xd3c] ;  /* 0x00034f0000047ab9 */ /* 0x000fe20000000800 */
[----:B------:R-:W-:Y:S02]  /*16c20*/  IMAD.MOV.U32 R25, RZ, RZ, RZ ;  /* 0x000000ffff197224 */ /* 0x000fe400078e00ff */
[----:B------:R-:W-:Y:S02]  /*16c30*/  IMAD.U32 R24, RZ, RZ, UR6 ;  /* 0x00000006ff187e24 */ /* 0x000fe4000f8e00ff */
[----:B------:R-:W-:Y:S02]  /*16c40*/  IMAD.MOV.U32 R26, RZ, RZ, RZ ;  /* 0x000000ffff1a7224 */ /* 0x000fe400078e00ff */
[----:B------:R-:W-:-:S07]  /*16c50*/  IMAD.U32 R27, RZ, RZ, UR4 ;  /* 0x00000004ff1b7e24 */ /* 0x000fce000f8e00ff */
.L_x_3127:
[----:B------:R-:W-:-:S13]  /*16c60*/  ISETP.NE.AND P0, PT, R7, RZ, PT ;  /* 0x000000ff0700720c */ /* 0x000fda0003f05270 */
[----:B------:R-:W0:Y:S01]  /*16c70*/  @!P0 S2R R3, SR_CgaCtaId ;  /* 0x0000000000038919 */ /* 0x000e220000008800 */
[----:B------:R-:W-:-:S04]  /*16c80*/  @!P0 MOV R2, 0x400 ;  /* 0x0000040000028802 */ /* 0x000fc80000000f00 */
[----:B0-----:R-:W-:-:S05]  /*16c90*/  @!P0 LEA R2, R3, R2, 0x18 ;  /* 0x0000000203028211 */ /* 0x001fca00078ec0ff */
[----:B------:R0:W-:Y:S01]  /*16ca0*/  @!P0 STS.128 [R2+0x388d0], R24 ;  /* 0x0388d01802008388 */ /* 0x0001e20000000c00 */
[----:B------:R-:W-:Y:S06]  /*16cb0*/  BAR.ARV 0x5, 0x180 ;  /* 0x0146000000007b1d */ /* 0x000fec0000002000 */
.L_x_3120:
[----:B------:R2:W-:Y:S01]  /*16cc0*/  STL [R1+0x28], RZ ;  /* 0x000028ff01007387 */ /* 0x0005e20000100800 */
[----:B------:R-:W-:Y:S01]  /*16cd0*/  ULDC UR4, c[0x0][0xd3c] ;  /* 0x00034f0000047ab9 */ /* 0x000fe20000000800 */
[----:B------:R-:W-:Y:S01]  /*16ce0*/  IMAD.MOV.U32 R23, RZ, RZ, 0x1 ;  /* 0x00000001ff177424 */ /* 0x000fe200078e00ff */
[----:B-1----:R-:W-:Y:S01]  /*16cf0*/  ISETP.GE.AND P0, PT, R27, UR4, PT ;  /* 0x000000041b007c0c */ /* 0x002fe2000bf06270 */
[----:B------:R-:W-:-:S12]  /*16d00*/  IMAD.MOV.U32 R18, RZ, RZ, RZ ;  /* 0x000000ffff127224 */ /* 0x000fd800078e00ff */
[----:B--2---:R-:W-:Y:S05]  /*16d10*/  @P0 BRA `(.L_x_3128) ;  /* 0x0000006000680947 */ /* 0x004fea0003800000 */
[----:B------:R-:W2:Y:S01]  /*16d20*/  LDL R5, [R1+0x4] ;  /* 0x0000040001057983 */ /* 0x000ea20000100800 */
[----:B------:R-:W1:Y:S01]  /*16d30*/  S2UR UR5, SR_CgaCtaId ;  /* 0x00000000000579c3 */ /* 0x000e620000008800 */
[C---:B0-----:R-:W-:Y:S01]  /*16d40*/  IMAD.SHL.U32 R2, R0.reuse, 0x8, RZ ;  /* 0x0000000800027824 */ /* 0x041fe200078e00ff */
[----:B------:R-:W-:Y:S01]  /*16d50*/  UMOV UR4, 0x400 ;  /* 0x0000040000047882 */ /* 0x000fe20000000000 */
[----:B------:R-:W-:Y:S01]  /*16d60*/  LOP3.LUT R4, R0, 0x7f, RZ, 0xc0, !PT ;  /* 0x0000007f00047812 */ /* 0x000fe200078ec0ff */
[----:B------:R-:W-:Y:S01]  /*16d70*/  BSSY B8, `(.L_x_3128) ;  /* 0x0000614000087945 */ /* 0x000fe20003800000 */
[----:B------:R-:W-:Y:S01]  /*16d80*/  IMAD.MOV.U32 R23, RZ, RZ, 0x1 ;  /* 0x00000001ff177424 */ /* 0x000fe200078e00ff */
[----:B------:R-:W-:Y:S01]  /*16d90*/  LOP3.LUT R3, R2, 0x1f8, RZ, 0xc0, !PT ;  /* 0x000001f802037812 */ /* 0x000fe200078ec0ff */
[----:B------:R-:W-:Y:S01]  /*16da0*/  IMAD.MOV.U32 R18, RZ, RZ, RZ ;  /* 0x000000ffff127224 */ /* 0x000fe200078e00ff */
[----:B------:R-:W-:Y:S02]  /*16db0*/  ULDC UR36, c[0x0][0xc] ;  /* 0x0000030000247ab9 */ /* 0x000fe40000000800 */
[----:B------:R-:W-:Y:S01]  /*16dc0*/  LOP3.LUT R3, R3, 0x38, R0, 0x78, !PT ;  /* 0x0000003803037812 */ /* 0x000fe200078e7800 */
[----:B------:R-:W-:-:S03]  /*16dd0*/  IMAD.SHL.U32 R0, R0, 0x10, RZ ;  /* 0x0000001000007824 */ /* 0x000fc600078e00ff */
[----:B------:R-:W-:Y:S01]  /*16de0*/  LOP3.LUT R34, R3, 0x200, R2, 0xf8, !PT ;  /* 0x0000020003227812 */ /* 0x000fe200078ef802 */
[----:B-1----:R-:W-:-:S06]  /*16df0*/  ULEA UR4, UR5, UR4, 0x18 ;  /* 0x0000000405047291 */ /* 0x002fcc000f8ec03f */
[----:B------:R-:W-:-:S04]  /*16e00*/  IMAD.U32 R17, RZ, RZ, UR4 ;  /* 0x00000004ff117e24 */ /* 0x000fc8000f8e00ff */
[----:B------:R-:W-:Y:S01]  /*16e10*/  IMAD R19, R34, 0x2, R17 ;  /* 0x0000000222137824 */ /* 0x000fe200078e0211 */
[----:B--2---:R-:W-:-:S05]  /*16e20*/  LOP3.LUT R5, R5, 0x2, RZ, 0xfc, !PT ;  /* 0x0000000205057812 */ /* 0x004fca00078efcff */
[----:B------:R0:W-:Y:S04]  /*16e30*/  STL [R1+0x30], R5 ;  /* 0x0000300501007387 */ /* 0x0001e80000100800 */
[----:B------:R1:W-:Y:S01]  /*16e40*/  STL [R1+0x28], RZ ;  /* 0x000028ff01007387 */ /* 0x0003e20000100800 */
[----:B0-----:R-:W-:Y:S02]  /*16e50*/  SHF.R.U32.HI R5, RZ, 0x3, R4 ;  /* 0x00000003ff057819 */ /* 0x001fe40000011604 */
[----:B------:R-:W-:Y:S02]  /*16e60*/  LOP3.LUT R4, R2, 0x38, RZ, 0xc0, !PT ;  /* 0x0000003802047812 */ /* 0x000fe400078ec0ff */
[----:B------:R-:W-:Y:S02]  /*16e70*/  LOP3.LUT R2, R5, 0x70, R0, 0xf8, !PT ;  /* 0x0000007005027812 */ /* 0x000fe400078ef800 */
[----:B------:R-:W-:-:S02]  /*16e80*/  LOP3.LUT R0, R4, 0x40, RZ, 0xfc, !PT ;  /* 0x0000004004007812 */ /* 0x000fc400078efcff */
[C---:B------:R-:W-:Y:S02]  /*16e90*/  LOP3.LUT R3, R4.reuse, 0x80, RZ, 0xfc, !PT ;  /* 0x0000008004037812 */ /* 0x040fe400078efcff */
[C---:B------:R-:W-:Y:S02]  /*16ea0*/  LOP3.LUT R2, R4.reuse, 0xc0, RZ, 0xfc, !PT ;  /* 0x000000c004027812 */ /* 0x040fe400078efcff */
[C---:B------:R-:W-:Y:S02]  /*16eb0*/  LOP3.LUT R0, R4.reuse, 0x100, RZ, 0xfc, !PT ;  /* 0x0000010004007812 */ /* 0x040fe400078efcff */
[C---:B------:R-:W-:Y:S02]  /*16ec0*/  LOP3.LUT R3, R4.reuse, 0x140, RZ, 0xfc, !PT ;  /* 0x0000014004037812 */ /* 0x040fe400078efcff */
[C---:B------:R-:W-:Y:S02]  /*16ed0*/  LOP3.LUT R2, R4.reuse, 0x180, RZ, 0xfc, !PT ;  /* 0x0000018004027812 */ /* 0x040fe400078efcff */
[----:B-1----:R-:W-:-:S07]  /*16ee0*/  LOP3.LUT R0, R4, 0x1c0, RZ, 0xfc, !PT ;  /* 0x000001c004007812 */ /* 0x002fce00078efcff */
.L_x_3205:
[----:B------:R-:W-:Y:S05]  /*16ef0*/  YIELD ;  /* 0x0000000000007946 */ /* 0x000fea0003800000 */
[----:B------:R-:W-:Y:S01]  /*16f00*/  ULDC.64 UR4, c[0x0][0xb20] ;  /* 0x0002c80000047ab9 */ /* 0x000fe20000000a00 */
[----:B------:R-:W-:Y:S01]  /*16f10*/  IMAD.MOV.U32 R32, RZ, RZ, RZ ;  /* 0x000000ffff207224 */ /* 0x000fe200078e00ff */
[----:B------:R-:W-:-:S04]  /*16f20*/  ISETP.NE.U32.AND P0, PT, RZ, UR4, PT ;  /* 0x00000004ff007c0c */ /* 0x000fc8000bf05070 */
[----:B------:R-:W-:Y:S01]  /*16f30*/  ISETP.NE.AND.EX P0, PT, RZ, UR5, PT, P0 ;  /* 0x00000005ff007c0c */ /* 0x000fe2000bf05300 */
[----:B------:R-:W-:-:S12]  /*16f40*/  ULDC.64 UR4, c[0x0][0xb10] ;  /* 0x0002c40000047ab9 */ /* 0x000fd80000000a00 */
[----:B------:R-:W0:Y:S02]  /*16f50*/  @P0 LDC.64 R2, c[0x0][0xb20] ;  /* 0x0002c800ff020b82 */ /* 0x000e240000000a00 */
[----:B0-----:R-:W-:-:S05]  /*16f60*/  @P0 IMAD.WIDE R2, R27, 0x4, R2 ;  /* 0x000000041b020825 */ /* 0x001fca00078e0202 */
[----:B------:R0:W5:Y:S01]  /*16f70*/  @P0 LDG.E R32, desc[UR40][R2.64] ;  /* 0x0000002802200981 */ /* 0x000162000c1e1900 */
[----:B------:R-:W-:Y:S01]  /*16f80*/  ISETP.NE.U32.AND P0, PT, RZ, UR4, PT ;  /* 0x00000004ff007c0c */ /* 0x000fe2000bf05070 */
[----:B------:R-:W-:Y:S01]  /*16f90*/  IMAD.MOV.U32 R35, RZ, RZ, RZ ;  /* 0x000000ffff237224 */ /* 0x000fe200078e00ff */
[----:B------:R-:W-:Y:S02]  /*16fa0*/  LOP3.LUT R16, R16, 0xffffffbf, RZ, 0xc0, !PT ;  /* 0xffffffbf10107812 */ /* 0x000fe400078ec0ff */
[----:B------:R-:W-:Y:S01]  /*16fb0*/  ISETP.NE.AND.EX P1, PT, RZ, UR5, PT, P0 ;  /* 0x00000005ff007c0c */ /* 0x000fe2000bf25300 */
[----:B------:R-:W-:Y:S02]  /*16fc0*/  ULDC.64 UR4, c[0x0][0xaf8] ;  /* 0x0002be0000047ab9 */ /* 0x000fe40000000a00 */
[----:B------:R-:W-:Y:S01]  /*16fd0*/  ISETP.NE.U32.AND P0, PT, RZ, UR4, PT ;  /* 0x00000004ff007c0c */ /* 0x000fe2000bf05070 */
[----:B0-----:R-:W0:Y:S03]  /*16fe0*/  LDC.64 R2, c[0x0][0xaf8] ;  /* 0x0002be00ff027b82 */ /* 0x001e260000000a00 */
[----:B------:R-:W-:Y:S01]  /*16ff0*/  ISETP.NE.AND.EX P2, PT, RZ, UR5, PT, P0 ;  /* 0x00000005ff007c0c */ /* 0x000fe2000bf45300 */
[----:B------:R-:W-:-:S05]  /*17000*/  ULDC.64 UR4, c[0x0][0x418] ;  /* 0x0001060000047ab9 */ /* 0x000fca0000000a00 */
[----:B-1----:R-:W1:Y:S07]  /*17010*/  @P1 LDC.64 R4, c[0x0][0xb10] ;  /* 0x0002c400ff041b82 */ /* 0x002e6e0000000a00 */
[----:B------:R-:W-:Y:S01]  /*17020*/  @P2 LOP3.LUT R16, R16, 0x40, RZ, 0xfc, !PT ;  /* 0x0000004010102812 */ /* 0x000fe200078efcff */
[----:B0-----:R-:W-:-:S05]  /*17030*/  IMAD.WIDE R2, R27, 0x4, R2 ;  /* 0x000000041b027825 */ /* 0x001fca00078e0202 */
[----:B------:R0:W5:Y:S01]  /*17040*/  @P2 LDG.E R35, desc[UR40][R2.64] ;  /* 0x0000002802232981 */ /* 0x000162000c1e1900 */
[----:B-1----:R-:W-:-:S05]  /*17050*/  @P1 IMAD.WIDE R4, R27, 0x4, R4 ;  /* 0x000000041b041825 */ /* 0x002fca00078e0204 */
[----:B--2---:R-:W2:Y:S01]  /*17060*/  @P1 LDG.E R0, desc[UR40][R4.64] ;  /* 0x0000002804001981 */ /* 0x004ea2000c1e1900 */
[----:B------:R-:W-:-:S03]  /*17070*/  UISETP.NE.U32.AND UP0, UPT, UR4, URZ, UPT ;  /* 0x0000003f0400728c */ /* 0x000fc6000bf05070 */
[----:B------:R-:W-:Y:S01]  /*17080*/  ULDC UR4, c[0x0][0x424] ;  /* 0x0001090000047ab9 */ /* 0x000fe20000000800 */
[----:B------:R-:W-:-:S03]  /*17090*/  UISETP.NE.AND.EX UP0, UPT, UR5, URZ, UPT, UP0 ;  /* 0x0000003f0500728c */ /* 0x000fc6000bf05300 */
[----:B------:R-:W-:Y:S01]  /*170a0*/  ULDC UR5, c[0x0][0x2f0] ;  /* 0x0000bc0000057ab9 */ /* 0x000fe20000000800 */
[----:B------:R-:W-:-:S04]  /*170b0*/  USEL UR4, UR4, 0x1, UP0 ;  /* 0x0000000104047887 */ /* 0x000fc80008000000 */
[----:B------:R-:W-:-:S06]  /*170c0*/  UIMAD UR4, UR4, UR5, URZ ;  /* 0x00000005040472a4 */ /* 0x000fcc000f8e023f */
[----:B------:R-:W-:Y:S01]  /*170d0*/  IMAD.U32 R7, RZ, RZ, UR4 ;  /* 0x00000004ff077e24 */ /* 0x000fe2000f8e00ff */
[----:B--2---:R0:W-:Y:S01]  /*170e0*/  @P1 STL [R1], R0 ;  /* 0x0000000001001387 */ /* 0x0041e20000100800 */
[----:B---34-:R-:W-:Y:S05]  /*170f0*/  @P1 BRA `(.L_x_3129) ;  /* 0x0000000000201947 */ /* 0x018fea0003800000 */
[----:B------:R-:W-:Y:S02]  /*17100*/  ULDC UR4, c[0x0][0x288] ;  /* 0x0000a20000047ab9 */ /* 0x000fe40000000800 */
[----:B0-----:R-:W-:-:S05]  /*17110*/  IMAD.U32 R0, RZ, RZ, UR4 ;  /* 0x00000004ff007e24 */ /* 0x001fca000f8e00ff */
[----:B------:R1:W-:Y:S01]  /*17120*/  STL [R1], R0 ;  /* 0x0000000001007387 */ /* 0x0003e20000100800 */
[----:B------:R-:W-:Y:S05]  /*17130*/  @!P2 BRA `(.L_x_3129) ;  /* 0x000000000010a947 */ /* 0x000fea0003800000 */
[----:B------:R-:W2:Y:S04]  /*17140*/  LDG.E R5, desc[UR40][R2.64] ;  /* 0x0000002802057981 */ /* 0x000ea8000c1e1900 */
[----:B-1----:R-:W2:Y:S02]  /*17150*/  LDG.E R0, desc[UR40][R2.64+0x4] ;  /* 0x0000042802007981 */ /* 0x002ea4000c1e1900 */
[----:B--2---:R-:W-:-:S05]  /*17160*/  IMAD.IADD R0, R0, 0x1, -R5 ;  /* 0x0000000100007824 */ /* 0x004fca00078e0a05 */
[----:B------:R2:W-:Y:S02]  /*17170*/  STL [R1], R0 ;  /* 0x0000000001007387 */ /* 0x0005e40000100800 */
.L_x_3129:
[----:B------:R-:W-:Y:S02]  /*17180*/  ULDC.64 UR4, c[0x0][0xb18] ;  /* 0x0002c60000047ab9 */ /* 0x000fe40000000a00 */
[----:B------:R-:W-:-:S04]  /*17190*/  ISETP.NE.U32.AND P0, PT, RZ, UR4, PT ;  /* 0x00000004ff007c0c */ /* 0x000fc8000bf05070 */
[----:B------:R-:W-:-:S13]  /*171a0*/  ISETP.NE.AND.EX P0, PT, RZ, UR5, PT, P0 ;  /* 0x00000005ff007c0c */ /* 0x000fda000bf05300 */
[----:B------:R-:W-:Y:S05]  /*171b0*/  @!P0 BRA `(.L_x_3130) ;  /* 0x0000000000108947 */ /* 0x000fea0003800000 */
[----:B0-----:R-:W0:Y:S02]  /*171c0*/  LDC.64 R2, c[0x0][0xb18] ;  /* 0x0002c600ff027b82 */ /* 0x001e240000000a00 */
[----:B0-----:R-:W-:-:S05]  /*171d0*/  IMAD.WIDE R2, R27, 0x4, R2 ;  /* 0x000000041b027825 */ /* 0x001fca00078e0202 */
[----:B------:R0:W5:Y:S01]  /*171e0*/  LDG.E R7, desc[UR40][R2.64] ;  /* 0x0000002802077981 */ /* 0x000162000c1e1900 */
[----:B------:R-:W-:Y:S05]  /*171f0*/  BRA `(.L_x_3131) ;  /* 0x0000000000247947 */ /* 0x000fea0003800000 */
.L_x_3130:
[----:B------:R-:W-:Y:S02]  /*17200*/  ULDC.64 UR4, c[0x0][0xb00] ;  /* 0x0002c00000047ab9 */ /* 0x000fe40000000a00 */
[----:B------:R-:W-:-:S04]  /*17210*/  ISETP.NE.U32.AND P0, PT, RZ, UR4, PT ;  /* 0x00000004ff007c0c */ /* 0x000fc8000bf05070 */
[----:B------:R-:W-:-:S13]  /*17220*/  ISETP.NE.AND.EX P0, PT, RZ, UR5, PT, P0 ;  /* 0x00000005ff007c0c */ /* 0x000fda000bf05300 */
[----:B------:R-:W-:Y:S05]  /*17230*/  @!P0 BRA `(.L_x_3131) ;  /* 0x0000000000148947 */ /* 0x000fea0003800000 */
[----:B0-----:R-:W0:Y:S02]  /*17240*/  LDC.64 R2, c[0x0][0xb00] ;  /* 0x0002c000ff027b82 */ /* 0x001e240000000a00 */
[----:B0-----:R-:W-:-:S05]  /*17250*/  IMAD.WIDE R2, R27, 0x4, R2 ;  /* 0x000000041b027825 */ /* 0x001fca00078e0202 */
[----:B------:R-:W3:Y:S04]  /*17260*/  LDG.E R7, desc[UR40][R2.64] ;  /* 0x0000002802077981 */ /* 0x000ee8000c1e1900 */
[----:B-12---:R-:W3:Y:S02]  /*17270*/  LDG.E R0, desc[UR40][R2.64+0x4] ;  /* 0x0000042802007981 */ /* 0x006ee4000c1e1900 */
[----:B---3--:R-:W-:-:S07]  /*17280*/  IMAD.IADD R7, R0, 0x1, -R7 ;  /* 0x0000000100077824 */ /* 0x008fce00078e0a07 */
.L_x_3131:
[----:B------:R-:W3:Y:S01]  /*17290*/  LDL R6, [R1] ;  /* 0x0000000001067983 */ /* 0x000ee20000100800 */
[----:B012---:R-:W0:Y:S01]  /*172a0*/  LDC R0, c[0x0][0x448] ;  /* 0x00011200ff007b82 */ /* 0x007e220000000800 */
[----:B------:R-:W-:Y:S01]  /*172b0*/  IMAD.SHL.U32 R37, R25, 0x40, RZ ;  /* 0x0000004019257824 */ /* 0x000fe200078e00ff */
[----:B------:R-:W-:Y:S01]  /*172c0*/  LOP3.LUT R16, R16, 0xffffefff, RZ, 0xc0, !PT ;  /* 0xffffefff10107812 */ /* 0x000fe200078ec0ff */
[----:B-----5:R-:W-:Y:S02]  /*172d0*/  IMAD.IADD R25, R7, 0x1, -R32 ;  /* 0x0000000107197824 */ /* 0x020fe400078e0a20 */
[----:B------:R-:W-:-:S03]  /*172e0*/  VIADD R4, R37, 0x3f ;  /* 0x0000003f25047836 */ /* 0x000fc60000000000 */
[----:B------:R-:W1:Y:S01]  /*172f0*/  LDC.64 R2, c[0x0][0xad8] ;  /* 0x0002b600ff027b82 */ /* 0x000e620000000a00 */
[----:B0-----:R-:W-:Y:S02]  /*17300*/  ISETP.NE.AND P2, PT, R0, 0x1, PT ;  /* 0x000000010000780c */ /* 0x001fe40003f45270 */
[----:B-1----:R-:W-:-:S11]  /*17310*/  ISETP.GE.AND P1, PT, R3, 0x1, PT ;  /* 0x000000010300780c */ /* 0x002fd60003f26270 */
[----:B------:R-:W0:Y:S01]  /*17320*/  @P2 LDC R5, c[0x0][0x44c] ;  /* 0x00011300ff052b82 */ /* 0x000e220000000800 */
[----:B------:R-:W-:-:S07]  /*17330*/  @P2 LOP3.LUT R16, R16, 0x1000, RZ, 0xfc, !PT ;  /* 0x0000100010102812 */ /* 0x000fce00078efcff */
[----:B------:R-:W1:Y:S01]  /*17340*/  @P2 LDC R0, c[0x0][0x450] ;  /* 0x00011400ff002b82 */ /* 0x000e620000000800 */
[----:B0-----:R-:W-:-:S05]  /*17350*/  @P2 IMAD.HI.U32 R5, R4, R5, RZ ;  /* 0x0000000504052227 */ /* 0x001fca00078e00ff */
[----:B-1----:R-:W-:Y:S02]  /*17360*/  @P2 SHF.R.U32.HI R4, RZ, R0, R5 ;  /* 0x00000000ff042219 */ /* 0x002fe40000011605 */
[----:B---3--:R-:W-:-:S05]  /*17370*/  IADD3 R7, R25, 0x1, -R6 ;  /* 0x0000000119077810 */ /* 0x008fca0007ffe806 */
        /* <DEDUP_REMOVED lines=14> */
.L_x_3134:
[----:B------:R-:W-:-:S13]  /*17460*/  ISETP.NE.AND P0, PT, R3, 0x1, PT ;  /* 0x000000010300780c */ /* 0x000fda0003f05270 */
[----:B------:R-:W0:Y:S02]  /*17470*/  @P0 LDC.64 R4, c[0x0][0xae0] ;  /* 0x0002b800ff040b82 */ /* 0x000e240000000a00 */
[----:B0-----:R-:W-:-:S05]  /*17480*/  @P0 IMAD.HI.U32 R4, R0, R4, RZ ;  /* 0x0000000400040227 */ /* 0x001fca00078e00ff */
[----:B------:R-:W-:-:S07]  /*17490*/  @P0 SHF.R.U32.HI R0, RZ, R5, R4 ;  /* 0x00000005ff000219 */ /* 0x000fce0000011604 */
.L_x_3135:
[----:B------:R-:W-:Y:S05]  /*174a0*/  BSYNC B0 ;  /* 0x0000000000007941 */ /* 0x000fea0003800000 */
.L_x_3133:
[----:B------:R-:W-:-:S05]  /*174b0*/  IMAD R5, R0, R3, R3 ;  /* 0x0000000300057224 */ /* 0x000fca00078e0203 */
[----:B------:R-:W-:-:S07]  /*174c0*/  VIMNMX R2, R2, R5, PT ;  /* 0x0000000502027248 */ /* 0x000fce0003fe0100 */
.L_x_3132:
[----:B------:R-:W0:Y:S01]  /*174d0*/  @P2 LDC R0, c[0x0][0x44c] ;  /* 0x00011300ff002b82 */ /* 0x000e220000000800 */
[----:B------:R-:W-:Y:S01]  /*174e0*/  VIADD R2, R2, 0x3f ;  /* 0x0000003f02027836 */ /* 0x000fe20000000000 */
[----:B------:R-:W-:Y:S01]  /*174f0*/  ULDC UR4, c[0x0][0xad4] ;  /* 0x0002b50000047ab9 */ /* 0x000fe20000000800 */
[----:B------:R-:W-:-:S05]  /*17500*/  IMAD.MOV.U32 R4, RZ, RZ, R37 ;  /* 0x000000ffff047224 */ /* 0x000fca00078e0025 */
[----:B------:R-:W1:Y:S01]  /*17510*/  @P2 LDC R5, c[0x0][0x450] ;  /* 0x00011400ff052b82 */ /* 0x000e620000000800 */
[----:B0-----:R-:W-:-:S05]  /*17520*/  @P2 IMAD.HI.U32 R0, R37, R0, RZ ;  /* 0x0000000025002227 */ /* 0x001fca00078e00ff */
        /* <DEDUP_REMOVED lines=22> */
.L_x_3138:
[----:B------:R-:W-:-:S13]  /*17690*/  ISETP.NE.AND P0, PT, R3, 0x1, PT ;  /* 0x000000010300780c */ /* 0x000fda0003f05270 */
[----:B------:R-:W0:Y:S02]  /*176a0*/  @P0 LDC.64 R4, c[0x0][0xae0] ;  /* 0x0002b800ff040b82 */ /* 0x000e240000000a00 */
[----:B0-----:R-:W-:-:S05]  /*176b0*/  @P0 IMAD.HI.U32 R4, R6, R4, RZ ;  /* 0x0000000406040227 */ /* 0x001fca00078e00ff */
[----:B------:R-:W-:-:S07]  /*176c0*/  @P0 SHF.R.U32.HI R6, RZ, R5, R4 ;  /* 0x00000005ff060219 */ /* 0x000fce0000011604 */
.L_x_3139:
[----:B------:R-:W-:Y:S05]  /*176d0*/  BSYNC B0 ;  /* 0x0000000000007941 */ /* 0x000fea0003800000 */
.L_x_3137:
[----:B------:R-:W-:-:S05]  /*176e0*/  IMAD R3, R6, R3, RZ ;  /* 0x0000000306037224 */ /* 0x000fca00078e02ff */
[----:B------:R-:W-:-:S07]  /*176f0*/  VIMNMX R2, R2, R3, !PT ;  /* 0x0000000302027248 */ /* 0x000fce0007fe0100 */
.L_x_3136:
        /* <DEDUP_REMOVED lines=43> */
.L_x_3141:
[----:B------:R-:W-:Y:S05]  /*179b0*/  BSYNC B0 ;  /* 0x0000000000007941 */ /* 0x000fea0003800000 */
.L_x_3140:
        /* <DEDUP_REMOVED lines=23> */
.L_x_3143:
        /* <DEDUP_REMOVED lines=20> */
.L_x_3146:
[----:B------:R-:W-:Y:S05]  /*17c70*/  BSYNC B6 ;  /* 0x0000000000067941 */ /* 0x000fea0003800000 */
.L_x_3145:
        /* <DEDUP_REMOVED lines=20> */
.L_x_3149:
        /* <DEDUP_REMOVED lines=15> */
.L_x_3148:
[----:B------:R-:W-:Y:S05]  /*17eb0*/  BSYNC B6 ;  /* 0x0000000000067941 */ /* 0x000fea0003800000 */
.L_x_3147:
        /* <DEDUP_REMOVED lines=12> */
[C---:B------:R-:W-:Y:S01]  /*17f80*/  LOP3.LUT R33, R22.reuse, 0x180, RZ, 0xfc, !PT ;  /* 0x0000018016217812 */ /* 0x040fe200078efcff */
        /* <DEDUP_REMOVED lines=40> */
.L_x_3223:
[----:B------:R-:W2:Y:S01]  /*18210*/  LDL R10, [R1+0x30] ;  /* 0x00003000010a7983 */ /* 0x000ea20000100800 */
[----:B------:R-:W0:Y:S01]  /*18220*/  S2R R2, SR_TID.X ;  /* 0x0000000000027919 */ /* 0x000e220000002100 */
[----:B------:R-:W1:Y:S01]  /*18230*/  S2R R11, SR_TID.X ;  /* 0x00000000000b7919 */ /* 0x000e620000002100 */
[----:B------:R-:W-:-:S13]  /*18240*/  ISETP.NE.AND P1, PT, R20, 0x1, PT ;  /* 0x000000011400780c */ /* 0x000fda0003f25270 */
[----:B------:R-:W3:Y:S08]  /*18250*/  @P1 LDC R5, c[0x0][0x434] ;  /* 0x00010d00ff051b82 */ /* 0x000ef00000000800 */
[----:B------:R-:W4:Y:S01]  /*18260*/  @P1 LDC R4, c[0x0][0x438] ;  /* 0x00010e00ff041b82 */ /* 0x000f220000000800 */
[----:B0-----:R-:W-:Y:S01]  /*18270*/  LOP3.LUT R2, R2, 0x7f, RZ, 0xc0, !PT ;  /* 0x0000007f02027812 */ /* 0x001fe200078ec0ff */
[----:B-1----:R-:W-:-:S03]  /*18280*/  IMAD.SHL.U32 R11, R11, 0x10, RZ ;  /* 0x000000100b0b7824 */ /* 0x002fc600078e00ff */
[----:B------:R-:W-:-:S04]  /*18290*/  SHF.R.U32.HI R2, RZ, 0x3, R2 ;  /* 0x00000003ff027819 */ /* 0x000fc80000011602 */
[----:B------:R-:W-:-:S05]  /*182a0*/  LOP3.LUT R11, R2, 0x70, R11, 0xf8, !PT ;  /* 0x00000070020b7812 */ /* 0x000fca00078ef80b */
[----:B------:R-:W-:-:S05]  /*182b0*/  IMAD.IADD R7, R11, 0x1, R0 ;  /* 0x000000010b077824 */ /* 0x000fca00078e0200 */
[----:B------:R-:W-:-:S04]  /*182c0*/  ISETP.GE.AND P0, PT, R7, R25, PT ;  /* 0x000000190700720c */ /* 0x000fc80003f06270 */
[----:B------:R-:W-:Y:S01]  /*182d0*/  ISETP.GT.U32.OR P0, PT, R11, 0x3f, P0 ;  /* 0x0000003f0b00780c */ /* 0x000fe20000704470 */
[----:B------:R-:W-:-:S12]  /*182e0*/  IMAD.IADD R7, R7, 0x1, R32 ;  /* 0x0000000107077824 */ /* 0x000fd800078e0220 */
[----:B------:R-:W0:Y:S01]  /*182f0*/  @!P0 LDC.64 R2, c[0x0][0x428] ;  /* 0x00010a00ff028b82 */ /* 0x000e220000000a00 */
[----:B---3--:R-:W-:Y:S01]  /*18300*/  @P1 IMAD.HI.U32 R5, R7, R5, RZ ;  /* 0x0000000507051227 */ /* 0x008fe200078e00ff */
[----:B-----5:R-:W-:-:S03]  /*18310*/  SHF.R.S32.HI R33, RZ, 0x1f, R28 ;  /* 0x0000001fff217819 */ /* 0x020fc6000001141c */
[----:B------:R-:W-:Y:S01]  /*18320*/  IMAD.MOV.U32 R8, RZ, RZ, R7 ;  /* 0x000000ffff087224 */ /* 0x000fe200078e0007 */
[----:B----4-:R-:W-:-:S04]  /*18330*/  @P1 SHF.R.U32.HI R8, RZ, R4, R5 ;  /* 0x00000004ff081219 */ /* 0x010fc80000011605 */
[--C-:B------:R-:W-:Y:S01]  /*18340*/  @!P0 SHF.R.S32.HI R5, RZ, 0x1f, R8.reuse ;  /* 0x0000001fff058819 */ /* 0x100fe20000011408 */
[----:B------:R-:W-:Y:S02]  /*18350*/  @!P0 IMAD.MOV.U32 R4, RZ, RZ, R8 ;  /* 0x000000ffff048224 */ /* 0x000fe400078e0008 */
[-C--:B0-----:R-:W-:Y:S02]  /*18360*/  @!P0 IMAD R9, R33, R2.reuse, RZ ;  /* 0x0000000221098224 */ /* 0x081fe400078e02ff */
[----:B------:R-:W-:-:S04]  /*18370*/  @!P0 IMAD.WIDE.U32 R4, R28, R2, R4 ;  /* 0x000000021c048225 */ /* 0x000fc800078e0004 */
[----:B------:R-:W-:Y:S02]  /*18380*/  @!P0 IMAD R9, R28, R3, R9 ;  /* 0x000000031c098224 */ /* 0x000fe400078e0209 */
[----:B------:R-:W0:Y:S01]  /*18390*/  @!P0 LDC.64 R2, c[0x0][0x418] ;  /* 0x00010600ff028b82 */ /* 0x000e220000000a00 */
[C---:B------:R-:W-:Y:S02]  /*183a0*/  LOP3.LUT P6, RZ, R16.reuse, 0x400, RZ, 0xc0, !PT ;  /* 0x0000040010ff7812 */ /* 0x040fe400078cc0ff */
[----:B------:R-:W-:Y:S01]  /*183b0*/  LOP3.LUT R16, R16, 0xffffdfff, RZ, 0xc0, !PT ;  /* 0xffffdfff10107812 */ /* 0x000fe200078ec0ff */
[----:B------:R-:W-:-:S03]  /*183c0*/  @!P0 IMAD.IADD R5, R5, 0x1, R9 ;  /* 0x0000000105058824 */ /* 0x000fc600078e0209 */
[----:B------:R-:W-:Y:S01]  /*183d0*/  @P1 LOP3.LUT R16, R16, 0x2000, RZ, 0xfc, !PT ;  /* 0x0000200010101812 */ /* 0x000fe200078efcff */
[----:B------:R-:W-:Y:S01]  /*183e0*/  IMAD.MOV.U32 R36, RZ, RZ, RZ ;  /* 0x000000ffff247224 */ /* 0x000fe200078e00ff */
[----:B0-----:R-:W-:-:S04]  /*183f0*/  @!P0 LEA R2, P1, R4, R2, 0x2 ;  /* 0x0000000204028211 */ /* 0x001fc800078210ff */
[----:B------:R-:W-:Y:S02]  /*18400*/  @!P0 LEA.HI.X R3, R4, R3, R5, 0x2, P1 ;  /* 0x0000000304038211 */ /* 0x000fe400008f1405 */
[----:B------:R-:W-:-:S03]  /*18410*/  LOP3.LUT P1, RZ, R16, 0x200, RZ, 0xc0, !PT ;  /* 0x0000020010ff7812 */ /* 0x000fc6000782c0ff */
[----:B------:R0:W5:Y:S02]  /*18420*/  @!P0 LDG.E R36, desc[UR40][R2.64] ;  /* 0x0000002802248981 */ /* 0x000164000c1e1900 */
[----:B0-----:R-:W-:Y:S02]  /*18430*/  SEL R2, RZ, 0xffffffff, P1 ;  /* 0xffffffffff027807 */ /* 0x001fe40000800000 */
[----:B------:R-:W-:-:S03]  /*18440*/  SEL R3, RZ, 0x1, P6 ;  /* 0x00000001ff037807 */ /* 0x000fc60003000000 */
[----:B------:R-:W-:Y:S01]  /*18450*/  IMAD.SHL.U32 R2, R2, 0x2, RZ ;  /* 0x0000000202027824 */ /* 0x000fe200078e00ff */
[----:B------:R-:W-:-:S04]  /*18460*/  SEL R4, RZ, 0x8, P4 ;  /* 0x00000008ff047807 */ /* 0x000fc80002000000 */
[----:B------:R-:W-:Y:S02]  /*18470*/  LOP3.LUT R2, R2, 0x2, R3, 0xe2, !PT ;  /* 0x0000000202027812 */ /* 0x000fe400078ee203 */
[----:B------:R-:W-:-:S04]  /*18480*/  SEL R3, RZ, 0x4, P5 ;  /* 0x00000004ff037807 */ /* 0x000fc80002800000 */
[----:B------:R-:W-:Y:S02]  /*18490*/  LOP3.LUT R2, R4, R2, R3, 0xfe, !PT ;  /* 0x0000000204027212 */ /* 0x000fe400078efe03 */
[----:B------:R-:W-:Y:S02]  /*184a0*/  SEL R3, RZ, 0x10, P3 ;  /* 0x00000010ff037807 */ /* 0x000fe40001800000 */
[----:B------:R-:W-:-:S04]  /*184b0*/  SEL R4, RZ, 0x20, P2 ;  /* 0x00000020ff047807 */ /* 0x000fc80001000000 */
[----:B------:R-:W-:-:S04]  /*184c0*/  LOP3.LUT R2, R4, R2, R3, 0xfe, !PT ;  /* 0x0000000204027212 */ /* 0x000fc800078efe03 */
[----:B------:R-:W-:Y:S01]  /*184d0*/  LOP3.LUT R6, R2, R6, RZ, 0xfc, !PT ;  /* 0x0000000602067212 */ /* 0x000fe200078efcff */
[----:B------:R-:W-:-:S04]  /*184e0*/  IMAD.MOV R2, RZ, RZ, -R8 ;  /* 0x000000ffff027224 */ /* 0x000fc800078e0a08 */
[----:B------:R-:W-:Y:S01]  /*184f0*/  IMAD R2, R20, R2, R7 ;  /* 0x0000000214027224 */ /* 0x000fe200078e0207 */
[----:B------:R0:W-:Y:S01]  /*18500*/  STL [R1+0x2c], R6 ;  /* 0x00002c0601007387 */ /* 0x0001e20000100800 */
[----:B------:R-:W-:-:S03]  /*18510*/  ISETP.GT.U32.AND P1, PT, R11, 0x3f, PT ;  /* 0x0000003f0b00780c */ /* 0x000fc60003f24070 */
[----:B------:R0:W-:Y:S01]  /*18520*/  STL [R1+0x8], R2 ;  /* 0x0000080201007387 */ /* 0x0001e20000100800 */
[----:B------:R-:W-:-:S04]  /*18530*/  LOP3.LUT R16, R16, 0xfffff7ff, RZ, 0xc0, !PT ;  /* 0xfffff7ff10107812 */ /* 0x000fc800078ec0ff */
[----:B------:R-:W-:-:S05]  /*18540*/  LOP3.LUT R16, R16, 0xfffffffe, RZ, 0xc0, !PT ;  /* 0xfffffffe10107812 */ /* 0x000fca00078ec0ff */
[----:B------:R-:W-:Y:S02]  /*18550*/  @P1 LOP3.LUT R16, R16, 0x1, RZ, 0xfc, !PT ;  /* 0x0000000110101812 */ /* 0x000fe400078efcff */
[----:B------:R-:W-:Y:S02]  /*18560*/  LOP3.LUT R26, R26, 0xffff, RZ, 0xc0, !PT ;  /* 0x0000ffff1a1a7812 */ /* 0x000fe400078ec0ff */
[----:B------:R-:W-:Y:S02]  /*18570*/  LOP3.LUT R29, R6, R29, RZ, 0xfc, !PT ;  /* 0x0000001d061d7212 */ /* 0x000fe400078efcff */
[----:B--2---:R-:W-:-:S13]  /*18580*/  ISETP.NE.AND P0, PT, R10, 0x3, PT ;  /* 0x000000030a00780c */ /* 0x004fda0003f05270 */
[----:B------:R-:W-:Y:S01]  /*18590*/  @P0 LOP3.LUT R16, R16, 0x800, RZ, 0xfc, !PT ;  /* 0x0000080010100812 */ /* 0x000fe200078efcff */
[----:B0-----:R-:W-:Y:S06]  /*185a0*/  @!P0 BRA `(.L_x_3151) ;  /* 0x0000000000048947 */ /* 0x001fec0003800000 */
[----:B------:R-:W-:Y:S01]  /*185b0*/  BPT.TRAP 0x1 ;  /* 0x000000040000795c */ /* 0x000fe20000300000 */
.L_x_3151:
        /* <DEDUP_REMOVED lines=9> */
.L_x_3224:
[----:B------:R-:W-:Y:S05]  /*18650*/  BSYNC B0 ;  /* 0x0000000000007941 */ /* 0x000fea0003800000 */
.L_x_3152:
[----:B------:R-:W0:Y:S01]  /*18660*/  LDL R2, [R1+0x8] ;  /* 0x0000080001027983 */ /* 0x000e220000100800 */
        /* <DEDUP_REMOVED lines=63> */
.L_x_3234:
        /* <DEDUP_REMOVED lines=10> */
.L_x_3155:
[----:B------:R-:W-:Y:S02]  /*18b00*/  PLOP3.LUT P1, PT, P1, P0, PT, 0xa2, 0x0 ;  /* 0x000000000000781c */ /* 0x000fe40000f21472 */
[----:B------:R-:W-:-:S08]  /*18b10*/  @P0 R2UR P1, UR4, R22 ;  /* 0x00000000160402ca */ /* 0x000fd00000020000 */
[----:B------:R-:W-:-:S05]  /*18b20*/  @P0 PLOP3.LUT P0, PT, P1, PT, PT, 0x80, 0x0 ;  /* 0x000000000000081c */ /* 0x000fca0000f0f070 */
[----:B------:R-:W-:Y:S01]  /*18b30*/  @!P1 SYNCS.ARRIVE.TRANS64.RED.A0T1 RZ, [UR4+0x38830], RZ ;  /* 0x038830ffffff99a7 */ /* 0x000fe20008200404 */
[----:B------:R-:W-:Y:S07]  /*18b40*/  @!P1 ARRIVES.LDGSTSBAR.64.TRANSCNT [UR4+0x38830] ;  /* 0x03883000ff0099b0 */ /* 0x000fee0008000a84 */
[----:B------:R-:W-:Y:S05]  /*18b50*/  @P0 BRA.U.ANY `(.L_x_3155) ;  /* 0xfffffffd00e80947 */ /* 0x000fea000393ffff */
[----:B------:R-:W-:Y:S01]  /*18b60*/  NOP ;  /* 0x0000000000007918 */ /* 0x000fe20000000000 */
[----:B------:R-:W2:Y:S02]  /*18b70*/  LDL R0, [R1+0x30] ;  /* 0x0000300001007983 */ /* 0x000ea40000100800 */
[----:B--2---:R-:W-:-:S13]  /*18b80*/  ISETP.NE.AND P2, PT, R0, 0x3, PT ;  /* 0x000000030000780c */ /* 0x004fda0003f45270 */
[----:B------:R-:W-:Y:S05]  /*18b90*/  @!P2 BRA `(.L_x_3156) ;  /* 0x000000000004a947 */ /* 0x000fea0003800000 */
[----:B------:R-:W-:Y:S01]  /*18ba0*/  BPT.TRAP 0x1 ;  /* 0x000000040000795c */ /* 0x000fe20000300000 */
.L_x_3156:
[----:B------:R-:W-:Y:S01]  /*18bb0*/  VIADD R0, R17, 0x20400 ;  /* 0x0002040011007836 */ /* 0x000fe20000000000 */
[----:B------:R-:W-:Y:S01]  /*18bc0*/  LOP3.LUT P1, RZ, R16, 0x40, RZ, 0xc0, !PT ;  /* 0x0000004010ff7812 */ /* 0x000fe2000782c0ff */
[----:B------:R1:W-:-:S12]  /*18bd0*/  SYNCS.ARRIVE.TRANS64.A1T0 RZ, [R22+URZ+0x38830], RZ ;  /* 0x038830ff16ff79a7 */ /* 0x0003d8000810003f */
[----:B------:R-:W-:Y:S05]  /*18be0*/  WARPSYNC.ALL ;  /* 0x0000000000007948 */ /* 0x000fea0003800000 */
[----:B------:R-:W-:Y:S01]  /*18bf0*/  BAR.SYNC.DEFER_BLOCKING 0x8, 0x100 ;  /* 0x0204000000007b1d */ /* 0x000fe20000010000 */
[----:B------:R-:W-:Y:S02]  /*18c00*/  LOP3.LUT P0, RZ, R0, 0x3ff, RZ, 0xc0, !PT ;  /* 0x000003ff00ff7812 */ /* 0x000fe4000780c0ff */
[----:B------:R-:W-:-:S03]  /*18c10*/  SHF.R.S32.HI R0, RZ, 0x1f, R27 ;  /* 0x0000001fff007819 */ /* 0x000fc6000001141b */
[----:B------:R-:W-:Y:S01]  /*18c20*/  BSSY B6, `(.L_x_3157) ;  /* 0x0000018000067945 */ /* 0x000fe20003800000 */
[----:B------:R-:W-:Y:S02]  /*18c30*/  SEL R30, R0, RZ, !P1 ;  /* 0x000000ff001e7207 */ /* 0x000fe40004800000 */
[----:B------:R-:W-:-:S05]  /*18c40*/  SEL R0, R27, RZ, !P1 ;  /* 0x000000ff1b007207 */ /* 0x000fca0004800000 */
[----:B------:R2:W-:Y:S04]  /*18c50*/  STL [R1+0xc], R0 ;  /* 0x00000c0001007387 */ /* 0x0005e80000100800 */
[----:B------:R3:W-:Y:S01]  /*18c60*/  STL [R1+0x1c], R30 ;  /* 0x00001c1e01007387 */ /* 0x0007e20000100800 */
[----:B--2---:R-:W-:-:S05]  /*18c70*/  SHF.R.S32.HI R0, RZ, 0x1f, R35 ;  /* 0x0000001fff007819 */ /* 0x004fca0000011423 */
[----:B------:R3:W-:Y:S01]  /*18c80*/  STL [R1+0x14], R0 ;  /* 0x0000140001007387 */ /* 0x0007e20000100800 */
        /* <DEDUP_REMOVED lines=16> */
[----:B01-3--:R-:W-:Y:S05]  /*18d90*/  CALL.ABS.NOINC R2 ;  /* 0x0000000002007343 */ /* 0x00bfea0003c00000 */
.L_x_3158:
[----:B------:R-:W-:Y:S05]  /*18da0*/  BSYNC B6 ;  /* 0x0000000000067941 */ /* 0x000fea0003800000 */
.L_x_3157:
[----:B------:R-:W2:Y:S01]  /*18db0*/  LDL R20, [R1+0x14] ;  /* 0x0000140001147983 */ /* 0x000ea20000100800 */
[----:B------:R-:W-:Y:S01]  /*18dc0*/  IMAD.MOV.U32 R21, RZ, RZ, R30 ;  /* 0x000000ffff157224 */ /* 0x000fe200078e001e */
[----:B------:R-:W-:Y:S01]  /*18dd0*/  ULDC.64 UR4, c[0x0][0x298] ;  /* 0x0000a60000047ab9 */ /* 0x000fe20000000a00 */
[----:B------:R-:W4:Y:S01]  /*18de0*/  LDC R5, c[0x0][0x448] ;  /* 0x00011200ff057b82 */ /* 0x000f220000000800 */
[----:B------:R1:W5:Y:S01]  /*18df0*/  LDL R9, [R1] ;  /* 0x0000000001097983 */ /* 0x0003620000100800 */
[----:B0-----:R-:W0:Y:S01]  /*18e00*/  S2R R2, SR_TID.X ;  /* 0x0000000000027919 */ /* 0x001e220000002100 */
[----:B---3--:R-:W3:Y:S01]  /*18e10*/  S2R R30, SR_TID.X ;  /* 0x00000000001e7919 */ /* 0x008ee20000002100 */
[----:B0-----:R-:W-:-:S04]  /*18e20*/  LOP3.LUT R2, R2, 0x7f, RZ, 0xc0, !PT ;  /* 0x0000007f02027812 */ /* 0x001fc800078ec0ff */
[----:B------:R-:W-:Y:S02]  /*18e30*/  SHF.R.U32.HI R0, RZ, 0x3, R2 ;  /* 0x00000003ff007819 */ /* 0x000fe40000011602 */
[----:B------:R-:W0:Y:S01]  /*18e40*/  LDC R2, c[0x0][0x448] ;  /* 0x00011200ff027b82 */ /* 0x000e220000000800 */
[----:B--2---:R-:W-:Y:S02]  /*18e50*/  IMAD.MOV.U32 R4, RZ, RZ, R20 ;  /* 0x000000ffff047224 */ /* 0x004fe400078e0014 */
[----:B------:R-:W2:Y:S01]  /*18e60*/  LDL R20, [R1+0xc] ;  /* 0x00000c0001147983 */ /* 0x000ea20000100800 */
[----:B0-----:R-:W-:Y:S01]  /*18e70*/  ISETP.NE.AND P6, PT, R2, 0x1, PT ;  /* 0x000000010200780c */ /* 0x001fe20003fc5270 */
[----:B---3--:R-:W-:Y:S02]  /*18e80*/  IMAD.SHL.U32 R30, R30, 0x10, RZ ;  /* 0x000000101e1e7824 */ /* 0x008fe400078e00ff */
[----:B------:R-:W-:-:S03]  /*18e90*/  IMAD R4, R4, UR4, RZ ;  /* 0x0000000404047c24 */ /* 0x000fc6000f8e02ff */
[----:B------:R-:W-:Y:S01]  /*18ea0*/  LOP3.LUT R30, R0, 0x70, R30, 0xf8, !PT ;  /* 0x00000070001e7812 */ /* 0x000fe200078ef81e */
[----:B------:R-:W-:-:S04]  /*18eb0*/  IMAD R4, R35, UR5, R4 ;  /* 0x0000000523047c24 */ /* 0x000fc8000f8e0204 */
[----:B------:R-:W-:Y:S02]  /*18ec0*/  IMAD.IADD R30, R30, 0x1, R37 ;  /* 0x000000011e1e7824 */ /* 0x000fe400078e0225 */
[----:B------:R-:W0:Y:S02]  /*18ed0*/  @P6 LDC R3, c[0x0][0x44c] ;  /* 0x00011300ff036b82 */ /* 0x000e240000000800 */
[----:B------:R-:W-:-:S06]  /*18ee0*/  IMAD.MOV.U32 R0, RZ, RZ, R30 ;  /* 0x000000ffff007224 */ /* 0x000fcc00078e001e */
[----:B------:R-:W3:Y:S01]  /*18ef0*/  @P6 LDC R2, c[0x0][0x450] ;  /* 0x00011400ff026b82 */ /* 0x000ee20000000800 */
        /* <DEDUP_REMOVED lines=23> */
[----:B----4-:R-:W-:Y:S02]  /*19070*/  IMAD R0, R5, R0, R30 ;  /* 0x0000000005007224 */ /* 0x010fe400078e021e */
        /* <DEDUP_REMOVED lines=14> */
[----:B-1----:R-:W-:Y:S10]  /*19160*/  BRA.DIV UR5, `(.L_x_3159) ;  /* 0x0000004a05bc7947 */ /* 0x002ff4000b800000 */
[----:B-----5:R-:W-:Y:S01]  /*19170*/  IMAD R3, R9, R5, RZ ;  /* 0x0000000509037224 */ /* 0x020fe200078e02ff */
[----:B------:R-:W-:Y:S01]  /*19180*/  SHFL.IDX PT, R4, R2, RZ, 0x181f ;  /* 0x00181fff02047589 */ /* 0x000fe200000e0000 */
[----:B------:R-:W-:Y:S01]  /*19190*/  IMAD.IADD R37, R8, 0x1, R37 ;  /* 0x0000000108257824 */ /* 0x000fe200078e0225 */
[----:B------:R-:W-:Y:S02]  /*191a0*/  LOP3.LUT R16, R16, 0xfffffeff, RZ, 0xc0, !PT ;  /* 0xfffffeff10107812 */ /* 0x000fe400078ec0ff */
[----:B------:R-:W0:Y:S02]  /*191b0*/  SHFL.IDX PT, R5, R0, RZ, 0x181f ;  /* 0x00181fff00057589 */ /* 0x000e2400000e0000 */
[----:B------:R-:W-:-:S13]  /*191c0*/  ISETP.GE.AND P2, PT, R37, R3, PT ;  /* 0x000000032500720c */ /* 0x000fda0003f46270 */
[----:B------:R-:W-:-:S04]  /*191d0*/  @P2 LOP3.LUT R16, R16, 0x100, RZ, 0xfc, !PT ;  /* 0x0000010010102812 */ /* 0x000fc800078efcff */
[----:B------:R-:W-:Y:S02]  /*191e0*/  LOP3.LUT R16, R16, 0xffffff7f, RZ, 0xc0, !PT ;  /* 0xffffff7f10107812 */ /* 0x000fe400078ec0ff */
[----:B0-----:R-:W-:-:S05]  /*191f0*/  @!P2 LEA R5, P1, R7, R5, 0x1 ;  /* 0x000000050705a211 */ /* 0x001fca00078208ff */
[----:B------:R-:W-:-:S05]  /*19200*/  @!P2 IMAD.X R4, RZ, RZ, R4, P1 ;  /* 0x000000ffff04a224 */ /* 0x000fca00008e0604 */
        /* <DEDUP_REMOVED lines=30> */
.L_x_3243:
        /* <DEDUP_REMOVED lines=12> */
.L_x_3160:
        /* <DEDUP_REMOVED lines=28> */
.L_x_3162:
[----:B------:R-:W-:Y:S05]  /*19670*/  BSYNC B6 ;  /* 0x0000000000067941 */ /* 0x000fea0003800000 */
.L_x_3161:
        /* <DEDUP_REMOVED lines=49> */
[----:B------:R-:W-:Y:S01]  /*19990*/  LEA R0, P0, R2, UR4, 0x1 ;  /* 0x0000000402007c11 */ /* 0x000fe2000f8008ff */
[----:B------:R-:W-:Y:S01]  /*199a0*/  ULDC UR4, c[0x0][0x3b8] ;  /* 0x0000ee0000047ab9 */ /* 0x000fe20000000800 */
[----:B------:R-:W-:Y:S02]  /*199b0*/  LOP3.LUT R20, R20, 0x38, RZ, 0xc0, !PT ;  /* 0x0000003814147812 */ /* 0x000fe400078ec0ff */
[----:B------:R-:W-:-:S02]  /*199c0*/  ISETP.GE.AND P4, PT, R7, UR4, PT ;  /* 0x0000000407007c0c */ /* 0x000fc4000bf86270 */
[----:B------:R-:W-:-:S04]  /*199d0*/  LOP3.LUT R7, R20, 0x100, RZ, 0xfc, !PT ;  /* 0x0000010014077812 */ /* 0x000fc800078efcff */
[----:B------:R-:W-:Y:S02]  /*199e0*/  ISETP.GE.AND P2, PT, R7, UR4, PT ;  /* 0x0000000407007c0c */ /* 0x000fe4000bf46270 */
[----:B------:R-:W0:Y:S01]  /*199f0*/  S2R R7, SR_TID.X ;  /* 0x0000000000077919 */ /* 0x000e220000002100 */
[----:B------:R-:W-:Y:S01]  /*19a00*/  LOP3.LUT R9, R20, 0x40, RZ, 0xfc, !PT ;  /* 0x0000004014097812 */ /* 0x000fe200078efcff */
[----:B------:R-:W1:Y:S01]  /*19a10*/  S2R R21, SR_TID.X ;  /* 0x0000000000157919 */ /* 0x000e620000002100 */
[----:B------:R-:W2:Y:S01]  /*19a20*/  S2R R20, SR_TID.X ;  /* 0x0000000000147919 */ /* 0x000ea20000002100 */
[----:B------:R-:W-:Y:S02]  /*19a30*/  ISETP.GE.AND P1, PT, R8, UR4, PT ;  /* 0x0000000408007c0c */ /* 0x000fe4000bf26270 */
[----:B------:R-:W-:Y:S02]  /*19a40*/  ISETP.GE.AND P5, PT, R9, UR4, PT ;  /* 0x0000000409007c0c */ /* 0x000fe4000bfa6270 */
[----:B------:R-:W-:-:S02]  /*19a50*/  LEA.HI.X R6, R2, UR5, R6, 0x1, P0 ;  /* 0x0000000502067c11 */ /* 0x000fc400080f0c06 */
[----:B------:R-:W-:Y:S02]  /*19a60*/  SEL R2, RZ, 0x1, P1 ;  /* 0x00000001ff027807 */ /* 0x000fe40000800000 */
[----:B------:R-:W-:Y:S02]  /*19a70*/  SEL R3, RZ, 0x4, P4 ;  /* 0x00000004ff037807 */ /* 0x000fe40002000000 */
        /* <DEDUP_REMOVED lines=8> */
[----:B------:R-:W-:Y:S02]  /*19b00*/  ISETP.GE.AND P3, PT, R7, UR4, PT ;  /* 0x0000000407007c0c */ /* 0x000fe4000bf66270 */
[----:B------:R-:W-:Y:S02]  /*19b10*/  LOP3.LUT R7, R21, 0x180, RZ, 0xfc, !PT ;  /* 0x0000018015077812 */ /* 0x000fe400078efcff */
[----:B------:R-:W-:-:S02]  /*19b20*/  LOP3.LUT R9, R20, 0x140, RZ, 0xfc, !PT ;  /* 0x0000014014097812 */ /* 0x000fc400078efcff */
[----:B------:R-:W-:Y:S02]  /*19b30*/  IADD3 R2, R3, R4, R2 ;  /* 0x0000000403027210 */ /* 0x000fe40007ffe002 */
[----:B------:R-:W-:Y:S02]  /*19b40*/  SEL R3, RZ, 0x10, P2 ;  /* 0x00000010ff037807 */ /* 0x000fe40001000000 */
[----:B------:R-:W-:Y:S02]  /*19b50*/  SEL R4, RZ, 0x8, P3 ;  /* 0x00000008ff047807 */ /* 0x000fe40001800000 */
[----:B------:R-:W-:Y:S02]  /*19b60*/  @P1 LOP3.LUT R16, R16, 0x1000, RZ, 0xfc, !PT ;  /* 0x0000100010101812 */ /* 0x000fe400078efcff */
[----:B------:R-:W-:Y:S02]  /*19b70*/  ISETP.GE.AND P0, PT, R7, UR4, PT ;  /* 0x0000000407007c0c */ /* 0x000fe4000bf06270 */
[----:B------:R-:W-:-:S02]  /*19b80*/  LOP3.LUT R7, R20, 0x1c0, RZ, 0xfc, !PT ;  /* 0x000001c014077812 */ /* 0x000fc400078efcff */
[----:B------:R-:W-:Y:S02]  /*19b90*/  ISETP.GE.AND P1, PT, R9, UR4, PT ;  /* 0x0000000409007c0c */ /* 0x000fe4000bf26270 */
[----:B------:R-:W-:Y:S02]  /*19ba0*/  IADD3 R4, R3, R2, R4 ;  /* 0x0000000203047210 */ /* 0x000fe40007ffe004 */
[----:B------:R-:W-:Y:S02]  /*19bb0*/  SEL R2, RZ, 0x40, P0 ;  /* 0x00000040ff027807 */ /* 0x000fe40000000000 */
[----:B------:R-:W-:Y:S02]  /*19bc0*/  SEL R3, RZ, 0x20, P1 ;  /* 0x00000020ff037807 */ /* 0x000fe40000800000 */
[----:B------:R-:W-:Y:S01]  /*19bd0*/  ISETP.GE.AND P0, PT, R7, UR4, PT ;  /* 0x0000000407007c0c */ /* 0x000fe2000bf06270 */
[----:B------:R-:W-:Y:S01]  /*19be0*/  UMOV UR4, 0xffffffff ;  /* 0xffffffff00047882 */ /* 0x000fe20000000000 */
[----:B------:R-:W-:-:S02]  /*19bf0*/  IADD3 R4, R2, R4, R3 ;  /* 0x0000000402047210 */ /* 0x000fc40007ffe003 */
        /* <DEDUP_REMOVED lines=75> */
.L_x_3253:
        /* <DEDUP_REMOVED lines=23> */
.L_x_3165:
[----:B------:R-:W-:Y:S05]  /*1a220*/  BSYNC B0 ;  /* 0x0000000000007941 */ /* 0x000fea0003800000 */
.L_x_3164:
[----:B------:R-:W-:Y:S01]  /*1a230*/  NOP ;  /* 0x0000000000007918 */ /* 0x000fe20000000000 */
[----:B------:R-:W-:-:S13]  /*1a240*/  PLOP3.LUT P0, PT, PT, PT, PT, 0x80, 0x0 ;  /* 0x000000000000781c */ /* 0x000fda0003f0f070 */
.L_x_3166:
        /* <DEDUP_REMOVED lines=18> */
.L_x_3254:
[----:B------:R-:W-:Y:S05]  /*1a370*/  BSYNC B0 ;  /* 0x0000000000007941 */ /* 0x000fea0003800000 */
.L_x_3167:
[----:B------:R-:W2:Y:S02]  /*1a380*/  LDL R2, [R1+0x30] ;  /* 0x0000300001027983 */ /* 0x000ea40000100800 */
[----:B--2---:R-:W-:-:S13]  /*1a390*/  ISETP.NE.AND P0, PT, R2, 0x3, PT ;  /* 0x000000030200780c */ /* 0x004fda0003f05270 */
[----:B------:R-:W-:Y:S05]  /*1a3a0*/  @!P0 BRA `(.L_x_3169) ;  /* 0x0000000000048947 */ /* 0x000fea0003800000 */
[----:B------:R-:W-:Y:S01]  /*1a3b0*/  BPT.TRAP 0x1 ;  /* 0x000000040000795c */ /* 0x000fe20000300000 */
.L_x_3169:
[----:B0-----:R-:W-:Y:S01]  /*1a3c0*/  SHF.L.U32 R0, R23, 0x1f, RZ ;  /* 0x0000001f17007819 */ /* 0x001fe200000006ff */
[----:B------:R-:W-:Y:S03]  /*1a3d0*/  BSSY B0, `(.L_x_3170) ;  /* 0x0000003000007945 */ /* 0x000fe60003800000 */
[----:B------:R-:W0:Y:S02]  /*1a3e0*/  SYNCS.PHASECHK.TRANS64.TRYWAIT P0, [R22+URZ+0x38860], R0 ;  /* 0x03886000160075a7 */ /* 0x000e24000800017f */
[----:B0-----:R-:W-:Y:S05]  /*1a3f0*/  @!P0 BRA `(.L_x_3171) ;  /* 0x0000004800448947 */ /* 0x001fea0003800000 */
.L_x_3255:
[----:B------:R-:W-:Y:S05]  /*1a400*/  BSYNC B0 ;  /* 0x0000000000007941 */ /* 0x000fea0003800000 */
.L_x_3170:
[----:B------:R-:W0:Y:S01]  /*1a410*/  LDL.LU R3, [R1+0x20] ;  /* 0x0000200001037983 */ /* 0x000e220000300800 */
[----:B------:R-:W-:Y:S01]  /*1a420*/  ULDC.64 UR4, c[0x0][0x328] ;  /* 0x0000ca0000047ab9 */ /* 0x000fe20000000a00 */
[----:B------:R-:W-:Y:S02]  /*1a430*/  ULDC.64 UR6, c[0x0][0x318] ;  /* 0x0000c60000067ab9 */ /* 0x000fe40000000a00 */
[----:B------:R-:W2:Y:S04]  /*1a440*/  LDL.LU R2, [R1+0x8] ;  /* 0x0000080001027983 */ /* 0x000ea80000300800 */
        /* <DEDUP_REMOVED lines=104> */
.L_x_3265:
        /* <DEDUP_REMOVED lines=34> */
.L_x_3173:
[----:B------:R-:W-:Y:S02]  /*1acf0*/  PLOP3.LUT P1, PT, P1, P0, PT, 0xa2, 0x0 ;  /* 0x000000000000781c */ /* 0x000fe40000f21472 */
[----:B------:R-:W-:-:S08]  /*1ad00*/  @P0 R2UR P1, UR4, R22 ;  /* 0x00000000160402ca */ /* 0x000fd00000020000 */
[----:B------:R-:W-:-:S05]  /*1ad10*/  @P0 PLOP3.LUT P0, PT, P1, PT, PT, 0x80, 0x0 ;  /* 0x000000000000081c */ /* 0x000fca0000f0f070 */
[----:B------:R-:W-:Y:S01]  /*1ad20*/  @!P1 SYNCS.ARRIVE.TRANS64.RED.A0T1 RZ, [UR4+0x38850], RZ ;  /* 0x038850ffffff99a7 */ /* 0x000fe20008200404 */
[----:B------:R-:W-:Y:S07]  /*1ad30*/  @!P1 ARRIVES.LDGSTSBAR.64.TRANSCNT [UR4+0x38850] ;  /* 0x03885000ff0099b0 */ /* 0x000fee0008000a84 */
[----:B------:R-:W-:Y:S05]  /*1ad40*/  @P0 BRA.U.ANY `(.L_x_3173) ;  /* 0xfffffffd00e80947 */ /* 0x000fea000393ffff */
[----:B------:R-:W-:Y:S01]  /*1ad50*/  NOP ;  /* 0x0000000000007918 */ /* 0x000fe20000000000 */
[----:B-1----:R-:W2:Y:S02]  /*1ad60*/  LDL R2, [R1+0x30] ;  /* 0x0000300001027983 */ /* 0x002ea40000100800 */
[----:B--2---:R-:W-:-:S13]  /*1ad70*/  ISETP.NE.AND P2, PT, R2, 0x3, PT ;  /* 0x000000030200780c */ /* 0x004fda0003f45270 */
[----:B------:R-:W-:Y:S05]  /*1ad80*/  @!P2 BRA `(.L_x_3174) ;  /* 0x000000000004a947 */ /* 0x000fea0003800000 */
[----:B------:R-:W-:Y:S01]  /*1ad90*/  BPT.TRAP 0x1 ;  /* 0x000000040000795c */ /* 0x000fe20000300000 */
.L_x_3174:
        /* <DEDUP_REMOVED lines=11> */
.L_x_3189:
[----:B--2---:R-:W2:Y:S01]  /*1ae50*/  LDL R11, [R1+0x30] ;  /* 0x00003000010b7983 */ /* 0x004ea20000100800 */
[----:B-1----:R-:W1:Y:S01]  /*1ae60*/  LDC R3, c[0x0][0x430] ;  /* 0x00010c00ff037b82 */ /* 0x002e620000000800 */
[----:B---3--:R-:W3:Y:S01]  /*1ae70*/  S2R R2, SR_TID.X ;  /* 0x0000000000027919 */ /* 0x008ee20000002100 */
[----:B0-----:R-:W0:Y:S01]  /*1ae80*/  S2R R4, SR_TID.X ;  /* 0x0000000000047919 */ /* 0x001e220000002100 */
[----:B-1----:R-:W-:Y:S02]  /*1ae90*/  ISETP.NE.AND P0, PT, R3, 0x1, PT ;  /* 0x000000010300780c */ /* 0x002fe40003f05270 */
[----:B---3--:R-:W-:-:S11]  /*1aea0*/  LOP3.LUT R2, R2, 0x7f, RZ, 0xc0, !PT ;  /* 0x0000007f02027812 */ /* 0x008fd600078ec0ff */
[----:B------:R-:W1:Y:S01]  /*1aeb0*/  @P0 LDC R3, c[0x0][0x434] ;  /* 0x00010d00ff030b82 */ /* 0x000e620000000800 */
[----:B0-----:R-:W-:Y:S01]  /*1aec0*/  IMAD.SHL.U32 R4, R4, 0x10, RZ ;  /* 0x0000001004047824 */ /* 0x001fe200078e00ff */
[----:B------:R-:W-:-:S04]  /*1aed0*/  SHF.R.U32.HI R2, RZ, 0x3, R2 ;  /* 0x00000003ff027819 */ /* 0x000fc80000011602 */
[----:B------:R-:W-:Y:S02]  /*1aee0*/  LOP3.LUT R4, R2, 0x70, R4, 0xf8, !PT ;  /* 0x0000007002047812 */ /* 0x000fe400078ef804 */
[----:B------:R-:W0:Y:S02]  /*1aef0*/  @P0 LDC R2, c[0x0][0x438] ;  /* 0x00010e00ff020b82 */ /* 0x000e240000000800 */
[----:B------:R-:W-:Y:S01]  /*1af00*/  ISETP.GT.U32.AND P1, PT, R4, 0x3f, PT ;  /* 0x0000003f0400780c */ /* 0x000fe20003f24070 */
[----:B------:R-:W-:-:S04]  /*1af10*/  IMAD R6, R7, 0x40, R32 ;  /* 0x0000004007067824 */ /* 0x000fc800078e0220 */
[----:B------:R-:W-:-:S08]  /*1af20*/  IMAD.IADD R6, R4, 0x1, R6 ;  /* 0x0000000104067824 */ /* 0x000fd000078e0206 */
[----:B------:R-:W3:Y:S01]  /*1af30*/  @!P1 LDC.64 R4, c[0x0][0x428] ;  /* 0x00010a00ff049b82 */ /* 0x000ee20000000a00 */
[----:B-1----:R-:W-:-:S07]  /*1af40*/  @P0 IMAD.HI.U32 R3, R6, R3, RZ ;  /* 0x0000000306030227 */ /* 0x002fce00078e00ff */
[----:B------:R-:W1:Y:S01]  /*1af50*/  @!P1 LDC.64 R8, c[0x0][0x418] ;  /* 0x00010600ff089b82 */ /* 0x000e620000000a00 */
[----:B------:R-:W-:Y:S01]  /*1af60*/  IMAD.MOV.U32 R10, RZ, RZ, R6 ;  /* 0x000000ffff0a7224 */ /* 0x000fe200078e0006 */
[----:B0-----:R-:W-:-:S04]  /*1af70*/  @P0 SHF.R.U32.HI R10, RZ, R2, R3 ;  /* 0x00000002ff0a0219 */ /* 0x001fc80000011603 */
[--C-:B------:R-:W-:Y:S01]  /*1af80*/  @!P1 SHF.R.S32.HI R3, RZ, 0x1f, R10.reuse ;  /* 0x0000001fff039819 */ /* 0x100fe2000001140a */
[----:B------:R-:W-:-:S04]  /*1af90*/  @!P1 IMAD.MOV.U32 R2, RZ, RZ, R10 ;  /* 0x000000ffff029224 */ /* 0x000fc800078e000a */
[----:B---3--:R-:W-:-:S04]  /*1afa0*/  @!P1 IMAD.WIDE.U32 R2, R28, R4, R2 ;  /* 0x000000041c029225 */ /* 0x008fc800078e0002 */
[----:B------:R-:W-:-:S04]  /*1afb0*/  @!P1 IMAD R4, R33, R4, RZ ;  /* 0x0000000421049224 */ /* 0x000fc800078e02ff */
[----:B------:R-:W-:Y:S01]  /*1afc0*/  @!P1 IMAD R5, R28, R5, R4 ;  /* 0x000000051c059224 */ /* 0x000fe200078e0204 */
[----:B-1----:R-:W-:-:S03]  /*1afd0*/  @!P1 LEA R8, P0, R2, R8, 0x2 ;  /* 0x0000000802089211 */ /* 0x002fc600078010ff */
[----:B------:R-:W-:Y:S02]  /*1afe0*/  @!P1 IMAD.IADD R3, R5, 0x1, R3 ;  /* 0x0000000105039824 */ /* 0x000fe400078e0203 */
[----:B------:R-:W-:-:S03]  /*1aff0*/  IMAD.MOV.U32 R4, RZ, RZ, RZ ;  /* 0x000000ffff047224 */ /* 0x000fc600078e00ff */
[----:B------:R-:W-:Y:S01]  /*1b000*/  @!P1 LEA.HI.X R9, R2, R9, R3, 0x2, P0 ;  /* 0x0000000902099211 */ /* 0x000fe200000f1403 */
[----:B------:R-:W-:-:S04]  /*1b010*/  VIADD R18, R18, 0x1 ;  /* 0x0000000112127836 */ /* 0x000fc80000000000 */
[----:B------:R0:W5:Y:S01]  /*1b020*/  @!P1 LDG.E R4, desc[UR40][R8.64] ;  /* 0x0000002808049981 */ /* 0x000162000c1e1900 */
[----:B------:R-:W-:Y:S01]  /*1b030*/  ISETP.NE.AND P0, PT, R18, 0x2, PT ;  /* 0x000000021200780c */ /* 0x000fe20003f05270 */
[----:B------:R-:W-:-:S03]  /*1b040*/  IMAD.MOV R5, RZ, RZ, -R10 ;  /* 0x000000ffff057224 */ /* 0x000fc600078e0a0a */
[----:B------:R-:W-:Y:S01]  /*1b050*/  SEL R2, RZ, 0x1, P0 ;  /* 0x00000001ff027807 */ /* 0x000fe20000000000 */
[----:B------:R-:W-:Y:S05]  /*1b060*/  YIELD ;  /* 0x0000000000007946 */ /* 0x000fea0003800000 */
[----:B------:R-:W-:Y:S01]  /*1b070*/  LOP3.LUT R23, R23, R2, RZ, 0x3c, !PT ;  /* 0x0000000217177212 */ /* 0x000fe200078e3cff */
[----:B------:R-:W-:Y:S01]  /*1b080*/  ULDC UR4, c[0x0][0x430] ;  /* 0x00010c0000047ab9 */ /* 0x000fe20000000800 */
[----:B------:R-:W-:Y:S02]  /*1b090*/  IMAD.MOV.U32 R2, RZ, RZ, R7 ;  /* 0x000000ffff027224 */ /* 0x000fe400078e0007 */
[----:B------:R-:W-:Y:S01]  /*1b0a0*/  IMAD R5, R5, UR4, R6 ;  /* 0x0000000405057c24 */ /* 0x000fe2000f8e0206 */
[----:B------:R-:W-:Y:S01]  /*1b0b0*/  SEL R18, R18, RZ, P0 ;  /* 0x000000ff12127207 */ /* 0x000fe20000000000 */
[----:B------:R-:W-:Y:S01]  /*1b0c0*/  VIADD R7, R7, 0xffffffff ;  /* 0xffffffff07077836 */ /* 0x000fe20000000000 */
[----:B------:R-:W-:-:S02]  /*1b0d0*/  ISETP.GT.AND P3, PT, R2, R31, PT ;  /* 0x0000001f0200720c */ /* 0x000fc40003f64270 */
[----:B--2---:R-:W-:-:S13]  /*1b0e0*/  ISETP.NE.AND P1, PT, R11, 0x3, PT ;  /* 0x000000030b00780c */ /* 0x004fda0003f25270 */
[----:B0-----:R-:W-:Y:S05]  /*1b0f0*/  @!P1 BRA `(.L_x_3177) ;  /* 0x0000000000049947 */ /* 0x001fea0003800000 */
[----:B------:R-:W-:Y:S01]  /*1b100*/  BPT.TRAP 0x1 ;  /* 0x000000040000795c */ /* 0x000fe20000300000 */
.L_x_3177:
[----:B------:R-:W-:Y:S01]  /*1b110*/  IMAD R6, R18, 0x8, R17 ;  /* 0x0000000812067824 */ /* 0x000fe200078e0211 */
[----:B------:R-:W-:Y:S01]  /*1b120*/  SHF.L.U32 R20, R23, 0x1f, RZ ;  /* 0x0000001f17147819 */ /* 0x000fe200000006ff */
[----:B------:R-:W-:Y:S01]  /*1b130*/  BSSY B1, `(.L_x_3178) ;  /* 0x0000004000017945 */ /* 0x000fe20003800000 */
[----:B------:R-:W-:Y:S02]  /*1b140*/  SHF.R.S32.HI R9, RZ, 0x1f, R5 ;  /* 0x0000001fff097819 */ /* 0x000fe40000011405 */
[----:B------:R-:W0:Y:S02]  /*1b150*/  SYNCS.PHASECHK.TRANS64.TRYWAIT P0, [R6+URZ+0x38840], R20 ;  /* 0x03884014060075a7 */ /* 0x000e24000800017f */
[----:B0-----:R-:W-:Y:S05]  /*1b160*/  @!P0 BRA `(.L_x_3179) ;  /* 0x0000004400248947 */ /* 0x001fea0003800000 */
.L_x_3266:
[----:B------:R-:W-:Y:S05]  /*1b170*/  BSYNC B1 ;  /* 0x0000000000017941 */ /* 0x000fea0003800000 */
.L_x_3178:
        /* <DEDUP_REMOVED lines=40> */
.L_x_3276:
        /* <DEDUP_REMOVED lines=8> */
.L_x_3181:
[----:B------:R-:W-:Y:S02]  /*1b480*/  PLOP3.LUT P1, PT, P1, P0, PT, 0xa2, 0x0 ;  /* 0x000000000000781c */ /* 0x000fe40000f21472 */
[----:B------:R-:W-:-:S08]  /*1b490*/  @P0 R2UR P1, UR4, R6 ;  /* 0x00000000060402ca */ /* 0x000fd00000020000 */
[----:B------:R-:W-:-:S05]  /*1b4a0*/  @P0 PLOP3.LUT P0, PT, P1, PT, PT, 0x80, 0x0 ;  /* 0x000000000000081c */ /* 0x000fca0000f0f070 */
[----:B------:R-:W-:Y:S01]  /*1b4b0*/  @!P1 SYNCS.ARRIVE.TRANS64.RED.A0T1 RZ, [UR4+0x38830], RZ ;  /* 0x038830ffffff99a7 */ /* 0x000fe20008200404 */
[----:B------:R-:W-:Y:S07]  /*1b4c0*/  @!P1 ARRIVES.LDGSTSBAR.64.TRANSCNT [UR4+0x38830] ;  /* 0x03883000ff0099b0 */ /* 0x000fee0008000a84 */
[----:B------:R-:W-:Y:S05]  /*1b4d0*/  @P0 BRA.U.ANY `(.L_x_3181) ;  /* 0xfffffffd00e80947 */ /* 0x000fea000393ffff */
[----:B------:R-:W-:Y:S01]  /*1b4e0*/  NOP ;  /* 0x0000000000007918 */ /* 0x000fe20000000000 */
[----:B--2---:R-:W2:Y:S02]  /*1b4f0*/  LDL R2, [R1+0x30] ;  /* 0x0000300001027983 */ /* 0x004ea40000100800 */
[----:B--2---:R-:W-:-:S13]  /*1b500*/  ISETP.NE.AND P2, PT, R2, 0x3, PT ;  /* 0x000000030200780c */ /* 0x004fda0003f45270 */
[----:B------:R-:W-:Y:S05]  /*1b510*/  @!P2 BRA `(.L_x_3182) ;  /* 0x000000000004a947 */ /* 0x000fea0003800000 */
[----:B------:R-:W-:Y:S01]  /*1b520*/  BPT.TRAP 0x1 ;  /* 0x000000040000795c */ /* 0x000fe20000300000 */
.L_x_3182:
[----:B------:R2:W-:Y:S01]  /*1b530*/  SYNCS.ARRIVE.TRANS64.A1T0 RZ, [R6+URZ+0x38830], RZ ;  /* 0x038830ff06ff79a7 */ /* 0x0005e2000810003f */
[----:B------:R-:W-:Y:S05]  /*1b540*/  @!P2 BRA `(.L_x_3183) ;  /* 0x000000000004a947 */ /* 0x000fea0003800000 */
[----:B------:R-:W-:Y:S01]  /*1b550*/  BPT.TRAP 0x1 ;  /* 0x000000040000795c */ /* 0x000fe20000300000 */
.L_x_3183:
[----:B------:R-:W3:Y:S01]  /*1b560*/  SYNCS.PHASECHK.TRANS64.TRYWAIT P0, [R6+URZ+0x38860], R20 ;  /* 0x03886014060075a7 */ /* 0x000ee2000800017f */
[----:B------:R-:W-:Y:S04]  /*1b570*/  BSSY B1, `(.L_x_3184) ;  /* 0x0000002000017945 */ /* 0x000fe80003800000 */
[----:B---3--:R-:W-:Y:S05]  /*1b580*/  @!P0 BRA `(.L_x_3185) ;  /* 0x00000044004c8947 */ /* 0x008fea0003800000 */
.L_x_3277:
[----:B------:R-:W-:Y:S05]  /*1b590*/  BSYNC B1 ;  /* 0x0000000000017941 */ /* 0x000fea0003800000 */
.L_x_3184:
        /* <DEDUP_REMOVED lines=79> */
.L_x_3287:
        /* <DEDUP_REMOVED lines=25> */
.L_x_3187:
[----:B------:R-:W-:Y:S02]  /*1bc20*/  PLOP3.LUT P1, PT, P1, P0, PT, 0xa2, 0x0 ;  /* 0x000000000000781c */ /* 0x000fe40000f21472 */
[----:B------:R-:W-:-:S08]  /*1bc30*/  @P0 R2UR P1, UR4, R6 ;  /* 0x00000000060402ca */ /* 0x000fd00000020000 */
[----:B------:R-:W-:-:S05]  /*1bc40*/  @P0 PLOP3.LUT P0, PT, P1, PT, PT, 0x80, 0x0 ;  /* 0x000000000000081c */ /* 0x000fca0000f0f070 */
[----:B------:R-:W-:Y:S01]  /*1bc50*/  @!P1 SYNCS.ARRIVE.TRANS64.RED.A0T1 RZ, [UR4+0x38850], RZ ;  /* 0x038850ffffff99a7 */ /* 0x000fe20008200404 */
[----:B------:R-:W-:Y:S07]  /*1bc60*/  @!P1 ARRIVES.LDGSTSBAR.64.TRANSCNT [UR4+0x38850] ;  /* 0x03885000ff0099b0 */ /* 0x000fee0008000a84 */
[----:B------:R-:W-:Y:S05]  /*1bc70*/  @P0 BRA.U.ANY `(.L_x_3187) ;  /* 0xfffffffd00e80947 */ /* 0x000fea000393ffff */
[----:B------:R-:W-:Y:S01]  /*1bc80*/  NOP ;  /* 0x0000000000007918 */ /* 0x000fe20000000000 */
[----:B0-----:R-:W4:Y:S02]  /*1bc90*/  LDL R2, [R1+0x30] ;  /* 0x0000300001027983 */ /* 0x001f240000100800 */
[----:B----4-:R-:W-:-:S13]  /*1bca0*/  ISETP.NE.AND P2, PT, R2, 0x3, PT ;  /* 0x000000030200780c */ /* 0x010fda0003f45270 */
[----:B------:R-:W-:Y:S05]  /*1bcb0*/  @!P2 BRA `(.L_x_3188) ;  /* 0x000000000004a947 */ /* 0x000fea0003800000 */
[----:B------:R-:W-:Y:S01]  /*1bcc0*/  BPT.TRAP 0x1 ;  /* 0x000000040000795c */ /* 0x000fe20000300000 */
.L_x_3188:
[----:B------:R1:W-:Y:S01]  /*1bcd0*/  SYNCS.ARRIVE.TRANS64.A1T0 RZ, [R6+URZ+0x38850], RZ ;  /* 0x038850ff06ff79a7 */ /* 0x0003e2000810003f */
[----:B------:R-:W-:Y:S05]  /*1bce0*/  @P3 BRA `(.L_x_3189) ;  /* 0xfffffff000583947 */ /* 0x000fea000383ffff */
.L_x_3176:
[----:B------:R-:W-:Y:S05]  /*1bcf0*/  BSYNC B0 ;  /* 0x0000000000007941 */ /* 0x000fea0003800000 */
.L_x_3175:
        /* <DEDUP_REMOVED lines=21> */
.L_x_3191:
[----:B------:R-:W-:Y:S05]  /*1be50*/  BSYNC B0 ;  /* 0x0000000000007941 */ /* 0x000fea0003800000 */
.L_x_3190:
[----:B------:R-:W-:-:S07]  /*1be60*/  SEL R18, R18, RZ, P0 ;  /* 0x000000ff12127207 */ /* 0x000fce0000000000 */
.L_x_3144:
[----:B------:R-:W-:Y:S05]  /*1be70*/  BSYNC B7 ;  /* 0x0000000000077941 */ /* 0x000fea0003800000 */
.L_x_3142:
        /* <DEDUP_REMOVED lines=11> */
.L_x_3192:
        /* <DEDUP_REMOVED lines=43> */
.L_x_3297:
[----:B------:R-:W-:Y:S02]  /*1c1e0*/  ULDC UR4, c[0x0][0xd38] ;  /* 0x00034e0000047ab9 */ /* 0x000fe40000000800 */
[----:B------:R-:W-:-:S04]  /*1c1f0*/  IMAD.U32 R4, RZ, RZ, UR4 ;  /* 0x00000004ff047e24 */ /* 0x000fc8000f8e00ff */
[----:B-1----:R-:W-:-:S04]  /*1c200*/  IMAD R3, R14, R4, RZ ;  /* 0x000000040e037224 */ /* 0x002fc800078e02ff */
[----:B------:R-:W-:-:S05]  /*1c210*/  IMAD.IADD R6, R6, 0x1, R3 ;  /* 0x0000000106067824 */ /* 0x000fca00078e0203 */
[----:B------:R-:W-:-:S13]  /*1c220*/  ISETP.GT.AND P6, PT, R6, R0, PT ;  /* 0x000000000600720c */ /* 0x000fda0003fc4270 */
[----:B------:R-:W-:Y:S05]  /*1c230*/  @P6 BRA `(.L_x_3195) ;  /* 0x0000000000a46947 */ /* 0x000fea0003800000 */
.L_x_3198:
        /* <DEDUP_REMOVED lines=35> */
.L_x_3305:
[----:B------:R-:W-:Y:S02]  /*1c470*/  ULDC UR4, c[0x0][0xd38] ;  /* 0x00034e0000047ab9 */ /* 0x000fe40000000800 */
[----:B------:R-:W-:-:S04]  /*1c480*/  IMAD.U32 R4, RZ, RZ, UR4 ;  /* 0x00000004ff047e24 */ /* 0x000fc8000f8e00ff */
[----:B-1----:R-:W-:-:S04]  /*1c490*/  IMAD R3, R14, R4, RZ ;  /* 0x000000040e037224 */ /* 0x002fc800078e02ff */
[----:B------:R-:W-:-:S05]  /*1c4a0*/  IMAD.IADD R6, R3, 0x1, R6 ;  /* 0x0000000103067824 */ /* 0x000fca00078e0206 */
[----:B------:R-:W-:-:S13]  /*1c4b0*/  ISETP.GT.AND P6, PT, R6, R0, PT ;  /* 0x000000000600720c */ /* 0x000fda0003fc4270 */
[----:B------:R-:W-:Y:S05]  /*1c4c0*/  @!P6 BRA `(.L_x_3198) ;  /* 0xfffffffc005ce947 */ /* 0x000fea000383ffff */
.L_x_3195:
        /* <DEDUP_REMOVED lines=10> */
.L_x_3310:
[----:B------:R-:W-:-:S13]  /*1c570*/  ISETP.NE.AND P0, PT, R3, RZ, PT ;  /* 0x000000ff0300720c */ /* 0x000fda0003f05270 */
[----:B------:R-:W-:Y:S05]  /*1c580*/  @!P0 BRA `(.L_x_3200) ;  /* 0x0000000000108947 */ /* 0x000fea0003800000 */
[----:B------:R-:W-:Y:S01]  /*1c590*/  UMOV UR4, 0xffffffff ;  /* 0xffffffff00047882 */ /* 0x000fe20000000000 */
[----:B------:R-:W-:Y:S02]  /*1c5a0*/  VIADD R12, R7, 0xffffffff ;  /* 0xffffffff070c7836 */ /* 0x000fe40000000000 */
[----:B------:R-:W-:Y:S05]  /*1c5b0*/  BRA.DIV UR4, `(.L_x_3201) ;  /* 0x0000004604807947 */ /* 0x000fea000b800000 */
[----:B------:R4:W0:Y:S02]  /*1c5c0*/  SHFL.IDX PT, R24, R2, R12, 0x1f ;  /* 0x00001f0c02187589 */ /* 0x00082400000e0000 */
.L_x_3200:
        /* <DEDUP_REMOVED lines=59> */
.L_x_3202:
        /* <DEDUP_REMOVED lines=60> */
.L_x_3203:
[----:B------:R-:W-:-:S05]  /*1cd40*/  LOP3.LUT R0, RZ, R3, RZ, 0x33, !PT ;  /* 0x00000003ff007212 */ /* 0x000fca00078e33ff */
[----:B------:R-:W-:Y:S01]  /*1cd50*/  IMAD.IADD R25, R25, 0x1, R0 ;  /* 0x0000000119197824 */ /* 0x000fe200078e0200 */
[----:B------:R-:W-:Y:S06]  /*1cd60*/  BRA `(.L_x_3204) ;  /* 0x00000000001c7947 */ /* 0x000fec0003800000 */
.L_x_3196:
[----:B------:R-:W-:Y:S01]  /*1cd70*/  UMOV UR4, URZ ;  /* 0x0000003f00047c82 */ /* 0x000fe20008000000 */
[----:B------:R-:W-:Y:S01]  /*1cd80*/  UMOV UR5, URZ ;  /* 0x0000003f00057c82 */ /* 0x000fe20008000000 */
[----:B------:R-:W-:Y:S01]  /*1cd90*/  ULDC UR6, c[0x0][0xd3c] ;  /* 0x00034f0000067ab9 */ /* 0x000fe20000000800 */
[----:B------:R-:W-:Y:S02]  /*1cda0*/  IMAD.MOV.U32 R24, RZ, RZ, R0 ;  /* 0x000000ffff187224 */ /* 0x000fe400078e0000 */
[----:B------:R-:W-:Y:S02]  /*1cdb0*/  IMAD.U32 R25, RZ, RZ, UR4 ;  /* 0x00000004ff197e24 */ /* 0x000fe4000f8e00ff */
[----:B------:R-:W-:Y:S02]  /*1cdc0*/  IMAD.U32 R26, RZ, RZ, UR5 ;  /* 0x00000005ff1a7e24 */ /* 0x000fe4000f8e00ff */
[----:B------:R-:W-:-:S07]  /*1cdd0*/  IMAD.U32 R27, RZ, RZ, UR6 ;  /* 0x00000006ff1b7e24 */ /* 0x000fce000f8e00ff */
.L_x_3204:
        /* <DEDUP_REMOVED lines=10> */
.L_x_3193:
[----:B------:R-:W-:Y:S02]  /*1ce80*/  ULDC UR4, c[0x0][0xd3c] ;  /* 0x00034f0000047ab9 */ /* 0x000fe40000000800 */
[----:B0-----:R-:W-:-:S13]  /*1ce90*/  ISETP.GE.AND P0, PT, R27, UR4, PT ;  /* 0x000000041b007c0c */ /* 0x001fda000bf06270 */
[----:B------:R-:W-:Y:S05]  /*1cea0*/  @!P0 BRA `(.L_x_3205) ;  /* 0xffffffa000108947 */ /* 0x000fea000383ffff */
[----:B------:R-:W-:Y:S05]  /*1ceb0*/  BSYNC B8 ;  /* 0x0000000000087941 */ /* 0x000fea0003800000 */
.L_x_3128:
[----:B------:R-:W5:Y:S01]  /*1cec0*/  LDL.LU R0, [R1+0x28] ;  /* 0x0000280001007983 */ /* 0x000f620000300800 */
[----:B------:R-:W-:Y:S01]  /*1ced0*/  BSSY B0, `(.L_x_3206) ;  /* 0x000000b000007945 */ /* 0x000fe20003800000 */
[----:B------:R-:W1:Y:S01]  /*1cee0*/  S2R R5, SR_CgaCtaId ;  /* 0x0000000000057919 */ /* 0x000e620000008800 */
[----:B-----5:R-:W-:-:S05]  /*1cef0*/  VIADD R0, R0, 0x1 ;  /* 0x0000000100007836 */ /* 0x020fca0000000000 */
[----:B0-----:R-:W-:-:S04]  /*1cf00*/  LEA.HI R2, R0, R0, RZ, 0x1 ;  /* 0x0000000000027211 */ /* 0x001fc800078f08ff */
[----:B------:R-:W-:Y:S02]  /*1cf10*/  LOP3.LUT R3, R2, 0xfffffffe, RZ, 0xc0, !PT ;  /* 0xfffffffe02037812 */ /* 0x000fe400078ec0ff */
[----:B------:R-:W-:-:S03]  /*1cf20*/  MOV R2, 0x400 ;  /* 0x0000040000027802 */ /* 0x000fc60000000f00 */
[----:B------:R-:W-:Y:S01]  /*1cf30*/  IMAD.IADD R0, R0, 0x1, -R3 ;  /* 0x0000000100007824 */ /* 0x000fe200078e0a03 */
[----:B-1----:R-:W-:-:S04]  /*1cf40*/  LEA R5, R5, R2, 0x18 ;  /* 0x0000000205057211 */ /* 0x002fc800078ec0ff */
[----:B------:R-:W-:-:S04]  /*1cf50*/  SHF.L.U32 R0, R0, 0x1f, RZ ;  /* 0x0000001f00007819 */ /* 0x000fc800000006ff */
[----:B------:R-:W0:Y:S02]  /*1cf60*/  SYNCS.PHASECHK.TRANS64.TRYWAIT P0, [R5+URZ+0x38820], R0 ;  /* 0x03882000050075a7 */ /* 0x000e24000800017f */
[----:B0-----:R-:W-:Y:S05]  /*1cf70*/  @!P0 BRA `(.L_x_3207) ;  /* 0x0000003c00388947 */ /* 0x001fea0003800000 */
.L_x_3313:
[----:B------:R-:W-:Y:S05]  /*1cf80*/  BSYNC B0 ;  /* 0x0000000000007941 */ /* 0x000fea0003800000 */
.L_x_3206:
[----:B------:R-:W-:-:S03]  /*1cf90*/  UMOV UR4, 0xffffffff ;  /* 0xffffffff00047882 */ /* 0x000fc60000000000 */
[----:B------:R-:W-:Y:S05]  /*1cfa0*/  BRA.DIV UR4, `(.L_x_3208) ;  /* 0x0000003e04407947 */ /* 0x000fea000b800000 */
[----:B0-----:R-:W0:Y:S02]  /*1cfb0*/  S2R R0, SR_TID.X ;  /* 0x0000000000007919 */ /* 0x001e240000002100 */
[----:B0-----:R-:W-:-:S04]  /*1cfc0*/  SHF.R.U32.HI R0, RZ, 0x5, R0 ;  /* 0x00000005ff007819 */ /* 0x001fc80000011600 */
[----:B------:R-:W-:-:S05]  /*1cfd0*/  LOP3.LUT R0, R0, 0x3, RZ, 0xc0, !PT ;  /* 0x0000000300007812 */ /* 0x000fca00078ec0ff */
[----:B------:R0:W1:Y:S02]  /*1cfe0*/  SHFL.IDX PT, R14, R0, RZ, 0x1f ;  /* 0x00001fff000e7589 */ /* 0x00006400000e0000 */
.L_x_3316:
[----:B-1----:R-:W-:Y:S01]  /*1cff0*/  ISETP.NE.AND P0, PT, R14, RZ, PT ;  /* 0x000000ff0e00720c */ /* 0x002fe20003f05270 */
[----:B------:R-:W-:-:S12]  /*1d000*/  BSSY B0, `(.L_x_3209) ;  /* 0x0000024000007945 */ /* 0x000fd80003800000 */
[----:B------:R-:W-:Y:S05]  /*1d010*/  @P0 BRA `(.L_x_3210) ;  /* 0x0000000000880947 */ /* 0x000fea0003800000 */
[----:B------:R-:W-:-:S03]  /*1d020*/  UMOV UR4, 0xffffffff ;  /* 0xffffffff00047882 */ /* 0x000fc60000000000 */
[----:B------:R-:W-:Y:S05]  /*1d030*/  BRA.DIV UR4, `(.L_x_3211) ;  /* 0x0000003e04507947 */ /* 0x000fea000b800000 */
[----:B------:R-:W-:-:S13]  /*1d040*/  ELECT P6, URZ, PT ;  /* 0x00000000003f782f */ /* 0x000fda00038c0000 */
.L_x_3319:
[----:B------:R-:W-:Y:S05]  /*1d050*/  @!P6 BRA `(.L_x_3210) ;  /* 0x000000000078e947 */ /* 0x000fea0003800000 */
[----:B0-----:R-:W5:Y:S02]  /*1d060*/  LDL.LU R0, [R1+0x4] ;  /* 0x0000040001007983 */ /* 0x001f640000300800 */
[----:B-----5:R-:W-:-:S04]  /*1d070*/  LOP3.LUT R0, R0, 0x2, RZ, 0xfc, !PT ;  /* 0x0000000200007812 */ /* 0x020fc800078efcff */
[----:B------:R-:W-:-:S13]  /*1d080*/  ISETP.NE.AND P0, PT, R0, 0x3, PT ;  /* 0x000000030000780c */ /* 0x000fda0003f05270 */
[----:B------:R-:W-:Y:S05]  /*1d090*/  @!P0 BRA `(.L_x_3212) ;  /* 0x0000000000048947 */ /* 0x000fea0003800000 */
[----:B------:R-:W-:Y:S01]  /*1d0a0*/  BPT.TRAP 0x1 ;  /* 0x000000040000795c */ /* 0x000fe20000300000 */
.L_x_3212:
[C---:B------:R-:W-:Y:S01]  /*1d0b0*/  IMAD R3, R18.reuse, 0x8, R5 ;  /* 0x0000000812037824 */ /* 0x040fe200078e0205 */
[----:B------:R-:W-:Y:S01]  /*1d0c0*/  SHF.L.U32 R2, R23, 0x1f, RZ ;  /* 0x0000001f17027819 */ /* 0x000fe200000006ff */
[----:B------:R-:W-:-:S03]  /*1d0d0*/  VIADD R18, R18, 0x1 ;  /* 0x0000000112127836 */ /* 0x000fc60000000000 */
[----:B------:R-:W0:Y:S02]  /*1d0e0*/  SYNCS.PHASECHK.TRANS64.TRYWAIT P1, [R3+URZ+0x38840], R2 ;  /* 0x03884002030075a7 */ /* 0x000e24000802017f */
[----:B------:R-:W-:-:S04]  /*1d0f0*/  ISETP.NE.AND P2, PT, R18, 0x2, PT ;  /* 0x000000021200780c */ /* 0x000fc80003f45270 */
[----:B------:R-:W-:Y:S01]  /*1d100*/  SEL R0, RZ, 0x1, P2 ;  /* 0x00000001ff007807 */ /* 0x000fe20001000000 */
[----:B0-----:R-:W-:Y:S08]  /*1d110*/  @!P1 BRA `(.L_x_3213) ;  /* 0x0000003c00389947 */ /* 0x001ff00003800000 */
.L_x_3320:
[----:B------:R-:W-:Y:S02]  /*1d120*/  SEL R18, R18, RZ, P2 ;  /* 0x000000ff12127207 */ /* 0x000fe40001000000 */
[----:B------:R-:W-:Y:S01]  /*1d130*/  LOP3.LUT R0, R23, R0, RZ, 0x3c, !PT ;  /* 0x0000000017007212 */ /* 0x000fe200078e3cff */
[----:B------:R-:W-:Y:S06]  /*1d140*/  @!P0 BRA `(.L_x_3214) ;  /* 0x0000000000048947 */ /* 0x000fec0003800000 */
[----:B------:R-:W-:Y:S01]  /*1d150*/  BPT.TRAP 0x1 ;  /* 0x000000040000795c */ /* 0x000fe20000300000 */
.L_x_3214:
[----:B------:R-:W-:Y:S01]  /*1d160*/  IMAD R5, R18, 0x8, R5 ;  /* 0x0000000812057824 */ /* 0x000fe200078e0205 */
[----:B------:R-:W-:-:S04]  /*1d170*/  SHF.L.U32 R0, R0, 0x1f, RZ ;  /* 0x0000001f00007819 */ /* 0x000fc800000006ff */
[----:B------:R-:W1:Y:S02]  /*1d180*/  SYNCS.PHASECHK.TRANS64.TRYWAIT P1, [R5+URZ+0x38840], R0 ;  /* 0x03884000050075a7 */ /* 0x000e64000802017f */
[----:B-1----:R-:W-:Y:S05]  /*1d190*/  @!P1 BRA `(.L_x_3215) ;  /* 0x0000003c002c9947 */ /* 0x002fea0003800000 */
.L_x_3321:
[----:B------:R-:W-:Y:S05]  /*1d1a0*/  @!P0 BRA `(.L_x_3216) ;  /* 0x0000000000048947 */ /* 0x000fea0003800000 */
[----:B------:R-:W-:Y:S01]  /*1d1b0*/  BPT.TRAP 0x1 ;  /* 0x000000040000795c */ /* 0x000fe20000300000 */
.L_x_3216:
[----:B------:R-:W5:Y:S02]  /*1d1c0*/  SYNCS.PHASECHK.TRANS64.TRYWAIT P1, [R3+URZ+0x38860], R2 ;  /* 0x03886002030075a7 */ /* 0x000f64000802017f */
[----:B-----5:R-:W-:Y:S05]  /*1d1d0*/  @!P1 BRA `(.L_x_3217) ;  /* 0x0000003c00309947 */ /* 0x020fea0003800000 */
.L_x_3322:
[----:B------:R-:W-:Y:S05]  /*1d1e0*/  @!P0 BRA `(.L_x_3218) ;  /* 0x0000000000048947 */ /* 0x000fea0003800000 */
[----:B------:R-:W-:Y:S01]  /*1d1f0*/  BPT.TRAP 0x1 ;  /* 0x000000040000795c */ /* 0x000fe20000300000 */
.L_x_3218:
[----:B------:R0:W0:Y:S02]  /*1d200*/  SYNCS.PHASECHK.TRANS64.TRYWAIT P0, [R5+URZ+0x38860], R0 ;  /* 0x03886000050075a7 */ /* 0x000024000800017f */
[----:B0-----:R-:W-:Y:S05]  /*1d210*/  @!P0 NANOSLEEP.SYNCS 0x989680 ;  /* 0x009896800000895d */ /* 0x001fea0003900000 */
[----:B------:R-:W0:Y:S02]  /*1d220*/  @!P0 SYNCS.PHASECHK.TRANS64 P0, [R5+URZ+0x38860], R0 ;  /* 0x03886000050085a7 */ /* 0x000e24000800007f */
[----:B0-----:R-:W-:Y:S05]  /*1d230*/  @!P0 BRA `(.L_x_3218) ;  /* 0xfffffffc00f08947 */ /* 0x001fea000383ffff */
.L_x_3210:
[----:B------:R-:W-:Y:S05]  /*1d240*/  BSYNC B0 ;  /* 0x0000000000007941 */ /* 0x000fea0003800000 */
.L_x_3209:
[----:B------:R-:W-:Y:S05]  /*1d250*/  EXIT ;  /* 0x000000000000794d */ /* 0x000fea0003800000 */
.L_x_3025:
[----:B0-----:R-:W-:-:S04]  /*1d260*/  IMAD.U32 R3, RZ, RZ, UR38 ;  /* 0x00000026ff037e24 */ /* 0x001fc8000f8e00ff */
[----:B------:R0:W1:Y:S03]  /*1d270*/  SYNCS.PHASECHK.TRANS64.TRYWAIT P1, [R3+URZ+0x38800], R0 ;  /* 0x03880000030075a7 */ /* 0x000066000802017f */
[----:B-1----:R-:W-:Y:S05]  /*1d280*/  @!P1 NANOSLEEP.SYNCS 0x989680 ;  /* 0x009896800000995d */ /* 0x002fea0003900000 */
[----:B------:R-:W1:Y:S02]  /*1d290*/  @!P1 SYNCS.PHASECHK.TRANS64 P1, [R3+URZ+0x38800], R0 ;  /* 0x03880000030095a7 */ /* 0x000e64000802007f */
[----:B-1----:R-:W-:Y:S05]  /*1d2a0*/  @!P1 BRA `(.L_x_3025) ;  /* 0xfffffffc00ec9947 */ /* 0x002fea000383ffff */
[----:B------:R-:W-:Y:S05]  /*1d2b0*/  BRA `(.L_x_3219) ;  /* 0xfffffe7000f07947 */ /* 0x000fea000383ffff */
.L_x_3029:
[----:B-1----:R1:W2:Y:S02]  /*1d2c0*/  SYNCS.PHASECHK.TRANS64.TRYWAIT P1, [R8+URZ+0x38830], R3 ;  /* 0x03883003080075a7 */ /* 0x0022a4000802017f */
[----:B--2---:R-:W-:Y:S05]  /*1d2d0*/  @!P1 NANOSLEEP.SYNCS 0x989680 ;  /* 0x009896800000995d */ /* 0x004fea0003900000 */
[----:B------:R-:W2:Y:S02]  /*1d2e0*/  @!P1 SYNCS.PHASECHK.TRANS64 P1, [R8+URZ+0x38830], R3 ;  /* 0x03883003080095a7 */ /* 0x000ea4000802007f */
[----:B--2---:R-:W-:Y:S05]  /*1d2f0*/  @!P1 BRA `(.L_x_3029) ;  /* 0xfffffffc00f09947 */ /* 0x004fea000383ffff */
[----:B------:R-:W-:Y:S05]  /*1d300*/  BRA `(.L_x_3028) ;  /* 0xfffffe7400087947 */ /* 0x000fea000383ffff */
.L_x_3030:
[----:B--2---:R-:W-:-:S04]  /*1d310*/  IMAD.U32 R5, RZ, RZ, UR38 ;  /* 0x00000026ff057e24 */ /* 0x004fc8000f8e00ff */
[----:B------:R2:W3:Y:S03]  /*1d320*/  SYNCS.PHASECHK.TRANS64.TRYWAIT P1, [R5+URZ+0x38810], R0 ;  /* 0x03881000050075a7 */ /* 0x0004e6000802017f */
[----:B---3--:R-:W-:Y:S05]  /*1d330*/  @!P1 NANOSLEEP.SYNCS 0x989680 ;  /* 0x009896800000995d */ /* 0x008fea0003900000 */
[----:B------:R-:W3:Y:S02]  /*1d340*/  @!P1 SYNCS.PHASECHK.TRANS64 P1, [R5+URZ+0x38810], R0 ;  /* 0x03881000050095a7 */ /* 0x000ee4000802007f */
[----:B---3--:R-:W-:Y:S05]  /*1d350*/  @!P1 BRA `(.L_x_3030) ;  /* 0xfffffffc00ec9947 */ /* 0x008fea000383ffff */
[----:B------:R-:W-:Y:S05]  /*1d360*/  BRA `(.L_x_3220) ;  /* 0xfffffe7400907947 */ /* 0x000fea000383ffff */
.L_x_3034:
[----:B----4-:R4:W0:Y:S02]  /*1d370*/  SYNCS.PHASECHK.TRANS64.TRYWAIT P1, [R8+URZ+0x38850], R3 ;  /* 0x03885003080075a7 */ /* 0x010824000802017f */
[----:B0-----:R-:W-:Y:S05]  /*1d380*/  @!P1 NANOSLEEP.SYNCS 0x989680 ;  /* 0x009896800000995d */ /* 0x001fea0003900000 */
[----:B------:R-:W0:Y:S02]  /*1d390*/  @!P1 SYNCS.PHASECHK.TRANS64 P1, [R8+URZ+0x38850], R3 ;  /* 0x03885003080095a7 */ /* 0x000e24000802007f */
[----:B0-----:R-:W-:Y:S05]  /*1d3a0*/  @!P1 BRA `(.L_x_3034) ;  /* 0xfffffffc00f09947 */ /* 0x001fea000383ffff */
[----:B------:R-:W-:Y:S05]  /*1d3b0*/  BRA `(.L_x_3033) ;  /* 0xfffffe74009c7947 */ /* 0x000fea000383ffff */
.L_x_3052:
[----:B-1----:R-:W-:-:S04]  /*1d3c0*/  IMAD.U32 R6, RZ, RZ, UR5 ;  /* 0x00000005ff067e24 */ /* 0x002fc8000f8e00ff */
[----:B------:R1:W2:Y:S03]  /*1d3d0*/  SYNCS.PHASECHK.TRANS64.TRYWAIT P1, [R6+URZ+0x38830], R5 ;  /* 0x03883005060075a7 */ /* 0x0002a6000802017f */
[----:B--2---:R-:W-:Y:S05]  /*1d3e0*/  @!P1 NANOSLEEP.SYNCS 0x989680 ;  /* 0x009896800000995d */ /* 0x004fea0003900000 */
[----:B------:R-:W2:Y:S02]  /*1d3f0*/  @!P1 SYNCS.PHASECHK.TRANS64 P1, [R6+URZ+0x38830], R5 ;  /* 0x03883005060095a7 */ /* 0x000ea4000802007f */
[----:B--2---:R-:W-:Y:S05]  /*1d400*/  @!P1 BRA `(.L_x_3052) ;  /* 0xfffffffc00ec9947 */ /* 0x004fea000383ffff */
[----:B------:R-:W-:Y:S05]  /*1d410*/  BRA `(.L_x_3051) ;  /* 0xfffffea400107947 */ /* 0x000fea000383ffff */
.L_x_3056:
[----:B-1----:R-:W-:-:S04]  /*1d420*/  IMAD.U32 R6, RZ, RZ, UR5 ;  /* 0x00000005ff067e24 */ /* 0x002fc8000f8e00ff */
[----:B------:R1:W3:Y:S03]  /*1d430*/  SYNCS.PHASECHK.TRANS64.TRYWAIT P1, [R6+URZ+0x38850], R5 ;  /* 0x03885005060075a7 */ /* 0x0002e6000802017f */
[----:B---3--:R-:W-:Y:S05]  /*1d440*/  @!P1 NANOSLEEP.SYNCS 0x989680 ;  /* 0x009896800000995d */ /* 0x008fea0003900000 */
[----:B------:R-:W3:Y:S02]  /*1d450*/  @!P1 SYNCS.PHASECHK.TRANS64 P1, [R6+URZ+0x38850], R5 ;  /* 0x03885005060095a7 */ /* 0x000ee4000802007f */
[----:B---3--:R-:W-:Y:S05]  /*1d460*/  @!P1 BRA `(.L_x_3056) ;  /* 0xfffffffc00ec9947 */ /* 0x008fea000383ffff */
[----:B------:R-:W-:Y:S05]  /*1d470*/  BRA `(.L_x_3055) ;  /* 0xfffffea4006c7947 */ /* 0x000fea000383ffff */
.L_x_3075:
[----:B-1----:R-:W-:-:S04]  /*1d480*/  IMAD.U32 R6, RZ, RZ, UR5 ;  /* 0x00000005ff067e24 */ /* 0x002fc8000f8e00ff */
[----:B------:R1:W2:Y:S03]  /*1d490*/  SYNCS.PHASECHK.TRANS64.TRYWAIT P2, [R6+URZ+0x38830], R5 ;  /* 0x03883005060075a7 */ /* 0x0002a6000804017f */
[----:B--2---:R-:W-:Y:S05]  /*1d4a0*/  @!P2 NANOSLEEP.SYNCS 0x989680 ;  /* 0x009896800000a95d */ /* 0x004fea0003900000 */
[----:B------:R-:W2:Y:S02]  /*1d4b0*/  @!P2 SYNCS.PHASECHK.TRANS64 P2, [R6+URZ+0x38830], R5 ;  /* 0x038830050600a5a7 */ /* 0x000ea4000804007f */
[----:B--2---:R-:W-:Y:S05]  /*1d4c0*/  @!P2 BRA `(.L_x_3075) ;  /* 0xfffffffc00eca947 */ /* 0x004fea000383ffff */
[----:B------:R-:W-:Y:S05]  /*1d4d0*/  BRA `(.L_x_3074) ;  /* 0xfffffed800747947 */ /* 0x000fea000383ffff */
.L_x_3079:
[----:B-1----:R-:W-:-:S04]  /*1d4e0*/  IMAD.U32 R6, RZ, RZ, UR5 ;  /* 0x00000005ff067e24 */ /* 0x002fc8000f8e00ff */
[----:B------:R1:W3:Y:S03]  /*1d4f0*/  SYNCS.PHASECHK.TRANS64.TRYWAIT P2, [R6+URZ+0x38850], R5 ;  /* 0x03885005060075a7 */ /* 0x0002e6000804017f */
[----:B---3--:R-:W-:Y:S05]  /*1d500*/  @!P2 NANOSLEEP.SYNCS 0x989680 ;  /* 0x009896800000a95d */ /* 0x008fea0003900000 */
[----:B------:R-:W3:Y:S02]  /*1d510*/  @!P2 SYNCS.PHASECHK.TRANS64 P2, [R6+URZ+0x38850], R5 ;  /* 0x038850050600a5a7 */ /* 0x000ee4000804007f */
[----:B---3--:R-:W-:Y:S05]  /*1d520*/  @!P2 BRA `(.L_x_3079) ;  /* 0xfffffffc00eca947 */ /* 0x008fea000383ffff */
[----:B------:R-:W-:Y:S05]  /*1d530*/  BRA `(.L_x_3078) ;  /* 0xfffffed800d07947 */ /* 0x000fea000383ffff */
.L_x_3087:
[----:B-1----:R-:W-:-:S04]  /*1d540*/  IMAD.U32 R6, RZ, RZ, UR7 ;  /* 0x00000007ff067e24 */ /* 0x002fc8000f8e00ff */
[----:B------:R1:W2:Y:S03]  /*1d550*/  SYNCS.PHASECHK.TRANS64.TRYWAIT P1, [R6+URZ+0x38830], R5 ;  /* 0x03883005060075a7 */ /* 0x0002a6000802017f */
[----:B--2---:R-:W-:Y:S05]  /*1d560*/  @!P1 NANOSLEEP.SYNCS 0x989680 ;  /* 0x009896800000995d */ /* 0x004fea0003900000 */
[----:B------:R-:W2:Y:S02]  /*1d570*/  @!P1 SYNCS.PHASECHK.TRANS64 P1, [R6+URZ+0x38830], R5 ;  /* 0x03883005060095a7 */ /* 0x000ea4000802007f */
[----:B--2---:R-:W-:Y:S05]  /*1d580*/  @!P1 BRA `(.L_x_3087) ;  /* 0xfffffffc00ec9947 */ /* 0x004fea000383ffff */
[----:B------:R-:W-:Y:S05]  /*1d590*/  BRA `(.L_x_3086) ;  /* 0xffffff0000887947 */ /* 0x000fea000383ffff */
.L_x_3091:
[----:B-1----:R-:W-:-:S04]  /*1d5a0*/  IMAD.U32 R6, RZ, RZ, UR7 ;  /* 0x00000007ff067e24 */ /* 0x002fc8000f8e00ff */
[----:B------:R1:W3:Y:S03]  /*1d5b0*/  SYNCS.PHASECHK.TRANS64.TRYWAIT P1, [R6+URZ+0x38850], R5 ;  /* 0x03885005060075a7 */ /* 0x0002e6000802017f */
[----:B---3--:R-:W-:Y:S05]  /*1d5c0*/  @!P1 NANOSLEEP.SYNCS 0x989680 ;  /* 0x009896800000995d */ /* 0x008fea0003900000 */
[----:B------:R-:W3:Y:S02]  /*1d5d0*/  @!P1 SYNCS.PHASECHK.TRANS64 P1, [R6+URZ+0x38850], R5 ;  /* 0x03885005060095a7 */ /* 0x000ee4000802007f */
[----:B---3--:R-:W-:Y:S05]  /*1d5e0*/  @!P1 BRA `(.L_x_3091) ;  /* 0xfffffffc00ec9947 */ /* 0x008fea000383ffff */
[----:B------:R-:W-:Y:S05]  /*1d5f0*/  BRA `(.L_x_3090) ;  /* 0xffffff0000e47947 */ /* 0x000fea000383ffff */
.L_x_3150:
        /* <DEDUP_REMOVED lines=11> */
.L_x_3222:
[----:B------:R-:W-:Y:S05]  /*1d6b0*/  BSYNC B0 ;  /* 0x0000000000007941 */ /* 0x000fea0003800000 */
.L_x_3221:
[----:B------:R-:W-:Y:S05]  /*1d6c0*/  BRA `(.L_x_3223) ;  /* 0xffffffa800d07947 */ /* 0x000fea000383ffff */
.L_x_3153:
[----:B0-----:R0:W1:Y:S02]  /*1d6d0*/  SYNCS.PHASECHK.TRANS64.TRYWAIT P0, [R22+URZ+0x38840], R0 ;  /* 0x03884000160075a7 */ /* 0x001064000800017f */
[----:B-1----:R-:W-:Y:S05]  /*1d6e0*/  @!P0 NANOSLEEP.SYNCS 0x989680 ;  /* 0x009896800000895d */ /* 0x002fea0003900000 */
[----:B------:R-:W1:Y:S02]  /*1d6f0*/  @!P0 SYNCS.PHASECHK.TRANS64 P0, [R22+URZ+0x38840], R0 ;  /* 0x03884000160085a7 */ /* 0x000e64000800007f */
[----:B-1----:R-:W-:Y:S05]  /*1d700*/  @!P0 BRA `(.L_x_3153) ;  /* 0xfffffffc00f08947 */ /* 0x002fea000383ffff */
[----:B------:R-:W-:Y:S05]  /*1d710*/  BRA `(.L_x_3224) ;  /* 0xffffffac00cc7947 */ /* 0x000fea000383ffff */
.L_x_3154:
        /* <DEDUP_REMOVED lines=8> */
.L_x_3226:
[----:B------:R-:W-:Y:S05]  /*1d7a0*/  BSYNC B0 ;  /* 0x0000000000007941 */ /* 0x000fea0003800000 */
.L_x_3225:
        /* <DEDUP_REMOVED lines=9> */
.L_x_3227:
[----:B------:R-:W-:Y:S02]  /*1d840*/  IMAD.MOV.U32 R13, RZ, RZ, R5 ;  /* 0x000000ffff0d7224 */ /* 0x000fe400078e0005 */
[----:B------:R-:W-:Y:S02]  /*1d850*/  IMAD.MOV.U32 R12, RZ, RZ, 0x1 ;  /* 0x00000001ff0c7424 */ /* 0x000fe400078e00ff */
[----:B------:R-:W-:-:S07]  /*1d860*/  IMAD.MOV.U32 R3, RZ, RZ, R14 ;  /* 0x000000ffff037224 */ /* 0x000fce00078e000e */
[----:B------:R-:W-:Y:S05]  /*1d870*/  WARPSYNC.COLLECTIVE R15, `(.L_x_3228) ;  /* 0x000000000f087348 */ /* 0x000fea0003c00000 */
[----:B------:R0:W1:Y:S02]  /*1d880*/  SHFL.IDX P6, R14, R13, R12, R11 ;  /* 0x0000000c0d0e7389 */ /* 0x00006400000c000b */
[----:B01----:R-:W-:Y:S01]  /*1d890*/  ENDCOLLECTIVE ;  /* 0x000000000000791b */ /* 0x003fe20003800000 */
.L_x_3228:
        /* <DEDUP_REMOVED lines=15> */
.L_x_3229:
[----:B------:R-:W-:Y:S02]  /*1d990*/  @P0 IMAD R6, R4, 0x2, R17 ;  /* 0x0000000204060824 */ /* 0x000fe400078e0211 */
[----:B------:R-:W-:Y:S02]  /*1d9a0*/  IMAD.MOV.U32 R13, RZ, RZ, R5 ;  /* 0x000000ffff0d7224 */ /* 0x000fe400078e0005 */
[----:B------:R-:W-:Y:S02]  /*1d9b0*/  IMAD.MOV.U32 R12, RZ, RZ, 0x2 ;  /* 0x00000002ff0c7424 */ /* 0x000fe400078e00ff */
[----:B------:R-:W-:-:S07]  /*1d9c0*/  IMAD.MOV.U32 R3, RZ, RZ, R14 ;  /* 0x000000ffff037224 */ /* 0x000fce00078e000e */
[----:B------:R-:W-:Y:S05]  /*1d9d0*/  WARPSYNC.COLLECTIVE R15, `(.L_x_3230) ;  /* 0x000000000f087348 */ /* 0x000fea0003c00000 */
[----:B------:R0:W1:Y:S02]  /*1d9e0*/  SHFL.IDX P6, R14, R13, R12, R11 ;  /* 0x0000000c0d0e7389 */ /* 0x00006400000c000b */
[----:B01----:R-:W-:Y:S01]  /*1d9f0*/  ENDCOLLECTIVE ;  /* 0x000000000000791b */ /* 0x003fe20003800000 */
.L_x_3230:
        /* <DEDUP_REMOVED lines=15> */
.L_x_3231:
[----:B------:R-:W-:Y:S02]  /*1daf0*/  @P0 IMAD R6, R4, 0x2, R17 ;  /* 0x0000000204060824 */ /* 0x000fe400078e0211 */
[----:B------:R-:W-:Y:S02]  /*1db00*/  IMAD.MOV.U32 R13, RZ, RZ, R5 ;  /* 0x000000ffff0d7224 */ /* 0x000fe400078e0005 */
[----:B------:R-:W-:Y:S02]  /*1db10*/  IMAD.MOV.U32 R12, RZ, RZ, 0x3 ;  /* 0x00000003ff0c7424 */ /* 0x000fe400078e00ff */
[----:B------:R-:W-:-:S07]  /*1db20*/  IMAD.MOV.U32 R3, RZ, RZ, R14 ;  /* 0x000000ffff037224 */ /* 0x000fce00078e000e */
[----:B------:R-:W-:Y:S05]  /*1db30*/  WARPSYNC.COLLECTIVE R15, `(.L_x_3232) ;  /* 0x000000000f087348 */ /* 0x000fea0003c00000 */
[----:B------:R0:W1:Y:S02]  /*1db40*/  SHFL.IDX P6, R14, R13, R12, R11 ;  /* 0x0000000c0d0e7389 */ /* 0x00006400000c000b */
[----:B01----:R-:W-:Y:S01]  /*1db50*/  ENDCOLLECTIVE ;  /* 0x000000000000791b */ /* 0x003fe20003800000 */
.L_x_3232:
        /* <DEDUP_REMOVED lines=10> */
.L_x_3233:
[----:B------:R-:W-:Y:S01]  /*1dc00*/  @!PT LDS RZ, [RZ] ;  /* 0x00000000fffff984 */ /* 0x000fe20000000800 */
[----:B------:R-:W-:Y:S01]  /*1dc10*/  @!PT LDS RZ, [RZ] ;  /* 0x00000000fffff984 */ /* 0x000fe20000000800 */
[----:B------:R-:W-:Y:S01]  /*1dc20*/  @!PT LDS RZ, [RZ] ;  /* 0x00000000fffff984 */ /* 0x000fe20000000800 */
[----:B------:R1:W-:Y:S01]  /*1dc30*/  @P0 LDGSTS.E.BYPASS.LTC128B.128 [R6+0x23400], desc[UR40][R2.64], !P2 ;  /* 0x2340000002060fae */ /* 0x0003e2000d101d68 */
[----:B------:R-:W-:Y:S01]  /*1dc40*/  IMAD.MOV.U32 R0, RZ, RZ, R14 ;  /* 0x000000ffff007224 */ /* 0x000fe200078e000e */
[----:B------:R-:W-:Y:S06]  /*1dc50*/  BRA `(.L_x_3234) ;  /* 0xffffffac00807947 */ /* 0x000fec000383ffff */
.L_x_3159:
[----:B------:R-:W-:Y:S01]  /*1dc60*/  IMAD.MOV.U32 R13, RZ, RZ, R2 ;  /* 0x000000ffff0d7224 */ /* 0x000fe200078e0002 */
[----:B------:R-:W-:Y:S01]  /*1dc70*/  LOP3.LUT R16, R16, 0xfffffeff, RZ, 0xc0, !PT ;  /* 0xfffffeff10107812 */ /* 0x000fe200078ec0ff */
        /* <DEDUP_REMOVED lines=8> */
.L_x_3235:
        /* <DEDUP_REMOVED lines=9> */
.L_x_3236:
[----:B------:R-:W-:Y:S02]  /*1dd90*/  IMAD.MOV.U32 R13, RZ, RZ, R2 ;  /* 0x000000ffff0d7224 */ /* 0x000fe400078e0002 */
[----:B------:R-:W-:Y:S02]  /*1dda0*/  IMAD.MOV.U32 R12, RZ, RZ, 0x1 ;  /* 0x00000001ff0c7424 */ /* 0x000fe400078e00ff */
[----:B------:R-:W-:-:S07]  /*1ddb0*/  IMAD.MOV.U32 R5, RZ, RZ, R14 ;  /* 0x000000ffff057224 */ /* 0x000fce00078e000e */
[----:B------:R-:W-:Y:S05]  /*1ddc0*/  WARPSYNC.COLLECTIVE R15, `(.L_x_3237) ;  /* 0x000000000f087348 */ /* 0x000fea0003c00000 */
[----:B------:R0:W1:Y:S02]  /*1ddd0*/  SHFL.IDX P6, R14, R13, R12, R11 ;  /* 0x0000000c0d0e7389 */ /* 0x00006400000c000b */
[----:B01----:R-:W-:Y:S01]  /*1dde0*/  ENDCOLLECTIVE ;  /* 0x000000000000791b */ /* 0x003fe20003800000 */
.L_x_3237:
        /* <DEDUP_REMOVED lines=15> */
.L_x_3238:
        /* <DEDUP_REMOVED lines=8> */
.L_x_3239:
        /* <DEDUP_REMOVED lines=16> */
.L_x_3240:
[----:B------:R-:W-:Y:S01]  /*1e060*/  @P2 LOP3.LUT R16, R16, 0x40, RZ, 0xfc, !PT ;  /* 0x0000004010102812 */ /* 0x000fe200078efcff */
[----:B------:R-:W-:Y:S02]  /*1e070*/  IMAD.MOV.U32 R13, RZ, RZ, R2 ;  /* 0x000000ffff0d7224 */ /* 0x000fe400078e0002 */
[----:B------:R-:W-:Y:S02]  /*1e080*/  IMAD.MOV.U32 R12, RZ, RZ, 0x3 ;  /* 0x00000003ff0c7424 */ /* 0x000fe400078e00ff */
[----:B------:R-:W-:-:S07]  /*1e090*/  IMAD.MOV.U32 R5, RZ, RZ, R14 ;  /* 0x000000ffff057224 */ /* 0x000fce00078e000e */
[----:B------:R-:W-:Y:S05]  /*1e0a0*/  WARPSYNC.COLLECTIVE R15, `(.L_x_3241) ;  /* 0x000000000f087348 */ /* 0x000fea0003c00000 */
[----:B------:R0:W1:Y:S02]  /*1e0b0*/  SHFL.IDX P6, R14, R13, R12, R11 ;  /* 0x0000000c0d0e7389 */ /* 0x00006400000c000b */
[----:B01----:R-:W-:Y:S01]  /*1e0c0*/  ENDCOLLECTIVE ;  /* 0x000000000000791b */ /* 0x003fe20003800000 */
.L_x_3241:
        /* <DEDUP_REMOVED lines=14> */
.L_x_3242:
[----:B------:R-:W-:Y:S01]  /*1e1b0*/  IMAD.MOV.U32 R0, RZ, RZ, R14 ;  /* 0x000000ffff007224 */ /* 0x000fe200078e000e */
[----:B------:R-:W-:Y:S06]  /*1e1c0*/  BRA `(.L_x_3243) ;  /* 0xffffffb000887947 */ /* 0x000fec000383ffff */
.L_x_3163:
        /* <DEDUP_REMOVED lines=47> */
.L_x_3245:
[----:B------:R-:W-:Y:S05]  /*1e4c0*/  BSYNC B0 ;  /* 0x0000000000007941 */ /* 0x000fea0003800000 */
.L_x_3244:
        /* <DEDUP_REMOVED lines=11> */
.L_x_3246:
        /* <DEDUP_REMOVED lines=39> */
.L_x_3247:
[----:B------:R-:W-:Y:S02]  /*1e7f0*/  IMAD.MOV.U32 R13, RZ, RZ, R0 ;  /* 0x000000ffff0d7224 */ /* 0x000fe400078e0000 */
[----:B------:R-:W-:-:S07]  /*1e800*/  IMAD.MOV.U32 R7, RZ, RZ, R14 ;  /* 0x000000ffff077224 */ /* 0x000fce00078e000e */
[----:B------:R-:W-:Y:S05]  /*1e810*/  WARPSYNC.COLLECTIVE R15, `(.L_x_3248) ;  /* 0x000000000f087348 */ /* 0x000fea0003c00000 */
[----:B------:R0:W1:Y:S02]  /*1e820*/  SHFL.IDX P6, R14, R13, R12, R11 ;  /* 0x0000000c0d0e7389 */ /* 0x00006400000c000b */
[----:B01----:R-:W-:Y:S01]  /*1e830*/  ENDCOLLECTIVE ;  /* 0x000000000000791b */ /* 0x003fe20003800000 */
.L_x_3248:
        /* <DEDUP_REMOVED lines=33> */
.L_x_3249:
[----:B------:R-:W-:Y:S02]  /*1ea50*/  IMAD.MOV.U32 R13, RZ, RZ, R0 ;  /* 0x000000ffff0d7224 */ /* 0x000fe400078e0000 */
[----:B------:R-:W-:-:S07]  /*1ea60*/  IMAD.MOV.U32 R7, RZ, RZ, R14 ;  /* 0x000000ffff077224 */ /* 0x000fce00078e000e */
[----:B------:R-:W-:Y:S05]  /*1ea70*/  WARPSYNC.COLLECTIVE R15, `(.L_x_3250) ;  /* 0x000000000f087348 */ /* 0x000fea0003c00000 */
[----:B------:R0:W1:Y:S02]  /*1ea80*/  SHFL.IDX P6, R14, R13, R12, R11 ;  /* 0x0000000c0d0e7389 */ /* 0x00006400000c000b */
[----:B01----:R-:W-:Y:S01]  /*1ea90*/  ENDCOLLECTIVE ;  /* 0x000000000000791b */ /* 0x003fe20003800000 */
.L_x_3250:
        /* <DEDUP_REMOVED lines=27> */
.L_x_3251:
[----:B------:R-:W-:Y:S02]  /*1ec50*/  IMAD.MOV.U32 R13, RZ, RZ, R0 ;  /* 0x000000ffff0d7224 */ /* 0x000fe400078e0000 */
[----:B------:R-:W-:-:S07]  /*1ec60*/  IMAD.MOV.U32 R6, RZ, RZ, R14 ;  /* 0x000000ffff067224 */ /* 0x000fce00078e000e */
[----:B------:R-:W-:Y:S05]  /*1ec70*/  WARPSYNC.COLLECTIVE R15, `(.L_x_3252) ;  /* 0x000000000f087348 */ /* 0x000fea0003c00000 */
[----:B------:R0:W1:Y:S02]  /*1ec80*/  SHFL.IDX P6, R14, R13, R12, R11 ;  /* 0x0000000c0d0e7389 */ /* 0x00006400000c000b */
[----:B01----:R-:W-:Y:S01]  /*1ec90*/  ENDCOLLECTIVE ;  /* 0x000000000000791b */ /* 0x003fe20003800000 */
.L_x_3252:
[----:B------:R-:W-:Y:S01]  /*1eca0*/  IMAD.MOV.U32 R0, RZ, RZ, R14 ;  /* 0x000000ffff007224 */ /* 0x000fe200078e000e */
[----:B------:R-:W-:Y:S06]  /*1ecb0*/  BRA `(.L_x_3253) ;  /* 0xffffffb000fc7947 */ /* 0x000fec000383ffff */
.L_x_3168:
[----:B0-----:R0:W1:Y:S02]  /*1ecc0*/  SYNCS.PHASECHK.TRANS64.TRYWAIT P0, [R17+URZ+0x38820], R0 ;  /* 0x03882000110075a7 */ /* 0x001064000800017f */
[----:B-1----:R-:W-:Y:S05]  /*1ecd0*/  @!P0 NANOSLEEP.SYNCS 0x989680 ;  /* 0x009896800000895d */ /* 0x002fea0003900000 */
[----:B------:R-:W1:Y:S02]  /*1ece0*/  @!P0 SYNCS.PHASECHK.TRANS64 P0, [R17+URZ+0x38820], R0 ;  /* 0x03882000110085a7 */ /* 0x000e64000800007f */
[----:B-1----:R-:W-:Y:S05]  /*1ecf0*/  @!P0 BRA `(.L_x_3168) ;  /* 0xfffffffc00f08947 */ /* 0x002fea000383ffff */
[----:B------:R-:W-:Y:S05]  /*1ed00*/  BRA `(.L_x_3254) ;  /* 0xffffffb400987947 */ /* 0x000fea000383ffff */
.L_x_3171:
[----:B0-----:R0:W1:Y:S02]  /*1ed10*/  SYNCS.PHASECHK.TRANS64.TRYWAIT P0, [R22+URZ+0x38860], R0 ;  /* 0x03886000160075a7 */ /* 0x001064000800017f */
[----:B-1----:R-:W-:Y:S05]  /*1ed20*/  @!P0 NANOSLEEP.SYNCS 0x989680 ;  /* 0x009896800000895d */ /* 0x002fea0003900000 */
[----:B------:R-:W1:Y:S02]  /*1ed30*/  @!P0 SYNCS.PHASECHK.TRANS64 P0, [R22+URZ+0x38860], R0 ;  /* 0x03886000160085a7 */ /* 0x000e64000800007f */
[----:B-1----:R-:W-:Y:S05]  /*1ed40*/  @!P0 BRA `(.L_x_3171) ;  /* 0xfffffffc00f08947 */ /* 0x002fea000383ffff */
[----:B------:R-:W-:Y:S05]  /*1ed50*/  BRA `(.L_x_3255) ;  /* 0xffffffb400a87947 */ /* 0x000fea000383ffff */
.L_x_3172:
        /* <DEDUP_REMOVED lines=8> */
.L_x_3257:
[----:B------:R-:W-:Y:S05]  /*1ede0*/  BSYNC B0 ;  /* 0x0000000000007941 */ /* 0x000fea0003800000 */
.L_x_3256:
        /* <DEDUP_REMOVED lines=15> */
.L_x_3258:
        /* <DEDUP_REMOVED lines=39> */
.L_x_3259:
[----:B------:R-:W-:Y:S02]  /*1f150*/  IMAD.MOV.U32 R13, RZ, RZ, R4 ;  /* 0x000000ffff0d7224 */ /* 0x000fe400078e0004 */
[----:B------:R-:W-:-:S07]  /*1f160*/  IMAD.MOV.U32 R3, RZ, RZ, R14 ;  /* 0x000000ffff037224 */ /* 0x000fce00078e000e */
[----:B------:R-:W-:Y:S05]  /*1f170*/  WARPSYNC.COLLECTIVE R15, `(.L_x_3260) ;  /* 0x000000000f087348 */ /* 0x000fea0003c00000 */
[----:B------:R0:W1:Y:S02]  /*1f180*/  SHFL.IDX P6, R14, R13, R12, R11 ;  /* 0x0000000c0d0e7389 */ /* 0x00006400000c000b */
[----:B01----:R-:W-:Y:S01]  /*1f190*/  ENDCOLLECTIVE ;  /* 0x000000000000791b */ /* 0x003fe20003800000 */
.L_x_3260:
        /* <DEDUP_REMOVED lines=29> */
.L_x_3261:
[----:B------:R-:W-:Y:S02]  /*1f370*/  IMAD.MOV.U32 R13, RZ, RZ, R4 ;  /* 0x000000ffff0d7224 */ /* 0x000fe400078e0004 */
[----:B------:R-:W-:-:S07]  /*1f380*/  IMAD.MOV.U32 R7, RZ, RZ, R14 ;  /* 0x000000ffff077224 */ /* 0x000fce00078e000e */
[----:B------:R-:W-:Y:S05]  /*1f390*/  WARPSYNC.COLLECTIVE R15, `(.L_x_3262) ;  /* 0x000000000f087348 */ /* 0x000fea0003c00000 */
[----:B------:R0:W1:Y:S02]  /*1f3a0*/  SHFL.IDX P6, R14, R13, R12, R11 ;  /* 0x0000000c0d0e7389 */ /* 0x00006400000c000b */
[----:B01----:R-:W-:Y:S01]  /*1f3b0*/  ENDCOLLECTIVE ;  /* 0x000000000000791b */ /* 0x003fe20003800000 */
.L_x_3262:
        /* <DEDUP_REMOVED lines=29> */
.L_x_3263:
[----:B------:R-:W-:Y:S02]  /*1f590*/  IMAD.MOV.U32 R13, RZ, RZ, R4 ;  /* 0x000000ffff0d7224 */ /* 0x000fe400078e0004 */
[----:B------:R-:W-:-:S07]  /*1f5a0*/  IMAD.MOV.U32 R6, RZ, RZ, R14 ;  /* 0x000000ffff067224 */ /* 0x000fce00078e000e */
[----:B------:R-:W-:Y:S05]  /*1f5b0*/  WARPSYNC.COLLECTIVE R15, `(.L_x_3264) ;  /* 0x000000000f087348 */ /* 0x000fea0003c00000 */
[----:B------:R0:W1:Y:S02]  /*1f5c0*/  SHFL.IDX P6, R14, R13, R12, R11 ;  /* 0x0000000c0d0e7389 */ /* 0x00006400000c000b */
[----:B01----:R-:W-:Y:S01]  /*1f5d0*/  ENDCOLLECTIVE ;  /* 0x000000000000791b */ /* 0x003fe20003800000 */
.L_x_3264:
[----:B------:R-:W-:Y:S01]  /*1f5e0*/  IMAD.MOV.U32 R2, RZ, RZ, R14 ;  /* 0x000000ffff027224 */ /* 0x000fe200078e000e */
[----:B------:R-:W-:Y:S06]  /*1f5f0*/  BRA `(.L_x_3265) ;  /* 0xffffffb400347947 */ /* 0x000fec000383ffff */
.L_x_3179:
[----:B0-----:R0:W1:Y:S02]  /*1f600*/  SYNCS.PHASECHK.TRANS64.TRYWAIT P0, [R6+URZ+0x38840], R20 ;  /* 0x03884014060075a7 */ /* 0x001064000800017f */
[----:B-1----:R-:W-:Y:S05]  /*1f610*/  @!P0 NANOSLEEP.SYNCS 0x989680 ;  /* 0x009896800000895d */ /* 0x002fea0003900000 */
[----:B------:R-:W1:Y:S02]  /*1f620*/  @!P0 SYNCS.PHASECHK.TRANS64 P0, [R6+URZ+0x38840], R20 ;  /* 0x03884014060085a7 */ /* 0x000e64000800007f */
[----:B-1----:R-:W-:Y:S05]  /*1f630*/  @!P0 BRA `(.L_x_3179) ;  /* 0xfffffffc00f08947 */ /* 0x002fea000383ffff */
[----:B------:R-:W-:Y:S05]  /*1f640*/  BRA `(.L_x_3266) ;  /* 0xffffffb800c87947 */ /* 0x000fea000383ffff */
.L_x_3180:
        /* <DEDUP_REMOVED lines=8> */
.L_x_3268:
[----:B------:R-:W-:Y:S05]  /*1f6d0*/  BSYNC B1 ;  /* 0x0000000000017941 */ /* 0x000fea0003800000 */
.L_x_3267:
        /* <DEDUP_REMOVED lines=9> */
.L_x_3269:
[----:B------:R-:W-:Y:S02]  /*1f770*/  IMAD.MOV.U32 R13, RZ, RZ, R25 ;  /* 0x000000ffff0d7224 */ /* 0x000fe400078e0019 */
[----:B------:R-:W-:Y:S02]  /*1f780*/  IMAD.MOV.U32 R12, RZ, RZ, 0x1 ;  /* 0x00000001ff0c7424 */ /* 0x000fe400078e00ff */
[----:B------:R-:W-:-:S07]  /*1f790*/  IMAD.MOV.U32 R2, RZ, RZ, R14 ;  /* 0x000000ffff027224 */ /* 0x000fce00078e000e */
[----:B------:R-:W-:Y:S05]  /*1f7a0*/  WARPSYNC.COLLECTIVE R15, `(.L_x_3270) ;  /* 0x000000000f087348 */ /* 0x000fea0003c00000 */
[----:B------:R0:W1:Y:S02]  /*1f7b0*/  SHFL.IDX P6, R14, R13, R12, R11 ;  /* 0x0000000c0d0e7389 */ /* 0x00006400000c000b */
[----:B01----:R-:W-:Y:S01]  /*1f7c0*/  ENDCOLLECTIVE ;  /* 0x000000000000791b */ /* 0x003fe20003800000 */
.L_x_3270:
        /* <DEDUP_REMOVED lines=11> */
.L_x_3271:
[----:B------:R-:W-:Y:S02]  /*1f880*/  IMAD.MOV.U32 R13, RZ, RZ, R25 ;  /* 0x000000ffff0d7224 */ /* 0x000fe400078e0019 */
[----:B------:R-:W-:Y:S02]  /*1f890*/  IMAD.MOV.U32 R12, RZ, RZ, 0x2 ;  /* 0x00000002ff0c7424 */ /* 0x000fe400078e00ff */
[----:B------:R-:W-:-:S07]  /*1f8a0*/  IMAD.MOV.U32 R2, RZ, RZ, R14 ;  /* 0x000000ffff027224 */ /* 0x000fce00078e000e */
[----:B------:R-:W-:Y:S05]  /*1f8b0*/  WARPSYNC.COLLECTIVE R15, `(.L_x_3272) ;  /* 0x000000000f087348 */ /* 0x000fea0003c00000 */
[----:B------:R0:W1:Y:S02]  /*1f8c0*/  SHFL.IDX P6, R14, R13, R12, R11 ;  /* 0x0000000c0d0e7389 */ /* 0x00006400000c000b */
[----:B01----:R-:W-:Y:S01]  /*1f8d0*/  ENDCOLLECTIVE ;  /* 0x000000000000791b */ /* 0x003fe20003800000 */
.L_x_3272:
        /* <DEDUP_REMOVED lines=11> */
.L_x_3273:
[----:B------:R-:W-:Y:S02]  /*1f990*/  IMAD.MOV.U32 R13, RZ, RZ, R25 ;  /* 0x000000ffff0d7224 */ /* 0x000fe400078e0019 */
[----:B------:R-:W-:Y:S02]  /*1f9a0*/  IMAD.MOV.U32 R12, RZ, RZ, 0x3 ;  /* 0x00000003ff0c7424 */ /* 0x000fe400078e00ff */
[----:B------:R-:W-:-:S07]  /*1f9b0*/  IMAD.MOV.U32 R2, RZ, RZ, R14 ;  /* 0x000000ffff027224 */ /* 0x000fce00078e000e */
[----:B------:R-:W-:Y:S05]  /*1f9c0*/  WARPSYNC.COLLECTIVE R15, `(.L_x_3274) ;  /* 0x000000000f087348 */ /* 0x000fea0003c00000 */
[----:B------:R0:W1:Y:S02]  /*1f9d0*/  SHFL.IDX P6, R14, R13, R12, R11 ;  /* 0x0000000c0d0e7389 */ /* 0x00006400000c000b */
[----:B01----:R-:W-:Y:S01]  /*1f9e0*/  ENDCOLLECTIVE ;  /* 0x000000000000791b */ /* 0x003fe20003800000 */
.L_x_3274:
        /* <DEDUP_REMOVED lines=11> */
.L_x_3275:
[----:B------:R-:W-:Y:S01]  /*1faa0*/  IMAD.MOV.U32 R2, RZ, RZ, R14 ;  /* 0x000000ffff027224 */ /* 0x000fe200078e000e */
[----:B------:R-:W-:Y:S06]  /*1fab0*/  BRA `(.L_x_3276) ;  /* 0xffffffb800507947 */ /* 0x000fec000383ffff */
.L_x_3185:
[----:B---3--:R3:W4:Y:S02]  /*1fac0*/  SYNCS.PHASECHK.TRANS64.TRYWAIT P0, [R6+URZ+0x38860], R20 ;  /* 0x03886014060075a7 */ /* 0x008724000800017f */
[----:B----4-:R-:W-:Y:S05]  /*1fad0*/  @!P0 NANOSLEEP.SYNCS 0x989680 ;  /* 0x009896800000895d */ /* 0x010fea0003900000 */
[----:B------:R-:W4:Y:S02]  /*1fae0*/  @!P0 SYNCS.PHASECHK.TRANS64 P0, [R6+URZ+0x38860], R20 ;  /* 0x03886014060085a7 */ /* 0x000f24000800007f */
[----:B----4-:R-:W-:Y:S05]  /*1faf0*/  @!P0 BRA `(.L_x_3185) ;  /* 0xfffffffc00f08947 */ /* 0x010fea000383ffff */
[----:B------:R-:W-:Y:S05]  /*1fb00*/  BRA `(.L_x_3277) ;  /* 0xffffffb800a07947 */ /* 0x000fea000383ffff */
.L_x_3186:
        /* <DEDUP_REMOVED lines=8> */
.L_x_3279:
[----:B------:R-:W-:Y:S05]  /*1fb90*/  BSYNC B1 ;  /* 0x0000000000017941 */ /* 0x000fea0003800000 */
.L_x_3278:
        /* <DEDUP_REMOVED lines=13> */
.L_x_3280:
        /* <DEDUP_REMOVED lines=17> */
.L_x_3281:
        /* <DEDUP_REMOVED lines=16> */
.L_x_3282:
        /* <DEDUP_REMOVED lines=19> */
.L_x_3283:
        /* <DEDUP_REMOVED lines=14> */
.L_x_3284:
        /* <DEDUP_REMOVED lines=16> */
.L_x_3285:
        /* <DEDUP_REMOVED lines=14> */
.L_x_3286:
[----:B------:R-:W-:Y:S05]  /*20270*/  BRA `(.L_x_3287) ;  /* 0xffffffb800047947 */ /* 0x000fea000383ffff */
.L_x_3194:
        /* <DEDUP_REMOVED lines=8> */
.L_x_3289:
[----:B------:R-:W-:Y:S05]  /*20300*/  BSYNC B0 ;  /* 0x0000000000007941 */ /* 0x000fea0003800000 */
.L_x_3288:
        /* <DEDUP_REMOVED lines=9> */
.L_x_3290:
        /* <DEDUP_REMOVED lines=23> */
.L_x_3291:
[----:B------:R-:W-:Y:S01]  /*20510*/  IMAD.MOV.U32 R12, RZ, RZ, 0x2 ;  /* 0x00000002ff0c7424 */ /* 0x000fe200078e00ff */
[----:B------:R-:W-:-:S05]  /*20520*/  SEL R4, R14, RZ, P1 ;  /* 0x000000ff0e047207 */ /* 0x000fca0000800000 */
[----:B------:R-:W-:-:S04]  /*20530*/  IMAD.IADD R4, R13, 0x1, R4 ;  /* 0x000000010d047824 */ /* 0x000fc800078e0204 */
[----:B------:R-:W-:-:S07]  /*20540*/  IMAD.MOV.U32 R13, RZ, RZ, R4 ;  /* 0x000000ffff0d7224 */ /* 0x000fce00078e0004 */
[----:B------:R-:W-:Y:S05]  /*20550*/  WARPSYNC.COLLECTIVE R15, `(.L_x_3292) ;  /* 0x000000000f087348 */ /* 0x000fea0003c00000 */
[----:B------:R0:W1:Y:S02]  /*20560*/  SHFL.UP P6, R14, R13, R12, R11 ;  /* 0x0400000c0d0e7389 */ /* 0x00006400000c000b */
[----:B01----:R-:W-:Y:S01]  /*20570*/  ENDCOLLECTIVE ;  /* 0x000000000000791b */ /* 0x003fe20003800000 */
.L_x_3292:
[----:B------:R-:W-:Y:S01]  /*20580*/  IMAD.MOV.U32 R12, RZ, RZ, 0x4 ;  /* 0x00000004ff0c7424 */ /* 0x000fe200078e00ff */
[----:B------:R-:W-:-:S05]  /*20590*/  SEL R3, R14, RZ, P2 ;  /* 0x000000ff0e037207 */ /* 0x000fca0001000000 */
[----:B------:R-:W-:-:S04]  /*205a0*/  IMAD.IADD R2, R4, 0x1, R3 ;  /* 0x0000000104027824 */ /* 0x000fc800078e0203 */
[----:B------:R-:W-:-:S07]  /*205b0*/  IMAD.MOV.U32 R13, RZ, RZ, R2 ;  /* 0x000000ffff0d7224 */ /* 0x000fce00078e0002 */
[----:B------:R-:W-:Y:S05]  /*205c0*/  WARPSYNC.COLLECTIVE R15, `(.L_x_3293) ;  /* 0x000000000f087348 */ /* 0x000fea0003c00000 */
[----:B------:R0:W1:Y:S02]  /*205d0*/  SHFL.UP P6, R14, R13, R12, R11 ;  /* 0x0400000c0d0e7389 */ /* 0x00006400000c000b */
[----:B01----:R-:W-:Y:S01]  /*205e0*/  ENDCOLLECTIVE ;  /* 0x000000000000791b */ /* 0x003fe20003800000 */
.L_x_3293:
[----:B------:R-:W-:Y:S01]  /*205f0*/  IMAD.MOV.U32 R12, RZ, RZ, 0x8 ;  /* 0x00000008ff0c7424 */ /* 0x000fe200078e00ff */
[----:B------:R-:W-:-:S05]  /*20600*/  SEL R3, R14, RZ, P3 ;  /* 0x000000ff0e037207 */ /* 0x000fca0001800000 */
[----:B------:R-:W-:-:S04]  /*20610*/  IMAD.IADD R3, R2, 0x1, R3 ;  /* 0x0000000102037824 */ /* 0x000fc800078e0203 */
[----:B------:R-:W-:-:S07]  /*20620*/  IMAD.MOV.U32 R13, RZ, RZ, R3 ;  /* 0x000000ffff0d7224 */ /* 0x000fce00078e0003 */
[----:B------:R-:W-:Y:S05]  /*20630*/  WARPSYNC.COLLECTIVE R15, `(.L_x_3294) ;  /* 0x000000000f087348 */ /* 0x000fea0003c00000 */
[----:B------:R0:W1:Y:S02]  /*20640*/  SHFL.UP P6, R14, R13, R12, R11 ;  /* 0x0400000c0d0e7389 */ /* 0x00006400000c000b */
[----:B01----:R-:W-:Y:S01]  /*20650*/  ENDCOLLECTIVE ;  /* 0x000000000000791b */ /* 0x003fe20003800000 */
.L_x_3294:
[----:B------:R-:W-:Y:S01]  /*20660*/  IMAD.MOV.U32 R12, RZ, RZ, 0x10 ;  /* 0x00000010ff0c7424 */ /* 0x000fe200078e00ff */
[----:B------:R-:W-:-:S05]  /*20670*/  SEL R4, R14, RZ, P4 ;  /* 0x000000ff0e047207 */ /* 0x000fca0002000000 */
[----:B------:R-:W-:-:S04]  /*20680*/  IMAD.IADD R4, R3, 0x1, R4 ;  /* 0x0000000103047824 */ /* 0x000fc800078e0204 */
[----:B------:R-:W-:-:S07]  /*20690*/  IMAD.MOV.U32 R13, RZ, RZ, R4 ;  /* 0x000000ffff0d7224 */ /* 0x000fce00078e0004 */
[----:B------:R-:W-:Y:S05]  /*206a0*/  WARPSYNC.COLLECTIVE R15, `(.L_x_3295) ;  /* 0x000000000f087348 */ /* 0x000fea0003c00000 */
[----:B------:R0:W1:Y:S02]  /*206b0*/  SHFL.UP P6, R14, R13, R12, R11 ;  /* 0x0400000c0d0e7389 */ /* 0x00006400000c000b */
[----:B01----:R-:W-:Y:S01]  /*206c0*/  ENDCOLLECTIVE ;  /* 0x000000000000791b */ /* 0x003fe20003800000 */
.L_x_3295:
        /* <DEDUP_REMOVED lines=8> */
.L_x_3296:
[----:B------:R-:W-:Y:S05]  /*20750*/  BRA `(.L_x_3297) ;  /* 0xffffffb800a07947 */ /* 0x000fea000383ffff */
.L_x_3197:
[----:B------:R-:W-:Y:S01]  /*20760*/  BSSY B0, `(.L_x_3298) ;  /* 0x0000007000007945 */ /* 0x000fe20003800000 */
[----:B------:R-:W-:Y:S02]  /*20770*/  IMAD.MOV.U32 R12, RZ, RZ, 0x1 ;  /* 0x00000001ff0c7424 */ /* 0x000fe400078e00ff */
[----:B------:R-:W-:Y:S02]  /*20780*/  IMAD.MOV.U32 R11, RZ, RZ, RZ ;  /* 0x000000ffff0b7224 */ /* 0x000fe400078e00ff */
[----:B------:R-:W-:-:S07]  /*20790*/  IMAD.MOV.U32 R15, RZ, RZ, -0x1 ;  /* 0xffffffffff0f7424 */ /* 0x000fce00078e00ff */
[----:B------:R-:W-:Y:S05]  /*207a0*/  WARPSYNC.COLLECTIVE R15, `(.L_x_3299) ;  /* 0x000000000f087348 */ /* 0x000fea0003c00000 */
[----:B------:R0:W1:Y:S02]  /*207b0*/  SHFL.UP P6, R14, R13, R12, R11 ;  /* 0x0400000c0d0e7389 */ /* 0x00006400000c000b */
[----:B01----:R-:W-:Y:S01]  /*207c0*/  ENDCOLLECTIVE ;  /* 0x000000000000791b */ /* 0x003fe20003800000 */
.L_x_3299:
[----:B------:R-:W-:Y:S05]  /*207d0*/  BSYNC B0 ;  /* 0x0000000000007941 */ /* 0x000fea0003800000 */
.L_x_3298:
        /* <DEDUP_REMOVED lines=8> */
.L_x_3300:
[----:B------:R-:W-:Y:S01]  /*20860*/  IMAD.MOV.U32 R12, RZ, RZ, 0x4 ;  /* 0x00000004ff0c7424 */ /* 0x000fe200078e00ff */
[----:B------:R-:W-:-:S05]  /*20870*/  SEL R2, R14, RZ, P2 ;  /* 0x000000ff0e027207 */ /* 0x000fca0001000000 */
[----:B------:R-:W-:-:S04]  /*20880*/  IMAD.IADD R2, R13, 0x1, R2 ;  /* 0x000000010d027824 */ /* 0x000fc800078e0202 */
[----:B------:R-:W-:-:S07]  /*20890*/  IMAD.MOV.U32 R13, RZ, RZ, R2 ;  /* 0x000000ffff0d7224 */ /* 0x000fce00078e0002 */
[----:B------:R-:W-:Y:S05]  /*208a0*/  WARPSYNC.COLLECTIVE R15, `(.L_x_3301) ;  /* 0x000000000f087348 */ /* 0x000fea0003c00000 */
[----:B------:R0:W1:Y:S02]  /*208b0*/  SHFL.UP P6, R14, R13, R12, R11 ;  /* 0x0400000c0d0e7389 */ /* 0x00006400000c000b */
[----:B01----:R-:W-:Y:S01]  /*208c0*/  ENDCOLLECTIVE ;  /* 0x000000000000791b */ /* 0x003fe20003800000 */
.L_x_3301:
[----:B------:R-:W-:Y:S01]  /*208d0*/  IMAD.MOV.U32 R12, RZ, RZ, 0x8 ;  /* 0x00000008ff0c7424 */ /* 0x000fe200078e00ff */
[----:B------:R-:W-:-:S05]  /*208e0*/  SEL R3, R14, RZ, P3 ;  /* 0x000000ff0e037207 */ /* 0x000fca0001800000 */
[----:B------:R-:W-:-:S04]  /*208f0*/  IMAD.IADD R3, R2, 0x1, R3 ;  /* 0x0000000102037824 */ /* 0x000fc800078e0203 */
[----:B------:R-:W-:-:S07]  /*20900*/  IMAD.MOV.U32 R13, RZ, RZ, R3 ;  /* 0x000000ffff0d7224 */ /* 0x000fce00078e0003 */
[----:B------:R-:W-:Y:S05]  /*20910*/  WARPSYNC.COLLECTIVE R15, `(.L_x_3302) ;  /* 0x000000000f087348 */ /* 0x000fea0003c00000 */
[----:B------:R0:W1:Y:S02]  /*20920*/  SHFL.UP P6, R14, R13, R12, R11 ;  /* 0x0400000c0d0e7389 */ /* 0x00006400000c000b */
[----:B01----:R-:W-:Y:S01]  /*20930*/  ENDCOLLECTIVE ;  /* 0x000000000000791b */ /* 0x003fe20003800000 */
.L_x_3302:
[----:B------:R-:W-:Y:S01]  /*20940*/  IMAD.MOV.U32 R12, RZ, RZ, 0x10 ;  /* 0x00000010ff0c7424 */ /* 0x000fe200078e00ff */
[----:B------:R-:W-:-:S05]  /*20950*/  SEL R4, R14, RZ, P4 ;  /* 0x000000ff0e047207 */ /* 0x000fca0002000000 */
[----:B------:R-:W-:-:S04]  /*20960*/  IMAD.IADD R4, R3, 0x1, R4 ;  /* 0x0000000103047824 */ /* 0x000fc800078e0204 */
[----:B------:R-:W-:-:S07]  /*20970*/  IMAD.MOV.U32 R13, RZ, RZ, R4 ;  /* 0x000000ffff0d7224 */ /* 0x000fce00078e0004 */
[----:B------:R-:W-:Y:S05]  /*20980*/  WARPSYNC.COLLECTIVE R15, `(.L_x_3303) ;  /* 0x000000000f087348 */ /* 0x000fea0003c00000 */
[----:B------:R0:W1:Y:S02]  /*20990*/  SHFL.UP P6, R14, R13, R12, R11 ;  /* 0x0400000c0d0e7389 */ /* 0x00006400000c000b */
[----:B01----:R-:W-:Y:S01]  /*209a0*/  ENDCOLLECTIVE ;  /* 0x000000000000791b */ /* 0x003fe20003800000 */
.L_x_3303:
        /* <DEDUP_REMOVED lines=8> */
.L_x_3304:
[----:B------:R-:W-:Y:S05]  /*20a30*/  BRA `(.L_x_3305) ;  /* 0xffffffb8008c7947 */ /* 0x000fea000383ffff */
.L_x_3199:
[----:B------:R-:W-:Y:S01]  /*20a40*/  BSSY B0, `(.L_x_3306) ;  /* 0x0000006000007945 */ /* 0x000fe20003800000 */
[----:B------:R-:W-:Y:S01]  /*20a50*/  PLOP3.LUT P6, PT, P6, PT, PT, 0x8, 0x0 ;  /* 0x000000000000781c */ /* 0x000fe200037ce170 */
[----:B------:R-:W-:-:S12]  /*20a60*/  IMAD.MOV.U32 R15, RZ, RZ, -0x1 ;  /* 0xffffffffff0f7424 */ /* 0x000fd800078e00ff */
[----:B0-----:R-:W-:Y:S05]  /*20a70*/  WARPSYNC.COLLECTIVE R15, `(.L_x_3307) ;  /* 0x000000000f087348 */ /* 0x001fea0003c00000 */
[----:B------:R-:W-:Y:S01]  /*20a80*/  VOTE.ANY R14, PT, P6 ;  /* 0x00000000000e7806 */ /* 0x000fe200030e0100 */
[----:B0-----:R-:W-:Y:S06]  /*20a90*/  ENDCOLLECTIVE ;  /* 0x000000000000791b */ /* 0x001fec0003800000 */
.L_x_3307:
[----:B------:R-:W-:Y:S05]  /*20aa0*/  BSYNC B0 ;  /* 0x0000000000007941 */ /* 0x000fea0003800000 */
.L_x_3306:
        /* <DEDUP_REMOVED lines=10> */
.L_x_3308:
[----:B------:R-:W-:Y:S02]  /*20b50*/  IMAD.MOV.U32 R13, RZ, RZ, R5 ;  /* 0x000000ffff0d7224 */ /* 0x000fe400078e0005 */
[----:B------:R-:W-:-:S07]  /*20b60*/  IMAD.MOV.U32 R25, RZ, RZ, R14 ;  /* 0x000000ffff197224 */ /* 0x000fce00078e000e */
[----:B------:R-:W-:Y:S05]  /*20b70*/  WARPSYNC.COLLECTIVE R15, `(.L_x_3309) ;  /* 0x000000000f087348 */ /* 0x000fea0003c00000 */
[----:B------:R0:W1:Y:S02]  /*20b80*/  SHFL.IDX P6, R14, R13, R12, R11 ;  /* 0x0000000c0d0e7389 */ /* 0x00006400000c000b */
[----:B01----:R-:W-:Y:S01]  /*20b90*/  ENDCOLLECTIVE ;  /* 0x000000000000791b */ /* 0x003fe20003800000 */
.L_x_3309:
[----:B------:R-:W-:Y:S01]  /*20ba0*/  IMAD.MOV.U32 R5, RZ, RZ, R14 ;  /* 0x000000ffff057224 */ /* 0x000fe200078e000e */
[----:B------:R-:W-:Y:S06]  /*20bb0*/  BRA `(.L_x_3310) ;  /* 0xffffffb8006c7947 */ /* 0x000fec000383ffff */
.L_x_3201:
[----:B------:R-:W-:Y:S01]  /*20bc0*/  BSSY B0, `(.L_x_3311) ;  /* 0x0000007000007945 */ /* 0x000fe20003800000 */
[----:B------:R-:W-:Y:S02]  /*20bd0*/  IMAD.MOV.U32 R13, RZ, RZ, R2 ;  /* 0x000000ffff0d7224 */ /* 0x000fe400078e0002 */
[----:B------:R-:W-:Y:S02]  /*20be0*/  IMAD.MOV.U32 R11, RZ, RZ, 0x1f ;  /* 0x0000001fff0b7424 */ /* 0x000fe400078e00ff */
[----:B------:R-:W-:-:S07]  /*20bf0*/  IMAD.MOV.U32 R15, RZ, RZ, -0x1 ;  /* 0xffffffffff0f7424 */ /* 0x000fce00078e00ff */
[----:B0123--:R-:W-:Y:S05]  /*20c00*/  WARPSYNC.COLLECTIVE R15, `(.L_x_3312) ;  /* 0x000000000f087348 */ /* 0x00ffea0003c00000 */
[----:B------:R4:W0:Y:S02]  /*20c10*/  SHFL.IDX P6, R14, R13, R12, R11 ;  /* 0x0000000c0d0e7389 */ /* 0x00082400000c000b */
[----:B01234-:R-:W-:Y:S01]  /*20c20*/  ENDCOLLECTIVE ;  /* 0x000000000000791b */ /* 0x01ffe20003800000 */
.L_x_3312:
[----:B------:R-:W-:Y:S05]  /*20c30*/  BSYNC B0 ;  /* 0x0000000000007941 */ /* 0x000fea0003800000 */
.L_x_3311:
[----:B------:R-:W-:Y:S01]  /*20c40*/  IMAD.MOV.U32 R24, RZ, RZ, R14 ;  /* 0x000000ffff187224 */ /* 0x000fe200078e000e */
[----:B------:R-:W-:Y:S06]  /*20c50*/  BRA `(.L_x_3200) ;  /* 0xffffffb8005c7947 */ /* 0x000fec000383ffff */
.L_x_3207:
[----:B0-----:R0:W1:Y:S02]  /*20c60*/  SYNCS.PHASECHK.TRANS64.TRYWAIT P0, [R5+URZ+0x38820], R0 ;  /* 0x03882000050075a7 */ /* 0x001064000800017f */
[----:B-1----:R-:W-:Y:S05]  /*20c70*/  @!P0 NANOSLEEP.SYNCS 0x989680 ;  /* 0x009896800000895d */ /* 0x002fea0003900000 */
[----:B------:R-:W1:Y:S02]  /*20c80*/  @!P0 SYNCS.PHASECHK.TRANS64 P0, [R5+URZ+0x38820], R0 ;  /* 0x03882000050085a7 */ /* 0x000e64000800007f */
[----:B-1----:R-:W-:Y:S05]  /*20c90*/  @!P0 BRA `(.L_x_3207) ;  /* 0xfffffffc00f08947 */ /* 0x002fea000383ffff */
[----:B------:R-:W-:Y:S05]  /*20ca0*/  BRA `(.L_x_3313) ;  /* 0xffffffc000b47947 */ /* 0x000fea000383ffff */
.L_x_3208:
        /* <DEDUP_REMOVED lines=11> */
.L_x_3315:
[----:B------:R-:W-:Y:S05]  /*20d60*/  BSYNC B0 ;  /* 0x0000000000007941 */ /* 0x000fea0003800000 */
.L_x_3314:
[----:B------:R-:W-:Y:S05]  /*20d70*/  BRA `(.L_x_3316) ;  /* 0xffffffc0009c7947 */ /* 0x000fea000383ffff */
.L_x_3211:
[----:B------:R-:W-:Y:S01]  /*20d80*/  BSSY B1, `(.L_x_3317) ;  /* 0x0000006000017945 */ /* 0x000fe20003800000 */
[----:B------:R-:W-:-:S07]  /*20d90*/  IMAD.MOV.U32 R15, RZ, RZ, -0x1 ;  /* 0xffffffffff0f7424 */ /* 0x000fce00078e00ff */
[----:B0-234-:R-:W-:Y:S05]  /*20da0*/  WARPSYNC.COLLECTIVE R15, `(.L_x_3318) ;  /* 0x000000000f0c7348 */ /* 0x01dfea0003c00000 */
[----:B------:R-:W-:Y:S02]  /*20db0*/  ELECT P6, UR62, PT ;  /* 0x00000000003e782f */ /* 0x000fe400038c0000 */
[----:B------:R-:W-:Y:S01]  /*20dc0*/  MOV R14, UR62 ;  /* 0x0000003e000e7c02 */ /* 0x000fe20008000f00 */
[----:B0-234-:R-:W-:Y:S10]  /*20dd0*/  ENDCOLLECTIVE ;  /* 0x000000000000791b */ /* 0x01dff40003800000 */
.L_x_3318:
[----:B------:R-:W-:Y:S05]  /*20de0*/  BSYNC B1 ;  /* 0x0000000000017941 */ /* 0x000fea0003800000 */
.L_x_3317:
[----:B------:R-:W-:Y:S05]  /*20df0*/  BRA `(.L_x_3319) ;  /* 0xffffffc000947947 */ /* 0x000fea000383ffff */
.L_x_3213:
[----:B0-----:R0:W1:Y:S02]  /*20e00*/  SYNCS.PHASECHK.TRANS64.TRYWAIT P1, [R3+URZ+0x38840], R2 ;  /* 0x03884002030075a7 */ /* 0x001064000802017f */
[----:B-1----:R-:W-:Y:S05]  /*20e10*/  @!P1 NANOSLEEP.SYNCS 0x989680 ;  /* 0x009896800000995d */ /* 0x002fea0003900000 */
[----:B------:R-:W1:Y:S02]  /*20e20*/  @!P1 SYNCS.PHASECHK.TRANS64 P1, [R3+URZ+0x38840], R2 ;  /* 0x03884002030095a7 */ /* 0x000e64000802007f */
[----:B-1----:R-:W-:Y:S05]  /*20e30*/  @!P1 BRA `(.L_x_3213) ;  /* 0xfffffffc00f09947 */ /* 0x002fea000383ffff */
[----:B------:R-:W-:Y:S05]  /*20e40*/  BRA `(.L_x_3320) ;  /* 0xffffffc000b47947 */ /* 0x000fea000383ffff */
.L_x_3215:
[----:B-1----:R1:W0:Y:S02]  /*20e50*/  SYNCS.PHASECHK.TRANS64.TRYWAIT P1, [R5+URZ+0x38840], R0 ;  /* 0x03884000050075a7 */ /* 0x002224000802017f */
[----:B0-----:R-:W-:Y:S05]  /*20e60*/  @!P1 NANOSLEEP.SYNCS 0x989680 ;  /* 0x009896800000995d */ /* 0x001fea0003900000 */
[----:B------:R-:W0:Y:S02]  /*20e70*/  @!P1 SYNCS.PHASECHK.TRANS64 P1, [R5+URZ+0x38840], R0 ;  /* 0x03884000050095a7 */ /* 0x000e24000802007f */
[----:B0-----:R-:W-:Y:S05]  /*20e80*/  @!P1 BRA `(.L_x_3215) ;  /* 0xfffffffc00f09947 */ /* 0x001fea000383ffff */
[----:B------:R-:W-:Y:S05]  /*20e90*/  BRA `(.L_x_3321) ;  /* 0xffffffc000c07947 */ /* 0x000fea000383ffff */
.L_x_3217:
[----:B------:R0:W0:Y:S02]  /*20ea0*/  SYNCS.PHASECHK.TRANS64.TRYWAIT P1, [R3+URZ+0x38860], R2 ;  /* 0x03886002030075a7 */ /* 0x000024000802017f */
[----:B0-----:R-:W-:Y:S05]  /*20eb0*/  @!P1 NANOSLEEP.SYNCS 0x989680 ;  /* 0x009896800000995d */ /* 0x001fea0003900000 */
[----:B------:R-:W0:Y:S02]  /*20ec0*/  @!P1 SYNCS.PHASECHK.TRANS64 P1, [R3+URZ+0x38860], R2 ;  /* 0x03886002030095a7 */ /* 0x000e24000802007f */
[----:B0-----:R-:W-:Y:S05]  /*20ed0*/  @!P1 BRA `(.L_x_3217) ;  /* 0xfffffffc00f09947 */ /* 0x001fea000383ffff */
[----:B------:R-:W-:Y:S05]  /*20ee0*/  BRA `(.L_x_3322) ;  /* 0xffffffc000bc7947 */ /* 0x000fea000383ffff */
.L_x_3323:
        /* <DEDUP_REMOVED lines=9> */
.L_x_5657:


//--------------------- .text._ZN7cutlass13device_kernelIN5flash11enable_sm90INS1_16FlashAttnFwdSm90INS1_25CollectiveMainloopFwdSm90ILi2EN4cute5tupleIJNS5_1CILi1EEES8_S8_EEENS6_IJNS7_ILi64EEESA_SA_EEELi512ENS_10bfloat16_tEfNS_4arch4Sm90ELb0ELb1ELb0ELb1ELb1ELb1ELb1ELb0ELb0ELb1ELb1ELb0EEENS1_21CollectiveEpilogueFwdINS6_IJSA_NS7_ILi512EEESA_EEES9_SC_SE_Li256ELb1ELb1ELb1ELb0EEENS1_36VarlenDynamicPersistentTileSchedulerILi64ELi64ELi256ELi128ELb1ELb1ELb1ELb1ELb0ELb1EEEEEEEEEvNT_6ParamsE --------------------------
	.section	.text._ZN7cutlass13device_kernelIN5flash11enable_sm90INS1_16FlashAttnFwdSm90INS1_25CollectiveMainloopFwdSm90ILi2EN4cute5tupleIJNS5_1CILi1EEES8_S8_EEENS6_IJNS7_ILi64EEESA_SA_EEELi512ENS_10bfloat16_tEfNS_4arch4Sm90ELb0ELb1ELb0ELb1ELb1ELb1ELb1ELb0ELb0ELb1ELb1ELb0EEENS1_21CollectiveEpilogueFwdINS6_IJSA_NS7_ILi512EEESA_EEES9_SC_SE_Li256ELb1ELb1ELb1ELb0EEENS1_36VarlenDynamicPersistentTileSchedulerILi64ELi64ELi256ELi128ELb1ELb1ELb1ELb1ELb0ELb1EEEEEEEEEvNT_6ParamsE,"ax",@progbits
	.align	128
.text._ZN7cutlass13device_kernelIN5flash11enable_sm90INS1_16FlashAttnFwdSm90INS1_25CollectiveMainloopFwdSm90ILi2EN4cute5tupleIJNS5_1CILi1EEES8_S8_EEENS6_IJNS7_ILi64EEESA_SA_EEELi512ENS_10bfloat16_tEfNS_4arch4Sm90ELb0ELb1ELb0ELb1ELb1ELb1ELb1ELb0ELb0ELb1ELb1ELb0EEENS1_21CollectiveEpilogueFwdINS6_IJSA_NS7_ILi512EEESA_EEES9_SC_SE_Li256ELb1ELb1ELb1ELb0EEENS1_36VarlenDynamicPersistentTileSchedulerILi64ELi64ELi256ELi128ELb1ELb1ELb1ELb1ELb0ELb1EEEEEEEEEvNT_6ParamsE:
        .type           _ZN7cutlass13device_kernelIN5flash11enable_sm90INS1_16FlashAttnFwdSm90INS1_25CollectiveMainloopFwdSm90ILi2EN4cute5tupleIJNS5_1CILi1EEES8_S8_EEENS6_IJNS7_ILi64EEESA_SA_EEELi512ENS_10bfloat16_tEfNS_4arch4Sm90ELb0ELb1ELb0ELb1ELb1ELb1ELb1ELb0ELb0ELb1ELb1ELb0EEENS1_21CollectiveEpilogueFwdINS6_IJSA_NS7_ILi512EEESA_EEES9_SC_SE_Li256ELb1ELb1ELb1ELb0EEENS1_36VarlenDynamicPersistentTileSchedulerILi64ELi64ELi256ELi128ELb1ELb1ELb1ELb1ELb0ELb1EEEEEEEEEvNT_6ParamsE,@function
        .size           _ZN7cutlass13device_kernelIN5flash11enable_sm90INS1_16FlashAttnFwdSm90INS1_25CollectiveMainloopFwdSm90ILi2EN4cute5tupleIJNS5_1CILi1EEES8_S8_EEENS6_IJNS7_ILi64EEESA_SA_EEELi512ENS_10bfloat16_tEfNS_4arch4Sm90ELb0ELb1ELb0ELb1ELb1ELb1ELb1ELb0ELb0ELb1ELb1ELb0EEENS1_21CollectiveEpilogueFwdINS6_IJSA_NS7_ILi512EEESA_EEES9_SC_SE_Li256ELb1ELb1ELb1ELb0EEENS1_36VarlenDynamicPersistentTileSchedulerILi64ELi64ELi256ELi128ELb1ELb1ELb1ELb1ELb0ELb1EEEEEEEEEvNT_6ParamsE,(.L_x_5658 - _ZN7cutlass13device_kernelIN5flash11enable_sm90INS1_16FlashAttnFwdSm90INS1_25CollectiveMainloopFwdSm90ILi2EN4cute5tupleIJNS5_1CILi1EEES8_S8_EEENS6_IJNS7_ILi64EEESA_SA_EEELi512ENS_10bfloat16_tEfNS_4arch4Sm90ELb0ELb1ELb0ELb1ELb1ELb1ELb1ELb0ELb0ELb1ELb1ELb0EEENS1_21CollectiveEpilogueFwdINS6_IJSA_NS7_ILi512EEESA_EEES9_SC_SE_Li256ELb1ELb1ELb1ELb0EEENS1_36VarlenDynamicPersistentTileSchedulerILi64ELi64ELi256ELi128ELb1ELb1ELb1ELb1ELb0ELb1EEEEEEEEEvNT_6ParamsE)
        .other          _ZN7cutlass13device_kernelIN5flash11enable_sm90INS1_16FlashAttnFwdSm90INS1_25CollectiveMainloopFwdSm90ILi2EN4cute5tupleIJNS5_1CILi1EEES8_S8_EEENS6_IJNS7_ILi64EEESA_SA_EEELi512ENS_10bfloat16_tEfNS_4arch4Sm90ELb0ELb1ELb0ELb1ELb1ELb1ELb1ELb0ELb0ELb1ELb1ELb0EEENS1_21CollectiveEpilogueFwdINS6_IJSA_NS7_ILi512EEESA_EEES9_SC_SE_Li256ELb1ELb1ELb1ELb0EEENS1_36VarlenDynamicPersistentTileSchedulerILi64ELi64ELi256ELi128ELb1ELb1ELb1ELb1ELb0ELb1EEEEEEEEEvNT_6ParamsE,@"STO_CUDA_ENTRY STV_DEFAULT"
_ZN7cutlass13device_kernelIN5flash11enable_sm90INS1_16FlashAttnFwdSm90INS1_25CollectiveMainloopFwdSm90ILi2EN4cute5tupleIJNS5_1CILi1EEES8_S8_EEENS6_IJNS7_ILi64EEESA_SA_EEELi512ENS_10bfloat16_tEfNS_4arch4Sm90ELb0ELb1ELb0ELb1ELb1ELb1ELb1ELb0ELb0ELb1ELb1ELb0EEENS1_21CollectiveEpilogueFwdINS6_IJSA_NS7_ILi512EEESA_EEES9_SC_SE_Li256ELb1ELb1ELb1ELb0EEENS1_36VarlenDynamicPersistentTileSchedulerILi64ELi64ELi256ELi128ELb1ELb1ELb1ELb1ELb0ELb1EEEEEEEEEvNT_6ParamsE:
        /* <DEDUP_REMOVED lines=18> */
.L_x_3325:
[----:B------:R-:W-:Y:S05]  /*0120*/  BSYNC B0 ;  /* 0x0000000000007941 */ /* 0x000fea0003800000 */
.L_x_3324:
        /* <DEDUP_REMOVED lines=39> */
.L_x_3326:
        /* <DEDUP_REMOVED lines=22> */
.L_x_3327:
        /* <DEDUP_REMOVED lines=18> */
.L_x_3328:
        /* <DEDUP_REMOVED lines=22> */
.L_x_3329:
        /* <DEDUP_REMOVED lines=22> */
.L_x_3330:
        /* <DEDUP_REMOVED lines=8> */
.L_x_3333:
[----:B------:R-:W-:-:S08]  /*0960*/  NOP ;  /* 0x0000000000007918 */ /* 0x000fd00000000000 */
[----:B------:R-:W0:Y:S02]  /*0970*/  USETMAXREG.TRY_ALLOC.CTAPOOL UP0, 0xe8 ;  /* 0x000000e8000079c8 */ /* 0x000e240008000600 */
[----:B0-----:R-:W-:-:S13]  /*0980*/  PLOP3.LUT P0, PT, PT, PT, UP0, 0x80, 0x0 ;  /* 0x000000000000781c */ /* 0x001fda0003f0f008 */
[----:B------:R-:W-:Y:S05]  /*0990*/  @!P0 BRA `(.L_x_3333) ;  /* 0xfffffffc00f08947 */ /* 0x000fea000383ffff */
[----:B------:R-:W-:Y:S01]  /*09a0*/  SHF.R.U32.HI R2, RZ, 0x7, R0 ;  /* 0x00000007ff027819 */ /* 0x000fe20000011600 */
[----:B------:R-:W0:Y:S03]  /*09b0*/  S2UR UR4, SR_CgaCtaId ;  /* 0x00000000000479c3 */ /* 0x000e260000008800 */
[----:B------:R-:W-:Y:S02]  /*09c0*/  ISETP.NE.AND P0, PT, R2, 0x1, PT ;  /* 0x000000010200780c */ /* 0x000fe40003f05270 */
        /* <DEDUP_REMOVED lines=25> */
[----:B------:R-:W-:Y:S02]  /*0b60*/  LOP3.LUT R13, R3, 0xfffffff8, RZ, 0xc0, !PT ;  /* 0xfffffff8030d7812 */ /* 0x000fe400078ec0ff */
[----:B------:R-:W-:Y:S02]  /*0b70*/  LOP3.LUT R3, R2, 0xfffffff0, RZ, 0xc0, !PT ;  /* 0xfffffff002037812 */ /* 0x000fe400078ec0ff */
[----:B------:R-:W-:Y:S01]  /*0b80*/  SHF.R.S32.HI R7, RZ, 0x1f, R4 ;  /* 0x0000001fff077819 */ /* 0x000fe20000011404 */
[----:B------:R-:W-:Y:S01]  /*0b90*/  IMAD.IADD R13, R0, 0x1, -R13 ;  /* 0x00000001000d7824 */ /* 0x000fe200078e0a0d */
[----:B------:R-:W-:Y:S01]  /*0ba0*/  LOP3.LUT R9, R6, 0xffffff80, RZ, 0xc0, !PT ;  /* 0xffffff8006097812 */ /* 0x000fe200078ec0ff */
[----:B------:R-:W-:Y:S01]  /*0bb0*/  IMAD.IADD R3, R0, 0x1, -R3 ;  /* 0x0000000100037824 */ /* 0x000fe200078e0a03 */
[----:B------:R-:W-:Y:S01]  /*0bc0*/  SHF.R.S32.HI R5, RZ, 0x4, R2 ;  /* 0x00000004ff057819 */ /* 0x000fe20000011402 */
[----:B------:R-:W-:Y:S01]  /*0bd0*/  IMAD.SHL.U32 R214, R13, 0x8, RZ ;  /* 0x000000080dd67824 */ /* 0x000fe200078e00ff */
[----:B------:R-:W-:Y:S01]  /*0be0*/  LOP3.LUT R11, R10, 0xfffffffc, RZ, 0xc0, !PT ;  /* 0xfffffffc0a0b7812 */ /* 0x000fe200078ec0ff */
[----:B------:R-:W-:Y:S01]  /*0bf0*/  IMAD.IADD R9, R0, 0x1, -R9 ;  /* 0x0000000100097824 */ /* 0x000fe200078e0a09 */
[----:B------:R-:W-:Y:S01]  /*0c00*/  LEA.HI R7, R7, R224, RZ, 0x2 ;  /* 0x000000e007077211 */ /* 0x000fe200078f10ff */
[----:B------:R-:W-:Y:S01]  /*0c10*/  VIADD R37, R214, 0x100 ;  /* 0x00000100d6257836 */ /* 0x000fe20000000000 */
[----:B------:R-:W-:Y:S01]  /*0c20*/  LEA.HI R2, R2, R5, RZ, 0x1 ;  /* 0x0000000502027211 */ /* 0x000fe200078f08ff */
[----:B------:R-:W-:Y:S01]  /*0c30*/  IMAD.IADD R11, R0, 0x1, -R11 ;  /* 0x00000001000b7824 */ /* 0x000fe200078e0a0b */
[----:B------:R-:W-:Y:S01]  /*0c40*/  SHF.R.S32.HI R20, RZ, 0x7, R6 ;  /* 0x00000007ff147819 */ /* 0x000fe20000011406 */
[----:B------:R-:W-:Y:S01]  /*0c50*/  VIADD R34, R214, 0x1c0 ;  /* 0x000001c0d6227836 */ /* 0x000fe20000000000 */
[--C-:B------:R-:W-:Y:S01]  /*0c60*/  SHF.R.S32.HI R4, RZ, 0x1f, R3.reuse ;  /* 0x0000001fff047819 */ /* 0x100fe20000011403 */
[----:B------:R-:W-:Y:S01]  /*0c70*/  IMAD.SHL.U32 R18, R11, 0x8, RZ ;  /* 0x000000080b127824 */ /* 0x000fe200078e00ff */
[----:B------:R-:W-:Y:S01]  /*0c80*/  LOP3.LUT R7, R7, 0x3ffffc, RZ, 0xc0, !PT ;  /* 0x003ffffc07077812 */ /* 0x000fe200078ec0ff */
[----:B------:R-:W-:Y:S01]  /*0c90*/  IMAD R16, R20, 0x100, R3 ;  /* 0x0000010014107824 */ /* 0x000fe200078e0203 */
[----:B------:R-:W-:Y:S01]  /*0ca0*/  SHF.R.S32.HI R0, RZ, 0x1f, R9 ;  /* 0x0000001fff007819 */ /* 0x000fe20000011409 */
[----:B------:R-:W-:Y:S01]  /*0cb0*/  VIADD R33, R18, 0x40 ;  /* 0x0000004012217836 */ /* 0x000fe20000000000 */
[----:B------:R-:W-:Y:S01]  /*0cc0*/  LOP3.LUT R2, R2, 0x1ffffffe, RZ, 0xc0, !PT ;  /* 0x1ffffffe02027812 */ /* 0x000fe200078ec0ff */
[----:B------:R-:W-:Y:S01]  /*0cd0*/  IMAD.IADD R7, R224, 0x1, -R7 ;  /* 0x00000001e0077824 */ /* 0x000fe200078e0a07 */
[----:B------:R-:W-:Y:S01]  /*0ce0*/  LEA.HI R12, R4, R3, RZ, 0x3 ;  /* 0x00000003040c7211 */ /* 0x000fe200078f18ff */
[----:B------:R-:W-:Y:S01]  /*0cf0*/  VIADD R32, R18, 0x60 ;  /* 0x0000006012207836 */ /* 0x000fe20000000000 */
[----:B------:R-:W-:Y:S01]  /*0d00*/  SHF.R.S32.HI R191, RZ, 0x2, R10 ;  /* 0x00000002ffbf7819 */ /* 0x000fe2000001140a */
[----:B------:R-:W-:Y:S01]  /*0d10*/  IMAD.IADD R2, R5, 0x1, -R2 ;  /* 0x0000000105027824 */ /* 0x000fe200078e0a02 */
[----:B------:R-:W-:Y:S01]  /*0d20*/  LEA.HI R4, R0, R9, RZ, 0x2 ;  /* 0x0000000900047211 */ /* 0x000fe200078f10ff */
[----:B------:R-:W-:Y:S01]  /*0d30*/  IMAD R15, R7, 0x10, R16 ;  /* 0x00000010070f7824 */ /* 0x000fe200078e0210 */
[----:B------:R-:W-:Y:S01]  /*0d40*/  LOP3.LUT R14, R12, 0xfffffff8, RZ, 0xc0, !PT ;  /* 0xfffffff80c0e7812 */ /* 0x000fe200078ec0ff */
[----:B------:R-:W-:Y:S01]  /*0d50*/  VIADD R7, R191, 0x20 ;  /* 0x00000020bf077836 */ /* 0x000fe20000000000 */
[--C-:B------:R-:W-:Y:S01]  /*0d60*/  SHF.R.S32.HI R5, RZ, 0x2, R4.reuse ;  /* 0x00000002ff057819 */ /* 0x100fe20000011404 */
[----:B------:R-:W-:Y:S01]  /*0d70*/  IMAD.SHL.U32 R2, R2, 0x8, RZ ;  /* 0x0000000802027824 */ /* 0x000fe200078e00ff */
[----:B------:R-:W-:Y:S01]  /*0d80*/  SHF.R.S32.HI R8, RZ, 0x1f, R4 ;  /* 0x0000001fff087819 */ /* 0x000fe20000011404 */
[----:B------:R-:W-:Y:S01]  /*0d90*/  IMAD.IADD R14, R3, 0x1, -R14 ;  /* 0x00000001030e7824 */ /* 0x000fe200078e0a0e */
[----:B------:R-:W-:Y:S01]  /*0da0*/  SHF.R.S32.HI R16, RZ, 0x1f, R7 ;  /* 0x0000001fff107819 */ /* 0x000fe20000011407 */
[----:B------:R-:W-:Y:S01]  /*0db0*/  IMAD.SHL.U32 R12, R12, 0x40, RZ ;  /* 0x000000400c0c7824 */ /* 0x000fe200078e00ff */
[----:B------:R-:W-:Y:S01]  /*0dc0*/  LEA.HI R8, R8, R5, RZ, 0x3 ;  /* 0x0000000508087211 */ /* 0x000fe200078f18ff */
[----:B------:R-:W-:Y:S01]  /*0dd0*/  IMAD.SHL.U32 R3, R14, 0x40, RZ ;  /* 0x000000400e037824 */ /* 0x000fe200078e00ff */
[----:B------:R-:W-:Y:S01]  /*0de0*/  LEA.HI R0, R0, R9, RZ, 0x5 ;  /* 0x0000000900007211 */ /* 0x000fe200078f28ff */
[----:B------:R-:W-:Y:S01]  /*0df0*/  IMAD.U32 R15, R15, 0x40, R2 ;  /* 0x000000400f0f7824 */ /* 0x000fe200078e0002 */
[----:B------:R-:W-:Y:S01]  /*0e00*/  LOP3.LUT R8, R8, 0xfffffff8, RZ, 0xc0, !PT ;  /* 0xfffffff808087812 */ /* 0x000fe200078ec0ff */
[----:B------:R-:W-:Y:S01]  /*0e10*/  STL [R1+0x6c], R20 ;  /* 0x00006c1401007387 */ /* 0x000fe20000100800 */
[----:B------:R-:W-:Y:S01]  /*0e20*/  LOP3.LUT R4, R4, 0x7ffffffc, RZ, 0xc0, !PT ;  /* 0x7ffffffc04047812 */ /* 0x000fe200078ec0ff */
[----:B------:R-:W-:Y:S01]  /*0e30*/  VIADD R31, R18, 0x80 ;  /* 0x00000080121f7836 */ /* 0x000fe20000000000 */
[----:B------:R-:W-:Y:S01]  /*0e40*/  LEA.HI R16, R16, R7, RZ, 0x3 ;  /* 0x0000000710107211 */ /* 0x000fe200078f18ff */
[----:B------:R-:W-:Y:S01]  /*0e50*/  IMAD.SHL.U32 R7, R7, 0x40, RZ ;  /* 0x0000004007077824 */ /* 0x000fe200078e00ff */
[----:B------:R-:W-:Y:S01]  /*0e60*/  LOP3.LUT R3, R3, 0x1c0, RZ, 0xc0, !PT ;  /* 0x000001c003037812 */ /* 0x000fe200078ec0ff */
[----:B------:R-:W-:Y:S01]  /*0e70*/  IMAD.IADD R5, R5, 0x1, -R8 ;  /* 0x0000000105057824 */ /* 0x000fe200078e0a08 */
[----:B------:R-:W-:Y:S01]  /*0e80*/  SHF.R.S32.HI R0, RZ, 0x5, R0 ;  /* 0x00000005ff007819 */ /* 0x000fe20000011400 */
[----:B------:R-:W-:Y:S01]  /*0e90*/  IMAD.IADD R4, R9, 0x1, -R4 ;  /* 0x0000000109047824 */ /* 0x000fe200078e0a04 */
[----:B------:R-:W-:Y:S01]  /*0ea0*/  LOP3.LUT R9, R7, 0x1c0, RZ, 0xc0, !PT ;  /* 0x000001c007097812 */ /* 0x000fe200078ec0ff */
[----:B------:R-:W-:Y:S01]  /*0eb0*/  STL [R1+0x78], R15 ;  /* 0x0000780f01007387 */ /* 0x000fe20000100800 */
[----:B------:R-:W-:Y:S01]  /*0ec0*/  LOP3.LUT R2, R3, 0x8, R2, 0xf8, !PT ;  /* 0x0000000803027812 */ /* 0x000fe200078ef802 */
[----:B------:R-:W-:Y:S01]  /*0ed0*/  IMAD R196, R0, 0x10, R5 ;  /* 0x0000001000c47824 */ /* 0x000fe200078e0205 */
[----:B------:R-:W-:Y:S01]  /*0ee0*/  SHF.R.U32.HI R7, RZ, 0x3, R3 ;  /* 0x00000003ff077819 */ /* 0x000fe20000011603 */
[----:B------:R-:W-:Y:S01]  /*0ef0*/  VIADD R30, R18, 0xa0 ;  /* 0x000000a0121e7836 */ /* 0x000fe20000000000 */
[----:B------:R-:W-:Y:S01]  /*0f00*/  LOP3.LUT R3, R12, 0x7ffffe00, RZ, 0xc0, !PT ;  /* 0x7ffffe000c037812 */ /* 0x000fe200078ec0ff */
[----:B------:R-:W-:Y:S01]  /*0f10*/  STL [R1+0x68], RZ ;  /* 0x000068ff01007387 */ /* 0x000fe20000100800 */
[----:B------:R-:W-:Y:S01]  /*0f20*/  LEA.HI R0, R11, R11, RZ, 0x1 ;  /* 0x0000000b0b007211 */ /* 0x000fe200078f08ff */
[----:B------:R-:W-:Y:S01]  /*0f30*/  VIADD R29, R18, 0xc0 ;  /* 0x000000c0121d7836 */ /* 0x000fe20000000000 */
[----:B------:R-:W-:Y:S01]  /*0f40*/  LEA.HI R6, R6, R20, RZ, 0x1 ;  /* 0x0000001406067211 */ /* 0x000fe200078f08ff */
[----:B------:R-:W-:Y:S01]  /*0f50*/  IMAD R3, R224, 0x400, R3 ;  /* 0x00000400e0037824 */ /* 0x000fe200078e0203 */
[----:B------:R-:W-:Y:S01]  /*0f60*/  LOP3.LUT R2, R2, R7, RZ, 0x3c, !PT ;  /* 0x0000000702027212 */ /* 0x000fe200078e3cff */
[----:B------:R-:W-:Y:S01]  /*0f70*/  STL [R1+0x20], R33 ;  /* 0x0000202101007387 */ /* 0x000fe20000100800 */
[----:B------:R-:W-:Y:S01]  /*0f80*/  LOP3.LUT R0, R0, 0x1ffffffe, RZ, 0xc0, !PT ;  /* 0x1ffffffe00007812 */ /* 0x000fe200078ec0ff */
[----:B------:R-:W-:Y:S01]  /*0f90*/  VIADD R28, R18, 0xe0 ;  /* 0x000000e0121c7836 */ /* 0x000fe20000000000 */
[----:B------:R-:W-:Y:S01]  /*0fa0*/  LOP3.LUT R6, R6, 0xfffffe, RZ, 0xc0, !PT ;  /* 0x00fffffe06067812 */ /* 0x000fe200078ec0ff */
[----:B------:R-:W-:Y:S01]  /*0fb0*/  IMAD.IADD R2, R3, 0x1, R2 ;  /* 0x0000000103027824 */ /* 0x000fe200078e0202 */
[----:B------:R-:W-:Y:S01]  /*0fc0*/  SHF.R.S32.HI R10, RZ, 0x1f, R10 ;  /* 0x0000001fff0a7819 */ /* 0x000fe2000001140a */
[C---:B------:R-:W-:Y:S01]  /*0fd0*/  IMAD.IADD R3, R11.reuse, 0x1, -R0 ;  /* 0x000000010b037824 */ /* 0x040fe200078e0a00 */
[----:B------:R0:W-:Y:S01]  /*0fe0*/  STL [R1+0x1c], R32 ;  /* 0x00001c2001007387 */ /* 0x0001e20000100800 */
[----:B------:R-:W-:Y:S01]  /*0ff0*/  IMAD.IADD R6, R20, 0x1, -R6 ;  /* 0x0000000114067824 */ /* 0x000fe200078e0a06 */
[----:B------:R-:W-:Y:S01]  /*1000*/  SHF.R.S32.HI R0, RZ, 0x1f, R33 ;  /* 0x0000001fff007819 */ /* 0x000fe20000011421 */
[----:B------:R-:W-:Y:S01]  /*1010*/  IMAD.SHL.U32 R16, R16, 0x40, RZ ;  /* 0x0000004010107824 */ /* 0x000fe200078e00ff */
[----:B------:R-:W-:Y:S01]  /*1020*/  LEA.HI R10, R10, R191, RZ, 0x3 ;  /* 0x000000bf0a0a7211 */ /* 0x000fe200078f18ff */
[C---:B------:R-:W-:Y:S01]  /*1030*/  VIADD R27, R18.reuse, 0x100 ;  /* 0x00000100121b7836 */ /* 0x040fe20000000000 */
[----:B------:R1:W-:Y:S01]  /*1040*/  STL [R1+0x18], R31 ;  /* 0x0000181f01007387 */ /* 0x0003e20000100800 */
[C---:B------:R-:W-:Y:S01]  /*1050*/  VIADD R26, R18.reuse, 0x120 ;  /* 0x00000120121a7836 */ /* 0x040fe20000000000 */
[----:B------:R-:W-:Y:S01]  /*1060*/  SHF.R.U32.HI R8, RZ, 0x3, R9 ;  /* 0x00000003ff087819 */ /* 0x000fe20000011609 */
[----:B------:R-:W-:Y:S01]  /*1070*/  VIADD R25, R18, 0x140 ;  /* 0x0000014012197836 */ /* 0x000fe20000000000 */
[----:B------:R-:W-:Y:S01]  /*1080*/  STL [R1+0x14], R30 ;  /* 0x0000141e01007387 */ /* 0x000fe20000100800 */
[----:B------:R-:W-:Y:S01]  /*1090*/  IMAD.SHL.U32 R24, R6, 0x100, RZ ;  /* 0x0000010006187824 */ /* 0x000fe200078e00ff */
[----:B------:R-:W-:Y:S01]  /*10a0*/  SHF.R.S32.HI R5, RZ, 0x1f, R32 ;  /* 0x0000001fff057819 */ /* 0x000fe20000011420 */
[----:B------:R-:W-:Y:S01]  /*10b0*/  IMAD.SHL.U32 R192, R11, 0x4, RZ ;  /* 0x000000040bc07824 */ /* 0x000fe200078e00ff */
[----:B------:R-:W-:Y:S01]  /*10c0*/  STL [R1+0x10], R29 ;  /* 0x0000101d01007387 */ /* 0x000fe20000100800 */
[----:B------:R-:W-:Y:S01]  /*10d0*/  SHF.L.U64.HI R0, R33, 0x1, R0 ;  /* 0x0000000121007819 */ /* 0x000fe20000010200 */
[----:B------:R-:W-:Y:S01]  /*10e0*/  VIADD R229, R18, 0x160 ;  /* 0x0000016012e57836 */ /* 0x000fe20000000000 */
[----:B------:R-:W-:Y:S01]  /*10f0*/  LOP3.LUT R9, R9, 0x38, R18, 0xf8, !PT ;  /* 0x0000003809097812 */ /* 0x000fe200078ef812 */
[----:B------:R-:W-:Y:S01]  /*1100*/  STL [R1+0xc], R28 ;  /* 0x00000c1c01007387 */ /* 0x000fe20000100800 */
[----:B------:R-:W-:Y:S01]  /*1110*/  LOP3.LUT R16, R16, 0xfffffe00, RZ, 0xc0, !PT ;  /* 0xfffffe0010107812 */ /* 0x000fe200078ec0ff */
[----:B------:R-:W-:Y:S01]  /*1120*/  VIADD R228, R18, 0x180 ;  /* 0x0000018012e47836 */ /* 0x000fe20000000000 */
[----:B------:R-:W-:Y:S01]  /*1130*/  LOP3.LUT R10, R10, 0xfffffff8, RZ, 0xc0, !PT ;  /* 0xfffffff80a0a7812 */ /* 0x000fe200078ec0ff */
[----:B------:R-:W-:Y:S01]  /*1140*/  STL [R1+0x8], R27 ;  /* 0x0000081b01007387 */ /* 0x000fe20000100800 */
[----:B------:R-:W-:Y:S01]  /*1150*/  SHF.R.S32.HI R6, RZ, 0x1f, R31 ;  /* 0x0000001fff067819 */ /* 0x000fe2000001141f */
[----:B------:R-:W-:Y:S01]  /*1160*/  VIADD R227, R18, 0x1a0 ;  /* 0x000001a012e37836 */ /* 0x000fe20000000000 */
[----:B------:R-:W-:Y:S01]  /*1170*/  SHF.R.S32.HI R7, RZ, 0x1f, R30 ;  /* 0x0000001fff077819 */ /* 0x000fe2000001141e */
[----:B------:R-:W-:Y:S01]  /*1180*/  STL [R1+0x4], R26 ;  /* 0x0000041a01007387 */ /* 0x000fe20000100800 */
[----:B0-----:R-:W-:Y:S01]  /*1190*/  SHF.L.U64.HI R32, R32, 0x1, R5 ;  /* 0x0000000120207819 */ /* 0x001fe20000010205 */
[----:B------:R-:W-:Y:S01]  /*11a0*/  IMAD.IADD R213, R191, 0x1, -R10 ;  /* 0x00000001bfd57824 */ /* 0x000fe200078e0a0a */
[----:B------:R-:W-:Y:S01]  /*11b0*/  LOP3.LUT R8, R16, R9, R8, 0xf6, !PT ;  /* 0x0000000910087212 */ /* 0x000fe200078ef608 */
[----:B------:R-:W-:Y:S01]  /*11c0*/  STL [R1], R25 ;  /* 0x0000001901007387 */ /* 0x000fe20000100800 */
[----:B------:R-:W-:Y:S01]  /*11d0*/  SHF.L.U64.HI R5, R31, 0x1, R6 ;  /* 0x000000011f057819 */ /* 0x000fe20000010206 */
[----:B------:R-:W-:Y:S01]  /*11e0*/  VIADD R226, R18, 0x1c0 ;  /* 0x000001c012e27836 */ /* 0x000fe20000000000 */
[----:B------:R-:W-:Y:S01]  /*11f0*/  SHF.R.S32.HI R9, RZ, 0x1f, R29 ;  /* 0x0000001fff097819 */ /* 0x000fe2000001141d */
[----:B------:R-:W-:Y:S01]  /*1200*/  STL [R1+0x74], R24 ;  /* 0x0000741801007387 */ /* 0x000fe20000100800 */
[----:B------:R-:W-:Y:S01]  /*1210*/  SHF.R.S32.HI R10, RZ, 0x1f, R28 ;  /* 0x0000001fff0a7819 */ /* 0x000fe2000001141c */
[----:B------:R-:W-:Y:S01]  /*1220*/  IMAD.SHL.U32 R190, R4, 0x2, RZ ;  /* 0x0000000204be7824 */ /* 0x000fe200078e00ff */
[----:B------:R-:W-:Y:S01]  /*1230*/  SHF.R.S32.HI R11, RZ, 0x1f, R27 ;  /* 0x0000001fff0b7819 */ /* 0x000fe2000001141b */
[----:B------:R0:W-:Y:S01]  /*1240*/  STL [R1+0x24], R0 ;  /* 0x0000240001007387 */ /* 0x0001e20000100800 */
[----:B------:R-:W-:Y:S01]  /*1250*/  SHF.L.U64.HI R6, R29, 0x1, R9 ;  /* 0x000000011d067819 */ /* 0x000fe20000010209 */
[----:B------:R-:W-:Y:S01]  /*1260*/  VIADD R225, R18, 0x1e0 ;  /* 0x000001e012e17836 */ /* 0x000fe20000000000 */
[----:B------:R-:W-:Y:S01]  /*1270*/  SHF.R.S32.HI R12, RZ, 0x1f, R26 ;  /* 0x0000001fff0c7819 */ /* 0x000fe2000001141a */
[----:B------:R-:W-:Y:S01]  /*1280*/  STL [R1+0x28], R32 ;  /* 0x0000282001007387 */ /* 0x000fe20000100800 */
[----:B------:R-:W-:Y:S01]  /*1290*/  R2P PR, R14, 0x6 ;  /* 0x000000060e007804 */ /* 0x000fe20000000000 */
[----:B------:R-:W-:Y:S01]  /*12a0*/  IMAD.IADD R212, R190, 0x1, R24 ;  /* 0x00000001bed47824 */ /* 0x000fe200078e0218 */
[----:B------:R-:W-:Y:S01]  /*12b0*/  SHF.R.S32.HI R13, RZ, 0x1f, R25 ;  /* 0x0000001fff0d7819 */ /* 0x000fe20000011419 */
[----:B------:R2:W-:Y:S01]  /*12c0*/  STL [R1+0x2c], R5 ;  /* 0x00002c0501007387 */ /* 0x0005e20000100800 */
[----:B------:R-:W-:Y:S01]  /*12d0*/  SHF.R.S32.HI R14, RZ, 0x1f, R229 ;  /* 0x0000001fff0e7819 */ /* 0x000fe200000114e5 */
[----:B-1----:R-:W-:Y:S01]  /*12e0*/  VIADD R31, R212, 0x40 ;  /* 0x00000040d41f7836 */ /* 0x002fe20000000000 */
[----:B0-----:R-:W-:Y:S01]  /*12f0*/  SHF.L.U64.HI R0, R30, 0x1, R7 ;  /* 0x000000011e007819 */ /* 0x001fe20000010207 */
[----:B------:R-:W-:Y:S01]  /*1300*/  IMAD R216, R2, 0x2, R17 ;  /* 0x0000000202d87824 */ /* 0x000fe200078e0211 */
[----:B------:R-:W-:Y:S01]  /*1310*/  SHF.R.S32.HI R15, RZ, 0x1f, R228 ;  /* 0x0000001fff0f7819 */ /* 0x000fe200000114e4 */
[C---:B------:R-:W-:Y:S01]  /*1320*/  VIADD R38, R214.reuse, 0xc0 ;  /* 0x000000c0d6267836 */ /* 0x040fe20000000000 */
[----:B------:R-:W-:Y:S01]  /*1330*/  SHF.R.S32.HI R16, RZ, 0x1f, R227 ;  /* 0x0000001fff107819 */ /* 0x000fe200000114e3 */
[----:B------:R0:W-:Y:S01]  /*1340*/  STL [R1+0x30], R0 ;  /* 0x0000300001007387 */ /* 0x0001e20000100800 */
[----:B------:R-:W-:Y:S01]  /*1350*/  SHF.R.S32.HI R21, RZ, 0x1f, R226 ;  /* 0x0000001fff157819 */ /* 0x000fe200000114e2 */
[----:B------:R-:W-:Y:S01]  /*1360*/  VIADD R36, R214, 0x140 ;  /* 0x00000140d6247836 */ /* 0x000fe20000000000 */
[----:B--2---:R-:W-:Y:S01]  /*1370*/  SHF.L.U64.HI R5, R28, 0x1, R10 ;  /* 0x000000011c057819 */ /* 0x004fe2000001020a */
[----:B------:R1:W-:Y:S01]  /*1380*/  STL [R1+0x34], R6 ;  /* 0x0000340601007387 */ /* 0x0003e20000100800 */
[----:B------:R-:W-:Y:S01]  /*1390*/  SHF.L.U64.HI R4, R226, 0x1, R21 ;  /* 0x00000001e2047819 */ /* 0x000fe20000010215 */
[----:B------:R-:W-:Y:S01]  /*13a0*/  VIADD R35, R214, 0x180 ;  /* 0x00000180d6237836 */ /* 0x000fe20000000000 */
[----:B------:R-:W-:Y:S01]  /*13b0*/  SHF.R.S32.HI R20, RZ, 0x1f, R225 ;  /* 0x0000001fff147819 */ /* 0x000fe200000114e1 */
[----:B------:R2:W-:Y:S01]  /*13c0*/  STL [R1+0x38], R5 ;  /* 0x0000380501007387 */ /* 0x0005e20000100800 */
[----:B------:R-:W-:Y:S01]  /*13d0*/  SHF.R.S32.HI R37, RZ, 0x1f, R37 ;  /* 0x0000001fff257819 */ /* 0x000fe20000011425 */
[C---:B------:R-:W-:Y:S01]  /*13e0*/  VIADD R37, R212.reuse, 0x10 ;  /* 0x00000010d4257836 */ /* 0x040fe20000000000 */
[----:B0-----:R-:W-:Y:S01]  /*13f0*/  SHF.L.U64.HI R0, R27, 0x1, R11 ;  /* 0x000000011b007819 */ /* 0x001fe2000001020b */
[C---:B------:R-:W-:Y:S01]  /*1400*/  VIADD R28, R212.reuse, 0x58 ;  /* 0x00000058d41c7836 */ /* 0x040fe20000000000 */
[----:B------:R-:W-:Y:S01]  /*1410*/  SHF.R.S32.HI R34, RZ, 0x1f, R34 ;  /* 0x0000001fff227819 */ /* 0x000fe20000011422 */
[----:B------:R-:W-:Y:S01]  /*1420*/  VIADD R34, R212, 0x28 ;  /* 0x00000028d4227836 */ /* 0x000fe20000000000 */
[----:B-1----:R-:W-:Y:S01]  /*1430*/  SHF.L.U64.HI R6, R26, 0x1, R12 ;  /* 0x000000011a067819 */ /* 0x002fe2000001020c */
[----:B------:R0:W-:Y:S01]  /*1440*/  STL [R1+0x3c], R0 ;  /* 0x00003c0001007387 */ /* 0x0001e20000100800 */
[----:B------:R-:W-:Y:S01]  /*1450*/  IMAD R222, R3, 0x8, R196 ;  /* 0x0000000803de7824 */ /* 0x000fe200078e02c4 */
[----:B--2---:R-:W-:Y:S01]  /*1460*/  SHF.L.U64.HI R5, R25, 0x1, R13 ;  /* 0x0000000119057819 */ /* 0x004fe2000001020d */
[----:B------:R-:W-:Y:S01]  /*1470*/  VIADD R25, R212, 0x70 ;  /* 0x00000070d4197836 */ /* 0x000fe20000000000 */
[----:B------:R1:W-:Y:S01]  /*1480*/  STL [R1+0x40], R6 ;  /* 0x0000400601007387 */ /* 0x0003e20000100800 */
[----:B------:R-:W-:Y:S01]  /*1490*/  SHF.R.S32.HI R3, RZ, 0x1f, R37 ;  /* 0x0000001fff037819 */ /* 0x000fe20000011425 */
[----:B------:R-:W-:Y:S01]  /*14a0*/  VIADD R219, R216, 0x36400 ;  /* 0x00036400d8db7836 */ /* 0x000fe20000000000 */
[----:B------:R-:W-:Y:S01]  /*14b0*/  SHF.R.S32.HI R3, RZ, 0x1f, R34 ;  /* 0x0000001fff037819 */ /* 0x000fe20000011422 */
[----:B------:R2:W-:Y:S01]  /*14c0*/  STL [R1+0x44], R5 ;  /* 0x0000440501007387 */ /* 0x0005e20000100800 */
[C---:B------:R-:W-:Y:S01]  /*14d0*/  VIADD R11, R212.reuse, 0xb8 ;  /* 0x000000b8d40b7836 */ /* 0x040fe20000000000 */
[----:B0-----:R-:W-:Y:S01]  /*14e0*/  SHF.L.U64.HI R0, R229, 0x1, R14 ;  /* 0x00000001e5007819 */ /* 0x001fe2000001020e */
[C---:B------:R-:W-:Y:S01]  /*14f0*/  VIADD R14, R212.reuse, 0xa0 ;  /* 0x000000a0d40e7836 */ /* 0x040fe20000000000 */
[----:B------:R-:W-:Y:S01]  /*1500*/  SHF.R.S32.HI R3, RZ, 0x1f, R31 ;  /* 0x0000001fff037819 */ /* 0x000fe2000001141f */
[C---:B------:R-:W-:Y:S01]  /*1510*/  VIADD R9, R212.reuse, 0xc8 ;  /* 0x000000c8d4097836 */ /* 0x040fe20000000000 */
[----:B------:R-:W-:Y:S01]  /*1520*/  SHF.R.S32.HI R38, RZ, 0x1f, R38 ;  /* 0x0000001fff267819 */ /* 0x000fe20000011426 */
[----:B------:R0:W-:Y:S01]  /*1530*/  STL [R1+0x48], R0 ;  /* 0x0000480001007387 */ /* 0x0001e20000100800 */
[----:B------:R-:W-:Y:S01]  /*1540*/  SHF.R.S32.HI R36, RZ, 0x1f, R36 ;  /* 0x0000001fff247819 */ /* 0x000fe20000011424 */
[----:B-1----:R-:W-:Y:S01]  /*1550*/  VIADD R6, R212, 0xe0 ;  /* 0x000000e0d4067836 */ /* 0x002fe20000000000 */
[----:B--2---:R-:W-:Y:S01]  /*1560*/  SHF.L.U64.HI R5, R228, 0x1, R15 ;  /* 0x00000001e4057819 */ /* 0x004fe2000001020f */
[----:B------:R-:W-:Y:S01]  /*1570*/  VIADD R186, R18, 0x20 ;  /* 0x0000002012ba7836 */ /* 0x000fe20000000000 */
[----:B------:R-:W-:Y:S01]  /*1580*/  SHF.R.S32.HI R35, RZ, 0x1f, R35 ;  /* 0x0000001fff237819 */ /* 0x000fe20000011423 */
[----:B------:R-:W-:Y:S01]  /*1590*/  VIADD R40, R214, 0x40 ;  /* 0x00000040d6287836 */ /* 0x000fe20000000000 */
[----:B------:R-:W-:Y:S01]  /*15a0*/  SEL R218, R218, 0xffffffc0, !P2 ;  /* 0xffffffc0dada7807 */ /* 0x000fe20005000000 */
[----:B------:R-:W-:Y:S01]  /*15b0*/  STL [R1+0x4c], R5 ;  /* 0x00004c0501007387 */ /* 0x000fe20000100800 */
[----:B------:R-:W-:Y:S01]  /*15c0*/  SHF.R.S32.HI R3, RZ, 0x1f, R28 ;  /* 0x0000001fff037819 */ /* 0x000fe2000001141c */
        /* <DEDUP_REMOVED lines=67> */
.L_x_3554:
[----:B------:R-:W-:Y:S01]  /*1a00*/  ULDC.64 UR4, c[0x0][0xb20] ;  /* 0x0002c80000047ab9 */ /* 0x000fe20000000a00 */
[----:B01----:R-:W0:Y:S01]  /*1a10*/  LDC.64 R2, c[0x0][0xb00] ;  /* 0x0002c000ff027b82 */ /* 0x003e220000000a00 */
[----:B------:R-:W-:Y:S01]  /*1a20*/  ISETP.NE.U32.AND P0, PT, RZ, UR4, PT ;  /* 0x00000004ff007c0c */ /* 0x000fe2000bf05070 */
[----:B-----5:R-:W-:Y:S01]  /*1a30*/  IMAD.MOV.U32 R37, RZ, RZ, RZ ;  /* 0x000000ffff257224 */ /* 0x020fe200078e00ff */
[----:B------:R-:W-:Y:S01]  /*1a40*/  ULDC.64 UR6, c[0x0][0xb18] ;  /* 0x0002c60000067ab9 */ /* 0x000fe20000000a00 */
[----:B--2-4-:R-:W-:Y:S01]  /*1a50*/  IMAD.MOV.U32 R9, RZ, RZ, RZ ;  /* 0x000000ffff097224 */ /* 0x014fe200078e00ff */
        /* <DEDUP_REMOVED lines=9> */
[----:B------:R-:W0:Y:S06]  /*1af0*/  @P1 LDC.64 R4, c[0x0][0xb10] ;  /* 0x0002c400ff041b82 */ /* 0x000e2c0000000a00 */
[----:B------:R-:W5:Y:S01]  /*1b00*/  @P3 LDG.E R37, desc[UR50][R2.64] ;  /* 0x0000003202253981 */ /* 0x000f62000c1e1900 */
[----:B------:R-:W-:Y:S02]  /*1b10*/  ULDC UR4, c[0x0][0x288] ;  /* 0x0000a20000047ab9 */ /* 0x000fe40000000800 */
[----:B------:R-:W-:Y:S01]  /*1b20*/  IMAD.U32 R184, RZ, RZ, UR4 ;  /* 0x00000004ffb87e24 */ /* 0x000fe2000f8e00ff */
[----:B------:R2:W-:Y:S01]  /*1b30*/  STL [R1+0x60], R83 ;  /* 0x0000605301007387 */ /* 0x0005e20000100800 */
[----:B------:R-:W-:-:S02]  /*1b40*/  ULDC.64 UR4, c[0x0][0x418] ;  /* 0x0001060000047ab9 */ /* 0x000fc40000000a00 */
[----:B------:R-:W-:Y:S01]  /*1b50*/  UISETP.NE.U32.AND UP0, UPT, UR4, URZ, UPT ;  /* 0x0000003f0400728c */ /* 0x000fe2000bf05070 */
[----:B-1----:R-:W-:-:S03]  /*1b60*/  @P0 IMAD.WIDE R6, R83, 0x4, R6 ;  /* 0x0000000453060825 */ /* 0x002fc600078e0206 */
[----:B------:R-:W-:Y:S01]  /*1b70*/  UISETP.NE.AND.EX UP0, UPT, UR5, URZ, UPT, UP0 ;  /* 0x0000003f0500728c */ /* 0x000fe2000bf05300 */
[----:B------:R-:W-:Y:S01]  /*1b80*/  ULDC UR4, c[0x0][0x424] ;  /* 0x0001090000047ab9 */ /* 0x000fe20000000800 */
[----:B------:R-:W-:Y:S01]  /*1b90*/  ISETP.NE.U32.AND P2, PT, RZ, UR6, PT ;  /* 0x00000006ff007c0c */ /* 0x000fe2000bf45070 */
[----:B------:R1:W5:Y:S01]  /*1ba0*/  @P0 LDG.E R9, desc[UR50][R6.64] ;  /* 0x0000003206090981 */ /* 0x000362000c1e1900 */
[----:B------:R-:W-:Y:S01]  /*1bb0*/  USEL UR4, UR4, 0x1, UP0 ;  /* 0x0000000104047887 */ /* 0x000fe20008000000 */
[----:B0-----:R-:W-:Y:S01]  /*1bc0*/  @P1 IMAD.WIDE R4, R83, 0x4, R4 ;  /* 0x0000000453041825 */ /* 0x001fe200078e0204 */
[----:B------:R-:W-:Y:S01]  /*1bd0*/  ULDC UR5, c[0x0][0x2f0] ;  /* 0x0000bc0000057ab9 */ /* 0x000fe20000000800 */
[C---:B------:R-:W-:Y:S01]  /*1be0*/  LOP3.LUT R0, R82.reuse, 0xff0000, RZ, 0xc0, !PT ;  /* 0x00ff000052007812 */ /* 0x040fe200078ec0ff */
[----:B------:R-:W-:Y:S02]  /*1bf0*/  UIMAD UR4, UR4, UR5, URZ ;  /* 0x00000005040472a4 */ /* 0x000fe4000f8e023f */
[----:B------:R0:W5:Y:S01]  /*1c00*/  @P1 LDG.E R184, desc[UR50][R4.64] ;  /* 0x0000003204b81981 */ /* 0x000162000c1e1900 */
[----:B-1----:R-:W-:Y:S01]  /*1c10*/  LOP3.LUT R6, R82, 0xff000000, RZ, 0xc0, !PT ;  /* 0xff00000052067812 */ /* 0x002fe200078ec0ff */
[----:B------:R-:W-:Y:S01]  /*1c20*/  ULDC UR5, c[0x0][0x348] ;  /* 0x0000d20000057ab9 */ /* 0x000fe20000000800 */
[----:B------:R-:W-:-:S02]  /*1c30*/  ISETP.NE.AND.EX P2, PT, RZ, UR7, PT, P2 ;  /* 0x00000007ff007c0c */ /* 0x000fc4000bf45320 */
[----:B------:R-:W-:Y:S02]  /*1c40*/  LOP3.LUT R189, R82, 0xffff, RZ, 0xc0, !PT ;  /* 0x0000ffff52bd7812 */ /* 0x000fe400078ec0ff */
[----:B0-----:R-:W-:-:S04]  /*1c50*/  SHF.R.U32.HI R5, RZ, 0x8, R6 ;  /* 0x00000008ff057819 */ /* 0x001fc80000011606 */
[----:B------:R-:W-:Y:S01]  /*1c60*/  LEA.HI R8, R0, R5, RZ, 0x10 ;  /* 0x0000000500087211 */ /* 0x000fe200078f80ff */
[----:B--2---:R-:W-:Y:S06]  /*1c70*/  @P1 BRA `(.L_x_3335) ;  /* 0x0000000000241947 */ /* 0x004fec0003800000 */
        /* <DEDUP_REMOVED lines=9> */
.L_x_3335:
[----:B------:R-:W-:Y:S02]  /*1d10*/  IMAD.U32 R32, RZ, RZ, UR5 ;  /* 0x00000005ff207e24 */ /* 0x000fe4000f8e00ff */
[----:B------:R-:W-:Y:S01]  /*1d20*/  IMAD.U32 R24, RZ, RZ, UR4 ;  /* 0x00000004ff187e24 */ /* 0x000fe2000f8e00ff */
[----:B------:R-:W-:Y:S06]  /*1d30*/  @!P2 BRA `(.L_x_3336) ;  /* 0x000000000010a947 */ /* 0x000fec0003800000 */
[----:B------:R-:W0:Y:S02]  /*1d40*/  LDC.64 R2, c[0x0][0xb18] ;  /* 0x0002c600ff027b82 */ /* 0x000e240000000a00 */
[----:B0-----:R-:W-:-:S05]  /*1d50*/  IMAD.WIDE R2, R83, 0x4, R2 ;  /* 0x0000000453027825 */ /* 0x001fca00078e0202 */
[----:B------:R0:W5:Y:S01]  /*1d60*/  LDG.E R24, desc[UR50][R2.64] ;  /* 0x0000003202187981 */ /* 0x000162000c1e1900 */
[----:B------:R-:W-:Y:S05]  /*1d70*/  BRA `(.L_x_3337) ;  /* 0x0000000000107947 */ /* 0x000fea0003800000 */
.L_x_3336:
[----:B------:R-:W-:Y:S05]  /*1d80*/  @!P3 BRA `(.L_x_3337) ;  /* 0x00000000000cb947 */ /* 0x000fea0003800000 */
[----:B------:R-:W2:Y:S04]  /*1d90*/  LDG.E R5, desc[UR50][R2.64] ;  /* 0x0000003202057981 */ /* 0x000ea8000c1e1900 */
[----:B------:R-:W2:Y:S02]  /*1da0*/  LDG.E R24, desc[UR50][R2.64+0x4] ;  /* 0x0000043202187981 */ /* 0x000ea4000c1e1900 */
[----:B--2---:R-:W-:-:S07]  /*1db0*/  IMAD.IADD R24, R24, 0x1, -R5 ;  /* 0x0000000118187824 */ /* 0x004fce00078e0a05 */
.L_x_3337:
        /* <DEDUP_REMOVED lines=47> */
.L_x_3340:
[----:B------:R-:W-:-:S13]  /*20b0*/  ISETP.NE.AND P0, PT, R3, 0x1, PT ;  /* 0x000000010300780c */ /* 0x000fda0003f05270 */
[----:B------:R-:W0:Y:S02]  /*20c0*/  @P0 LDC.64 R4, c[0x0][0xae0] ;  /* 0x0002b800ff040b82 */ /* 0x000e240000000a00 */
[----:B0-----:R-:W-:-:S05]  /*20d0*/  @P0 IMAD.HI.U32 R4, R0, R4, RZ ;  /* 0x0000000400040227 */ /* 0x001fca00078e00ff */
[----:B------:R-:W-:-:S07]  /*20e0*/  @P0 SHF.R.U32.HI R0, RZ, R5, R4 ;  /* 0x00000005ff000219 */ /* 0x000fce0000011604 */
.L_x_3341:
[----:B------:R-:W-:Y:S05]  /*20f0*/  BSYNC B0 ;  /* 0x0000000000007941 */ /* 0x000fea0003800000 */
.L_x_3339:
[----:B------:R-:W-:-:S05]  /*2100*/  IMAD R5, R0, R3, R3 ;  /* 0x0000000300057224 */ /* 0x000fca00078e0203 */
[----:B------:R-:W-:-:S07]  /*2110*/  VIMNMX R2, R2, R5, PT ;  /* 0x0000000502027248 */ /* 0x000fce0003fe0100 */
.L_x_3338:
[----:B------:R-:W0:Y:S01]  /*2120*/  @P1 LDC R0, c[0x0][0x44c] ;  /* 0x00011300ff001b82 */ /* 0x000e220000000800 */
[----:B------:R-:W-:Y:S01]  /*2130*/  VIADD R2, R2, 0x3f ;  /* 0x0000003f02027836 */ /* 0x000fe20000000000 */
[----:B------:R-:W-:Y:S01]  /*2140*/  ULDC UR4, c[0x0][0xad4] ;  /* 0x0002b50000047ab9 */ /* 0x000fe20000000800 */
[----:B------:R-:W-:Y:S02]  /*2150*/  IMAD.MOV.U32 R4, RZ, RZ, R197 ;  /* 0x000000ffff047224 */ /* 0x000fe400078e00c5 */
[----:B------:R-:W-:Y:S01]  /*2160*/  IMAD.IADD R169, R185, 0x1, -R184 ;  /* 0x00000001b9a97824 */ /* 0x000fe200078e0ab8 */
[----:B------:R-:W-:Y:S02]  /*2170*/  SHF.R.S32.HI R5, RZ, 0x1f, R2 ;  /* 0x0000001fff057819 */ /* 0x000fe40000011402 */
[----:B------:R-:W1:Y:S02]  /*2180*/  @P1 LDC R7, c[0x0][0x450] ;  /* 0x00011400ff071b82 */ /* 0x000e640000000800 */
[----:B------:R-:W-:Y:S01]  /*2190*/  LEA.HI R5, R5, R2, RZ, 0x6 ;  /* 0x0000000205057211 */ /* 0x000fe200078f30ff */
[----:B0-----:R-:W-:-:S05]  /*21a0*/  @P1 IMAD.HI.U32 R0, R197, R0, RZ ;  /* 0x00000000c5001227 */ /* 0x001fca00078e00ff */
[----:B-1----:R-:W-:Y:S02]  /*21b0*/  @P1 SHF.R.U32.HI R4, RZ, R7, R0 ;  /* 0x00000007ff041219 */ /* 0x002fe40000011600 */
[----:B------:R-:W-:-:S03]  /*21c0*/  SHF.R.S32.HI R0, RZ, 0x6, R5 ;  /* 0x00000006ff007819 */ /* 0x000fc60000011405 */
[----:B------:R-:W-:Y:S01]  /*21d0*/  IMAD.IADD R2, R169, 0x1, R4 ;  /* 0x00000001a9027824 */ /* 0x000fe200078e0204 */
[----:B------:R-:W-:-:S03]  /*21e0*/  VIMNMX R6, R35, R0, PT ;  /* 0x0000000023067248 */ /* 0x000fc60003fe0100 */
        /* <DEDUP_REMOVED lines=12> */
.L_x_3344:
[----:B------:R-:W-:-:S13]  /*22b0*/  ISETP.NE.AND P0, PT, R3, 0x1, PT ;  /* 0x000000010300780c */ /* 0x000fda0003f05270 */
[----:B------:R-:W0:Y:S02]  /*22c0*/  @P0 LDC.64 R4, c[0x0][0xae0] ;  /* 0x0002b800ff040b82 */ /* 0x000e240000000a00 */
[----:B0-----:R-:W-:-:S05]  /*22d0*/  @P0 IMAD.HI.U32 R4, R2, R4, RZ ;  /* 0x0000000402040227 */ /* 0x001fca00078e00ff */
[----:B------:R-:W-:-:S07]  /*22e0*/  @P0 SHF.R.U32.HI R2, RZ, R5, R4 ;  /* 0x00000005ff020219 */ /* 0x000fce0000011604 */
.L_x_3345:
[----:B------:R-:W-:Y:S05]  /*22f0*/  BSYNC B0 ;  /* 0x0000000000007941 */ /* 0x000fea0003800000 */
.L_x_3343:
[----:B------:R-:W-:-:S05]  /*2300*/  IMAD R3, R2, R3, RZ ;  /* 0x0000000302037224 */ /* 0x000fca00078e02ff */
[----:B------:R-:W-:-:S07]  /*2310*/  VIMNMX R0, R0, R3, !PT ;  /* 0x0000000300007248 */ /* 0x000fce0007fe0100 */
.L_x_3342:
[----:B------:R-:W-:Y:S01]  /*2320*/  SHF.R.S32.HI R3, RZ, 0x1f, R0 ;  /* 0x0000001fff037819 */ /* 0x000fe20000011400 */
[----:B------:R-:W-:Y:S01]  /*2330*/  BSSY B0, `(.L_x_3346) ;  /* 0x000002a000007945 */ /* 0x000fe20003800000 */
[----:B------:R-:W-:Y:S02]  /*2340*/  SHF.R.U32.HI R2, RZ, 0x10, R8 ;  /* 0x00000010ff027819 */ /* 0x000fe40000011608 */
[----:B------:R-:W-:Y:S01]  /*2350*/  LEA.HI R3, R3, R0, RZ, 0x6 ;  /* 0x0000000003037211 */ /* 0x000fe200078f30ff */
[----:B------:R-:W-:Y:S01]  /*2360*/  IMAD.MOV.U32 R0, RZ, RZ, RZ ;  /* 0x000000ffff007224 */ /* 0x000fe200078e00ff */
[----:B------:R-:W-:Y:S01]  /*2370*/  LOP3.LUT R12, R8, 0xff, RZ, 0xc0, !PT ;  /* 0x000000ff080c7812 */ /* 0x000fe200078ec0ff */
[----:B------:R0:W-:Y:S01]  /*2380*/  STL [R1+0x5c], R2 ;  /* 0x00005c0201007387 */ /* 0x0001e20000100800 */
[----:B------:R-:W-:-:S03]  /*2390*/  SHF.R.S32.HI R3, RZ, 0x6, R3 ;  /* 0x00000006ff037819 */ /* 0x000fc60000011403 */
[----:B------:R0:W-:Y:S01]  /*23a0*/  STL [R1+0x64], R12 ;  /* 0x0000640c01007387 */ /* 0x0001e20000100800 */
[----:B------:R-:W-:-:S04]  /*23b0*/  VIMNMX R11, RZ, R3, !PT ;  /* 0x00000003ff0b7248 */ /* 0x000fc80007fe0100 */
        /* <DEDUP_REMOVED lines=33> */
.L_x_3347:
[----:B------:R-:W-:Y:S05]  /*25d0*/  BSYNC B0 ;  /* 0x0000000000007941 */ /* 0x000fea0003800000 */
.L_x_3346:
        /* <DEDUP_REMOVED lines=36> */
.L_x_3350:
[----:B------:R-:W-:Y:S05]  /*2820*/  BSYNC B6 ;  /* 0x0000000000067941 */ /* 0x000fea0003800000 */
.L_x_3349:
        /* <DEDUP_REMOVED lines=20> */
.L_x_3352:
[----:B------:R-:W-:Y:S05]  /*2970*/  BSYNC B6 ;  /* 0x0000000000067941 */ /* 0x000fea0003800000 */
.L_x_3351:
[----:B------:R-:W-:Y:S01]  /*2980*/  ULDC.64 UR4, c[0x0][0xaf0] ;  /* 0x0002bc0000047ab9 */ /* 0x000fe20000000a00 */
[----:B------:R-:W-:Y:S01]  /*2990*/  IMAD.MOV.U32 R0, RZ, RZ, R83 ;  /* 0x000000ffff007224 */ /* 0x000fe200078e0053 */
[----:B------:R-:W-:Y:S01]  /*29a0*/  ISETP.NE.U32.AND P0, PT, RZ, UR4, PT ;  /* 0x00000004ff007c0c */ /* 0x000fe2000bf05070 */
[----:B------:R-:W0:Y:S01]  /*29b0*/  S2R R6, SR_TID.X ;  /* 0x0000000000067919 */ /* 0x000e220000002100 */
[----:B------:R-:W1:Y:S08]  /*29c0*/  LDC.64 R4, c[0x0][0x3f8] ;  /* 0x0000fe00ff047b82 */ /* 0x000e700000000a00 */
[----:B------:R-:W2:Y:S01]  /*29d0*/  LDC R13, c[0x0][0x3f4] ;  /* 0x0000fd00ff0d7b82 */ /* 0x000ea20000000800 */
[----:B------:R-:W-:-:S07]  /*29e0*/  ISETP.NE.AND.EX P0, PT, RZ, UR5, PT, P0 ;  /* 0x00000005ff007c0c */ /* 0x000fce000bf05300 */
[----:B------:R-:W3:Y:S01]  /*29f0*/  LDC.64 R44, c[0x0][0x408] ;  /* 0x00010200ff2c7b82 */ /* 0x000ee20000000a00 */
[----:B------:R-:W-:Y:S01]  /*2a00*/  SHF.R.S32.HI R7, RZ, 0x1f, R191 ;  /* 0x0000001fff077819 */ /* 0x000fe200000114bf */
[----:B------:R-:W4:Y:S01]  /*2a10*/  S2R R25, SR_TID.X ;  /* 0x0000000000197919 */ /* 0x000f220000002100 */
[----:B------:R-:W-:Y:S01]  /*2a20*/  SHF.R.S32.HI R193, RZ, 0x1f, R192 ;  /* 0x0000001fffc17819 */ /* 0x000fe200000114c0 */
[----:B------:R-:W-:Y:S01]  /*2a30*/  IMAD.SHL.U32 R39, R213, 0x40, RZ ;  /* 0x00000040d5277824 */ /* 0x000fe200078e00ff */
[----:B------:R-:W-:-:S03]  /*2a40*/  ULDC UR4, c[0x0][0x2f4] ;  /* 0x0000bd0000047ab9 */ /* 0x000fc60000000800 */
[----:B------:R-:W0:Y:S02]  /*2a50*/  @P0 LDC.64 R2, c[0x0][0xaf0] ;  /* 0x0002bc00ff020b82 */ /* 0x000e240000000a00 */
[----:B0-----:R-:W-:-:S05]  /*2a60*/  @P0 IMAD.WIDE R2, R83, 0x4, R2 ;  /* 0x0000000453020825 */ /* 0x001fca00078e0202 */
[----:B------:R0:W3:Y:S01]  /*2a70*/  @P0 LDG.E R0, desc[UR50][R2.64] ;  /* 0x0000003202000981 */ /* 0x0000e2000c1e1900 */
[----:B------:R-:W-:Y:S01]  /*2a80*/  VIADD R8, R6, 0xffffff80 ;  /* 0xffffff8006087836 */ /* 0x000fe20000000000 */
[----:B--2---:R-:W-:Y:S01]  /*2a90*/  ISETP.GE.AND P3, PT, R18, R13, PT ;  /* 0x0000000d1200720c */ /* 0x004fe20003f66270 */
[-C--:B-1----:R-:W-:Y:S01]  /*2aa0*/  IMAD R6, R7, R4.reuse, RZ ;  /* 0x0000000407067224 */ /* 0x082fe200078e02ff */
[----:B------:R-:W-:Y:S01]  /*2ab0*/  LOP3.LUT R39, R39, 0x1c0, RZ, 0xc0, !PT ;  /* 0x000001c027277812 */ /* 0x000fe200078ec0ff */
[----:B------:R-:W-:Y:S01]  /*2ac0*/  IMAD.WIDE.U32 R20, R191, R4, R18 ;  /* 0x00000004bf147225 */ /* 0x000fe200078e0012 */
[----:B------:R-:W-:Y:S02]  /*2ad0*/  SHF.R.S32.HI R9, RZ, 0x1f, R8 ;  /* 0x0000001fff097819 */ /* 0x000fe40000011408 */
[C---:B------:R-:W-:Y:S01]  /*2ae0*/  SHF.L.U64.HI R40, R4.reuse, 0x6, R5 ;  /* 0x0000000604287819 */ /* 0x040fe20000010205 */
[----:B------:R-:W-:Y:S01]  /*2af0*/  IMAD.SHL.U32 R41, R4, 0x40, RZ ;  /* 0x0000004004297824 */ /* 0x000fe200078e00ff */
[----:B------:R-:W-:Y:S01]  /*2b00*/  LEA.HI R9, R9, R8, RZ, 0x2 ;  /* 0x0000000809097211 */ /* 0x000fe200078f10ff */
[----:B0-----:R-:W-:Y:S01]  /*2b10*/  IMAD.WIDE.U32 R2, R191, R4, R192 ;  /* 0x00000004bf027225 */ /* 0x001fe200078e00c0 */
[----:B------:R-:W-:-:S02]  /*2b20*/  SHF.R.U32.HI R43, RZ, 0x3, R39 ;  /* 0x00000003ff2b7819 */ /* 0x000fc40000011627 */
[----:B------:R-:W-:Y:S01]  /*2b30*/  LOP3.LUT R11, R9, 0xfffffffc, RZ, 0xc0, !PT ;  /* 0xfffffffc090b7812 */ /* 0x000fe200078ec0ff */
[----:B------:R-:W-:Y:S01]  /*2b40*/  IMAD R9, R191, R5, R6 ;  /* 0x00000005bf097224 */ /* 0x000fe200078e0206 */
[----:B----4-:R-:W-:Y:S01]  /*2b50*/  SHF.R.U32.HI R25, RZ, 0x7, R25 ;  /* 0x00000007ff197819 */ /* 0x010fe20000011619 */
[----:B---3--:R-:W-:Y:S01]  /*2b60*/  IMAD R6, R7, R44, RZ ;  /* 0x0000002c07067224 */ /* 0x008fe200078e02ff */
[----:B------:R-:W-:Y:S01]  /*2b70*/  SEL R7, R13, RZ, P3 ;  /* 0x000000ff0d077207 */ /* 0x000fe20001800000 */
[----:B------:R-:W-:Y:S01]  /*2b80*/  IMAD.IADD R3, R3, 0x1, R9 ;  /* 0x0000000103037824 */ /* 0x000fe200078e0209 */
[----:B------:R-:W-:Y:S01]  /*2b90*/  SHF.L.U64.HI R42, R44, 0x6, R45 ;  /* 0x000000062c2a7819 */ /* 0x000fe2000001022d */
[----:B------:R-:W-:Y:S01]  /*2ba0*/  IMAD.IADD R21, R9, 0x1, R21 ;  /* 0x0000000109157824 */ /* 0x000fe200078e0215 */
[----:B-----5:R-:W-:Y:S01]  /*2bb0*/  SHF.R.S32.HI R9, RZ, 0x1f, R80 ;  /* 0x0000001fff097819 */ /* 0x020fe20000011450 */
[C---:B------:R-:W-:Y:S01]  /*2bc0*/  IMAD.IADD R7, R18.reuse, 0x1, R7 ;  /* 0x0000000112077824 */ /* 0x040fe200078e0207 */
[----:B------:R-:W-:Y:S01]  /*2bd0*/  ISETP.GE.AND P2, PT, R18, UR4, PT ;  /* 0x0000000412007c0c */ /* 0x000fe2000bf46270 */
[----:B------:R-:W-:Y:S01]  /*2be0*/  IMAD.IADD R48, R8, 0x1, -R11 ;  /* 0x0000000108307824 */ /* 0x000fe200078e0a0b */
[----:B------:R-:W-:Y:S01]  /*2bf0*/  ISETP.GE.AND P1, PT, R186, UR4, PT ;  /* 0x00000004ba007c0c */ /* 0x000fe2000bf26270 */
[----:B------:R-:W-:Y:S01]  /*2c00*/  IMAD R11, R191, R45, R6 ;  /* 0x0000002dbf0b7224 */ /* 0x000fe200078e0206 */
[----:B------:R-:W-:Y:S01]  /*2c10*/  SHF.R.S32.HI R38, RZ, 0x1f, R7 ;  /* 0x0000001fff267819 */ /* 0x000fe20000011407 */
[----:B------:R-:W-:-:S02]  /*2c20*/  IMAD R6, R9, R4, RZ ;  /* 0x0000000409067224 */ /* 0x000fc400078e02ff */
[----:B------:R-:W-:Y:S01]  /*2c30*/  IMAD.WIDE.U32 R2, R80, R4, R2 ;  /* 0x0000000450027225 */ /* 0x000fe200078e0002 */
[----:B------:R-:W-:-:S03]  /*2c40*/  LEA.HI R38, R38, R7, RZ, 0x3 ;  /* 0x0000000726267211 */ /* 0x000fc600078f18ff */
[----:B------:R-:W-:Y:S01]  /*2c50*/  IMAD.WIDE.U32 R20, R80, R4, R20 ;  /* 0x0000000450147225 */ /* 0x000fe200078e0014 */
[----:B------:R-:W-:Y:S02]  /*2c60*/  LOP3.LUT R4, R39, 0x18, R18, 0xf8, !PT ;  /* 0x0000001827047812 */ /* 0x000fe400078ef812 */
[----:B------:R-:W-:Y:S01]  /*2c70*/  LOP3.LUT R54, R38, 0xfffffff8, RZ, 0xc0, !PT ;  /* 0xfffffff826367812 */ /* 0x000fe200078ec0ff */
[-C--:B------:R-:W-:Y:S01]  /*2c80*/  IMAD.WIDE.U32 R28, R191, R44.reuse, R192 ;  /* 0x0000002cbf1c7225 */ /* 0x080fe200078e00c0 */
[----:B------:R-:W-:Y:S02]  /*2c90*/  LOP3.LUT R47, R4, R43, RZ, 0x3c, !PT ;  /* 0x0000002b042f7212 */ /* 0x000fe400078e3cff */
[----:B------:R-:W-:Y:S01]  /*2ca0*/  LOP3.LUT R4, R39, 0x38, R38, 0xf8, !PT ;  /* 0x0000003827047812 */ /* 0x000fe200078ef826 */
[----:B------:R-:W-:Y:S01]  /*2cb0*/  IMAD.WIDE.U32 R30, R191, R44, R18 ;  /* 0x0000002cbf1e7225 */ /* 0x000fe200078e0012 */
[----:B------:R-:W-:-:S03]  /*2cc0*/  SHF.R.S32.HI R57, RZ, 0x1f, R54 ;  /* 0x0000001fff397819 */ /* 0x000fc60000011436 */
[----:B------:R-:W-:Y:S02]  /*2cd0*/  IMAD.IADD R29, R29, 0x1, R11 ;  /* 0x000000011d1d7824 */ /* 0x000fe400078e020b */
[----:B------:R-:W-:Y:S02]  /*2ce0*/  IMAD.IADD R31, R11, 0x1, R31 ;  /* 0x000000010b1f7824 */ /* 0x000fe400078e021f */
[-C--:B------:R-:W-:Y:S02]  /*2cf0*/  IMAD R9, R9, R44.reuse, RZ ;  /* 0x0000002c09097224 */ /* 0x080fe400078e02ff */
[----:B------:R-:W-:Y:S01]  /*2d00*/  IMAD R51, R80, R5, R6 ;  /* 0x0000000550337224 */ /* 0x000fe200078e0206 */
[----:B------:R-:W-:Y:S01]  /*2d10*/  LOP3.LUT R5, R4, R43, RZ, 0x3c, !PT ;  /* 0x0000002b04057212 */ /* 0x000fe200078e3cff */
[C---:B------:R-:W-:Y:S02]  /*2d20*/  IMAD R9, R80.reuse, R45, R9 ;  /* 0x0000002d50097224 */ /* 0x040fe400078e0209 */
[----:B------:R-:W-:-:S04]  /*2d30*/  IMAD.WIDE.U32 R28, R80, R44, R28 ;  /* 0x0000002c501c7225 */ /* 0x000fc800078e001c */
[----:B------:R-:W-:-:S04]  /*2d40*/  IMAD.WIDE.U32 R30, R80, R44, R30 ;  /* 0x0000002c501e7225 */ /* 0x000fc800078e001e */
[----:B------:R-:W-:Y:S02]  /*2d50*/  IMAD.IADD R50, R3, 0x1, R51 ;  /* 0x0000000103327824 */ /* 0x000fe400078e0233 */
[----:B------:R-:W-:Y:S02]  /*2d60*/  IMAD.IADD R37, R37, 0x1, R24 ;  /* 0x0000000125257824 */ /* 0x000fe400078e0218 */
[----:B------:R-:W-:Y:S02]  /*2d70*/  IMAD.SHL.U32 R44, R44, 0x40, RZ ;  /* 0x000000402c2c7824 */ /* 0x000fe400078e00ff */
[----:B------:R-:W-:Y:S02]  /*2d80*/  VIADD R45, R25, 0x8 ;  /* 0x00000008192d7836 */ /* 0x000fe40000000000 */
[----:B------:R-:W-:Y:S02]  /*2d90*/  IMAD.SHL.U32 R46, R13, 0x2, RZ ;  /* 0x000000020d2e7824 */ /* 0x000fe400078e00ff */
[----:B------:R-:W-:-:S02]  /*2da0*/  IMAD R47, R224, 0x200, R47 ;  /* 0x00000200e02f7824 */ /* 0x000fc400078e022f */
[----:B------:R-:W-:Y:S02]  /*2db0*/  IMAD R48, R48, 0x40, R191 ;  /* 0x0000004030307824 */ /* 0x000fe400078e02bf */
[----:B------:R-:W-:Y:S02]  /*2dc0*/  IMAD.IADD R51, R51, 0x1, R21 ;  /* 0x0000000133337824 */ /* 0x000fe400078e0215 */
[----:B------:R-:W-:Y:S02]  /*2dd0*/  IMAD.IADD R55, R29, 0x1, R9 ;  /* 0x000000011d377824 */ /* 0x000fe400078e0209 */
[----:B------:R-:W-:Y:S02]  /*2de0*/  IMAD.IADD R56, R9, 0x1, R31 ;  /* 0x0000000109387824 */ /* 0x000fe400078e021f */
[----:B------:R-:W-:Y:S01]  /*2df0*/  IMAD R58, R224, 0x200, R5 ;  /* 0x00000200e03a7824 */ /* 0x000fe200078e0205 */
[----:B------:R-:W-:-:S07]  /*2e00*/  SHF.R.S32.HI R49, RZ, 0x1f, R0 ;  /* 0x0000001fff317819 */ /* 0x000fce0000011400 */
.L_x_3385:
        /* <DEDUP_REMOVED lines=45> */
[----:B------:R-:W-:-:S02]  /*30e0*/  ULDC.64 UR4, c[0x0][0x310] ;  /* 0x0000c40000047ab9 */ /* 0x000fc40000000a00 */
[----:B------:R-:W-:Y:S02]  /*30f0*/  IMAD R9, R62, UR4, RZ ;  /* 0x000000043e097c24 */ /* 0x000fe4000f8e02ff */
[----:B------:R-:W-:Y:S02]  /*3100*/  IMAD.IADD R5, R5, 0x1, R7 ;  /* 0x0000000105057824 */ /* 0x000fe400078e0207 */
[C---:B------:R-:W-:Y:S02]  /*3110*/  IMAD R9, R60.reuse, UR5, R9 ;  /* 0x000000053c097c24 */ /* 0x040fe4000f8e0209 */
[----:B------:R-:W-:Y:S01]  /*3120*/  IMAD.WIDE.U32 R4, R60, UR4, R4 ;  /* 0x000000043c047c25 */ /* 0x000fe2000f8e0004 */
[----:B------:R-:W-:-:S03]  /*3130*/  ULDC.64 UR4, c[0x0][0x308] ;  /* 0x0000c20000047ab9 */ /* 0x000fc60000000a00 */
[----:B------:R-:W-:Y:S02]  /*3140*/  IMAD.IADD R5, R5, 0x1, R9 ;  /* 0x0000000105057824 */ /* 0x000fe400078e0209 */
[----:B------:R-:W-:Y:S02]  /*3150*/  IMAD R9, R11, R41, R8 ;  /* 0x000000290b097224 */ /* 0x000fe400078e0208 */
        /* <DEDUP_REMOVED lines=16> */
[----:B------:R-:W-:Y:S01]  /*3260*/  IMAD.MOV.U32 R6, RZ, RZ, R28 ;  /* 0x000000ffff067224 */ /* 0x000fe200078e001c */
[----:B------:R-:W-:Y:S01]  /*3270*/  ULDC.64 UR4, c[0x0][0x3e8] ;  /* 0x0000fa0000047ab9 */ /* 0x000fe20000000a00 */
[----:B------:R-:W-:Y:S01]  /*3280*/  IMAD.MOV.U32 R7, RZ, RZ, R55 ;  /* 0x000000ffff077224 */ /* 0x000fe200078e0037 */
[----:B------:R-:W-:Y:S01]  /*3290*/  ULDC.64 UR6, c[0x0][0x400] ;  /* 0x0001000000067ab9 */ /* 0x000fe20000000a00 */
[----:B------:R-:W-:Y:S01]  /*32a0*/  IMAD R5, R42, R33, RZ ;  /* 0x000000212a057224 */ /* 0x000fe200078e02ff */
[----:B------:R-:W-:Y:S01]  /*32b0*/  CS2R R24, SRZ ;  /* 0x0000000000187805 */ /* 0x000fe2000001ff00 */
[----:B------:R-:W-:Y:S01]  /*32c0*/  IMAD.WIDE.U32 R8, R33, R44, R6 ;  /* 0x0000002c21087225 */ /* 0x000fe200078e0006 */
[----:B------:R-:W-:-:S03]  /*32d0*/  IADD3 R7, P5, R2, R4, RZ ;  /* 0x0000000402077210 */ /* 0x000fc60007fbe0ff */
[----:B------:R-:W-:Y:S01]  /*32e0*/  IMAD R5, R11, R44, R5 ;  /* 0x0000002c0b057224 */ /* 0x000fe200078e0205 */
[----:B------:R-:W-:Y:S01]  /*32f0*/  LEA R4, P6, R8, UR6, 0x1 ;  /* 0x0000000608047c11 */ /* 0x000fe2000f8c08ff */
[----:B------:R-:W-:Y:S01]  /*3300*/  IMAD.X R10, R10, 0x1, R50, P5 ;  /* 0x000000010a0a7824 */ /* 0x000fe200028e0632 */
[----:B------:R-:W-:Y:S01]  /*3310*/  LEA R6, P5, R7, UR4, 0x1 ;  /* 0x0000000407067c11 */ /* 0x000fe2000f8a08ff */
[----:B------:R-:W-:-:S03]  /*3320*/  IMAD.IADD R5, R9, 0x1, R5 ;  /* 0x0000000109057824 */ /* 0x000fc600078e0205 */
[----:B------:R-:W-:Y:S02]  /*3330*/  LEA.HI.X R7, R7, UR5, R10, 0x1, P5 ;  /* 0x0000000507077c11 */ /* 0x000fe4000a8f0c0a */
[----:B------:R-:W-:Y:S02]  /*3340*/  LEA.HI.X R5, R8, UR7, R5, 0x1, P6 ;  /* 0x0000000708057c11 */ /* 0x000fe4000b0f0c05 */
[----:B------:R-:W-:Y:S02]  /*3350*/  CS2R R8, SRZ ;  /* 0x0000000000087805 */ /* 0x000fe4000001ff00 */
[-C--:B------:R-:W-:Y:S02]  /*3360*/  ISETP.GE.AND P6, PT, R192, R68.reuse, PT ;  /* 0x00000044c000720c */ /* 0x080fe40003fc6270 */
[----:B------:R-:W-:-:S11]  /*3370*/  ISETP.GE.AND P5, PT, R221, R68, PT ;  /* 0x00000044dd00720c */ /* 0x000fd60003fa6270 */
[----:B------:R0:W5:Y:S04]  /*3380*/  @!P6 LDG.E.64 R26, desc[UR50][R6.64] ;  /* 0x00000032061ae981 */ /* 0x000168000c1e1b00 */
[----:B------:R0:W5:Y:S04]  /*3390*/  @!P5 LDG.E.64 R8, desc[UR50][R6.64+0x20] ;  /* 0x000020320608d981 */ /* 0x000168000c1e1b00 */
[----:B------:R0:W5:Y:S04]  /*33a0*/  @!P6 LDG.E.64 R52, desc[UR50][R4.64] ;  /* 0x000000320434e981 */ /* 0x000168000c1e1b00 */
[----:B------:R0:W5:Y:S02]  /*33b0*/  @!P5 LDG.E.64 R24, desc[UR50][R4.64+0x20] ;  /* 0x000020320418d981 */ /* 0x000164000c1e1b00 */
.L_x_3357:
[----:B------:R-:W-:Y:S05]  /*33c0*/  BSYNC B1 ;  /* 0x0000000000017941 */ /* 0x000fea0003800000 */
.L_x_3356:
        /* <DEDUP_REMOVED lines=12> */
[----:B------:R-:W-:-:S03]  /*3490*/  IMAD.MOV.U32 R4, RZ, RZ, R24 ;  /* 0x000000ffff047224 */ /* 0x000fc600078e0018 */
[----:B------:R-:W-:Y:S02]  /*34a0*/  PRMT R73, R5, 0x7610, R73 ;  /* 0x0000761005497816 */ /* 0x000fe40000000049 */
[----:B------:R-:W-:Y:S02]  /*34b0*/  PRMT R74, R7, 0x5410, R4 ;  /* 0x00005410074a7816 */ /* 0x000fe40000000004 */
[----:B------:R-:W-:Y:S01]  /*34c0*/  PRMT R70, R6, 0x7610, R70 ;  /* 0x0000761006467816 */ /* 0x000fe20000000046 */
[----:B------:R-:W-:Y:S06]  /*34d0*/  @!P5 BRA `(.L_x_3358) ;  /* 0x000000000004d947 */ /* 0x000fec0003800000 */
[----:B------:R-:W-:Y:S01]  /*34e0*/  BPT.TRAP 0x1 ;  /* 0x000000040000795c */ /* 0x000fe20000300000 */
.L_x_3358:
[----:B------:R-:W-:Y:S01]  /*34f0*/  IMAD R59, R188, 0x8, R17 ;  /* 0x00000008bc3b7824 */ /* 0x000fe200078e0211 */
[----:B------:R-:W-:Y:S01]  /*3500*/  SHF.L.U32 R66, R194, 0x1f, RZ ;  /* 0x0000001fc2427819 */ /* 0x000fe200000006ff */
[----:B------:R-:W-:Y:S03]  /*3510*/  BSSY B1, `(.L_x_3359) ;  /* 0x0000003000017945 */ /* 0x000fe60003800000 */
[----:B------:R-:W0:Y:S02]  /*3520*/  SYNCS.PHASECHK.TRANS64.TRYWAIT P6, [R59+URZ+0x38890], R66 ;  /* 0x038890423b0075a7 */ /* 0x000e2400080c017f */
[----:B0-----:R-:W-:Y:S05]  /*3530*/  @!P6 BRA `(.L_x_3360) ;  /* 0x00000260006ce947 */ /* 0x001fea0003800000 */
.L_x_3709:
[----:B------:R-:W-:Y:S05]  /*3540*/  BSYNC B1 ;  /* 0x0000000000017941 */ /* 0x000fea0003800000 */
.L_x_3359:
[----:B------:R-:W-:-:S03]  /*3550*/  UMOV UR4, 0xffffffff ;  /* 0xffffffff00047882 */ /* 0x000fc60000000000 */
[----:B------:R-:W-:Y:S05]  /*3560*/  BRA.DIV UR4, `(.L_x_3361) ;  /* 0x0000026204747947 */ /* 0x000fea000b800000 */
[----:B------:R1:W2:Y:S04]  /*3570*/  SHFL.IDX PT, R71, R14, RZ, 0x1c1f ;  /* 0x001c1fff0e477589 */ /* 0x0002a800000e0000 */
[----:B------:R-:W3:Y:S02]  /*3580*/  SHFL.IDX PT, R67, R67, RZ, 0x1c1f ;  /* 0x001c1fff43437589 */ /* 0x000ee400000e0000 */
.L_x_3713:
        /* <DEDUP_REMOVED lines=15> */
[C---:B------:R-:W-:Y:S01]  /*3680*/  LOP3.LUT R52, R13.reuse, 0xffff0000, RZ, 0xc0, !PT ;  /* 0xffff00000d347812 */ /* 0x040fe200078ec0ff */
[----:B------:R-:W-:Y:S01]  /*3690*/  IMAD.U32 R13, R13, 0x10000, RZ ;  /* 0x000100000d0d7824 */ /* 0x000fe200078e00ff */
[----:B------:R-:W-:-:S02]  /*36a0*/  SHF.R.U32.HI R53, RZ, 0x10, R53 ;  /* 0x00000010ff357819 */ /* 0x000fc40000011635 */
[----:B------:R-:W-:Y:S01]  /*36b0*/  SHF.R.U32.HI R26, RZ, 0x10, R27 ;  /* 0x00000010ff1a7819 */ /* 0x000fe2000001161b */
[----:B------:R-:W-:Y:S01]  /*36c0*/  FMUL.FTZ R5, R15, R52 ;  /* 0x000000340f057220 */ /* 0x000fe20000410000 */
[C---:B------:R-:W-:Y:S01]  /*36d0*/  LOP3.LUT R27, R12.reuse, 0xffff0000, RZ, 0xc0, !PT ;  /* 0xffff00000c1b7812 */ /* 0x040fe200078ec0ff */
[----:B------:R-:W-:Y:S01]  /*36e0*/  IMAD.U32 R12, R12, 0x10000, RZ ;  /* 0x000100000c0c7824 */ /* 0x000fe200078e00ff */
[----:B------:R-:W-:Y:S02]  /*36f0*/  PRMT R53, R74, 0x5410, R53 ;  /* 0x000054104a357816 */ /* 0x000fe40000000035 */
[----:B------:R-:W-:Y:S01]  /*3700*/  PRMT R26, R73, 0x5432, R26 ;  /* 0x00005432491a7816 */ /* 0x000fe2000000001a */
[-C--:B------:R-:W-:Y:S01]  /*3710*/  FMUL.FTZ R15, R15, R27.reuse ;  /* 0x0000001b0f0f7220 */ /* 0x080fe20000410000 */
[----:B------:R-:W-:Y:S01]  /*3720*/  FFMA.FTZ R5, R14, R27, -R5 ;  /* 0x0000001b0e057223 */ /* 0x000fe20000010805 */
[----:B------:R-:W-:Y:S01]  /*3730*/  LOP3.LUT R27, R6, 0xffff0000, RZ, 0xc0, !PT ;  /* 0xffff0000061b7812 */ /* 0x000fe200078ec0ff */
[----:B------:R-:W-:-:S02]  /*3740*/  IMAD.U32 R70, R53, 0x10000, RZ ;  /* 0x0001000035467824 */ /* 0x000fc400078e00ff */
[----:B------:R-:W-:Y:S01]  /*3750*/  FFMA.FTZ R14, R14, R52, R15 ;  /* 0x000000340e0e7223 */ /* 0x000fe2000001000f */
[----:B------:R-:W-:Y:S01]  /*3760*/  IMAD.U32 R52, R26, 0x10000, RZ ;  /* 0x000100001a347824 */ /* 0x000fe200078e00ff */
[----:B------:R-:W-:Y:S01]  /*3770*/  LOP3.LUT R53, R53, 0xffff0000, RZ, 0xc0, !PT ;  /* 0xffff000035357812 */ /* 0x000fe200078ec0ff */
[----:B------:R-:W-:Y:S02]  /*3780*/  IMAD.U32 R15, R6, 0x10000, RZ ;  /* 0x00010000060f7824 */ /* 0x000fe400078e00ff */
[C---:B------:R-:W-:Y:S01]  /*3790*/  FMUL.FTZ R6, R27.reuse, R70 ;  /* 0x000000461b067220 */ /* 0x040fe20000410000 */
[-C--:B------:R-:W-:Y:S01]  /*37a0*/  FMUL.FTZ R27, R27, R52.reuse ;  /* 0x000000341b1b7220 */ /* 0x080fe20000410000 */
[----:B------:R-:W-:Y:S02]  /*37b0*/  LOP3.LUT R26, R26, 0xffff0000, RZ, 0xc0, !PT ;  /* 0xffff00001a1a7812 */ /* 0x000fe400078ec0ff */
[----:B------:R-:W-:Y:S01]  /*37c0*/  FFMA.FTZ R6, R15, R52, -R6 ;  /* 0x000000340f067223 */ /* 0x000fe20000010806 */
[----:B------:R-:W-:Y:S01]  /*37d0*/  LOP3.LUT R52, R7, 0xffff0000, RZ, 0xc0, !PT ;  /* 0xffff000007347812 */ /* 0x000fe200078ec0ff */
[----:B------:R-:W-:Y:S01]  /*37e0*/  FFMA.FTZ R15, R15, R70, R27 ;  /* 0x000000460f0f7223 */ /* 0x000fe2000001001b */
[----:B------:R-:W-:Y:S01]  /*37f0*/  IMAD.U32 R27, R7, 0x10000, RZ ;  /* 0x00010000071b7824 */ /* 0x000fe200078e00ff */
[----:B------:R-:W-:Y:S01]  /*3800*/  F2FP.BF16.F32.PACK_AB R5, R14, R5 ;  /* 0x000000050e05723e */ /* 0x000fe200000010ff */
[C---:B------:R-:W-:Y:S01]  /*3810*/  IMAD.U32 R7, R4.reuse, 0x10000, RZ ;  /* 0x0001000004077824 */ /* 0x040fe200078e00ff */
[----:B------:R-:W-:Y:S01]  /*3820*/  LOP3.LUT R4, R4, 0xffff0000, RZ, 0xc0, !PT ;  /* 0xffff000004047812 */ /* 0x000fe200078ec0ff */
[C---:B------:R-:W-:Y:S01]  /*3830*/  FMUL.FTZ R70, R52.reuse, R53 ;  /* 0x0000003534467220 */ /* 0x040fe20000410000 */
[----:B------:R-:W-:Y:S01]  /*3840*/  FMUL.FTZ R52, R52, R26 ;  /* 0x0000001a34347220 */ /* 0x000fe20000410000 */
[----:B------:R-:W-:-:S02]  /*3850*/  F2FP.BF16.F32.PACK_AB R6, R15, R6 ;  /* 0x000000060f06723e */ /* 0x000fc400000010ff */
[C---:B------:R-:W-:Y:S01]  /*3860*/  FFMA.FTZ R70, R27.reuse, R26, -R70 ;  /* 0x0000001a1b467223 */ /* 0x040fe20000010846 */
[C---:B------:R-:W-:Y:S01]  /*3870*/  FMUL.FTZ R26, R4.reuse, R13 ;  /* 0x0000000d041a7220 */ /* 0x040fe20000410000 */
[-C--:B------:R-:W-:Y:S01]  /*3880*/  FMUL.FTZ R4, R4, R12.reuse ;  /* 0x0000000c04047220 */ /* 0x080fe20000410000 */
[----:B------:R-:W-:Y:S02]  /*3890*/  FFMA.FTZ R27, R27, R53, R52 ;  /* 0x000000351b1b7223 */ /* 0x000fe40000010034 */
[C---:B------:R-:W-:Y:S01]  /*38a0*/  FFMA.FTZ R26, R7.reuse, R12, -R26 ;  /* 0x0000000c071a7223 */ /* 0x040fe2000001081a */
[----:B------:R-:W-:Y:S02]  /*38b0*/  FFMA.FTZ R7, R7, R13, R4 ;  /* 0x0000000d07077223 */ /* 0x000fe40000010004 */
[----:B------:R-:W-:-:S03]  /*38c0*/  F2FP.BF16.F32.PACK_AB R27, R27, R70 ;  /* 0x000000461b1b723e */ /* 0x000fc600000010ff */
[----:B------:R-:W-:Y:S02]  /*38d0*/  F2FP.BF16.F32.PACK_AB R4, R7, R26 ;  /* 0x0000001a0704723e */ /* 0x000fe400000010ff */
[----:B------:R-:W-:-:S07]  /*38e0*/  IMAD.MOV.U32 R7, RZ, RZ, R27 ;  /* 0x000000ffff077224 */ /* 0x000fce00078e001b */
.L_x_3366:
[----:B------:R-:W-:Y:S05]  /*38f0*/  BSYNC B2 ;  /* 0x0000000000027941 */ /* 0x000fea0003800000 */
.L_x_3365:
[----:B0-----:R4:W-:Y:S02]  /*3900*/  ST.E.128 desc[UR50][R10.64], R4 ;  /* 0x000000040a007985 */ /* 0x0019e4000c101d32 */
.L_x_3364:
[----:B------:R-:W-:Y:S05]  /*3910*/  BSYNC B1 ;  /* 0x0000000000017941 */ /* 0x000fea0003800000 */
.L_x_3363:
        /* <DEDUP_REMOVED lines=12> */
[----:B------:R-:W-:Y:S01]  /*39e0*/  SHF.R.U32.HI R27, RZ, 0x10, R25 ;  /* 0x00000010ff1b7819 */ /* 0x000fe20000011619 */
[----:B--2---:R-:W-:Y:S01]  /*39f0*/  IMAD.U32 R12, R6, 0x10000, RZ ;  /* 0x00010000060c7824 */ /* 0x004fe200078e00ff */
[----:B------:R-:W-:Y:S02]  /*3a00*/  SHF.R.U32.HI R15, RZ, 0x10, R9 ;  /* 0x00000010ff0f7819 */ /* 0x000fe40000011609 */
[----:B------:R-:W-:Y:S02]  /*3a10*/  SHF.R.U64 R26, R24, 0x10, R25 ;  /* 0x00000010181a7819 */ /* 0x000fe40000001219 */
[----:B------:R-:W-:Y:S02]  /*3a20*/  PRMT R27, R73, 0x5410, R27 ;  /* 0x00005410491b7816 */ /* 0x000fe4000000001b */
[----:B-1----:R-:W-:Y:S02]  /*3a30*/  SHF.R.U64 R14, R8, 0x10, R9 ;  /* 0x00000010080e7819 */ /* 0x002fe40000001209 */
[----:B------:R-:W-:Y:S01]  /*3a40*/  PRMT R15, R72, 0x5410, R15 ;  /* 0x00005410480f7816 */ /* 0x000fe2000000000f */
[----:B------:R-:W-:Y:S01]  /*3a50*/  IMAD.U32 R53, R27, 0x10000, RZ ;  /* 0x000100001b357824 */ /* 0x000fe200078e00ff */
[----:B------:R-:W-:-:S02]  /*3a60*/  PRMT R26, R74, 0x5432, R26 ;  /* 0x000054324a1a7816 */ /* 0x000fc4000000001a */
[----:B------:R-:W-:Y:S01]  /*3a70*/  LOP3.LUT R13, R6, 0xffff0000, RZ, 0xc0, !PT ;  /* 0xffff0000060d7812 */ /* 0x000fe200078ec0ff */
[----:B------:R-:W-:Y:S01]  /*3a80*/  IMAD.U32 R25, R15, 0x10000, RZ ;  /* 0x000100000f197824 */ /* 0x000fe200078e00ff */
[----:B------:R-:W-:Y:S01]  /*3a90*/  PRMT R14, R72, 0x5432, R14 ;  /* 0x00005432480e7816 */ /* 0x000fe2000000000e */
[----:B------:R-:W-:Y:S01]  /*3aa0*/  IMAD.U32 R6, R7, 0x10000, RZ ;  /* 0x0001000007067824 */ /* 0x000fe200078e00ff */
[----:B------:R-:W-:Y:S01]  /*3ab0*/  LOP3.LUT R9, R5, 0xffff0000, RZ, 0xc0, !PT ;  /* 0xffff000005097812 */ /* 0x000fe200078ec0ff */
[C---:B------:R-:W-:Y:S01]  /*3ac0*/  FMUL.FTZ R65, R13.reuse, R53 ;  /* 0x000000350d417220 */ /* 0x040fe20000410000 */
[----:B------:R-:W-:Y:S01]  /*3ad0*/  LOP3.LUT R52, R26, 0xffff0000, RZ, 0xc0, !PT ;  /* 0xffff00001a347812 */ /* 0x000fe200078ec0ff */
[-C--:B------:R-:W-:Y:S01]  /*3ae0*/  FMUL.FTZ R13, R13, R25.reuse ;  /* 0x000000190d0d7220 */ /* 0x080fe20000410000 */
[----:B------:R-:W-:Y:S01]  /*3af0*/  LOP3.LUT R8, R7, 0xffff0000, RZ, 0xc0, !PT ;  /* 0xffff000007087812 */ /* 0x000fe200078ec0ff */
[----:B------:R-:W-:Y:S01]  /*3b00*/  IMAD.U32 R7, R5, 0x10000, RZ ;  /* 0x0001000005077824 */ /* 0x000fe200078e00ff */
[----:B------:R-:W-:Y:S01]  /*3b10*/  LOP3.LUT R24, R14, 0xffff0000, RZ, 0xc0, !PT ;  /* 0xffff00000e187812 */ /* 0x000fe200078ec0ff */
[----:B------:R-:W-:Y:S01]  /*3b20*/  FMUL.FTZ R68, R9, R52 ;  /* 0x0000003409447220 */ /* 0x000fe20000410000 */
[----:B------:R-:W-:Y:S01]  /*3b30*/  LOP3.LUT R27, R27, 0xffff0000, RZ, 0xc0, !PT ;  /* 0xffff00001b1b7812 */ /* 0x000fe200078ec0ff */
[----:B------:R-:W-:Y:S01]  /*3b40*/  IMAD.U32 R5, R4, 0x10000, RZ ;  /* 0x0001000004057824 */ /* 0x000fe200078e00ff */
[----:B------:R-:W-:Y:S01]  /*3b50*/  LOP3.LUT R15, R15, 0xffff0000, RZ, 0xc0, !PT ;  /* 0xffff00000f0f7812 */ /* 0x000fe200078ec0ff */
[----:B------:R-:W-:Y:S01]  /*3b60*/  FFMA.FTZ R65, R12, R25, -R65 ;  /* 0x000000190c417223 */ /* 0x000fe20000010841 */
[-C--:B------:R-:W-:Y:S01]  /*3b70*/  FMUL.FTZ R9, R9, R24.reuse ;  /* 0x0000001809097220 */ /* 0x080fe20000410000 */
[----:B------:R-:W-:Y:S01]  /*3b80*/  LOP3.LUT R4, R4, 0xffff0000, RZ, 0xc0, !PT ;  /* 0xffff000004047812 */ /* 0x000fe200078ec0ff */
[----:B------:R-:W-:Y:S01]  /*3b90*/  FFMA.FTZ R68, R7, R24, -R68 ;  /* 0x0000001807447223 */ /* 0x000fe20000010844 */
[----:B------:R-:W-:Y:S01]  /*3ba0*/  FFMA.FTZ R12, R12, R53, R13 ;  /* 0x000000350c0c7223 */ /* 0x000fe2000001000d */
[----:B------:R-:W-:-:S02]  /*3bb0*/  IMAD.U32 R26, R26, 0x10000, RZ ;  /* 0x000100001a1a7824 */ /* 0x000fc400078e00ff */
[----:B------:R-:W-:Y:S01]  /*3bc0*/  FMUL.FTZ R13, R8, R27 ;  /* 0x0000001b080d7220 */ /* 0x000fe20000410000 */
[----:B------:R-:W-:Y:S02]  /*3bd0*/  IMAD.U32 R14, R14, 0x10000, RZ ;  /* 0x000100000e0e7824 */ /* 0x000fe400078e00ff */
[-C--:B------:R-:W-:Y:S01]  /*3be0*/  FMUL.FTZ R24, R8, R15.reuse ;  /* 0x0000000f08187220 */ /* 0x080fe20000410000 */
[----:B------:R-:W-:Y:S01]  /*3bf0*/  FFMA.FTZ R9, R7, R52, R9 ;  /* 0x0000003407097223 */ /* 0x000fe20000010009 */
        /* <DEDUP_REMOVED lines=9> */
[----:B------:R-:W-:Y:S01]  /*3c90*/  F2FP.BF16.F32.PACK_AB R6, R12, R65 ;  /* 0x000000410c06723e */ /* 0x000fe200000010ff */
[----:B------:R-:W-:-:S07]  /*3ca0*/  IMAD.MOV.U32 R7, RZ, RZ, R13 ;  /* 0x000000ffff077224 */ /* 0x000fce00078e000d */
.L_x_3368:
[----:B------:R-:W-:Y:S05]  /*3cb0*/  BSYNC B1 ;  /* 0x0000000000017941 */ /* 0x000fea0003800000 */
.L_x_3367:
[----:B--2---:R2:W-:Y:S01]  /*3cc0*/  ST.E.128 desc[UR50][R10.64], R4 ;  /* 0x000000040a007985 */ /* 0x0045e2000c101d32 */
[----:B------:R-:W-:Y:S05]  /*3cd0*/  BRA `(.L_x_3362) ;  /* 0x0000000c009c7947 */ /* 0x000fea0003800000 */
.L_x_3355:
        /* <DEDUP_REMOVED lines=41> */
[----:B------:R-:W-:Y:S06]  /*3f70*/  @!P5 BRA `(.L_x_3369) ;  /* 0x000000000004d947 */ /* 0x000fec0003800000 */
[----:B------:R-:W-:Y:S01]  /*3f80*/  BPT.TRAP 0x1 ;  /* 0x000000040000795c */ /* 0x000fe20000300000 */
.L_x_3369:
[----:B------:R-:W-:Y:S01]  /*3f90*/  IMAD R59, R188, 0x8, R17 ;  /* 0x00000008bc3b7824 */ /* 0x000fe200078e0211 */
[----:B------:R-:W-:Y:S01]  /*3fa0*/  SHF.L.U32 R66, R194, 0x1f, RZ ;  /* 0x0000001fc2427819 */ /* 0x000fe200000006ff */
[----:B------:R-:W-:Y:S03]  /*3fb0*/  BSSY B1, `(.L_x_3370) ;  /* 0x0000003000017945 */ /* 0x000fe60003800000 */
[----:B------:R-:W0:Y:S02]  /*3fc0*/  SYNCS.PHASECHK.TRANS64.TRYWAIT P6, [R59+URZ+0x38890], R66 ;  /* 0x038890423b0075a7 */ /* 0x000e2400080c017f */
[----:B0-----:R-:W-:Y:S05]  /*3fd0*/  @!P6 BRA `(.L_x_3371) ;  /* 0x000002580024e947 */ /* 0x001fea0003800000 */
.L_x_3714:
[----:B------:R-:W-:Y:S05]  /*3fe0*/  BSYNC B1 ;  /* 0x0000000000017941 */ /* 0x000fea0003800000 */
.L_x_3370:
[----:B------:R-:W-:-:S03]  /*3ff0*/  UMOV UR4, 0xffffffff ;  /* 0xffffffff00047882 */ /* 0x000fc60000000000 */
[----:B------:R-:W-:Y:S05]  /*4000*/  BRA.DIV UR4, `(.L_x_3372) ;  /* 0x0000025a042c7947 */ /* 0x000fea000b800000 */
[----:B------:R1:W2:Y:S04]  /*4010*/  SHFL.IDX PT, R68, R14, RZ, 0x1c1f ;  /* 0x001c1fff0e447589 */ /* 0x0002a800000e0000 */
[----:B------:R-:W3:Y:S02]  /*4020*/  SHFL.IDX PT, R67, R67, RZ, 0x1c1f ;  /* 0x001c1fff43437589 */ /* 0x000ee400000e0000 */
.L_x_3718:
        /* <DEDUP_REMOVED lines=32> */
[C---:B------:R-:W-:Y:S01]  /*4230*/  IMAD.U32 R74, R72.reuse, 0x10000, RZ ;  /* 0x00010000484a7824 */ /* 0x040fe200078e00ff */
[----:B------:R-:W-:Y:S01]  /*4240*/  LOP3.LUT R72, R72, 0xffff0000, RZ, 0xc0, !PT ;  /* 0xffff000048487812 */ /* 0x000fe200078ec0ff */
[C---:B------:R-:W-:Y:S01]  /*4250*/  FMUL.FTZ R78, R65.reuse, R76 ;  /* 0x0000004c414e7220 */ /* 0x040fe20000410000 */
[----:B------:R-:W-:Y:S01]  /*4260*/  SHF.R.U64 R5, R4, 0x10, R5 ;  /* 0x0000001004057819 */ /* 0x000fe20000001205 */
[-C--:B------:R-:W-:Y:S01]  /*4270*/  FMUL.FTZ R75, R65, R74.reuse ;  /* 0x0000004a414b7220 */ /* 0x080fe20000410000 */
[----:B------:R-:W-:Y:S01]  /*4280*/  LOP3.LUT R4, R15, 0xffff0000, RZ, 0xc0, !PT ;  /* 0xffff00000f047812 */ /* 0x000fe200078ec0ff */
[----:B------:R-:W-:Y:S01]  /*4290*/  FFMA.FTZ R65, R71, R74, -R78 ;  /* 0x0000004a47417223 */ /* 0x000fe2000001084e */
[----:B------:R-:W-:Y:S01]  /*42a0*/  LOP3.LUT R74, R9, 0xffff0000, RZ, 0xc0, !PT ;  /* 0xffff0000094a7812 */ /* 0x000fe200078ec0ff */
[----:B------:R-:W-:Y:S01]  /*42b0*/  FFMA.FTZ R71, R71, R76, R75 ;  /* 0x0000004c47477223 */ /* 0x000fe2000001004b */
[C---:B------:R-:W-:Y:S01]  /*42c0*/  FMUL.FTZ R9, R13.reuse, R73 ;  /* 0x000000490d097220 */ /* 0x040fe20000410000 */
[----:B------:R-:W-:Y:S01]  /*42d0*/  FMUL.FTZ R76, R13, R72 ;  /* 0x000000480d4c7220 */ /* 0x000fe20000410000 */
[----:B------:R-:W-:Y:S01]  /*42e0*/  SHF.R.U32.HI R75, RZ, 0x10, R27 ;  /* 0x00000010ff4b7819 */ /* 0x000fe2000001161b */
[----:B------:R-:W-:-:S02]  /*42f0*/  IMAD.U32 R13, R15, 0x10000, RZ ;  /* 0x000100000f0d7824 */ /* 0x000fc400078e00ff */
[C---:B------:R-:W-:Y:S01]  /*4300*/  FFMA.FTZ R72, R74.reuse, R72, -R9 ;  /* 0x000000484a487223 */ /* 0x040fe20000010809 */
[----:B------:R-:W-:Y:S01]  /*4310*/  FFMA.FTZ R74, R74, R73, R76 ;  /* 0x000000494a4a7223 */ /* 0x000fe2000001004c */
[----:B------:R-:W-:Y:S01]  /*4320*/  SHF.R.U32.HI R73, RZ, 0x10, R7 ;  /* 0x00000010ff497819 */ /* 0x000fe20000011607 */
[----:B------:R-:W-:Y:S01]  /*4330*/  IMAD.U32 R9, R11, 0x10000, RZ ;  /* 0x000100000b097824 */ /* 0x000fe200078e00ff */
[----:B------:R-:W-:Y:S02]  /*4340*/  PRMT R75, R77, 0x5410, R75 ;  /* 0x000054104d4b7816 */ /* 0x000fe4000000004b */
[----:B------:R-:W-:Y:S02]  /*4350*/  PRMT R73, R82, 0x5410, R73 ;  /* 0x0000541052497816 */ /* 0x000fe40000000049 */
[----:B------:R-:W-:Y:S01]  /*4360*/  SHF.R.U64 R25, R24, 0x10, R25 ;  /* 0x0000001018197819 */ /* 0x000fe20000001219 */
[C---:B------:R-:W-:Y:S01]  /*4370*/  IMAD.U32 R78, R75.reuse, 0x10000, RZ ;  /* 0x000100004b4e7824 */ /* 0x040fe200078e00ff */
[----:B------:R-:W-:Y:S01]  /*4380*/  LOP3.LUT R75, R75, 0xffff0000, RZ, 0xc0, !PT ;  /* 0xffff00004b4b7812 */ /* 0x000fe200078ec0ff */
[C---:B------:R-:W-:Y:S01]  /*4390*/  IMAD.U32 R76, R73.reuse, 0x10000, RZ ;  /* 0x00010000494c7824 */ /* 0x040fe200078e00ff */
[----:B------:R-:W-:Y:S01]  /*43a0*/  LOP3.LUT R73, R73, 0xffff0000, RZ, 0xc0, !PT ;  /* 0xffff000049497812 */ /* 0x000fe200078ec0ff */
[----:B------:R-:W-:Y:S01]  /*43b0*/  FMUL.FTZ R82, R13, R78 ;  /* 0x0000004e0d527220 */ /* 0x000fe20000410000 */
[----:B------:R-:W-:Y:S01]  /*43c0*/  LOP3.LUT R24, R11, 0xffff0000, RZ, 0xc0, !PT ;  /* 0xffff00000b187812 */ /* 0x000fe200078ec0ff */
[-C--:B------:R-:W-:Y:S01]  /*43d0*/  FMUL.FTZ R77, R13, R76.reuse ;  /* 0x0000004c0d4d7220 */ /* 0x080fe20000410000 */
[C---:B------:R-:W-:Y:S01]  /*43e0*/  FMUL.FTZ R11, R4.reuse, R75 ;  /* 0x0000004b040b7220 */ /* 0x040fe20000410000 */
[----:B------:R-:W-:Y:S01]  /*43f0*/  FFMA.FTZ R13, R9, R76, -R82 ;  /* 0x0000004c090d7223 */ /* 0x000fe20000010852 */
[----:B------:R-:W-:Y:S01]  /*4400*/  PRMT R25, R79, 0x5410, R25 ;  /* 0x000054104f197816 */ /* 0x000fe20000000019 */
[-C--:B------:R-:W-:Y:S01]  /*4410*/  FMUL.FTZ R76, R4, R73.reuse ;  /* 0x00000049044c7220 */ /* 0x080fe20000410000 */
[----:B------:R-:W-:Y:S01]  /*4420*/  PRMT R15, R83, 0x5410, R5 ;  /* 0x00005410530f7816 */ /* 0x000fe20000000005 */
[----:B------:R-:W-:Y:S01]  /*4430*/  FFMA.FTZ R9, R9, R78, R77 ;  /* 0x0000004e09097223 */ /* 0x000fe2000001004d */
[C---:B------:R-:W-:Y:S01]  /*4440*/  FFMA.FTZ R4, R24.reuse, R73, -R11 ;  /* 0x0000004918047223 */ /* 0x040fe2000001080b */
[----:B------:R-:W-:Y:S01]  /*4450*/  FFMA.FTZ R24, R24, R75, R76 ;  /* 0x0000004b18187223 */ /* 0x000fe2000001004c */
[C---:B------:R-:W-:Y:S01]  /*4460*/  IMAD.U32 R5, R12.reuse, 0x10000, RZ ;  /* 0x000100000c057824 */ /* 0x040fe200078e00ff */
[----:B------:R-:W-:Y:S01]  /*4470*/  LOP3.LUT R12, R12, 0xffff0000, RZ, 0xc0, !PT ;  /* 0xffff00000c0c7812 */ /* 0x000fe200078ec0ff */
[C---:B------:R-:W-:Y:S01]  /*4480*/  IMAD.U32 R78, R25.reuse, 0x10000, RZ ;  /* 0x00010000194e7824 */ /* 0x040fe200078e00ff */
[----:B------:R-:W-:Y:S01]  /*4490*/  LOP3.LUT R25, R25, 0xffff0000, RZ, 0xc0, !PT ;  /* 0xffff000019197812 */ /* 0x000fe200078ec0ff */
[----:B------:R-:W-:Y:S01]  /*44a0*/  IMAD.U32 R76, R15, 0x10000, RZ ;  /* 0x000100000f4c7824 */ /* 0x000fe200078e00ff */
[----:B------:R-:W-:Y:S01]  /*44b0*/  SHF.R.U64 R26, R26, 0x10, R27 ;  /* 0x000000101a1a7819 */ /* 0x000fe2000000121b */
[----:B------:R-:W-:-:S02]  /*44c0*/  IMAD.U32 R11, R8, 0x10000, RZ ;  /* 0x00010000080b7824 */ /* 0x000fc400078e00ff */
[C---:B------:R-:W-:Y:S01]  /*44d0*/  FMUL.FTZ R82, R5.reuse, R78 ;  /* 0x0000004e05527220 */ /* 0x040fe20000410000 */
[-C--:B------:R-:W-:Y:S01]  /*44e0*/  FMUL.FTZ R73, R5, R76.reuse ;  /* 0x0000004c05497220 */ /* 0x080fe20000410000 */
[----:B------:R-:W-:Y:S02]  /*44f0*/  LOP3.LUT R15, R15, 0xffff0000, RZ, 0xc0, !PT ;  /* 0xffff00000f0f7812 */ /* 0x000fe400078ec0ff */
[C---:B------:R-:W-:Y:S01]  /*4500*/  FFMA.FTZ R5, R11.reuse, R76, -R82 ;  /* 0x0000004c0b057223 */ /* 0x040fe20000010852 */
[----:B------:R-:W-:Y:S01]  /*4510*/  FFMA.FTZ R11, R11, R78, R73 ;  /* 0x0000004e0b0b7223 */ /* 0x000fe20000010049 */
[----:B------:R-:W-:Y:S01]  /*4520*/  SHF.R.U64 R73, R6, 0x10, R7 ;  /* 0x0000001006497819 */ /* 0x000fe20000001207 */
[----:B------:R-:W-:Y:S01]  /*4530*/  FMUL.FTZ R7, R12, R25 ;  /* 0x000000190c077220 */ /* 0x000fe20000410000 */
[----:B------:R-:W-:Y:S01]  /*4540*/  LOP3.LUT R8, R8, 0xffff0000, RZ, 0xc0, !PT ;  /* 0xffff000008087812 */ /* 0x000fe200078ec0ff */
[----:B------:R-:W-:Y:S01]  /*4550*/  FMUL.FTZ R12, R12, R15 ;  /* 0x0000000f0c0c7220 */ /* 0x000fe20000410000 */
[----:B------:R-:W-:-:S02]  /*4560*/  PRMT R26, R79, 0x5432, R26 ;  /* 0x000054324f1a7816 */ /* 0x000fc4000000001a */
[----:B------:R-:W-:Y:S01]  /*4570*/  F2FP.BF16.F32.PACK_AB R65, R72, R65 ;  /* 0x000000414841723e */ /* 0x000fe200000010ff */
[----:B------:R-:W-:Y:S01]  /*4580*/  FFMA.FTZ R6, R8, R15, -R7 ;  /* 0x0000000f08067223 */ /* 0x000fe20000010807 */
[----:B------:R-:W-:Y:S01]  /*4590*/  PRMT R15, R81, 0x5410, R73 ;  /* 0x00005410510f7816 */ /* 0x000fe20000000049 */
[----:B------:R-:W-:Y:S02]  /*45a0*/  IMAD.U32 R7, R14, 0x10000, RZ ;  /* 0x000100000e077824 */ /* 0x000fe400078e00ff */
[----:B------:R-:W-:Y:S01]  /*45b0*/  FFMA.FTZ R8, R8, R25, R12 ;  /* 0x0000001908087223 */ /* 0x000fe2000001000c */
[----:B------:R-:W-:Y:S01]  /*45c0*/  IMAD.U32 R27, R26, 0x10000, RZ ;  /* 0x000100001a1b7824 */ /* 0x000fe200078e00ff */
[----:B------:R-:W-:Y:S01]  /*45d0*/  LOP3.LUT R14, R14, 0xffff0000, RZ, 0xc0, !PT ;  /* 0xffff00000e0e7812 */ /* 0x000fe200078ec0ff */
[C---:B------:R-:W-:Y:S01]  /*45e0*/  IMAD.U32 R25, R15.reuse, 0x10000, RZ ;  /* 0x000100000f197824 */ /* 0x040fe200078e00ff */
[----:B------:R-:W-:Y:S01]  /*45f0*/  LOP3.LUT R15, R15, 0xffff0000, RZ, 0xc0, !PT ;  /* 0xffff00000f0f7812 */ /* 0x000fe200078ec0ff */
[----:B------:R-:W-:-:S02]  /*4600*/  IMAD.U32 R12, R10, 0x10000, RZ ;  /* 0x000100000a0c7824 */ /* 0x000fc400078e00ff */
[C---:B------:R-:W-:Y:S01]  /*4610*/  FMUL.FTZ R73, R7.reuse, R27 ;  /* 0x0000001b07497220 */ /* 0x040fe20000410000 */
[-C--:B------:R-:W-:Y:S01]  /*4620*/  FMUL.FTZ R76, R7, R25.reuse ;  /* 0x00000019074c7220 */ /* 0x080fe20000410000 */
[----:B------:R-:W-:Y:S02]  /*4630*/  LOP3.LUT R10, R10, 0xffff0000, RZ, 0xc0, !PT ;  /* 0xffff00000a0a7812 */ /* 0x000fe400078ec0ff */
[----:B------:R-:W-:Y:S01]  /*4640*/  FFMA.FTZ R7, R12, R25, -R73 ;  /* 0x000000190c077223 */ /* 0x000fe20000010849 */
[----:B------:R-:W-:Y:S01]  /*4650*/  LOP3.LUT R25, R26, 0xffff0000, RZ, 0xc0, !PT ;  /* 0xffff00001a197812 */ /* 0x000fe200078ec0ff */
[----:B------:R-:W-:Y:S01]  /*4660*/  FFMA.FTZ R76, R12, R27, R76 ;  /* 0x0000001b0c4c7223 */ /* 0x000fe2000001004c */
[----:B------:R-:W-:Y:S02]  /*4670*/  F2FP.BF16.F32.PACK_AB R4, R4, R13 ;  /* 0x0000000d0404723e */ /* 0x000fe400000010ff */
[----:B------:R-:W-:Y:S01]  /*4680*/  F2FP.BF16.F32.PACK_AB R6, R6, R5 ;  /* 0x000000050606723e */ /* 0x000fe200000010ff */
[C---:B------:R-:W-:Y:S01]  /*4690*/  FMUL.FTZ R27, R14.reuse, R25 ;  /* 0x000000190e1b7220 */ /* 0x040fe20000410000 */
[----:B------:R-:W-:Y:S01]  /*46a0*/  FMUL.FTZ R14, R14, R15 ;  /* 0x0000000f0e0e7220 */ /* 0x000fe20000410000 */
[----:B------:R-:W-:-:S02]  /*46b0*/  F2FP.BF16.F32.PACK_AB R13, R74, R71 ;  /* 0x000000474a0d723e */ /* 0x000fc400000010ff */
[C---:B------:R-:W-:Y:S01]  /*46c0*/  FFMA.FTZ R12, R10.reuse, R15, -R27 ;  /* 0x0000000f0a0c7223 */ /* 0x040fe2000001081b */
[----:B------:R-:W-:Y:S01]  /*46d0*/  FFMA.FTZ R25, R10, R25, R14 ;  /* 0x000000190a197223 */ /* 0x000fe2000001000e */
[----:B------:R-:W-:Y:S01]  /*46e0*/  F2FP.BF16.F32.PACK_AB R14, R8, R11 ;  /* 0x0000000b080e723e */ /* 0x000fe200000010ff */
[----:B------:R-:W-:Y:S01]  /*46f0*/  IMAD.MOV.U32 R8, RZ, RZ, R6 ;  /* 0x000000ffff087224 */ /* 0x000fe200078e0006 */
[----:B------:R-:W-:Y:S01]  /*4700*/  F2FP.BF16.F32.PACK_AB R15, R24, R9 ;  /* 0x00000009180f723e */ /* 0x000fe200000010ff */
[----:B------:R-:W-:Y:S01]  /*4710*/  IMAD.MOV.U32 R9, RZ, RZ, R65 ;  /* 0x000000ffff097224 */ /* 0x000fe200078e0041 */
[----:B------:R-:W-:Y:S01]  /*4720*/  F2FP.BF16.F32.PACK_AB R76, R25, R76 ;  /* 0x0000004c194c723e */ /* 0x000fe200000010ff */
[----:B------:R-:W-:Y:S01]  /*4730*/  IMAD.MOV.U32 R11, RZ, RZ, R4 ;  /* 0x000000ffff0b7224 */ /* 0x000fe200078e0004 */
[----:B------:R-:W-:Y:S01]  /*4740*/  F2FP.BF16.F32.PACK_AB R10, R12, R7 ;  /* 0x000000070c0a723e */ /* 0x000fe200000010ff */
[----:B------:R-:W-:Y:S02]  /*4750*/  IMAD.MOV.U32 R12, RZ, RZ, R14 ;  /* 0x000000ffff0c7224 */ /* 0x000fe400078e000e */
[----:B------:R-:W-:-:S07]  /*4760*/  IMAD.MOV.U32 R14, RZ, RZ, R76 ;  /* 0x000000ffff0e7224 */ /* 0x000fce00078e004c */
.L_x_3374:
[----:B------:R-:W-:Y:S05]  /*4770*/  BSYNC B1 ;  /* 0x0000000000017941 */ /* 0x000fea0003800000 */
.L_x_3373:
        /* <DEDUP_REMOVED lines=8> */
.L_x_3354:
[----:B------:R-:W-:-:S06]  /*4800*/  UISETP.NE.AND UP0, UPT, UR47, 0x3, UPT ;  /* 0x000000032f00788c */ /* 0x000fcc000bf05270 */
[----:B------:R-:W-:-:S13]  /*4810*/  PLOP3.LUT P5, PT, PT, PT, UP0, 0x80, 0x0 ;  /* 0x000000000000781c */ /* 0x000fda0003faf008 */
[----:B------:R-:W-:Y:S05]  /*4820*/  @!P5 BRA `(.L_x_3375) ;  /* 0x000000000004d947 */ /* 0x000fea0003800000 */
[----:B------:R-:W-:Y:S01]  /*4830*/  BPT.TRAP 0x1 ;  /* 0x000000040000795c */ /* 0x000fe20000300000 */
.L_x_3375:
[----:B------:R-:W-:Y:S01]  /*4840*/  IMAD R59, R188, 0x8, R17 ;  /* 0x00000008bc3b7824 */ /* 0x000fe200078e0211 */
[----:B------:R-:W-:Y:S01]  /*4850*/  SHF.L.U32 R66, R194, 0x1f, RZ ;  /* 0x0000001fc2427819 */ /* 0x000fe200000006ff */
[----:B------:R-:W-:Y:S01]  /*4860*/  BSSY B1, `(.L_x_3376) ;  /* 0x0000004000017945 */ /* 0x000fe20003800000 */
[----:B------:R-:W-:Y:S02]  /*4870*/  SHF.R.S32.HI R63, RZ, 0x1f, R61 ;  /* 0x0000001fff3f7819 */ /* 0x000fe4000001143d */
[----:B------:R-:W0:Y:S02]  /*4880*/  SYNCS.PHASECHK.TRANS64.TRYWAIT P0, [R59+URZ+0x38890], R66 ;  /* 0x038890423b0075a7 */ /* 0x000e24000800017f */
[----:B0-----:R-:W-:Y:S05]  /*4890*/  @!P0 BRA `(.L_x_3377) ;  /* 0x0000025000548947 */ /* 0x001fea0003800000 */
.L_x_3719:
[----:B------:R-:W-:Y:S05]  /*48a0*/  BSYNC B1 ;  /* 0x0000000000017941 */ /* 0x000fea0003800000 */
.L_x_3376:
        /* <DEDUP_REMOVED lines=24> */
.L_x_3723:
        /* <DEDUP_REMOVED lines=18> */
.L_x_3362:
[----:B------:R-:W-:Y:S05]  /*4b50*/  BSYNC B0 ;  /* 0x0000000000007941 */ /* 0x000fea0003800000 */
.L_x_3353:
        /* <DEDUP_REMOVED lines=17> */
.L_x_3380:
[----:B------:R-:W-:Y:S05]  /*4c70*/  BSYNC B0 ;  /* 0x0000000000007941 */ /* 0x000fea0003800000 */
.L_x_3379:
[----:B------:R-:W2:Y:S01]  /*4c80*/  SYNCS.PHASECHK.TRANS64.TRYWAIT P5, [R59+URZ+0x388b0], R66 ;  /* 0x0388b0423b0075a7 */ /* 0x000ea200080a017f */
[----:B------:R-:W-:Y:S04]  /*4c90*/  BSSY B0, `(.L_x_3381) ;  /* 0x0000002000007945 */ /* 0x000fe80003800000 */
[----:B--2---:R-:W-:Y:S05]  /*4ca0*/  @!P5 BRA `(.L_x_3382) ;  /* 0x0000024c00a8d947 */ /* 0x004fea0003800000 */
.L_x_3724:
[----:B------:R-:W-:Y:S05]  /*4cb0*/  BSYNC B0 ;  /* 0x0000000000007941 */ /* 0x000fea0003800000 */
.L_x_3381:
        /* <DEDUP_REMOVED lines=27> */
[----:B------:R-:W2:Y:S04]  /*4e70*/  LDL R53, [R1+0x2c] ;  /* 0x00002c0001357983 */ /* 0x000ea80000100800 */
[----:B------:R-:W2:Y:S01]  /*4e80*/  LDL R24, [R1+0x14] ;  /* 0x0000140001187983 */ /* 0x000ea20000100800 */
[----:B------:R-:W-:Y:S01]  /*4e90*/  ISETP.GE.AND P6, PT, R18, UR4, PT ;  /* 0x0000000412007c0c */ /* 0x000fe2000bfc6270 */
[----:B------:R-:W-:-:S02]  /*4ea0*/  IMAD R8, R188, 0x8000, R47 ;  /* 0x00008000bc087824 */ /* 0x000fc400078e022f */
[----:B------:R-:W2:Y:S01]  /*4eb0*/  LDL R15, [R1+0x30] ;  /* 0x00003000010f7983 */ /* 0x000ea20000100800 */
[----:B------:R-:W-:Y:S01]  /*4ec0*/  LOP3.LUT P5, RZ, R213, 0x4, RZ, 0xc0, !PT ;  /* 0x00000004d5ff7812 */ /* 0x000fe200078ac0ff */
[C---:B------:R-:W-:Y:S02]  /*4ed0*/  IMAD R13, R8.reuse, 0x2, R17 ;  /* 0x00000002080d7824 */ /* 0x040fe400078e0211 */
[----:B------:R-:W-:Y:S01]  /*4ee0*/  VIADD R12, R8, 0x20 ;  /* 0x00000020080c7836 */ /* 0x000fe20000000000 */
[----:B------:R-:W2:Y:S01]  /*4ef0*/  LDL R61, [R1+0xc] ;  /* 0x00000c00013d7983 */ /* 0x000ea20000100800 */
[----:B---3--:R-:W-:-:S03]  /*4f00*/  VIADD R14, R18, 0x40 ;  /* 0x00000040120e7836 */ /* 0x008fc60000000000 */
[----:B------:R-:W3:Y:S04]  /*4f10*/  LDL R60, [R1+0x8] ;  /* 0x00000800013c7983 */ /* 0x000ee80000100800 */
[----:B------:R-:W0:Y:S01]  /*4f20*/  @!P6 LDS.128 R4, [R13+0x400] ;  /* 0x000400000d04e984 */ /* 0x000e220000000c00 */
[----:B------:R-:W-:Y:S01]  /*4f30*/  @P5 VIADD R12, R8, 0xffffffe0 ;  /* 0xffffffe0080c5836 */ /* 0x000fe20000000000 */
[----:B-1----:R-:W-:-:S03]  /*4f40*/  @!P6 LEA R8, P5, R18, R11, 0x1 ;  /* 0x0000000b1208e211 */ /* 0x002fc600078a08ff */
[----:B------:R-:W-:Y:S01]  /*4f50*/  IMAD R12, R12, 0x2, R17 ;  /* 0x000000020c0c7824 */ /* 0x000fe200078e0211 */
[----:B----4-:R-:W-:Y:S02]  /*4f60*/  @!P6 LEA.HI.X R9, R18, R10, R19, 0x1, P5 ;  /* 0x0000000a1209e211 */ /* 0x010fe400028f0c13 */
        /* <DEDUP_REMOVED lines=10> */
[----:B------:R-:W4:Y:S03]  /*5010*/  LDL R52, [R1+0x10] ;  /* 0x0000100001347983 */ /* 0x000f260000100800 */
[----:B--2---:R-:W-:Y:S02]  /*5020*/  @!P6 IMAD.X R9, R10, 0x1, R27, P5 ;  /* 0x000000010a09e824 */ /* 0x004fe400028e061b */
[----:B------:R-:W2:Y:S01]  /*5030*/  LDL R27, [R1+0x34] ;  /* 0x00003400011b7983 */ /* 0x000ea20000100800 */
[----:B------:R-:W-:-:S03]  /*5040*/  ISETP.GE.AND P5, PT, R14, UR4, PT ;  /* 0x000000040e007c0c */ /* 0x000fc6000bfa6270 */
[----:B0-----:R0:W-:Y:S10]  /*5050*/  @!P6 ST.E.128 desc[UR50][R8.64], R4 ;  /* 0x000000040800e985 */ /* 0x0011f4000c101d32 */
[----:B------:R-:W1:Y:S01]  /*5060*/  @!P5 LDS.128 R4, [R12+0x2400] ;  /* 0x002400000c04d984 */ /* 0x000e620000000c00 */
[----:B0-----:R-:W-:-:S05]  /*5070*/  @!P5 LEA R8, P6, R65, R11, 0x1 ;  /* 0x0000000b4108d211 */ /* 0x001fca00078c08ff */
[----:B------:R-:W-:Y:S02]  /*5080*/  @!P5 IMAD.X R9, R10, 0x1, R26, P6 ;  /* 0x000000010a09d824 */ /* 0x000fe400030e061a */
[----:B------:R-:W5:Y:S01]  /*5090*/  LDL R26, [R1+0x38] ;  /* 0x00003800011a7983 */ /* 0x000f620000100800 */
[----:B------:R-:W-:-:S05]  /*50a0*/  VIADD R14, R18, 0x80 ;  /* 0x00000080120e7836 */ /* 0x000fca0000000000 */
[----:B------:R-:W-:Y:S01]  /*50b0*/  ISETP.GE.AND P6, PT, R14, UR4, PT ;  /* 0x000000040e007c0c */ /* 0x000fe2000bfc6270 */
[----:B-1----:R0:W-:-:S12]  /*50c0*/  @!P5 ST.E.128 desc[UR50][R8.64], R4 ;  /* 0x000000040800d985 */ /* 0x0021d8000c101d32 */
[----:B------:R-:W1:Y:S01]  /*50d0*/  @!P6 LDS.128 R4, [R13+0x4400] ;  /* 0x004400000d04e984 */ /* 0x000e620000000c00 */
[----:B0-----:R-:W-:-:S03]  /*50e0*/  @!P6 LEA R8, P5, R25, R11, 0x1 ;  /* 0x0000000b1908e211 */ /* 0x001fc600078a08ff */
[----:B------:R-:W3:Y:S01]  /*50f0*/  LDL R25, [R1+0x3c] ;  /* 0x00003c0001197983 */ /* 0x000ee20000100800 */
[----:B------:R-:W-:Y:S02]  /*5100*/  VIADD R14, R18, 0xa0 ;  /* 0x000000a0120e7836 */ /* 0x000fe40000000000 */
[----:B------:R-:W-:Y:S02]  /*5110*/  @!P6 IMAD.X R9, R10, 0x1, R53, P5 ;  /* 0x000000010a09e824 */ /* 0x000fe400028e0635 */
[----:B------:R-:W3:Y:S01]  /*5120*/  LDL R53, [R1+0x4] ;  /* 0x0000040001357983 */ /* 0x000ee20000100800 */
[----:B------:R-:W-:-:S03]  /*5130*/  ISETP.GE.AND P5, PT, R14, UR4, PT ;  /* 0x000000040e007c0c */ /* 0x000fc6000bfa6270 */
[----:B-1----:R0:W-:Y:S10]  /*5140*/  @!P6 ST.E.128 desc[UR50][R8.64], R4 ;  /* 0x000000040800e985 */ /* 0x0021f4000c101d32 */
[----:B------:R-:W1:Y:S01]  /*5150*/  @!P5 LDS.128 R4, [R12+0x4400] ;  /* 0x004400000c04d984 */ /* 0x000e620000000c00 */
[----:B0-----:R-:W-:-:S03]  /*5160*/  @!P5 LEA R8, P6, R24, R11, 0x1 ;  /* 0x0000000b1808d211 */ /* 0x001fc600078c08ff */
[----:B------:R-:W3:Y:S02]  /*5170*/  LDL R24, [R1+0x40] ;  /* 0x0000400001187983 */ /* 0x000ee40000100800 */
[----:B------:R-:W-:Y:S02]  /*5180*/  @!P5 IMAD.X R9, R10, 0x1, R15, P6 ;  /* 0x000000010a09d824 */ /* 0x000fe400030e060f */
[----:B------:R-:W3:Y:S01]  /*5190*/  LDL R15, [R1] ;  /* 0x00000000010f7983 */ /* 0x000ee20000100800 */
[----:B------:R-:W-:-:S05]  /*51a0*/  VIADD R14, R18, 0xc0 ;  /* 0x000000c0120e7836 */ /* 0x000fca0000000000 */
[----:B------:R-:W-:Y:S01]  /*51b0*/  ISETP.GE.AND P6, PT, R14, UR4, PT ;  /* 0x000000040e007c0c */ /* 0x000fe2000bfc6270 */
[----:B-1----:R4:W-:-:S12]  /*51c0*/  @!P5 ST.E.128 desc[UR50][R8.64], R4 ;  /* 0x000000040800d985 */ /* 0x0029d8000c101d32 */
[----:B------:R-:W0:Y:S01]  /*51d0*/  @!P6 LDS.128 R4, [R13+0x6400] ;  /* 0x006400000d04e984 */ /* 0x000e220000000c00 */
[----:B------:R-:W-:Y:S01]  /*51e0*/  VIADD R14, R18, 0xe0 ;  /* 0x000000e0120e7836 */ /* 0x000fe20000000000 */
[----:B----4-:R-:W-:Y:S02]  /*51f0*/  @!P6 LEA R8, P5, R52, R11, 0x1 ;  /* 0x0000000b3408e211 */ /* 0x010fe400078a08ff */
[----:B------:R-:W4:Y:S03]  /*5200*/  LDL R52, [R1+0x44] ;  /* 0x0000440001347983 */ /* 0x000f260000100800 */
[----:B--2---:R-:W-:Y:S02]  /*5210*/  @!P6 IMAD.X R9, R10, 0x1, R27, P5 ;  /* 0x000000010a09e824 */ /* 0x004fe400028e061b */
[----:B------:R-:W2:Y:S01]  /*5220*/  LDL R27, [R1+0x48] ;  /* 0x00004800011b7983 */ /* 0x000ea20000100800 */
[----:B------:R-:W-:-:S03]  /*5230*/  ISETP.GE.AND P5, PT, R14, UR4, PT ;  /* 0x000000040e007c0c */ /* 0x000fc6000bfa6270 */
[----:B0-----:R0:W-:Y:S10]  /*5240*/  @!P6 ST.E.128 desc[UR50][R8.64], R4 ;  /* 0x000000040800e985 */ /* 0x0011f4000c101d32 */
[----:B------:R-:W1:Y:S01]  /*5250*/  @!P5 LDS.128 R4, [R12+0x6400] ;  /* 0x006400000c04d984 */ /* 0x000e620000000c00 */
[----:B0-----:R-:W-:-:S05]  /*5260*/  @!P5 LEA R8, P6, R61, R11, 0x1 ;  /* 0x0000000b3d08d211 */ /* 0x001fca00078c08ff */
[----:B-----5:R-:W-:Y:S02]  /*5270*/  @!P5 IMAD.X R9, R10, 0x1, R26, P6 ;  /* 0x000000010a09d824 */ /* 0x020fe400030e061a */
[----:B------:R-:W5:Y:S01]  /*5280*/  LDL R26, [R1+0x4c] ;  /* 0x00004c00011a7983 */ /* 0x000f620000100800 */
[----:B------:R-:W-:-:S05]  /*5290*/  VIADD R14, R18, 0x100 ;  /* 0x00000100120e7836 */ /* 0x000fca0000000000 */
[----:B------:R-:W-:Y:S01]  /*52a0*/  ISETP.GE.AND P6, PT, R14, UR4, PT ;  /* 0x000000040e007c0c */ /* 0x000fe2000bfc6270 */
[----:B-1----:R3:W-:-:S12]  /*52b0*/  @!P5 ST.E.128 desc[UR50][R8.64], R4 ;  /* 0x000000040800d985 */ /* 0x0027d8000c101d32 */
[----:B------:R-:W0:Y:S01]  /*52c0*/  @!P6 LDS.128 R4, [R13+0x8400] ;  /* 0x008400000d04e984 */ /* 0x000e220000000c00 */
[----:B---3--:R-:W-:-:S05]  /*52d0*/  @!P6 LEA R8, P5, R60, R11, 0x1 ;  /* 0x0000000b3c08e211 */ /* 0x008fca00078a08ff */
[----:B------:R-:W-:Y:S02]  /*52e0*/  @!P6 IMAD.X R9, R10, 0x1, R25, P5 ;  /* 0x000000010a09e824 */ /* 0x000fe400028e0619 */
[----:B------:R-:W3:Y:S01]  /*52f0*/  LDL R25, [R1+0x50] ;  /* 0x0000500001197983 */ /* 0x000ee20000100800 */
[----:B------:R-:W-:-:S05]  /*5300*/  VIADD R14, R18, 0x120 ;  /* 0x00000120120e7836 */ /* 0x000fca0000000000 */
[----:B------:R-:W-:Y:S01]  /*5310*/  ISETP.GE.AND P5, PT, R14, UR4, PT ;  /* 0x000000040e007c0c */ /* 0x000fe2000bfa6270 */
[----:B0-----:R0:W-:-:S12]  /*5320*/  @!P6 ST.E.128 desc[UR50][R8.64], R4 ;  /* 0x000000040800e985 */ /* 0x0011d8000c101d32 */
[----:B------:R-:W1:Y:S01]  /*5330*/  @!P5 LDS.128 R4, [R12+0x8400] ;  /* 0x008400000c04d984 */ /* 0x000e620000000c00 */
[----:B0-----:R-:W-:-:S05]  /*5340*/  @!P5 LEA R8, P6, R53, R11, 0x1 ;  /* 0x0000000b3508d211 */ /* 0x001fca00078c08ff */
[----:B------:R-:W-:Y:S02]  /*5350*/  @!P5 IMAD.X R9, R10, 0x1, R24, P6 ;  /* 0x000000010a09d824 */ /* 0x000fe400030e0618 */
[----:B------:R-:W3:Y:S01]  /*5360*/  LDL R24, [R1+0x54] ;  /* 0x0000540001187983 */ /* 0x000ee20000100800 */
[----:B------:R-:W-:-:S05]  /*5370*/  VIADD R14, R18, 0x140 ;  /* 0x00000140120e7836 */ /* 0x000fca0000000000 */
[----:B------:R-:W-:Y:S01]  /*5380*/  ISETP.GE.AND P6, PT, R14, UR4, PT ;  /* 0x000000040e007c0c */ /* 0x000fe2000bfc6270 */
[----:B-1----:R0:W-:-:S12]  /*5390*/  @!P5 ST.E.128 desc[UR50][R8.64], R4 ;  /* 0x000000040800d985 */ /* 0x0021d8000c101d32 */
[----:B------:R-:W1:Y:S01]  /*53a0*/  @!P6 LDS.128 R4, [R13+0xa400] ;  /* 0x00a400000d04e984 */ /* 0x000e620000000c00 */
[----:B0-----:R-:W-:-:S03]  /*53b0*/  @!P6 LEA R8, P5, R15, R11, 0x1 ;  /* 0x0000000b0f08e211 */ /* 0x001fc600078a08ff */
[----:B------:R-:W3:Y:S01]  /*53c0*/  LDL R15, [R1+0x58] ;  /* 0x00005800010f7983 */ /* 0x000ee20000100800 */
[----:B------:R-:W-:Y:S02]  /*53d0*/  VIADD R14, R18, 0x160 ;  /* 0x00000160120e7836 */ /* 0x000fe40000000000 */
[----:B----4-:R-:W-:-:S03]  /*53e0*/  @!P6 IMAD.X R9, R10, 0x1, R52, P5 ;  /* 0x000000010a09e824 */ /* 0x010fc600028e0634 */
[----:B------:R-:W-:Y:S02]  /*53f0*/  ISETP.GE.AND P5, PT, R14, UR4, PT ;  /* 0x000000040e007c0c */ /* 0x000fe4000bfa6270 */
[----:B-1----:R0:W-:Y:S11]  /*5400*/  @!P6 ST.E.128 desc[UR50][R8.64], R4 ;  /* 0x000000040800e985 */ /* 0x0021f6000c101d32 */
        /* <DEDUP_REMOVED lines=25> */
[----:B0-----:R-:W-:-:S05]  /*55a0*/  @!P5 LEA R8, P6, R225, R11, 0x1 ;  /* 0x0000000be108d211 */ /* 0x001fca00078c08ff */
[----:B------:R-:W-:-:S05]  /*55b0*/  @!P5 IMAD.X R9, R10, 0x1, R15, P6 ;  /* 0x000000010a09d824 */ /* 0x000fca00030e060f */
[----:B-1----:R0:W-:Y:S03]  /*55c0*/  @!P5 ST.E.128 desc[UR50][R8.64], R4 ;  /* 0x000000040800d985 */ /* 0x0021e6000c101d32 */
.L_x_3384:
[----:B------:R-:W-:Y:S05]  /*55d0*/  BSYNC B0 ;  /* 0x0000000000007941 */ /* 0x000fea0003800000 */
.L_x_3383:
        /* <DEDUP_REMOVED lines=17> */
.L_x_3348:
[----:B------:R-:W-:Y:S04]  /*56f0*/  BSSY B0, `(.L_x_3386) ;  /* 0x0000004000007945 */ /* 0x000fe80003800000 */
[----:B------:R-:W-:Y:S05]  /*5700*/  @P0 BRA `(.L_x_3387) ;  /* 0x0000000000080947 */ /* 0x000fea0003800000 */
[----:B------:R-:W2:Y:S02]  /*5710*/  FENCE.VIEW.ASYNC.G ;  /* 0x00000000000073c6 */ /* 0x000ea40000000100 */
[----:B--2---:R-:W-:Y:S06]  /*5720*/  BAR.ARV 0xc, 0x180 ;  /* 0x0306000000007b1d */ /* 0x004fec0000002000 */
.L_x_3387:
[----:B------:R-:W-:Y:S05]  /*5730*/  BSYNC B0 ;  /* 0x0000000000007941 */ /* 0x000fea0003800000 */
.L_x_3386:
[----:B------:R-:W-:Y:S01]  /*5740*/  UISETP.NE.AND UP0, UPT, UR37, 0x1, UPT ;  /* 0x000000012500788c */ /* 0x000fe2000bf05270 */
[----:B------:R-:W-:Y:S05]  /*5750*/  BSSY B7, `(.L_x_3388) ;  /* 0x000158e000077945 */ /* 0x000fea0003800000 */
[----:B------:R-:W-:-:S13]  /*5760*/  PLOP3.LUT P0, PT, PT, PT, UP0, 0x80, 0x0 ;  /* 0x000000000000781c */ /* 0x000fda0003f0f008 */
[----:B------:R-:W-:Y:S05]  /*5770*/  @!P0 BRA `(.L_x_3389) ;  /* 0x0000002400048947 */ /* 0x000fea0003800000 */
[----:B------:R-:W2:Y:S01]  /*5780*/  LDC R0, c[0x0][0x448] ;  /* 0x00011200ff007b82 */ /* 0x000ea20000000800 */
[----:B------:R-:W-:-:S07]  /*5790*/  VIADD R5, R197, 0x3f ;  /* 0x0000003fc5057836 */ /* 0x000fce0000000000 */
[----:B------:R-:W0:Y:S01]  /*57a0*/  LDC.64 R2, c[0x0][0xad8] ;  /* 0x0002b600ff027b82 */ /* 0x000e220000000a00 */
[----:B--2---:R-:W-:Y:S02]  /*57b0*/  ISETP.NE.AND P1, PT, R0, 0x1, PT ;  /* 0x000000010000780c */ /* 0x004fe40003f25270 */
        /* <DEDUP_REMOVED lines=19> */
.L_x_3392:
[----:B------:R-:W-:-:S13]  /*58f0*/  ISETP.NE.AND P0, PT, R3, 0x1, PT ;  /* 0x000000010300780c */ /* 0x000fda0003f05270 */
[----:B------:R-:W0:Y:S02]  /*5900*/  @P0 LDC.64 R4, c[0x0][0xae0] ;  /* 0x0002b800ff040b82 */ /* 0x000e240000000a00 */
[----:B0-----:R-:W-:-:S05]  /*5910*/  @P0 IMAD.HI.U32 R4, R0, R4, RZ ;  /* 0x0000000400040227 */ /* 0x001fca00078e00ff */
[----:B------:R-:W-:-:S07]  /*5920*/  @P0 SHF.R.U32.HI R0, RZ, R5, R4 ;  /* 0x00000005ff000219 */ /* 0x000fce0000011604 */
.L_x_3393:
[----:B------:R-:W-:Y:S05]  /*5930*/  BSYNC B0 ;  /* 0x0000000000007941 */ /* 0x000fea0003800000 */
.L_x_3391:
[----:B------:R-:W-:-:S05]  /*5940*/  IMAD R5, R0, R3, R3 ;  /* 0x0000000300057224 */ /* 0x000fca00078e0203 */
[----:B------:R-:W-:-:S07]  /*5950*/  VIMNMX R2, R2, R5, PT ;  /* 0x0000000502027248 */ /* 0x000fce0003fe0100 */
.L_x_3390:
[----:B------:R-:W0:Y:S01]  /*5960*/  @P1 LDC R0, c[0x0][0x44c] ;  /* 0x00011300ff001b82 */ /* 0x000e220000000800 */
[----:B------:R-:W-:Y:S01]  /*5970*/  VIADD R2, R2, 0x3f ;  /* 0x0000003f02027836 */ /* 0x000fe20000000000 */
[----:B------:R-:W-:Y:S01]  /*5980*/  ULDC UR4, c[0x0][0xad4] ;  /* 0x0002b50000047ab9 */ /* 0x000fe20000000800 */
[----:B------:R-:W-:-:S03]  /*5990*/  IMAD.MOV.U32 R4, RZ, RZ, R197 ;  /* 0x000000ffff047224 */ /* 0x000fc600078e00c5 */
[----:B------:R-:W-:Y:S02]  /*59a0*/  SHF.R.S32.HI R5, RZ, 0x1f, R2 ;  /* 0x0000001fff057819 */ /* 0x000fe40000011402 */
[----:B------:R-:W2:Y:S02]  /*59b0*/  @P1 LDC R7, c[0x0][0x450] ;  /* 0x00011400ff071b82 */ /* 0x000ea40000000800 */
[----:B------:R-:W-:Y:S01]  /*59c0*/  LEA.HI R5, R5, R2, RZ, 0x6 ;  /* 0x0000000205057211 */ /* 0x000fe200078f30ff */
[----:B0-----:R-:W-:-:S05]  /*59d0*/  @P1 IMAD.HI.U32 R0, R197, R0, RZ ;  /* 0x00000000c5001227 */ /* 0x001fca00078e00ff */
[----:B--2---:R-:W-:Y:S02]  /*59e0*/  @P1 SHF.R.U32.HI R4, RZ, R7, R0 ;  /* 0x00000007ff041219 */ /* 0x004fe40000011600 */
        /* <DEDUP_REMOVED lines=15> */
.L_x_3396:
[----:B------:R-:W-:-:S13]  /*5ae0*/  ISETP.NE.AND P0, PT, R3, 0x1, PT ;  /* 0x000000010300780c */ /* 0x000fda0003f05270 */
[----:B------:R-:W0:Y:S02]  /*5af0*/  @P0 LDC.64 R4, c[0x0][0xae0] ;  /* 0x0002b800ff040b82 */ /* 0x000e240000000a00 */
[----:B0-----:R-:W-:-:S05]  /*5b00*/  @P0 IMAD.HI.U32 R4, R169, R4, RZ ;  /* 0x00000004a9040227 */ /* 0x001fca00078e00ff */
[----:B------:R-:W-:-:S07]  /*5b10*/  @P0 SHF.R.U32.HI R169, RZ, R5, R4 ;  /* 0x00000005ffa90219 */ /* 0x000fce0000011604 */
.L_x_3397:
[----:B------:R-:W-:Y:S05]  /*5b20*/  BSYNC B0 ;  /* 0x0000000000007941 */ /* 0x000fea0003800000 */
.L_x_3395:
[----:B------:R-:W-:-:S05]  /*5b30*/  IMAD R3, R169, R3, RZ ;  /* 0x00000003a9037224 */ /* 0x000fca00078e02ff */
[----:B------:R-:W-:-:S07]  /*5b40*/  VIMNMX R0, R0, R3, !PT ;  /* 0x0000000300007248 */ /* 0x000fce0007fe0100 */
.L_x_3394:
        /* <DEDUP_REMOVED lines=15> */
[----:B-1----:R-:W-:Y:S02]  /*5c40*/  IABS R11, R8 ;  /* 0x00000008000b7213 */ /* 0x002fe40000000000 */
[----:B------:R-:W-:-:S05]  /*5c50*/  IMAD.IADD R0, R0, 0x1, -R6 ;  /* 0x0000000100007824 */ /* 0x000fca00078e0a06 */
[----:B------:R-:W-:Y:S02]  /*5c60*/  IABS R9, R0 ;  /* 0x0000000000097213 */ /* 0x000fe40000000000 */
[----:B------:R-:W-:-:S04]  /*5c70*/  LOP3.LUT R0, R0, R8, RZ, 0x3c, !PT ;  /* 0x0000000800007212 */ /* 0x000fc800078e3cff */
[----:B------:R-:W-:Y:S01]  /*5c80*/  ISETP.GE.AND P2, PT, R0, RZ, PT ;  /* 0x000000ff0000720c */ /* 0x000fe20003f46270 */
[----:B0-----:R-:W0:Y:S02]  /*5c90*/  MUFU.RCP R4, R4 ;  /* 0x0000000400047308 */ /* 0x001e240000001000 */
[----:B0-----:R-:W-:Y:S02]  /*5ca0*/  VIADD R2, R4, 0xffffffe ;  /* 0x0ffffffe04027836 */ /* 0x001fe40000000000 */
[----:B------:R-:W-:-:S04]  /*5cb0*/  IMAD.MOV R4, RZ, RZ, -R11 ;  /* 0x000000ffff047224 */ /* 0x000fc800078e0a0b */
[----:B------:R0:W4:Y:S02]  /*5cc0*/  F2I.FTZ.U32.TRUNC.NTZ R3, R2 ;  /* 0x0000000200037305 */ /* 0x000124000021f000 */
[----:B0-----:R-:W-:Y:S02]  /*5cd0*/  IMAD.MOV.U32 R2, RZ, RZ, RZ ;  /* 0x000000ffff027224 */ /* 0x001fe400078e00ff */
[----:B----4-:R-:W-:-:S04]  /*5ce0*/  IMAD.MOV R10, RZ, RZ, -R3 ;  /* 0x000000ffff0a7224 */ /* 0x010fc800078e0a03 */
        /* <DEDUP_REMOVED lines=13> */
.L_x_3399:
[----:B------:R-:W-:Y:S05]  /*5dc0*/  BSYNC B0 ;  /* 0x0000000000007941 */ /* 0x000fea0003800000 */
.L_x_3398:
        /* <DEDUP_REMOVED lines=65> */
[----:B--2---:R-:W-:-:S05]  /*61e0*/  IMAD R0, R0, R3, R6 ;  /* 0x0000000300007224 */ /* 0x004fca00078e0206 */
[----:B------:R-:W-:Y:S02]  /*61f0*/  VIADDMNMX R4, R0, R3, R35, PT ;  /* 0x0000000300047246 */ /* 0x000fe40003800123 */
[----:B------:R-:W-:Y:S02]  /*6200*/  CS2R R2, SRZ ;  /* 0x0000000000027805 */ /* 0x000fe4000001ff00 */
[----:B------:R-:W-:Y:S02]  /*6210*/  CS2R R34, SRZ ;  /* 0x0000000000227805 */ /* 0x000fe4000001ff00 */
[----:B------:R-:W-:-:S13]  /*6220*/  ISETP.GT.AND P1, PT, R4, R0, PT ;  /* 0x000000000400720c */ /* 0x000fda0003f24270 */
[----:B------:R-:W-:Y:S05]  /*6230*/  @!P1 BRA `(.L_x_3400) ;  /* 0x0000014c007c9947 */ /* 0x000fea0003800000 */
[----:B------:R-:W2:Y:S01]  /*6240*/  LDL R5, [R1+0x6c] ;  /* 0x00006c0001057983 */ /* 0x000ea20000100800 */
[----:B------:R-:W-:Y:S02]  /*6250*/  IMAD.MOV.U32 R7, RZ, RZ, 0x40000040 ;  /* 0x40000040ff077424 */ /* 0x000fe400078e00ff */
[----:B-1----:R-:W-:Y:S01]  /*6260*/  IMAD.MOV.U32 R11, RZ, RZ, 0x40000040 ;  /* 0x40000040ff0b7424 */ /* 0x002fe200078e00ff */
        /* <DEDUP_REMOVED lines=11> */
[----:B--2---:R0:W1:Y:S02]  /*6320*/  SHFL.IDX PT, R2, R5, RZ, 0x1f ;  /* 0x00001fff05027589 */ /* 0x00406400000e0000 */
[----:B0-----:R-:W-:-:S05]  /*6330*/  IMAD.U32 R5, RZ, RZ, UR47 ;  /* 0x0000002fff057e24 */ /* 0x001fca000f8e00ff */
[----:B------:R-:W-:Y:S02]  /*6340*/  ISETP.NE.AND P2, PT, R5, 0x3, PT ;  /* 0x000000030500780c */ /* 0x000fe40003f45270 */
[----:B-1----:R-:W-:-:S04]  /*6350*/  LEA.HI R3, R2, R2, RZ, 0x1 ;  /* 0x0000000202037211 */ /* 0x002fc800078f08ff */
[----:B------:R-:W-:-:S05]  /*6360*/  LOP3.LUT R3, R3, 0x1fffe, RZ, 0xc0, !PT ;  /* 0x0001fffe03037812 */ /* 0x000fca00078ec0ff */
[----:B------:R-:W-:Y:S02]  /*6370*/  IMAD.IADD R2, R2, 0x1, -R3 ;  /* 0x0000000102027824 */ /* 0x000fe400078e0a03 */
[----:B------:R-:W-:Y:S02]  /*6380*/  VIADD R3, R17, 0x36400 ;  /* 0x0003640011037836 */ /* 0x000fe40000000000 */
[----:B------:R-:W-:-:S03]  /*6390*/  IMAD R2, R2, 0x8000, R17 ;  /* 0x0000800002027824 */ /* 0x000fc600078e0211 */
[----:B------:R-:W-:Y:S01]  /*63a0*/  SHF.R.U32.HI R3, RZ, 0x4, R3 ;  /* 0x00000004ff037819 */ /* 0x000fe20000011603 */
[----:B------:R-:W-:-:S03]  /*63b0*/  VIADD R2, R2, 0x400 ;  /* 0x0000040002027836 */ /* 0x000fc60000000000 */
[----:B------:R-:W-:Y:S02]  /*63c0*/  LOP3.LUT R3, R3, 0x3fff, RZ, 0xc0, !PT ;  /* 0x00003fff03037812 */ /* 0x000fe400078ec0ff */
[----:B------:R-:W-:-:S04]  /*63d0*/  SHF.R.U32.HI R2, RZ, 0x4, R2 ;  /* 0x00000004ff027819 */ /* 0x000fc80000011602 */
[----:B------:R-:W-:-:S04]  /*63e0*/  LOP3.LUT R2, R2, 0x3fff, RZ, 0xc0, !PT ;  /* 0x00003fff02027812 */ /* 0x000fc800078ec0ff */
[----:B------:R-:W-:Y:S02]  /*63f0*/  LOP3.LUT R14, R2, 0x2000000, RZ, 0xfc, !PT ;  /* 0x02000000020e7812 */ /* 0x000fe400078efcff */
[----:B------:R-:W-:Y:S01]  /*6400*/  LOP3.LUT R2, R3, 0x10000, RZ, 0xfc, !PT ;  /* 0x0001000003027812 */ /* 0x000fe200078efcff */
[----:B------:R-:W-:Y:S02]  /*6410*/  IMAD.MOV.U32 R3, RZ, RZ, 0x40000040 ;  /* 0x40000040ff037424 */ /* 0x000fe400078e00ff */
[----:B------:R-:W-:Y:S01]  /*6420*/  IMAD R6, R22, 0x1000, R14 ;  /* 0x0000100016067824 */ /* 0x000fe200078e020e */
[----:B------:R-:W-:Y:S02]  /*6430*/  R2UR UR12, R2 ;  /* 0x00000000020c72ca */ /* 0x000fe400000e0000 */
[----:B------:R-:W-:Y:S01]  /*6440*/  R2UR UR13, R3 ;  /* 0x00000000030d72ca */ /* 0x000fe200000e0000 */
[C---:B----4-:R-:W-:Y:S01]  /*6450*/  VIADD R10, R6.reuse, 0x100 ;  /* 0x00000100060a7836 */ /* 0x050fe20000000000 */
[C---:B------:R-:W-:Y:S01]  /*6460*/  R2UR UR14, R6.reuse ;  /* 0x00000000060e72ca */ /* 0x040fe200000e0000 */
[----:B------:R-:W-:-:S02]  /*6470*/  VIADD R8, R6, 0x80 ;  /* 0x0000008006087836 */ /* 0x000fc40000000000 */
        /* <DEDUP_REMOVED lines=30> */
.L_x_3401:
        /* <DEDUP_REMOVED lines=8> */
[----:B------:R-:W-:-:S07]  /*66e0*/  IMAD.MOV.U32 R15, RZ, RZ, R4 ;  /* 0x000000ffff0f7224 */ /* 0x000fce00078e0004 */
.L_x_3405:
[----:B------:R-:W-:Y:S01]  /*66f0*/  BAR.SYNC.DEFER_BLOCKING 0xe, 0x100 ;  /* 0x0384000000007b1d */ /* 0x000fe20000010000 */
[----:B-1----:R-:W-:Y:S01]  /*6700*/  IMAD R4, R22, 0x40, R196 ;  /* 0x0000004016047824 */ /* 0x002fe200078e02c4 */
[----:B------:R-:W-:Y:S01]  /*6710*/  R2UR UR4, R2 ;  /* 0x00000000020472ca */ /* 0x000fe200000e0000 */
[----:B------:R-:W-:Y:S01]  /*6720*/  VIADD R22, R22, 0x1 ;  /* 0x0000000116167836 */ /* 0x000fe20000000000 */
[----:B------:R-:W-:Y:S01]  /*6730*/  R2UR UR5, R3 ;  /* 0x00000000030572ca */ /* 0x000fe200000e0000 */
[----:B------:R-:W-:Y:S02]  /*6740*/  IMAD R4, R4, 0x4, R17 ;  /* 0x0000000404047824 */ /* 0x000fe400078e0211 */
[----:B------:R-:W-:Y:S01]  /*6750*/  IMAD.MOV.U32 R13, RZ, RZ, 0x40000040 ;  /* 0x40000040ff0d7424 */ /* 0x000fe200078e00ff */
[----:B------:R-:W-:-:S04]  /*6760*/  ISETP.NE.AND P0, PT, R22, 0x2, PT ;  /* 0x000000021600780c */ /* 0x000fc80003f05270 */
[----:B------:R-:W-:Y:S01]  /*6770*/  SEL R22, R22, RZ, P0 ;  /* 0x000000ff16167207 */ /* 0x000fe20000000000 */
[----:B0-----:R-:W0:Y:S04]  /*6780*/  LDS R5, [R4+0x38400] ;  /* 0x0384000004057984 */ /* 0x001e280000000800 */
        /* <DEDUP_REMOVED lines=156> */
[----:B------:R-:W-:Y:S01]  /*7150*/  R2UR UR6, R4 ;  /* 0x00000000040672ca */ /* 0x000fe200000e0000 */
[----:B------:R-:W-:Y:S01]  /*7160*/  IMAD.MOV.U32 R4, RZ, RZ, R15 ;  /* 0x000000ffff047224 */ /* 0x000fe200078e000f */
[----:B------:R-:W-:Y:S01]  /*7170*/  R2UR UR7, R5 ;  /* 0x00000000050772ca */ /* 0x000fe200000e0000 */
[----:B------:R-:W-:Y:S01]  /*7180*/  VIADD R15, R15, 0xffffffff ;  /* 0xffffffff0f0f7836 */ /* 0x000fe20000000000 */
[----:B------:R-:W-:Y:S02]  /*7190*/  R2UR UR4, R6 ;  /* 0x00000000060472ca */ /* 0x000fe400000e0000 */
[----:B------:R-:W-:Y:S02]  /*71a0*/  R2UR UR5, R7 ;  /* 0x00000000070572ca */ /* 0x000fe400000e0000 */
[----:B------:R-:W-:Y:S02]  /*71b0*/  ISETP.GT.AND P1, PT, R4, R0, PT ;  /* 0x000000000400720c */ /* 0x000fe40003f24270 */
[----:B------:R-:W-:-:S04]  /*71c0*/  SEL R4, RZ, 0x1, P0 ;  /* 0x00000001ff047807 */ /* 0x000fc80000000000 */
[----:B------:R-:W-:Y:S01]  /*71d0*/  LOP3.LUT R23, R23, R4, RZ, 0x3c, !PT ;  /* 0x0000000417177212 */ /* 0x000fe200078e3cff */
[----:B------:R-:W-:Y:S02]  /*71e0*/  WARPGROUP.DEPBAR.LE gsb0, 0x0 ;  /* 0x00008000000079c5 */ /* 0x000fe40000010000 */
[----:B------:R-:W-:-:S10]  /*71f0*/  WARPGROUP.ARRIVE ;  /* 0x00000000000079c5 */ /* 0x000fd40000000000 */
[----:B------:R-:W-:Y:S03]  /*7200*/  HGMMA.64x256x16.F32.BF16 R24, gdesc[UR4].tnspB, R24, gsb0 ;  /* 0x43e00000041879f0 */ /* 0x000fe60008001818 */
[----:B------:R-:W-:Y:S02]  /*7210*/  WARPGROUP.DEPBAR.LE gsb0, 0x0 ;  /* 0x00008000000079c5 */ /* 0x000fe40000010000 */
[----:B------:R-:W-:Y:S06]  /*7220*/  BAR.ARV 0xf, 0x100 ;  /* 0x03c4000000007b1d */ /* 0x000fec0000002000 */
[----:B------:R-:W-:Y:S05]  /*7230*/  @!P2 BRA `(.L_x_3404) ;  /* 0x000000000004a947 */ /* 0x000fea0003800000 */
[----:B------:R-:W-:Y:S01]  /*7240*/  BPT.TRAP 0x1 ;  /* 0x000000040000795c */ /* 0x000fe20000300000 */
.L_x_3404:
[----:B------:R-:W-:-:S04]  /*7250*/  IMAD R4, R22, 0x8, R17 ;  /* 0x0000000816047824 */ /* 0x000fc800078e0211 */
[----:B------:R-:W-:-:S05]  /*7260*/  VIADD R4, R4, 0x38860 ;  /* 0x0003886004047836 */ /* 0x000fca0000000000 */
[----:B------:R-:W-:-:S04]  /*7270*/  PRMT R4, R187, 0x654, R4 ;  /* 0x00000654bb047816 */ /* 0x000fc80000000004 */
[----:B------:R1:W-:Y:S01]  /*7280*/  SYNCS.ARRIVE.TRANS64.RED.A1T0 RZ, [R4+URZ], RZ ;  /* 0x000000ff04ff79a7 */ /* 0x0003e2000810043f */
[----:B------:R-:W-:Y:S05]  /*7290*/  @P1 BRA `(.L_x_3405) ;  /* 0xfffffff400141947 */ /* 0x000fea000383ffff */
.L_x_3403:
[----:B------:R-:W-:Y:S05]  /*72a0*/  BSYNC B0 ;  /* 0x0000000000007941 */ /* 0x000fea0003800000 */
.L_x_3402:
        /* <DEDUP_REMOVED lines=8> */
[----:B------:R-:W2:Y:S04]  /*7330*/  LDS R0, [R17+0x38400] ;  /* 0x0384000011007984 */ /* 0x000ea80000000800 */
[----:B------:R-:W3:Y:S01]  /*7340*/  LDS R17, [R17+0x38420] ;  /* 0x0384200011117984 */ /* 0x000ee20000000800 */
        /* <DEDUP_REMOVED lines=65> */
[-C--:B---3--:R-:W-:Y:S01]  /*7760*/  FMUL.FTZ R26, R26, R17.reuse ;  /* 0x000000111a1a7220 */ /* 0x088fe20000410000 */
        /* <DEDUP_REMOVED lines=64> */
[----:B------:R-:W-:Y:S06]  /*7b70*/  BAR.ARV 0xf, 0x100 ;  /* 0x03c4000000007b1d */ /* 0x000fec0000002000 */
[----:B------:R-:W-:Y:S05]  /*7b80*/  BRA `(.L_x_3400) ;  /* 0x0000013400287947 */ /* 0x000fea0003800000 */
.L_x_3389:
        /* <DEDUP_REMOVED lines=23> */
.L_x_3408:
[----:B------:R-:W-:-:S13]  /*7d00*/  ISETP.NE.AND P0, PT, R3, 0x1, PT ;  /* 0x000000010300780c */ /* 0x000fda0003f05270 */
[----:B------:R-:W0:Y:S02]  /*7d10*/  @P0 LDC.64 R4, c[0x0][0xae0] ;  /* 0x0002b800ff040b82 */ /* 0x000e240000000a00 */
[----:B0-----:R-:W-:-:S05]  /*7d20*/  @P0 IMAD.HI.U32 R4, R0, R4, RZ ;  /* 0x0000000400040227 */ /* 0x001fca00078e00ff */
[----:B------:R-:W-:-:S07]  /*7d30*/  @P0 SHF.R.U32.HI R0, RZ, R5, R4 ;  /* 0x00000005ff000219 */ /* 0x000fce0000011604 */
.L_x_3409:
[----:B------:R-:W-:Y:S05]  /*7d40*/  BSYNC B0 ;  /* 0x0000000000007941 */ /* 0x000fea0003800000 */
.L_x_3407:
[----:B------:R-:W-:-:S05]  /*7d50*/  IMAD R5, R0, R3, R3 ;  /* 0x0000000300057224 */ /* 0x000fca00078e0203 */
[----:B------:R-:W-:-:S07]  /*7d60*/  VIMNMX R2, R2, R5, PT ;  /* 0x0000000502027248 */ /* 0x000fce0003fe0100 */
.L_x_3406:
        /* <DEDUP_REMOVED lines=24> */
.L_x_3412:
[----:B------:R-:W-:-:S13]  /*7ef0*/  ISETP.NE.AND P0, PT, R3, 0x1, PT ;  /* 0x000000010300780c */ /* 0x000fda0003f05270 */
[----:B------:R-:W0:Y:S02]  /*7f00*/  @P0 LDC.64 R4, c[0x0][0xae0] ;  /* 0x0002b800ff040b82 */ /* 0x000e240000000a00 */
[----:B0-----:R-:W-:-:S05]  /*7f10*/  @P0 IMAD.HI.U32 R4, R2, R4, RZ ;  /* 0x0000000402040227 */ /* 0x001fca00078e00ff */
[----:B------:R-:W-:-:S07]  /*7f20*/  @P0 SHF.R.U32.HI R2, RZ, R5, R4 ;  /* 0x00000005ff020219 */ /* 0x000fce0000011604 */
.L_x_3413:
[----:B------:R-:W-:Y:S05]  /*7f30*/  BSYNC B0 ;  /* 0x0000000000007941 */ /* 0x000fea0003800000 */
.L_x_3411:
[----:B------:R-:W-:-:S05]  /*7f40*/  IMAD R3, R2, R3, RZ ;  /* 0x0000000302037224 */ /* 0x000fca00078e02ff */
[----:B------:R-:W-:-:S07]  /*7f50*/  VIMNMX R0, R0, R3, !PT ;  /* 0x0000000300007248 */ /* 0x000fce0007fe0100 */
.L_x_3410:
        /* <DEDUP_REMOVED lines=20> */
[----:B------:R0:W2:Y:S02]  /*80a0*/  F2I.FTZ.U32.TRUNC.NTZ R3, R2 ;  /* 0x0000000200037305 */ /* 0x0000a4000021f000 */
[----:B0-----:R-:W-:Y:S02]  /*80b0*/  IMAD.MOV.U32 R2, RZ, RZ, RZ ;  /* 0x000000ffff027224 */ /* 0x001fe400078e00ff */
[----:B--2---:R-:W-:-:S04]  /*80c0*/  IMAD.MOV R8, RZ, RZ, -R3 ;  /* 0x000000ffff087224 */ /* 0x004fc800078e0a03 */
        /* <DEDUP_REMOVED lines=17> */
.L_x_3415:
[----:B------:R-:W-:Y:S05]  /*81e0*/  BSYNC B0 ;  /* 0x0000000000007941 */ /* 0x000fea0003800000 */
.L_x_3414:
        /* <DEDUP_REMOVED lines=75> */
[----:B------:R-:W-:Y:S01]  /*86a0*/  LOP3.LUT R3, R2, 0x1fffe, RZ, 0xc0, !PT ;  /* 0x0001fffe02037812 */ /* 0x000fe200078ec0ff */
[----:B------:R-:W-:-:S04]  /*86b0*/  VIADD R2, R17, 0x36400 ;  /* 0x0003640011027836 */ /* 0x000fc80000000000 */
[----:B------:R-:W-:Y:S01]  /*86c0*/  IMAD.IADD R0, R0, 0x1, -R3 ;  /* 0x0000000100007824 */ /* 0x000fe200078e0a03 */
[----:B------:R-:W-:-:S03]  /*86d0*/  LOP3.LUT P0, RZ, R2, 0x3ff, RZ, 0xc0, !PT ;  /* 0x000003ff02ff7812 */ /* 0x000fc6000780c0ff */
[----:B------:R-:W-:-:S04]  /*86e0*/  IMAD R0, R0, 0x8000, R17 ;  /* 0x0000800000007824 */ /* 0x000fc800078e0211 */
        /* <DEDUP_REMOVED lines=21> */
.L_x_3417:
[----:B------:R-:W-:Y:S05]  /*8840*/  BSYNC B6 ;  /* 0x0000000000067941 */ /* 0x000fea0003800000 */
.L_x_3416:
        /* <DEDUP_REMOVED lines=13> */
.L_x_3421:
[----:B--2---:R2:W3:Y:S02]  /*8920*/  SYNCS.PHASECHK.TRANS64.TRYWAIT P0, [R17+URZ+0x38800], R2 ;  /* 0x03880002110075a7 */ /* 0x0044e4000800017f */
[----:B---3--:R-:W-:Y:S05]  /*8930*/  @!P0 NANOSLEEP.SYNCS 0x989680 ;  /* 0x009896800000895d */ /* 0x008fea0003900000 */
[----:B------:R-:W3:Y:S02]  /*8940*/  @!P0 SYNCS.PHASECHK.TRANS64 P0, [R17+URZ+0x38800], R2 ;  /* 0x03880002110085a7 */ /* 0x000ee4000800007f */
[----:B---3--:R-:W-:Y:S05]  /*8950*/  @!P0 BRA `(.L_x_3421) ;  /* 0xfffffffc00f08947 */ /* 0x008fea000383ffff */
.L_x_3420:
[----:B------:R-:W-:Y:S05]  /*8960*/  BSYNC B0 ;  /* 0x0000000000007941 */ /* 0x000fea0003800000 */
.L_x_3419:
[----:B------:R-:W-:Y:S05]  /*8970*/  BRA `(.L_x_3422) ;  /* 0x0000002c00c47947 */ /* 0x000fea0003800000 */
.L_x_3418:
        /* <DEDUP_REMOVED lines=31> */
.L_x_3424:
[----:B------:R-:W-:Y:S05]  /*8b70*/  BSYNC B6 ;  /* 0x0000000000067941 */ /* 0x000fea0003800000 */
.L_x_3423:
        /* <DEDUP_REMOVED lines=36> */
[----:B----4-:R-:W-:Y:S02]  /*8dc0*/  LEA.HI.X R10, R24, UR5, R5, 0x1, P0 ;  /* 0x00000005180a7c11 */ /* 0x010fe400080f0c05 */
[----:B------:R-:W-:Y:S01]  /*8dd0*/  LEA.HI.X R80, R80, UR7, R3, 0x1, P1 ;  /* 0x0000000750507c11 */ /* 0x000fe200088f0c03 */
[----:B------:R-:W-:Y:S06]  /*8de0*/  BRA.DIV UR4, `(.L_x_3427) ;  /* 0x0000020e046c7947 */ /* 0x000fec000b800000 */
[----:B------:R0:W2:Y:S04]  /*8df0*/  SHFL.IDX PT, R0, R10, RZ, 0x1c1f ;  /* 0x001c1fff0a007589 */ /* 0x0000a800000e0000 */
[----:B------:R0:W3:Y:S04]  /*8e00*/  SHFL.IDX PT, R5, R9, RZ, 0x1c1f ;  /* 0x001c1fff09057589 */ /* 0x0000e800000e0000 */
[----:B------:R0:W4:Y:S04]  /*8e10*/  SHFL.IDX PT, R8, R80, RZ, 0x1c1f ;  /* 0x001c1fff50087589 */ /* 0x00012800000e0000 */
[----:B------:R0:W0:Y:S02]  /*8e20*/  SHFL.IDX PT, R6, R30, RZ, 0x1c1f ;  /* 0x001c1fff1e067589 */ /* 0x00002400000e0000 */
.L_x_3730:
        /* <DEDUP_REMOVED lines=31> */
.L_x_3429:
[----:B------:R-:W-:Y:S05]  /*9020*/  BSYNC B1 ;  /* 0x0000000000017941 */ /* 0x000fea0003800000 */
.L_x_3428:
[----:B--2--5:R-:W-:Y:S01]  /*9030*/  IMAD.MOV.U32 R0, RZ, RZ, R26 ;  /* 0x000000ffff007224 */ /* 0x024fe200078e001a */
[----:B------:R-:W-:Y:S01]  /*9040*/  UMOV UR4, 0xffffffff ;  /* 0xffffffff00047882 */ /* 0x000fe20000000000 */
[----:B0-----:R-:W-:Y:S02]  /*9050*/  IMAD.MOV.U32 R2, RZ, RZ, R27 ;  /* 0x000000ffff027224 */ /* 0x001fe400078e001b */
        /* <DEDUP_REMOVED lines=11> */
[----:B------:R-:W-:Y:S02]  /*9110*/  CS2R R2, SRZ ;  /* 0x0000000000027805 */ /* 0x000fe4000001ff00 */
[----:B------:R-:W-:Y:S01]  /*9120*/  PRMT R46, R4, 0x7610, R46 ;  /* 0x00007610042e7816 */ /* 0x000fe2000000002e */
[----:B------:R-:W-:Y:S06]  /*9130*/  BRA.DIV UR4, `(.L_x_3430) ;  /* 0x0000020e040c7947 */ /* 0x000fec000b800000 */
[----:B---3--:R0:W2:Y:S04]  /*9140*/  SHFL.IDX PT, R5, R10, 0x1, 0x1c1f ;  /* 0x003c1f000a057f89 */ /* 0x0080a800000e0000 */
[----:B------:R0:W3:Y:S04]  /*9150*/  SHFL.IDX PT, R4, R9, 0x1, 0x1c1f ;  /* 0x003c1f0009047f89 */ /* 0x0000e800000e0000 */
[----:B------:R0:W0:Y:S04]  /*9160*/  SHFL.IDX PT, R7, R80, 0x1, 0x1c1f ;  /* 0x003c1f0050077f89 */ /* 0x00002800000e0000 */
[----:B------:R0:W0:Y:S02]  /*9170*/  SHFL.IDX PT, R14, R30, 0x1, 0x1c1f ;  /* 0x003c1f001e0e7f89 */ /* 0x00002400000e0000 */
.L_x_3736:
[----:B------:R-:W5:Y:S01]  /*9180*/  LDL R6, [R1+0x68] ;  /* 0x0000680001067983 */ /* 0x000f620000100800 */
[----:B------:R-:W-:Y:S01]  /*9190*/  VIADD R33, R33, 0x20 ;  /* 0x0000002021217836 */ /* 0x000fe20000000000 */
[----:B------:R-:W-:Y:S01]  /*91a0*/  BSSY B1, `(.L_x_3431) ;  /* 0x0000023000017945 */ /* 0x000fe20003800000 */
[----:B------:R-:W-:Y:S01]  /*91b0*/  IMAD.SHL.U32 R31, R213, 0x40, RZ ;  /* 0x00000040d51f7824 */ /* 0x000fe200078e00ff */
[----:B0---4-:R-:W-:Y:S02]  /*91c0*/  CS2R R8, SRZ ;  /* 0x0000000000087805 */ /* 0x011fe4000001ff00 */
[----:B------:R-:W-:Y:S02]  /*91d0*/  CS2R R12, SRZ ;  /* 0x00000000000c7805 */ /* 0x000fe4000001ff00 */
[----:B------:R-:W-:Y:S02]  /*91e0*/  ISETP.GE.AND P0, PT, R33, R32, PT ;  /* 0x000000202100720c */ /* 0x000fe40003f06270 */
[----:B-1----:R-:W-:-:S02]  /*91f0*/  CS2R R10, SRZ ;  /* 0x00000000000a7805 */ /* 0x002fc4000001ff00 */
        /* <DEDUP_REMOVED lines=12> */
[----:B------:R-:W-:-:S06]  /*92c0*/  IMAD.MOV.U32 R8, RZ, RZ, R14 ;  /* 0x000000ffff087224 */ /* 0x000fcc00078e000e */
[C---:B------:R-:W-:Y:S01]  /*92d0*/  @!P3 IMAD.SHL.U32 R9, R221.reuse, 0x2, RZ ;  /* 0x00000002dd09b824 */ /* 0x040fe200078e00ff */
[----:B------:R-:W-:Y:S01]  /*92e0*/  @!P3 SHF.L.U64.HI R30, R221, 0x1, R30 ;  /* 0x00000001dd1eb819 */ /* 0x000fe2000001021e */
[----:B------:R-:W-:-:S03]  /*92f0*/  @!P2 IMAD.WIDE R2, R192, 0x2, R2 ;  /* 0x00000002c002a825 */ /* 0x000fc600078e0202 */
[-C--:B------:R-:W-:Y:S02]  /*9300*/  @!P3 IADD3 R4, P0, R4, R9.reuse, RZ ;  /* 0x000000090404b210 */ /* 0x080fe40007f1e0ff */
[----:B------:R-:W-:Y:S01]  /*9310*/  @!P3 IADD3 R6, P1, R14, R9, RZ ;  /* 0x000000090e06b210 */ /* 0x000fe20007f3e0ff */
[----:B------:R-:W-:Y:S01]  /*9320*/  IMAD.MOV.U32 R9, RZ, RZ, R7 ;  /* 0x000000ffff097224 */ /* 0x000fe200078e0007 */
[----:B------:R0:W5:Y:S01]  /*9330*/  @!P2 LD.E.64 R12, desc[UR50][R2.64] ;  /* 0x00000032020ca980 */ /* 0x000162000c101b00 */
[----:B------:R-:W-:Y:S01]  /*9340*/  CS2R R10, SRZ ;  /* 0x00000000000a7805 */ /* 0x000fe2000001ff00 */
[----:B------:R-:W-:Y:S02]  /*9350*/  @!P3 IMAD.X R5, R5, 0x1, R30, P0 ;  /* 0x000000010505b824 */ /* 0x000fe400000e061e */
[----:B------:R-:W-:Y:S01]  /*9360*/  @!P2 IMAD.WIDE R14, R192, 0x2, R8 ;  /* 0x00000002c00ea825 */ /* 0x000fe200078e0208 */
[----:B------:R-:W-:Y:S02]  /*9370*/  CS2R R8, SRZ ;  /* 0x0000000000087805 */ /* 0x000fe4000001ff00 */
[----:B------:R1:W5:Y:S01]  /*9380*/  @!P3 LD.E.64 R10, desc[UR50][R4.64] ;  /* 0x00000032040ab980 */ /* 0x000362000c101b00 */
[----:B------:R-:W-:Y:S01]  /*9390*/  @!P3 IMAD.X R7, R7, 0x1, R30, P1 ;  /* 0x000000010707b824 */ /* 0x000fe200008e061e */
[----:B0-----:R-:W-:-:S04]  /*93a0*/  CS2R R2, SRZ ;  /* 0x0000000000027805 */ /* 0x001fc8000001ff00 */
[----:B------:R1:W5:Y:S04]  /*93b0*/  @!P3 LD.E.64 R8, desc[UR50][R6.64] ;  /* 0x000000320608b980 */ /* 0x000368000c101b00 */
[----:B------:R1:W5:Y:S02]  /*93c0*/  @!P2 LD.E.64 R2, desc[UR50][R14.64] ;  /* 0x000000320e02a980 */ /* 0x000364000c101b00 */
.L_x_3432:
[----:B------:R-:W-:Y:S05]  /*93d0*/  BSYNC B1 ;  /* 0x0000000000017941 */ /* 0x000fea0003800000 */
.L_x_3431:
[----:B------:R-:W0:Y:S01]  /*93e0*/  SYNCS.PHASECHK.TRANS64.TRYWAIT P0, [R17+URZ+0x38800], R34 ;  /* 0x03880022110075a7 */ /* 0x000e22000800017f */
[----:B------:R-:W-:Y:S01]  /*93f0*/  LOP3.LUT R31, R31, 0x1c0, RZ, 0xc0, !PT ;  /* 0x000001c01f1f7812 */ /* 0x000fe200078ec0ff */
[----:B-1---5:R-:W-:Y:S01]  /*9400*/  IMAD.MOV.U32 R6, RZ, RZ, R2 ;  /* 0x000000ffff067224 */ /* 0x022fe200078e0002 */
[----:B------:R-:W-:Y:S01]  /*9410*/  VIADDMNMX R30, R32, -R197, 0x40, PT ;  /* 0x00000040201e7446 */ /* 0x000fe200038009c5 */
[----:B------:R-:W-:Y:S01]  /*9420*/  IMAD.MOV.U32 R14, RZ, RZ, R12 ;  /* 0x000000ffff0e7224 */ /* 0x000fe200078e000c */
[----:B---3--:R-:W-:Y:S01]  /*9430*/  LOP3.LUT R4, R31, 0x18, R18, 0xf8, !PT ;  /* 0x000000181f047812 */ /* 0x008fe200078ef812 */
[----:B------:R-:W-:Y:S01]  /*9440*/  IMAD.MOV.U32 R7, RZ, RZ, R9 ;  /* 0x000000ffff077224 */ /* 0x000fe200078e0009 */
[----:B------:R-:W-:Y:S01]  /*9450*/  SHF.R.U32.HI R31, RZ, 0x3, R31 ;  /* 0x00000003ff1f7819 */ /* 0x000fe2000001161f */
[----:B------:R-:W-:Y:S01]  /*9460*/  BSSY B1, `(.L_x_3433) ;  /* 0x0000014000017945 */ /* 0x000fe20003800000 */
[----:B------:R-:W-:Y:S02]  /*9470*/  PRMT R45, R45, 0x5410, R14 ;  /* 0x000054102d2d7816 */ /* 0x000fe4000000000e */
[----:B--2---:R-:W-:Y:S01]  /*9480*/  LOP3.LUT R5, R4, R31, RZ, 0x3c, !PT ;  /* 0x0000001f04057212 */ /* 0x004fe200078e3cff */
[----:B------:R-:W-:Y:S01]  /*9490*/  IMAD.MOV.U32 R4, RZ, RZ, R3 ;  /* 0x000000ffff047224 */ /* 0x000fe200078e0003 */
[----:B------:R-:W-:Y:S01]  /*94a0*/  PRMT R31, R31, 0x5410, R6 ;  /* 0x000054101f1f7816 */ /* 0x000fe20000000006 */
[----:B------:R-:W-:Y:S01]  /*94b0*/  IMAD.MOV.U32 R6, RZ, RZ, R8 ;  /* 0x000000ffff067224 */ /* 0x000fe200078e0008 */
[----:B------:R-:W-:-:S02]  /*94c0*/  LOP3.LUT P2, RZ, R213, 0x4, RZ, 0xc0, !PT ;  /* 0x00000004d5ff7812 */ /* 0x000fc4000784c0ff */
[----:B------:R-:W-:Y:S02]  /*94d0*/  PRMT R31, R7, 0x7610, R31 ;  /* 0x00007610071f7816 */ /* 0x000fe4000000001f */
[----:B------:R-:W-:Y:S01]  /*94e0*/  PRMT R33, R6, 0x5410, R4 ;  /* 0x0000541006217816 */ /* 0x000fe20000000004 */
[----:B------:R-:W-:Y:S01]  /*94f0*/  IMAD R4, R224, 0x200, R5 ;  /* 0x00000200e0047824 */ /* 0x000fe200078e0205 */
[----:B------:R-:W-:Y:S01]  /*9500*/  ISETP.GE.AND P1, PT, R191, R30, PT ;  /* 0x0000001ebf00720c */ /* 0x000fe20003f26270 */
[----:B------:R-:W-:Y:S02]  /*9510*/  IMAD.MOV.U32 R5, RZ, RZ, R13 ;  /* 0x000000ffff057224 */ /* 0x000fe400078e000d */
[----:B------:R-:W-:Y:S02]  /*9520*/  IMAD.MOV.U32 R6, RZ, RZ, R10 ;  /* 0x000000ffff067224 */ /* 0x000fe400078e000a */
[----:B------:R-:W-:Y:S01]  /*9530*/  IMAD R15, R4, 0x2, R17 ;  /* 0x00000002040f7824 */ /* 0x000fe200078e0211 */
[----:B------:R-:W-:Y:S01]  /*9540*/  PRMT R47, R5, 0x7610, R47 ;  /* 0x00007610052f7816 */ /* 0x000fe2000000002f */
[----:B------:R-:W-:Y:S01]  /*9550*/  IMAD.MOV.U32 R5, RZ, RZ, R11 ;  /* 0x000000ffff057224 */ /* 0x000fe200078e000b */
[----:B------:R-:W-:Y:S01]  /*9560*/  PRMT R32, R6, 0x7610, R32 ;  /* 0x0000761006207816 */ /* 0x000fe20000000020 */
[----:B------:R-:W-:-:S02]  /*9570*/  VIADD R4, R15, 0x20400 ;  /* 0x000204000f047836 */ /* 0x000fc40000000000 */
[----:B------:R-:W-:Y:S01]  /*9580*/  VIADD R14, R15, 0x20440 ;  /* 0x000204400f0e7836 */ /* 0x000fe20000000000 */
[----:B0-----:R-:W-:Y:S06]  /*9590*/  @!P0 BRA `(.L_x_3434) ;  /* 0x0000020800648947 */ /* 0x001fec0003800000 */
.L_x_3737:
[----:B------:R-:W-:Y:S05]  /*95a0*/  BSYNC B1 ;  /* 0x0000000000017941 */ /* 0x000fea0003800000 */
.L_x_3433:
[----:B------:R-:W-:Y:S01]  /*95b0*/  BSSY B1, `(.L_x_3435) ;  /* 0x0000067000017945 */ /* 0x000fe20003800000 */
[----:B0-----:R-:W-:Y:S01]  /*95c0*/  PRMT R34, R5, 0x7610, R34 ;  /* 0x0000761005227816 */ /* 0x001fe20000000022 */
[----:B------:R-:W-:Y:S02]  /*95d0*/  @P2 VIADD R14, R4, 0xffffffc0 ;  /* 0xffffffc0040e2836 */ /* 0x000fe40000000000 */
[----:B------:R-:W-:Y:S05]  /*95e0*/  @P1 BRA `(.L_x_3436) ;  /* 0x00000004008c1947 */ /* 0x000fea0003800000 */
[----:B------:R-:W0:Y:S01]  /*95f0*/  LDC R4, c[0x0][0x3f4] ;  /* 0x0000fd00ff047b82 */ /* 0x000e220000000800 */
[----:B------:R-:W-:Y:S01]  /*9600*/  BSSY B2, `(.L_x_3437) ;  /* 0x0000032000027945 */ /* 0x000fe20003800000 */
[-C--:B0-----:R-:W-:Y:S02]  /*9610*/  ISETP.GE.AND P0, PT, R192, R4.reuse, PT ;  /* 0x00000004c000720c */ /* 0x081fe40003f06270 */
[----:B------:R-:W-:-:S11]  /*9620*/  ISETP.GE.AND P1, PT, R221, R4, PT ;  /* 0x00000004dd00720c */ /* 0x000fd60003f26270 */
[----:B------:R-:W-:Y:S05]  /*9630*/  @P0 BRA `(.L_x_3438) ;  /* 0x0000000000b80947 */ /* 0x000fea0003800000 */
[----:B------:R-:W0:Y:S01]  /*9640*/  LDS.128 R4, [R15+0x20400] ;  /* 0x020400000f047984 */ /* 0x000e220000000c00 */
[----:B------:R-:W-:Y:S02]  /*9650*/  SHF.R.U32.HI R39, RZ, 0x10, R27 ;  /* 0x00000010ff277819 */ /* 0x000fe4000001161b */
[--C-:B------:R-:W-:Y:S02]  /*9660*/  SHF.R.U32.HI R36, RZ, 0x10, R29.reuse ;  /* 0x00000010ff247819 */ /* 0x100fe4000001161d */
[----:B------:R-:W-:Y:S02]  /*9670*/  SHF.R.U64 R35, R28, 0x10, R29 ;  /* 0x000000101c237819 */ /* 0x000fe4000000121d */
        /* <DEDUP_REMOVED lines=9> */
[C---:B0-----:R-:W-:Y:S01]  /*9710*/  LOP3.LUT R27, R6.reuse, 0xffff0000, RZ, 0xc0, !PT ;  /* 0xffff0000061b7812 */ /* 0x041fe200078ec0ff */
        /* <DEDUP_REMOVED lines=32> */
.L_x_3438:
[----:B------:R-:W-:Y:S05]  /*9920*/  BSYNC B2 ;  /* 0x0000000000027941 */ /* 0x000fea0003800000 */
.L_x_3437:
[----:B------:R-:W-:Y:S05]  /*9930*/  @P1 BRA `(.L_x_3436) ;  /* 0x0000000000b81947 */ /* 0x000fea0003800000 */
[----:B0-----:R-:W0:Y:S01]  /*9940*/  LDS.128 R4, [R14] ;  /* 0x000000000e047984 */ /* 0x001e220000000c00 */
        /* <DEDUP_REMOVED lines=12> */
[C---:B0-----:R-:W-:Y:S01]  /*9a10*/  LOP3.LUT R21, R6.reuse, 0xffff0000, RZ, 0xc0, !PT ;  /* 0xffff000006157812 */ /* 0x041fe200078ec0ff */
        /* <DEDUP_REMOVED lines=32> */
.L_x_3436:
[----:B------:R-:W-:Y:S05]  /*9c20*/  BSYNC B1 ;  /* 0x0000000000017941 */ /* 0x000fea0003800000 */
.L_x_3435:
[----:B01----:R-:W-:-:S05]  /*9c30*/  VIADD R5, R191, 0x20 ;  /* 0x00000020bf057836 */ /* 0x003fca0000000000 */
[----:B------:R-:W-:-:S13]  /*9c40*/  ISETP.GE.AND P0, PT, R5, R30, PT ;  /* 0x0000001e0500720c */ /* 0x000fda0003f06270 */
        /* <DEDUP_REMOVED lines=18> */
[----:B------:R-:W-:Y:S01]  /*9d70*/  PRMT R20, R45, 0x5432, R20 ;  /* 0x000054322d147816 */ /* 0x000fe20000000014 */
[C---:B0-----:R-:W-:Y:S01]  /*9d80*/  IMAD.U32 R12, R6.reuse, 0x10000, RZ ;  /* 0x00010000060c7824 */ /* 0x041fe200078e00ff */
[----:B------:R-:W-:Y:S01]  /*9d90*/  LOP3.LUT R6, R6, 0xffff0000, RZ, 0xc0, !PT ;  /* 0xffff000006067812 */ /* 0x000fe200078ec0ff */
[C---:B------:R-:W-:Y:S01]  /*9da0*/  IMAD.U32 R13, R7.reuse, 0x10000, RZ ;  /* 0x00010000070d7824 */ /* 0x040fe200078e00ff */
[----:B------:R-:W-:Y:S01]  /*9db0*/  LOP3.LUT R7, R7, 0xffff0000, RZ, 0xc0, !PT ;  /* 0xffff000007077812 */ /* 0x000fe200078ec0ff */
[C---:B------:R-:W-:Y:S01]  /*9dc0*/  IMAD.U32 R2, R4.reuse, 0x10000, RZ ;  /* 0x0001000004027824 */ /* 0x040fe200078e00ff */
[----:B------:R-:W-:Y:S01]  /*9dd0*/  LOP3.LUT R3, R4, 0xffff0000, RZ, 0xc0, !PT ;  /* 0xffff000004037812 */ /* 0x000fe200078ec0ff */
[C---:B------:R-:W-:Y:S01]  /*9de0*/  FMUL.FTZ R21, R6.reuse, R27 ;  /* 0x0000001b06157220 */ /* 0x040fe20000410000 */
[----:B------:R-:W-:Y:S01]  /*9df0*/  FMUL.FTZ R6, R6, R25 ;  /* 0x0000001906067220 */ /* 0x000fe20000410000 */
[----:B------:R-:W-:Y:S01]  /*9e00*/  FMUL.FTZ R36, R7, R28 ;  /* 0x0000001c07247220 */ /* 0x000fe20000410000 */
[----:B------:R-:W-:-:S02]  /*9e10*/  IMAD.U32 R4, R5, 0x10000, RZ ;  /* 0x0001000005047824 */ /* 0x000fc400078e00ff */
[C---:B------:R-:W-:Y:S01]  /*9e20*/  FFMA.FTZ R21, R12.reuse, R25, -R21 ;  /* 0x000000190c157223 */ /* 0x040fe20000010815 */
[----:B------:R-:W-:Y:S01]  /*9e30*/  FFMA.FTZ R30, R12, R27, R6 ;  /* 0x0000001b0c1e7223 */ /* 0x000fe20000010006 */
[-C--:B------:R-:W-:Y:S01]  /*9e40*/  FMUL.FTZ R12, R7, R24.reuse ;  /* 0x00000018070c7220 */ /* 0x080fe20000410000 */
[----:B------:R-:W-:Y:S01]  /*9e50*/  IMAD.U32 R7, R26, 0x10000, RZ ;  /* 0x000100001a077824 */ /* 0x000fe200078e00ff */
[----:B------:R-:W-:Y:S01]  /*9e60*/  LOP3.LUT R5, R5, 0xffff0000, RZ, 0xc0, !PT ;  /* 0xffff000005057812 */ /* 0x000fe200078ec0ff */
[----:B------:R-:W-:Y:S01]  /*9e70*/  IMAD.U32 R6, R20, 0x10000, RZ ;  /* 0x0001000014067824 */ /* 0x000fe200078e00ff */
[----:B------:R-:W-:Y:S01]  /*9e80*/  LOP3.LUT R26, R26, 0xffff0000, RZ, 0xc0, !PT ;  /* 0xffff00001a1a7812 */ /* 0x000fe200078ec0ff */
[C---:B------:R-:W-:Y:S01]  /*9e90*/  FFMA.FTZ R36, R13.reuse, R24, -R36 ;  /* 0x000000180d247223 */ /* 0x040fe20000010824 */
[----:B------:R-:W-:Y:S01]  /*9ea0*/  LOP3.LUT R20, R20, 0xffff0000, RZ, 0xc0, !PT ;  /* 0xffff000014147812 */ /* 0x000fe200078ec0ff */
[----:B------:R-:W-:Y:S01]  /*9eb0*/  FFMA.FTZ R25, R13, R28, R12 ;  /* 0x0000001c0d197223 */ /* 0x000fe2000001000c */
[CC--:B------:R-:W-:Y:S01]  /*9ec0*/  FMUL.FTZ R13, R3.reuse, R7.reuse ;  /* 0x00000007030d7220 */ /* 0x0c0fe20000410000 */
        /* <DEDUP_REMOVED lines=12> */
.L_x_3441:
[----:B------:R-:W-:Y:S05]  /*9f90*/  BSYNC B1 ;  /* 0x0000000000017941 */ /* 0x000fea0003800000 */
.L_x_3440:
[----:B------:R-:W-:Y:S05]  /*9fa0*/  @P1 BRA `(.L_x_3439) ;  /* 0x0000001800141947 */ /* 0x000fea0003800000 */
[----:B0-----:R-:W0:Y:S01]  /*9fb0*/  LDS.128 R4, [R14+0x1000] ;  /* 0x001000000e047984 */ /* 0x001e220000000c00 */
[----:B------:R-:W-:Y:S02]  /*9fc0*/  SHF.R.U64 R2, R8, 0x10, R9 ;  /* 0x0000001008027819 */ /* 0x000fe40000001209 */
[----:B------:R-:W-:Y:S02]  /*9fd0*/  SHF.R.U64 R3, R10, 0x10, R11 ;  /* 0x000000100a037819 */ /* 0x000fe4000000120b */
[----:B------:R-:W-:Y:S02]  /*9fe0*/  SHF.R.U32.HI R8, RZ, 0x10, R9 ;  /* 0x00000010ff087819 */ /* 0x000fe40000011609 */
[----:B------:R-:W-:Y:S02]  /*9ff0*/  SHF.R.U32.HI R11, RZ, 0x10, R11 ;  /* 0x00000010ff0b7819 */ /* 0x000fe4000001160b */
[----:B------:R-:W-:Y:S02]  /*a000*/  PRMT R31, R31, 0x5410, R8 ;  /* 0x000054101f1f7816 */ /* 0x000fe40000000008 */
[----:B------:R-:W-:-:S02]  /*a010*/  PRMT R34, R34, 0x5410, R11 ;  /* 0x0000541022227816 */ /* 0x000fc4000000000b */
[C---:B------:R-:W-:Y:S01]  /*a020*/  LOP3.LUT R10, R31.reuse, 0xffff0000, RZ, 0xc0, !PT ;  /* 0xffff00001f0a7812 */ /* 0x040fe200078ec0ff */
[----:B------:R-:W-:Y:S01]  /*a030*/  IMAD.U32 R13, R31, 0x10000, RZ ;  /* 0x000100001f0d7824 */ /* 0x000fe200078e00ff */
[----:B------:R-:W-:Y:S01]  /*a040*/  PRMT R32, R32, 0x5410, R3 ;  /* 0x0000541020207816 */ /* 0x000fe20000000003 */
[C---:B------:R-:W-:Y:S01]  /*a050*/  IMAD.U32 R11, R34.reuse, 0x10000, RZ ;  /* 0x00010000220b7824 */ /* 0x040fe200078e00ff */
[----:B------:R-:W-:Y:S02]  /*a060*/  LOP3.LUT R34, R34, 0xffff0000, RZ, 0xc0, !PT ;  /* 0xffff000022227812 */ /* 0x000fe400078ec0ff */
        /* <DEDUP_REMOVED lines=35> */
.L_x_3426:
        /* <DEDUP_REMOVED lines=39> */
[----:B------:R-:W1:Y:S01]  /*a510*/  SHFL.IDX PT, R3, R27, RZ, 0x1c1f ;  /* 0x001c1fff1b037589 */ /* 0x000e6200000e0000 */
[----:B0-----:R-:W-:-:S04]  /*a520*/  ISETP.GE.AND P0, PT, R18, R37, PT ;  /* 0x000000251200720c */ /* 0x001fc80003f06270 */
[----:B------:R-:W-:-:S13]  /*a530*/  ISETP.GE.OR P1, PT, R33, R24, P0 ;  /* 0x000000182100720c */ /* 0x000fda0000726670 */
[C---:B------:R-:W-:Y:S01]  /*a540*/  @!P1 IMAD.SHL.U32 R5, R18.reuse, 0x2, RZ ;  /* 0x0000000212059824 */ /* 0x040fe200078e00ff */
[----:B------:R-:W-:-:S04]  /*a550*/  @!P1 SHF.L.U64.HI R6, R18, 0x1, R19 ;  /* 0x0000000112069819 */ /* 0x000fc80000010213 */
[----:B--2---:R-:W-:-:S05]  /*a560*/  @!P1 IADD3 R8, P2, R2, R5, RZ ;  /* 0x0000000502089210 */ /* 0x004fca0007f5e0ff */
[----:B---3--:R-:W-:Y:S01]  /*a570*/  @!P1 IMAD.X R9, R0, 0x1, R6, P2 ;  /* 0x0000000100099824 */ /* 0x008fe200010e0606 */
[----:B-----5:R-:W-:-:S05]  /*a580*/  @!P1 IADD3 R4, P2, R14, R5, RZ ;  /* 0x000000050e049210 */ /* 0x020fca0007f5e0ff */
[----:B-1--4-:R-:W2:Y:S01]  /*a590*/  @!P1 LD.E.128 R8, desc[UR50][R8.64] ;  /* 0x0000003208089980 */ /* 0x012ea2000c101d00 */
[----:B------:R-:W-:-:S06]  /*a5a0*/  @!P1 IMAD.X R5, R3, 0x1, R6, P2 ;  /* 0x0000000103059824 */ /* 0x000fcc00010e0606 */
[----:B------:R-:W3:Y:S01]  /*a5b0*/  @!P1 LD.E.128 R4, desc[UR50][R4.64] ;  /* 0x0000003204049980 */ /* 0x000ee2000c101d00 */
[----:B------:R-:W-:Y:S02]  /*a5c0*/  CS2R R2, SRZ ;  /* 0x0000000000027805 */ /* 0x000fe4000001ff00 */
[----:B------:R-:W-:Y:S02]  /*a5d0*/  CS2R R20, SRZ ;  /* 0x0000000000147805 */ /* 0x000fe4000001ff00 */
[----:B------:R-:W-:Y:S01]  /*a5e0*/  CS2R R28, SRZ ;  /* 0x00000000001c7805 */ /* 0x000fe2000001ff00 */
[----:B------:R-:W0:Y:S01]  /*a5f0*/  SHFL.IDX PT, R26, R26, 0x1, 0x1c1f ;  /* 0x003c1f001a1a7f89 */ /* 0x000e2200000e0000 */
[----:B------:R-:W-:-:S03]  /*a600*/  CS2R R30, SRZ ;  /* 0x00000000001e7805 */ /* 0x000fc6000001ff00 */
[----:B------:R-:W1:Y:S04]  /*a610*/  SHFL.IDX PT, R25, R25, 0x1, 0x1c1f ;  /* 0x003c1f0019197f89 */ /* 0x000e6800000e0000 */
[----:B------:R4:W0:Y:S04]  /*a620*/  SHFL.IDX PT, R14, R32, 0x1, 0x1c1f ;  /* 0x003c1f00200e7f89 */ /* 0x00082800000e0000 */
[----:B------:R-:W0:Y:S01]  /*a630*/  SHFL.IDX PT, R27, R27, 0x1, 0x1c1f ;  /* 0x003c1f001b1b7f89 */ /* 0x000e2200000e0000 */
[----:B--2---:R-:W-:Y:S02]  /*a640*/  @!P1 IMAD.MOV.U32 R2, RZ, RZ, R8 ;  /* 0x000000ffff029224 */ /* 0x004fe400078e0008 */
[----:B------:R-:W-:-:S02]  /*a650*/  @!P1 IMAD.MOV.U32 R20, RZ, RZ, R10 ;  /* 0x000000ffff149224 */ /* 0x000fc400078e000a */
[----:B------:R-:W-:Y:S02]  /*a660*/  IMAD.MOV.U32 R0, RZ, RZ, R2 ;  /* 0x000000ffff007224 */ /* 0x000fe400078e0002 */
[----:B------:R-:W-:Y:S02]  /*a670*/  @!P1 IMAD.MOV.U32 R3, RZ, RZ, R9 ;  /* 0x000000ffff039224 */ /* 0x000fe400078e0009 */
[----:B---3--:R-:W-:Y:S01]  /*a680*/  @!P1 IMAD.MOV.U32 R28, RZ, RZ, R4 ;  /* 0x000000ffff1c9224 */ /* 0x008fe200078e0004 */
[----:B------:R-:W-:Y:S01]  /*a690*/  PRMT R43, R0, 0x7610, R43 ;  /* 0x00007610002b7816 */ /* 0x000fe2000000002b */
[----:B------:R-:W-:Y:S02]  /*a6a0*/  IMAD.MOV.U32 R0, RZ, RZ, R20 ;  /* 0x000000ffff007224 */ /* 0x000fe400078e0014 */
[----:B------:R-:W-:Y:S02]  /*a6b0*/  @!P1 IMAD.MOV.U32 R29, RZ, RZ, R5 ;  /* 0x000000ffff1d9224 */ /* 0x000fe400078e0005 */
[----:B------:R-:W-:Y:S01]  /*a6c0*/  @!P1 IMAD.MOV.U32 R30, RZ, RZ, R6 ;  /* 0x000000ffff1e9224 */ /* 0x000fe200078e0006 */
[----:B------:R-:W-:Y:S01]  /*a6d0*/  PRMT R34, R0, 0x7610, R34 ;  /* 0x0000761000227816 */ /* 0x000fe20000000022 */
[----:B------:R-:W-:-:S02]  /*a6e0*/  IMAD.MOV.U32 R12, RZ, RZ, R3 ;  /* 0x000000ffff0c7224 */ /* 0x000fc400078e0003 */
[----:B------:R-:W-:Y:S02]  /*a6f0*/  @!P1 IMAD.MOV.U32 R21, RZ, RZ, R11 ;  /* 0x000000ffff159224 */ /* 0x000fe400078e000b */
[----:B------:R-:W-:Y:S01]  /*a700*/  @!P1 IMAD.MOV.U32 R31, RZ, RZ, R7 ;  /* 0x000000ffff1f9224 */ /* 0x000fe200078e0007 */
[----:B------:R-:W-:Y:S01]  /*a710*/  PRMT R44, R12, 0x7610, R44 ;  /* 0x000076100c2c7816 */ /* 0x000fe2000000002c */
[----:B------:R-:W-:Y:S02]  /*a720*/  IMAD.MOV.U32 R0, RZ, RZ, R28 ;  /* 0x000000ffff007224 */ /* 0x000fe400078e001c */
[----:B------:R-:W-:Y:S02]  /*a730*/  IMAD.MOV.U32 R4, RZ, RZ, R29 ;  /* 0x000000ffff047224 */ /* 0x000fe400078e001d */
[----:B------:R-:W-:Y:S02]  /*a740*/  IMAD.MOV.U32 R5, RZ, RZ, R30 ;  /* 0x000000ffff057224 */ /* 0x000fe400078e001e */
[----:B------:R-:W-:Y:S01]  /*a750*/  IMAD.MOV.U32 R8, RZ, RZ, R21 ;  /* 0x000000ffff087224 */ /* 0x000fe200078e0015 */
[----:B------:R-:W-:Y:S01]  /*a760*/  PRMT R42, R4, 0x5410, R0 ;  /* 0x00005410042a7816 */ /* 0x000fe20000000000 */
[----:B------:R-:W-:Y:S01]  /*a770*/  IMAD.MOV.U32 R6, RZ, RZ, R31 ;  /* 0x000000ffff067224 */ /* 0x000fe200078e001f */
[----:B------:R-:W-:-:S02]  /*a780*/  PRMT R43, R43, 0x5410, R5 ;  /* 0x000054102b2b7816 */ /* 0x000fc40000000005 */
[----:B------:R-:W-:Y:S02]  /*a790*/  CS2R R4, SRZ ;  /* 0x0000000000047805 */ /* 0x000fe4000001ff00 */
[----:B------:R-:W-:Y:S02]  /*a7a0*/  PRMT R35, R8, 0x7610, R35 ;  /* 0x0000761008237816 */ /* 0x000fe40000000023 */
[----:B01--4-:R-:W-:-:S07]  /*a7b0*/  PRMT R44, R44, 0x5410, R6 ;  /* 0x000054102c2c7816 */ /* 0x013fce0000000006 */
.L_x_3747:
        /* <DEDUP_REMOVED lines=24> */
.L_x_3444:
[----:B------:R-:W-:Y:S05]  /*a940*/  BSYNC B1 ;  /* 0x0000000000017941 */ /* 0x000fea0003800000 */
.L_x_3443:
        /* <DEDUP_REMOVED lines=20> */
.L_x_3748:
[----:B------:R-:W-:Y:S05]  /*aa90*/  BSYNC B1 ;  /* 0x0000000000017941 */ /* 0x000fea0003800000 */
.L_x_3445:
[----:B------:R-:W-:Y:S04]  /*aaa0*/  BSSY B1, `(.L_x_3447) ;  /* 0x000006a000017945 */ /* 0x000fe80003800000 */
[----:B------:R-:W-:Y:S05]  /*aab0*/  @P2 BRA `(.L_x_3448) ;  /* 0x0000000400a02947 */ /* 0x000fea0003800000 */
[----:B0-----:R-:W-:Y:S01]  /*aac0*/  IMAD.SHL.U32 R12, R213, 0x40, RZ ;  /* 0x00000040d50c7824 */ /* 0x001fe200078e00ff */
[----:B------:R-:W-:Y:S01]  /*aad0*/  SHF.R.U64 R46, R28, 0x10, R29 ;  /* 0x000000101c2e7819 */ /* 0x000fe2000000121d */
[----:B------:R-:W-:Y:S01]  /*aae0*/  IMAD.IADD R14, R18, 0x1, R37 ;  /* 0x00000001120e7824 */ /* 0x000fe200078e0225 */
[--C-:B------:R-:W-:Y:S02]  /*aaf0*/  SHF.R.U64 R45, R2, 0x10, R3.reuse ;  /* 0x00000010022d7819 */ /* 0x100fe40000001203 */
[----:B------:R-:W-:Y:S02]  /*ab00*/  LOP3.LUT R15, R12, 0x1c0, RZ, 0xc0, !PT ;  /* 0x000001c00c0f7812 */ /* 0x000fe400078ec0ff */
[----:B------:R-:W-:Y:S02]  /*ab10*/  SHF.R.U32.HI R41, RZ, 0x10, R3 ;  /* 0x00000010ff297819 */ /* 0x000fe40000011603 */
[----:B------:R-:W-:Y:S02]  /*ab20*/  LOP3.LUT R12, R15, 0x38, R18, 0xf8, !PT ;  /* 0x000000380f0c7812 */ /* 0x000fe400078ef812 */
[----:B------:R-:W-:-:S02]  /*ab30*/  SHF.R.U32.HI R25, RZ, 0x3, R15 ;  /* 0x00000003ff197819 */ /* 0x000fc4000001160f */
[----:B------:R-:W-:Y:S02]  /*ab40*/  LOP3.LUT R14, R15, 0x38, R14, 0xf8, !PT ;  /* 0x000000380f0e7812 */ /* 0x000fe400078ef80e */
[-C--:B------:R-:W-:Y:S02]  /*ab50*/  LOP3.LUT R13, R12, R25.reuse, RZ, 0x3c, !PT ;  /* 0x000000190c0d7212 */ /* 0x080fe400078e3cff */
[----:B------:R-:W-:Y:S02]  /*ab60*/  SHF.R.U64 R3, R20, 0x10, R21 ;  /* 0x0000001014037819 */ /* 0x000fe40000001215 */
[----:B------:R-:W-:Y:S01]  /*ab70*/  PRMT R46, R42, 0x5432, R46 ;  /* 0x000054322a2e7816 */ /* 0x000fe2000000002e */
[----:B------:R-:W-:Y:S01]  /*ab80*/  IMAD R38, R224, 0x200, R13 ;  /* 0x00000200e0267824 */ /* 0x000fe200078e020d */
[----:B------:R-:W-:Y:S02]  /*ab90*/  LOP3.LUT R13, R14, R25, RZ, 0x3c, !PT ;  /* 0x000000190e0d7212 */ /* 0x000fe400078e3cff */
[----:B------:R-:W-:Y:S01]  /*aba0*/  SHF.R.U32.HI R47, RZ, 0x10, R29 ;  /* 0x00000010ff2f7819 */ /* 0x000fe2000001161d */
[----:B------:R-:W-:Y:S01]  /*abb0*/  IMAD R38, R38, 0x2, R17 ;  /* 0x0000000226267824 */ /* 0x000fe200078e0211 */
[----:B------:R-:W-:Y:S01]  /*abc0*/  SHF.R.U64 R20, R30, 0x10, R31 ;  /* 0x000000101e147819 */ /* 0x000fe2000000121f */
[----:B------:R-:W-:Y:S01]  /*abd0*/  IMAD R24, R224, 0x200, R13 ;  /* 0x00000200e0187824 */ /* 0x000fe200078e020d */
[----:B------:R-:W-:Y:S01]  /*abe0*/  SHF.R.U32.HI R2, RZ, 0x10, R31 ;  /* 0x00000010ff027819 */ /* 0x000fe2000001161f */
[----:B------:R-:W-:Y:S01]  /*abf0*/  IMAD.U32 R48, R46, 0x10000, RZ ;  /* 0x000100002e307824 */ /* 0x000fe200078e00ff */
[----:B------:R-:W0:Y:S01]  /*ac00*/  LDS.128 R12, [R38+0x20400] ;  /* 0x02040000260c7984 */ /* 0x000e220000000c00 */
[----:B------:R-:W-:Y:S01]  /*ac10*/  IMAD R39, R24, 0x2, R17 ;  /* 0x0000000218277824 */ /* 0x000fe200078e0211 */
[----:B------:R-:W-:-:S02]  /*ac20*/  PRMT R45, R43, 0x5410, R45 ;  /* 0x000054102b2d7816 */ /* 0x000fc4000000002d */
[----:B------:R-:W-:Y:S02]  /*ac30*/  PRMT R34, R34, 0x5410, R3 ;  /* 0x0000541022227816 */ /* 0x000fe40000000003 */
[----:B------:R-:W1:Y:S01]  /*ac40*/  LDS.128 R24, [R39+0x20400] ;  /* 0x0204000027187984 */ /* 0x000e620000000c00 */
[----:B------:R-:W-:Y:S02]  /*ac50*/  SHF.R.U32.HI R40, RZ, 0x10, R21 ;  /* 0x00000010ff287819 */ /* 0x000fe40000011615 */
[----:B------:R-:W-:Y:S02]  /*ac60*/  PRMT R47, R42, 0x5410, R47 ;  /* 0x000054102a2f7816 */ /* 0x000fe4000000002f */
[----:B------:R-:W-:Y:S02]  /*ac70*/  LOP3.LUT R46, R46, 0xffff0000, RZ, 0xc0, !PT ;  /* 0xffff00002e2e7812 */ /* 0x000fe400078ec0ff */
[----:B------:R-:W-:Y:S01]  /*ac80*/  PRMT R21, R44, 0x5410, R41 ;  /* 0x000054102c157816 */ /* 0x000fe20000000029 */
[----:B------:R-:W-:Y:S01]  /*ac90*/  IMAD.U32 R49, R47, 0x10000, RZ ;  /* 0x000100002f317824 */ /* 0x000fe200078e00ff */
[----:B------:R-:W-:-:S02]  /*aca0*/  PRMT R35, R35, 0x5410, R40 ;  /* 0x0000541023237816 */ /* 0x000fc40000000028 */
        /* <DEDUP_REMOVED lines=8> */
[C---:B-1----:R-:W-:Y:S01]  /*ad30*/  IMAD.U32 R15, R24.reuse, 0x10000, RZ ;  /* 0x00010000180f7824 */ /* 0x042fe200078e00ff */
[----:B------:R-:W-:Y:S01]  /*ad40*/  LOP3.LUT R30, R24, 0xffff0000, RZ, 0xc0, !PT ;  /* 0xffff0000181e7812 */ /* 0x000fe200078ec0ff */
[----:B------:R-:W-:Y:S01]  /*ad50*/  IMAD.U32 R24, R45, 0x10000, RZ ;  /* 0x000100002d187824 */ /* 0x000fe200078e00ff */
[----:B------:R-:W-:Y:S01]  /*ad60*/  LOP3.LUT R41, R13, 0xffff0000, RZ, 0xc0, !PT ;  /* 0xffff00000d297812 */ /* 0x000fe200078ec0ff */
[----:B------:R-:W-:Y:S01]  /*ad70*/  FMUL.FTZ R50, R15, R48 ;  /* 0x000000300f327220 */ /* 0x000fe20000410000 */
[----:B------:R-:W-:-:S02]  /*ad80*/  IMAD.U32 R40, R13, 0x10000, RZ ;  /* 0x000100000d287824 */ /* 0x000fc400078e00ff */
[-C--:B------:R-:W-:Y:S01]  /*ad90*/  FMUL.FTZ R52, R15, R24.reuse ;  /* 0x000000180f347220 */ /* 0x080fe20000410000 */
[----:B------:R-:W-:Y:S01]  /*ada0*/  IMAD.U32 R42, R25, 0x10000, RZ ;  /* 0x00010000192a7824 */ /* 0x000fe200078e00ff */
[----:B------:R-:W-:Y:S01]  /*adb0*/  LOP3.LUT R45, R45, 0xffff0000, RZ, 0xc0, !PT ;  /* 0xffff00002d2d7812 */ /* 0x000fe200078ec0ff */
[C---:B------:R-:W-:Y:S01]  /*adc0*/  IMAD.U32 R43, R26.reuse, 0x10000, RZ ;  /* 0x000100001a2b7824 */ /* 0x040fe200078e00ff */
[----:B------:R-:W-:Y:S01]  /*add0*/  LOP3.LUT R13, R26, 0xffff0000, RZ, 0xc0, !PT ;  /* 0xffff00001a0d7812 */ /* 0x000fe200078ec0ff */
[----:B------:R-:W-:Y:S01]  /*ade0*/  FFMA.FTZ R15, R29, R24, -R50 ;  /* 0x000000181d0f7223 */ /* 0x000fe20000010832 */
[C---:B------:R-:W-:Y:S01]  /*adf0*/  IMAD.U32 R44, R27.reuse, 0x10000, RZ ;  /* 0x000100001b2c7824 */ /* 0x040fe200078e00ff */
[----:B------:R-:W-:Y:S01]  /*ae00*/  LOP3.LUT R26, R27, 0xffff0000, RZ, 0xc0, !PT ;  /* 0xffff00001b1a7812 */ /* 0x000fe200078ec0ff */
[----:B------:R-:W-:Y:S01]  /*ae10*/  FMUL.FTZ R50, R30, R46 ;  /* 0x0000002e1e327220 */ /* 0x000fe20000410000 */
[----:B------:R-:W-:Y:S01]  /*ae20*/  FFMA.FTZ R24, R29, R48, R52 ;  /* 0x000000301d187223 */ /* 0x000fe20000010034 */
[----:B------:R-:W-:-:S02]  /*ae30*/  IMAD.U32 R27, R21, 0x10000, RZ ;  /* 0x00010000151b7824 */ /* 0x000fc400078e00ff */
[----:B------:R-:W-:Y:S01]  /*ae40*/  FMUL.FTZ R29, R42, R49 ;  /* 0x000000312a1d7220 */ /* 0x000fe20000410000 */
[-C--:B------:R-:W-:Y:S01]  /*ae50*/  FMUL.FTZ R52, R30, R45.reuse ;  /* 0x0000002d1e347220 */ /* 0x080fe20000410000 */
[----:B------:R-:W-:Y:S01]  /*ae60*/  FFMA.FTZ R30, R31, R45, -R50 ;  /* 0x0000002d1f1e7223 */ /* 0x000fe20000010832 */
[----:B------:R-:W-:Y:S01]  /*ae70*/  LOP3.LUT R25, R25, 0xffff0000, RZ, 0xc0, !PT ;  /* 0xffff000019197812 */ /* 0x000fe200078ec0ff */
[-C--:B------:R-:W-:Y:S01]  /*ae80*/  FMUL.FTZ R50, R42, R27.reuse ;  /* 0x0000001b2a327220 */ /* 0x080fe20000410000 */
[----:B------:R-:W-:Y:S01]  /*ae90*/  LOP3.LUT R48, R47, 0xffff0000, RZ, 0xc0, !PT ;  /* 0xffff00002f307812 */ /* 0x000fe200078ec0ff */
[----:B------:R-:W-:Y:S01]  /*aea0*/  FFMA.FTZ R45, R40, R27, -R29 ;  /* 0x0000001b282d7223 */ /* 0x000fe2000001081d */
[----:B------:R-:W-:Y:S01]  /*aeb0*/  IMAD.U32 R27, R20, 0x10000, RZ ;  /* 0x00010000141b7824 */ /* 0x000fe200078e00ff */
[----:B------:R-:W-:Y:S01]  /*aec0*/  LOP3.LUT R42, R21, 0xffff0000, RZ, 0xc0, !PT ;  /* 0xffff0000152a7812 */ /* 0x000fe200078ec0ff */
[----:B------:R-:W-:Y:S01]  /*aed0*/  FFMA.FTZ R50, R40, R49, R50 ;  /* 0x0000003128327223 */ /* 0x000fe20000010032 */
[----:B------:R-:W-:Y:S01]  /*aee0*/  FMUL.FTZ R40, R25, R48 ;  /* 0x0000003019287220 */ /* 0x000fe20000410000 */
[----:B------:R-:W-:-:S02]  /*aef0*/  IMAD.U32 R21, R34, 0x10000, RZ ;  /* 0x0001000022157824 */ /* 0x000fc400078e00ff */
[----:B------:R-:W-:Y:S01]  /*af00*/  FMUL.FTZ R47, R43, R27 ;  /* 0x0000001b2b2f7220 */ /* 0x000fe20000410000 */
[----:B------:R-:W-:Y:S02]  /*af10*/  IMAD.U32 R29, R2, 0x10000, RZ ;  /* 0x00010000021d7824 */ /* 0x000fe400078e00ff */
[----:B------:R-:W-:Y:S01]  /*af20*/  FFMA.FTZ R31, R31, R46, R52 ;  /* 0x0000002e1f1f7223 */ /* 0x000fe20000010034 */
[-C--:B------:R-:W-:Y:S01]  /*af30*/  FMUL.FTZ R46, R25, R42.reuse ;  /* 0x0000002a192e7220 */ /* 0x080fe20000410000 */
[----:B------:R-:W-:Y:S01]  /*af40*/  FFMA.FTZ R40, R41, R42, -R40 ;  /* 0x0000002a29287223 */ /* 0x000fe20000010828 */
[----:B------:R-:W-:Y:S01]  /*af50*/  LOP3.LUT R20, R20, 0xffff0000, RZ, 0xc0, !PT ;  /* 0xffff000014147812 */ /* 0x000fe200078ec0ff */
[-C--:B------:R-:W-:Y:S01]  /*af60*/  FMUL.FTZ R42, R43, R21.reuse ;  /* 0x000000152b2a7220 */ /* 0x080fe20000410000 */
[----:B------:R-:W-:Y:S01]  /*af70*/  FFMA.FTZ R47, R28, R21, -R47 ;  /* 0x000000151c2f7223 */ /* 0x000fe2000001082f */
[----:B------:R-:W-:Y:S01]  /*af80*/  LOP3.LUT R34, R34, 0xffff0000, RZ, 0xc0, !PT ;  /* 0xffff000022227812 */ /* 0x000fe200078ec0ff */
[----:B------:R-:W-:-:S02]  /*af90*/  IMAD.U32 R25, R35, 0x10000, RZ ;  /* 0x0001000023197824 */ /* 0x000fc400078e00ff */
[----:B------:R-:W-:Y:S01]  /*afa0*/  FMUL.FTZ R43, R44, R29 ;  /* 0x0000001d2c2b7220 */ /* 0x000fe20000410000 */
[----:B------:R-:W-:Y:S01]  /*afb0*/  LOP3.LUT R21, R2, 0xffff0000, RZ, 0xc0, !PT ;  /* 0xffff000002157812 */ /* 0x000fe200078ec0ff */
[----:B------:R-:W-:Y:S01]  /*afc0*/  FFMA.FTZ R42, R28, R27, R42 ;  /* 0x0000001b1c2a7223 */ /* 0x000fe2000001002a */
[----:B------:R-:W-:Y:S01]  /*afd0*/  LOP3.LUT R35, R35, 0xffff0000, RZ, 0xc0, !PT ;  /* 0xffff000023237812 */ /* 0x000fe200078ec0ff */
[C---:B------:R-:W-:Y:S01]  /*afe0*/  FMUL.FTZ R2, R13.reuse, R20 ;  /* 0x000000140d027220 */ /* 0x040fe20000410000 */
[-C--:B------:R-:W-:Y:S01]  /*aff0*/  FMUL.FTZ R27, R44, R25.reuse ;  /* 0x000000192c1b7220 */ /* 0x080fe20000410000 */
[----:B------:R-:W-:Y:S01]  /*b000*/  FFMA.FTZ R43, R12, R25, -R43 ;  /* 0x000000190c2b7223 */ /* 0x000fe2000001082b */
[-C--:B------:R-:W-:Y:S01]  /*b010*/  FMUL.FTZ R13, R13, R34.reuse ;  /* 0x000000220d0d7220 */ /* 0x080fe20000410000 */
[C---:B------:R-:W-:Y:S01]  /*b020*/  FMUL.FTZ R25, R26.reuse, R21 ;  /* 0x000000151a197220 */ /* 0x040fe20000410000 */
[-C--:B------:R-:W-:Y:S01]  /*b030*/  FMUL.FTZ R26, R26, R35.reuse ;  /* 0x000000231a1a7220 */ /* 0x080fe20000410000 */
[C---:B------:R-:W-:Y:S01]  /*b040*/  FFMA.FTZ R2, R3.reuse, R34, -R2 ;  /* 0x0000002203027223 */ /* 0x040fe20000010802 */
[----:B------:R-:W-:Y:S01]  /*b050*/  FFMA.FTZ R3, R3, R20, R13 ;  /* 0x0000001403037223 */ /* 0x000fe2000001000d */
        /* <DEDUP_REMOVED lines=14> */
.L_x_3448:
[----:B------:R-:W-:Y:S05]  /*b140*/  BSYNC B1 ;  /* 0x0000000000017941 */ /* 0x000fea0003800000 */
.L_x_3447:
[----:B------:R-:W-:Y:S01]  /*b150*/  PRMT R20, R36, 0x5410, R33 ;  /* 0x0000541024147816 */ /* 0x000fe20000000021 */
[----:B------:R-:W-:Y:S06]  /*b160*/  @P0 BRA `(.L_x_3439) ;  /* 0x0000000400a40947 */ /* 0x000fec0003800000 */
[----:B-1----:R-:W2:Y:S01]  /*b170*/  LDL R39, [R1+0x70] ;  /* 0x0000700001277983 */ /* 0x002ea20000100800 */
[----:B0-----:R-:W-:Y:S01]  /*b180*/  IMAD.SHL.U32 R12, R32, 0x40, RZ ;  /* 0x00000040200c7824 */ /* 0x001fe200078e00ff */
[----:B------:R-:W-:Y:S01]  /*b190*/  SHF.R.S32.HI R3, RZ, 0x1f, R32 ;  /* 0x0000001fff037819 */ /* 0x000fe20000011420 */
[----:B------:R-:W-:Y:S01]  /*b1a0*/  IMAD.IADD R2, R18, 0x1, R37 ;  /* 0x0000000112027824 */ /* 0x000fe200078e0225 */
[----:B------:R-:W-:Y:S02]  /*b1b0*/  SHF.R.U64 R21, R8, 0x10, R9 ;  /* 0x0000001008157819 */ /* 0x000fe40000001209 */
[----:B------:R-:W-:Y:S02]  /*b1c0*/  LEA.HI R3, R3, R32, RZ, 0x3 ;  /* 0x0000002003037211 */ /* 0x000fe400078f18ff */
[----:B------:R-:W-:Y:S02]  /*b1d0*/  LOP3.LUT R13, R12, 0x1c0, RZ, 0xc0, !PT ;  /* 0x000001c00c0d7812 */ /* 0x000fe400078ec0ff */
[----:B------:R-:W-:Y:S01]  /*b1e0*/  SHF.R.U64 R32, R4, 0x10, R5 ;  /* 0x0000001004207819 */ /* 0x000fe20000001205 */
[----:B------:R-:W-:Y:S01]  /*b1f0*/  IMAD.SHL.U32 R3, R3, 0x40, RZ ;  /* 0x0000004003037824 */ /* 0x000fe200078e00ff */
[----:B------:R-:W-:-:S02]  /*b200*/  LOP3.LUT R2, R13, 0x38, R2, 0xf8, !PT ;  /* 0x000000380d027812 */ /* 0x000fc400078ef802 */
[----:B------:R-:W-:Y:S02]  /*b210*/  SHF.R.U32.HI R13, RZ, 0x3, R13 ;  /* 0x00000003ff0d7819 */ /* 0x000fe4000001160d */
        /* <DEDUP_REMOVED lines=94> */
.L_x_3439:
[----:B------:R-:W-:Y:S05]  /*b800*/  BSYNC B0 ;  /* 0x0000000000007941 */ /* 0x000fea0003800000 */
.L_x_3425:
[----:B------:R-:W-:Y:S01]  /*b810*/  @!PT LDS RZ, [RZ] ;  /* 0x00000000fffff984 */ /* 0x000fe20000000800 */
[----:B------:R-:W-:Y:S01]  /*b820*/  @!PT LDS RZ, [RZ] ;  /* 0x00000000fffff984 */ /* 0x000fe20000000800 */
[----:B------:R-:W-:Y:S01]  /*b830*/  @!PT LDS RZ, [RZ] ;  /* 0x00000000fffff984 */ /* 0x000fe20000000800 */
[----:B------:R-:W-:Y:S01]  /*b840*/  @!PT LDS RZ, [RZ] ;  /* 0x00000000fffff984 */ /* 0x000fe20000000800 */
[----:B------:R3:W-:Y:S06]  /*b850*/  MEMBAR.ALL.CTA ;  /* 0x0000000000007992 */ /* 0x0007ec0000008000 */
[----:B---3--:R-:W3:Y:S01]  /*b860*/  FENCE.VIEW.ASYNC.S ;  /* 0x00000000000073c6 */ /* 0x008ee20000000000 */
[----:B------:R-:W-:Y:S05]  /*b870*/  WARPSYNC.ALL ;  /* 0x0000000000007948 */ /* 0x000fea0003800000 */
[----:B---3--:R-:W-:Y:S06]  /*b880*/  BAR.SYNC.DEFER_BLOCKING 0xd, 0x80 ;  /* 0x0342000000007b1d */ /* 0x008fec0000010000 */
.L_x_3422:
[----:B0-2---:R-:W-:-:S05]  /*b890*/  IMAD.U32 R2, RZ, RZ, UR47 ;  /* 0x0000002fff027e24 */ /* 0x005fca000f8e00ff */
[----:B------:R-:W-:-:S13]  /*b8a0*/  ISETP.NE.AND P0, PT, R2, 0x3, PT ;  /* 0x000000030200780c */ /* 0x000fda0003f05270 */
[----:B------:R-:W-:Y:S05]  /*b8b0*/  @!P0 BRA `(.L_x_3449) ;  /* 0x0000000000048947 */ /* 0x000fea0003800000 */
[----:B------:R-:W-:Y:S01]  /*b8c0*/  BPT.TRAP 0x1 ;  /* 0x000000040000795c */ /* 0x000fe20000300000 */
.L_x_3449:
[----:B------:R-:W-:Y:S01]  /*b8d0*/  IMAD R20, R22, 0x8, R17 ;  /* 0x0000000816147824 */ /* 0x000fe200078e0211 */
[----:B-1----:R-:W-:-:S04]  /*b8e0*/  SHF.L.U32 R15, R23, 0x1f, RZ ;  /* 0x0000001f170f7819 */ /* 0x002fc800000006ff */
[----:B------:R0:W1:Y:S01]  /*b8f0*/  SYNCS.PHASECHK.TRANS64.TRYWAIT P1, [R20+URZ+0x38830], R15 ;  /* 0x0388300f140075a7 */ /* 0x000062000802017f */
[----:B------:R-:W-:Y:S05]  /*b900*/  @!P0 BRA `(.L_x_3450) ;  /* 0x0000000000048947 */ /* 0x000fea0003800000 */
[----:B------:R-:W-:Y:S01]  /*b910*/  BPT.TRAP 0x1 ;  /* 0x000000040000795c */ /* 0x000fe20000300000 */
.L_x_3450:
[C---:B------:R-:W-:Y:S02]  /*b920*/  VIADD R2, R17.reuse, 0x22400 ;  /* 0x0002240011027836 */ /* 0x040fe40000000000 */
[----:B------:R-:W-:-:S03]  /*b930*/  VIADD R3, R17, 0x20400 ;  /* 0x0002040011037836 */ /* 0x000fc60000000000 */
        /* <DEDUP_REMOVED lines=8> */
.L_x_3451:
[----:B------:R-:W-:Y:S01]  /*b9c0*/  LOP3.LUT R4, R3, 0x10000, RZ, 0xfc, !PT ;  /* 0x0001000003047812 */ /* 0x000fe200078efcff */
[----:B------:R-:W-:Y:S01]  /*b9d0*/  IMAD R2, R22, 0x200, R195 ;  /* 0x0000020016027824 */ /* 0x000fe200078e02c3 */
[----:B------:R-:W-:Y:S05]  /*b9e0*/  WARPSYNC.ALL ;  /* 0x0000000000007948 */ /* 0x000fea0003800000 */
[----:B------:R-:W-:Y:S01]  /*b9f0*/  IMAD.MOV.U32 R5, RZ, RZ, 0x40000040 ;  /* 0x40000040ff057424 */ /* 0x000fe200078e00ff */
[----:B------:R-:W-:Y:S01]  /*ba00*/  R2UR UR4, R4 ;  /* 0x00000000040472ca */ /* 0x000fe200000e0000 */
[----:B------:R-:W-:Y:S01]  /*ba10*/  IMAD.MOV.U32 R3, RZ, RZ, 0x40000040 ;  /* 0x40000040ff037424 */ /* 0x000fe200078e00ff */
[----:B------:R-:W-:Y:S01]  /*ba20*/  R2UR UR6, R2 ;  /* 0x00000000020672ca */ /* 0x000fe200000e0000 */
[----:B------:R-:W-:Y:S01]  /*ba30*/  WARPGROUP.ARRIVE ;  /* 0x00000000000079c5 */ /* 0x000fe20000000000 */
[----:B------:R-:W-:Y:S01]  /*ba40*/  R2UR UR5, R5 ;  /* 0x00000000050572ca */ /* 0x000fe200000e0000 */
[----:B------:R-:W-:Y:S01]  /*ba50*/  VIADD R12, R4, 0x2 ;  /* 0x00000002040c7836 */ /* 0x000fe20000000000 */
[----:B------:R-:W-:Y:S01]  /*ba60*/  R2UR UR7, R3 ;  /* 0x00000000030772ca */ /* 0x000fe200000e0000 */
[----:B------:R-:W-:Y:S01]  /*ba70*/  VIADD R6, R2, 0x2 ;  /* 0x0000000202067836 */ /* 0x000fe20000000000 */
[----:B------:R-:W-:Y:S01]  /*ba80*/  SHF.L.U32 R0, R0, 0x1f, RZ ;  /* 0x0000001f00007819 */ /* 0x000fe200000006ff */
[----:B------:R-:W-:Y:S01]  /*ba90*/  IMAD.MOV.U32 R13, RZ, RZ, 0x40000040 ;  /* 0x40000040ff0d7424 */ /* 0x000fe200078e00ff */
[----:B------:R-:W-:Y:S01]  /*baa0*/  BSSY B0, `(.L_x_3453) ;  /* 0x0000023000007945 */ /* 0x000fe20003800000 */
[----:B------:R-:W-:-:S02]  /*bab0*/  IMAD.MOV.U32 R7, RZ, RZ, 0x40000040 ;  /* 0x40000040ff077424 */ /* 0x000fc400078e00ff */
[C---:B----4-:R-:W-:Y:S02]  /*bac0*/  VIADD R10, R4.reuse, 0x4 ;  /* 0x00000004040a7836 */ /* 0x050fe40000000000 */
[----:B------:R-:W-:Y:S02]  /*bad0*/  IMAD.MOV.U32 R11, RZ, RZ, 0x40000040 ;  /* 0x40000040ff0b7424 */ /* 0x000fe400078e00ff */
[----:B------:R-:W-:Y:S02]  /*bae0*/  VIADD R8, R4, 0x6 ;  /* 0x0000000604087836 */ /* 0x000fe40000000000 */
[----:B------:R-:W-:Y:S01]  /*baf0*/  HGMMA.64x64x16.F32.BF16 R24, gdesc[UR4], RZ, !UPT, gsb0 ;  /* 0x00e00000041879f0 */ /* 0x000fe2000c0018ff */
        /* <DEDUP_REMOVED lines=29> */
.L_x_3749:
[----:B------:R-:W-:Y:S05]  /*bcd0*/  BSYNC B0 ;  /* 0x0000000000007941 */ /* 0x000fea0003800000 */
.L_x_3453:
[----:B------:R-:W-:Y:S05]  /*bce0*/  @!P0 BRA `(.L_x_3455) ;  /* 0x0000000000048947 */ /* 0x000fea0003800000 */
[----:B------:R-:W-:Y:S01]  /*bcf0*/  BPT.TRAP 0x1 ;  /* 0x000000040000795c */ /* 0x000fe20000300000 */
.L_x_3455:
[----:B------:R3:W4:Y:S01]  /*bd00*/  SYNCS.PHASECHK.TRANS64.TRYWAIT P1, [R20+URZ+0x38850], R15 ;  /* 0x0388500f140075a7 */ /* 0x000722000802017f */
[----:B------:R-:W-:Y:S05]  /*bd10*/  @!P0 BRA `(.L_x_3456) ;  /* 0x0000000000048947 */ /* 0x000fea0003800000 */
[----:B------:R-:W-:Y:S01]  /*bd20*/  BPT.TRAP 0x1 ;  /* 0x000000040000795c */ /* 0x000fe20000300000 */
.L_x_3456:
[C---:B--2---:R-:W-:Y:S02]  /*bd30*/  VIADD R0, R17.reuse, 0x400 ;  /* 0x0000040011007836 */ /* 0x044fe40000000000 */
[----:B------:R-:W-:-:S03]  /*bd40*/  VIADD R2, R17, 0x26400 ;  /* 0x0002640011027836 */ /* 0x000fc60000000000 */
        /* <DEDUP_REMOVED lines=8> */
.L_x_3457:
        /* <DEDUP_REMOVED lines=12> */
[----:B0123--:R-:W-:Y:S01]  /*be90*/  IMAD.MOV.U32 R15, RZ, RZ, 0x40000040 ;  /* 0x40000040ff0f7424 */ /* 0x00ffe200078e00ff */
[----:B------:R-:W0:Y:S01]  /*bea0*/  S2R R0, SR_TID.X ;  /* 0x0000000000007919 */ /* 0x000e220000002100 */
[----:B------:R-:W-:-:S02]  /*beb0*/  IMAD.MOV.U32 R57, RZ, RZ, 0x40000040 ;  /* 0x40000040ff397424 */ /* 0x000fc400078e00ff */
[----:B------:R-:W-:Y:S02]  /*bec0*/  VIADD R60, R6, 0x800 ;  /* 0x00000800063c7836 */ /* 0x000fe40000000000 */
[----:B------:R-:W-:Y:S02]  /*bed0*/  VIADD R58, R2, 0x800 ;  /* 0x00000800023a7836 */ /* 0x000fe40000000000 */
[----:B------:R-:W-:-:S04]  /*bee0*/  IMAD.MOV.U32 R21, RZ, RZ, 0x4 ;  /* 0x00000004ff157424 */ /* 0x000fc800078e00ff */
        /* <DEDUP_REMOVED lines=9> */
[----:B0-----:R-:W-:-:S06]  /*bf80*/  SHF.R.U32.HI R0, RZ, 0x7, R0 ;  /* 0x00000007ff007819 */ /* 0x001fcc0000011600 */
[----:B------:R-:W0:Y:S02]  /*bf90*/  SHFL.IDX PT, R0, R0, RZ, 0x1f ;  /* 0x00001fff00007589 */ /* 0x000e2400000e0000 */
[----:B0-----:R-:W-:-:S04]  /*bfa0*/  ISETP.GT.AND P1, PT, R0, 0x7f, PT ;  /* 0x0000007f0000780c */ /* 0x001fc80003f24270 */
        /* <DEDUP_REMOVED lines=314> */
[----:B------:R-:W-:Y:S01]  /*d350*/  SEL R0, R0, 0x3e, P1 ;  /* 0x0000003e00007807 */ /* 0x000fe20000800000 */
        /* <DEDUP_REMOVED lines=11> */
[----:B------:R-:W-:Y:S01]  /*d410*/  LOP3.LUT R7, R0, 0x6, RZ, 0xc0, !PT ;  /* 0x0000000600077812 */ /* 0x000fe200078ec0ff */
[----:B------:R-:W-:-:S02]  /*d420*/  WARPGROUP.DEPBAR.LE gsb0, 0x0 ;  /* 0x00008000000079c5 */ /* 0x000fc40000010000 */
[----:B------:R-:W-:-:S08]  /*d430*/  WARPGROUP.ARRIVE ;  /* 0x00000000000079c5 */ /* 0x000fd00000000000 */
        /* <DEDUP_REMOVED lines=13> */
[----:B------:R-:W-:Y:S01]  /*d510*/  IMAD.MOV.U32 R14, RZ, RZ, 0x1000 ;  /* 0x00001000ff0e7424 */ /* 0x000fe200078e00ff */
[----:B------:R-:W-:Y:S01]  /*d520*/  R2UR UR5, R15 ;  /* 0x000000000f0572ca */ /* 0x000fe200000e0000 */
[----:B------:R-:W-:Y:S01]  /*d530*/  IMAD.MOV.U32 R15, RZ, RZ, 0x40000040 ;  /* 0x40000040ff0f7424 */ /* 0x000fe200078e00ff */
[----:B------:R-:W-:Y:S02]  /*d540*/  R2UR UR6, R56 ;  /* 0x00000000380672ca */ /* 0x000fe400000e0000 */
[----:B------:R-:W-:Y:S02]  /*d550*/  R2UR UR7, R57 ;  /* 0x00000000390772ca */ /* 0x000fe400000e0000 */
        /* <DEDUP_REMOVED lines=18> */
.L_x_3459:
[----:B------:R-:W0:Y:S01]  /*d680*/  LDC R170, c[0x0][0x448] ;  /* 0x00011200ffaa7b82 */ /* 0x000e220000000800 */
[----:B------:R-:W-:Y:S01]  /*d690*/  IMAD.IADD R0, R222, 0x1, R197 ;  /* 0x00000001de007824 */ /* 0x000fe200078e02c5 */
[----:B------:R-:W-:Y:S01]  /*d6a0*/  ULDC.64 UR4, c[0x0][0xad8] ;  /* 0x0002b60000047ab9 */ /* 0x000fe20000000a00 */
[----:B------:R-:W-:Y:S01]  /*d6b0*/  LOP3.LUT R16, R16, 0xffffff7f, RZ, 0xc0, !PT ;  /* 0xffffff7f10107812 */ /* 0x000fe200078ec0ff */
[----:B------:R-:W-:Y:S01]  /*d6c0*/  UISETP.GE.AND UP0, UPT, UR5, 0x1, UPT ;  /* 0x000000010500788c */ /* 0x000fe2000bf06270 */
[----:B------:R-:W-:Y:S02]  /*d6d0*/  ULDC UR6, c[0x0][0xad4] ;  /* 0x0002b50000067ab9 */ /* 0x000fe40000000800 */
[----:B------:R-:W-:Y:S01]  /*d6e0*/  IMAD.U32 R21, RZ, RZ, UR6 ;  /* 0x00000006ff157e24 */ /* 0x000fe2000f8e00ff */
[----:B------:R-:W-:Y:S01]  /*d6f0*/  UP2UR UR48, UPR, URZ, 0x1 ;  /* 0x000000013f307883 */ /* 0x000fe20008000000 */
[----:B0-----:R-:W-:-:S13]  /*d700*/  ISETP.NE.AND P1, PT, R170, 0x1, PT ;  /* 0x00000001aa00780c */ /* 0x001fda0003f25270 */
[----:B------:R-:W0:Y:S01]  /*d710*/  @P1 LDC R7, c[0x0][0x44c] ;  /* 0x00011300ff071b82 */ /* 0x000e220000000800 */
[----:B------:R-:W-:-:S07]  /*d720*/  @P1 LOP3.LUT R16, R16, 0x80, RZ, 0xfc, !PT ;  /* 0x0000008010101812 */ /* 0x000fce00078efcff */
[----:B------:R-:W1:Y:S01]  /*d730*/  @P1 LDC R15, c[0x0][0x450] ;  /* 0x00011400ff0f1b82 */ /* 0x000e620000000800 */
[----:B0-----:R-:W-:-:S04]  /*d740*/  @P1 IMAD.HI.U32 R6, R0, R7, RZ ;  /* 0x0000000700061227 */ /* 0x001fc800078e00ff */
[----:B------:R-:W-:Y:S01]  /*d750*/  IMAD.MOV.U32 R7, RZ, RZ, -0x40 ;  /* 0xffffffc0ff077424 */ /* 0x000fe200078e00ff */
[----:B-1----:R-:W-:-:S03]  /*d760*/  @P1 SHF.R.U32.HI R0, RZ, R15, R6 ;  /* 0x0000000fff001219 */ /* 0x002fc60000011606 */
[----:B------:R-:W-:Y:S01]  /*d770*/  IMAD R62, R168, R7, 0x41 ;  /* 0x00000041a83e7424 */ /* 0x000fe200078e0207 */
[----:B------:R-:W-:Y:S01]  /*d780*/  PLOP3.LUT P1, PT, PT, PT, UP0, 0x40, 0x0 ;  /* 0x000000000000781c */ /* 0x000fe20003f2e808 */
[----:B------:R-:W-:Y:S01]  /*d790*/  VIADD R6, R20, 0x38840 ;  /* 0x0003884014067836 */ /* 0x000fe20000000000 */
[----:B------:R-:W-:Y:S01]  /*d7a0*/  LOP3.LUT R15, RZ, R21, RZ, 0x33, !PT ;  /* 0x00000015ff0f7212 */ /* 0x000fe200078e33ff */
[----:B------:R-:W0:Y:S01]  /*d7b0*/  SHFL.IDX PT, R57, R0, RZ, 0x1c1f ;  /* 0x001c1fff00397589 */ /* 0x000e2200000e0000 */
[----:B------:R-:W-:Y:S01]  /*d7c0*/  IADD3 R7, -R190, R62, R185 ;  /* 0x0000003ebe077210 */ /* 0x000fe20007ffe1b9 */
[----:B------:R-:W-:Y:S01]  /*d7d0*/  VIADD R62, R62, 0xffffffff ;  /* 0xffffffff3e3e7836 */ /* 0x000fe20000000000 */
[----:B------:R-:W-:-:S03]  /*d7e0*/  PRMT R6, R187, 0x654, R6 ;  /* 0x00000654bb067816 */ /* 0x000fc60000000006 */
[----:B------:R-:W-:Y:S01]  /*d7f0*/  IMAD.IADD R56, R7, 0x1, -R184 ;  /* 0x0000000107387824 */ /* 0x000fe200078e0ab8 */
[----:B------:R1:W-:Y:S03]  /*d800*/  SYNCS.ARRIVE.TRANS64.RED.A1T0 RZ, [R6+URZ], RZ ;  /* 0x000000ff06ff79a7 */ /* 0x0003e6000810043f */
[C---:B------:R-:W-:Y:S02]  /*d810*/  VIADD R7, R56.reuse, UR4 ;  /* 0x0000000438077c36 */ /* 0x040fe40008000000 */
[----:B------:R-:W-:Y:S01]  /*d820*/  IMAD.IADD R56, R56, 0x1, R15 ;  /* 0x0000000138387824 */ /* 0x000fe200078e020f */
[----:B-1----:R-:W-:-:S04]  /*d830*/  LEA R6, R168, 0xffffffc0, 0x6 ;  /* 0xffffffc0a8067811 */ /* 0x002fc800078e30ff */
[----:B------:R-:W-:-:S04]  /*d840*/  IADD3 R14, -R190, R185, -R6 ;  /* 0x000000b9be0e7210 */ /* 0x000fc80007ffe906 */
[----:B0-----:R-:W-:Y:S01]  /*d850*/  VIADDMNMX R60, R57, R7, R14, PT ;  /* 0x00000007393c7246 */ /* 0x001fe2000380010e */
[----:B------:R-:W-:Y:S01]  /*d860*/  IMAD.IADD R58, R56, 0x1, R57 ;  /* 0x00000001383a7824 */ /* 0x000fe200078e0239 */
[----:B------:R-:W-:Y:S06]  /*d870*/  @P1 BRA `(.L_x_3460) ;  /* 0x0000000000581947 */ /* 0x000fec0003800000 */
        /* <DEDUP_REMOVED lines=12> */
.L_x_3462:
[----:B------:R-:W-:-:S06]  /*d940*/  UISETP.NE.AND UP0, UPT, UR5, 0x1, UPT ;  /* 0x000000010500788c */ /* 0x000fcc000bf05270 */
[----:B------:R-:W-:-:S05]  /*d950*/  PLOP3.LUT P1, PT, PT, PT, UP0, 0x80, 0x0 ;  /* 0x000000000000781c */ /* 0x000fca0003f2f008 */
[----:B------:R-:W-:-:S08]  /*d960*/  @UP0 ULDC.64 UR6, c[0x0][0xae0] ;  /* 0x0002b80000060ab9 */ /* 0x000fd00000000a00 */
[----:B------:R-:W-:-:S05]  /*d970*/  @P1 IMAD.HI.U32 R57, R15, UR6, RZ ;  /* 0x000000060f391c27 */ /* 0x000fca000f8e00ff */
[----:B------:R-:W-:-:S07]  /*d980*/  @P1 SHF.R.U32.HI R15, RZ, UR7, R57 ;  /* 0x00000007ff0f1c19 */ /* 0x000fce0008011639 */
.L_x_3463:
[----:B------:R-:W-:Y:S05]  /*d990*/  BSYNC B0 ;  /* 0x0000000000007941 */ /* 0x000fea0003800000 */
.L_x_3461:
[----:B------:R-:W-:-:S04]  /*d9a0*/  IMAD R15, R15, UR5, -R6 ;  /* 0x000000050f0f7c24 */ /* 0x000fc8000f8e0a06 */
[----:B------:R-:W-:-:S05]  /*d9b0*/  IMAD.IADD R15, R15, 0x1, -R190 ;  /* 0x000000010f0f7824 */ /* 0x000fca00078e0abe */
[----:B------:R-:W-:Y:S02]  /*d9c0*/  VIMNMX R58, R58, R15, !PT ;  /* 0x0000000f3a3a7248 */ /* 0x000fe40007fe0100 */
[----:B------:R-:W-:-:S07]  /*d9d0*/  VIADDMNMX R60, R15, UR5, R60, PT ;  /* 0x000000050f3c7c46 */ /* 0x000fce000b80013c */
.L_x_3460:
[C---:B------:R-:W-:Y:S01]  /*d9e0*/  ISETP.GE.AND P1, PT, R62.reuse, 0x2, PT ;  /* 0x000000023e00780c */ /* 0x040fe20003f26270 */
[----:B------:R-:W0:Y:S01]  /*d9f0*/  SHFL.IDX PT, R69, R0, 0x1, 0x1c1f ;  /* 0x003c1f0000457f89 */ /* 0x000e2200000e0000 */
        /* <DEDUP_REMOVED lines=13> */
[----:B0-----:R-:W-:Y:S01]  /*dad0*/  IMAD.IADD R56, R56, 0x1, R69 ;  /* 0x0000000138387824 */ /* 0x001fe200078e0245 */
        /* <DEDUP_REMOVED lines=48> */
[----:B------:R-:W-:Y:S02]  /*dde0*/  VIADDMNMX R28, R69, R7, R14, PT ;  /* 0x00000007451c7246 */ /* 0x000fe4000380010e */
[----:B------:R-:W-:-:S04]  /*ddf0*/  ISETP.LT.OR P4, PT, R60, 0x32, P4 ;  /* 0x000000323c00780c */ /* 0x000fc80002781670 */
[----:B------:R-:W-:Y:S02]  /*de00*/  FSEL R49, R49, -INF , !P4 ;  /* 0xff80000031317808 */ /* 0x000fe40006000000 */
[----:B------:R-:W-:-:S04]  /*de10*/  ISETP.GE.AND P4, PT, R62, 0x39, PT ;  /* 0x000000393e00780c */ /* 0x000fc80003f86270 */
[----:B------:R-:W-:-:S04]  /*de20*/  ISETP.GT.AND P5, PT, R58, 0x38, !P4 ;  /* 0x000000383a00780c */ /* 0x000fc800067a4270 */
[----:B------:R-:W-:-:S04]  /*de30*/  ISETP.LT.OR P5, PT, R60, 0x39, P5 ;  /* 0x000000393c00780c */ /* 0x000fc80002fa1670 */
[----:B------:R-:W-:Y:S02]  /*de40*/  FSEL R25, R52, -INF , !P5 ;  /* 0xff80000034197808 */ /* 0x000fe40006800000 */
[----:B------:R-:W-:-:S04]  /*de50*/  ISETP.GT.AND P5, PT, R58, RZ, !P6 ;  /* 0x000000ff3a00720c */ /* 0x000fc800077a4270 */
[----:B------:R-:W-:-:S04]  /*de60*/  ISETP.LT.OR P5, PT, R60, 0x1, P5 ;  /* 0x000000013c00780c */ /* 0x000fc80002fa1670 */
[----:B------:R-:W-:Y:S02]  /*de70*/  FSEL R24, R24, -INF , !P5 ;  /* 0xff80000018187808 */ /* 0x000fe40006800000 */
[----:B------:R-:W-:-:S04]  /*de80*/  ISETP.GE.AND P5, PT, R62, 0x3a, PT ;  /* 0x0000003a3e00780c */ /* 0x000fc80003fa6270 */
[----:B------:R-:W-:Y:S02]  /*de90*/  P2R R48, PR, RZ, 0x20 ;  /* 0x00000020ff307803 */ /* 0x000fe40000000000 */
        /* <DEDUP_REMOVED lines=18> */
.L_x_3466:
[----:B------:R-:W-:-:S06]  /*dfc0*/  UISETP.NE.AND UP0, UPT, UR5, 0x1, UPT ;  /* 0x000000010500788c */ /* 0x000fcc000bf05270 */
[----:B------:R-:W-:-:S05]  /*dfd0*/  PLOP3.LUT P5, PT, PT, PT, UP0, 0x80, 0x0 ;  /* 0x000000000000781c */ /* 0x000fca0003faf008 */
[----:B------:R-:W-:-:S08]  /*dfe0*/  @UP0 ULDC.64 UR6, c[0x0][0xae0] ;  /* 0x0002b80000060ab9 */ /* 0x000fd00000000a00 */
[----:B------:R-:W-:Y:S01]  /*dff0*/  @P5 IMAD.HI.U32 R0, R7, UR6, RZ ;  /* 0x0000000607005c27 */ /* 0x000fe2000f8e00ff */
[----:B------:R-:W-:-:S13]  /*e000*/  PLOP3.LUT P5, PT, PT, PT, UP0, 0x80, 0x0 ;  /* 0x000000000000781c */ /* 0x000fda0003faf008 */
[----:B------:R-:W-:-:S07]  /*e010*/  @P5 SHF.R.U32.HI R7, RZ, UR7, R0 ;  /* 0x00000007ff075c19 */ /* 0x000fce0008011600 */
.L_x_3467:
[----:B------:R-:W-:Y:S05]  /*e020*/  BSYNC B0 ;  /* 0x0000000000007941 */ /* 0x000fea0003800000 */
.L_x_3465:
[----:B------:R-:W-:-:S04]  /*e030*/  IMAD R7, R7, UR5, -R6 ;  /* 0x0000000507077c24 */ /* 0x000fc8000f8e0a06 */
[----:B------:R-:W-:-:S05]  /*e040*/  IMAD.IADD R7, R7, 0x1, -R190 ;  /* 0x0000000107077824 */ /* 0x000fca00078e0abe */
[----:B------:R-:W-:Y:S02]  /*e050*/  VIMNMX R56, R56, R7, !PT ;  /* 0x0000000738387248 */ /* 0x000fe40007fe0100 */
[----:B------:R-:W-:-:S07]  /*e060*/  VIADDMNMX R28, R7, UR5, R28, PT ;  /* 0x00000005071c7c46 */ /* 0x000fce000b80011c */
.L_x_3464:
[----:B------:R-:W-:Y:S01]  /*e070*/  ISETP.GT.AND P1, PT, R56, 0x1, !P1 ;  /* 0x000000013800780c */ /* 0x000fe20004f24270 */
[----:B------:R-:W-:Y:S01]  /*e080*/  ULDC UR6, c[0x0][0xa80] ;  /* 0x0002a00000067ab9 */ /* 0x000fe20000000800 */
[----:B------:R-:W-:Y:S01]  /*e090*/  FMNMX.FTZ R0, R24, R15, !PT ;  /* 0x0000000f18007209 */ /* 0x000fe20007810000 */
[----:B------:R-:W-:Y:S01]  /*e0a0*/  IMAD.U32 R14, RZ, RZ, UR6 ;  /* 0x00000006ff0e7e24 */ /* 0x000fe2000f8e00ff */
[----:B------:R-:W-:Y:S01]  /*e0b0*/  BAR.SYNC.DEFER_BLOCKING 0xf, 0x100 ;  /* 0x03c4000000007b1d */ /* 0x000fe20000010000 */
[----:B------:R-:W-:Y:S02]  /*e0c0*/  ISETP.LT.OR P1, PT, R28, 0x2, P1 ;  /* 0x000000021c00780c */ /* 0x000fe40000f21670 */
[----:B------:R-:W-:Y:S02]  /*e0d0*/  FMNMX.FTZ R0, R57, R0, !PT ;  /* 0x0000000039007209 */ /* 0x000fe40007810000 */
[----:B------:R-:W-:Y:S02]  /*e0e0*/  FSEL R27, R27, -INF , !P1 ;  /* 0xff8000001b1b7808 */ /* 0x000fe40004800000 */
[----:B------:R-:W-:-:S02]  /*e0f0*/  FMNMX.FTZ R0, R29, R0, !PT ;  /* 0x000000001d007209 */ /* 0x000fc40007810000 */
        /* <DEDUP_REMOVED lines=8> */
[C---:B------:R-:W-:Y:S02]  /*e180*/  ISETP.GT.AND P2, PT, R56.reuse, 0x8, !P2 ;  /* 0x000000083800780c */ /* 0x040fe40005744270 */
[----:B------:R-:W-:Y:S02]  /*e190*/  FMNMX.FTZ R0, R37, R0, !PT ;  /* 0x0000000025007209 */ /* 0x000fe40007810000 */
[----:B------:R-:W-:Y:S02]  /*e1a0*/  ISETP.GT.AND P1, PT, R56, 0x10, !P1 ;  /* 0x000000103800780c */ /* 0x000fe40004f24270 */
[----:B------:R-:W-:-:S02]  /*e1b0*/  ISETP.LT.OR P2, PT, R28, 0x9, P2 ;  /* 0x000000091c00780c */ /* 0x000fc40001741670 */
[----:B------:R-:W-:Y:S02]  /*e1c0*/  FMNMX.FTZ R0, R63, R0, !PT ;  /* 0x000000003f007209 */ /* 0x000fe40007810000 */
[----:B------:R-:W-:Y:S02]  /*e1d0*/  ISETP.LT.OR P1, PT, R28, 0x11, P1 ;  /* 0x000000111c00780c */ /* 0x000fe40000f21670 */
[----:B------:R-:W-:Y:S02]  /*e1e0*/  FSEL R69, R30, -INF , !P2 ;  /* 0xff8000001e457808 */ /* 0x000fe40005000000 */
[----:B------:R-:W-:Y:S02]  /*e1f0*/  FMNMX.FTZ R0, R41, R0, !PT ;  /* 0x0000000029007209 */ /* 0x000fe40007810000 */
[----:B------:R-:W-:Y:S02]  /*e200*/  ISETP.NE.AND P2, PT, R71, RZ, PT ;  /* 0x000000ff4700720c */ /* 0x000fe40003f45270 */
        /* <DEDUP_REMOVED lines=15> */
[----:B------:R-:W-:Y:S01]  /*e300*/  ISETP.NE.AND P1, PT, R36, RZ, PT ;  /* 0x000000ff2400720c */ /* 0x000fe20003f25270 */
[----:B------:R-:W0:Y:S01]  /*e310*/  SHFL.BFLY PT, R7, R6, 0x2, 0x1f ;  /* 0x0c401f0006077f89 */ /* 0x000e2200000e0000 */
[C---:B------:R-:W-:Y:S02]  /*e320*/  ISETP.GT.AND P6, PT, R56.reuse, RZ, !P6 ;  /* 0x000000ff3800720c */ /* 0x040fe400077c4270 */
[----:B------:R-:W-:Y:S02]  /*e330*/  ISETP.GT.AND P1, PT, R56, 0x19, !P1 ;  /* 0x000000193800780c */ /* 0x000fe40004f24270 */
[----:B------:R-:W-:-:S02]  /*e340*/  ISETP.LT.OR P6, PT, R28, 0x1, P6 ;  /* 0x000000011c00780c */ /* 0x000fc400037c1670 */
[----:B------:R-:W-:Y:S02]  /*e350*/  ISETP.LT.OR P1, PT, R28, 0x1a, P1 ;  /* 0x0000001a1c00780c */ /* 0x000fe40000f21670 */
[----:B------:R-:W-:Y:S02]  /*e360*/  FSEL R26, R26, -INF , !P6 ;  /* 0xff8000001a1a7808 */ /* 0x000fe40007000000 */
[----:B------:R-:W-:Y:S02]  /*e370*/  FSEL R39, R39, -INF , !P1 ;  /* 0xff80000027277808 */ /* 0x000fe40004800000 */
[----:B------:R-:W-:Y:S02]  /*e380*/  ISETP.NE.AND P1, PT, R70, RZ, PT ;  /* 0x000000ff4600720c */ /* 0x000fe40003f25270 */
[----:B------:R-:W-:Y:S02]  /*e390*/  FMNMX.FTZ R0, R26, R27, !PT ;  /* 0x0000001b1a007209 */ /* 0x000fe40007810000 */
[----:B------:R-:W-:-:S02]  /*e3a0*/  ISETP.GT.AND P1, PT, R56, 0x20, !P1 ;  /* 0x000000203800780c */ /* 0x000fc40004f24270 */
[----:B------:R-:W-:Y:S02]  /*e3b0*/  FMNMX.FTZ R0, R69, R0, !PT ;  /* 0x0000000045007209 */ /* 0x000fe40007810000 */
[----:B------:R-:W-:Y:S02]  /*e3c0*/  ISETP.LT.OR P1, PT, R28, 0x21, P1 ;  /* 0x000000211c00780c */ /* 0x000fe40000f21670 */
[----:B------:R-:W-:Y:S02]  /*e3d0*/  FMNMX.FTZ R0, R31, R0, !PT ;  /* 0x000000001f007209 */ /* 0x000fe40007810000 */
[----:B0-----:R-:W-:Y:S02]  /*e3e0*/  FMNMX.FTZ R30, R6, R7, !PT ;  /* 0x00000007061e7209 */ /* 0x001fe40007810000 */
[----:B------:R-:W-:Y:S02]  /*e3f0*/  FSEL R75, R42, -INF , !P1 ;  /* 0xff8000002a4b7808 */ /* 0x000fe40004800000 */
[----:B------:R-:W-:Y:S01]  /*e400*/  ISETP.GT.AND P1, PT, R56, 0x21, !P2 ;  /* 0x000000213800780c */ /* 0x000fe20005724270 */
[----:B------:R-:W0:Y:S01]  /*e410*/  SHFL.BFLY PT, R7, R30, 0x1, 0x1f ;  /* 0x0c201f001e077f89 */ /* 0x000e2200000e0000 */
[----:B------:R-:W-:-:S02]  /*e420*/  ISETP.NE.AND P5, PT, R72, RZ, PT ;  /* 0x000000ff4800720c */ /* 0x000fc40003fa5270 */
[----:B------:R-:W-:Y:S02]  /*e430*/  ISETP.LT.OR P1, PT, R28, 0x22, P1 ;  /* 0x000000221c00780c */ /* 0x000fe40000f21670 */
[----:B------:R-:W-:Y:S02]  /*e440*/  FMNMX.FTZ R0, R71, R0, !PT ;  /* 0x0000000047007209 */ /* 0x000fe40007810000 */
[----:B------:R-:W-:Y:S02]  /*e450*/  FSEL R77, R43, -INF , !P1 ;  /* 0xff8000002b4d7808 */ /* 0x000fe40004800000 */
[----:B------:R-:W-:Y:S02]  /*e460*/  ISETP.GT.AND P1, PT, R56, 0x28, !P5 ;  /* 0x000000283800780c */ /* 0x000fe40006f24270 */
[----:B------:R-:W-:Y:S02]  /*e470*/  FMNMX.FTZ R0, R35, R0, !PT ;  /* 0x0000000023007209 */ /* 0x000fe40007810000 */
[----:B------:R-:W-:-:S02]  /*e480*/  ISETP.LT.OR P1, PT, R28, 0x29, P1 ;  /* 0x000000291c00780c */ /* 0x000fc40000f21670 */
[----:B------:R-:W-:Y:S02]  /*e490*/  FMNMX.FTZ R0, R73, R0, !PT ;  /* 0x0000000049007209 */ /* 0x000fe40007810000 */
[----:B------:R-:W-:Y:S02]  /*e4a0*/  FSEL R43, R46, -INF , !P1 ;  /* 0xff8000002e2b7808 */ /* 0x000fe40004800000 */
[----:B------:R-:W-:Y:S02]  /*e4b0*/  ISETP.NE.AND P1, PT, R40, RZ, PT ;  /* 0x000000ff2800720c */ /* 0x000fe40003f25270 */
[----:B------:R-:W-:Y:S02]  /*e4c0*/  FMNMX.FTZ R0, R39, R0, !PT ;  /* 0x0000000027007209 */ /* 0x000fe40007810000 */
[----:B------:R-:W-:Y:S02]  /*e4d0*/  ISETP.NE.AND P2, PT, R44, RZ, PT ;  /* 0x000000ff2c00720c */ /* 0x000fe40003f45270 */
[----:B------:R-:W-:-:S02]  /*e4e0*/  ISETP.GT.AND P1, PT, R56, 0x29, !P1 ;  /* 0x000000293800780c */ /* 0x000fc40004f24270 */
[----:B------:R-:W-:Y:S02]  /*e4f0*/  FMNMX.FTZ R6, R75, R0, !PT ;  /* 0x000000004b067209 */ /* 0x000fe40007810000 */
[----:B------:R-:W-:Y:S02]  /*e500*/  ISETP.LT.OR P1, PT, R28, 0x2a, P1 ;  /* 0x0000002a1c00780c */ /* 0x000fe40000f21670 */
[----:B------:R-:W-:Y:S02]  /*e510*/  ISETP.GT.AND P2, PT, R56, 0x30, !P2 ;  /* 0x000000303800780c */ /* 0x000fe40005744270 */
[----:B------:R-:W-:Y:S02]  /*e520*/  FMNMX.FTZ R6, R77, R6, !PT ;  /* 0x000000064d067209 */ /* 0x000fe40007810000 */
[----:B0-----:R-:W-:Y:S02]  /*e530*/  FMNMX.FTZ R7, R30, R7, !PT ;  /* 0x000000071e077209 */ /* 0x001fe40007810000 */
[----:B------:R-:W-:-:S02]  /*e540*/  FSEL R47, R47, -INF , !P1 ;  /* 0xff8000002f2f7808 */ /* 0x000fc40004800000 */
[----:B------:R-:W-:Y:S01]  /*e550*/  ISETP.GT.AND P3, PT, R56, 0x31, !P3 ;  /* 0x000000313800780c */ /* 0x000fe20005f64270 */
[----:B------:R-:W-:Y:S01]  /*e560*/  FMUL.FTZ R30, R7, R14 ;  /* 0x0000000e071e7220 */ /* 0x000fe20000410000 */
[----:B------:R-:W-:Y:S02]  /*e570*/  ISETP.LT.OR P2, PT, R28, 0x31, P2 ;  /* 0x000000311c00780c */ /* 0x000fe40001741670 */
[----:B------:R-:W-:Y:S02]  /*e580*/  FMNMX.FTZ R6, R43, R6, !PT ;  /* 0x000000062b067209 */ /* 0x000fe40007810000 */
[----:B------:R-:W-:Y:S02]  /*e590*/  FSETP.NEU.FTZ.AND P1, PT, R7, -INF , PT ;  /* 0xff8000000700780b */ /* 0x000fe40003f3d000 */
        /* <DEDUP_REMOVED lines=8> */
[-CC-:B------:R-:W-:Y:S01]  /*e620*/  FFMA.FTZ R164, R24, R14.reuse, -R0.reuse ;  /* 0x0000000e18a47223 */ /* 0x180fe20000010800 */
[----:B------:R-:W-:Y:S01]  /*e630*/  FSEL R81, R51, -INF , !P3 ;  /* 0xff80000033517808 */ /* 0x000fe20005800000 */
[--C-:B------:R-:W-:Y:S01]  /*e640*/  FFMA.FTZ R51, R15, R14, -R0.reuse ;  /* 0x0000000e0f337223 */ /* 0x100fe20000010800 */
[----:B------:R-:W-:Y:S01]  /*e650*/  FMNMX.FTZ R6, R79, R6, !PT ;  /* 0x000000064f067209 */ /* 0x000fe20007810000 */
[-CC-:B------:R-:W-:Y:S01]  /*e660*/  FFMA.FTZ R166, R57, R14.reuse, -R0.reuse ;  /* 0x0000000e39a67223 */ /* 0x180fe20000010800 */
[----:B------:R-:W-:Y:S01]  /*e670*/  ISETP.LT.OR P1, PT, R28, 0x3a, P1 ;  /* 0x0000003a1c00780c */ /* 0x000fe20000f21670 */
[----:B------:R-:W-:Y:S01]  /*e680*/  MUFU.EX2 R164, R164 ;  /* 0x000000a400a47308 */ /* 0x000fe20000000800 */
[----:B------:R-:W-:Y:S01]  /*e690*/  FSEL R83, R54, -INF , !P4 ;  /* 0xff80000036537808 */ /* 0x000fe20006000000 */
[--C-:B------:R-:W-:Y:S01]  /*e6a0*/  FFMA.FTZ R29, R29, R14, -R0.reuse ;  /* 0x0000000e1d1d7223 */ /* 0x100fe20000010800 */
[----:B------:R-:W-:Y:S01]  /*e6b0*/  FMNMX.FTZ R6, R81, R6, !PT ;  /* 0x0000000651067209 */ /* 0x000fe20007810000 */
[-CC-:B------:R-:W-:Y:S01]  /*e6c0*/  FFMA.FTZ R160, R59, R14.reuse, -R0.reuse ;  /* 0x0000000e3ba07223 */ /* 0x180fe20000010800 */
[----:B------:R-:W-:Y:S01]  /*e6d0*/  FSEL R55, R55, -INF , !P1 ;  /* 0xff80000037377808 */ /* 0x000fe20004800000 */
[--C-:B------:R-:W-:Y:S01]  /*e6e0*/  FFMA.FTZ R33, R33, R14, -R0.reuse ;  /* 0x0000000e21217223 */ /* 0x100fe20000010800 */
[----:B------:R-:W-:Y:S01]  /*e6f0*/  FMNMX.FTZ R6, R83, R6, !PT ;  /* 0x0000000653067209 */ /* 0x000fe20007810000 */
[----:B------:R-:W0:Y:S01]  /*e700*/  MUFU.EX2 R51, R51 ;  /* 0x0000003300337308 */ /* 0x000e220000000800 */
        /* <DEDUP_REMOVED lines=8> */
[----:B------:R-:W2:Y:S01]  /*e790*/  MUFU.EX2 R166, R166 ;  /* 0x000000a600a67308 */ /* 0x000ea20000000800 */
[-CC-:B------:R-:W-:Y:S01]  /*e7a0*/  FFMA.FTZ R152, R67, R14.reuse, -R0.reuse ;  /* 0x0000000e43987223 */ /* 0x180fe20000010800 */
[-CC-:B------:R-:W-:Y:S01]  /*e7b0*/  FFMA.FTZ R49, R49, R14.reuse, -R0.reuse ;  /* 0x0000000e31317223 */ /* 0x180fe20000010800 */
[-CC-:B------:R-:W-:Y:S01]  /*e7c0*/  FFMA.FTZ R154, R25, R14.reuse, -R0.reuse ;  /* 0x0000000e199a7223 */ /* 0x180fe20000010800 */
[----:B------:R-:W-:-:S04]  /*e7d0*/  FFMA.FTZ R53, R53, R14, -R0 ;  /* 0x0000000e35357223 */ /* 0x000fc80000010800 */
[----:B------:R-:W3:Y:S01]  /*e7e0*/  MUFU.EX2 R29, R29 ;  /* 0x0000001d001d7308 */ /* 0x000ee20000000800 */
[----:B0-----:R-:W-:Y:S01]  /*e7f0*/  FADD.FTZ R25, R164, R51 ;  /* 0x00000033a4197221 */ /* 0x001fe20000010000 */
[----:B------:R-:W-:-:S06]  /*e800*/  F2FP.BF16.F32.PACK_AB R164, R51, R164 ;  /* 0x000000a433a4723e */ /* 0x000fcc00000010ff */
[----:B------:R-:W0:Y:S01]  /*e810*/  MUFU.EX2 R160, R160 ;  /* 0x000000a000a07308 */ /* 0x000e220000000800 */
[----:B-1----:R-:W-:-:S07]  /*e820*/  FMNMX.FTZ R24, R6, R15, !PT ;  /* 0x0000000f06187209 */ /* 0x002fce0007810000 */
[----:B------:R-:W1:Y:S01]  /*e830*/  MUFU.EX2 R33, R33 ;  /* 0x0000002100217308 */ /* 0x000e620000000800 */
[----:B------:R-:W4:Y:S07]  /*e840*/  SHFL.BFLY PT, R15, R24, 0x1, 0x1f ;  /* 0x0c201f00180f7f89 */ /* 0x000f2e00000e0000 */
[----:B------:R-:W1:Y:S08]  /*e850*/  MUFU.EX2 R162, R162 ;  /* 0x000000a200a27308 */ /* 0x000e700000000800 */
[----:B------:R-:W-:Y:S08]  /*e860*/  MUFU.EX2 R37, R37 ;  /* 0x0000002500257308 */ /* 0x000ff00000000800 */
[----:B------:R-:W-:Y:S01]  /*e870*/  MUFU.EX2 R156, R156 ;  /* 0x0000009c009c7308 */ /* 0x000fe20000000800 */
[----:B----4-:R-:W-:Y:S01]  /*e880*/  FMNMX.FTZ R15, R24, R15, !PT ;  /* 0x0000000f180f7209 */ /* 0x010fe20007810000 */
[----:B------:R-:W-:-:S03]  /*e890*/  IMAD R24, R22, 0x1000, R211 ;  /* 0x0000100016187824 */ /* 0x000fc600078e02d3 */
[C---:B------:R-:W-:Y:S01]  /*e8a0*/  FSETP.NEU.FTZ.AND P1, PT, R15.reuse, -INF , PT ;  /* 0xff8000000f00780b */ /* 0x040fe20003f3d000 */
[----:B------:R-:W-:Y:S02]  /*e8b0*/  FMUL.FTZ R6, R15, R14 ;  /* 0x0000000e0f067220 */ /* 0x000fe40000410000 */
[----:B------:R-:W-:Y:S01]  /*e8c0*/  MUFU.EX2 R41, R41 ;  /* 0x0000002900297308 */ /* 0x000fe20000000800 */
[----:B------:R-:W-:Y:S02]  /*e8d0*/  R2UR UR6, R24 ;  /* 0x00000000180672ca */ /* 0x000fe400000e0000 */
[----:B------:R-:W-:-:S05]  /*e8e0*/  FSEL R6, R6, RZ, P1 ;  /* 0x000000ff06067208 */ /* 0x000fca0000800000 */
[----:B------:R-:W-:Y:S01]  /*e8f0*/  MUFU.EX2 R158, R158 ;  /* 0x0000009e009e7308 */ /* 0x000fe20000000800 */
[-CC-:B------:R-:W-:Y:S01]  /*e900*/  FFMA.FTZ R165, R26, R14.reuse, -R6.reuse ;  /* 0x0000000e1aa57223 */ /* 0x180fe20000010806 */
[-CC-:B------:R-:W-:Y:S01]  /*e910*/  FFMA.FTZ R0, R27, R14.reuse, -R6.reuse ;  /* 0x0000000e1b007223 */ /* 0x180fe20000010806 */
[-CC-:B------:R-:W-:Y:S01]  /*e920*/  FFMA.FTZ R167, R69, R14.reuse, -R6.reuse ;  /* 0x0000000e45a77223 */ /* 0x180fe20000010806 */
[-CC-:B------:R-:W-:Y:S01]  /*e930*/  FFMA.FTZ R28, R31, R14.reuse, -R6.reuse ;  /* 0x0000000e1f1c7223 */ /* 0x180fe20000010806 */
[-CC-:B------:R-:W-:Y:S01]  /*e940*/  FFMA.FTZ R161, R71, R14.reuse, -R6.reuse ;  /* 0x0000000e47a17223 */ /* 0x180fe20000010806 */
[----:B--2---:R-:W-:Y:S01]  /*e950*/  FADD.FTZ R26, R166, R25 ;  /* 0x00000019a61a7221 */ /* 0x004fe20000010000 */
[-CC-:B------:R-:W-:Y:S01]  /*e960*/  FFMA.FTZ R30, R35, R14.reuse, -R6.reuse ;  /* 0x0000000e231e7223 */ /* 0x180fe20000010806 */
[----:B------:R-:W-:Y:S01]  /*e970*/  MUFU.EX2 R165, R165 ;  /* 0x000000a500a57308 */ /* 0x000fe20000000800 */
[-C--:B------:R-:W-:Y:S01]  /*e980*/  FFMA.FTZ R163, R73, R14.reuse, -R6 ;  /* 0x0000000e49a37223 */ /* 0x080fe20000010806 */
[----:B---3--:R-:W-:Y:S01]  /*e990*/  FADD.FTZ R25, R29, R26 ;  /* 0x0000001a1d197221 */ /* 0x008fe20000010000 */
[-CC-:B------:R-:W-:Y:S01]  /*e9a0*/  FFMA.FTZ R32, R39, R14.reuse, -R6.reuse ;  /* 0x0000000e27207223 */ /* 0x180fe20000010806 */
[-CC-:B------:R-:W-:Y:S01]  /*e9b0*/  FFMA.FTZ R157, R75, R14.reuse, -R6.reuse ;  /* 0x0000000e4b9d7223 */ /* 0x180fe20000010806 */
[-CC-:B------:R-:W-:Y:S01]  /*e9c0*/  FFMA.FTZ R34, R77, R14.reuse, -R6.reuse ;  /* 0x0000000e4d227223 */ /* 0x180fe20000010806 */
[----:B0-----:R-:W-:Y:S01]  /*e9d0*/  FADD.FTZ R38, R160, R25 ;  /* 0x00000019a0267221 */ /* 0x001fe20000010000 */
[----:B------:R-:W-:Y:S01]  /*e9e0*/  IMAD.MOV.U32 R25, RZ, RZ, 0x40000040 ;  /* 0x40000040ff197424 */ /* 0x000fe200078e00ff */
[----:B------:R-:W0:Y:S01]  /*e9f0*/  MUFU.EX2 R0, R0 ;  /* 0x0000000000007308 */ /* 0x000e220000000800 */
[-CC-:B------:R-:W-:Y:S01]  /*ea00*/  FFMA.FTZ R159, R43, R14.reuse, -R6.reuse ;  /* 0x0000000e2b9f7223 */ /* 0x180fe20000010806 */
[-CC-:B------:R-:W-:Y:S01]  /*ea10*/  FFMA.FTZ R36, R47, R14.reuse, -R6.reuse ;  /* 0x0000000e2f247223 */ /* 0x180fe20000010806 */
[-CC-:B------:R-:W-:Y:S01]  /*ea20*/  FFMA.FTZ R153, R79, R14.reuse, -R6.reuse ;  /* 0x0000000e4f997223 */ /* 0x180fe20000010806 */
[-CC-:B------:R-:W-:Y:S01]  /*ea30*/  FFMA.FTZ R81, R81, R14.reuse, -R6.reuse ;  /* 0x0000000e51517223 */ /* 0x180fe20000010806 */
[-CC-:B------:R-:W-:Y:S01]  /*ea40*/  FFMA.FTZ R83, R83, R14.reuse, -R6.reuse ;  /* 0x0000000e53537223 */ /* 0x180fe20000010806 */
[----:B------:R-:W-:Y:S01]  /*ea50*/  FFMA.FTZ R55, R55, R14, -R6 ;  /* 0x0000000e37377223 */ /* 0x000fe20000010806 */
[----:B-1----:R-:W-:Y:S01]  /*ea60*/  FADD.FTZ R31, R33, R38 ;  /* 0x00000026211f7221 */ /* 0x002fe20000010000 */
[----:B------:R-:W1:Y:S01]  /*ea70*/  MUFU.EX2 R167, R167 ;  /* 0x000000a700a77308 */ /* 0x000e620000000800 */
[----:B------:R-:W-:Y:S01]  /*ea80*/  R2UR UR7, R25 ;  /* 0x00000000190772ca */ /* 0x000fe200000e0000 */
[----:B------:R-:W-:-:S02]  /*ea90*/  IMAD.MOV.U32 R27, RZ, RZ, 0x40000040 ;  /* 0x40000040ff1b7424 */ /* 0x000fc400078e00ff */
[----:B------:R-:W-:Y:S01]  /*eaa0*/  FADD.FTZ R38, R162, R31 ;  /* 0x0000001fa2267221 */ /* 0x000fe20000010000 */
[----:B------:R-:W-:Y:S01]  /*eab0*/  VIADD R26, R24, 0x80 ;  /* 0x00000080181a7836 */ /* 0x000fe20000000000 */
[----:B------:R-:W-:Y:S02]  /*eac0*/  F2FP.BF16.F32.PACK_AB R166, R29, R166 ;  /* 0x000000a61da6723e */ /* 0x000fe400000010ff */
[----:B------:R-:W-:Y:S01]  /*ead0*/  R2UR UR11, R27 ;  /* 0x000000001b0b72ca */ /* 0x000fe200000e0000 */
[----:B------:R-:W2:Y:S01]  /*eae0*/  MUFU.EX2 R28, R28 ;  /* 0x0000001c001c7308 */ /* 0x000ea20000000800 */
[----:B0-----:R-:W-:Y:S01]  /*eaf0*/  FADD.FTZ R6, R165, R0 ;  /* 0x00000000a5067221 */ /* 0x001fe20000010000 */
[----:B------:R-:W-:Y:S01]  /*eb00*/  FADD.FTZ R27, R37, R38 ;  /* 0x00000026251b7221 */ /* 0x000fe20000010000 */
[----:B------:R-:W-:Y:S01]  /*eb10*/  R2UR UR10, R26 ;  /* 0x000000001a0a72ca */ /* 0x000fe200000e0000 */
[----:B------:R-:W-:Y:S01]  /*eb20*/  VIADD R26, R24, 0x100 ;  /* 0x00000100181a7836 */ /* 0x000fe20000000000 */
[----:B------:R-:W-:Y:S01]  /*eb30*/  F2FP.BF16.F32.PACK_AB R165, R0, R165 ;  /* 0x000000a500a5723e */ /* 0x000fe200000010ff */
[----:B------:R-:W-:Y:S01]  /*eb40*/  FADD.FTZ R38, R156, R27 ;  /* 0x0000001b9c267221 */ /* 0x000fe20000010000 */
[----:B------:R-:W-:Y:S01]  /*eb50*/  IMAD.MOV.U32 R27, RZ, RZ, 0x40000040 ;  /* 0x40000040ff1b7424 */ /* 0x000fe200078e00ff */
[----:B------:R-:W0:Y:S01]  /*eb60*/  MUFU.EX2 R161, R161 ;  /* 0x000000a100a17308 */ /* 0x000e220000000800 */
[----:B-1----:R-:W-:Y:S01]  /*eb70*/  FADD.FTZ R25, R167, R6 ;  /* 0x00000006a7197221 */ /* 0x002fe20000010000 */
[----:B------:R-:W-:Y:S01]  /*eb80*/  FADD.FTZ R31, R41, R38 ;  /* 0x00000026291f7221 */ /* 0x000fe20000010000 */
[----:B------:R-:W-:Y:S01]  /*eb90*/  VIADD R24, R24, 0x180 ;  /* 0x0000018018187836 */ /* 0x000fe20000000000 */
[----:B------:R-:W-:-:S02]  /*eba0*/  R2UR UR15, R27 ;  /* 0x000000001b0f72ca */ /* 0x000fc400000e0000 */
[----:B------:R-:W-:Y:S01]  /*ebb0*/  FADD.FTZ R38, R158, R31 ;  /* 0x0000001f9e267221 */ /* 0x000fe20000010000 */
[----:B------:R-:W-:Y:S01]  /*ebc0*/  R2UR UR14, R26 ;  /* 0x000000001a0e72ca */ /* 0x000fe200000e0000 */
[----:B------:R-:W1:Y:S01]  /*ebd0*/  MUFU.EX2 R30, R30 ;  /* 0x0000001e001e7308 */ /* 0x000e620000000800 */
[----:B--2---:R-:W-:Y:S01]  /*ebe0*/  FADD.FTZ R6, R28, R25 ;  /* 0x000000191c067221 */ /* 0x004fe20000010000 */
[----:B------:R-:W-:Y:S02]  /*ebf0*/  R2UR UR18, R24 ;  /* 0x00000000181272ca */ /* 0x000fe400000e0000 */
[----:B------:R-:W-:Y:S02]  /*ec00*/  F2FP.BF16.F32.PACK_AB R167, R28, R167 ;  /* 0x000000a71ca7723e */ /* 0x000fe400000010ff */
[----:B------:R-:W-:Y:S02]  /*ec10*/  F2FP.BF16.F32.PACK_AB R160, R33, R160 ;  /* 0x000000a021a0723e */ /* 0x000fe400000010ff */
[----:B------:R-:W2:Y:S01]  /*ec20*/  MUFU.EX2 R163, R163 ;  /* 0x000000a300a37308 */ /* 0x000ea20000000800 */
[----:B0-----:R-:W-:Y:S01]  /*ec30*/  FADD.FTZ R25, R161, R6 ;  /* 0x00000006a1197221 */ /* 0x001fe20000010000 */
[----:B------:R-:W-:Y:S01]  /*ec40*/  F2FP.BF16.F32.PACK_AB R162, R37, R162 ;  /* 0x000000a225a2723e */ /* 0x000fe200000010ff */
[----:B------:R0:W-:Y:S01]  /*ec50*/  STSM.16.M88.4 [R216+0x36400], R164 ;  /* 0x036400a4d8007844 */ /* 0x0001e20000000200 */
[----:B------:R-:W-:-:S04]  /*ec60*/  F2FP.BF16.F32.PACK_AB R156, R41, R156 ;  /* 0x0000009c299c723e */ /* 0x000fc800000010ff */
[----:B------:R-:W3:Y:S01]  /*ec70*/  MUFU.EX2 R32, R32 ;  /* 0x0000002000207308 */ /* 0x000ee20000000800 */
[C---:B-1----:R-:W-:Y:S01]  /*ec80*/  FADD.FTZ R6, R30.reuse, R25 ;  /* 0x000000191e067221 */ /* 0x042fe20000010000 */
[----:B------:R-:W-:Y:S01]  /*ec90*/  IMAD.MOV.U32 R25, RZ, RZ, 0x40000040 ;  /* 0x40000040ff197424 */ /* 0x000fe200078e00ff */
[----:B------:R-:W-:-:S04]  /*eca0*/  F2FP.BF16.F32.PACK_AB R161, R30, R161 ;  /* 0x000000a11ea1723e */ /* 0x000fc800000010ff */
[----:B------:R-:W-:Y:S01]  /*ecb0*/  R2UR UR19, R25 ;  /* 0x00000000191372ca */ /* 0x000fe200000e0000 */
[----:B------:R-:W1:Y:S01]  /*ecc0*/  MUFU.EX2 R45, R45 ;  /* 0x0000002d002d7308 */ /* 0x000e620000000800 */
[----:B--2---:R-:W-:-:S07]  /*ecd0*/  FADD.FTZ R27, R163, R6 ;  /* 0x00000006a31b7221 */ /* 0x004fce0000010000 */
[----:B------:R-:W2:Y:S01]  /*ece0*/  MUFU.EX2 R157, R157 ;  /* 0x0000009d009d7308 */ /* 0x000ea20000000800 */
[C---:B---3--:R-:W-:Y:S01]  /*ecf0*/  FADD.FTZ R6, R32.reuse, R27 ;  /* 0x0000001b20067221 */ /* 0x048fe20000010000 */
[----:B------:R-:W-:-:S05]  /*ed00*/  F2FP.BF16.F32.PACK_AB R163, R32, R163 ;  /* 0x000000a320a3723e */ /* 0x000fca00000010ff */
[----:B------:R0:W-:Y:S01]  /*ed10*/  STSM.16.M88.4 [R217], R160 ;  /* 0x000000a0d9007844 */ /* 0x0001e20000000200 */
[----:B------:R-:W3:Y:S01]  /*ed20*/  MUFU.EX2 R152, R152 ;  /* 0x0000009800987308 */ /* 0x000ee20000000800 */
[C---:B-1----:R-:W-:Y:S01]  /*ed30*/  FADD.FTZ R27, R45.reuse, R38 ;  /* 0x000000262d1b7221 */ /* 0x042fe20000010000 */
[----:B------:R-:W-:-:S06]  /*ed40*/  F2FP.BF16.F32.PACK_AB R158, R45, R158 ;  /* 0x0000009e2d9e723e */ /* 0x000fcc00000010ff */
[----:B------:R-:W1:Y:S01]  /*ed50*/  MUFU.EX2 R34, R34 ;  /* 0x0000002200227308 */ /* 0x000e620000000800 */
[----:B--2---:R-:W-:-:S07]  /*ed60*/  FADD.FTZ R25, R157, R6 ;  /* 0x000000069d197221 */ /* 0x004fce0000010000 */
[----:B------:R-:W2:Y:S01]  /*ed70*/  MUFU.EX2 R49, R49 ;  /* 0x0000003100317308 */ /* 0x000ea20000000800 */
[----:B---3--:R-:W-:-:S07]  /*ed80*/  FADD.FTZ R24, R152, R27 ;  /* 0x0000001b98187221 */ /* 0x008fce0000010000 */
[----:B------:R-:W3:Y:S01]  /*ed90*/  MUFU.EX2 R159, R159 ;  /* 0x0000009f009f7308 */ /* 0x000ee20000000800 */
[C---:B-1----:R-:W-:Y:S01]  /*eda0*/  FADD.FTZ R6, R34.reuse, R25 ;  /* 0x0000001922067221 */ /* 0x042fe20000010000 */
[----:B------:R-:W-:-:S06]  /*edb0*/  F2FP.BF16.F32.PACK_AB R157, R34, R157 ;  /* 0x0000009d229d723e */ /* 0x000fcc00000010ff */
[----:B------:R-:W1:Y:S01]  /*edc0*/  MUFU.EX2 R36, R36 ;  /* 0x0000002400247308 */ /* 0x000e620000000800 */
[C---:B--2---:R-:W-:Y:S01]  /*edd0*/  FADD.FTZ R27, R49.reuse, R24 ;  /* 0x00000018311b7221 */ /* 0x044fe20000010000 */
[----:B------:R-:W-:-:S06]  /*ede0*/  F2FP.BF16.F32.PACK_AB R152, R49, R152 ;  /* 0x000000983198723e */ /* 0x000fcc00000010ff */
[----:B------:R-:W2:Y:S01]  /*edf0*/  MUFU.EX2 R153, R153 ;  /* 0x0000009900997308 */ /* 0x000ea20000000800 */
[----:B---3--:R-:W-:-:S07]  /*ee00*/  FADD.FTZ R25, R159, R6 ;  /* 0x000000069f197221 */ /* 0x008fce0000010000 */
[----:B------:R-:W3:Y:S01]  /*ee10*/  MUFU.EX2 R26, R81 ;  /* 0x00000051001a7308 */ /* 0x000ee20000000800 */
[C---:B-1----:R-:W-:Y:S01]  /*ee20*/  FADD.FTZ R6, R36.reuse, R25 ;  /* 0x0000001924067221 */ /* 0x042fe20000010000 */
[----:B------:R-:W-:-:S05]  /*ee30*/  F2FP.BF16.F32.PACK_AB R159, R36, R159 ;  /* 0x0000009f249f723e */ /* 0x000fca00000010ff */
[----:B------:R0:W-:Y:S01]  /*ee40*/  STSM.16.M88.4 [R219], R156 ;  /* 0x0000009cdb007844 */ /* 0x0001e20000000200 */
[----:B------:R-:W1:Y:S01]  /*ee50*/  MUFU.EX2 R154, R154 ;  /* 0x0000009a009a7308 */ /* 0x000e620000000800 */
[----:B--2---:R-:W-:-:S07]  /*ee60*/  FADD.FTZ R25, R153, R6 ;  /* 0x0000000699197221 */ /* 0x004fce0000010000 */
[----:B------:R-:W2:Y:S01]  /*ee70*/  MUFU.EX2 R53, R53 ;  /* 0x0000003500357308 */ /* 0x000ea20000000800 */
[C---:B---3--:R-:W-:Y:S01]  /*ee80*/  FADD.FTZ R0, R26.reuse, R25 ;  /* 0x000000191a007221 */ /* 0x048fe20000010000 */
[----:B------:R-:W-:-:S06]  /*ee90*/  F2FP.BF16.F32.PACK_AB R153, R26, R153 ;  /* 0x000000991a99723e */ /* 0x000fcc00000010ff */
[----:B------:R-:W3:Y:S01]  /*eea0*/  MUFU.EX2 R83, R83 ;  /* 0x0000005300537308 */ /* 0x000ee20000000800 */
[----:B-1----:R-:W-:-:S07]  /*eeb0*/  FADD.FTZ R38, R154, R27 ;  /* 0x0000001b9a267221 */ /* 0x002fce0000010000 */
[----:B------:R-:W1:Y:S01]  /*eec0*/  MUFU.EX2 R24, R55 ;  /* 0x0000003700187308 */ /* 0x000e620000000800 */
[C---:B--2---:R-:W-:Y:S01]  /*eed0*/  F2FP.BF16.F32.PACK_AB R154, R53.reuse, R154 ;  /* 0x0000009a359a723e */ /* 0x044fe200000010ff */
[----:B------:R-:W-:Y:S01]  /*eee0*/  FADD.FTZ R6, R53, R38 ;  /* 0x0000002635067221 */ /* 0x000fe20000010000 */
[----:B---3--:R-:W-:Y:S01]  /*eef0*/  FADD.FTZ R25, R83, R0 ;  /* 0x0000000053197221 */ /* 0x008fe20000010000 */
[----:B-1----:R-:W-:-:S03]  /*ef00*/  F2FP.BF16.F32.PACK_AB R155, R24, R83 ;  /* 0x00000053189b723e */ /* 0x002fc600000010ff */
[----:B------:R-:W-:Y:S02]  /*ef10*/  FADD.FTZ R0, R24, R25 ;  /* 0x0000001918007221 */ /* 0x000fe40000010000 */
        /* <DEDUP_REMOVED lines=16> */
[----:B------:R1:W-:Y:S06]  /*f020*/  MEMBAR.ALL.CTA ;  /* 0x0000000000007992 */ /* 0x0003ec0000008000 */
[----:B-1----:R-:W1:Y:S02]  /*f030*/  FENCE.VIEW.ASYNC.S ;  /* 0x00000000000073c6 */ /* 0x002e640000000000 */
[----:B-1----:R-:W-:Y:S01]  /*f040*/  NOP ;  /* 0x0000000000007918 */ /* 0x002fe20000000000 */
[----:B------:R-:W-:Y:S06]  /*f050*/  BAR.ARV 0xe, 0x100 ;  /* 0x0384000000007b1d */ /* 0x000fec0000002000 */
[----:B0-----:R-:W-:Y:S05]  /*f060*/  @!P0 BRA `(.L_x_3468) ;  /* 0x0000000000048947 */ /* 0x001fea0003800000 */
[----:B------:R-:W-:Y:S01]  /*f070*/  BPT.TRAP 0x1 ;  /* 0x000000040000795c */ /* 0x000fe20000300000 */
.L_x_3468:
[----:B------:R-:W-:Y:S01]  /*f080*/  ISETP.NE.AND P1, PT, R170, 0x1, PT ;  /* 0x00000001aa00780c */ /* 0x000fe20003f25270 */
[----:B------:R-:W-:Y:S01]  /*f090*/  VIADD R20, R20, 0x38860 ;  /* 0x0003886014147836 */ /* 0x000fe20000000000 */
[----:B------:R-:W-:Y:S01]  /*f0a0*/  UISETP.NE.AND UP0, UPT, UR48, URZ, UPT ;  /* 0x0000003f3000728c */ /* 0x000fe2000bf05270 */
[----:B------:R-:W-:-:S03]  /*f0b0*/  IMAD.MOV.U32 R153, RZ, RZ, R197 ;  /* 0x000000ffff997224 */ /* 0x000fc600078e00c5 */
[----:B------:R-:W-:-:S04]  /*f0c0*/  PRMT R20, R187, 0x654, R20 ;  /* 0x00000654bb147816 */ /* 0x000fc80000000014 */
[----:B------:R0:W-:Y:S03]  /*f0d0*/  SYNCS.ARRIVE.TRANS64.RED.A1T0 RZ, [R20+URZ], RZ ;  /* 0x000000ff14ff79a7 */ /* 0x0001e6000810043f */
[----:B------:R-:W1:Y:S08]  /*f0e0*/  @P1 LDC R152, c[0x0][0x44c] ;  /* 0x00011300ff981b82 */ /* 0x000e700000000800 */
[----:B0-----:R-:W0:Y:S01]  /*f0f0*/  @P1 LDC R20, c[0x0][0x450] ;  /* 0x00011400ff141b82 */ /* 0x001e220000000800 */
[----:B-1----:R-:W-:-:S05]  /*f100*/  @P1 IMAD.HI.U32 R152, R197, R152, RZ ;  /* 0x00000098c5981227 */ /* 0x002fca00078e00ff */
[----:B0-----:R-:W-:Y:S01]  /*f110*/  @P1 SHF.R.U32.HI R153, RZ, R20, R152 ;  /* 0x00000014ff991219 */ /* 0x001fe20000011698 */
[----:B------:R-:W-:Y:S01]  /*f120*/  VIADD R20, R168, 0xfffffffe ;  /* 0xfffffffea8147836 */ /* 0x000fe20000000000 */
[----:B------:R-:W-:-:S03]  /*f130*/  PLOP3.LUT P1, PT, PT, PT, UP0, 0x40, 0x0 ;  /* 0x000000000000781c */ /* 0x000fc60003f2e808 */
[----:B------:R-:W-:-:S04]  /*f140*/  IMAD.IADD R169, R169, 0x1, R153 ;  /* 0x00000001a9a97824 */ /* 0x000fc800078e0299 */
        /* <DEDUP_REMOVED lines=14> */
.L_x_3471:
[----:B------:R-:W-:-:S06]  /*f230*/  UISETP.NE.AND UP0, UPT, UR5, 0x1, UPT ;  /* 0x000000010500788c */ /* 0x000fcc000bf05270 */
[----:B------:R-:W-:-:S05]  /*f240*/  PLOP3.LUT P1, PT, PT, PT, UP0, 0x80, 0x0 ;  /* 0x000000000000781c */ /* 0x000fca0003f2f008 */
[----:B------:R-:W-:-:S08]  /*f250*/  @UP0 ULDC.64 UR6, c[0x0][0xae0] ;  /* 0x0002b80000060ab9 */ /* 0x000fd00000000a00 */
[----:B------:R-:W-:-:S05]  /*f260*/  @P1 IMAD.HI.U32 R154, R153, UR6, RZ ;  /* 0x00000006999a1c27 */ /* 0x000fca000f8e00ff */
[----:B------:R-:W-:-:S07]  /*f270*/  @P1 SHF.R.U32.HI R153, RZ, UR7, R154 ;  /* 0x00000007ff991c19 */ /* 0x000fce000801169a */
.L_x_3472:
[----:B------:R-:W-:Y:S05]  /*f280*/  BSYNC B0 ;  /* 0x0000000000007941 */ /* 0x000fea0003800000 */
.L_x_3470:
[----:B------:R-:W-:-:S04]  /*f290*/  IMAD.U32 R154, RZ, RZ, UR5 ;  /* 0x00000005ff9a7e24 */ /* 0x000fc8000f8e00ff */
[----:B------:R-:W-:-:S05]  /*f2a0*/  IMAD R154, R153, R154, UR5 ;  /* 0x00000005999a7e24 */ /* 0x000fca000f8e029a */
[----:B------:R-:W-:-:S07]  /*f2b0*/  VIMNMX R152, R152, R154, PT ;  /* 0x0000009a98987248 */ /* 0x000fce0003fe0100 */
.L_x_3469:
[----:B------:R-:W-:Y:S01]  /*f2c0*/  SHF.R.S32.HI R153, RZ, 0x1f, R152 ;  /* 0x0000001fff997819 */ /* 0x000fe20000011498 */
[----:B------:R-:W-:Y:S01]  /*f2d0*/  ULDC UR42, c[0x0][0xadc] ;  /* 0x0002b700002a7ab9 */ /* 0x000fe20000000800 */
[----:B------:R-:W-:Y:S01]  /*f2e0*/  ULDC UR39, c[0x0][0xadc] ;  /* 0x0002b70000277ab9 */ /* 0x000fe20000000800 */
[----:B------:R-:W-:Y:S01]  /*f2f0*/  ULDC UR43, c[0x0][0xad4] ;  /* 0x0002b500002b7ab9 */ /* 0x000fe20000000800 */
[----:B------:R-:W-:Y:S01]  /*f300*/  LEA.HI R153, R153, R152, RZ, 0x6 ;  /* 0x0000009899997211 */ /* 0x000fe200078f30ff */
[----:B------:R-:W-:Y:S01]  /*f310*/  ULDC UR45, c[0x0][0xad4] ;  /* 0x0002b500002d7ab9 */ /* 0x000fe20000000800 */
[----:B------:R-:W-:Y:S01]  /*f320*/  ULDC UR38, c[0x0][0xa80] ;  /* 0x0002a00000267ab9 */ /* 0x000fe20000000800 */
[----:B------:R-:W-:Y:S01]  /*f330*/  ULDC UR41, c[0x0][0xa80] ;  /* 0x0002a00000297ab9 */ /* 0x000fe20000000800 */
[----:B------:R-:W-:Y:S01]  /*f340*/  SHF.R.S32.HI R153, RZ, 0x6, R153 ;  /* 0x00000006ff997819 */ /* 0x000fe20000011499 */
[----:B------:R-:W-:Y:S01]  /*f350*/  ULDC UR40, c[0x0][0xa80] ;  /* 0x0002a00000287ab9 */ /* 0x000fe20000000800 */
[----:B------:R-:W-:Y:S01]  /*f360*/  ULDC UR46, c[0x0][0xad8] ;  /* 0x0002b600002e7ab9 */ /* 0x000fe20000000800 */
[----:B------:R-:W-:Y:S01]  /*f370*/  ULDC UR44, c[0x0][0xad8] ;  /* 0x0002b600002c7ab9 */ /* 0x000fe20000000800 */
[----:B------:R-:W-:Y:S01]  /*f380*/  VIMNMX R215, R223, R153, !PT ;  /* 0x00000099dfd77248 */ /* 0x000fe20007fe0100 */
[----:B------:R-:W-:Y:S03]  /*f390*/  BSSY B1, `(.L_x_3473) ;  /* 0x00003f9000017945 */ /* 0x000fe60003800000 */
[----:B------:R-:W-:-:S13]  /*f3a0*/  ISETP.GE.AND P1, PT, R20, R215, PT ;  /* 0x000000d71400720c */ /* 0x000fda0003f26270 */
[----:B------:R-:W-:Y:S05]  /*f3b0*/  @!P1 BRA `(.L_x_3474) ;  /* 0x0000003c00d89947 */ /* 0x000fea0003800000 */
[----:B------:R-:W-:Y:S01]  /*f3c0*/  BSSY B0, `(.L_x_3475) ;  /* 0x00003f2000007945 */ /* 0x000fe20003800000 */
.L_x_3496:
[----:B------:R-:W-:-:S05]  /*f3d0*/  VIADD R198, R22, 0x1 ;  /* 0x0000000116c67836 */ /* 0x000fca0000000000 */
[----:B------:R-:W-:-:S04]  /*f3e0*/  ISETP.NE.AND P1, PT, R198, 0x2, PT ;  /* 0x00000002c600780c */ /* 0x000fc80003f25270 */
[----:B------:R-:W-:Y:S02]  /*f3f0*/  SEL R14, RZ, 0x1, P1 ;  /* 0x00000001ff0e7807 */ /* 0x000fe40000800000 */
[----:B------:R-:W-:Y:S02]  /*f400*/  SEL R198, R198, RZ, P1 ;  /* 0x000000ffc6c67207 */ /* 0x000fe40000800000 */
[----:B------:R-:W-:Y:S01]  /*f410*/  LOP3.LUT R23, R23, R14, RZ, 0x3c, !PT ;  /* 0x0000000e17177212 */ /* 0x000fe200078e3cff */
[----:B0-----:R-:W-:Y:S06]  /*f420*/  @!P0 BRA `(.L_x_3476) ;  /* 0x0000000000048947 */ /* 0x001fec0003800000 */
[----:B------:R-:W-:Y:S01]  /*f430*/  BPT.TRAP 0x1 ;  /* 0x000000040000795c */ /* 0x000fe20000300000 */
.L_x_3476:
[----:B------:R-:W-:Y:S01]  /*f440*/  IMAD R199, R198, 0x8, R17 ;  /* 0x00000008c6c77824 */ /* 0x000fe200078e0211 */
[----:B------:R-:W-:-:S04]  /*f450*/  SHF.L.U32 R14, R23, 0x1f, RZ ;  /* 0x0000001f170e7819 */ /* 0x000fc800000006ff */
[----:B------:R0:W1:Y:S01]  /*f460*/  SYNCS.PHASECHK.TRANS64.TRYWAIT P1, [R199+URZ+0x38830], R14 ;  /* 0x0388300ec70075a7 */ /* 0x000062000802017f */
[----:B------:R-:W-:Y:S05]  /*f470*/  @!P0 BRA `(.L_x_3477) ;  /* 0x0000000000048947 */ /* 0x000fea0003800000 */
[----:B------:R-:W-:Y:S01]  /*f480*/  BPT.TRAP 0x1 ;  /* 0x000000040000795c */ /* 0x000fe20000300000 */
.L_x_3477:
[----:B------:R-:W-:Y:S01]  /*f490*/  BSSY B2, `(.L_x_3478) ;  /* 0x0000006000027945 */ /* 0x000fe20003800000 */
[----:B------:R-:W-:Y:S02]  /*f4a0*/  IMAD R156, R198, 0x200, R195 ;  /* 0x00000200c69c7824 */ /* 0x000fe400078e02c3 */
[----:B------:R-:W-:Y:S01]  /*f4b0*/  IMAD.MOV.U32 R157, RZ, RZ, 0x40000040 ;  /* 0x40000040ff9d7424 */ /* 0x000fe200078e00ff */
[----:B-1----:R-:W-:Y:S06]  /*f4c0*/  @P1 BRA `(.L_x_3479) ;  /* 0x0000000000081947 */ /* 0x002fec0003800000 */
[----:B------:R-:W1:Y:S02]  /*f4d0*/  SYNCS.PHASECHK.TRANS64.TRYWAIT P1, [R199+URZ+0x38830], R14 ;  /* 0x0388300ec70075a7 */ /* 0x000e64000802017f */
[----:B-1----:R-:W-:Y:S05]  /*f4e0*/  @!P1 BRA `(.L_x_3480) ;  /* 0x000001b000589947 */ /* 0x002fea0003800000 */
.L_x_3479:
[----:B------:R-:W-:Y:S05]  /*f4f0*/  BSYNC B2 ;  /* 0x0000000000027941 */ /* 0x000fea0003800000 */
.L_x_3478:
        /* <DEDUP_REMOVED lines=36> */
.L_x_3481:
[----:B------:R2:W3:Y:S01]  /*f740*/  SYNCS.PHASECHK.TRANS64.TRYWAIT P1, [R199+URZ+0x38850], R14 ;  /* 0x0388500ec70075a7 */ /* 0x0004e2000802017f */
[----:B------:R-:W-:Y:S05]  /*f750*/  @!P0 BRA `(.L_x_3482) ;  /* 0x0000000000048947 */ /* 0x000fea0003800000 */
[----:B------:R-:W-:Y:S01]  /*f760*/  BPT.TRAP 0x1 ;  /* 0x000000040000795c */ /* 0x000fe20000300000 */
.L_x_3482:
[----:B------:R-:W-:Y:S04]  /*f770*/  BSSY B2, `(.L_x_3483) ;  /* 0x0000004000027945 */ /* 0x000fe80003800000 */
[----:B---3--:R-:W-:Y:S05]  /*f780*/  @P1 BRA `(.L_x_3484) ;  /* 0x0000000000081947 */ /* 0x008fea0003800000 */
[----:B------:R-:W3:Y:S02]  /*f790*/  SYNCS.PHASECHK.TRANS64.TRYWAIT P1, [R199+URZ+0x38850], R14 ;  /* 0x0388500ec70075a7 */ /* 0x000ee4000802017f */
[----:B---3--:R-:W-:Y:S05]  /*f7a0*/  @!P1 BRA `(.L_x_3485) ;  /* 0x000001ac00bc9947 */ /* 0x008fea0003800000 */
.L_x_3484:
[----:B------:R-:W-:Y:S05]  /*f7b0*/  BSYNC B2 ;  /* 0x0000000000027941 */ /* 0x000fea0003800000 */
.L_x_3483:
[----:B------:R-:W-:Y:S01]  /*f7c0*/  IMAD R200, R198, 0x1000, R210 ;  /* 0x00001000c6c87824 */ /* 0x000fe200078e02d2 */
[----:B------:R-:W-:Y:S01]  /*f7d0*/  R2UR UR4, R2 ;  /* 0x00000000020472ca */ /* 0x000fe200000e0000 */
[----:B------:R-:W-:Y:S01]  /*f7e0*/  IMAD.MOV.U32 R201, RZ, RZ, 0x40000040 ;  /* 0x40000040ffc97424 */ /* 0x000fe200078e00ff */
[----:B------:R-:W-:Y:S01]  /*f7f0*/  R2UR UR5, R3 ;  /* 0x00000000030572ca */ /* 0x000fe200000e0000 */
[----:B------:R-:W-:Y:S01]  /*f800*/  WARPGROUP.ARRIVE ;  /* 0x00000000000079c5 */ /* 0x000fe20000000000 */
[----:B------:R-:W-:Y:S01]  /*f810*/  R2UR UR6, R200 ;  /* 0x00000000c80672ca */ /* 0x000fe200000e0000 */
[----:B------:R-:W-:Y:S01]  /*f820*/  VIADD R202, R2, 0x2 ;  /* 0x0000000202ca7836 */ /* 0x000fe20000000000 */
[----:B------:R-:W-:Y:S01]  /*f830*/  R2UR UR7, R201 ;  /* 0x00000000c90772ca */ /* 0x000fe200000e0000 */
[----:B------:R-:W-:Y:S02]  /*f840*/  IMAD.MOV.U32 R203, RZ, RZ, 0x40000040 ;  /* 0x40000040ffcb7424 */ /* 0x000fe400078e00ff */
[----:B------:R-:W4:Y:S01]  /*f850*/  S2R R21, SR_TID.X ;  /* 0x0000000000157919 */ /* 0x000f220000002100 */
[----:B------:R-:W-:-:S02]  /*f860*/  VIADD R201, R200, 0x800 ;  /* 0x00000800c8c97836 */ /* 0x000fc40000000000 */
[----:B------:R-:W-:Y:S02]  /*f870*/  VIADD R204, R2, 0x800 ;  /* 0x0000080002cc7836 */ /* 0x000fe40000000000 */
[----:B------:R-:W-:Y:S02]  /*f880*/  IMAD.MOV.U32 R208, RZ, RZ, 0x4 ;  /* 0x00000004ffd07424 */ /* 0x000fe400078e00ff */
[----:B------:R-:W-:Y:S02]  /*f890*/  IMAD.MOV.U32 R205, RZ, RZ, 0xa00 ;  /* 0x00000a00ffcd7424 */ /* 0x000fe400078e00ff */
[----:B------:R-:W-:Y:S01]  /*f8a0*/  VIADD R209, R200, 0xe00 ;  /* 0x00000e00c8d17836 */ /* 0x000fe20000000000 */
[----:B------:R-:W-:Y:S01]  /*f8b0*/  HGMMA.64x64x16.F32.BF16 R152, gdesc[UR4], R152, gsb0 ;  /* 0x00e00000049879f0 */ /* 0x000fe20008001898 */
[----:B------:R-:W-:Y:S01]  /*f8c0*/  R2UR UR4, R202 ;  /* 0x00000000ca0472ca */ /* 0x000fe200000e0000 */
[----:B------:R-:W-:Y:S01]  /*f8d0*/  VIADD R202, R200, 0x2 ;  /* 0x00000002c8ca7836 */ /* 0x000fe20000000000 */
[----:B------:R-:W-:Y:S01]  /*f8e0*/  R2UR UR5, R203 ;  /* 0x00000000cb0572ca */ /* 0x000fe200000e0000 */
[----:B------:R-:W-:-:S02]  /*f8f0*/  IMAD.MOV.U32 R203, RZ, RZ, 0x40000040 ;  /* 0x40000040ffcb7424 */ /* 0x000fc400078e00ff */
[----:B------:R-:W-:Y:S01]  /*f900*/  VIADD R206, R2, 0xe00 ;  /* 0x00000e0002ce7836 */ /* 0x000fe20000000000 */
[----:B------:R-:W-:Y:S01]  /*f910*/  R2UR UR6, R202 ;  /* 0x00000000ca0672ca */ /* 0x000fe200000e0000 */
[----:B------:R-:W-:Y:S01]  /*f920*/  VIADD R202, R2, 0x4 ;  /* 0x0000000402ca7836 */ /* 0x000fe20000000000 */
[----:B------:R-:W-:Y:S01]  /*f930*/  R2UR UR7, R203 ;  /* 0x00000000cb0772ca */ /* 0x000fe200000e0000 */
[----:B------:R-:W-:Y:S02]  /*f940*/  IMAD.MOV.U32 R203, RZ, RZ, 0x40000040 ;  /* 0x40000040ffcb7424 */ /* 0x000fe400078e00ff */
[----:B------:R-:W-:Y:S01]  /*f950*/  IMAD.MOV.U32 R207, RZ, RZ, 0x40000040 ;  /* 0x40000040ffcf7424 */ /* 0x000fe200078e00ff */
[----:B----4-:R-:W-:-:S05]  /*f960*/  SHF.R.U32.HI R21, RZ, 0x7, R21 ;  /* 0x00000007ff157819 */ /* 0x010fca0000011615 */
[----:B0123--:R-:W0:Y:S02]  /*f970*/  SHFL.IDX PT, R14, R21, RZ, 0x1f ;  /* 0x00001fff150e7589 */ /* 0x00fe2400000e0000 */
[----:B0-----:R-:W-:-:S04]  /*f980*/  ISETP.GT.AND P1, PT, R14, 0x7f, PT ;  /* 0x0000007f0e00780c */ /* 0x001fc80003f24270 */
[----:B------:R-:W-:Y:S02]  /*f990*/  SEL R21, RZ, 0x2, !P1 ;  /* 0x00000002ff157807 */ /* 0x000fe40004800000 */
[C---:B------:R-:W-:Y:S02]  /*f9a0*/  SEL R14, R208.reuse, 0x2, P1 ;  /* 0x00000002d00e7807 */ /* 0x040fe40000800000 */
[----:B------:R-:W-:Y:S02]  /*f9b0*/  SEL R208, R208, 0x6, !P1 ;  /* 0x00000006d0d07807 */ /* 0x000fe40004800000 */
[----:B------:R-:W-:-:S04]  /*f9c0*/  SEL R205, R205, 0x980, P1 ;  /* 0x00000980cdcd7807 */ /* 0x000fc80000800000 */
[----:B------:R-:W-:Y:S01]  /*f9d0*/  LOP3.LUT R205, R205, 0xa00, RZ, 0xc0, !PT ;  /* 0x00000a00cdcd7812 */ /* 0x000fe200078ec0ff */
        /* <DEDUP_REMOVED lines=186> */
[----:B------:R-:W-:Y:S01]  /*10580*/  VIADD R201, R2, 0xa00 ;  /* 0x00000a0002c97836 */ /* 0x000fe20000000000 */
[----:B------:R-:W-:Y:S02]  /*10590*/  R2UR UR6, R202 ;  /* 0x00000000ca0672ca */ /* 0x000fe400000e0000 */
[----:B------:R-:W-:Y:S01]  /*105a0*/  R2UR UR7, R203 ;  /* 0x00000000cb0772ca */ /* 0x000fe200000e0000 */
[----:B------:R-:W-:Y:S01]  /*105b0*/  IMAD.MOV.U32 R203, RZ, RZ, 0x40000040 ;  /* 0x40000040ffcb7424 */ /* 0x000fe200078e00ff */
[----:B------:R-:W-:-:S02]  /*105c0*/  IADD3 R202, R204, R205, R2 ;  /* 0x000000cdccca7210 */ /* 0x000fc40007ffe002 */
[----:B------:R-:W-:Y:S01]  /*105d0*/  IADD3 R204, R204, R205, R200 ;  /* 0x000000cdcccc7210 */ /* 0x000fe20007ffe0c8 */
        /* <DEDUP_REMOVED lines=9> */
[----:B------:R-:W-:Y:S01]  /*10670*/  VIADD R204, R200, 0xa00 ;  /* 0x00000a00c8cc7836 */ /* 0x000fe20000000000 */
[----:B------:R-:W-:Y:S01]  /*10680*/  R2UR UR7, R205 ;  /* 0x00000000cd0772ca */ /* 0x000fe200000e0000 */
        /* <DEDUP_REMOVED lines=25> */
[----:B------:R-:W-:Y:S01]  /*10820*/  VIADD R201, R2, 0xc00 ;  /* 0x00000c0002c97836 */ /* 0x000fe20000000000 */
[----:B------:R-:W-:Y:S02]  /*10830*/  WARPGROUP.DEPBAR.LE gsb0, 0x0 ;  /* 0x00008000000079c5 */ /* 0x000fe40000010000 */
[----:B------:R-:W-:-:S07]  /*10840*/  WARPGROUP.ARRIVE ;  /* 0x00000000000079c5 */ /* 0x000fce0000000000 */
        /* <DEDUP_REMOVED lines=87> */
[C---:B------:R-:W-:Y:S01]  /*10dc0*/  IMAD.IADD R202, R206.reuse, 0x1, R14 ;  /* 0x00000001ceca7824 */ /* 0x040fe200078e020e */
[----:B------:R-:W-:Y:S01]  /*10dd0*/  R2UR UR5, R203 ;  /* 0x00000000cb0572ca */ /* 0x000fe200000e0000 */
[----:B------:R-:W-:Y:S02]  /*10de0*/  IMAD.MOV.U32 R203, RZ, RZ, 0x40000040 ;  /* 0x40000040ffcb7424 */ /* 0x000fe400078e00ff */
[----:B------:R-:W-:Y:S02]  /*10df0*/  IMAD.IADD R206, R206, 0x1, R208 ;  /* 0x00000001cece7824 */ /* 0x000fe400078e02d0 */
[----:B------:R-:W-:Y:S02]  /*10e00*/  IMAD.IADD R208, R208, 0x1, R209 ;  /* 0x00000001d0d07824 */ /* 0x000fe400078e02d1 */
        /* <DEDUP_REMOVED lines=35> */
.L_x_3486:
[----:B------:R-:W0:Y:S01]  /*11040*/  LDC R14, c[0x0][0x448] ;  /* 0x00011200ff0e7b82 */ /* 0x000e220000000800 */
[----:B------:R-:W-:Y:S01]  /*11050*/  IMAD.IADD R206, R222, 0x1, R197 ;  /* 0x00000001dece7824 */ /* 0x000fe200078e02c5 */
[----:B------:R-:W-:Y:S01]  /*11060*/  UISETP.NE.AND UP0, UPT, UR48, URZ, UPT ;  /* 0x0000003f3000728c */ /* 0x000fe2000bf05270 */
[----:B0-----:R-:W-:-:S13]  /*11070*/  ISETP.NE.AND P1, PT, R14, 0x1, PT ;  /* 0x000000010e00780c */ /* 0x001fda0003f25270 */
[----:B------:R-:W0:Y:S08]  /*11080*/  @P1 LDC R21, c[0x0][0x44c] ;  /* 0x00011300ff151b82 */ /* 0x000e300000000800 */
[----:B------:R-:W1:Y:S01]  /*11090*/  @P1 LDC R14, c[0x0][0x450] ;  /* 0x00011400ff0e1b82 */ /* 0x000e620000000800 */
[----:B0-----:R-:W-:-:S05]  /*110a0*/  @P1 IMAD.HI.U32 R21, R206, R21, RZ ;  /* 0x00000015ce151227 */ /* 0x001fca00078e00ff */
[----:B-1----:R-:W-:Y:S01]  /*110b0*/  @P1 SHF.R.U32.HI R206, RZ, R14, R21 ;  /* 0x0000000effce1219 */ /* 0x002fe20000011615 */
[----:B------:R-:W-:Y:S01]  /*110c0*/  VIADD R14, R199, 0x38840 ;  /* 0x00038840c70e7836 */ /* 0x000fe20000000000 */
[----:B------:R-:W-:Y:S01]  /*110d0*/  PLOP3.LUT P1, PT, PT, PT, UP0, 0x40, 0x0 ;  /* 0x000000000000781c */ /* 0x000fe20003f2e808 */
[----:B------:R-:W-:Y:S02]  /*110e0*/  IMAD.U32 R21, RZ, RZ, UR43 ;  /* 0x0000002bff157e24 */ /* 0x000fe4000f8e00ff */
[----:B------:R-:W0:Y:S01]  /*110f0*/  SHFL.IDX PT, R207, R206, RZ, 0x1c1f ;  /* 0x001c1fffcecf7589 */ /* 0x000e2200000e0000 */
[----:B------:R-:W-:Y:S02]  /*11100*/  PRMT R14, R187, 0x654, R14 ;  /* 0x00000654bb0e7816 */ /* 0x000fe4000000000e */
[----:B------:R-:W-:Y:S02]  /*11110*/  LOP3.LUT R205, RZ, R21, RZ, 0x33, !PT ;  /* 0x00000015ffcd7212 */ /* 0x000fe400078e33ff */
[----:B------:R1:W-:Y:S02]  /*11120*/  SYNCS.ARRIVE.TRANS64.RED.A1T0 RZ, [R14+URZ], RZ ;  /* 0x000000ff0eff79a7 */ /* 0x0003e4000810043f */
[----:B-1----:R-:W-:-:S05]  /*11130*/  IMAD.SHL.U32 R14, R20, 0x40, RZ ;  /* 0x00000040140e7824 */ /* 0x002fca00078e00ff */
[----:B------:R-:W-:-:S04]  /*11140*/  IADD3 R204, -R190, 0x1, -R14 ;  /* 0x00000001becc7810 */ /* 0x000fc80007ffe90e */
[----:B------:R-:W-:-:S05]  /*11150*/  IADD3 R204, -R184, R204, R185 ;  /* 0x000000ccb8cc7210 */ /* 0x000fca0007ffe1b9 */
[----:B------:R-:W-:Y:S02]  /*11160*/  IMAD.IADD R205, R205, 0x1, R204 ;  /* 0x00000001cdcd7824 */ /* 0x000fe400078e02cc */
[----:B------:R-:W-:Y:S02]  /*11170*/  VIADD R204, R204, UR46 ;  /* 0x0000002ecccc7c36 */ /* 0x000fe40008000000 */
[C---:B0-----:R-:W-:Y:S02]  /*11180*/  IMAD.IADD R202, R207.reuse, 0x1, R205 ;  /* 0x00000001cfca7824 */ /* 0x041fe400078e02cd */
        /* <DEDUP_REMOVED lines=14> */
.L_x_3489:
[----:B------:R-:W-:-:S05]  /*11270*/  IMAD.U32 R208, RZ, RZ, UR42 ;  /* 0x0000002affd07e24 */ /* 0x000fca000f8e00ff */
[----:B------:R-:W-:-:S13]  /*11280*/  ISETP.NE.AND P1, PT, R208, 0x1, PT ;  /* 0x00000001d000780c */ /* 0x000fda0003f25270 */
[----:B------:R-:W0:Y:S02]  /*11290*/  @P1 LDC.64 R200, c[0x0][0xae0] ;  /* 0x0002b800ffc81b82 */ /* 0x000e240000000a00 */
[----:B0-----:R-:W-:-:S05]  /*112a0*/  @P1 IMAD.HI.U32 R200, R207, R200, RZ ;  /* 0x000000c8cfc81227 */ /* 0x001fca00078e00ff */
[----:B------:R-:W-:-:S07]  /*112b0*/  @P1 SHF.R.U32.HI R207, RZ, R201, R200 ;  /* 0x000000c9ffcf1219 */ /* 0x000fce00000116c8 */
.L_x_3490:
[----:B------:R-:W-:Y:S05]  /*112c0*/  BSYNC B2 ;  /* 0x0000000000027941 */ /* 0x000fea0003800000 */
.L_x_3488:
[----:B------:R-:W-:-:S04]  /*112d0*/  IMAD R207, R207, R208, -R14 ;  /* 0x000000d0cfcf7224 */ /* 0x000fc800078e0a0e */
[----:B------:R-:W-:-:S05]  /*112e0*/  IMAD.IADD R207, R207, 0x1, -R190 ;  /* 0x00000001cfcf7824 */ /* 0x000fca00078e0abe */
[----:B------:R-:W-:Y:S02]  /*112f0*/  VIMNMX R202, R202, R207, !PT ;  /* 0x000000cfcaca7248 */ /* 0x000fe40007fe0100 */
[----:B------:R-:W-:-:S07]  /*11300*/  VIADDMNMX R203, R207, R208, R203, PT ;  /* 0x000000d0cfcb7246 */ /* 0x000fce00038001cb */
.L_x_3487:
[----:B------:R-:W-:Y:S01]  /*11310*/  ISETP.GT.AND P1, PT, R20, -0x1, PT ;  /* 0xffffffff1400780c */ /* 0x000fe20003f24270 */
[----:B------:R-:W0:Y:S01]  /*11320*/  SHFL.IDX PT, R206, R206, 0x1, 0x1c1f ;  /* 0x003c1f00cece7f89 */ /* 0x000e2200000e0000 */
[----:B------:R-:W-:Y:S02]  /*11330*/  UISETP.NE.AND UP0, UPT, UR48, URZ, UPT ;  /* 0x0000003f3000728c */ /* 0x000fe4000bf05270 */
[C---:B------:R-:W-:Y:S02]  /*11340*/  ISETP.GT.AND P4, PT, R202.reuse, RZ, P1 ;  /* 0x000000ffca00720c */ /* 0x040fe40000f84270 */
[C---:B------:R-:W-:Y:S02]  /*11350*/  ISETP.GT.AND P3, PT, R202.reuse, 0x1, P1 ;  /* 0x00000001ca00780c */ /* 0x040fe40000f64270 */
[----:B------:R-:W-:Y:S02]  /*11360*/  ISETP.LT.OR P4, PT, R203, 0x1, P4 ;  /* 0x00000001cb00780c */ /* 0x000fe40002781670 */
[----:B------:R-:W-:-:S02]  /*11370*/  ISETP.GT.AND P5, PT, R202, 0x8, P1 ;  /* 0x00000008ca00780c */ /* 0x000fc40000fa4270 */
[----:B------:R-:W-:Y:S02]  /*11380*/  ISETP.GT.AND P2, PT, R202, 0x9, P1 ;  /* 0x00000009ca00780c */ /* 0x000fe40000f44270 */
[----:B------:R-:W-:Y:S02]  /*11390*/  FSEL R200, R152, -INF , !P4 ;  /* 0xff80000098c87808 */ /* 0x000fe40006000000 */
[----:B------:R-:W-:Y:S02]  /*113a0*/  ISETP.GT.AND P4, PT, R202, 0x10, P1 ;  /* 0x00000010ca00780c */ /* 0x000fe40000f84270 */
[C---:B------:R-:W-:Y:S02]  /*113b0*/  ISETP.LT.OR P3, PT, R203.reuse, 0x2, P3 ;  /* 0x00000002cb00780c */ /* 0x040fe40001f61670 */
[C---:B------:R-:W-:Y:S02]  /*113c0*/  ISETP.LT.OR P5, PT, R203.reuse, 0x9, P5 ;  /* 0x00000009cb00780c */ /* 0x040fe40002fa1670 */
[----:B------:R-:W-:-:S02]  /*113d0*/  ISETP.LT.OR P2, PT, R203, 0xa, P2 ;  /* 0x0000000acb00780c */ /* 0x000fc40001741670 */
[----:B------:R-:W-:Y:S01]  /*113e0*/  ISETP.LT.OR P4, PT, R203, 0x11, P4 ;  /* 0x00000011cb00780c */ /* 0x000fe20002781670 */
[--C-:B0-----:R-:W-:Y:S01]  /*113f0*/  IMAD.IADD R204, R204, 0x1, R206.reuse ;  /* 0x00000001cccc7824 */ /* 0x101fe200078e02ce */
[----:B------:R-:W-:Y:S01]  /*11400*/  FSEL R201, R153, -INF , !P3 ;  /* 0xff80000099c97808 */ /* 0x000fe20005800000 */
[----:B------:R-:W-:Y:S01]  /*11410*/  IMAD.IADD R205, R205, 0x1, R206 ;  /* 0x00000001cdcd7824 */ /* 0x000fe200078e02ce */
[----:B------:R-:W-:Y:S02]  /*11420*/  FSEL R156, R156, -INF , !P5 ;  /* 0xff8000009c9c7808 */ /* 0x000fe40006800000 */
[----:B------:R-:W-:Y:S02]  /*11430*/  FSEL R157, R157, -INF , !P2 ;  /* 0xff8000009d9d7808 */ /* 0x000fe40005000000 */
[C---:B------:R-:W-:Y:S02]  /*11440*/  ISETP.GT.AND P3, PT, R202.reuse, 0x11, P1 ;  /* 0x00000011ca00780c */ /* 0x040fe40000f64270 */
[----:B------:R-:W-:-:S02]  /*11450*/  ISETP.GT.AND P5, PT, R202, 0x18, P1 ;  /* 0x00000018ca00780c */ /* 0x000fc40000fa4270 */
[----:B------:R-:W-:Y:S02]  /*11460*/  ISETP.GT.AND P2, PT, R202, 0x19, P1 ;  /* 0x00000019ca00780c */ /* 0x000fe40000f44270 */
[----:B------:R-:W-:Y:S02]  /*11470*/  FSEL R160, R160, -INF , !P4 ;  /* 0xff800000a0a07808 */ /* 0x000fe40006000000 */
[----:B------:R-:W-:Y:S02]  /*11480*/  ISETP.GT.AND P4, PT, R202, 0x20, P1 ;  /* 0x00000020ca00780c */ /* 0x000fe40000f84270 */
[C---:B------:R-:W-:Y:S02]  /*11490*/  ISETP.LT.OR P3, PT, R203.reuse, 0x12, P3 ;  /* 0x00000012cb00780c */ /* 0x040fe40001f61670 */
        /* <DEDUP_REMOVED lines=22> */
[----:B------:R-:W-:Y:S02]  /*11600*/  PLOP3.LUT P4, PT, PT, PT, UP0, 0x40, 0x0 ;  /* 0x000000000000781c */ /* 0x000fe40003f8e808 */
        /* <DEDUP_REMOVED lines=19> */
.L_x_3493:
[----:B------:R-:W-:-:S05]  /*11740*/  IMAD.U32 R176, RZ, RZ, UR42 ;  /* 0x0000002affb07e24 */ /* 0x000fca000f8e00ff */
[----:B------:R-:W-:-:S13]  /*11750*/  ISETP.NE.AND P2, PT, R176, 0x1, PT ;  /* 0x00000001b000780c */ /* 0x000fda0003f45270 */
[----:B------:R-:W0:Y:S02]  /*11760*/  @P2 LDC.64 R152, c[0x0][0xae0] ;  /* 0x0002b800ff982b82 */ /* 0x000e240000000a00 */
[----:B0-----:R-:W-:-:S05]  /*11770*/  @P2 IMAD.HI.U32 R152, R206, R152, RZ ;  /* 0x00000098ce982227 */ /* 0x001fca00078e00ff */
[----:B------:R-:W-:-:S07]  /*11780*/  @P2 SHF.R.U32.HI R206, RZ, R153, R152 ;  /* 0x00000099ffce2219 */ /* 0x000fce0000011698 */
.L_x_3494:
[----:B------:R-:W-:Y:S05]  /*11790*/  BSYNC B2 ;  /* 0x0000000000027941 */ /* 0x000fea0003800000 */
.L_x_3492:
[----:B------:R-:W-:-:S04]  /*117a0*/  IMAD R14, R206, R176, -R14 ;  /* 0x000000b0ce0e7224 */ /* 0x000fc800078e0a0e */
[----:B------:R-:W-:-:S05]  /*117b0*/  IMAD.IADD R14, R14, 0x1, -R190 ;  /* 0x000000010e0e7824 */ /* 0x000fca00078e0abe */
[----:B------:R-:W-:Y:S02]  /*117c0*/  VIMNMX R205, R205, R14, !PT ;  /* 0x0000000ecdcd7248 */ /* 0x000fe40007fe0100 */
[----:B------:R-:W-:-:S07]  /*117d0*/  VIADDMNMX R204, R14, R176, R204, PT ;  /* 0x000000b00ecc7246 */ /* 0x000fce00038001cc */
.L_x_3491:
        /* <DEDUP_REMOVED lines=40> */
[----:B------:R-:W0:Y:S01]  /*11a60*/  SHFL.BFLY PT, R152, R14, 0x2, 0x1f ;  /* 0x0c401f000e987f89 */ /* 0x000e2200000e0000 */
        /* <DEDUP_REMOVED lines=14> */
[----:B0-----:R-:W-:Y:S02]  /*11b50*/  FMNMX.FTZ R152, R14, R152, !PT ;  /* 0x000000980e987209 */ /* 0x001fe40007810000 */
[C---:B------:R-:W-:Y:S02]  /*11b60*/  LOP3.LUT P0, RZ, R16.reuse, 0x400000, RZ, 0xc0, !PT ;  /* 0x0040000010ff7812 */ /* 0x040fe4000780c0ff */
[----:B------:R-:W-:Y:S01]  /*11b70*/  LOP3.LUT R16, R16, 0xfffffff7, RZ, 0xc0, !PT ;  /* 0xfffffff710107812 */ /* 0x000fe200078ec0ff */
[----:B------:R-:W0:Y:S01]  /*11b80*/  SHFL.BFLY PT, R176, R152, 0x1, 0x1f ;  /* 0x0c201f0098b07f89 */ /* 0x000e2200000e0000 */
        /* <DEDUP_REMOVED lines=12> */
[----:B0-----:R-:W-:Y:S02]  /*11c50*/  FMNMX.FTZ R176, R152, R176, !PT ;  /* 0x000000b098b07209 */ /* 0x001fe40007810000 */
        /* <DEDUP_REMOVED lines=20> */
[C---:B------:R-:W-:Y:S01]  /*11da0*/  LOP3.LUT P0, RZ, R16.reuse, 0x10, RZ, 0xc0, !PT ;  /* 0x0000001010ff7812 */ /* 0x040fe2000780c0ff */
[----:B------:R-:W-:Y:S01]  /*11db0*/  FMUL.FTZ R7, R7, R14 ;  /* 0x0000000e07077220 */ /* 0x000fe20000410000 */
[----:B------:R-:W-:Y:S02]  /*11dc0*/  LOP3.LUT R16, R16, 0xffdfffff, RZ, 0xc0, !PT ;  /* 0xffdfffff10107812 */ /* 0x000fe400078ec0ff */
[----:B------:R-:W-:-:S05]  /*11dd0*/  FSEL R152, R152, RZ, P4 ;  /* 0x000000ff98987208 */ /* 0x000fca0002000000 */
[-CC-:B------:R-:W-:Y:S01]  /*11de0*/  FFMA.FTZ R153, R168, R14.reuse, -R152.reuse ;  /* 0x0000000ea8997223 */ /* 0x180fe20000010898 */
[----:B------:R-:W-:Y:S01]  /*11df0*/  FMNMX.FTZ R168, R154, R15, !PT ;  /* 0x0000000f9aa87209 */ /* 0x000fe20007810000 */
[-CC-:B------:R-:W-:Y:S01]  /*11e00*/  FFMA.FTZ R200, R200, R14.reuse, -R152.reuse ;  /* 0x0000000ec8c87223 */ /* 0x180fe20000010898 */
[-CC-:B------:R-:W-:Y:S01]  /*11e10*/  FFMA.FTZ R201, R201, R14.reuse, -R152.reuse ;  /* 0x0000000ec9c97223 */ /* 0x180fe20000010898 */
[----:B------:R-:W-:Y:S01]  /*11e20*/  @P0 LOP3.LUT R16, R16, 0x200000, RZ, 0xfc, !PT ;  /* 0x0020000010100812 */ /* 0x000fe200078efcff */
[--C-:B------:R-:W-:Y:S01]  /*11e30*/  FFMA.FTZ R156, R156, R14, -R152.reuse ;  /* 0x0000000e9c9c7223 */ /* 0x100fe20000010898 */
[----:B------:R-:W-:Y:S01]  /*11e40*/  FMNMX.FTZ R168, R155, R168, !PT ;  /* 0x000000a89ba87209 */ /* 0x000fe20007810000 */
[-CC-:B------:R-:W-:Y:S01]  /*11e50*/  FFMA.FTZ R157, R157, R14.reuse, -R152.reuse ;  /* 0x0000000e9d9d7223 */ /* 0x180fe20000010898 */
[----:B------:R-:W-:Y:S01]  /*11e60*/  LOP3.LUT P0, RZ, R16, 0x40, RZ, 0xc0, !PT ;  /* 0x0000004010ff7812 */ /* 0x000fe2000780c0ff */
[--C-:B------:R-:W-:Y:S01]  /*11e70*/  FFMA.FTZ R160, R160, R14, -R152.reuse ;  /* 0x0000000ea0a07223 */ /* 0x100fe20000010898 */
[----:B------:R-:W-:Y:S01]  /*11e80*/  FMNMX.FTZ R168, R158, R168, !PT ;  /* 0x000000a89ea87209 */ /* 0x000fe20007810000 */
[-CC-:B------:R-:W-:Y:S01]  /*11e90*/  FFMA.FTZ R161, R161, R14.reuse, -R152.reuse ;  /* 0x0000000ea1a17223 */ /* 0x180fe20000010898 */
[----:B------:R-:W-:Y:S01]  /*11ea0*/  FSEL R170, R170, -INF , !P0 ;  /* 0xff800000aaaa7808 */ /* 0x000fe20004000000 */
[--C-:B------:R-:W-:Y:S01]  /*11eb0*/  FFMA.FTZ R164, R164, R14, -R152.reuse ;  /* 0x0000000ea4a47223 */ /* 0x100fe20000010898 */
[----:B------:R-:W-:Y:S01]  /*11ec0*/  FMNMX.FTZ R168, R159, R168, !PT ;  /* 0x000000a89fa87209 */ /* 0x000fe20007810000 */
[-CC-:B------:R-:W-:Y:S01]  /*11ed0*/  FFMA.FTZ R165, R165, R14.reuse, -R152.reuse ;  /* 0x0000000ea5a57223 */ /* 0x180fe20000010898 */
[----:B------:R-:W-:Y:S01]  /*11ee0*/  LOP3.LUT P0, RZ, R16, 0x200000, RZ, 0xc0, !PT ;  /* 0x0020000010ff7812 */ /* 0x000fe2000780c0ff */
        /* <DEDUP_REMOVED lines=12> */
[----:B------:R-:W-:Y:S01]  /*11fb0*/  FFMA.FTZ R152, R181, R14, -R152 ;  /* 0x0000000eb5987223 */ /* 0x000fe20000010898 */
[----:B------:R-:W-:Y:S01]  /*11fc0*/  FMNMX.FTZ R168, R167, R168, !PT ;  /* 0x000000a8a7a87209 */ /* 0x000fe20007810000 */
[----:B------:R-:W-:Y:S01]  /*11fd0*/  MUFU.EX2 R203, R200 ;  /* 0x000000c800cb7308 */ /* 0x000fe20000000800 */
[----:B------:R-:W-:-:S02]  /*11fe0*/  FSEL R174, R174, -INF , !P4 ;  /* 0xff800000aeae7808 */ /* 0x000fc40006000000 */
[----:B------:R-:W-:Y:S02]  /*11ff0*/  FMNMX.FTZ R168, R170, R168, !PT ;  /* 0x000000a8aaa87209 */ /* 0x000fe40007810000 */
[----:B------:R-:W-:Y:S02]  /*12000*/  FSEL R175, R175, -INF , !P0 ;  /* 0xff800000afaf7808 */ /* 0x000fe40004000000 */
[----:B------:R-:W-:Y:S01]  /*12010*/  FMNMX.FTZ R168, R171, R168, !PT ;  /* 0x000000a8aba87209 */ /* 0x000fe20007810000 */
[----:B------:R-:W-:Y:S01]  /*12020*/  MUFU.EX2 R200, R160 ;  /* 0x000000a000c87308 */ /* 0x000fe20000000800 */
[----:B------:R-:W-:Y:S02]  /*12030*/  LOP3.LUT P0, RZ, R16, 0x80000, RZ, 0xc0, !PT ;  /* 0x0008000010ff7812 */ /* 0x000fe4000780c0ff */
[----:B------:R-:W-:-:S04]  /*12040*/  FMNMX.FTZ R168, R174, R168, !PT ;  /* 0x000000a8aea87209 */ /* 0x000fc80007810000 */
[----:B------:R-:W-:Y:S01]  /*12050*/  FMNMX.FTZ R168, R175, R168, !PT ;  /* 0x000000a8afa87209 */ /* 0x000fe20007810000 */
[----:B------:R-:W-:Y:S03]  /*12060*/  MUFU.EX2 R160, R153 ;  /* 0x0000009900a07308 */ /* 0x000fe60000000800 */
[----:B------:R-:W-:-:S04]  /*12070*/  FMNMX.FTZ R168, R178, R168, !PT ;  /* 0x000000a8b2a87209 */ /* 0x000fc80007810000 */
[----:B------:R-:W-:Y:S01]  /*12080*/  FMNMX.FTZ R168, R179, R168, !PT ;  /* 0x000000a8b3a87209 */ /* 0x000fe20007810000 */
[----:B------:R-:W-:Y:S03]  /*12090*/  MUFU.EX2 R204, R161 ;  /* 0x000000a100cc7308 */ /* 0x000fe60000000800 */
[----:B------:R-:W-:-:S04]  /*120a0*/  FMNMX.FTZ R168, R182, R168, !PT ;  /* 0x000000a8b6a87209 */ /* 0x000fc80007810000 */
[----:B------:R-:W-:Y:S01]  /*120b0*/  FMNMX.FTZ R168, R183, R168, !PT ;  /* 0x000000a8b7a87209 */ /* 0x000fe20007810000 */
[----:B------:R-:W0:Y:S04]  /*120c0*/  MUFU.EX2 R201, R201 ;  /* 0x000000c900c97308 */ /* 0x000e280000000800 */
[----:B------:R-:W1:Y:S04]  /*120d0*/  SHFL.BFLY PT, R181, R168, 0x2, 0x1f ;  /* 0x0c401f00a8b57f89 */ /* 0x000e6800000e0000 */
[----:B------:R-:W-:Y:S08]  /*120e0*/  MUFU.EX2 R157, R157 ;  /* 0x0000009d009d7308 */ /* 0x000ff00000000800 */
[----:B------:R-:W-:Y:S08]  /*120f0*/  MUFU.EX2 R164, R164 ;  /* 0x000000a400a47308 */ /* 0x000ff00000000800 */
[----:B------:R-:W-:Y:S01]  /*12100*/  MUFU.EX2 R165, R165 ;  /* 0x000000a500a57308 */ /* 0x000fe20000000800 */
[----:B-1----:R-:W-:-:S07]  /*12110*/  FMNMX.FTZ R168, R168, R181, !PT ;  /* 0x000000b5a8a87209 */ /* 0x002fce0007810000 */
[----:B------:R0:W-:Y:S01]  /*12120*/  MUFU.EX2 R181, R156 ;  /* 0x0000009c00b57308 */ /* 0x0001e20000000800 */
[----:B------:R-:W1:Y:S07]  /*12130*/  SHFL.BFLY PT, R205, R168, 0x1, 0x1f ;  /* 0x0c201f00a8cd7f89 */ /* 0x000e6e00000e0000 */
[----:B------:R-:W-:Y:S01]  /*12140*/  MUFU.EX2 R202, R202 ;  /* 0x000000ca00ca7308 */ /* 0x000fe20000000800 */
[----:B0-----:R-:W-:-:S07]  /*12150*/  F2FP.BF16.F32.PACK_AB R156, R201, R203 ;  /* 0x000000cbc99c723e */ /* 0x001fce00000010ff */
[----:B------:R-:W-:Y:S08]  /*12160*/  MUFU.EX2 R177, R177 ;  /* 0x000000b100b17308 */ /* 0x000ff00000000800 */
[----:B------:R-:W-:Y:S01]  /*12170*/  MUFU.EX2 R180, R180 ;  /* 0x000000b400b47308 */ /* 0x000fe20000000800 */
[----:B-1----:R-:W-:-:S04]  /*12180*/  FMNMX.FTZ R168, R168, R205, !PT ;  /* 0x000000cda8a87209 */ /* 0x002fc80007810000 */
[----:B------:R-:W-:-:S04]  /*12190*/  FSETP.NEU.FTZ.AND P2, PT, R168, -INF , PT ;  /* 0xff800000a800780b */ /* 0x000fc80003f5d000 */
[----:B------:R-:W-:-:S05]  /*121a0*/  FSEL R153, R168, RZ, P2 ;  /* 0x000000ffa8997208 */ /* 0x000fca0001000000 */
[----:B------:R-:W-:Y:S02]  /*121b0*/  FADD.FTZ R15, -R153, R15 ;  /* 0x0000000f990f7221 */ /* 0x000fe40000010100 */
[----:B------:R0:W1:Y:S02]  /*121c0*/  MUFU.EX2 R153, R7 ;  /* 0x0000000700997308 */ /* 0x0000640000000800 */
[----:B------:R-:W-:-:S06]  /*121d0*/  FMUL.FTZ R15, R15, R14 ;  /* 0x0000000e0f0f7220 */ /* 0x000fcc0000410000 */
[----:B------:R-:W2:Y:S01]  /*121e0*/  MUFU.EX2 R161, R15 ;  /* 0x0000000f00a17308 */ /* 0x000ea20000000800 */
[----:B0-----:R-:W-:-:S04]  /*121f0*/  @!P1 IMAD R7, R22, 0x40, R196 ;  /* 0x0000004016079824 */ /* 0x001fc800078e02c4 */
[----:B------:R-:W-:-:S03]  /*12200*/  @!P1 IMAD R7, R7, 0x4, R17 ;  /* 0x0000000407079824 */ /* 0x000fc600078e0211 */
[----:B------:R0:W-:Y:S01]  /*12210*/  MUFU.EX2 R22, R172 ;  /* 0x000000ac00167308 */ /* 0x0001e20000000800 */
[-C--:B-1----:R-:W-:Y:S01]  /*12220*/  FMUL.FTZ R24, R24, R153.reuse ;  /* 0x0000009918187220 */ /* 0x082fe20000410000 */
[----:B------:R-:W-:Y:S01]  /*12230*/  @!P1 STS [R7+0x38400], R153 ;  /* 0x0384009907009388 */ /* 0x000fe20000000800 */
[-C--:B------:R-:W-:Y:S01]  /*12240*/  FMUL.FTZ R25, R25, R153.reuse ;  /* 0x0000009919197220 */ /* 0x080fe20000410000 */
[-C--:B------:R-:W-:Y:S01]  /*12250*/  FMUL.FTZ R28, R28, R153.reuse ;  /* 0x000000991c1c7220 */ /* 0x080fe20000410000 */
[-C--:B------:R-:W-:Y:S01]  /*12260*/  FMUL.FTZ R29, R29, R153.reuse ;  /* 0x000000991d1d7220 */ /* 0x080fe20000410000 */
[-C--:B------:R-:W-:Y:S01]  /*12270*/  FMUL.FTZ R32, R32, R153.reuse ;  /* 0x0000009920207220 */ /* 0x080fe20000410000 */
[-C--:B------:R-:W-:Y:S01]  /*12280*/  FMUL.FTZ R33, R33, R153.reuse ;  /* 0x0000009921217220 */ /* 0x080fe20000410000 */
[----:B------:R-:W-:Y:S01]  /*12290*/  MUFU.EX2 R15, R169 ;  /* 0x000000a9000f7308 */ /* 0x000fe20000000800 */
[----:B--2---:R1:W-:Y:S01]  /*122a0*/  @!P1 STS [R7+0x38420], R161 ;  /* 0x038420a107009388 */ /* 0x0043e20000000800 */
        /* <DEDUP_REMOVED lines=9> */
[-C--:B-1----:R-:W-:Y:S01]  /*12340*/  FMUL.FTZ R7, R168, R14.reuse ;  /* 0x0000000ea8077220 */ /* 0x082fe20000410000 */
        /* <DEDUP_REMOVED lines=9> */
[-CC-:B0-----:R-:W-:Y:S01]  /*123e0*/  FFMA.FTZ R172, R154, R14.reuse, -R7.reuse ;  /* 0x0000000e9aac7223 */ /* 0x181fe20000010807 */
[-CC-:B------:R-:W-:Y:S01]  /*123f0*/  FFMA.FTZ R154, R155, R14.reuse, -R7.reuse ;  /* 0x0000000e9b9a7223 */ /* 0x180fe20000010807 */
[----:B------:R-:W-:Y:S01]  /*12400*/  FFMA.FTZ R155, R158, R14, -R7 ;  /* 0x0000000e9e9b7223 */ /* 0x000fe20000010807 */
[----:B------:R-:W-:Y:S01]  /*12410*/  FFMA.FTZ R158, R153, R6, R203 ;  /* 0x00000006999e7223 */ /* 0x000fe200000100cb */
[-CC-:B------:R-:W-:Y:S01]  /*12420*/  FFMA.FTZ R159, R159, R14.reuse, -R7.reuse ;  /* 0x0000000e9f9f7223 */ /* 0x180fe20000010807 */
[-CC-:B------:R-:W-:Y:S01]  /*12430*/  FFMA.FTZ R162, R162, R14.reuse, -R7.reuse ;  /* 0x0000000ea2a27223 */ /* 0x180fe20000010807 */
[-CC-:B------:R-:W-:Y:S01]  /*12440*/  FFMA.FTZ R163, R163, R14.reuse, -R7.reuse ;  /* 0x0000000ea3a37223 */ /* 0x180fe20000010807 */
[-CC-:B------:R-:W-:Y:S01]  /*12450*/  FFMA.FTZ R166, R166, R14.reuse, -R7.reuse ;  /* 0x0000000ea6a67223 */ /* 0x180fe20000010807 */
[-CC-:B------:R-:W-:Y:S01]  /*12460*/  FFMA.FTZ R167, R167, R14.reuse, -R7.reuse ;  /* 0x0000000ea7a77223 */ /* 0x180fe20000010807 */
[-CC-:B--2---:R-:W-:Y:S01]  /*12470*/  FFMA.FTZ R173, R170, R14.reuse, -R7.reuse ;  /* 0x0000000eaaad7223 */ /* 0x184fe20000010807 */
[-CC-:B------:R-:W-:Y:S01]  /*12480*/  FFMA.FTZ R171, R171, R14.reuse, -R7.reuse ;  /* 0x0000000eabab7223 */ /* 0x180fe20000010807 */
[-CC-:B------:R-:W-:Y:S01]  /*12490*/  FFMA.FTZ R174, R174, R14.reuse, -R7.reuse ;  /* 0x0000000eaeae7223 */ /* 0x180fe20000010807 */
[-CC-:B------:R-:W-:Y:S01]  /*124a0*/  FFMA.FTZ R175, R175, R14.reuse, -R7.reuse ;  /* 0x0000000eafaf7223 */ /* 0x180fe20000010807 */
[-CC-:B------:R-:W-:Y:S01]  /*124b0*/  FFMA.FTZ R178, R178, R14.reuse, -R7.reuse ;  /* 0x0000000eb2b27223 */ /* 0x180fe20000010807 */
[-CC-:B------:R-:W-:Y:S01]  /*124c0*/  FFMA.FTZ R179, R179, R14.reuse, -R7.reuse ;  /* 0x0000000eb3b37223 */ /* 0x180fe20000010807 */
[-CC-:B------:R-:W-:Y:S01]  /*124d0*/  FFMA.FTZ R182, R182, R14.reuse, -R7.reuse ;  /* 0x0000000eb6b67223 */ /* 0x180fe20000010807 */
[----:B------:R-:W-:Y:S01]  /*124e0*/  FFMA.FTZ R183, R183, R14, -R7 ;  /* 0x0000000eb7b77223 */ /* 0x000fe20000010807 */
[----:B------:R-:W-:-:S02]  /*124f0*/  IMAD.MOV.U32 R7, RZ, RZ, 0x40000040 ;  /* 0x40000040ff077424 */ /* 0x000fc400078e00ff */
[----:B------:R-:W-:Y:S01]  /*12500*/  FADD.FTZ R158, R201, R158 ;  /* 0x0000009ec99e7221 */ /* 0x000fe20000010000 */
[----:B------:R-:W0:Y:S01]  /*12510*/  MUFU.EX2 R172, R172 ;  /* 0x000000ac00ac7308 */ /* 0x000e220000000800 */
[----:B------:R-:W-:Y:S02]  /*12520*/  IMAD R6, R198, 0x1000, R211 ;  /* 0x00001000c6067824 */ /* 0x000fe400078e02d3 */
[----:B------:R-:W-:Y:S01]  /*12530*/  FMUL.FTZ R68, R68, R153 ;  /* 0x0000009944447220 */ /* 0x000fe20000410000 */
[----:B------:R-:W-:Y:S01]  /*12540*/  R2UR UR7, R7 ;  /* 0x00000000070772ca */ /* 0x000fe200000e0000 */
[----:B------:R-:W-:Y:S01]  /*12550*/  FADD.FTZ R7, R181, R158 ;  /* 0x0000009eb5077221 */ /* 0x000fe20000010000 */
        /* <DEDUP_REMOVED lines=10> */
[-C--:B------:R-:W-:Y:S01]  /*12600*/  FMUL.FTZ R81, R81, R153.reuse ;  /* 0x0000009951517220 */ /* 0x080fe20000410000 */
[----:B------:R-:W-:Y:S01]  /*12610*/  FADD.FTZ R7, R204, R7 ;  /* 0x00000007cc077221 */ /* 0x000fe20000010000 */
[----:B------:R-:W1:Y:S01]  /*12620*/  MUFU.EX2 R157, R154 ;  /* 0x0000009a009d7308 */ /* 0x000e620000000800 */
[----:B0-----:R-:W-:Y:S01]  /*12630*/  FFMA.FTZ R0, R161, R0, R172 ;  /* 0x00000000a1007223 */ /* 0x001fe200000100ac */
[-C--:B------:R-:W-:Y:S01]  /*12640*/  FMUL.FTZ R84, R84, R153.reuse ;  /* 0x0000009954547220 */ /* 0x080fe20000410000 */
[----:B------:R-:W-:Y:S01]  /*12650*/  FADD.FTZ R7, R164, R7 ;  /* 0x00000007a4077221 */ /* 0x000fe20000010000 */
[-C--:B------:R-:W-:Y:S01]  /*12660*/  FMUL.FTZ R85, R85, R153.reuse ;  /* 0x0000009955557220 */ /* 0x080fe20000410000 */
[-C--:B------:R-:W-:Y:S01]  /*12670*/  FMUL.FTZ R88, R88, R153.reuse ;  /* 0x0000009958587220 */ /* 0x080fe20000410000 */
[-C--:B------:R-:W-:Y:S01]  /*12680*/  FMUL.FTZ R89, R89, R153.reuse ;  /* 0x0000009959597220 */ /* 0x080fe20000410000 */
[----:B------:R-:W-:Y:S01]  /*12690*/  FADD.FTZ R7, R165, R7 ;  /* 0x00000007a5077221 */ /* 0x000fe20000010000 */
        /* <DEDUP_REMOVED lines=9> */
[----:B-1----:R-:W-:Y:S01]  /*12730*/  FADD.FTZ R0, R157, R0 ;  /* 0x000000009d007221 */ /* 0x002fe20000010000 */
[-C--:B------:R-:W-:Y:S01]  /*12740*/  FMUL.FTZ R105, R105, R153.reuse ;  /* 0x0000009969697220 */ /* 0x080fe20000410000 */
[-C--:B------:R-:W-:Y:S01]  /*12750*/  FMUL.FTZ R108, R108, R153.reuse ;  /* 0x000000996c6c7220 */ /* 0x080fe20000410000 */
[-C--:B------:R-:W-:Y:S01]  /*12760*/  FMUL.FTZ R109, R109, R153.reuse ;  /* 0x000000996d6d7220 */ /* 0x080fe20000410000 */
[----:B------:R-:W-:Y:S01]  /*12770*/  FADD.FTZ R0, R155, R0 ;  /* 0x000000009b007221 */ /* 0x000fe20000010000 */
[-C--:B------:R-:W-:Y:S01]  /*12780*/  FMUL.FTZ R112, R112, R153.reuse ;  /* 0x0000009970707220 */ /* 0x080fe20000410000 */
[-C--:B------:R-:W-:Y:S01]  /*12790*/  FMUL.FTZ R113, R113, R153.reuse ;  /* 0x0000009971717220 */ /* 0x080fe20000410000 */
[----:B------:R-:W1:Y:S01]  /*127a0*/  MUFU.EX2 R163, R163 ;  /* 0x000000a300a37308 */ /* 0x000e620000000800 */
        /* <DEDUP_REMOVED lines=24> */
[----:B0-----:R-:W-:Y:S01]  /*12930*/  FADD.FTZ R0, R166, R0 ;  /* 0x00000000a6007221 */ /* 0x001fe20000010000 */
[----:B------:R-:W-:Y:S01]  /*12940*/  F2FP.BF16.F32.PACK_AB R157, R157, R172 ;  /* 0x000000ac9d9d723e */ /* 0x000fe200000010ff */
[----:B------:R-:W-:Y:S01]  /*12950*/  FMUL.FTZ R26, R26, R161 ;  /* 0x000000a11a1a7220 */ /* 0x000fe20000410000 */
[----:B------:R-:W-:Y:S01]  /*12960*/  F2FP.BF16.F32.PACK_AB R159, R159, R155 ;  /* 0x0000009b9f9f723e */ /* 0x000fe200000010ff */
[----:B------:R-:W-:Y:S01]  /*12970*/  BAR.SYNC.DEFER_BLOCKING 0xf, 0x100 ;  /* 0x03c4000000007b1d */ /* 0x000fe20000010000 */
[----:B------:R-:W-:Y:S01]  /*12980*/  F2FP.BF16.F32.PACK_AB R154, R165, R164 ;  /* 0x000000a4a59a723e */ /* 0x000fe200000010ff */
[-C--:B------:R-:W-:Y:S01]  /*12990*/  FMUL.FTZ R27, R27, R161.reuse ;  /* 0x000000a11b1b7220 */ /* 0x080fe20000410000 */
[----:B------:R-:W-:Y:S01]  /*129a0*/  F2FP.BF16.F32.PACK_AB R153, R163, R162 ;  /* 0x000000a2a399723e */ /* 0x000fe200000010ff */
[-C--:B------:R-:W-:Y:S01]  /*129b0*/  FMUL.FTZ R30, R30, R161.reuse ;  /* 0x000000a11e1e7220 */ /* 0x080fe20000410000 */
[----:B--2---:R-:W-:Y:S01]  /*129c0*/  F2FP.BF16.F32.PACK_AB R155, R167, R166 ;  /* 0x000000a6a79b723e */ /* 0x004fe200000010ff */
        /* <DEDUP_REMOVED lines=33> */
[----:B--2---:R-:W-:Y:S01]  /*12be0*/  F2FP.BF16.F32.PACK_AB R152, R204, R200 ;  /* 0x000000c8cc98723e */ /* 0x004fe200000010ff */
        /* <DEDUP_REMOVED lines=36> */
[----:B------:R-:W-:Y:S01]  /*12e30*/  FADD.FTZ R172, R160, R7 ;  /* 0x00000007a0ac7221 */ /* 0x000fe20000010000 */
[----:B------:R-:W-:Y:S01]  /*12e40*/  R2UR UR6, R6 ;  /* 0x00000000060672ca */ /* 0x000fe200000e0000 */
[----:B------:R-:W-:Y:S01]  /*12e50*/  FADD.FTZ R0, R167, R0 ;  /* 0x00000000a7007221 */ /* 0x000fe20000010000 */
[----:B------:R-:W-:Y:S01]  /*12e60*/  F2FP.BF16.F32.PACK_AB R160, R15, R160 ;  /* 0x000000a00fa0723e */ /* 0x000fe200000010ff */
[----:B------:R5:W-:Y:S01]  /*12e70*/  STSM.16.M88.4 [R216+0x36400], R156 ;  /* 0x0364009cd8007844 */ /* 0x000be20000000200 */
[----:B------:R-:W-:Y:S01]  /*12e80*/  F2FP.BF16.F32.PACK_AB R162, R169, R22 ;  /* 0x00000016a9a2723e */ /* 0x000fe200000010ff */
[----:B------:R-:W-:Y:S01]  /*12e90*/  IMAD.MOV.U32 R7, RZ, RZ, 0x40000040 ;  /* 0x40000040ff077424 */ /* 0x000fe200078e00ff */
[----:B0-----:R-:W-:Y:S01]  /*12ea0*/  F2FP.BF16.F32.PACK_AB R161, R171, R173 ;  /* 0x000000adaba1723e */ /* 0x001fe200000010ff */
[----:B------:R0:W-:Y:S01]  /*12eb0*/  STSM.16.M88.4 [R217], R152 ;  /* 0x00000098d9007844 */ /* 0x0001e20000000200 */
[----:B-1----:R-:W-:Y:S01]  /*12ec0*/  F2FP.BF16.F32.PACK_AB R163, R175, R174 ;  /* 0x000000aeafa3723e */ /* 0x002fe200000010ff */
[----:B------:R-:W-:Y:S01]  /*12ed0*/  FADD.FTZ R0, R173, R0 ;  /* 0x00000000ad007221 */ /* 0x000fe20000010000 */
[----:B------:R-:W-:Y:S01]  /*12ee0*/  F2FP.BF16.F32.PACK_AB R164, R177, R202 ;  /* 0x000000cab1a4723e */ /* 0x000fe200000010ff */
[----:B------:R-:W-:Y:S01]  /*12ef0*/  FADD.FTZ R172, R15, R172 ;  /* 0x000000ac0fac7221 */ /* 0x000fe20000010000 */
[----:B---3--:R-:W-:Y:S01]  /*12f00*/  F2FP.BF16.F32.PACK_AB R166, R170, R180 ;  /* 0x000000b4aaa6723e */ /* 0x008fe200000010ff */
[----:B------:R1:W-:Y:S01]  /*12f10*/  STSM.16.M88.4 [R219], R160 ;  /* 0x000000a0db007844 */ /* 0x0003e20000000200 */
[----:B--2---:R-:W-:Y:S01]  /*12f20*/  F2FP.BF16.F32.PACK_AB R165, R179, R178 ;  /* 0x000000b2b3a5723e */ /* 0x004fe200000010ff */
[----:B------:R-:W-:Y:S01]  /*12f30*/  FADD.FTZ R0, R171, R0 ;  /* 0x00000000ab007221 */ /* 0x000fe20000010000 */
[----:B----4-:R-:W-:Y:S01]  /*12f40*/  F2FP.BF16.F32.PACK_AB R167, R183, R182 ;  /* 0x000000b6b7a7723e */ /* 0x010fe200000010ff */
[----:B------:R-:W-:-:S02]  /*12f50*/  FADD.FTZ R172, R22, R172 ;  /* 0x000000ac16ac7221 */ /* 0x000fc40000010000 */
[----:B------:R-:W-:Y:S02]  /*12f60*/  FADD.FTZ R0, R174, R0 ;  /* 0x00000000ae007221 */ /* 0x000fe40000010000 */
[----:B------:R1:W-:Y:S01]  /*12f70*/  STSM.16.M88.4 [R218], R164 ;  /* 0x000000a4da007844 */ /* 0x0003e20000000200 */
[----:B------:R-:W-:Y:S01]  /*12f80*/  WARPGROUP.ARRIVE ;  /* 0x00000000000079c5 */ /* 0x000fe20000000000 */
[----:B------:R-:W-:Y:S01]  /*12f90*/  FADD.FTZ R172, R169, R172 ;  /* 0x000000aca9ac7221 */ /* 0x000fe20000010000 */
[----:B------:R-:W-:-:S03]  /*12fa0*/  FADD.FTZ R0, R175, R0 ;  /* 0x00000000af007221 */ /* 0x000fc60000010000 */
[----:B------:R-:W-:Y:S01]  /*12fb0*/  FADD.FTZ R172, R202, R172 ;  /* 0x000000accaac7221 */ /* 0x000fe20000010000 */
[----:B------:R-:W-:Y:S01]  /*12fc0*/  HGMMA.64x256x16.F32.BF16 R24, R156, gdesc[UR4].tnspB, R24, gsb0 ;  /* 0x43e000049c187df0 */ /* 0x000fe20008001818 */
[----:B------:R-:W-:Y:S02]  /*12fd0*/  FADD.FTZ R0, R178, R0 ;  /* 0x00000000b2007221 */ /* 0x000fe40000010000 */
[----:B------:R-:W-:Y:S02]  /*12fe0*/  FADD.FTZ R172, R177, R172 ;  /* 0x000000acb1ac7221 */ /* 0x000fe40000010000 */
[----:B------:R-:W-:Y:S02]  /*12ff0*/  FADD.FTZ R0, R179, R0 ;  /* 0x00000000b3007221 */ /* 0x000fe40000010000 */
[----:B------:R-:W-:Y:S02]  /*13000*/  FADD.FTZ R172, R180, R172 ;  /* 0x000000acb4ac7221 */ /* 0x000fe40000010000 */
[----:B------:R-:W-:-:S04]  /*13010*/  FADD.FTZ R0, R182, R0 ;  /* 0x00000000b6007221 */ /* 0x000fc80000010000 */
[----:B------:R-:W-:Y:S01]  /*13020*/  FADD.FTZ R0, R183, R0 ;  /* 0x00000000b7007221 */ /* 0x000fe20000010000 */
[----:B------:R-:W-:Y:S02]  /*13030*/  WARPGROUP.DEPBAR.LE gsb0, 0x0 ;  /* 0x00008000000079c5 */ /* 0x000fe40000010000 */
[----:B-----5:R-:W-:Y:S01]  /*13040*/  VIADD R156, R6, 0x80 ;  /* 0x00000080069c7836 */ /* 0x020fe20000000000 */
[----:B------:R-:W-:Y:S01]  /*13050*/  WARPGROUP.ARRIVE ;  /* 0x00000000000079c5 */ /* 0x000fe20000000000 */
[----:B------:R-:W-:-:S03]  /*13060*/  IMAD.MOV.U32 R157, RZ, RZ, 0x40000040 ;  /* 0x40000040ff9d7424 */ /* 0x000fc600078e00ff */
[----:B------:R-:W-:Y:S02]  /*13070*/  R2UR UR6, R156 ;  /* 0x000000009c0672ca */ /* 0x000fe400000e0000 */
[----:B------:R-:W-:-:S13]  /*13080*/  R2UR UR7, R157 ;  /* 0x000000009d0772ca */ /* 0x000fda00000e0000 */
[----:B------:R-:W-:Y:S03]  /*13090*/  HGMMA.64x256x16.F32.BF16 R24, R152, gdesc[UR4].tnspB, R24, gsb0 ;  /* 0x43e0000498187df0 */ /* 0x000fe60008001818 */
[----:B------:R-:W-:Y:S02]  /*130a0*/  WARPGROUP.DEPBAR.LE gsb0, 0x0 ;  /* 0x00008000000079c5 */ /* 0x000fe40000010000 */
[C---:B0-----:R-:W-:Y:S01]  /*130b0*/  VIADD R152, R6.reuse, 0x100 ;  /* 0x0000010006987836 */ /* 0x041fe20000000000 */
[----:B------:R-:W-:Y:S01]  /*130c0*/  WARPGROUP.ARRIVE ;  /* 0x00000000000079c5 */ /* 0x000fe20000000000 */
[----:B------:R-:W-:Y:S02]  /*130d0*/  IMAD.MOV.U32 R153, RZ, RZ, 0x40000040 ;  /* 0x40000040ff997424 */ /* 0x000fe400078e00ff */
[----:B------:R-:W-:Y:S01]  /*130e0*/  VIADD R6, R6, 0x180 ;  /* 0x0000018006067836 */ /* 0x000fe20000000000 */
[----:B------:R-:W-:-:S02]  /*130f0*/  R2UR UR6, R152 ;  /* 0x00000000980672ca */ /* 0x000fc400000e0000 */
[----:B------:R-:W-:-:S15]  /*13100*/  R2UR UR7, R153 ;  /* 0x00000000990772ca */ /* 0x000fde00000e0000 */
[----:B------:R-:W-:-:S01]  /*13110*/  NOP ;  /* 0x0000000000007918 */ /* 0x000fc20000000000 */
[----:B------:R-:W-:Y:S01]  /*13120*/  HGMMA.64x256x16.F32.BF16 R24, R160, gdesc[UR4].tnspB, R24, gsb0 ;  /* 0x43e00004a0187df0 */ /* 0x000fe20008001818 */
[----:B------:R-:W-:Y:S01]  /*13130*/  R2UR UR6, R6 ;  /* 0x00000000060672ca */ /* 0x000fe200000e0000 */
[----:B------:R-:W-:Y:S01]  /*13140*/  FADD.FTZ R6, R170, R172 ;  /* 0x000000acaa067221 */ /* 0x000fe20000010000 */
        /* <DEDUP_REMOVED lines=16> */
.L_x_3495:
[C---:B------:R-:W-:Y:S01]  /*13250*/  ISETP.GT.AND P1, PT, R20.reuse, R215, PT ;  /* 0x000000d71400720c */ /* 0x040fe20003f24270 */
        /* <DEDUP_REMOVED lines=9> */
.L_x_3475:
[----:B------:R-:W-:Y:S02]  /*132f0*/  IMAD.MOV.U32 R15, RZ, RZ, R168 ;  /* 0x000000ffff0f7224 */ /* 0x000fe400078e00a8 */
[----:B------:R-:W-:Y:S02]  /*13300*/  IMAD.MOV.U32 R7, RZ, RZ, R176 ;  /* 0x000000ffff077224 */ /* 0x000fe400078e00b0 */
[----:B------:R-:W-:-:S07]  /*13310*/  IMAD.MOV.U32 R22, RZ, RZ, R198 ;  /* 0x000000ffff167224 */ /* 0x000fce00078e00c6 */
.L_x_3474:
[----:B------:R-:W-:Y:S05]  /*13320*/  BSYNC B1 ;  /* 0x0000000000017941 */ /* 0x000fea0003800000 */
.L_x_3473:
        /* <DEDUP_REMOVED lines=24> */
.L_x_3499:
[----:B------:R-:W-:-:S13]  /*134b0*/  ISETP.NE.AND P1, PT, R155, 0x1, PT ;  /* 0x000000019b00780c */ /* 0x000fda0003f25270 */
[----:B------:R-:W1:Y:S02]  /*134c0*/  @P1 LDC.64 R152, c[0x0][0xae0] ;  /* 0x0002b800ff981b82 */ /* 0x000e640000000a00 */
[----:B-1----:R-:W-:-:S05]  /*134d0*/  @P1 IMAD.HI.U32 R152, R154, R152, RZ ;  /* 0x000000989a981227 */ /* 0x002fca00078e00ff */
[----:B------:R-:W-:-:S07]  /*134e0*/  @P1 SHF.R.U32.HI R154, RZ, R153, R152 ;  /* 0x00000099ff9a1219 */ /* 0x000fce0000011698 */
.L_x_3500:
[----:B------:R-:W-:Y:S05]  /*134f0*/  BSYNC B0 ;  /* 0x0000000000007941 */ /* 0x000fea0003800000 */
.L_x_3498:
[----:B------:R-:W-:-:S05]  /*13500*/  IMAD R154, R154, R155, RZ ;  /* 0x0000009b9a9a7224 */ /* 0x000fca00078e02ff */
[----:B------:R-:W-:-:S07]  /*13510*/  VIMNMX R21, R21, R154, !PT ;  /* 0x0000009a15157248 */ /* 0x000fce0007fe0100 */
.L_x_3497:
        /* <DEDUP_REMOVED lines=10> */
[----:B0-----:R-:W-:Y:S02]  /*135c0*/  IMAD.MOV.U32 R199, RZ, RZ, R7 ;  /* 0x000000ffffc77224 */ /* 0x001fe400078e0007 */
[----:B------:R-:W-:-:S07]  /*135d0*/  IMAD.MOV.U32 R208, RZ, RZ, R22 ;  /* 0x000000ffffd07224 */ /* 0x000fce00078e0016 */
.L_x_3515:
        /* <DEDUP_REMOVED lines=10> */
.L_x_3503:
[----:B------:R-:W-:Y:S01]  /*13680*/  IMAD R21, R22, 0x8, R17 ;  /* 0x0000000816157824 */ /* 0x000fe200078e0211 */
[----:B------:R-:W-:-:S04]  /*13690*/  SHF.L.U32 R7, R23, 0x1f, RZ ;  /* 0x0000001f17077819 */ /* 0x000fc800000006ff */
[----:B------:R0:W1:Y:S01]  /*136a0*/  SYNCS.PHASECHK.TRANS64.TRYWAIT P2, [R21+URZ+0x38830], R7 ;  /* 0x03883007150075a7 */ /* 0x000062000804017f */
[----:B------:R-:W-:Y:S05]  /*136b0*/  @!P0 BRA `(.L_x_3504) ;  /* 0x0000000000048947 */ /* 0x000fea0003800000 */
[----:B------:R-:W-:Y:S01]  /*136c0*/  BPT.TRAP 0x1 ;  /* 0x000000040000795c */ /* 0x000fe20000300000 */
.L_x_3504:
[----:B------:R-:W-:Y:S01]  /*136d0*/  BSSY B2, `(.L_x_3505) ;  /* 0x0000006000027945 */ /* 0x000fe20003800000 */
[----:B------:R-:W-:Y:S02]  /*136e0*/  IMAD R154, R22, 0x200, R195 ;  /* 0x00000200169a7824 */ /* 0x000fe400078e02c3 */
[----:B------:R-:W-:Y:S01]  /*136f0*/  IMAD.MOV.U32 R155, RZ, RZ, 0x40000040 ;  /* 0x40000040ff9b7424 */ /* 0x000fe200078e00ff */
[----:B-1----:R-:W-:Y:S06]  /*13700*/  @P2 BRA `(.L_x_3506) ;  /* 0x0000000000082947 */ /* 0x002fec0003800000 */
[----:B------:R-:W1:Y:S02]  /*13710*/  SYNCS.PHASECHK.TRANS64.TRYWAIT P2, [R21+URZ+0x38830], R7 ;  /* 0x03883007150075a7 */ /* 0x000e64000804017f */
[----:B-1----:R-:W-:Y:S05]  /*13720*/  @!P2 BRA `(.L_x_3507) ;  /* 0x0000016c00f0a947 */ /* 0x002fea0003800000 */
.L_x_3506:
[----:B------:R-:W-:Y:S05]  /*13730*/  BSYNC B2 ;  /* 0x0000000000027941 */ /* 0x000fea0003800000 */
.L_x_3505:
        /* <DEDUP_REMOVED lines=36> */
.L_x_3508:
[----:B------:R2:W3:Y:S01]  /*13980*/  SYNCS.PHASECHK.TRANS64.TRYWAIT P2, [R21+URZ+0x38850], R7 ;  /* 0x03885007150075a7 */ /* 0x0004e2000804017f */
[----:B------:R-:W-:Y:S05]  /*13990*/  @!P0 BRA `(.L_x_3509) ;  /* 0x0000000000048947 */ /* 0x000fea0003800000 */
[----:B------:R-:W-:Y:S01]  /*139a0*/  BPT.TRAP 0x1 ;  /* 0x000000040000795c */ /* 0x000fe20000300000 */
.L_x_3509:
[----:B------:R-:W-:Y:S04]  /*139b0*/  BSSY B2, `(.L_x_3510) ;  /* 0x0000004000027945 */ /* 0x000fe80003800000 */
[----:B---3--:R-:W-:Y:S05]  /*139c0*/  @P2 BRA `(.L_x_3511) ;  /* 0x0000000000082947 */ /* 0x008fea0003800000 */
[----:B------:R-:W3:Y:S02]  /*139d0*/  SYNCS.PHASECHK.TRANS64.TRYWAIT P2, [R21+URZ+0x38850], R7 ;  /* 0x03885007150075a7 */ /* 0x000ee4000804017f */
[----:B---3--:R-:W-:Y:S05]  /*139e0*/  @!P2 BRA `(.L_x_3512) ;  /* 0x0000016c0054a947 */ /* 0x008fea0003800000 */
.L_x_3511:
[----:B------:R-:W-:Y:S05]  /*139f0*/  BSYNC B2 ;  /* 0x0000000000027941 */ /* 0x000fea0003800000 */
.L_x_3510:
[----:B------:R-:W-:Y:S01]  /*13a00*/  IMAD R14, R22, 0x1000, R210 ;  /* 0x00001000160e7824 */ /* 0x000fe200078e02d2 */
[----:B------:R-:W-:Y:S01]  /*13a10*/  R2UR UR4, R2 ;  /* 0x00000000020472ca */ /* 0x000fe200000e0000 */
[----:B------:R-:W-:Y:S01]  /*13a20*/  IMAD.MOV.U32 R15, RZ, RZ, 0x40000040 ;  /* 0x40000040ff0f7424 */ /* 0x000fe200078e00ff */
[----:B------:R-:W-:Y:S01]  /*13a30*/  R2UR UR5, R3 ;  /* 0x00000000030572ca */ /* 0x000fe200000e0000 */
[----:B------:R-:W-:Y:S01]  /*13a40*/  WARPGROUP.ARRIVE ;  /* 0x00000000000079c5 */ /* 0x000fe20000000000 */
[----:B------:R-:W-:Y:S01]  /*13a50*/  R2UR UR6, R14 ;  /* 0x000000000e0672ca */ /* 0x000fe200000e0000 */
[C---:B------:R-:W-:Y:S01]  /*13a60*/  VIADD R200, R2.reuse, 0x2 ;  /* 0x0000000202c87836 */ /* 0x040fe20000000000 */
[----:B------:R-:W-:Y:S01]  /*13a70*/  R2UR UR7, R15 ;  /* 0x000000000f0772ca */ /* 0x000fe200000e0000 */
[----:B------:R-:W-:Y:S02]  /*13a80*/  IMAD.MOV.U32 R201, RZ, RZ, 0x40000040 ;  /* 0x40000040ffc97424 */ /* 0x000fe400078e00ff */
[----:B------:R-:W4:Y:S01]  /*13a90*/  S2R R202, SR_TID.X ;  /* 0x0000000000ca7919 */ /* 0x000f220000002100 */
[----:B------:R-:W-:-:S02]  /*13aa0*/  VIADD R203, R2, 0x800 ;  /* 0x0000080002cb7836 */ /* 0x000fc40000000000 */
[----:B------:R-:W-:Y:S02]  /*13ab0*/  IMAD.MOV.U32 R206, RZ, RZ, 0x4 ;  /* 0x00000004ffce7424 */ /* 0x000fe400078e00ff */
[----:B------:R-:W-:Y:S02]  /*13ac0*/  VIADD R207, R14, 0xe00 ;  /* 0x00000e000ecf7836 */ /* 0x000fe40000000000 */
[----:B------:R-:W-:Y:S02]  /*13ad0*/  VIADD R204, R2, 0xe00 ;  /* 0x00000e0002cc7836 */ /* 0x000fe40000000000 */
[----:B------:R-:W-:Y:S01]  /*13ae0*/  IMAD.MOV.U32 R205, RZ, RZ, 0x40000040 ;  /* 0x40000040ffcd7424 */ /* 0x000fe200078e00ff */
        /* <DEDUP_REMOVED lines=9> */
[----:B----4-:R-:W-:-:S05]  /*13b80*/  SHF.R.U32.HI R202, RZ, 0x7, R202 ;  /* 0x00000007ffca7819 */ /* 0x010fca00000116ca */
[----:B0123--:R0:W1:Y:S02]  /*13b90*/  SHFL.IDX PT, R7, R202, RZ, 0x1f ;  /* 0x00001fffca077589 */ /* 0x00f06400000e0000 */
        /* <DEDUP_REMOVED lines=321> */
[----:B------:R-:W-:Y:S02]  /*14fb0*/  IMAD.MOV.U32 R201, RZ, RZ, 0x40000040 ;  /* 0x40000040ffc97424 */ /* 0x000fe400078e00ff */
[----:B------:R-:W-:Y:S01]  /*14fc0*/  IMAD.MOV.U32 R15, RZ, RZ, 0x40 ;  /* 0x00000040ff0f7424 */ /* 0x000fe200078e00ff */
[----:B------:R-:W-:Y:S01]  /*14fd0*/  R2UR UR4, R200 ;  /* 0x00000000c80472ca */ /* 0x000fe200000e0000 */
[C---:B------:R-:W-:Y:S01]  /*14fe0*/  IMAD.IADD R200, R204.reuse, 0x1, R7 ;  /* 0x00000001ccc87824 */ /* 0x040fe200078e0207 */
[----:B------:R-:W-:Y:S01]  /*14ff0*/  R2UR UR5, R201 ;  /* 0x00000000c90572ca */ /* 0x000fe200000e0000 */
[----:B------:R-:W-:Y:S01]  /*15000*/  IMAD.MOV.U32 R201, RZ, RZ, 0x40000040 ;  /* 0x40000040ffc97424 */ /* 0x000fe200078e00ff */
[----:B------:R-:W-:Y:S01]  /*15010*/  SEL R15, R15, 0x3e, P2 ;  /* 0x0000003e0f0f7807 */ /* 0x000fe20001000000 */
[----:B------:R-:W-:-:S02]  /*15020*/  IMAD.IADD R204, R204, 0x1, R206 ;  /* 0x00000001cccc7824 */ /* 0x000fc400078e02ce */
[----:B------:R-:W-:Y:S01]  /*15030*/  IMAD.IADD R206, R206, 0x1, R207 ;  /* 0x00000001cece7824 */ /* 0x000fe200078e02cf */
[----:B------:R-:W-:Y:S01]  /*15040*/  LOP3.LUT R15, R15, 0x6, RZ, 0xc0, !PT ;  /* 0x000000060f0f7812 */ /* 0x000fe200078ec0ff */
        /* <DEDUP_REMOVED lines=35> */
.L_x_3513:
[----:B------:R-:W-:Y:S02]  /*15280*/  FMNMX.FTZ R7, R152, R199, !PT ;  /* 0x000000c798077209 */ /* 0x000fe40007810000 */
        /* <DEDUP_REMOVED lines=41> */
[----:B------:R-:W-:-:S03]  /*15520*/  FFMA.FTZ R207, R181, R14, -R207 ;  /* 0x0000000eb5cf7223 */ /* 0x000fc600000108cf */
[----:B------:R-:W1:Y:S08]  /*15530*/  MUFU.EX2 R152, R152 ;  /* 0x0000009800987308 */ /* 0x000e700000000800 */
        /* <DEDUP_REMOVED lines=8> */
[----:B------:R0:W-:Y:S01]  /*155c0*/  MUFU.EX2 R176, R168 ;  /* 0x000000a800b07308 */ /* 0x0001e20000000800 */
[----:B-1----:R-:W-:Y:S01]  /*155d0*/  FFMA.FTZ R202, R153, R6, R152 ;  /* 0x0000000699ca7223 */ /* 0x002fe20000010098 */
[----:B------:R-:W-:Y:S01]  /*155e0*/  VIADD R6, R21, 0x38840 ;  /* 0x0003884015067836 */ /* 0x000fe20000000000 */
[----:B------:R-:W-:Y:S01]  /*155f0*/  F2FP.BF16.F32.PACK_AB R152, R157, R152 ;  /* 0x000000989d98723e */ /* 0x000fe200000010ff */
[-C--:B------:R-:W-:Y:S01]  /*15600*/  FMUL.FTZ R37, R37, R153.reuse ;  /* 0x0000009925257220 */ /* 0x080fe20000410000 */
[----:B------:R-:W-:Y:S01]  /*15610*/  FADD.FTZ R202, R157, R202 ;  /* 0x000000ca9dca7221 */ /* 0x000fe20000010000 */
[----:B------:R-:W-:Y:S01]  /*15620*/  FMUL.FTZ R40, R40, R153 ;  /* 0x0000009928287220 */ /* 0x000fe20000410000 */
[----:B------:R-:W-:Y:S01]  /*15630*/  PRMT R6, R187, 0x654, R6 ;  /* 0x00000654bb067816 */ /* 0x000fe20000000006 */
[----:B------:R-:W-:Y:S01]  /*15640*/  MUFU.EX2 R201, R201 ;  /* 0x000000c900c97308 */ /* 0x000fe20000000800 */
[----:B0-----:R-:W-:-:S02]  /*15650*/  @!P2 IMAD R168, R208, 0x40, R196 ;  /* 0x00000040d0a8a824 */ /* 0x001fc400078e02c4 */
[-C--:B------:R-:W-:Y:S01]  /*15660*/  FMUL.FTZ R41, R41, R153.reuse ;  /* 0x0000009929297220 */ /* 0x080fe20000410000 */
[----:B------:R0:W-:Y:S01]  /*15670*/  SYNCS.ARRIVE.TRANS64.RED.A1T0 RZ, [R6+URZ], RZ ;  /* 0x000000ff06ff79a7 */ /* 0x0001e2000810043f */
[-C--:B------:R-:W-:Y:S01]  /*15680*/  FMUL.FTZ R44, R44, R153.reuse ;  /* 0x000000992c2c7220 */ /* 0x080fe20000410000 */
[----:B------:R-:W-:Y:S02]  /*15690*/  @!P2 IMAD R168, R168, 0x4, R17 ;  /* 0x00000004a8a8a824 */ /* 0x000fe400078e0211 */
[-C--:B------:R-:W-:Y:S01]  /*156a0*/  FMUL.FTZ R45, R45, R153.reuse ;  /* 0x000000992d2d7220 */ /* 0x080fe20000410000 */
[-C--:B------:R-:W-:Y:S01]  /*156b0*/  FMUL.FTZ R48, R48, R153.reuse ;  /* 0x0000009930307220 */ /* 0x080fe20000410000 */
[----:B------:R-:W-:Y:S01]  /*156c0*/  MUFU.EX2 R200, R200 ;  /* 0x000000c800c87308 */ /* 0x000fe20000000800 */
[-C--:B------:R-:W-:Y:S01]  /*156d0*/  FMUL.FTZ R49, R49, R153.reuse ;  /* 0x0000009931317220 */ /* 0x080fe20000410000 */
[----:B------:R-:W-:Y:S01]  /*156e0*/  @!P2 STS [R168+0x38400], R153 ;  /* 0x03840099a800a388 */ /* 0x000fe20000000800 */
[----:B0-----:R-:W-:Y:S01]  /*156f0*/  FMNMX.FTZ R6, R154, R198, !PT ;  /* 0x000000c69a067209 */ /* 0x001fe20007810000 */
[-C--:B------:R-:W-:Y:S01]  /*15700*/  FMUL.FTZ R52, R52, R153.reuse ;  /* 0x0000009934347220 */ /* 0x080fe20000410000 */
[-C--:B------:R-:W-:Y:S01]  /*15710*/  FMUL.FTZ R53, R53, R153.reuse ;  /* 0x0000009935357220 */ /* 0x080fe20000410000 */
[-C--:B------:R-:W-:Y:S01]  /*15720*/  FMUL.FTZ R56, R56, R153.reuse ;  /* 0x0000009938387220 */ /* 0x080fe20000410000 */
[----:B------:R-:W-:Y:S01]  /*15730*/  FMNMX.FTZ R6, R155, R6, !PT ;  /* 0x000000069b067209 */ /* 0x000fe20007810000 */
[----:B------:R-:W-:Y:S01]  /*15740*/  MUFU.EX2 R180, R160 ;  /* 0x000000a000b47308 */ /* 0x000fe20000000800 */
[-C--:B------:R-:W-:Y:S01]  /*15750*/  FMUL.FTZ R57, R57, R153.reuse ;  /* 0x0000009939397220 */ /* 0x080fe20000410000 */
[-C--:B------:R-:W-:Y:S01]  /*15760*/  FMUL.FTZ R60, R60, R153.reuse ;  /* 0x000000993c3c7220 */ /* 0x080fe20000410000 */
[----:B------:R-:W-:Y:S01]  /*15770*/  FMNMX.FTZ R6, R158, R6, !PT ;  /* 0x000000069e067209 */ /* 0x000fe20007810000 */
        /* <DEDUP_REMOVED lines=66> */
[----:B------:R-:W-:-:S04]  /*15ba0*/  FADD.FTZ R6, -R15, R198 ;  /* 0x000000c60f067221 */ /* 0x000fc80000010100 */
[----:B------:R-:W-:-:S04]  /*15bb0*/  FMUL.FTZ R6, R6, R14 ;  /* 0x0000000e06067220 */ /* 0x000fc80000410000 */
[----:B------:R-:W0:Y:S08]  /*15bc0*/  MUFU.EX2 R157, R6 ;  /* 0x00000006009d7308 */ /* 0x000e300000000800 */
[----:B------:R-:W-:Y:S08]  /*15bd0*/  MUFU.EX2 R6, R161 ;  /* 0x000000a100067308 */ /* 0x000ff00000000800 */
[----:B------:R-:W-:Y:S01]  /*15be0*/  MUFU.EX2 R161, R164 ;  /* 0x000000a400a17308 */ /* 0x000fe20000000800 */
[----:B0-----:R0:W-:Y:S01]  /*15bf0*/  @!P2 STS [R168+0x38420], R157 ;  /* 0x0384209da800a388 */ /* 0x0011e20000000800 */
        /* <DEDUP_REMOVED lines=9> */
[-C--:B0-----:R-:W-:Y:S01]  /*15c90*/  FMUL.FTZ R168, R15, R14.reuse ;  /* 0x0000000e0fa87220 */ /* 0x081fe20000410000 */
[-C--:B------:R-:W-:Y:S01]  /*15ca0*/  FMUL.FTZ R42, R42, R157.reuse ;  /* 0x0000009d2a2a7220 */ /* 0x080fe20000410000 */
[-C--:B------:R-:W-:Y:S01]  /*15cb0*/  FMUL.FTZ R43, R43, R157.reuse ;  /* 0x0000009d2b2b7220 */ /* 0x080fe20000410000 */
[----:B------:R-:W-:Y:S01]  /*15cc0*/  FMUL.FTZ R46, R46, R157 ;  /* 0x0000009d2e2e7220 */ /* 0x000fe20000410000 */
[-CC-:B------:R-:W-:Y:S01]  /*15cd0*/  FFMA.FTZ R169, R154, R14.reuse, -R168.reuse ;  /* 0x0000000e9aa97223 */ /* 0x180fe200000108a8 */
[-CC-:B------:R-:W-:Y:S01]  /*15ce0*/  FFMA.FTZ R203, R159, R14.reuse, -R168.reuse ;  /* 0x0000000e9fcb7223 */ /* 0x180fe200000108a8 */
[-CC-:B------:R-:W-:Y:S01]  /*15cf0*/  FFMA.FTZ R172, R155, R14.reuse, -R168.reuse ;  /* 0x0000000e9bac7223 */ /* 0x180fe200000108a8 */
[-CC-:B-1----:R-:W-:Y:S01]  /*15d00*/  FFMA.FTZ R177, R167, R14.reuse, -R168.reuse ;  /* 0x0000000ea7b17223 */ /* 0x182fe200000108a8 */
        /* <DEDUP_REMOVED lines=8> */
[----:B------:R2:W3:Y:S01]  /*15d90*/  MUFU.EX2 R155, R173 ;  /* 0x000000ad009b7308 */ /* 0x0004e20000000800 */
[----:B0-----:R-:W-:-:S02]  /*15da0*/  IMAD.MOV.U32 R169, RZ, RZ, 0x40000040 ;  /* 0x40000040ffa97424 */ /* 0x001fc400078e00ff */
[-CC-:B------:R-:W-:Y:S01]  /*15db0*/  FFMA.FTZ R162, R175, R14.reuse, -R168.reuse ;  /* 0x0000000eafa27223 */ /* 0x180fe200000108a8 */
[-CC-:B------:R-:W-:Y:S01]  /*15dc0*/  FFMA.FTZ R163, R178, R14.reuse, -R168.reuse ;  /* 0x0000000eb2a37223 */ /* 0x180fe200000108a8 */
[-C--:B------:R-:W-:Y:S01]  /*15dd0*/  FFMA.FTZ R167, R179, R14.reuse, -R168 ;  /* 0x0000000eb3a77223 */ /* 0x080fe200000108a8 */
        /* <DEDUP_REMOVED lines=12> */
[-C--:B------:R-:W-:Y:S01]  /*15ea0*/  FMUL.FTZ R51, R51, R157.reuse ;  /* 0x0000009d33337220 */ /* 0x080fe20000410000 */
        /* <DEDUP_REMOVED lines=14> */
[----:B------:R-:W-:Y:S01]  /*15f90*/  MUFU.EX2 R172, R203 ;  /* 0x000000cb00ac7308 */ /* 0x000fe20000000800 */
[-C--:B------:R-:W-:Y:S01]  /*15fa0*/  FMUL.FTZ R70, R70, R157.reuse ;  /* 0x0000009d46467220 */ /* 0x080fe20000410000 */
[-C--:B------:R-:W-:Y:S01]  /*15fb0*/  FMUL.FTZ R71, R71, R157.reuse ;  /* 0x0000009d47477220 */ /* 0x080fe20000410000 */
        /* <DEDUP_REMOVED lines=14> */
[----:B-1----:R-:W-:Y:S01]  /*160a0*/  F2FP.BF16.F32.PACK_AB R158, R181, R199 ;  /* 0x000000c7b59e723e */ /* 0x002fe200000010ff */
[-C--:B------:R-:W-:Y:S01]  /*160b0*/  FMUL.FTZ R87, R87, R157.reuse ;  /* 0x0000009d57577220 */ /* 0x080fe20000410000 */
[----:B------:R-:W-:Y:S01]  /*160c0*/  FADD.FTZ R169, R164, R169 ;  /* 0x000000a9a4a97221 */ /* 0x000fe20000010000 */
[-C--:B------:R-:W-:Y:S01]  /*160d0*/  FMUL.FTZ R90, R90, R157.reuse ;  /* 0x0000009d5a5a7220 */ /* 0x080fe20000410000 */
[-C--:B------:R-:W-:Y:S01]  /*160e0*/  FMUL.FTZ R91, R91, R157.reuse ;  /* 0x0000009d5b5b7220 */ /* 0x080fe20000410000 */
[-C--:B------:R-:W-:Y:S01]  /*160f0*/  FMUL.FTZ R94, R94, R157.reuse ;  /* 0x0000009d5e5e7220 */ /* 0x080fe20000410000 */
[----:B---3--:R-:W-:Y:S01]  /*16100*/  FADD.FTZ R169, R155, R169 ;  /* 0x000000a99ba97221 */ /* 0x008fe20000010000 */
        /* <DEDUP_REMOVED lines=33> */
[----:B---3--:R-:W-:Y:S01]  /*16320*/  F2FP.BF16.F32.PACK_AB R154, R200, R201 ;  /* 0x000000c9c89a723e */ /* 0x008fe200000010ff */
[----:B------:R-:W-:Y:S01]  /*16330*/  FMUL.FTZ R151, R151, R157 ;  /* 0x0000009d97977220 */ /* 0x000fe20000410000 */
[C---:B0-----:R-:W-:Y:S01]  /*16340*/  F2FP.BF16.F32.PACK_AB R153, R170.reuse, R159 ;  /* 0x0000009faa99723e */ /* 0x041fe200000010ff */
[----:B------:R-:W-:Y:S01]  /*16350*/  FADD.FTZ R0, R170, R0 ;  /* 0x00000000aa007221 */ /* 0x000fe20000010000 */
[----:B------:R-:W-:-:S02]  /*16360*/  F2FP.BF16.F32.PACK_AB R164, R164, R161 ;  /* 0x000000a1a4a4723e */ /* 0x000fc400000010ff */
[----:B-1----:R-:W-:Y:S01]  /*16370*/  F2FP.BF16.F32.PACK_AB R157, R174, R173 ;  /* 0x000000adae9d723e */ /* 0x002fe200000010ff */
[----:B------:R0:W1:Y:S01]  /*16380*/  MUFU.EX2 R181, R162 ;  /* 0x000000a200b57308 */ /* 0x0000620000000800 */
[----:B--2---:R-:W-:Y:S01]  /*16390*/  F2FP.BF16.F32.PACK_AB R159, R177, R175 ;  /* 0x000000afb19f723e */ /* 0x004fe200000010ff */
[----:B------:R-:W-:Y:S01]  /*163a0*/  FADD.FTZ R0, R171, R0 ;  /* 0x00000000ab007221 */ /* 0x000fe20000010000 */
[----:B------:R-:W-:-:S03]  /*163b0*/  R2UR UR6, R168 ;  /* 0x00000000a80672ca */ /* 0x000fc600000e0000 */
[----:B------:R-:W-:Y:S02]  /*163c0*/  FADD.FTZ R0, R172, R0 ;  /* 0x00000000ac007221 */ /* 0x000fe40000010000 */
[----:B------:R1:W-:Y:S01]  /*163d0*/  MUFU.EX2 R176, R163 ;  /* 0x000000a300b07308 */ /* 0x0003e20000000800 */
[----:B0-----:R-:W-:Y:S01]  /*163e0*/  F2FP.BF16.F32.PACK_AB R162, R6, R165 ;  /* 0x000000a506a2723e */ /* 0x001fe200000010ff */
[C---:B------:R-:W-:Y:S01]  /*163f0*/  FADD.FTZ R6, R166.reuse, R169 ;  /* 0x000000a9a6067221 */ /* 0x040fe20000010000 */
[----:B------:R-:W-:Y:S01]  /*16400*/  F2FP.BF16.F32.PACK_AB R166, R166, R155 ;  /* 0x0000009ba6a6723e */ /* 0x000fe200000010ff */
[----:B------:R-:W-:Y:S01]  /*16410*/  IMAD.MOV.U32 R169, RZ, RZ, 0x40000040 ;  /* 0x40000040ffa97424 */ /* 0x000fe200078e00ff */
[----:B------:R-:W-:Y:S01]  /*16420*/  F2FP.BF16.F32.PACK_AB R155, R172, R171 ;  /* 0x000000abac9b723e */ /* 0x000fe200000010ff */
[----:B------:R-:W-:Y:S01]  /*16430*/  BAR.SYNC.DEFER_BLOCKING 0xf, 0x100 ;  /* 0x03c4000000007b1d */ /* 0x000fe20000010000 */
[----:B----4-:R-:W-:Y:S01]  /*16440*/  F2FP.BF16.F32.PACK_AB R161, R179, R178 ;  /* 0x000000b2b3a1723e */ /* 0x010fe200000010ff */
[----:B------:R-:W-:Y:S01]  /*16450*/  FADD.FTZ R0, R173, R0 ;  /* 0x00000000ad007221 */ /* 0x000fe20000010000 */
[----:B-1----:R-:W-:-:S03]  /*16460*/  F2FP.BF16.F32.PACK_AB R163, R181, R180 ;  /* 0x000000b4b5a3723e */ /* 0x002fc600000010ff */
        /* <DEDUP_REMOVED lines=55> */
.L_x_3514:
[----:B------:R-:W-:Y:S02]  /*167e0*/  VIADD R21, R21, 0x38860 ;  /* 0x0003886015157836 */ /* 0x000fe40000000000 */
[----:B------:R-:W-:Y:S02]  /*167f0*/  IMAD.MOV.U32 R198, RZ, RZ, R15 ;  /* 0x000000ffffc67224 */ /* 0x000fe400078e000f */
[----:B------:R-:W-:Y:S01]  /*16800*/  IMAD.MOV.U32 R199, RZ, RZ, R7 ;  /* 0x000000ffffc77224 */ /* 0x000fe200078e0007 */
[----:B------:R-:W-:Y:S01]  /*16810*/  PRMT R21, R187, 0x654, R21 ;  /* 0x00000654bb157816 */ /* 0x000fe20000000015 */
[----:B------:R-:W-:-:S03]  /*16820*/  IMAD.MOV.U32 R208, RZ, RZ, R22 ;  /* 0x000000ffffd07224 */ /* 0x000fc600078e0016 */
[----:B------:R0:W-:Y:S01]  /*16830*/  SYNCS.ARRIVE.TRANS64.RED.A1T0 RZ, [R21+URZ], RZ ;  /* 0x000000ff15ff79a7 */ /* 0x0001e2000810043f */
[----:B------:R-:W-:Y:S05]  /*16840*/  @P1 BRA `(.L_x_3515) ;  /* 0xffffffcc00641947 */ /* 0x000fea000383ffff */
[----:B------:R-:W-:Y:S05]  /*16850*/  BSYNC B0 ;  /* 0x0000000000007941 */ /* 0x000fea0003800000 */
.L_x_3502:
[----:B------:R-:W-:Y:S05]  /*16860*/  BSYNC B1 ;  /* 0x0000000000017941 */ /* 0x000fea0003800000 */
.L_x_3501:
[----:B------:R-:W-:Y:S01]  /*16870*/  ISETP.GE.AND P1, PT, R20, R223, PT ;  /* 0x000000df1400720c */ /* 0x000fe20003f26270 */
[----:B------:R-:W-:-:S12]  /*16880*/  BSSY B0, `(.L_x_3516) ;  /* 0x00003d1000007945 */ /* 0x000fd80003800000 */
[----:B------:R-:W-:Y:S05]  /*16890*/  @!P1 BRA `(.L_x_3517) ;  /* 0x0000003c003c9947 */ /* 0x000fea0003800000 */
[----:B------:R-:W-:Y:S02]  /*168a0*/  IMAD.MOV.U32 R198, RZ, RZ, R15 ;  /* 0x000000ffffc67224 */ /* 0x000fe400078e000f */
[----:B0-----:R-:W-:Y:S02]  /*168b0*/  IMAD.MOV.U32 R199, RZ, RZ, R7 ;  /* 0x000000ffffc77224 */ /* 0x001fe400078e0007 */
[----:B------:R-:W-:-:S07]  /*168c0*/  IMAD.MOV.U32 R208, RZ, RZ, R22 ;  /* 0x000000ffffd07224 */ /* 0x000fce00078e0016 */
.L_x_3538:
[----:B------:R-:W-:-:S05]  /*168d0*/  VIADD R22, R208, 0x1 ;  /* 0x00000001d0167836 */ /* 0x000fca0000000000 */
[----:B------:R-:W-:-:S04]  /*168e0*/  ISETP.NE.AND P1, PT, R22, 0x2, PT ;  /* 0x000000021600780c */ /* 0x000fc80003f25270 */
[----:B------:R-:W-:Y:S02]  /*168f0*/  SEL R7, RZ, 0x1, P1 ;  /* 0x00000001ff077807 */ /* 0x000fe40000800000 */
[----:B------:R-:W-:Y:S02]  /*16900*/  SEL R22, R22, RZ, P1 ;  /* 0x000000ff16167207 */ /* 0x000fe40000800000 */
[----:B------:R-:W-:Y:S01]  /*16910*/  LOP3.LUT R23, R23, R7, RZ, 0x3c, !PT ;  /* 0x0000000717177212 */ /* 0x000fe200078e3cff */
[----:B-1----:R-:W-:Y:S06]  /*16920*/  @!P0 BRA `(.L_x_3518) ;  /* 0x0000000000048947 */ /* 0x002fec0003800000 */
[----:B------:R-:W-:Y:S01]  /*16930*/  BPT.TRAP 0x1 ;  /* 0x000000040000795c */ /* 0x000fe20000300000 */
.L_x_3518:
[----:B------:R-:W-:Y:S01]  /*16940*/  IMAD R21, R22, 0x8, R17 ;  /* 0x0000000816157824 */ /* 0x000fe200078e0211 */
[----:B------:R-:W-:-:S04]  /*16950*/  SHF.L.U32 R7, R23, 0x1f, RZ ;  /* 0x0000001f17077819 */ /* 0x000fc800000006ff */
[----:B------:R0:W1:Y:S01]  /*16960*/  SYNCS.PHASECHK.TRANS64.TRYWAIT P1, [R21+URZ+0x38830], R7 ;  /* 0x03883007150075a7 */ /* 0x000062000802017f */
[----:B------:R-:W-:Y:S05]  /*16970*/  @!P0 BRA `(.L_x_3519) ;  /* 0x0000000000048947 */ /* 0x000fea0003800000 */
[----:B------:R-:W-:Y:S01]  /*16980*/  BPT.TRAP 0x1 ;  /* 0x000000040000795c */ /* 0x000fe20000300000 */
.L_x_3519:
[----:B------:R-:W-:Y:S01]  /*16990*/  BSSY B1, `(.L_x_3520) ;  /* 0x0000006000017945 */ /* 0x000fe20003800000 */
[----:B------:R-:W-:Y:S02]  /*169a0*/  IMAD R154, R22, 0x200, R195 ;  /* 0x00000200169a7824 */ /* 0x000fe400078e02c3 */
[----:B------:R-:W-:Y:S01]  /*169b0*/  IMAD.MOV.U32 R155, RZ, RZ, 0x40000040 ;  /* 0x40000040ff9b7424 */ /* 0x000fe200078e00ff */
[----:B-1----:R-:W-:Y:S06]  /*169c0*/  @P1 BRA `(.L_x_3521) ;  /* 0x0000000000081947 */ /* 0x002fec0003800000 */
[----:B------:R-:W1:Y:S02]  /*169d0*/  SYNCS.PHASECHK.TRANS64.TRYWAIT P1, [R21+URZ+0x38830], R7 ;  /* 0x03883007150075a7 */ /* 0x000e64000802017f */
[----:B-1----:R-:W-:Y:S05]  /*169e0*/  @!P1 BRA `(.L_x_3522) ;  /* 0x0000013c00689947 */ /* 0x002fea0003800000 */
.L_x_3521:
[----:B------:R-:W-:Y:S05]  /*169f0*/  BSYNC B1 ;  /* 0x0000000000017941 */ /* 0x000fea0003800000 */
.L_x_3520:
        /* <DEDUP_REMOVED lines=36> */
.L_x_3523:
[----:B------:R2:W3:Y:S01]  /*16c40*/  SYNCS.PHASECHK.TRANS64.TRYWAIT P1, [R21+URZ+0x38850], R7 ;  /* 0x03885007150075a7 */ /* 0x0004e2000802017f */
[----:B------:R-:W-:Y:S05]  /*16c50*/  @!P0 BRA `(.L_x_3524) ;  /* 0x0000000000048947 */ /* 0x000fea0003800000 */
[----:B------:R-:W-:Y:S01]  /*16c60*/  BPT.TRAP 0x1 ;  /* 0x000000040000795c */ /* 0x000fe20000300000 */
.L_x_3524:
[----:B------:R-:W-:Y:S04]  /*16c70*/  BSSY B1, `(.L_x_3525) ;  /* 0x0000004000017945 */ /* 0x000fe80003800000 */
[----:B---3--:R-:W-:Y:S05]  /*16c80*/  @P1 BRA `(.L_x_3526) ;  /* 0x0000000000081947 */ /* 0x008fea0003800000 */
[----:B------:R-:W3:Y:S02]  /*16c90*/  SYNCS.PHASECHK.TRANS64.TRYWAIT P1, [R21+URZ+0x38850], R7 ;  /* 0x03885007150075a7 */ /* 0x000ee4000802017f */
[----:B---3--:R-:W-:Y:S05]  /*16ca0*/  @!P1 BRA `(.L_x_3527) ;  /* 0x0000013800cc9947 */ /* 0x008fea0003800000 */
.L_x_3526:
[----:B------:R-:W-:Y:S05]  /*16cb0*/  BSYNC B1 ;  /* 0x0000000000017941 */ /* 0x000fea0003800000 */
.L_x_3525:
        /* <DEDUP_REMOVED lines=392> */
.L_x_3528:
[----:B------:R-:W0:Y:S01]  /*18540*/  @P4 LDC R14, c[0x0][0x44c] ;  /* 0x00011300ff0e4b82 */ /* 0x000e220000000800 */
[----:B------:R-:W-:Y:S01]  /*18550*/  IMAD.IADD R204, R222, 0x1, R197 ;  /* 0x00000001decc7824 */ /* 0x000fe200078e02c5 */
[----:B------:R-:W-:-:S06]  /*18560*/  ULOP3.LUT UR4, URZ, UR45, URZ, 0x33, !UPT ;  /* 0x0000002d3f047292 */ /* 0x000fcc000f8e333f */
[----:B------:R-:W1:Y:S01]  /*18570*/  @P4 LDC R7, c[0x0][0x450] ;  /* 0x00011400ff074b82 */ /* 0x000e620000000800 */
[----:B0-----:R-:W-:-:S05]  /*18580*/  @P4 IMAD.HI.U32 R14, R204, R14, RZ ;  /* 0x0000000ecc0e4227 */ /* 0x001fca00078e00ff */
[----:B-1----:R-:W-:Y:S01]  /*18590*/  @P4 SHF.R.U32.HI R204, RZ, R7, R14 ;  /* 0x00000007ffcc4219 */ /* 0x002fe2000001160e */
[----:B------:R-:W-:-:S04]  /*185a0*/  VIADD R7, R21, 0x38840 ;  /* 0x0003884015077836 */ /* 0x000fc80000000000 */
[----:B------:R-:W0:Y:S01]  /*185b0*/  SHFL.IDX PT, R205, R204, RZ, 0x1c1f ;  /* 0x001c1fffcccd7589 */ /* 0x000e2200000e0000 */
[----:B------:R-:W-:-:S04]  /*185c0*/  PRMT R7, R187, 0x654, R7 ;  /* 0x00000654bb077816 */ /* 0x000fc80000000007 */
[----:B------:R1:W-:Y:S02]  /*185d0*/  SYNCS.ARRIVE.TRANS64.RED.A1T0 RZ, [R7+URZ], RZ ;  /* 0x000000ff07ff79a7 */ /* 0x0003e4000810043f */
[----:B-1----:R-:W-:-:S05]  /*185e0*/  IMAD.SHL.U32 R7, R20, 0x40, RZ ;  /* 0x0000004014077824 */ /* 0x002fca00078e00ff */
[----:B------:R-:W-:-:S04]  /*185f0*/  IADD3 R202, -R190, 0x1, -R7 ;  /* 0x00000001beca7810 */ /* 0x000fc80007ffe907 */
[----:B------:R-:W-:-:S05]  /*18600*/  IADD3 R202, -R184, R202, R185 ;  /* 0x000000cab8ca7210 */ /* 0x000fca0007ffe1b9 */
[C---:B------:R-:W-:Y:S02]  /*18610*/  VIADD R203, R202.reuse, UR44 ;  /* 0x0000002ccacb7c36 */ /* 0x040fe40008000000 */
[----:B------:R-:W-:Y:S02]  /*18620*/  VIADD R202, R202, UR4 ;  /* 0x00000004caca7c36 */ /* 0x000fe40008000000 */
        /* <DEDUP_REMOVED lines=15> */
.L_x_3531:
[----:B------:R-:W-:-:S05]  /*18720*/  IMAD.U32 R206, RZ, RZ, UR39 ;  /* 0x00000027ffce7e24 */ /* 0x000fca000f8e00ff */
[----:B------:R-:W-:-:S13]  /*18730*/  ISETP.NE.AND P1, PT, R206, 0x1, PT ;  /* 0x00000001ce00780c */ /* 0x000fda0003f25270 */
[----:B------:R-:W0:Y:S02]  /*18740*/  @P1 LDC.64 R14, c[0x0][0xae0] ;  /* 0x0002b800ff0e1b82 */ /* 0x000e240000000a00 */
[----:B0-----:R-:W-:-:S05]  /*18750*/  @P1 IMAD.HI.U32 R14, R205, R14, RZ ;  /* 0x0000000ecd0e1227 */ /* 0x001fca00078e00ff */
[----:B------:R-:W-:-:S07]  /*18760*/  @P1 SHF.R.U32.HI R205, RZ, R15, R14 ;  /* 0x0000000fffcd1219 */ /* 0x000fce000001160e */
.L_x_3532:
[----:B------:R-:W-:Y:S05]  /*18770*/  BSYNC B1 ;  /* 0x0000000000017941 */ /* 0x000fea0003800000 */
.L_x_3530:
[----:B------:R-:W-:-:S04]  /*18780*/  IMAD R205, R205, R206, -R7 ;  /* 0x000000cecdcd7224 */ /* 0x000fc800078e0a07 */
[----:B------:R-:W-:-:S05]  /*18790*/  IMAD.IADD R205, R205, 0x1, -R190 ;  /* 0x00000001cdcd7824 */ /* 0x000fca00078e0abe */
[----:B------:R-:W-:Y:S02]  /*187a0*/  VIMNMX R200, R200, R205, !PT ;  /* 0x000000cdc8c87248 */ /* 0x000fe40007fe0100 */
[----:B------:R-:W-:-:S07]  /*187b0*/  VIADDMNMX R201, R205, R206, R201, PT ;  /* 0x000000cecdc97246 */ /* 0x000fce00038001c9 */
.L_x_3529:
        /* <DEDUP_REMOVED lines=65> */
.L_x_3535:
[----:B------:R-:W-:-:S05]  /*18bd0*/  IMAD.U32 R200, RZ, RZ, UR39 ;  /* 0x00000027ffc87e24 */ /* 0x000fca000f8e00ff */
[----:B------:R-:W-:-:S13]  /*18be0*/  ISETP.NE.AND P2, PT, R200, 0x1, PT ;  /* 0x00000001c800780c */ /* 0x000fda0003f45270 */
[----:B------:R-:W0:Y:S02]  /*18bf0*/  @P2 LDC.64 R14, c[0x0][0xae0] ;  /* 0x0002b800ff0e2b82 */ /* 0x000e240000000a00 */
[----:B0-----:R-:W-:-:S05]  /*18c00*/  @P2 IMAD.HI.U32 R14, R204, R14, RZ ;  /* 0x0000000ecc0e2227 */ /* 0x001fca00078e00ff */
[----:B------:R-:W-:-:S07]  /*18c10*/  @P2 SHF.R.U32.HI R204, RZ, R15, R14 ;  /* 0x0000000fffcc2219 */ /* 0x000fce000001160e */
.L_x_3536:
[----:B------:R-:W-:Y:S05]  /*18c20*/  BSYNC B1 ;  /* 0x0000000000017941 */ /* 0x000fea0003800000 */
.L_x_3534:
[----:B------:R-:W-:-:S04]  /*18c30*/  IMAD R7, R204, R200, -R7 ;  /* 0x000000c8cc077224 */ /* 0x000fc800078e0a07 */
[----:B------:R-:W-:-:S05]  /*18c40*/  IMAD.IADD R7, R7, 0x1, -R190 ;  /* 0x0000000107077824 */ /* 0x000fca00078e0abe */
[----:B------:R-:W-:Y:S02]  /*18c50*/  VIMNMX R202, R202, R7, !PT ;  /* 0x00000007caca7248 */ /* 0x000fe40007fe0100 */
[----:B------:R-:W-:-:S07]  /*18c60*/  VIADDMNMX R203, R7, R200, R203, PT ;  /* 0x000000c807cb7246 */ /* 0x000fce00038001cb */
.L_x_3533:
        /* <DEDUP_REMOVED lines=74> */
[----:B------:R0:W-:Y:S01]  /*19110*/  MUFU.EX2 R171, R169 ;  /* 0x000000a900ab7308 */ /* 0x0001e20000000800 */
        /* <DEDUP_REMOVED lines=9> */
[----:B------:R-:W-:Y:S01]  /*191b0*/  MUFU.EX2 R153, R153 ;  /* 0x0000009900997308 */ /* 0x000fe20000000800 */
        /* <DEDUP_REMOVED lines=27> */
[----:B------:R-:W-:-:S03]  /*19370*/  FMNMX.FTZ R15, R182, R15, !PT ;  /* 0x0000000fb60f7209 */ /* 0x000fc60007810000 */
[----:B------:R-:W-:Y:S01]  /*19380*/  MUFU.EX2 R165, R165 ;  /* 0x000000a500a57308 */ /* 0x000fe20000000800 */
[----:B------:R-:W-:-:S05]  /*19390*/  FMNMX.FTZ R15, R183, R15, !PT ;  /* 0x0000000fb70f7209 */ /* 0x000fca0007810000 */
[----:B------:R-:W1:Y:S02]  /*193a0*/  SHFL.BFLY PT, R170, R15, 0x2, 0x1f ;  /* 0x0c401f000faa7f89 */ /* 0x000e6400000e0000 */
[----:B------:R-:W-:Y:S08]  /*193b0*/  MUFU.EX2 R172, R172 ;  /* 0x000000ac00ac7308 */ /* 0x000ff00000000800 */
[----:B------:R-:W-:Y:S08]  /*193c0*/  MUFU.EX2 R173, R173 ;  /* 0x000000ad00ad7308 */ /* 0x000ff00000000800 */
[----:B------:R-:W-:Y:S01]  /*193d0*/  MUFU.EX2 R176, R176 ;  /* 0x000000b000b07308 */ /* 0x000fe20000000800 */
[----:B-1----:R-:W-:-:S07]  /*193e0*/  FMNMX.FTZ R15, R15, R170, !PT ;  /* 0x000000aa0f0f7209 */ /* 0x002fce0007810000 */
[----:B------:R1:W-:Y:S01]  /*193f0*/  MUFU.EX2 R170, R168 ;  /* 0x000000a800aa7308 */ /* 0x0003e20000000800 */
[----:B------:R-:W2:Y:S07]  /*19400*/  SHFL.BFLY PT, R203, R15, 0x1, 0x1f ;  /* 0x0c201f000fcb7f89 */ /* 0x000eae00000e0000 */
[----:B------:R-:W-:Y:S08]  /*19410*/  MUFU.EX2 R177, R177 ;  /* 0x000000b100b17308 */ /* 0x000ff00000000800 */
[----:B------:R-:W-:Y:S08]  /*19420*/  MUFU.EX2 R180, R180 ;  /* 0x000000b400b47308 */ /* 0x000ff00000000800 */
[----:B------:R-:W-:Y:S01]  /*19430*/  MUFU.EX2 R181, R181 ;  /* 0x000000b500b57308 */ /* 0x000fe20000000800 */
[----:B--2---:R-:W-:-:S04]  /*19440*/  FMNMX.FTZ R15, R15, R203, !PT ;  /* 0x000000cb0f0f7209 */ /* 0x004fc80007810000 */
[C---:B------:R-:W-:Y:S01]  /*19450*/  FSETP.NEU.FTZ.AND P1, PT, R15.reuse, -INF , PT ;  /* 0xff8000000f00780b */ /* 0x040fe20003f3d000 */
[----:B0-----:R-:W-:-:S03]  /*19460*/  FMUL.FTZ R169, R15, R14 ;  /* 0x0000000e0fa97220 */ /* 0x001fc60000410000 */
[----:B-1----:R-:W-:Y:S02]  /*19470*/  FSEL R168, R15, RZ, P1 ;  /* 0x000000ff0fa87208 */ /* 0x002fe40000800000 */
[----:B------:R-:W-:Y:S02]  /*19480*/  FSEL R169, R169, RZ, P1 ;  /* 0x000000ffa9a97208 */ /* 0x000fe40000800000 */
[----:B------:R-:W-:Y:S01]  /*19490*/  ISETP.NE.AND P1, PT, R212, RZ, PT ;  /* 0x000000ffd400720c */ /* 0x000fe20003f25270 */
[----:B------:R-:W-:Y:S01]  /*194a0*/  FADD.FTZ R168, -R168, R198 ;  /* 0x000000c6a8a87221 */ /* 0x000fe20000010100 */
        /* <DEDUP_REMOVED lines=19> */
[----:B------:R-:W-:Y:S01]  /*195e0*/  FMUL.FTZ R168, R168, R14 ;  /* 0x0000000ea8a87220 */ /* 0x000fe20000410000 */
[----:B------:R-:W-:Y:S01]  /*195f0*/  MUFU.EX2 R155, R155 ;  /* 0x0000009b009b7308 */ /* 0x000fe20000000800 */
[----:B------:R-:W-:Y:S01]  /*19600*/  @!P1 IMAD R158, R208, 0x40, R196 ;  /* 0x00000040d09e9824 */ /* 0x000fe200078e02c4 */
[----:B------:R-:W-:Y:S01]  /*19610*/  R2UR UR7, R169 ;  /* 0x00000000a90772ca */ /* 0x000fe200000e0000 */
[----:B0-----:R-:W-:Y:S02]  /*19620*/  FFMA.FTZ R6, R198, R6, R152 ;  /* 0x00000006c6067223 */ /* 0x001fe40000010098 */
[----:B------:R-:W-:Y:S02]  /*19630*/  @!P1 IMAD R158, R158, 0x4, R17 ;  /* 0x000000049e9e9824 */ /* 0x000fe400078e0211 */
[-C--:B------:R-:W-:Y:S01]  /*19640*/  FMUL.FTZ R24, R24, R198.reuse ;  /* 0x000000c618187220 */ /* 0x080fe20000410000 */
[-C--:B------:R-:W-:Y:S01]  /*19650*/  FMUL.FTZ R25, R25, R198.reuse ;  /* 0x000000c619197220 */ /* 0x080fe20000410000 */
[----:B------:R0:W1:Y:S01]  /*19660*/  MUFU.EX2 R199, R168 ;  /* 0x000000a800c77308 */ /* 0x0000620000000800 */
[----:B------:R-:W-:Y:S01]  /*19670*/  FADD.FTZ R6, R153, R6 ;  /* 0x0000000699067221 */ /* 0x000fe20000010000 */
[----:B------:R-:W-:Y:S01]  /*19680*/  @!P1 STS [R158+0x38400], R198 ;  /* 0x038400c69e009388 */ /* 0x000fe20000000800 */
[-C--:B------:R-:W-:Y:S01]  /*19690*/  FMUL.FTZ R28, R28, R198.reuse ;  /* 0x000000c61c1c7220 */ /* 0x080fe20000410000 */
[-C--:B------:R-:W-:Y:S01]  /*196a0*/  FMUL.FTZ R29, R29, R198.reuse ;  /* 0x000000c61d1d7220 */ /* 0x080fe20000410000 */
[----:B------:R-:W-:Y:S01]  /*196b0*/  FADD.FTZ R6, R202, R6 ;  /* 0x00000006ca067221 */ /* 0x000fe20000010000 */
[-C--:B------:R-:W-:Y:S01]  /*196c0*/  FMUL.FTZ R32, R32, R198.reuse ;  /* 0x000000c620207220 */ /* 0x080fe20000410000 */
[----:B------:R-:W-:Y:S01]  /*196d0*/  FMUL.FTZ R33, R33, R198 ;  /* 0x000000c621217220 */ /* 0x000fe20000410000 */
[----:B------:R2:W3:Y:S01]  /*196e0*/  MUFU.EX2 R169, R156 ;  /* 0x0000009c00a97308 */ /* 0x0004e20000000800 */
[----:B------:R-:W-:Y:S01]  /*196f0*/  FADD.FTZ R6, R157, R6 ;  /* 0x000000069d067221 */ /* 0x000fe20000010000 */
[----:B0-----:R-:W-:-:S02]  /*19700*/  IMAD R168, R22, 0x1000, R211 ;  /* 0x0000100016a87824 */ /* 0x001fc400078e02d3 */
[-C--:B------:R-:W-:Y:S01]  /*19710*/  FMUL.FTZ R36, R36, R198.reuse ;  /* 0x000000c624247220 */ /* 0x080fe20000410000 */
[-C--:B------:R-:W-:Y:S01]  /*19720*/  FMUL.FTZ R37, R37, R198.reuse ;  /* 0x000000c625257220 */ /* 0x080fe20000410000 */
[----:B------:R-:W-:Y:S01]  /*19730*/  FADD.FTZ R6, R160, R6 ;  /* 0x00000006a0067221 */ /* 0x000fe20000010000 */
[----:B------:R-:W-:Y:S01]  /*19740*/  FMUL.FTZ R40, R40, R198 ;  /* 0x000000c628287220 */ /* 0x000fe20000410000 */
[----:B------:R-:W-:Y:S01]  /*19750*/  R2UR UR6, R168 ;  /* 0x00000000a80672ca */ /* 0x000fe200000e0000 */
[----:B------:R-:W-:Y:S01]  /*19760*/  MUFU.EX2 R159, R159 ;  /* 0x0000009f009f7308 */ /* 0x000fe20000000800 */
[----:B--2---:R-:W-:Y:S01]  /*19770*/  F2FP.BF16.F32.PACK_AB R156, R153, R152 ;  /* 0x00000098999c723e */ /* 0x004fe200000010ff */
[----:B-1----:R0:W-:Y:S01]  /*19780*/  @!P1 STS [R158+0x38420], R199 ;  /* 0x038420c79e009388 */ /* 0x0021e20000000800 */
[C---:B------:R-:W-:Y:S01]  /*19790*/  FADD.FTZ R6, R161.reuse, R6 ;  /* 0x00000006a1067221 */ /* 0x040fe20000010000 */
[----:B------:R-:W-:Y:S01]  /*197a0*/  F2FP.BF16.F32.PACK_AB R152, R161, R160 ;  /* 0x000000a0a198723e */ /* 0x000fe200000010ff */
[----:B------:R-:W-:Y:S01]  /*197b0*/  FMUL.FTZ R41, R41, R198 ;  /* 0x000000c629297220 */ /* 0x000fe20000410000 */
[----:B------:R-:W-:Y:S01]  /*197c0*/  F2FP.BF16.F32.PACK_AB R160, R171, R170 ;  /* 0x000000aaaba0723e */ /* 0x000fe200000010ff */
[----:B------:R-:W-:Y:S01]  /*197d0*/  FADD.FTZ R6, R164, R6 ;  /* 0x00000006a4067221 */ /* 0x000fe20000010000 */
[----:B------:R1:W2:Y:S01]  /*197e0*/  MUFU.EX2 R153, R154 ;  /* 0x0000009a00997308 */ /* 0x0002a20000000800 */
[----:B---3--:R-:W-:Y:S01]  /*197f0*/  FFMA.FTZ R0, R199, R0, R169 ;  /* 0x00000000c7007223 */ /* 0x008fe200000100a9 */
[----:B------:R-:W-:Y:S01]  /*19800*/  FMUL.FTZ R44, R44, R198 ;  /* 0x000000c62c2c7220 */ /* 0x000fe20000410000 */
[----:B------:R-:W-:Y:S01]  /*19810*/  FADD.FTZ R6, R165, R6 ;  /* 0x00000006a5067221 */ /* 0x000fe20000010000 */
[----:B0-----:R-:W-:Y:S01]  /*19820*/  F2FP.BF16.F32.PACK_AB R158, R157, R202 ;  /* 0x000000ca9d9e723e */ /* 0x001fe200000010ff */
[C---:B------:R-:W-:Y:S01]  /*19830*/  FADD.FTZ R0, R155.reuse, R0 ;  /* 0x000000009b007221 */ /* 0x040fe20000010000 */
[----:B------:R-:W-:Y:S01]  /*19840*/  F2FP.BF16.F32.PACK_AB R157, R155, R169 ;  /* 0x000000a99b9d723e */ /* 0x000fe200000010ff */
        /* <DEDUP_REMOVED lines=14> */
[C---:B------:R-:W-:Y:S01]  /*19930*/  FADD.FTZ R0, R159.reuse, R0 ;  /* 0x000000009f007221 */ /* 0x040fe20000010000 */
[----:B------:R-:W-:Y:S01]  /*19940*/  F2FP.BF16.F32.PACK_AB R159, R159, R153 ;  /* 0x000000999f9f723e */ /* 0x000fe200000010ff */
[----:B------:R-:W-:Y:S01]  /*19950*/  BAR.SYNC.DEFER_BLOCKING 0xf, 0x100 ;  /* 0x03c4000000007b1d */ /* 0x000fe20000010000 */
[-C--:B------:R-:W-:Y:S01]  /*19960*/  FMUL.FTZ R65, R65, R198.reuse ;  /* 0x000000c641417220 */ /* 0x080fe20000410000 */
[----:B0-----:R-:W-:Y:S01]  /*19970*/  FADD.FTZ R0, R162, R0 ;  /* 0x00000000a2007221 */ /* 0x001fe20000010000 */
[-C--:B------:R-:W-:Y:S01]  /*19980*/  FMUL.FTZ R68, R68, R198.reuse ;  /* 0x000000c644447220 */ /* 0x080fe20000410000 */
[-C--:B------:R-:W-:Y:S01]  /*19990*/  FMUL.FTZ R69, R69, R198.reuse ;  /* 0x000000c645457220 */ /* 0x080fe20000410000 */
[-C--:B------:R-:W-:Y:S01]  /*199a0*/  FMUL.FTZ R72, R72, R198.reuse ;  /* 0x000000c648487220 */ /* 0x080fe20000410000 */
[----:B------:R-:W0:Y:S01]  /*199b0*/  MUFU.EX2 R166, R166 ;  /* 0x000000a600a67308 */ /* 0x000e220000000800 */
[-C--:B------:R-:W-:Y:S01]  /*199c0*/  FMUL.FTZ R73, R73, R198.reuse ;  /* 0x000000c649497220 */ /* 0x080fe20000410000 */
[-C--:B------:R-:W-:Y:S01]  /*199d0*/  FMUL.FTZ R76, R76, R198.reuse ;  /* 0x000000c64c4c7220 */ /* 0x080fe20000410000 */
[----:B------:R-:W-:Y:S01]  /*199e0*/  FMUL.FTZ R77, R77, R198 ;  /* 0x000000c64d4d7220 */ /* 0x000fe20000410000 */
[C---:B-1----:R-:W-:Y:S01]  /*199f0*/  FADD.FTZ R0, R163.reuse, R0 ;  /* 0x00000000a3007221 */ /* 0x042fe20000010000 */
[----:B------:R-:W-:Y:S01]  /*19a00*/  F2FP.BF16.F32.PACK_AB R153, R163, R162 ;  /* 0x000000a2a399723e */ /* 0x000fe200000010ff */
[----:B------:R-:W-:Y:S01]  /*19a10*/  FMUL.FTZ R80, R80, R198 ;  /* 0x000000c650507220 */ /* 0x000fe20000410000 */
[----:B------:R-:W-:Y:S01]  /*19a20*/  F2FP.BF16.F32.PACK_AB R162, R173, R172 ;  /* 0x000000acada2723e */ /* 0x000fe200000010ff */
        /* <DEDUP_REMOVED lines=9> */
[----:B0-----:R-:W-:Y:S01]  /*19ac0*/  FADD.FTZ R0, R166, R0 ;  /* 0x00000000a6007221 */ /* 0x001fe20000010000 */
        /* <DEDUP_REMOVED lines=110> */
[----:B------:R-:W-:Y:S01]  /*1a1b0*/  FADD.FTZ R6, R170, R6 ;  /* 0x00000006aa067221 */ /* 0x000fe20000010000 */
[----:B------:R1:W-:Y:S02]  /*1a1c0*/  STSM.16.M88.4 [R219], R160 ;  /* 0x000000a0db007844 */ /* 0x0003e40000000200 */
[----:B------:R-:W-:Y:S01]  /*1a1d0*/  FADD.FTZ R0, R200, R0 ;  /* 0x00000000c8007221 */ /* 0x000fe20000010000 */
[----:B------:R-:W-:Y:S01]  /*1a1e0*/  FADD.FTZ R6, R171, R6 ;  /* 0x00000006ab067221 */ /* 0x000fe20000010000 */
        /* <DEDUP_REMOVED lines=10> */
[----:B------:R-:W-:-:S02]  /*1a290*/  FADD.FTZ R6, R177, R6 ;  /* 0x00000006b1067221 */ /* 0x000fc40000010000 */
[----:B------:R-:W-:Y:S02]  /*1a2a0*/  FADD.FTZ R0, R179, R0 ;  /* 0x00000000b3007221 */ /* 0x000fe40000010000 */
[----:B------:R-:W-:Y:S02]  /*1a2b0*/  FADD.FTZ R6, R180, R6 ;  /* 0x00000006b4067221 */ /* 0x000fe40000010000 */
[----:B------:R-:W-:Y:S02]  /*1a2c0*/  FADD.FTZ R0, R182, R0 ;  /* 0x00000000b6007221 */ /* 0x000fe40000010000 */
[----:B------:R-:W-:Y:S02]  /*1a2d0*/  FADD.FTZ R6, R181, R6 ;  /* 0x00000006b5067221 */ /* 0x000fe40000010000 */
[----:B------:R-:W-:Y:S01]  /*1a2e0*/  FADD.FTZ R0, R183, R0 ;  /* 0x00000000b7007221 */ /* 0x000fe20000010000 */
[----:B------:R-:W-:Y:S02]  /*1a2f0*/  WARPGROUP.DEPBAR.LE gsb0, 0x0 ;  /* 0x00008000000079c5 */ /* 0x000fe40000010000 */
[----:B--2---:R-:W-:Y:S01]  /*1a300*/  VIADD R156, R168, 0x80 ;  /* 0x00000080a89c7836 */ /* 0x004fe20000000000 */
        /* <DEDUP_REMOVED lines=31> */
.L_x_3537:
        /* <DEDUP_REMOVED lines=9> */
.L_x_3517:
[----:B------:R-:W-:Y:S05]  /*1a590*/  BSYNC B0 ;  /* 0x0000000000007941 */ /* 0x000fea0003800000 */
.L_x_3516:
[----:B01----:R-:W2:Y:S01]  /*1a5a0*/  LDL.LU R21, [R1+0x68] ;  /* 0x0000680001157983 */ /* 0x003ea20000300800 */
        /* <DEDUP_REMOVED lines=24> */
[-C--:B------:R-:W-:Y:S01]  /*1a730*/  FMUL.FTZ R44, R44, R2.reuse ;  /* 0x000000022c2c7220 */ /* 0x080fe20000410000 */
        /* <DEDUP_REMOVED lines=143> */
.L_x_3400:
[----:B------:R-:W-:Y:S05]  /*1b030*/  BSYNC B7 ;  /* 0x0000000000077941 */ /* 0x000fea0003800000 */
.L_x_3388:
        /* <DEDUP_REMOVED lines=9> */
[----:B-1----:R-:W2:Y:S01]  /*1b0d0*/  LDL R4, [R1+0x78] ;  /* 0x0000780001047983 */ /* 0x002ea20000100800 */
[----:B------:R-:W0:Y:S01]  /*1b0e0*/  S2R R0, SR_SWINHI ;  /* 0x0000000000007919 */ /* 0x000e220000002f00 */
[----:B------:R-:W-:Y:S01]  /*1b0f0*/  F2FP.BF16.F32.PACK_AB R6, R29, R28 ;  /* 0x0000001c1d06723e */ /* 0x000fe200000010ff */
[----:B------:R-:W-:Y:S01]  /*1b100*/  ULDC.64 UR4, c[0x0][0xd08] ;  /* 0x0003420000047ab9 */ /* 0x000fe20000000a00 */
[----:B------:R-:W-:Y:S01]  /*1b110*/  F2FP.BF16.F32.PACK_AB R7, R31, R30 ;  /* 0x0000001e1f07723e */ /* 0x000fe200000010ff */
[----:B------:R-:W3:Y:S01]  /*1b120*/  LDL R157, [R1+0x60] ;  /* 0x00006000019d7983 */ /* 0x000ee20000100800 */
[----:B------:R-:W-:Y:S01]  /*1b130*/  F2FP.BF16.F32.PACK_AB R8, R33, R32 ;  /* 0x000000202108723e */ /* 0x000fe200000010ff */
[----:B------:R-:W-:Y:S01]  /*1b140*/  ULDC.64 UR6, c[0x0][0xd00] ;  /* 0x0003400000067ab9 */ /* 0x000fe20000000a00 */
[----:B------:R-:W-:Y:S02]  /*1b150*/  MOV R20, R17 ;  /* 0x0000001100147202 */ /* 0x000fe40000000f00 */
[----:B0-----:R-:W-:-:S02]  /*1b160*/  MOV R21, R0 ;  /* 0x0000000000157202 */ /* 0x001fc40000000f00 */
[----:B------:R-:W-:Y:S02]  /*1b170*/  F2FP.BF16.F32.PACK_AB R9, R35, R34 ;  /* 0x000000222309723e */ /* 0x000fe400000010ff */
[----:B----4-:R-:W-:Y:S02]  /*1b180*/  F2FP.BF16.F32.PACK_AB R10, R37, R36 ;  /* 0x00000024250a723e */ /* 0x010fe400000010ff */
        /* <DEDUP_REMOVED lines=167> */
[----:B------:R-:W3:Y:S01]  /*1bc00*/  @P0 LDC.64 R6, c[0x0][0xd08] ;  /* 0x00034200ff060b82 */ /* 0x000ee20000000a00 */
        /* <DEDUP_REMOVED lines=9> */
[----:B---3--:R-:W-:Y:S01]  /*1bca0*/  @P0 IMAD.WIDE R6, R157, 0x4, R6 ;  /* 0x000000049d060825 */ /* 0x008fe200078e0206 */
        /* <DEDUP_REMOVED lines=13> */
.L_x_3541:
[----:B------:R-:W2:Y:S01]  /*1bd80*/  LDL R0, [R1+0x6c] ;  /* 0x00006c0001007983 */ /* 0x000ea20000100800 */
[----:B------:R-:W-:-:S03]  /*1bd90*/  ULDC UR4, c[0x0][0xbd4] ;  /* 0x0002f50000047ab9 */ /* 0x000fc60000000800 */
[----:B0-----:R-:W3:Y:S04]  /*1bda0*/  LDL.LU R6, [R1+0x5c] ;  /* 0x00005c0001067983 */ /* 0x001ee80000300800 */
[----:B--2---:R-:W0:Y:S01]  /*1bdb0*/  SHFL.IDX PT, R0, R0, RZ, 0x1f ;  /* 0x00001fff00007589 */ /* 0x004e2200000e0000 */
[----:B---3--:R-:W-:-:S04]  /*1bdc0*/  ISETP.NE.AND P1, PT, R6, RZ, PT ;  /* 0x000000ff0600720c */ /* 0x008fc80003f25270 */
[----:B------:R-:W-:Y:S02]  /*1bdd0*/  SEL R10, R6, UR4, P1 ;  /* 0x00000004060a7c07 */ /* 0x000fe40008800000 */
[----:B0-----:R-:W-:Y:S02]  /*1bde0*/  ISETP.NE.AND P0, PT, R0, RZ, PT ;  /* 0x000000ff0000720c */ /* 0x001fe40003f05270 */
[----:B-----5:R-:W-:-:S11]  /*1bdf0*/  SHF.R.S32.HI R0, RZ, 0x1f, R4 ;  /* 0x0000001fff007819 */ /* 0x020fd60000011404 */
[----:B------:R-:W-:Y:S05]  /*1be00*/  @P0 BRA `(.L_x_3542) ;  /* 0x0000000000fc0947 */ /* 0x000fea0003800000 */
[----:B------:R-:W2:Y:S04]  /*1be10*/  LDL R155, [R1+0x64] ;  /* 0x00006400019b7983 */ /* 0x000ea80000100800 */
[----:B------:R-:W3:Y:S01]  /*1be20*/  LDL R158, [R1+0x74] ;  /* 0x00007400019e7983 */ /* 0x000ee20000100800 */
[----:B------:R-:W-:Y:S01]  /*1be30*/  IMAD.MOV.U32 R11, RZ, RZ, 0xab8 ;  /* 0x00000ab8ff0b7424 */ /* 0x000fe200078e00ff */
        /* <DEDUP_REMOVED lines=60> */
.L_x_3542:
[----:B------:R-:W-:Y:S02]  /*1c200*/  ISETP.GT.AND P1, PT, R10, 0x1, PT ;  /* 0x000000010a00780c */ /* 0x000fe40003f24270 */
[----:B------:R-:W-:-:S04]  /*1c210*/  ISETP.NE.U32.AND P0, PT, RZ, UR6, PT ;  /* 0x00000006ff007c0c */ /* 0x000fc8000bf05070 */
[----:B------:R-:W-:-:S04]  /*1c220*/  ISETP.NE.AND.EX P0, PT, RZ, UR7, PT, P0 ;  /* 0x00000007ff007c0c */ /* 0x000fc8000bf05300 */
[----:B0-----:R-:W-:-:S03]  /*1c230*/  SEL R6, R157, RZ, !P0 ;  /* 0x000000ff9d067207 */ /* 0x001fc60004000000 */
[----:B------:R-:W-:Y:S06]  /*1c240*/  @P1 BRA `(.L_x_3543) ;  /* 0x0000001000601947 */ /* 0x000fec0003800000 */
[----:B------:R-:W0:Y:S01]  /*1c250*/  S2R R80, SR_TID.X ;  /* 0x0000000000507919 */ /* 0x000e220000002100 */
[----:B------:R-:W-:Y:S01]  /*1c260*/  ULDC.64 UR4, c[0x0][0xba0] ;  /* 0x0002e80000047ab9 */ /* 0x000fe20000000a00 */
[----:B0-----:R-:W-:-:S05]  /*1c270*/  VIADD R80, R80, 0xffffff80 ;  /* 0xffffff8050507836 */ /* 0x001fca0000000000 */
[----:B------:R-:W-:-:S04]  /*1c280*/  SHF.R.S32.HI R3, RZ, 0x1f, R80 ;  /* 0x0000001fff037819 */ /* 0x000fc80000011450 */
[----:B------:R-:W-:-:S04]  /*1c290*/  LEA.HI R84, R3, R80, RZ, 0x3 ;  /* 0x0000005003547211 */ /* 0x000fc800078f18ff */
[----:B------:R-:W-:-:S05]  /*1c2a0*/  SHF.R.S32.HI R7, RZ, 0x3, R84 ;  /* 0x00000003ff077819 */ /* 0x000fca0000011454 */
[----:B------:R-:W-:-:S04]  /*1c2b0*/  IMAD R3, R7, 0x40, R214 ;  /* 0x0000004007037824 */ /* 0x000fc800078e02d6 */
[----:B------:R-:W-:-:S03]  /*1c2c0*/  IMAD.WIDE R20, R3, 0x2, R20 ;  /* 0x0000000203147825 */ /* 0x000fc600078e0214 */
[C---:B------:R-:W-:Y:S02]  /*1c2d0*/  IADD3 R13, P3, R20.reuse, 0x1000, RZ ;  /* 0x00001000140d7810 */ /* 0x040fe40007f7e0ff */
[C---:B------:R-:W-:Y:S02]  /*1c2e0*/  IADD3 R25, P4, R20.reuse, 0x2000, RZ ;  /* 0x0000200014197810 */ /* 0x040fe40007f9e0ff */
[----:B------:R-:W-:Y:S02]  /*1c2f0*/  LOP3.LUT R12, R13, 0x380, RZ, 0xc0, !PT ;  /* 0x000003800d0c7812 */ /* 0x000fe400078ec0ff */
[----:B------:R-:W-:Y:S02]  /*1c300*/  IADD3 R29, P5, R20, 0x3000, RZ ;  /* 0x00003000141d7810 */ /* 0x000fe40007fbe0ff */
[----:B------:R-:W-:Y:S02]  /*1c310*/  SHF.R.U64 R12, R12, 0x3, RZ ;  /* 0x000000030c0c7819 */ /* 0x000fe400000012ff */
[----:B------:R-:W-:-:S02]  /*1c320*/  IADD3 R33, P6, R20, 0x4000, RZ ;  /* 0x0000400014217810 */ /* 0x000fc40007fde0ff */
[----:B------:R-:W-:Y:S01]  /*1c330*/  LOP3.LUT R12, R12, R13, RZ, 0x3c, !PT ;  /* 0x0000000d0c0c7212 */ /* 0x000fe200078e3cff */
[----:B------:R-:W-:Y:S01]  /*1c340*/  IMAD.X R13, RZ, RZ, R21, P3 ;  /* 0x000000ffff0d7224 */ /* 0x000fe200018e0615 */
[C---:B------:R-:W-:Y:S02]  /*1c350*/  IADD3 R37, P0, R20.reuse, 0x5000, RZ ;  /* 0x0000500014257810 */ /* 0x040fe40007f1e0ff */
[C---:B------:R-:W-:Y:S02]  /*1c360*/  IADD3 R41, P1, R20.reuse, 0x6000, RZ ;  /* 0x0000600014297810 */ /* 0x040fe40007f3e0ff */
[----:B------:R-:W-:Y:S01]  /*1c370*/  IADD3 R45, P2, R20, 0x7000, RZ ;  /* 0x00007000142d7810 */ /* 0x000fe20007f5e0ff */
[----:B------:R-:W-:Y:S01]  /*1c380*/  VIADD R164, R214, 0x40 ;  /* 0x00000040d6a47836 */ /* 0x000fe20000000000 */
[----:B------:R-:W-:Y:S01]  /*1c390*/  IADD3 R49, P3, R20, 0x8000, RZ ;  /* 0x0000800014317810 */ /* 0x000fe20007f7e0ff */
[C---:B------:R-:W-:Y:S01]  /*1c3a0*/  VIADD R162, R214.reuse, 0x80 ;  /* 0x00000080d6a27836 */ /* 0x040fe20000000000 */
[----:B------:R-:W-:Y:S01]  /*1c3b0*/  LOP3.LUT R24, R25, 0x380, RZ, 0xc0, !PT ;  /* 0x0000038019187812 */ /* 0x000fe200078ec0ff */
[C---:B------:R-:W-:Y:S01]  /*1c3c0*/  VIADD R160, R214.reuse, 0xc0 ;  /* 0x000000c0d6a07836 */ /* 0x040fe20000000000 */
[----:B------:R-:W-:Y:S01]  /*1c3d0*/  LOP3.LUT R28, R29, 0x380, RZ, 0xc0, !PT ;  /* 0x000003801d1c7812 */ /* 0x000fe200078ec0ff */
[C---:B------:R-:W-:Y:S01]  /*1c3e0*/  VIADD R158, R214.reuse, 0x100 ;  /* 0x00000100d69e7836 */ /* 0x040fe20000000000 */
[----:B------:R-:W-:Y:S01]  /*1c3f0*/  LOP3.LUT R32, R33, 0x380, RZ, 0xc0, !PT ;  /* 0x0000038021207812 */ /* 0x000fe200078ec0ff */
[----:B------:R-:W-:Y:S01]  /*1c400*/  VIADD R156, R214, 0x140 ;  /* 0x00000140d69c7836 */ /* 0x000fe20000000000 */
[----:B------:R-:W-:Y:S01]  /*1c410*/  LOP3.LUT R36, R37, 0x380, RZ, 0xc0, !PT ;  /* 0x0000038025247812 */ /* 0x000fe200078ec0ff */
[----:B------:R-:W5:Y:S01]  /*1c420*/  LD.E.128 R12, desc[UR50][R12.64] ;  /* 0x000000320c0c7980 */ /* 0x000f62000c101d00 */
[----:B------:R-:W-:-:S02]  /*1c430*/  LOP3.LUT R40, R41, 0x380, RZ, 0xc0, !PT ;  /* 0x0000038029287812 */ /* 0x000fc400078ec0ff */
[----:B------:R-:W-:Y:S02]  /*1c440*/  LOP3.LUT R44, R45, 0x380, RZ, 0xc0, !PT ;  /* 0x000003802d2c7812 */ /* 0x000fe400078ec0ff */
[----:B------:R-:W-:Y:S02]  /*1c450*/  LOP3.LUT R48, R49, 0x380, RZ, 0xc0, !PT ;  /* 0x0000038031307812 */ /* 0x000fe400078ec0ff */
[----:B------:R-:W-:Y:S02]  /*1c460*/  LOP3.LUT R9, R20, 0x380, RZ, 0xc0, !PT ;  /* 0x0000038014097812 */ /* 0x000fe400078ec0ff */
[----:B------:R-:W-:Y:S02]  /*1c470*/  SHF.R.U64 R24, R24, 0x3, RZ ;  /* 0x0000000318187819 */ /* 0x000fe400000012ff */
[----:B------:R-:W-:Y:S02]  /*1c480*/  SHF.R.U64 R28, R28, 0x3, RZ ;  /* 0x000000031c1c7819 */ /* 0x000fe400000012ff */
[----:B------:R-:W-:-:S02]  /*1c490*/  SHF.R.U64 R32, R32, 0x3, RZ ;  /* 0x0000000320207819 */ /* 0x000fc400000012ff */
[----:B------:R-:W-:Y:S02]  /*1c4a0*/  SHF.R.U64 R36, R36, 0x3, RZ ;  /* 0x0000000324247819 */ /* 0x000fe400000012ff */
[----:B------:R-:W-:Y:S02]  /*1c4b0*/  SHF.R.U64 R40, R40, 0x3, RZ ;  /* 0x0000000328287819 */ /* 0x000fe400000012ff */
[----:B------:R-:W-:Y:S02]  /*1c4c0*/  SHF.R.U64 R44, R44, 0x3, RZ ;  /* 0x000000032c2c7819 */ /* 0x000fe400000012ff */
[----:B------:R-:W-:Y:S02]  /*1c4d0*/  SHF.R.U64 R48, R48, 0x3, RZ ;  /* 0x0000000330307819 */ /* 0x000fe400000012ff */
[----:B------:R-:W-:Y:S02]  /*1c4e0*/  SHF.R.U64 R9, R9, 0x3, RZ ;  /* 0x0000000309097819 */ /* 0x000fe400000012ff */
        /* <DEDUP_REMOVED lines=19> */
[C---:B------:R-:W-:Y:S02]  /*1c620*/  IADD3 R65, P0, R20.reuse, 0xc000, RZ ;  /* 0x0000c00014417810 */ /* 0x040fe40007f1e0ff */
[C---:B------:R-:W-:Y:S01]  /*1c630*/  IADD3 R69, P1, R20.reuse, 0xd000, RZ ;  /* 0x0000d00014457810 */ /* 0x040fe20007f3e0ff */
[----:B------:R-:W5:Y:S01]  /*1c640*/  LD.E.128 R32, desc[UR50][R32.64] ;  /* 0x0000003220207980 */ /* 0x000f62000c101d00 */
[C---:B------:R-:W-:Y:S02]  /*1c650*/  IADD3 R73, P2, R20.reuse, 0xe000, RZ ;  /* 0x0000e00014497810 */ /* 0x040fe40007f5e0ff */
[----:B------:R-:W-:Y:S01]  /*1c660*/  IADD3 R3, P3, R20, 0xf000, RZ ;  /* 0x0000f00014037810 */ /* 0x000fe20007f7e0ff */
[----:B------:R-:W5:Y:S01]  /*1c670*/  LD.E.128 R36, desc[UR50][R36.64] ;  /* 0x0000003224247980 */ /* 0x000f62000c101d00 */
[----:B------:R-:W-:Y:S01]  /*1c680*/  LOP3.LUT R8, R9, R20, RZ, 0x3c, !PT ;  /* 0x0000001409087212 */ /* 0x000fe200078e3cff */
[--C-:B------:R-:W-:Y:S01]  /*1c690*/  IMAD.MOV.U32 R9, RZ, RZ, R21.reuse ;  /* 0x000000ffff097224 */ /* 0x100fe200078e0015 */
[----:B------:R-:W0:Y:S01]  /*1c6a0*/  LDC R20, c[0x0][0xce8] ;  /* 0x00033a00ff147b82 */ /* 0x000e220000000800 */
[----:B------:R-:W-:Y:S01]  /*1c6b0*/  LOP3.LUT R64, R65, 0x380, RZ, 0xc0, !PT ;  /* 0x0000038041407812 */ /* 0x000fe200078ec0ff */
[----:B------:R-:W-:Y:S01]  /*1c6c0*/  IMAD.X R77, RZ, RZ, R21, P3 ;  /* 0x000000ffff4d7224 */ /* 0x000fe200018e0615 */
[----:B------:R-:W-:Y:S01]  /*1c6d0*/  LOP3.LUT R2, R3, 0x380, RZ, 0xc0, !PT ;  /* 0x0000038003027812 */ /* 0x000fe200078ec0ff */
[----:B------:R-:W5:Y:S01]  /*1c6e0*/  LD.E.128 R40, desc[UR50][R40.64] ;  /* 0x0000003228287980 */ /* 0x000f62000c101d00 */
[----:B------:R-:W-:-:S02]  /*1c6f0*/  SHF.R.U64 R64, R64, 0x3, RZ ;  /* 0x0000000340407819 */ /* 0x000fc400000012ff */
[----:B------:R-:W-:Y:S01]  /*1c700*/  LOP3.LUT R52, R53, 0x380, RZ, 0xc0, !PT ;  /* 0x0000038035347812 */ /* 0x000fe200078ec0ff */
[----:B------:R-:W5:Y:S01]  /*1c710*/  LD.E.128 R8, desc[UR50][R8.64] ;  /* 0x0000003208087980 */ /* 0x000f62000c101d00 */
[----:B------:R-:W-:Y:S01]  /*1c720*/  LOP3.LUT R64, R64, R65, RZ, 0x3c, !PT ;  /* 0x0000004140407212 */ /* 0x000fe200078e3cff */
[----:B------:R-:W-:Y:S01]  /*1c730*/  IMAD.X R65, RZ, RZ, R21, P0 ;  /* 0x000000ffff417224 */ /* 0x000fe200000e0615 */
[----:B------:R-:W-:Y:S01]  /*1c740*/  LOP3.LUT R56, R57, 0x380, RZ, 0xc0, !PT ;  /* 0x0000038039387812 */ /* 0x000fe200078ec0ff */
[----:B------:R-:W5:Y:S01]  /*1c750*/  LD.E.128 R44, desc[UR50][R44.64] ;  /* 0x000000322c2c7980 */ /* 0x000f62000c101d00 */
[----:B------:R-:W-:Y:S02]  /*1c760*/  LOP3.LUT R60, R61, 0x380, RZ, 0xc0, !PT ;  /* 0x000003803d3c7812 */ /* 0x000fe400078ec0ff */
[----:B------:R-:W-:Y:S01]  /*1c770*/  LOP3.LUT R68, R69, 0x380, RZ, 0xc0, !PT ;  /* 0x0000038045447812 */ /* 0x000fe200078ec0ff */
[----:B------:R-:W5:Y:S01]  /*1c780*/  LD.E.128 R48, desc[UR50][R48.64] ;  /* 0x0000003230307980 */ /* 0x000f62000c101d00 */
[----:B------:R-:W-:-:S02]  /*1c790*/  LOP3.LUT R72, R73, 0x380, RZ, 0xc0, !PT ;  /* 0x0000038049487812 */ /* 0x000fc400078ec0ff */
[----:B------:R-:W-:Y:S01]  /*1c7a0*/  SHF.R.U64 R2, R2, 0x3, RZ ;  /* 0x0000000302027819 */ /* 0x000fe200000012ff */
[----:B------:R-:W5:Y:S01]  /*1c7b0*/  LD.E.128 R64, desc[UR50][R64.64] ;  /* 0x0000003240407980 */ /* 0x000f62000c101d00 */
[----:B------:R-:W-:Y:S02]  /*1c7c0*/  SHF.R.U64 R52, R52, 0x3, RZ ;  /* 0x0000000334347819 */ /* 0x000fe400000012ff */
[----:B------:R-:W-:Y:S02]  /*1c7d0*/  SHF.R.U64 R56, R56, 0x3, RZ ;  /* 0x0000000338387819 */ /* 0x000fe400000012ff */
[----:B0-----:R-:W-:Y:S02]  /*1c7e0*/  ISETP.NE.AND P0, PT, R20, 0x1, PT ;  /* 0x000000011400780c */ /* 0x001fe40003f05270 */
[----:B------:R-:W-:Y:S02]  /*1c7f0*/  SHF.R.U64 R60, R60, 0x3, RZ ;  /* 0x000000033c3c7819 */ /* 0x000fe400000012ff */
[----:B------:R-:W-:-:S02]  /*1c800*/  SHF.R.U64 R68, R68, 0x3, RZ ;  /* 0x0000000344447819 */ /* 0x000fc400000012ff */
[----:B------:R-:W-:Y:S02]  /*1c810*/  SHF.R.U64 R72, R72, 0x3, RZ ;  /* 0x0000000348487819 */ /* 0x000fe400000012ff */
[----:B------:R-:W-:Y:S01]  /*1c820*/  LOP3.LUT R76, R2, R3, RZ, 0x3c, !PT ;  /* 0x00000003024c7212 */ /* 0x000fe200078e3cff */
[----:B------:R-:W-:Y:S01]  /*1c830*/  IMAD R3, R0, UR4, RZ ;  /* 0x0000000400037c24 */ /* 0x000fe2000f8e02ff */
        /* <DEDUP_REMOVED lines=10> */
[----:B------:R-:W0:Y:S01]  /*1c8e0*/  @P0 LDC R87, c[0x0][0xcec] ;  /* 0x00033b00ff570b82 */ /* 0x000e220000000800 */
[C---:B------:R-:W-:Y:S01]  /*1c8f0*/  IMAD R21, R4.reuse, UR5, R3 ;  /* 0x0000000504157c24 */ /* 0x040fe2000f8e0203 */
[----:B------:R-:W5:Y:S01]  /*1c900*/  LD.E.128 R52, desc[UR50][R52.64] ;  /* 0x0000003234347980 */ /* 0x000f62000c101d00 */
[----:B------:R-:W-:Y:S01]  /*1c910*/  IMAD.WIDE.U32 R2, R4, UR4, RZ ;  /* 0x0000000404027c25 */ /* 0x000fe2000f8e00ff */
[----:B------:R-:W-:-:S02]  /*1c920*/  ULDC.64 UR4, c[0x0][0xbe8] ;  /* 0x0002fa0000047ab9 */ /* 0x000fc40000000a00 */
[----:B------:R-:W5:Y:S01]  /*1c930*/  LD.E.128 R56, desc[UR50][R56.64] ;  /* 0x0000003238387980 */ /* 0x000f62000c101d00 */
[----:B------:R-:W-:Y:S01]  /*1c940*/  IMAD.IADD R3, R3, 0x1, R21 ;  /* 0x0000000103037824 */ /* 0x000fe200078e0215 */
[----:B------:R-:W1:Y:S01]  /*1c950*/  @P0 LDC R89, c[0x0][0xcf0] ;  /* 0x00033c00ff590b82 */ /* 0x000e620000000800 */
[----:B------:R-:W-:Y:S01]  /*1c960*/  LOP3.LUT R21, R84, 0xfffffff8, RZ, 0xc0, !PT ;  /* 0xfffffff854157812 */ /* 0x000fe200078ec0ff */
[----:B------:R-:W5:Y:S01]  /*1c970*/  LD.E.128 R60, desc[UR50][R60.64] ;  /* 0x000000323c3c7980 */ /* 0x000f62000c101d00 */
[C---:B------:R-:W-:Y:S01]  /*1c980*/  IMAD.WIDE.U32 R2, R189.reuse, UR4, R2 ;  /* 0x00000004bd027c25 */ /* 0x040fe2000f8e0002 */
[----:B------:R-:W-:Y:S02]  /*1c990*/  SHF.R.S32.HI R4, RZ, 0x1f, R6 ;  /* 0x0000001fff047819 */ /* 0x000fe40000011406 */
[----:B------:R-:W5:Y:S01]  /*1c9a0*/  LD.E.128 R68, desc[UR50][R68.64] ;  /* 0x0000003244447980 */ /* 0x000f62000c101d00 */
[----:B------:R-:W-:Y:S02]  /*1c9b0*/  IMAD.IADD R0, R80, 0x1, -R21 ;  /* 0x0000000150007824 */ /* 0x000fe400078e0a15 */
[----:B------:R-:W-:Y:S01]  /*1c9c0*/  IMAD R3, R189, UR5, R3 ;  /* 0x00000005bd037c24 */ /* 0x000fe2000f8e0203 */
[----:B------:R-:W-:Y:S01]  /*1c9d0*/  ULDC.64 UR4, c[0x0][0xbf0] ;  /* 0x0002fc0000047ab9 */ /* 0x000fe20000000a00 */
[----:B------:R-:W-:Y:S01]  /*1c9e0*/  IMAD R0, R0, 0x20, R7 ;  /* 0x0000002000007824 */ /* 0x000fe200078e0207 */
[----:B------:R-:W5:Y:S01]  /*1c9f0*/  LD.E.128 R72, desc[UR50][R72.64] ;  /* 0x0000003248487980 */ /* 0x000f62000c101d00 */
[----:B------:R-:W-:-:S02]  /*1ca00*/  IMAD R21, R4, UR4, RZ ;  /* 0x0000000404157c24 */ /* 0x000fc4000f8e02ff */
[----:B------:R-:W-:Y:S01]  /*1ca10*/  IMAD.IADD R4, R197, 0x1, R0 ;  /* 0x00000001c5047824 */ /* 0x000fe200078e0200 */
[----:B------:R-:W5:Y:S03]  /*1ca20*/  LD.E.128 R76, desc[UR50][R76.64] ;  /* 0x000000324c4c7980 */ /* 0x000f66000c101d00 */
[----:B0-----:R-:W-:Y:S01]  /*1ca30*/  @P0 IMAD.HI.U32 R0, R4, R87, RZ ;  /* 0x0000005704000227 */ /* 0x001fe200078e00ff */
[----:B------:R-:W-:Y:S01]  /*1ca40*/  @!PT LDS RZ, [RZ] ;  /* 0x00000000fffff984 */ /* 0x000fe20000000800 */
[----:B------:R-:W-:Y:S01]  /*1ca50*/  @!PT LDS RZ, [RZ] ;  /* 0x00000000fffff984 */ /* 0x000fe20000000800 */
[----:B------:R-:W-:Y:S01]  /*1ca60*/  @!PT LDS RZ, [RZ] ;  /* 0x00000000fffff984 */ /* 0x000fe20000000800 */
[----:B------:R-:W-:Y:S01]  /*1ca70*/  @!PT LDS RZ, [RZ] ;  /* 0x00000000fffff984 */ /* 0x000fe20000000800 */
[----:B------:R0:W-:Y:S06]  /*1ca80*/  MEMBAR.ALL.CTA ;  /* 0x0000000000007992 */ /* 0x0001ec0000008000 */
[----:B0-----:R-:W0:Y:S01]  /*1ca90*/  FENCE.VIEW.ASYNC.S ;  /* 0x00000000000073c6 */ /* 0x001e220000000000 */
[----:B------:R-:W-:-:S02]  /*1caa0*/  IMAD R85, R6, UR5, R21 ;  /* 0x0000000506557c24 */ /* 0x000fc4000f8e0215 */
[----:B------:R-:W-:Y:S01]  /*1cab0*/  IMAD.MOV.U32 R21, RZ, RZ, R4 ;  /* 0x000000ffff157224 */ /* 0x000fe200078e0004 */
[----:B-1----:R-:W-:Y:S01]  /*1cac0*/  @P0 SHF.R.U32.HI R21, RZ, R89, R0 ;  /* 0x00000059ff150219 */ /* 0x002fe20000011600 */
[----:B------:R-:W-:Y:S01]  /*1cad0*/  IMAD.WIDE.U32 R2, R6, UR4, R2 ;  /* 0x0000000406027c25 */ /* 0x000fe2000f8e0002 */
[----:B------:R-:W-:Y:S02]  /*1cae0*/  ULDC.64 UR4, c[0x0][0xbe0] ;  /* 0x0002f80000047ab9 */ /* 0x000fe40000000a00 */
[----:B------:R-:W-:Y:S01]  /*1caf0*/  SHF.R.S32.HI R0, RZ, 0x1f, R21 ;  /* 0x0000001fff007819 */ /* 0x000fe20000011415 */
[----:B------:R-:W-:Y:S02]  /*1cb00*/  IMAD.IADD R3, R3, 0x1, R85 ;  /* 0x0000000103037824 */ /* 0x000fe400078e0255 */
[----:B------:R-:W-:-:S04]  /*1cb10*/  IMAD.MOV R85, RZ, RZ, -R21 ;  /* 0x000000ffff557224 */ /* 0x000fc800078e0a15 */
[----:B------:R-:W-:Y:S02]  /*1cb20*/  IMAD R85, R20, R85, R4 ;  /* 0x0000005514557224 */ /* 0x000fe400078e0204 */
[----:B------:R-:W-:Y:S02]  /*1cb30*/  IMAD R4, R0, UR4, RZ ;  /* 0x0000000400047c24 */ /* 0x000fe4000f8e02ff */
[----:B------:R-:W1:Y:S01]  /*1cb40*/  LDC R0, c[0x0][0xbc8] ;  /* 0x0002f200ff007b82 */ /* 0x000e620000000800 */
[----:B------:R-:W-:-:S04]  /*1cb50*/  IMAD.WIDE.U32 R2, R21, UR4, R2 ;  /* 0x0000000415027c25 */ /* 0x000fc8000f8e0002 */
        /* <DEDUP_REMOVED lines=10> */
[----:B-1----:R-:W-:-:S04]  /*1cc00*/  ISETP.GE.AND P0, PT, R164, R0, PT ;  /* 0x00000000a400720c */ /* 0x002fc80003f06270 */
[----:B------:R-:W-:Y:S02]  /*1cc10*/  LEA.HI.X R84, R2, UR5, R3, 0x1, P1 ;  /* 0x0000000502547c11 */ /* 0x000fe400088f0c03 */
[----:B------:R-:W-:Y:S02]  /*1cc20*/  SEL R2, RZ, 0xffffffff, P0 ;  /* 0xffffffffff027807 */ /* 0x000fe40000000000 */
[-C--:B------:R-:W-:Y:S02]  /*1cc30*/  ISETP.GE.AND P0, PT, R162, R0.reuse, PT ;  /* 0x00000000a200720c */ /* 0x080fe40003f06270 */
[----:B------:R-:W-:Y:S01]  /*1cc40*/  ISETP.GE.AND P1, PT, R214, R0, PT ;  /* 0x00000000d600720c */ /* 0x000fe20003f26270 */
[----:B------:R-:W-:Y:S01]  /*1cc50*/  IMAD.SHL.U32 R21, R2, 0x2, RZ ;  /* 0x0000000202157824 */ /* 0x000fe200078e00ff */
[----:B------:R-:W-:Y:S02]  /*1cc60*/  SEL R3, RZ, 0xffffffff, P0 ;  /* 0xffffffffff037807 */ /* 0x000fe40000000000 */
[----:B------:R-:W-:-:S03]  /*1cc70*/  SEL R2, RZ, 0x1, P1 ;  /* 0x00000001ff027807 */ /* 0x000fc60000800000 */
[----:B------:R-:W-:Y:S01]  /*1cc80*/  IMAD.SHL.U32 R3, R3, 0x4, RZ ;  /* 0x0000000403037824 */ /* 0x000fe200078e00ff */
[----:B------:R-:W-:Y:S02]  /*1cc90*/  LOP3.LUT R2, R21, 0x2, R2, 0xe2, !PT ;  /* 0x0000000215027812 */ /* 0x000fe400078ee202 */
[-C--:B------:R-:W-:Y:S02]  /*1cca0*/  ISETP.GE.AND P0, PT, R160, R0.reuse, PT ;  /* 0x00000000a000720c */ /* 0x080fe40003f06270 */
[----:B------:R-:W-:Y:S02]  /*1ccb0*/  LOP3.LUT R2, R3, 0x4, R2, 0xe2, !PT ;  /* 0x0000000403027812 */ /* 0x000fe400078ee202 */
[----:B------:R-:W-:Y:S02]  /*1ccc0*/  SEL R3, RZ, 0xffffffff, P0 ;  /* 0xffffffffff037807 */ /* 0x000fe40000000000 */
[----:B------:R-:W-:-:S03]  /*1ccd0*/  ISETP.GE.AND P0, PT, R158, R0, PT ;  /* 0x000000009e00720c */ /* 0x000fc60003f06270 */
[----:B------:R-:W-:-:S05]  /*1cce0*/  IMAD.SHL.U32 R3, R3, 0x8, RZ ;  /* 0x0000000803037824 */ /* 0x000fca00078e00ff */
[----:B------:R-:W-:Y:S02]  /*1ccf0*/  LOP3.LUT R2, R3, 0x8, R2, 0xe2, !PT ;  /* 0x0000000803027812 */ /* 0x000fe400078ee202 */
[----:B------:R-:W-:Y:S02]  /*1cd00*/  SEL R3, RZ, 0xffffffff, P0 ;  /* 0xffffffffff037807 */ /* 0x000fe40000000000 */
[----:B------:R-:W-:-:S03]  /*1cd10*/  ISETP.GE.AND P0, PT, R156, R0, PT ;  /* 0x000000009c00720c */ /* 0x000fc60003f06270 */
[----:B------:R-:W-:-:S05]  /*1cd20*/  IMAD.SHL.U32 R3, R3, 0x10, RZ ;  /* 0x0000001003037824 */ /* 0x000fca00078e00ff */
[----:B------:R-:W-:Y:S02]  /*1cd30*/  LOP3.LUT R2, R3, 0x10, R2, 0xe2, !PT ;  /* 0x0000001003027812 */ /* 0x000fe400078ee202 */
[----:B------:R-:W-:Y:S01]  /*1cd40*/  SEL R3, RZ, 0xffffffff, P0 ;  /* 0xffffffffff037807 */ /* 0x000fe20000000000 */
[----:B------:R-:W-:Y:S02]  /*1cd50*/  IMAD R85, R5, R20, RZ ;  /* 0x0000001405557224 */ /* 0x000fe400078e02ff */
[----:B------:R-:W-:Y:S02]  /*1cd60*/  IMAD.IADD R197, R7, 0x1, R197 ;  /* 0x0000000107c57824 */ /* 0x000fe400078e02c5 */
[----:B------:R-:W-:Y:S02]  /*1cd70*/  IMAD.SHL.U32 R3, R3, 0x20, RZ ;  /* 0x0000002003037824 */ /* 0x000fe400078e00ff */
[----:B------:R-:W-:Y:S01]  /*1cd80*/  VIADD R154, R214, 0x180 ;  /* 0x00000180d69a7836 */ /* 0x000fe20000000000 */
[----:B------:R-:W-:-:S02]  /*1cd90*/  ISETP.GE.AND P1, PT, R197, R85, PT ;  /* 0x00000055c500720c */ /* 0x000fc40003f26270 */
[----:B------:R-:W-:Y:S01]  /*1cda0*/  LOP3.LUT R21, R3, 0x20, R2, 0xe2, !PT ;  /* 0x0000002003157812 */ /* 0x000fe200078ee202 */
[----:B------:R-:W-:Y:S01]  /*1cdb0*/  VIADD R2, R17, 0x38820 ;  /* 0x0003882011027836 */ /* 0x000fe20000000000 */
[----:B------:R-:W-:Y:S01]  /*1cdc0*/  ISETP.GE.AND P0, PT, R154, R0, PT ;  /* 0x000000009a00720c */ /* 0x000fe20003f06270 */
[----:B------:R-:W-:-:S03]  /*1cdd0*/  VIADD R152, R214, 0x1c0 ;  /* 0x000001c0d6987836 */ /* 0x000fc60000000000 */
[----:B------:R-:W-:Y:S02]  /*1cde0*/  SEL R4, RZ, 0x40, P0 ;  /* 0x00000040ff047807 */ /* 0x000fe40000000000 */
[----:B------:R-:W-:Y:S02]  /*1cdf0*/  PRMT R2, RZ, 0x654, R2 ;  /* 0x00000654ff027816 */ /* 0x000fe40000000002 */
[----:B------:R-:W-:Y:S01]  /*1ce00*/  ISETP.GE.AND P0, PT, R152, R0, PT ;  /* 0x000000009800720c */ /* 0x000fe20003f06270 */
[C---:B------:R-:W-:Y:S01]  /*1ce10*/  VIADD R153, R214.reuse, 0x1c0 ;  /* 0x000001c0d6997836 */ /* 0x040fe20000000000 */
[----:B------:R-:W-:Y:S01]  /*1ce20*/  LOP3.LUT R21, R21, R4, RZ, 0xfc, !PT ;  /* 0x0000000415157212 */ /* 0x000fe200078efcff */
[C---:B------:R-:W-:Y:S01]  /*1ce30*/  VIADD R155, R214.reuse, 0x180 ;  /* 0x00000180d69b7836 */ /* 0x040fe20000000000 */
[----:B------:R-:W-:Y:S01]  /*1ce40*/  SEL R20, RZ, 0x80, P0 ;  /* 0x00000080ff147807 */ /* 0x000fe20000000000 */
[C---:B------:R-:W-:Y:S01]  /*1ce50*/  VIADD R157, R214.reuse, 0x140 ;  /* 0x00000140d69d7836 */ /* 0x040fe20000000000 */
[----:B0-----:R0:W-:Y:S01]  /*1ce60*/  SYNCS.ARRIVE.TRANS64.RED.A1T0 RZ, [R2+URZ], RZ ;  /* 0x000000ff02ff79a7 */ /* 0x0011e2000810043f */
[----:B------:R-:W-:-:S02]  /*1ce70*/  VIADD R159, R214, 0x100 ;  /* 0x00000100d69f7836 */ /* 0x000fc40000000000 */
[C---:B------:R-:W-:Y:S02]  /*1ce80*/  VIADD R161, R214.reuse, 0xc0 ;  /* 0x000000c0d6a17836 */ /* 0x040fe40000000000 */
[C---:B------:R-:W-:Y:S02]  /*1ce90*/  VIADD R163, R214.reuse, 0x80 ;  /* 0x00000080d6a37836 */ /* 0x040fe40000000000 */
[----:B------:R-:W-:Y:S01]  /*1cea0*/  VIADD R165, R214, 0x40 ;  /* 0x00000040d6a57836 */ /* 0x000fe20000000000 */
[----:B0-----:R0:W1:Y:S01]  /*1ceb0*/  SHFL.IDX PT, R2, R80, RZ, 0x181f ;  /* 0x00181fff50027589 */ /* 0x00106200000e0000 */
[----:B------:R-:W-:Y:S03]  /*1cec0*/  BSSY B1, `(.L_x_3544) ;  /* 0x000002a000017945 */ /* 0x000fe60003800000 */
[----:B------:R0:W2:Y:S01]  /*1ced0*/  SHFL.IDX PT, R3, R84, RZ, 0x181f ;  /* 0x00181fff54037589 */ /* 0x0000a200000e0000 */
[----:B------:R-:W-:-:S02]  /*1cee0*/  LOP3.LUT R20, R21, R20, RZ, 0xfc, !PT ;  /* 0x0000001415147212 */ /* 0x000fc400078efcff */
[----:B------:R-:W-:Y:S02]  /*1cef0*/  SHF.R.S32.HI R153, RZ, 0x1f, R153 ;  /* 0x0000001fff997819 */ /* 0x000fe40000011499 */
[----:B------:R-:W-:Y:S02]  /*1cf00*/  SHF.R.S32.HI R155, RZ, 0x1f, R155 ;  /* 0x0000001fff9b7819 */ /* 0x000fe4000001149b */
[----:B------:R-:W-:Y:S02]  /*1cf10*/  SHF.R.S32.HI R157, RZ, 0x1f, R157 ;  /* 0x0000001fff9d7819 */ /* 0x000fe4000001149d */
[----:B------:R-:W-:Y:S02]  /*1cf20*/  SHF.R.S32.HI R159, RZ, 0x1f, R159 ;  /* 0x0000001fff9f7819 */ /* 0x000fe4000001149f */
[----:B------:R-:W-:Y:S02]  /*1cf30*/  SHF.R.S32.HI R161, RZ, 0x1f, R161 ;  /* 0x0000001fffa17819 */ /* 0x000fe400000114a1 */
[----:B------:R-:W-:-:S02]  /*1cf40*/  SHF.R.S32.HI R163, RZ, 0x1f, R163 ;  /* 0x0000001fffa37819 */ /* 0x000fc400000114a3 */
        /* <DEDUP_REMOVED lines=8> */
[----:B-----5:R0:W-:Y:S01]  /*1cfd0*/  @!P0 ST.E.128 desc[UR50][R4.64], R8 ;  /* 0x0000000804008985 */ /* 0x0201e2000c101d32 */
[----:B------:R-:W-:-:S04]  /*1cfe0*/  @!P3 LEA R6, P6, R160, R2, 0x1 ;  /* 0x00000002a006b211 */ /* 0x000fc800078c08ff */
[----:B------:R-:W-:Y:S02]  /*1cff0*/  @!P3 LEA.HI.X R7, R160, R3, R161, 0x1, P6 ;  /* 0x00000003a007b211 */ /* 0x000fe400030f0ca1 */
[----:B0-----:R-:W-:-:S04]  /*1d000*/  @!P1 LEA R4, P0, R164, R2, 0x1 ;  /* 0x00000002a4049211 */ /* 0x001fc800078008ff */
[----:B------:R-:W-:Y:S02]  /*1d010*/  @!P1 LEA.HI.X R5, R164, R3, R165, 0x1, P0 ;  /* 0x00000003a4059211 */ /* 0x000fe400000f0ca5 */
[----:B------:R-:W-:-:S03]  /*1d020*/  LOP3.LUT P0, RZ, R21, 0x40, RZ, 0xc0, !PT ;  /* 0x0000004015ff7812 */ /* 0x000fc6000780c0ff */
        /* <DEDUP_REMOVED lines=19> */
.L_x_3545:
[----:B------:R-:W-:Y:S05]  /*1d160*/  BSYNC B1 ;  /* 0x0000000000017941 */ /* 0x000fea0003800000 */
.L_x_3544:
[----:B0-----:R-:W-:Y:S01]  /*1d170*/  VIADD R4, R197, 0x20 ;  /* 0x00000020c5047836 */ /* 0x001fe20000000000 */
[----:B--2---:R2:W0:Y:S04]  /*1d180*/  SHFL.IDX PT, R3, R84, 0x1, 0x181f ;  /* 0x00381f0054037f89 */ /* 0x00442800000e0000 */
        /* <DEDUP_REMOVED lines=9> */
[----:B01----:R-:W-:Y:S02]  /*1d220*/  @!P6 IMAD.WIDE R4, R214, 0x2, R2 ;  /* 0x00000002d604e825 */ /* 0x003fe400078e0202 */
[----:B------:R-:W-:-:S03]  /*1d230*/  @!P5 LEA R6, P4, R164, R2, 0x1 ;  /* 0x00000002a406d211 */ /* 0x000fc600078808ff */
[----:B-----5:R0:W-:Y:S01]  /*1d240*/  @!P6 ST.E.128 desc[UR50][R4.64], R12 ;  /* 0x0000000c0400e985 */ /* 0x0201e2000c101d32 */
        /* <DEDUP_REMOVED lines=24> */
.L_x_3543:
[----:B------:R-:W2:Y:S01]  /*1d3d0*/  LDL.LU R7, [R1+0x64] ;  /* 0x0000640001077983 */ /* 0x000ea20000300800 */
[----:B------:R-:W-:Y:S01]  /*1d3e0*/  ULDC.64 UR4, c[0x0][0xc08] ;  /* 0x0003020000047ab9 */ /* 0x000fe20000000a00 */
[----:B------:R-:W0:Y:S01]  /*1d3f0*/  LDC R10, c[0x0][0xce8] ;  /* 0x00033a00ff0a7b82 */ /* 0x000e220000000800 */
[----:B------:R-:W-:Y:S01]  /*1d400*/  IMAD R0, R0, UR4, RZ ;  /* 0x0000000400007c24 */ /* 0x000fe2000f8e02ff */
[----:B------:R-:W-:Y:S01]  /*1d410*/  BSSY B1, `(.L_x_3547) ;  /* 0x0000110000017945 */ /* 0x000fe20003800000 */
[----:B------:R-:W-:-:S04]  /*1d420*/  IMAD.WIDE.U32 R8, R4, UR4, RZ ;  /* 0x0000000404087c25 */ /* 0x000fc8000f8e00ff */
[----:B------:R-:W-:Y:S01]  /*1d430*/  IMAD R0, R4, UR5, R0 ;  /* 0x0000000504007c24 */ /* 0x000fe2000f8e0200 */
[----:B------:R-:W-:Y:S01]  /*1d440*/  ULDC.64 UR4, c[0x0][0xc38] ;  /* 0x00030e0000047ab9 */ /* 0x000fe20000000a00 */
[--C-:B------:R-:W-:Y:S02]  /*1d450*/  IMAD.IADD R4, R222, 0x1, R197.reuse ;  /* 0x00000001de047824 */ /* 0x100fe400078e02c5 */
        /* <DEDUP_REMOVED lines=115> */
[----:B------:R-:W-:Y:S01]  /*1db90*/  ULDC.64 UR4, c[0x0][0xc00] ;  /* 0x0003000000047ab9 */ /* 0x000fe20000000a00 */
[----:B------:R-:W-:Y:S01]  /*1dba0*/  VIADD R4, R17, 0x38820 ;  /* 0x0003882011047836 */ /* 0x000fe20000000000 */
[----:B------:R-:W-:Y:S01]  /*1dbb0*/  LEA R6, P0, R8, UR4, 0x2 ;  /* 0x0000000408067c11 */ /* 0x000fe2000f8010ff */
[----:B------:R-:W-:-:S03]  /*1dbc0*/  IMAD.IADD R5, R9, 0x1, R5 ;  /* 0x0000000109057824 */ /* 0x000fc600078e0205 */
[----:B------:R-:W-:Y:S01]  /*1dbd0*/  PRMT R4, RZ, 0x654, R4 ;  /* 0x00000654ff047816 */ /* 0x000fe20000000004 */
[----:B------:R0:W1:Y:S01]  /*1dbe0*/  SHFL.IDX PT, R15, R6, RZ, 0x1c1f ;  /* 0x001c1fff060f7589 */ /* 0x00006200000e0000 */
[----:B------:R-:W-:Y:S02]  /*1dbf0*/  LEA.HI.X R7, R8, UR5, R5, 0x2, P0 ;  /* 0x0000000508077c11 */ /* 0x000fe400080f1405 */
[----:B------:R-:W-:Y:S01]  /*1dc00*/  ISETP.GE.AND P0, PT, R197, R0, PT ;  /* 0x00000000c500720c */ /* 0x000fe20003f06270 */
[----:B------:R0:W-:Y:S02]  /*1dc10*/  SYNCS.ARRIVE.TRANS64.RED.A1T0 RZ, [R4+URZ], RZ ;  /* 0x000000ff04ff79a7 */ /* 0x0001e4000810043f */
[----:B------:R0:W2:Y:S10]  /*1dc20*/  SHFL.IDX PT, R14, R7, RZ, 0x1c1f ;  /* 0x001c1fff070e7589 */ /* 0x0000b400000e0000 */
[----:B0-----:R-:W-:Y:S05]  /*1dc30*/  @P0 BRA `(.L_x_3548) ;  /* 0x0000000800340947 */ /* 0x001fea0003800000 */
[----:B------:R-:W-:Y:S01]  /*1dc40*/  ULDC UR4, c[0x0][0xbc8] ;  /* 0x0002f20000047ab9 */ /* 0x000fe20000000800 */
[----:B------:R-:W-:Y:S01]  /*1dc50*/  SHF.R.S32.HI R11, RZ, 0x1f, R212 ;  /* 0x0000001fff0b7819 */ /* 0x000fe200000114d4 */
[C---:B------:R-:W-:Y:S01]  /*1dc60*/  VIADD R9, R212.reuse, 0x8 ;  /* 0x00000008d4097836 */ /* 0x040fe20000000000 */
[C---:B------:R-:W-:Y:S01]  /*1dc70*/  ISETP.GE.AND P0, PT, R212.reuse, UR4, PT ;  /* 0x00000004d4007c0c */ /* 0x040fe2000bf06270 */
[C---:B------:R-:W-:Y:S01]  /*1dc80*/  VIADD R8, R212.reuse, 0x8 ;  /* 0x00000008d4087836 */ /* 0x040fe20000000000 */
[----:B------:R-:W-:Y:S01]  /*1dc90*/  ISETP.GE.AND P3, PT, R195, UR4, PT ;  /* 0x00000004c3007c0c */ /* 0x000fe2000bf66270 */
[----:B------:R-:W-:Y:S01]  /*1dca0*/  VIADD R10, R212, 0x10 ;  /* 0x00000010d40a7836 */ /* 0x000fe20000000000 */
[----:B------:R-:W-:Y:S02]  /*1dcb0*/  ISETP.GE.AND P4, PT, R185, UR4, PT ;  /* 0x00000004b9007c0c */ /* 0x000fe4000bf86270 */
[----:B------:R-:W-:-:S07]  /*1dcc0*/  SHF.R.S32.HI R8, RZ, 0x1f, R8 ;  /* 0x0000001fff087819 */ /* 0x000fce0000011408 */
[----:B-1----:R-:W-:-:S04]  /*1dcd0*/  @!P0 LEA R4, P1, R212, R15, 0x2 ;  /* 0x0000000fd4048211 */ /* 0x002fc800078210ff */
        /* <DEDUP_REMOVED lines=11> */
[----:B------:R-:W-:Y:S02]  /*1dd90*/  SHF.R.S32.HI R9, RZ, 0x1f, R9 ;  /* 0x0000001fff097819 */ /* 0x000fe40000011409 */
[----:B------:R-:W-:-:S09]  /*1dda0*/  SHF.R.S32.HI R8, RZ, 0x1f, R8 ;  /* 0x0000001fff087819 */ /* 0x000fd20000011408 */
[----:B0-----:R-:W-:-:S04]  /*1ddb0*/  @!P0 LEA R4, P2, R10, R15, 0x2 ;  /* 0x0000000f0a048211 */ /* 0x001fc800078410ff */
[----:B------:R-:W-:Y:S01]  /*1ddc0*/  @!P0 LEA.HI.X R5, R10, R14, R9, 0x2, P2 ;  /* 0x0000000e0a058211 */ /* 0x000fe200010f1409 */
[----:B------:R-:W-:-:S04]  /*1ddd0*/  VIADD R10, R212, 0x18 ;  /* 0x00000018d40a7836 */ /* 0x000fc80000000000 */
        /* <DEDUP_REMOVED lines=38> */
[----:B0-----:R-:W-:Y:S02]  /*1e040*/  @!P1 LEA R4, P0, R199, R15, 0x2 ;  /* 0x0000000fc7049211 */ /* 0x001fe400078010ff */
        /* <DEDUP_REMOVED lines=76> */
.L_x_3548:
[----:B------:R-:W-:Y:S05]  /*1e510*/  BSYNC B1 ;  /* 0x0000000000017941 */ /* 0x000fea0003800000 */
.L_x_3547:
[----:B------:R-:W-:Y:S01]  /*1e520*/  VIADD R197, R197, 0x8 ;  /* 0x00000008c5c57836 */ /* 0x000fe20000000000 */
[----:B0-----:R0:W3:Y:S04]  /*1e530*/  SHFL.IDX PT, R10, R7, 0x1, 0x1c1f ;  /* 0x003c1f00070a7f89 */ /* 0x0010e800000e0000 */
[----:B------:R-:W-:Y:S01]  /*1e540*/  ISETP.GE.AND P0, PT, R197, R0, PT ;  /* 0x00000000c500720c */ /* 0x000fe20003f06270 */
[----:B------:R0:W4:-:S12]  /*1e550*/  SHFL.IDX PT, R11, R6, 0x1, 0x1c1f ;  /* 0x003c1f00060b7f89 */ /* 0x00011800000e0000 */
[----:B0-----:R-:W-:Y:S05]  /*1e560*/  @P0 BRA `(.L_x_3546) ;  /* 0x0000001800400947 */ /* 0x001fea0003800000 */
[----:B------:R-:W-:Y:S01]  /*1e570*/  ULDC UR4, c[0x0][0xbc8] ;  /* 0x0002f20000047ab9 */ /* 0x000fe20000000800 */
[C---:B------:R-:W-:Y:S01]  /*1e580*/  VIADD R8, R212.reuse, 0x8 ;  /* 0x00000008d4087836 */ /* 0x040fe20000000000 */
[C---:B------:R-:W-:Y:S01]  /*1e590*/  ISETP.GE.AND P4, PT, R212.reuse, UR4, PT ;  /* 0x00000004d4007c0c */ /* 0x040fe2000bf86270 */
[C---:B--2---:R-:W-:Y:S01]  /*1e5a0*/  VIADD R14, R212.reuse, 0x10 ;  /* 0x00000010d40e7836 */ /* 0x044fe20000000000 */
[----:B------:R-:W-:Y:S01]  /*1e5b0*/  SHF.R.S32.HI R9, RZ, 0x1f, R212 ;  /* 0x0000001fff097819 */ /* 0x000fe200000114d4 */
[----:B------:R-:W-:Y:S01]  /*1e5c0*/  VIADD R12, R212, 0x18 ;  /* 0x00000018d40c7836 */ /* 0x000fe20000000000 */
[----:B------:R-:W-:Y:S01]  /*1e5d0*/  ISETP.GE.AND P2, PT, R8, UR4, PT ;  /* 0x0000000408007c0c */ /* 0x000fe2000bf46270 */
[----:B-1----:R-:W-:Y:S01]  /*1e5e0*/  VIADD R15, R212, 0x10 ;  /* 0x00000010d40f7836 */ /* 0x002fe20000000000 */
[----:B------:R-:W-:Y:S01]  /*1e5f0*/  ISETP.GE.AND P1, PT, R14, UR4, PT ;  /* 0x000000040e007c0c */ /* 0x000fe2000bf26270 */
[----:B------:R-:W-:Y:S01]  /*1e600*/  VIADD R13, R212, 0x18 ;  /* 0x00000018d40d7836 */ /* 0x000fe20000000000 */
[----:B------:R-:W-:-:S02]  /*1e610*/  ISETP.GE.AND P0, PT, R12, UR4, PT ;  /* 0x000000040c007c0c */ /* 0x000fc4000bf06270 */
[----:B------:R-:W-:Y:S02]  /*1e620*/  SHF.R.S32.HI R15, RZ, 0x1f, R15 ;  /* 0x0000001fff0f7819 */ /* 0x000fe4000001140f */
[----:B------:R-:W-:Y:S02]  /*1e630*/  SHF.R.S32.HI R13, RZ, 0x1f, R13 ;  /* 0x0000001fff0d7819 */ /* 0x000fe4000001140d */
[----:B----4-:R-:W-:-:S04]  /*1e640*/  @!P4 LEA R4, P3, R212, R11, 0x2 ;  /* 0x0000000bd404c211 */ /* 0x010fc800078610ff */
[CC--:B---3--:R-:W-:Y:S01]  /*1e650*/  @!P4 LEA.HI.X R5, R212.reuse, R10.reuse, R9, 0x2, P3 ;  /* 0x0000000ad405c211 */ /* 0x0c8fe200018f1409 */
[----:B------:R-:W-:Y:S01]  /*1e660*/  VIADD R9, R212, 0x8 ;  /* 0x00000008d4097836 */ /* 0x000fe20000000000 */
[----:B------:R-:W-:Y:S02]  /*1e670*/  ISETP.GE.AND P3, PT, R223, UR4, PT ;  /* 0x00000004df007c0c */ /* 0x000fe4000bf66270 */
[C---:B------:R-:W-:Y:S01]  /*1e680*/  @!P1 LEA R6, P5, R14.reuse, R11, 0x2 ;  /* 0x0000000b0e069211 */ /* 0x040fe200078a10ff */
[----:B------:R0:W-:Y:S01]  /*1e690*/  @!P4 ST.E.64 desc[UR50][R4.64], R26 ;  /* 0x0000001a0400c985 */ /* 0x0001e2000c101b32 */
[----:B------:R-:W-:Y:S02]  /*1e6a0*/  SHF.R.S32.HI R9, RZ, 0x1f, R9 ;  /* 0x0000001fff097819 */ /* 0x000fe40000011409 */
[----:B------:R-:W-:Y:S02]  /*1e6b0*/  ISETP.GE.AND P4, PT, R211, UR4, PT ;  /* 0x00000004d3007c0c */ /* 0x000fe4000bf86270 */
[----:B------:R-:W-:-:S02]  /*1e6c0*/  @!P1 LEA.HI.X R7, R14, R10, R15, 0x2, P5 ;  /* 0x0000000a0e079211 */ /* 0x000fc400028f140f */
        /* <DEDUP_REMOVED lines=11> */
[----:B0-----:R-:W-:-:S02]  /*1e780*/  @!P3 LEA R4, P1, R223, R11, 0x2 ;  /* 0x0000000bdf04b211 */ /* 0x001fc400078210ff */
[-C--:B-1----:R-:W-:Y:S02]  /*1e790*/  @!P4 LEA R6, P2, R211, R11.reuse, 0x2 ;  /* 0x0000000bd306c211 */ /* 0x082fe400078410ff */
        /* <DEDUP_REMOVED lines=8> */
[----:B------:R-:W-:Y:S02]  /*1e820*/  @!P5 LEA.HI.X R9, R209, R10, R210, 0x2, P6 ;  /* 0x0000000ad109d211 */ /* 0x000fe400030f14d2 */
[----:B------:R-:W-:-:S03]  /*1e830*/  ISETP.GE.AND P4, PT, R199, UR4, PT ;  /* 0x00000004c7007c0c */ /* 0x000fc6000bf86270 */
[----:B------:R2:W-:Y:S01]  /*1e840*/  @!P5 ST.E.64 desc[UR50][R8.64], R50 ;  /* 0x000000320800d985 */ /* 0x0005e2000c101b32 */
[-C--:B0-----:R-:W-:Y:S02]  /*1e850*/  @!P0 LEA R4, P6, R207, R11.reuse, 0x2 ;  /* 0x0000000bcf048211 */ /* 0x081fe400078c10ff */
[-C--:B-1----:R-:W-:Y:S02]  /*1e860*/  @!P1 LEA R6, P5, R205, R11.reuse, 0x2 ;  /* 0x0000000bcd069211 */ /* 0x082fe400078a10ff */
        /* <DEDUP_REMOVED lines=24> */
[-C--:B-1----:R-:W-:Y:S01]  /*1e9f0*/  @!P1 LEA R6, P3, R183, R11.reuse, 0x2 ;  /* 0x0000000bb7069211 */ /* 0x082fe200078610ff */
[----:B------:R0:W-:Y:S01]  /*1ea00*/  @!P0 ST.E.64 desc[UR50][R4.64], R78 ;  /* 0x0000004e04008985 */ /* 0x0001e2000c101b32 */
[----:B--2---:R-:W-:Y:S02]  /*1ea10*/  @!P2 LEA R8, P6, R181, R11, 0x2 ;  /* 0x0000000bb508a211 */ /* 0x004fe400078c10ff */
[----:B------:R-:W-:Y:S02]  /*1ea20*/  @!P1 LEA.HI.X R7, R183, R10, R184, 0x2, P3 ;  /* 0x0000000ab7079211 */ /* 0x000fe400018f14b8 */
[----:B------:R-:W-:-:S02]  /*1ea30*/  ISETP.GE.AND P3, PT, R175, UR4, PT ;  /* 0x00000004af007c0c */ /* 0x000fc4000bf66270 */
[----:B------:R-:W-:Y:S01]  /*1ea40*/  @!P2 LEA.HI.X R9, R181, R10, R182, 0x2, P6 ;  /* 0x0000000ab509a211 */ /* 0x000fe200030f14b6 */
[----:B------:R1:W-:Y:S01]  /*1ea50*/  @!P1 ST.E.64 desc[UR50][R6.64], R2 ;  /* 0x0000000206009985 */ /* 0x0003e2000c101b32 */
[----:B------:R-:W-:-:S03]  /*1ea60*/  ISETP.GE.AND P1, PT, R171, UR4, PT ;  /* 0x00000004ab007c0c */ /* 0x000fc6000bf26270 */
[----:B------:R-:W-:Y:S01]  /*1ea70*/  @!P2 ST.E.64 desc[UR50][R8.64], R86 ;  /* 0x000000560800a985 */ /* 0x000fe2000c101b32 */
[----:B------:R-:W-:Y:S02]  /*1ea80*/  ISETP.GE.AND P2, PT, R173, UR4, PT ;  /* 0x00000004ad007c0c */ /* 0x000fe4000bf46270 */
[----:B0-----:R-:W-:-:S04]  /*1ea90*/  @!P4 LEA R4, P0, R177, R11, 0x2 ;  /* 0x0000000bb104c211 */ /* 0x001fc800078010ff */
[----:B------:R-:W-:Y:S02]  /*1eaa0*/  @!P4 LEA.HI.X R5, R177, R10, R178, 0x2, P0 ;  /* 0x0000000ab105c211 */ /* 0x000fe400000f14b2 */
[----:B------:R-:W-:Y:S02]  /*1eab0*/  ISETP.GE.AND P0, PT, R169, UR4, PT ;  /* 0x00000004a9007c0c */ /* 0x000fe4000bf06270 */
[----:B-1----:R-:W-:-:S04]  /*1eac0*/  @!P5 LEA R2, P6, R179, R11, 0x2 ;  /* 0x0000000bb302d211 */ /* 0x002fc800078c10ff */
        /* <DEDUP_REMOVED lines=57> */
.L_x_3540:
[----:B------:R-:W4:Y:S01]  /*1ee60*/  LDL R9, [R1+0x60] ;  /* 0x0000600001097983 */ /* 0x000f220000100800 */
        /* <DEDUP_REMOVED lines=9> */
[----:B01----:R-:W0:Y:S01]  /*1ef00*/  @P1 LDC.64 R4, c[0x0][0xd08] ;  /* 0x00034200ff041b82 */ /* 0x003e220000000a00 */
[----:B------:R-:W-:Y:S02]  /*1ef10*/  ULDC UR4, c[0x0][0xb88] ;  /* 0x0002e20000047ab9 */ /* 0x000fe40000000800 */
[----:B------:R-:W-:Y:S01]  /*1ef20*/  IMAD.U32 R0, RZ, RZ, UR4 ;  /* 0x00000004ff007e24 */ /* 0x000fe2000f8e00ff */
[----:B------:R-:W1:Y:S01]  /*1ef30*/  S2R R6, SR_TID.X ;  /* 0x0000000000067919 */ /* 0x000e620000002100 */
[----:B----4-:R-:W-:-:S04]  /*1ef40*/  IMAD.WIDE R2, R9, 0x4, R2 ;  /* 0x0000000409027825 */ /* 0x010fc800078e0202 */
[----:B0-----:R-:W-:Y:S01]  /*1ef50*/  @P1 IMAD.WIDE R4, R9, 0x4, R4 ;  /* 0x0000000409041825 */ /* 0x001fe200078e0204 */
[----:B------:R0:W5:Y:S04]  /*1ef60*/  @P0 LDG.E R15, desc[UR50][R2.64] ;  /* 0x00000032020f0981 */ /* 0x000168000c1e1900 */
[----:B------:R0:W5:Y:S01]  /*1ef70*/  @P1 LDG.E R0, desc[UR50][R4.64] ;  /* 0x0000003204001981 */ /* 0x000162000c1e1900 */
[----:B--2---:R-:W-:Y:S01]  /*1ef80*/  ISETP.NE.AND P2, PT, R8, RZ, PT ;  /* 0x000000ff0800720c */ /* 0x004fe20003f45270 */
[----:B-1----:R-:W-:Y:S01]  /*1ef90*/  VIADD R7, R6, 0xffffff80 ;  /* 0xffffff8006077836 */ /* 0x002fe20000000000 */
[----:B------:R-:W-:-:S04]  /*1efa0*/  SHF.R.S32.HI R26, RZ, 0x1f, R9 ;  /* 0x0000001fff1a7819 */ /* 0x000fc80000011409 */
[----:B------:R-:W-:-:S07]  /*1efb0*/  ISETP.GT.AND P3, PT, R7, 0x3f, PT ;  /* 0x0000003f0700780c */ /* 0x000fce0003f64270 */
[----:B------:R-:W1:Y:S02]  /*1efc0*/  @!P2 LDC R8, c[0x0][0xbd4] ;  /* 0x0002f500ff08ab82 */ /* 0x000e640000000800 */
[----:B-1----:R0:W-:Y:S01]  /*1efd0*/  @!P2 STL [R1+0x5c], R8 ;  /* 0x00005c080100a387 */ /* 0x0021e20000100800 */
[----:B------:R-:W-:Y:S01]  /*1efe0*/  ISETP.GT.AND P2, PT, R8, 0x1, PT ;  /* 0x000000010800780c */ /* 0x000fe20003f44270 */
[----:B------:R-:W-:-:S12]  /*1eff0*/  @P1 BRA `(.L_x_3549) ;  /* 0x0000000000101947 */ /* 0x000fd80003800000 */
[----:B------:R-:W-:Y:S05]  /*1f000*/  @!P0 BRA `(.L_x_3549) ;  /* 0x00000000000c8947 */ /* 0x000fea0003800000 */
[----:B0-----:R-:W2:Y:S04]  /*1f010*/  LDG.E R5, desc[UR50][R2.64] ;  /* 0x0000003202057981 */ /* 0x001ea8000c1e1900 */
[----:B-----5:R-:W2:Y:S02]  /*1f020*/  LDG.E R0, desc[UR50][R2.64+0x4] ;  /* 0x0000043202007981 */ /* 0x020ea4000c1e1900 */
[----:B--2---:R-:W-:-:S07]  /*1f030*/  IMAD.IADD R0, R0, 0x1, -R5 ;  /* 0x0000000100007824 */ /* 0x004fce00078e0a05 */
.L_x_3549:
        /* <DEDUP_REMOVED lines=18> */
[----:B------:R-:W4:Y:S08]  /*1f160*/  LDC.64 R10, c[0x0][R20+0x218] ;  /* 0x00008600140a7b82 */ /* 0x000f300000000a00 */
[----:B------:R-:W5:Y:S08]  /*1f170*/  LDC.64 R4, c[0x0][R20+0x228] ;  /* 0x00008a0014047b82 */ /* 0x000f700000000a00 */
[----:B------:R-:W3:Y:S08]  /*1f180*/  @P1 LDC R14, c[0x0][0xcec] ;  /* 0x00033b00ff0e1b82 */ /* 0x000ef00000000800 */
[----:B------:R-:W5:Y:S08]  /*1f190*/  LDC.64 R6, c[0x0][R20+0x210] ;  /* 0x0000840014067b82 */ /* 0x000f700000000a00 */
[----:B------:R-:W5:Y:S01]  /*1f1a0*/  @P1 LDC R27, c[0x0][0xcf0] ;  /* 0x00033c00ff1b1b82 */ /* 0x000f620000000800 */
[----:B---3--:R-:W-:-:S07]  /*1f1b0*/  @P1 IMAD.HI.U32 R14, R31, R14, RZ ;  /* 0x0000000e1f0e1227 */ /* 0x008fce00078e00ff */
[----:B0-----:R-:W0:Y:S01]  /*1f1c0*/  @!P0 LDC R8, c[0x0][0xc50] ;  /* 0x00031400ff088b82 */ /* 0x001e220000000800 */
[-C--:B-1----:R-:W-:Y:S02]  /*1f1d0*/  IMAD R3, R3, R29.reuse, RZ ;  /* 0x0000001d03037224 */ /* 0x082fe400078e02ff */
[----:B------:R-:W-:-:S05]  /*1f1e0*/  IMAD.WIDE.U32 R12, R2, R29, RZ ;  /* 0x0000001d020c7225 */ /* 0x000fca00078e00ff */
[----:B------:R-:W1:Y:S01]  /*1f1f0*/  @!P0 LDC R9, c[0x0][0xc54] ;  /* 0x00031500ff098b82 */ /* 0x000e620000000800 */
[-C--:B----4-:R-:W-:Y:S02]  /*1f200*/  IMAD R25, R11, R189.reuse, RZ ;  /* 0x000000bd0b197224 */ /* 0x090fe400078e02ff */
[----:B------:R-:W-:Y:S01]  /*1f210*/  IMAD.WIDE.U32 R10, R10, R189, RZ ;  /* 0x000000bd0a0a7225 */ /* 0x000fe200078e00ff */
[----:B-----5:R-:W-:-:S03]  /*1f220*/  @P1 SHF.R.U32.HI R21, RZ, R27, R14 ;  /* 0x0000001bff151219 */ /* 0x020fc6000001160e */
        /* <DEDUP_REMOVED lines=23> */
.L_x_3551:
[----:B------:R-:W-:Y:S05]  /*1f3a0*/  BSYNC B1 ;  /* 0x0000000000017941 */ /* 0x000fea0003800000 */
.L_x_3550:
[----:B------:R-:W-:Y:S05]  /*1f3b0*/  @P2 BRA `(.L_x_3546) ;  /* 0x0000000800ac2947 */ /* 0x000fea0003800000 */
[----:B0-----:R-:W0:Y:S01]  /*1f3c0*/  S2R R4, SR_TID.X ;  /* 0x0000000000047919 */ /* 0x001e220000002100 */
[----:B-1----:R-:W1:Y:S01]  /*1f3d0*/  LDC R9, c[0x0][0xce8] ;  /* 0x00033a00ff097b82 */ /* 0x002e620000000800 */
[----:B------:R-:W-:Y:S01]  /*1f3e0*/  ULDC.64 UR4, c[0x0][0xba0] ;  /* 0x0002e80000047ab9 */ /* 0x000fe20000000a00 */
[----:B------:R-:W-:Y:S01]  /*1f3f0*/  VIADD R38, R214, 0x40 ;  /* 0x00000040d6267836 */ /* 0x000fe20000000000 */
[----:B------:R-:W-:Y:S01]  /*1f400*/  BSSY B1, `(.L_x_3552) ;  /* 0x0000082000017945 */ /* 0x000fe20003800000 */
[----:B------:R-:W-:Y:S02]  /*1f410*/  IMAD R2, R24, UR4, RZ ;  /* 0x0000000418027c24 */ /* 0x000fe4000f8e02ff */
[----:B------:R-:W-:Y:S02]  /*1f420*/  VIADD R36, R214, 0x80 ;  /* 0x00000080d6247836 */ /* 0x000fe40000000000 */
[----:B------:R-:W2:Y:S01]  /*1f430*/  LDC R11, c[0x0][0xbc8] ;  /* 0x0002f200ff0b7b82 */ /* 0x000ea20000000800 */
[----:B------:R-:W-:-:S02]  /*1f440*/  IMAD R5, R15, UR5, R2 ;  /* 0x000000050f057c24 */ /* 0x000fc4000f8e0202 */
[----:B------:R-:W-:Y:S01]  /*1f450*/  IMAD.WIDE.U32 R2, R15, UR4, RZ ;  /* 0x000000040f027c25 */ /* 0x000fe2000f8e00ff */
[----:B------:R-:W-:-:S03]  /*1f460*/  ULDC.64 UR4, c[0x0][0xbe8] ;  /* 0x0002fa0000047ab9 */ /* 0x000fc60000000a00 */
[----:B------:R-:W-:Y:S02]  /*1f470*/  IMAD.IADD R3, R3, 0x1, R5 ;  /* 0x0000000103037824 */ /* 0x000fe400078e0205 */
[----:B------:R-:W-:Y:S02]  /*1f480*/  VIADD R34, R214, 0xc0 ;  /* 0x000000c0d6227836 */ /* 0x000fe40000000000 */
[----:B------:R-:W-:-:S04]  /*1f490*/  IMAD.WIDE.U32 R2, R189, UR4, R2 ;  /* 0x00000004bd027c25 */ /* 0x000fc8000f8e0002 */
[----:B------:R-:W-:Y:S01]  /*1f4a0*/  IMAD R3, R189, UR5, R3 ;  /* 0x00000005bd037c24 */ /* 0x000fe2000f8e0203 */
[----:B-1----:R-:W-:Y:S01]  /*1f4b0*/  ISETP.NE.AND P0, PT, R9, 0x1, PT ;  /* 0x000000010900780c */ /* 0x002fe20003f05270 */
[----:B------:R-:W-:Y:S01]  /*1f4c0*/  ULDC.64 UR4, c[0x0][0xbf0] ;  /* 0x0002fc0000047ab9 */ /* 0x000fe20000000a00 */
[----:B------:R-:W-:Y:S02]  /*1f4d0*/  VIADD R32, R214, 0x100 ;  /* 0x00000100d6207836 */ /* 0x000fe40000000000 */
[----:B------:R-:W-:-:S04]  /*1f4e0*/  IMAD.WIDE.U32 R2, R29, UR4, R2 ;  /* 0x000000041d027c25 */ /* 0x000fc8000f8e0002 */
[----:B0-----:R-:W-:Y:S01]  /*1f4f0*/  VIADD R4, R4, 0xffffff80 ;  /* 0xffffff8004047836 */ /* 0x001fe20000000000 */
[-C--:B--2---:R-:W-:Y:S01]  /*1f500*/  ISETP.GE.AND P1, PT, R38, R11.reuse, PT ;  /* 0x0000000b2600720c */ /* 0x084fe20003f26270 */
[C---:B------:R-:W-:Y:S01]  /*1f510*/  VIADD R30, R214.reuse, 0x140 ;  /* 0x00000140d61e7836 */ /* 0x040fe20000000000 */
[CC--:B------:R-:W-:Y:S01]  /*1f520*/  ISETP.GE.AND P2, PT, R214.reuse, R11.reuse, PT ;  /* 0x0000000bd600720c */ /* 0x0c0fe20003f46270 */
[C---:B------:R-:W-:Y:S01]  /*1f530*/  VIADD R27, R214.reuse, 0x180 ;  /* 0x00000180d61b7836 */ /* 0x040fe20000000000 */
[----:B------:R-:W-:Y:S01]  /*1f540*/  SHF.R.S32.HI R7, RZ, 0x1f, R4 ;  /* 0x0000001fff077819 */ /* 0x000fe20000011404 */
[----:B------:R-:W0:Y:S01]  /*1f550*/  @P0 LDC R13, c[0x0][0xcec] ;  /* 0x00033b00ff0d0b82 */ /* 0x000e220000000800 */
[----:B------:R-:W-:Y:S01]  /*1f560*/  SEL R8, RZ, 0xffffffff, P1 ;  /* 0xffffffffff087807 */ /* 0x000fe20000800000 */
[C---:B------:R-:W-:Y:S01]  /*1f570*/  VIADD R21, R214.reuse, 0x1c0 ;  /* 0x000001c0d6157836 */ /* 0x040fe20000000000 */
[----:B------:R-:W-:Y:S01]  /*1f580*/  LEA.HI R7, R7, R4, RZ, 0x3 ;  /* 0x0000000407077211 */ /* 0x000fe200078f18ff */
[----:B------:R-:W-:Y:S01]  /*1f590*/  VIADD R25, R214, 0x1c0 ;  /* 0x000001c0d6197836 */ /* 0x000fe20000000000 */
[----:B------:R-:W-:Y:S01]  /*1f5a0*/  ISETP.GE.AND P1, PT, R36, R11, PT ;  /* 0x0000000b2400720c */ /* 0x000fe20003f26270 */
[----:B------:R-:W-:Y:S01]  /*1f5b0*/  IMAD.SHL.U32 R8, R8, 0x2, RZ ;  /* 0x0000000208087824 */ /* 0x000fe200078e00ff */
[----:B------:R-:W-:Y:S01]  /*1f5c0*/  LOP3.LUT R5, R7, 0xfffffff8, RZ, 0xc0, !PT ;  /* 0xfffffff807057812 */ /* 0x000fe200078ec0ff */
[----:B------:R-:W1:Y:S01]  /*1f5d0*/  @P0 LDC R15, c[0x0][0xcf0] ;  /* 0x00033c00ff0f0b82 */ /* 0x000e620000000800 */
[----:B------:R-:W-:Y:S01]  /*1f5e0*/  SHF.R.S32.HI R20, RZ, 0x3, R7 ;  /* 0x00000003ff147819 */ /* 0x000fe20000011407 */
[----:B------:R-:W-:Y:S01]  /*1f5f0*/  VIADD R28, R214, 0x180 ;  /* 0x00000180d61c7836 */ /* 0x000fe20000000000 */
[----:B------:R-:W-:Y:S01]  /*1f600*/  SHF.R.S32.HI R25, RZ, 0x1f, R25 ;  /* 0x0000001fff197819 */ /* 0x000fe20000011419 */
[----:B------:R-:W-:-:S02]  /*1f610*/  IMAD.IADD R5, R4, 0x1, -R5 ;  /* 0x0000000104057824 */ /* 0x000fc400078e0a05 */
[----:B------:R-:W-:Y:S01]  /*1f620*/  IMAD R4, R26, UR4, RZ ;  /* 0x000000041a047c24 */ /* 0x000fe2000f8e02ff */
[----:B------:R-:W-:Y:S01]  /*1f630*/  SHF.R.S32.HI R28, RZ, 0x1f, R28 ;  /* 0x0000001fff1c7819 */ /* 0x000fe2000001141c */
[----:B------:R-:W-:Y:S02]  /*1f640*/  IMAD R6, R5, 0x20, R20 ;  /* 0x0000002005067824 */ /* 0x000fe400078e0214 */
[----:B------:R-:W-:Y:S01]  /*1f650*/  IMAD R7, R29, UR5, R4 ;  /* 0x000000051d077c24 */ /* 0x000fe2000f8e0204 */
[----:B------:R-:W-:Y:S01]  /*1f660*/  ULDC.64 UR4, c[0x0][0xbe0] ;  /* 0x0002f80000047ab9 */ /* 0x000fe20000000a00 */
[----:B------:R-:W-:Y:S02]  /*1f670*/  IMAD.IADD R6, R197, 0x1, R6 ;  /* 0x00000001c5067824 */ /* 0x000fe400078e0206 */
[----:B------:R-:W-:Y:S01]  /*1f680*/  IMAD.IADD R3, R3, 0x1, R7 ;  /* 0x0000000103037824 */ /* 0x000fe200078e0207 */
[----:B------:R-:W-:Y:S01]  /*1f690*/  SEL R7, RZ, 0x1, P2 ;  /* 0x00000001ff077807 */ /* 0x000fe20001000000 */
[----:B0-----:R-:W-:Y:S01]  /*1f6a0*/  @P0 IMAD.HI.U32 R4, R6, R13, RZ ;  /* 0x0000000d06040227 */ /* 0x001fe200078e00ff */
[----:B------:R-:W-:-:S03]  /*1f6b0*/  ISETP.GE.AND P2, PT, R21, R11, PT ;  /* 0x0000000b1500720c */ /* 0x000fc60003f46270 */
[----:B------:R-:W-:Y:S02]  /*1f6c0*/  IMAD.MOV.U32 R5, RZ, RZ, R6 ;  /* 0x000000ffff057224 */ /* 0x000fe400078e0006 */
[----:B------:R-:W-:Y:S01]  /*1f6d0*/  IMAD.IADD R20, R20, 0x1, R197 ;  /* 0x0000000114147824 */ /* 0x000fe200078e02c5 */
[----:B-1----:R-:W-:Y:S01]  /*1f6e0*/  @P0 SHF.R.U32.HI R5, RZ, R15, R4 ;  /* 0x0000000fff050219 */ /* 0x002fe20000011604 */
[----:B------:R-:W-:Y:S01]  /*1f6f0*/  IMAD R15, R0, R9, RZ ;  /* 0x00000009000f7224 */ /* 0x000fe200078e02ff */
[----:B------:R-:W-:Y:S01]  /*1f700*/  LOP3.LUT R4, R8, 0x2, R7, 0xe2, !PT ;  /* 0x0000000208047812 */ /* 0x000fe200078ee207 */
[----:B------:R-:W-:Y:S01]  /*1f710*/  VIADD R31, R214, 0x140 ;  /* 0x00000140d61f7836 */ /* 0x000fe20000000000 */
[----:B------:R-:W-:Y:S01]  /*1f720*/  SEL R8, RZ, 0xffffffff, P1 ;  /* 0xffffffffff087807 */ /* 0x000fe20000800000 */
[----:B------:R-:W-:Y:S01]  /*1f730*/  IMAD.MOV R7, RZ, RZ, -R5 ;  /* 0x000000ffff077224 */ /* 0x000fe200078e0a05 */
[----:B------:R-:W-:Y:S01]  /*1f740*/  ISETP.GE.AND P0, PT, R34, R11, PT ;  /* 0x0000000b2200720c */ /* 0x000fe20003f06270 */
[----:B------:R-:W-:Y:S01]  /*1f750*/  IMAD.WIDE.U32 R2, R5, UR4, R2 ;  /* 0x0000000405027c25 */ /* 0x000fe2000f8e0002 */
[----:B------:R-:W-:-:S02]  /*1f760*/  SHF.R.S32.HI R0, RZ, 0x1f, R5 ;  /* 0x0000001fff007819 */ /* 0x000fc40000011405 */
[----:B------:R-:W-:Y:S01]  /*1f770*/  ISETP.GE.AND P1, PT, R32, R11, PT ;  /* 0x0000000b2000720c */ /* 0x000fe20003f26270 */
[----:B------:R-:W-:Y:S01]  /*1f780*/  IMAD R7, R9, R7, R6 ;  /* 0x0000000709077224 */ /* 0x000fe200078e0206 */
[----:B------:R-:W-:Y:S01]  /*1f790*/  SEL R6, RZ, 0xffffffff, P0 ;  /* 0xffffffffff067807 */ /* 0x000fe20000000000 */
[----:B------:R-:W-:Y:S01]  /*1f7a0*/  IMAD.SHL.U32 R13, R8, 0x4, RZ ;  /* 0x00000004080d7824 */ /* 0x000fe200078e00ff */
[-C--:B------:R-:W-:Y:S01]  /*1f7b0*/  ISETP.GE.AND P0, PT, R30, R11.reuse, PT ;  /* 0x0000000b1e00720c */ /* 0x080fe20003f06270 */
[----:B------:R-:W-:Y:S01]  /*1f7c0*/  IMAD R0, R0, UR4, RZ ;  /* 0x0000000400007c24 */ /* 0x000fe2000f8e02ff */
[----:B------:R-:W-:Y:S01]  /*1f7d0*/  SHF.R.S32.HI R31, RZ, 0x1f, R31 ;  /* 0x0000001fff1f7819 */ /* 0x000fe2000001141f */
        /* <DEDUP_REMOVED lines=20> */
[----:B------:R-:W-:Y:S01]  /*1f920*/  LEA R10, P1, R2, UR4, 0x1 ;  /* 0x00000004020a7c11 */ /* 0x000fe2000f8208ff */
[C---:B------:R-:W-:Y:S01]  /*1f930*/  VIADD R33, R214.reuse, 0x100 ;  /* 0x00000100d6217836 */ /* 0x040fe20000000000 */
[----:B------:R-:W-:Y:S01]  /*1f940*/  LOP3.LUT R4, R9, 0x20, R4, 0xe2, !PT ;  /* 0x0000002009047812 */ /* 0x000fe200078ee204 */
[----:B------:R-:W-:Y:S01]  /*1f950*/  VIADD R35, R214, 0xc0 ;  /* 0x000000c0d6237836 */ /* 0x000fe20000000000 */
[----:B------:R-:W-:Y:S01]  /*1f960*/  LEA.HI.X R12, R2, UR5, R3, 0x1, P1 ;  /* 0x00000005020c7c11 */ /* 0x000fe200088f0c03 */
[----:B------:R-:W-:Y:S01]  /*1f970*/  VIADD R37, R214, 0x80 ;  /* 0x00000080d6257836 */ /* 0x000fe20000000000 */
[----:B------:R-:W-:Y:S01]  /*1f980*/  LOP3.LUT R13, R4, R7, RZ, 0xfc, !PT ;  /* 0x00000007040d7212 */ /* 0x000fe200078efcff */
[----:B------:R-:W-:Y:S01]  /*1f990*/  VIADD R39, R214, 0x40 ;  /* 0x00000040d6277836 */ /* 0x000fe20000000000 */
[----:B------:R-:W-:Y:S01]  /*1f9a0*/  SEL R0, RZ, 0x80, P2 ;  /* 0x00000080ff007807 */ /* 0x000fe20001000000 */
[----:B------:R0:W1:Y:S01]  /*1f9b0*/  SHFL.IDX PT, R8, R10, RZ, 0x181f ;  /* 0x00181fff0a087589 */ /* 0x00006200000e0000 */
[----:B------:R-:W-:-:S02]  /*1f9c0*/  SHF.R.S32.HI R33, RZ, 0x1f, R33 ;  /* 0x0000001fff217819 */ /* 0x000fc40000011421 */
[----:B------:R-:W-:Y:S01]  /*1f9d0*/  LOP3.LUT R14, R13, R0, RZ, 0xfc, !PT ;  /* 0x000000000d0e7212 */ /* 0x000fe200078efcff */
[----:B------:R0:W2:Y:S01]  /*1f9e0*/  SHFL.IDX PT, R9, R12, RZ, 0x181f ;  /* 0x00181fff0c097589 */ /* 0x0000a200000e0000 */
[----:B------:R-:W-:Y:S02]  /*1f9f0*/  SHF.R.S32.HI R35, RZ, 0x1f, R35 ;  /* 0x0000001fff237819 */ /* 0x000fe40000011423 */
[----:B------:R-:W-:Y:S02]  /*1fa00*/  SHF.R.S32.HI R37, RZ, 0x1f, R37 ;  /* 0x0000001fff257819 */ /* 0x000fe40000011425 */
[----:B------:R-:W-:Y:S01]  /*1fa10*/  SHF.R.S32.HI R39, RZ, 0x1f, R39 ;  /* 0x0000001fff277819 */ /* 0x000fe20000011427 */
[----:B------:R-:W-:Y:S06]  /*1fa20*/  @P0 BRA `(.L_x_3553) ;  /* 0x00000000007c0947 */ /* 0x000fec0003800000 */
        /* <DEDUP_REMOVED lines=31> */
.L_x_3553:
[----:B------:R-:W-:Y:S05]  /*1fc20*/  BSYNC B1 ;  /* 0x0000000000017941 */ /* 0x000fea0003800000 */
.L_x_3552:
[----:B------:R-:W-:Y:S01]  /*1fc30*/  VIADD R0, R20, 0x20 ;  /* 0x0000002014007836 */ /* 0x000fe20000000000 */
[----:B--2-4-:R2:W4:Y:S04]  /*1fc40*/  SHFL.IDX PT, R9, R12, 0x1, 0x181f ;  /* 0x00381f000c097f89 */ /* 0x01452800000e0000 */
        /* <DEDUP_REMOVED lines=9> */
[----:B-1--4-:R-:W-:Y:S02]  /*1fce0*/  @!P6 IMAD.WIDE R4, R214, 0x2, R8 ;  /* 0x00000002d604e825 */ /* 0x012fe400078e0208 */
        /* <DEDUP_REMOVED lines=24> */
.L_x_3546:
[----:B------:R-:W-:Y:S05]  /*1fe70*/  BSYNC B0 ;  /* 0x0000000000007941 */ /* 0x000fea0003800000 */
.L_x_3539:
[----:B------:R-:W-:Y:S02]  /*1fe80*/  ULDC UR4, c[0x0][0xd3c] ;  /* 0x00034f0000047ab9 */ /* 0x000fe40000000800 */
[----:B---3--:R-:W-:-:S13]  /*1fe90*/  ISETP.GE.AND P0, PT, R83, UR4, PT ;  /* 0x0000000453007c0c */ /* 0x008fda000bf06270 */
[----:B------:R-:W-:Y:S05]  /*1fea0*/  @!P0 BRA `(.L_x_3554) ;  /* 0xfffffe1800d48947 */ /* 0x000fea000383ffff */
[----:B------:R-:W-:Y:S05]  /*1feb0*/  BRA `(.L_x_3334) ;  /* 0x0000009800047947 */ /* 0x000fea0003800000 */
.L_x_3332:
        /* <DEDUP_REMOVED lines=16> */
.L_x_3555:
        /* <DEDUP_REMOVED lines=43> */
.L_x_3559:
        /* <DEDUP_REMOVED lines=37> */
.L_x_3557:
        /* <DEDUP_REMOVED lines=13> */
.L_x_3560:
        /* <DEDUP_REMOVED lines=62> */
.L_x_3561:
        /* <DEDUP_REMOVED lines=61> */
.L_x_3562:
[----:B------:R-:W-:-:S05]  /*20d40*/  LOP3.LUT R25, RZ, R2, RZ, 0x33, !PT ;  /* 0x00000002ff197212 */ /* 0x000fca00078e33ff */
[----:B------:R-:W-:Y:S01]  /*20d50*/  IMAD.IADD R25, R6, 0x1, R25 ;  /* 0x0000000106197824 */ /* 0x000fe200078e0219 */
[----:B------:R-:W-:Y:S06]  /*20d60*/  BRA `(.L_x_3563) ;  /* 0x00000000000c7947 */ /* 0x000fec0003800000 */
.L_x_3558:
[----:B------:R-:W-:Y:S02]  /*20d70*/  IMAD.MOV.U32 R25, RZ, RZ, RZ ;  /* 0x000000ffff197224 */ /* 0x000fe400078e00ff */
[----:B------:R-:W-:Y:S02]  /*20d80*/  IMAD.U32 R24, RZ, RZ, UR6 ;  /* 0x00000006ff187e24 */ /* 0x000fe4000f8e00ff */
[----:B------:R-:W-:-:S07]  /*20d90*/  IMAD.MOV.U32 R26, RZ, RZ, RZ ;  /* 0x000000ffff1a7224 */ /* 0x000fce00078e00ff */
.L_x_3563:
[----:B------:R-:W-:-:S13]  /*20da0*/  ISETP.NE.AND P0, PT, R7, RZ, PT ;  /* 0x000000ff0700720c */ /* 0x000fda0003f05270 */
[----:B------:R-:W0:Y:S01]  /*20db0*/  @!P0 S2R R3, SR_CgaCtaId ;  /* 0x0000000000038919 */ /* 0x000e220000008800 */
[----:B------:R-:W-:-:S04]  /*20dc0*/  @!P0 MOV R2, 0x400 ;  /* 0x0000040000028802 */ /* 0x000fc80000000f00 */
[----:B0-----:R-:W-:-:S05]  /*20dd0*/  @!P0 LEA R2, R3, R2, 0x18 ;  /* 0x0000000203028211 */ /* 0x001fca00078ec0ff */
[----:B------:R1:W-:Y:S01]  /*20de0*/  @!P0 STS.128 [R2+0x388d0], R24 ;  /* 0x0388d01802008388 */ /* 0x0003e20000000c00 */
[----:B------:R-:W-:Y:S06]  /*20df0*/  BAR.ARV 0x5, 0x180 ;  /* 0x0146000000007b1d */ /* 0x000fec0000002000 */
.L_x_3556:
        /* <DEDUP_REMOVED lines=37> */
.L_x_3697:
[----:B------:R-:W-:Y:S05]  /*21050*/  YIELD ;  /* 0x0000000000007946 */ /* 0x000fea0003800000 */
[----:B------:R-:W-:Y:S01]  /*21060*/  ULDC.64 UR4, c[0x0][0xb20] ;  /* 0x0002c80000047ab9 */ /* 0x000fe20000000a00 */
[----:B------:R-:W-:Y:S01]  /*21070*/  IMAD.MOV.U32 R34, RZ, RZ, RZ ;  /* 0x000000ffff227224 */ /* 0x000fe200078e00ff */
[----:B------:R-:W-:Y:S01]  /*21080*/  ISETP.NE.U32.AND P0, PT, RZ, UR4, PT ;  /* 0x00000004ff007c0c */ /* 0x000fe2000bf05070 */
[----:B0-----:R-:W0:Y:S01]  /*21090*/  LDC.64 R4, c[0x0][0xaf8] ;  /* 0x0002be00ff047b82 */ /* 0x001e220000000a00 */
[----:B------:R-:W-:Y:S01]  /*210a0*/  IMAD.MOV.U32 R0, RZ, RZ, RZ ;  /* 0x000000ffff007224 */ /* 0x000fe200078e00ff */
[----:B------:R-:W-:Y:S01]  /*210b0*/  ULDC.64 UR6, c[0x0][0xb08] ;  /* 0x0002c20000067ab9 */ /* 0x000fe20000000a00 */
[----:B------:R-:W-:Y:S01]  /*210c0*/  ISETP.NE.AND.EX P0, PT, RZ, UR5, PT, P0 ;  /* 0x00000005ff007c0c */ /* 0x000fe2000bf05300 */
[----:B------:R-:W-:-:S12]  /*210d0*/  ULDC.64 UR4, c[0x0][0xb10] ;  /* 0x0002c40000047ab9 */ /* 0x000fd80000000a00 */
[----:B-1----:R-:W1:Y:S02]  /*210e0*/  @P0 LDC.64 R2, c[0x0][0xb20] ;  /* 0x0002c800ff020b82 */ /* 0x002e640000000a00 */
[----:B-1----:R-:W-:-:S05]  /*210f0*/  @P0 IMAD.WIDE R2, R27, 0x4, R2 ;  /* 0x000000041b020825 */ /* 0x002fca00078e0202 */
[----:B------:R1:W5:Y:S01]  /*21100*/  @P0 LDG.E R34, desc[UR50][R2.64] ;  /* 0x0000003202220981 */ /* 0x000362000c1e1900 */
[----:B------:R-:W-:Y:S01]  /*21110*/  ISETP.NE.U32.AND P0, PT, RZ, UR4, PT ;  /* 0x00000004ff007c0c */ /* 0x000fe2000bf05070 */
[----:B0-----:R-:W-:Y:S01]  /*21120*/  IMAD.WIDE R4, R27, 0x4, R4 ;  /* 0x000000041b047825 */ /* 0x001fe200078e0204 */
[----:B------:R-:W-:Y:S02]  /*21130*/  ISETP.NE.U32.AND P1, PT, RZ, UR6, PT ;  /* 0x00000006ff007c0c */ /* 0x000fe4000bf25070 */
[----:B------:R-:W-:Y:S01]  /*21140*/  ISETP.NE.AND.EX P2, PT, RZ, UR5, PT, P0 ;  /* 0x00000005ff007c0c */ /* 0x000fe2000bf45300 */
[----:B------:R-:W-:Y:S01]  /*21150*/  ULDC.64 UR4, c[0x0][0xaf8] ;  /* 0x0002be0000047ab9 */ /* 0x000fe20000000a00 */
[----:B------:R-:W-:Y:S01]  /*21160*/  ISETP.NE.AND.EX P1, PT, RZ, UR7, PT, P1 ;  /* 0x00000007ff007c0c */ /* 0x000fe2000bf25310 */
[----:B--2---:R-:W-:Y:S01]  /*21170*/  IMAD.MOV.U32 R6, RZ, RZ, RZ ;  /* 0x000000ffff067224 */ /* 0x004fe200078e00ff */
[----:B------:R-:W-:Y:S01]  /*21180*/  ISETP.NE.U32.AND P0, PT, RZ, UR4, PT ;  /* 0x00000004ff007c0c */ /* 0x000fe2000bf05070 */
[----:B-1----:R-:W0:Y:S03]  /*21190*/  LDC.64 R2, c[0x0][0xb08] ;  /* 0x0002c200ff027b82 */ /* 0x002e260000000a00 */
[----:B------:R-:W-:-:S05]  /*211a0*/  ISETP.NE.AND.EX P0, PT, RZ, UR5, PT, P0 ;  /* 0x00000005ff007c0c */ /* 0x000fca000bf05300 */
[----:B------:R-:W1:Y:S08]  /*211b0*/  @P2 LDC.64 R8, c[0x0][0xb10] ;  /* 0x0002c400ff082b82 */ /* 0x000e700000000a00 */
[----:B------:R-:W2:Y:S01]  /*211c0*/  @P0 LDG.E R0, desc[UR50][R4.64] ;  /* 0x0000003204000981 */ /* 0x000ea2000c1e1900 */
[----:B------:R-:W-:Y:S01]  /*211d0*/  ULDC UR4, c[0x0][0x288] ;  /* 0x0000a20000047ab9 */ /* 0x000fe20000000800 */
[----:B0-----:R-:W-:-:S05]  /*211e0*/  IMAD.WIDE R2, R27, 0x4, R2 ;  /* 0x000000041b027825 */ /* 0x001fca00078e0202 */
[----:B------:R0:W5:Y:S01]  /*211f0*/  @P1 LDG.E R6, desc[UR50][R2.64] ;  /* 0x0000003202061981 */ /* 0x000162000c1e1900 */
[----:B-1----:R-:W-:-:S03]  /*21200*/  @P2 IMAD.WIDE R8, R27, 0x4, R8 ;  /* 0x000000041b082825 */ /* 0x002fc600078e0208 */
[----:B--2---:R1:W-:Y:S02]  /*21210*/  STL [R1+0x8], R0 ;  /* 0x0000080001007387 */ /* 0x0043e40000100800 */
[----:B-1----:R-:W-:Y:S01]  /*21220*/  IMAD.U32 R0, RZ, RZ, UR4 ;  /* 0x00000004ff007e24 */ /* 0x002fe2000f8e00ff */
[----:B------:R-:W-:-:S05]  /*21230*/  ULDC.64 UR4, c[0x0][0x418] ;  /* 0x0001060000047ab9 */ /* 0x000fca0000000a00 */
[----:B------:R-:W2:Y:S01]  /*21240*/  @P2 LDG.E R0, desc[UR50][R8.64] ;  /* 0x0000003208002981 */ /* 0x000ea2000c1e1900 */
[----:B------:R-:W-:-:S03]  /*21250*/  UISETP.NE.U32.AND UP0, UPT, UR4, URZ, UPT ;  /* 0x0000003f0400728c */ /* 0x000fc6000bf05070 */
[----:B------:R-:W-:Y:S01]  /*21260*/  ULDC UR4, c[0x0][0x424] ;  /* 0x0001090000047ab9 */ /* 0x000fe20000000800 */
[----:B------:R-:W-:-:S03]  /*21270*/  UISETP.NE.AND.EX UP0, UPT, UR5, URZ, UPT, UP0 ;  /* 0x0000003f0500728c */ /* 0x000fc6000bf05300 */
[----:B------:R-:W-:Y:S01]  /*21280*/  ULDC UR5, c[0x0][0x2f0] ;  /* 0x0000bc0000057ab9 */ /* 0x000fe20000000800 */
[----:B------:R-:W-:-:S04]  /*21290*/  USEL UR4, UR4, 0x1, UP0 ;  /* 0x0000000104047887 */ /* 0x000fc80008000000 */
[----:B------:R-:W-:-:S03]  /*212a0*/  UIMAD UR4, UR4, UR5, URZ ;  /* 0x00000005040472a4 */ /* 0x000fc6000f8e023f */
[----:B------:R-:W-:Y:S02]  /*212b0*/  ULDC UR5, c[0x0][0x348] ;  /* 0x0000d20000057ab9 */ /* 0x000fe40000000800 */
[----:B------:R-:W-:Y:S02]  /*212c0*/  IMAD.U32 R7, RZ, RZ, UR5 ;  /* 0x00000005ff077e24 */ /* 0x000fe4000f8e00ff */
[----:B------:R-:W-:Y:S01]  /*212d0*/  IMAD.U32 R10, RZ, RZ, UR4 ;  /* 0x00000004ff0a7e24 */ /* 0x000fe2000f8e00ff */
[----:B--2---:R0:W-:Y:S01]  /*212e0*/  STL [R1], R0 ;  /* 0x0000000001007387 */ /* 0x0041e20000100800 */
[----:B------:R-:W-:Y:S01]  /*212f0*/  IMAD.MOV.U32 R12, RZ, RZ, R0 ;  /* 0x000000ffff0c7224 */ /* 0x000fe200078e0000 */
[----:B---3--:R-:W-:Y:S06]  /*21300*/  @P2 BRA `(.L_x_3565) ;  /* 0x0000000000142947 */ /* 0x008fec0003800000 */
[----:B------:R-:W-:Y:S05]  /*21310*/  @!P0 BRA `(.L_x_3565) ;  /* 0x0000000000108947 */ /* 0x000fea0003800000 */
[----:B------:R-:W2:Y:S04]  /*21320*/  LDG.E R9, desc[UR50][R4.64] ;  /* 0x0000003204097981 */ /* 0x000ea8000c1e1900 */
[----:B0-----:R-:W2:Y:S02]  /*21330*/  LDG.E R0, desc[UR50][R4.64+0x4] ;  /* 0x0000043204007981 */ /* 0x001ea4000c1e1900 */
[----:B--2---:R-:W-:-:S05]  /*21340*/  IMAD.IADD R12, R0, 0x1, -R9 ;  /* 0x00000001000c7824 */ /* 0x004fca00078e0a09 */
[----:B------:R1:W-:Y:S02]  /*21350*/  STL [R1], R12 ;  /* 0x0000000c01007387 */ /* 0x0003e40000100800 */
.L_x_3565:
[----:B------:R-:W-:Y:S01]  /*21360*/  ULDC.64 UR4, c[0x0][0xb18] ;  /* 0x0002c60000047ab9 */ /* 0x000fe20000000a00 */
[C---:B0-----:R-:W-:Y:S02]  /*21370*/  LOP3.LUT R0, R26.reuse, 0xff000000, RZ, 0xc0, !PT ;  /* 0xff0000001a007812 */ /* 0x041fe400078ec0ff */
[----:B------:R-:W-:Y:S02]  /*21380*/  ISETP.NE.U32.AND P0, PT, RZ, UR4, PT ;  /* 0x00000004ff007c0c */ /* 0x000fe4000bf05070 */
[----:B------:R-:W-:Y:S02]  /*21390*/  SHF.R.U32.HI R5, RZ, 0x8, R0 ;  /* 0x00000008ff057819 */ /* 0x000fe40000011600 */
[----:B------:R-:W-:Y:S02]  /*213a0*/  ISETP.NE.AND.EX P0, PT, RZ, UR5, PT, P0 ;  /* 0x00000005ff007c0c */ /* 0x000fe4000bf05300 */
[C---:B------:R-:W-:Y:S02]  /*213b0*/  LOP3.LUT R0, R26.reuse, 0xff0000, RZ, 0xc0, !PT ;  /* 0x00ff00001a007812 */ /* 0x040fe400078ec0ff */
[----:B------:R-:W-:-:S02]  /*213c0*/  LOP3.LUT R17, R26, 0xffff, RZ, 0xc0, !PT ;  /* 0x0000ffff1a117812 */ /* 0x000fc400078ec0ff */
[----:B------:R-:W-:-:S07]  /*213d0*/  LEA.HI R0, R0, R5, RZ, 0x10 ;  /* 0x0000000500007211 */ /* 0x000fce00078f80ff */
[----:B------:R-:W-:Y:S05]  /*213e0*/  @!P0 BRA `(.L_x_3566) ;  /* 0x0000000000108947 */ /* 0x000fea0003800000 */
[----:B------:R-:W0:Y:S02]  /*213f0*/  LDC.64 R4, c[0x0][0xb18] ;  /* 0x0002c600ff047b82 */ /* 0x000e240000000a00 */
[----:B0-----:R-:W-:-:S05]  /*21400*/  IMAD.WIDE R4, R27, 0x4, R4 ;  /* 0x000000041b047825 */ /* 0x001fca00078e0204 */
[----:B------:R0:W5:Y:S01]  /*21410*/  LDG.E R10, desc[UR50][R4.64] ;  /* 0x00000032040a7981 */ /* 0x000162000c1e1900 */
[----:B------:R-:W-:Y:S05]  /*21420*/  BRA `(.L_x_3567) ;  /* 0x0000000000247947 */ /* 0x000fea0003800000 */
.L_x_3566:
        /* <DEDUP_REMOVED lines=9> */
.L_x_3567:
[----:B0-----:R-:W2:Y:S01]  /*214c0*/  @P1 LDG.E R4, desc[UR50][R2.64] ;  /* 0x0000003202041981 */ /* 0x001ea2000c1e1900 */
[----:B------:R-:W0:Y:S03]  /*214d0*/  LDC R5, c[0x0][0x448] ;  /* 0x00011200ff057b82 */ /* 0x000e260000000800 */
[----:B------:R-:W2:Y:S01]  /*214e0*/  @P1 LDG.E R9, desc[UR50][R2.64+0x4] ;  /* 0x0000043202091981 */ /* 0x000ea2000c1e1900 */
[----:B-----5:R-:W-:Y:S02]  /*214f0*/  IMAD.IADD R10, R10, 0x1, -R34 ;  /* 0x000000010a0a7824 */ /* 0x020fe400078e0a22 */
[----:B------:R-:W-:Y:S01]  /*21500*/  IMAD.SHL.U32 R32, R25, 0x40, RZ ;  /* 0x0000004019207824 */ /* 0x000fe200078e00ff */
[----:B0-----:R-:W-:-:S13]  /*21510*/  ISETP.NE.AND P2, PT, R5, 0x1, PT ;  /* 0x000000010500780c */ /* 0x001fda0003f45270 */
[----:B------:R-:W0:Y:S08]  /*21520*/  @P2 LDC R8, c[0x0][0x44c] ;  /* 0x00011300ff082b82 */ /* 0x000e300000000800 */
[----:B------:R-:W3:Y:S01]  /*21530*/  @P2 LDC R5, c[0x0][0x450] ;  /* 0x00011400ff052b82 */ /* 0x000ee20000000800 */
[----:B--2---:R-:W-:Y:S02]  /*21540*/  @P1 IMAD.IADD R7, R9, 0x1, -R4 ;  /* 0x0000000109071824 */ /* 0x004fe400078e0a04 */
[----:B------:R-:W-:-:S02]  /*21550*/  VIADD R9, R32, 0x3f ;  /* 0x0000003f20097836 */ /* 0x000fc40000000000 */
[----:B------:R-:W-:Y:S02]  /*21560*/  IMAD.IADD R26, R10, 0x1, R7 ;  /* 0x000000010a1a7824 */ /* 0x000fe400078e0207 */
[----:B0-----:R-:W-:-:S04]  /*21570*/  @P2 IMAD.HI.U32 R8, R9, R8, RZ ;  /* 0x0000000809082227 */ /* 0x001fc800078e00ff */
[C---:B------:R-:W-:Y:S01]  /*21580*/  VIADD R20, R26.reuse, 0x3f ;  /* 0x0000003f1a147836 */ /* 0x040fe20000000000 */
[----:B---3--:R-:W-:Y:S02]  /*21590*/  @P2 SHF.R.U32.HI R9, RZ, R5, R8 ;  /* 0x00000005ff092219 */ /* 0x008fe40000011608 */
[----:B------:R-:W-:Y:S02]  /*215a0*/  IADD3 R8, R26, 0x1, -R12 ;  /* 0x000000011a087810 */ /* 0x000fe40007ffe80c */
[----:B------:R-:W-:-:S03]  /*215b0*/  SHF.R.S32.HI R3, RZ, 0x1f, R20 ;  /* 0x0000001fff037819 */ /* 0x000fc60000011414 */
[----:B------:R-:W-:Y:S01]  /*215c0*/  IMAD.IADD R9, R8, 0x1, R9 ;  /* 0x0000000108097824 */ /* 0x000fe200078e0209 */
        /* <DEDUP_REMOVED lines=17> */
.L_x_3570:
[----:B------:R-:W-:-:S13]  /*216e0*/  ISETP.NE.AND P0, PT, R3, 0x1, PT ;  /* 0x000000010300780c */ /* 0x000fda0003f05270 */
[----:B------:R-:W0:Y:S02]  /*216f0*/  @P0 LDC.64 R4, c[0x0][0xae0] ;  /* 0x0002b800ff040b82 */ /* 0x000e240000000a00 */
[----:B0-----:R-:W-:-:S05]  /*21700*/  @P0 IMAD.HI.U32 R4, R11, R4, RZ ;  /* 0x000000040b040227 */ /* 0x001fca00078e00ff */
[----:B------:R-:W-:-:S07]  /*21710*/  @P0 SHF.R.U32.HI R11, RZ, R5, R4 ;  /* 0x00000005ff0b0219 */ /* 0x000fce0000011604 */
.L_x_3571:
[----:B------:R-:W-:Y:S05]  /*21720*/  BSYNC B0 ;  /* 0x0000000000007941 */ /* 0x000fea0003800000 */
.L_x_3569:
[----:B------:R-:W-:-:S05]  /*21730*/  IMAD R11, R11, R3, R3 ;  /* 0x000000030b0b7224 */ /* 0x000fca00078e0203 */
[----:B------:R-:W-:-:S07]  /*21740*/  VIMNMX R2, R2, R11, PT ;  /* 0x0000000b02027248 */ /* 0x000fce0003fe0100 */
.L_x_3568:
        /* <DEDUP_REMOVED lines=9> */
[----:B-1----:R-:W-:Y:S01]  /*217e0*/  IMAD.IADD R12, R9, 0x1, R4 ;  /* 0x00000001090c7824 */ /* 0x002fe200078e0204 */
        /* <DEDUP_REMOVED lines=15> */
.L_x_3574:
[----:B------:R-:W-:-:S13]  /*218e0*/  ISETP.NE.AND P0, PT, R3, 0x1, PT ;  /* 0x000000010300780c */ /* 0x000fda0003f05270 */
[----:B------:R-:W0:Y:S02]  /*218f0*/  @P0 LDC.64 R4, c[0x0][0xae0] ;  /* 0x0002b800ff040b82 */ /* 0x000e240000000a00 */
[----:B0-----:R-:W-:-:S05]  /*21900*/  @P0 IMAD.HI.U32 R4, R12, R4, RZ ;  /* 0x000000040c040227 */ /* 0x001fca00078e00ff */
[----:B------:R-:W-:-:S07]  /*21910*/  @P0 SHF.R.U32.HI R12, RZ, R5, R4 ;  /* 0x00000005ff0c0219 */ /* 0x000fce0000011604 */
.L_x_3575:
[----:B------:R-:W-:Y:S05]  /*21920*/  BSYNC B0 ;  /* 0x0000000000007941 */ /* 0x000fea0003800000 */
.L_x_3573:
[----:B------:R-:W-:-:S05]  /*21930*/  IMAD R3, R12, R3, RZ ;  /* 0x000000030c037224 */ /* 0x000fca00078e02ff */
[----:B------:R-:W-:-:S07]  /*21940*/  VIMNMX R2, R2, R3, !PT ;  /* 0x0000000302027248 */ /* 0x000fce0007fe0100 */
.L_x_3572:
        /* <DEDUP_REMOVED lines=13> */
[----:B------:R-:W-:Y:S02]  /*21a20*/  IABS R13, R5 ;  /* 0x00000005000d7213 */ /* 0x000fe40000000000 */
        /* <DEDUP_REMOVED lines=25> */
.L_x_3577:
[----:B------:R-:W-:Y:S05]  /*21bc0*/  BSYNC B0 ;  /* 0x0000000000007941 */ /* 0x000fea0003800000 */
.L_x_3576:
        /* <DEDUP_REMOVED lines=8> */
[----:B------:R-:W-:-:S13]  /*21c50*/  ISETP.GT.AND P0, PT, R11, R4, PT ;  /* 0x000000040b00720c */ /* 0x000fda0003f04270 */
        /* <DEDUP_REMOVED lines=15> */
.L_x_3752:
[----:B-1----:R-:W-:Y:S02]  /*21d50*/  ISETP.NE.AND P0, PT, R14, RZ, PT ;  /* 0x000000ff0e00720c */ /* 0x002fe40003f05270 */
[----:B------:R-:W-:-:S11]  /*21d60*/  PLOP3.LUT P6, PT, PT, PT, PT, 0x8, 0x0 ;  /* 0x000000000000781c */ /* 0x000fd60003fce170 */
[----:B------:R-:W-:Y:S05]  /*21d70*/  @P0 BRA `(.L_x_3581) ;  /* 0x00000000000c0947 */ /* 0x000fea0003800000 */
[----:B------:R-:W-:-:S03]  /*21d80*/  UMOV UR4, 0xffffffff ;  /* 0xffffffff00047882 */ /* 0x000fc60000000000 */
[----:B------:R-:W-:Y:S05]  /*21d90*/  BRA.DIV UR4, `(.L_x_3582) ;  /* 0x0000008a04d87947 */ /* 0x000fea000b800000 */
[----:B------:R-:W-:-:S13]  /*21da0*/  ELECT P6, URZ, PT ;  /* 0x00000000003f782f */ /* 0x000fda00038c0000 */
.L_x_3581:
        /* <DEDUP_REMOVED lines=9> */
.L_x_3755:
[----:B------:R-:W-:Y:S05]  /*21e40*/  BSYNC B1 ;  /* 0x0000000000017941 */ /* 0x000fea0003800000 */
.L_x_3583:
        /* <DEDUP_REMOVED lines=10> */
.L_x_3756:
[----:B------:R-:W-:Y:S05]  /*21ef0*/  BSYNC B2 ;  /* 0x0000000000027941 */ /* 0x000fea0003800000 */
.L_x_3587:
        /* <DEDUP_REMOVED lines=9> */
.L_x_3590:
[----:B------:R-:W-:Y:S05]  /*21f90*/  BSYNC B2 ;  /* 0x0000000000027941 */ /* 0x000fea0003800000 */
.L_x_3589:
        /* <DEDUP_REMOVED lines=12> */
.L_x_3591:
        /* <DEDUP_REMOVED lines=13> */
.L_x_3757:
[----:B------:R-:W-:Y:S05]  /*22130*/  BSYNC B2 ;  /* 0x0000000000027941 */ /* 0x000fea0003800000 */
.L_x_3592:
        /* <DEDUP_REMOVED lines=11> */
.L_x_3595:
[----:B------:R-:W-:Y:S05]  /*221f0*/  BSYNC B2 ;  /* 0x0000000000027941 */ /* 0x000fea0003800000 */
.L_x_3594:
        /* <DEDUP_REMOVED lines=9> */
.L_x_3596:
        /* <DEDUP_REMOVED lines=15> */
.L_x_3597:
        /* <DEDUP_REMOVED lines=15> */
.L_x_3598:
        /* <DEDUP_REMOVED lines=15> */
.L_x_3599:
        /* <DEDUP_REMOVED lines=15> */
.L_x_3600:
        /* <DEDUP_REMOVED lines=15> */
.L_x_3601:
        /* <DEDUP_REMOVED lines=15> */
.L_x_3602:
        /* <DEDUP_REMOVED lines=15> */
.L_x_3603:
        /* <DEDUP_REMOVED lines=10> */
.L_x_3586:
[----:B------:R-:W-:Y:S05]  /*229c0*/  BSYNC B1 ;  /* 0x0000000000017941 */ /* 0x000fea0003800000 */
.L_x_3585:
        /* <DEDUP_REMOVED lines=9> */
.L_x_3623:
        /* <DEDUP_REMOVED lines=11> */
.L_x_3758:
[----:B------:R-:W-:Y:S05]  /*22b10*/  BSYNC B2 ;  /* 0x0000000000027941 */ /* 0x000fea0003800000 */
.L_x_3606:
        /* <DEDUP_REMOVED lines=9> */
.L_x_3609:
[----:B------:R-:W-:Y:S05]  /*22bb0*/  BSYNC B2 ;  /* 0x0000000000027941 */ /* 0x000fea0003800000 */
.L_x_3608:
        /* <DEDUP_REMOVED lines=11> */
.L_x_3610:
        /* <DEDUP_REMOVED lines=13> */
.L_x_3759:
[----:B------:R-:W-:Y:S05]  /*22d40*/  BSYNC B2 ;  /* 0x0000000000027941 */ /* 0x000fea0003800000 */
.L_x_3611:
        /* <DEDUP_REMOVED lines=11> */
.L_x_3614:
[----:B------:R-:W-:Y:S05]  /*22e00*/  BSYNC B2 ;  /* 0x0000000000027941 */ /* 0x000fea0003800000 */
.L_x_3613:
        /* <DEDUP_REMOVED lines=9> */
.L_x_3615:
        /* <DEDUP_REMOVED lines=15> */
.L_x_3616:
        /* <DEDUP_REMOVED lines=15> */
.L_x_3617:
        /* <DEDUP_REMOVED lines=15> */
.L_x_3618:
        /* <DEDUP_REMOVED lines=15> */
.L_x_3619:
        /* <DEDUP_REMOVED lines=15> */
.L_x_3620:
        /* <DEDUP_REMOVED lines=15> */
.L_x_3621:
        /* <DEDUP_REMOVED lines=15> */
.L_x_3622:
        /* <DEDUP_REMOVED lines=10> */
.L_x_3605:
[----:B------:R-:W-:Y:S05]  /*235d0*/  BSYNC B1 ;  /* 0x0000000000017941 */ /* 0x000fea0003800000 */
.L_x_3604:
        /* <DEDUP_REMOVED lines=8> */
.L_x_3579:
[----:B------:R-:W-:Y:S05]  /*23660*/  BSYNC B0 ;  /* 0x0000000000007941 */ /* 0x000fea0003800000 */
.L_x_3578:
[----:B------:R-:W1:Y:S01]  /*23670*/  LDC R2, c[0x0][0x448] ;  /* 0x00011200ff027b82 */ /* 0x000e620000000800 */
[----:B0-----:R-:W-:Y:S01]  /*23680*/  VIADD R3, R32, 0x3f ;  /* 0x0000003f20037836 */ /* 0x001fe20000000000 */
[----:B------:R-:W-:Y:S06]  /*23690*/  @!P0 WARPSYNC.ALL ;  /* 0x0000000000008948 */ /* 0x000fec0003800000 */
[----:B------:R-:W-:Y:S01]  /*236a0*/  @!P0 BAR.SYNC.DEFER_BLOCKING 0xc, 0x180 ;  /* 0x0306000000008b1d */ /* 0x000fe20000010000 */
[----:B-1----:R-:W-:-:S13]  /*236b0*/  ISETP.NE.AND P1, PT, R2, 0x1, PT ;  /* 0x000000010200780c */ /* 0x002fda0003f25270 */
[----:B------:R-:W0:Y:S08]  /*236c0*/  @P1 LDC R4, c[0x0][0x44c] ;  /* 0x00011300ff041b82 */ /* 0x000e300000000800 */
[----:B------:R-:W1:Y:S01]  /*236d0*/  @P1 LDC R2, c[0x0][0x450] ;  /* 0x00011400ff021b82 */ /* 0x000e620000000800 */
[----:B0-----:R-:W-:-:S05]  /*236e0*/  @P1 IMAD.HI.U32 R4, R3, R4, RZ ;  /* 0x0000000403041227 */ /* 0x001fca00078e00ff */
[----:B-1----:R-:W-:-:S05]  /*236f0*/  @P1 SHF.R.U32.HI R3, RZ, R2, R4 ;  /* 0x00000002ff031219 */ /* 0x002fca0000011604 */
        /* <DEDUP_REMOVED lines=16> */
.L_x_3626:
[----:B------:R-:W-:-:S13]  /*23800*/  ISETP.NE.AND P0, PT, R3, 0x1, PT ;  /* 0x000000010300780c */ /* 0x000fda0003f05270 */
[----:B------:R-:W0:Y:S02]  /*23810*/  @P0 LDC.64 R4, c[0x0][0xae0] ;  /* 0x0002b800ff040b82 */ /* 0x000e240000000a00 */
[----:B0-----:R-:W-:-:S05]  /*23820*/  @P0 IMAD.HI.U32 R4, R6, R4, RZ ;  /* 0x0000000406040227 */ /* 0x001fca00078e00ff */
[----:B------:R-:W-:-:S07]  /*23830*/  @P0 SHF.R.U32.HI R6, RZ, R5, R4 ;  /* 0x00000005ff060219 */ /* 0x000fce0000011604 */
.L_x_3627:
[----:B------:R-:W-:Y:S05]  /*23840*/  BSYNC B0 ;  /* 0x0000000000007941 */ /* 0x000fea0003800000 */
.L_x_3625:
[----:B------:R-:W-:-:S05]  /*23850*/  IMAD R5, R6, R3, R3 ;  /* 0x0000000306057224 */ /* 0x000fca00078e0203 */
[----:B------:R-:W-:-:S07]  /*23860*/  VIMNMX R2, R2, R5, PT ;  /* 0x0000000502027248 */ /* 0x000fce0003fe0100 */
.L_x_3624:
[----:B------:R-:W-:Y:S01]  /*23870*/  VIADD R2, R2, 0x3f ;  /* 0x0000003f02027836 */ /* 0x000fe20000000000 */
[----:B------:R-:W-:-:S04]  /*23880*/  ULDC UR4, c[0x0][0xad4] ;  /* 0x0002b50000047ab9 */ /* 0x000fc80000000800 */
[----:B------:R-:W-:-:S04]  /*23890*/  SHF.R.S32.HI R5, RZ, 0x1f, R2 ;  /* 0x0000001fff057819 */ /* 0x000fc80000011402 */
[----:B------:R-:W-:Y:S02]  /*238a0*/  LEA.HI R5, R5, R2, RZ, 0x6 ;  /* 0x0000000205057211 */ /* 0x000fe400078f30ff */
[----:B------:R-:W0:Y:S02]  /*238b0*/  @P1 LDC R2, c[0x0][0x450] ;  /* 0x00011400ff021b82 */ /* 0x000e240000000800 */
[----:B------:R-:W-:-:S04]  /*238c0*/  SHF.R.S32.HI R5, RZ, 0x6, R5 ;  /* 0x00000006ff057819 */ /* 0x000fc80000011405 */
[----:B------:R-:W-:Y:S02]  /*238d0*/  VIMNMX R20, R20, R5, PT ;  /* 0x0000000514147248 */ /* 0x000fe40003fe0100 */
[----:B------:R-:W1:Y:S02]  /*238e0*/  @P1 LDC R5, c[0x0][0x44c] ;  /* 0x00011300ff051b82 */ /* 0x000e640000000800 */
[----:B-1----:R-:W-:-:S04]  /*238f0*/  @P1 IMAD.HI.U32 R4, R32, R5, RZ ;  /* 0x0000000520041227 */ /* 0x002fc800078e00ff */
[----:B------:R-:W-:Y:S01]  /*23900*/  IMAD.MOV.U32 R5, RZ, RZ, R32 ;  /* 0x000000ffff057224 */ /* 0x000fe200078e0020 */
        /* <DEDUP_REMOVED lines=14> */
.L_x_3630:
[----:B------:R-:W-:-:S13]  /*239f0*/  ISETP.NE.AND P0, PT, R3, 0x1, PT ;  /* 0x000000010300780c */ /* 0x000fda0003f05270 */
[----:B------:R-:W0:Y:S02]  /*23a00*/  @P0 LDC.64 R4, c[0x0][0xae0] ;  /* 0x0002b800ff040b82 */ /* 0x000e240000000a00 */
[----:B0-----:R-:W-:-:S05]  /*23a10*/  @P0 IMAD.HI.U32 R4, R6, R4, RZ ;  /* 0x0000000406040227 */ /* 0x001fca00078e00ff */
[----:B------:R-:W-:-:S07]  /*23a20*/  @P0 SHF.R.U32.HI R6, RZ, R5, R4 ;  /* 0x00000005ff060219 */ /* 0x000fce0000011604 */
.L_x_3631:
[----:B------:R-:W-:Y:S05]  /*23a30*/  BSYNC B0 ;  /* 0x0000000000007941 */ /* 0x000fea0003800000 */
.L_x_3629:
[----:B------:R-:W-:-:S05]  /*23a40*/  IMAD R3, R6, R3, RZ ;  /* 0x0000000306037224 */ /* 0x000fca00078e02ff */
[----:B------:R-:W-:-:S07]  /*23a50*/  VIMNMX R2, R2, R3, !PT ;  /* 0x0000000302027248 */ /* 0x000fce0007fe0100 */
.L_x_3628:
[----:B------:R-:W-:Y:S01]  /*23a60*/  ISETP.NE.AND P1, PT, R0, RZ, PT ;  /* 0x000000ff0000720c */ /* 0x000fe20003f25270 */
[----:B------:R-:W-:Y:S01]  /*23a70*/  BSSY B0, `(.L_x_3632) ;  /* 0x0000024000007945 */ /* 0x000fe20003800000 */
[----:B------:R-:W-:-:S04]  /*23a80*/  SHF.R.S32.HI R3, RZ, 0x1f, R2 ;  /* 0x0000001fff037819 */ /* 0x000fc80000011402 */
[----:B------:R-:W-:Y:S01]  /*23a90*/  LEA.HI R3, R3, R2, RZ, 0x6 ;  /* 0x0000000203037211 */ /* 0x000fe200078f30ff */
[----:B------:R-:W-:-:S03]  /*23aa0*/  IMAD.MOV.U32 R2, RZ, RZ, RZ ;  /* 0x000000ffff027224 */ /* 0x000fc600078e00ff */
[----:B------:R-:W-:-:S03]  /*23ab0*/  SHF.R.S32.HI R3, RZ, 0x6, R3 ;  /* 0x00000006ff037819 */ /* 0x000fc60000011403 */
        /* <DEDUP_REMOVED lines=31> */
.L_x_3633:
[----:B------:R-:W-:Y:S05]  /*23cb0*/  BSYNC B0 ;  /* 0x0000000000007941 */ /* 0x000fea0003800000 */
.L_x_3632:
[-C--:B------:R-:W-:Y:S01]  /*23cc0*/  IMAD R33, R33, R2.reuse, R4 ;  /* 0x0000000221217224 */ /* 0x080fe200078e0204 */
[----:B------:R-:W-:Y:S04]  /*23cd0*/  BSSY B7, `(.L_x_3634) ;  /* 0x0000464000077945 */ /* 0x000fe80003800000 */
[----:B------:R-:W-:-:S04]  /*23ce0*/  VIADDMNMX R31, R33, R2, R20, PT ;  /* 0x00000002211f7246 */ /* 0x000fc80003800114 */
[----:B------:R-:W-:Y:S01]  /*23cf0*/  ISETP.GT.AND P0, PT, R31, R33, PT ;  /* 0x000000211f00720c */ /* 0x000fe20003f04270 */
[----:B------:R1:W-:-:S12]  /*23d00*/  STL [R1+0x24], R31 ;  /* 0x0000241f01007387 */ /* 0x0003d80000100800 */
[----:B-1----:R-:W-:Y:S05]  /*23d10*/  @P0 BRA `(.L_x_3635) ;  /* 0x0000000000440947 */ /* 0x002fea0003800000 */
[----:B0-----:R-:W0:Y:S02]  /*23d20*/  S2R R0, SR_TID.X ;  /* 0x0000000000007919 */ /* 0x001e240000002100 */
        /* <DEDUP_REMOVED lines=16> */
.L_x_3635:
[----:B0-----:R-:W-:Y:S01]  /*23e30*/  VIADD R0, R18, 0x22400 ;  /* 0x0002240012007836 */ /* 0x001fe20000000000 */
        /* <DEDUP_REMOVED lines=19> */
.L_x_3638:
[----:B------:R-:W-:Y:S05]  /*23f70*/  BSYNC B6 ;  /* 0x0000000000067941 */ /* 0x000fea0003800000 */
.L_x_3637:
        /* <DEDUP_REMOVED lines=20> */
.L_x_3641:
        /* <DEDUP_REMOVED lines=15> */
.L_x_3640:
[----:B------:R-:W-:Y:S05]  /*241b0*/  BSYNC B6 ;  /* 0x0000000000067941 */ /* 0x000fea0003800000 */
.L_x_3639:
[----:B------:R-:W-:Y:S01]  /*241c0*/  ULDC.64 UR4, c[0x0][0xaf0] ;  /* 0x0002bc0000047ab9 */ /* 0x000fe20000000a00 */
[----:B------:R-:W-:Y:S01]  /*241d0*/  IMAD.MOV.U32 R30, RZ, RZ, R27 ;  /* 0x000000ffff1e7224 */ /* 0x000fe200078e001b */
[----:B------:R-:W-:Y:S01]  /*241e0*/  ISETP.NE.U32.AND P0, PT, RZ, UR4, PT ;  /* 0x00000004ff007c0c */ /* 0x000fe2000bf05070 */
[----:B------:R-:W0:Y:S01]  /*241f0*/  S2R R20, SR_TID.X ;  /* 0x0000000000147919 */ /* 0x000e220000002100 */
[----:B------:R-:W1:Y:S01]  /*24200*/  LDC R10, c[0x0][0x430] ;  /* 0x00010c00ff0a7b82 */ /* 0x000e620000000800 */
[----:B------:R-:W-:Y:S01]  /*24210*/  ULDC UR4, c[0x0][0x320] ;  /* 0x0000c80000047ab9 */ /* 0x000fe20000000800 */
[----:B------:R-:W-:-:S13]  /*24220*/  ISETP.NE.AND.EX P0, PT, RZ, UR5, PT, P0 ;  /* 0x00000005ff007c0c */ /* 0x000fda000bf05300 */
[----:B------:R-:W2:Y:S01]  /*24230*/  @P0 LDC.64 R2, c[0x0][0xaf0] ;  /* 0x0002bc00ff020b82 */ /* 0x000ea20000000a00 */
[----:B------:R-:W3:Y:S01]  /*24240*/  S2R R25, SR_TID.X ;  /* 0x0000000000197919 */ /* 0x000ee20000002100 */
[----:B0-----:R-:W-:Y:S01]  /*24250*/  LOP3.LUT R20, R20, 0x7f, RZ, 0xc0, !PT ;  /* 0x0000007f14147812 */ /* 0x001fe200078ec0ff */
[----:B--2---:R-:W-:-:S05]  /*24260*/  @P0 IMAD.WIDE R2, R27, 0x4, R2 ;  /* 0x000000041b020825 */ /* 0x004fca00078e0202 */
[----:B------:R0:W2:Y:S01]  /*24270*/  @P0 LDG.E R30, desc[UR50][R2.64] ;  /* 0x00000032021e0981 */ /* 0x0000a2000c1e1900 */
[----:B------:R-:W-:Y:S01]  /*24280*/  SHF.R.U32.HI R21, RZ, 0x3, R20 ;  /* 0x00000003ff157819 */ /* 0x000fe20000011614 */
[----:B------:R-:W-:Y:S01]  /*24290*/  IMAD.MOV.U32 R12, RZ, RZ, RZ ;  /* 0x000000ffff0c7224 */ /* 0x000fe200078e00ff */
[----:B-1----:R-:W-:Y:S01]  /*242a0*/  ISETP.NE.AND P1, PT, R10, 0x1, PT ;  /* 0x000000010a00780c */ /* 0x002fe20003f25270 */
[----:B------:R-:W1:Y:S01]  /*242b0*/  S2R R20, SR_TID.X ;  /* 0x0000000000147919 */ /* 0x000e620000002100 */
[----:B---3--:R-:W-:Y:S01]  /*242c0*/  IMAD.SHL.U32 R25, R25, 0x8, RZ ;  /* 0x0000000819197824 */ /* 0x008fe200078e00ff */
[----:B------:R-:W-:Y:S02]  /*242d0*/  LEA R0, R31, 0xffffffc0, 0x6 ;  /* 0xffffffc01f007811 */ /* 0x000fe400078e30ff */
[----:B------:R-:W3:Y:S01]  /*242e0*/  S2R R31, SR_TID.X ;  /* 0x00000000001f7919 */ /* 0x000ee20000002100 */
[----:B------:R-:W-:Y:S02]  /*242f0*/  LOP3.LUT R16, R16, 0xffffffbf, RZ, 0xc0, !PT ;  /* 0xffffffbf10107812 */ /* 0x000fe400078ec0ff */
[----:B------:R-:W-:-:S04]  /*24300*/  LOP3.LUT R25, R25, 0x38, RZ, 0xc0, !PT ;  /* 0x0000003819197812 */ /* 0x000fc800078ec0ff */
[----:B------:R-:W-:Y:S01]  /*24310*/  LOP3.LUT R25, R25, 0x40, RZ, 0xfc, !PT ;  /* 0x0000004019197812 */ /* 0x000fe200078efcff */
[----:B0-----:R-:W0:Y:S03]  /*24320*/  @P1 LDC R3, c[0x0][0x434] ;  /* 0x00010d00ff031b82 */ /* 0x001e260000000800 */
[----:B------:R-:W-:Y:S02]  /*24330*/  ISETP.GE.AND P2, PT, R25, UR4, PT ;  /* 0x0000000419007c0c */ /* 0x000fe4000bf46270 */
[----:B------:R-:W4:Y:S02]  /*24340*/  S2R R25, SR_TID.X ;  /* 0x0000000000197919 */ /* 0x000f240000002100 */
[----:B------:R-:W-:Y:S01]  /*24350*/  SEL R8, RZ, 0xffffffff, P2 ;  /* 0xffffffffff087807 */ /* 0x000fe20001000000 */
[----:B------:R-:W5:Y:S04]  /*24360*/  @P1 LDC R2, c[0x0][0x438] ;  /* 0x00010e00ff021b82 */ /* 0x000f680000000800 */
[----:B------:R-:W-:-:S04]  /*24370*/  IMAD.SHL.U32 R8, R8, 0x2, RZ ;  /* 0x0000000208087824 */ /* 0x000fc800078e00ff */
[----:B------:R-:W-:Y:S01]  /*24380*/  @P2 LOP3.LUT R16, R16, 0x40, RZ, 0xfc, !PT ;  /* 0x0000004010102812 */ /* 0x000fe200078efcff */
[----:B-1----:R-:W-:-:S03]  /*24390*/  IMAD.SHL.U32 R20, R20, 0x10, RZ ;  /* 0x0000001014147824 */ /* 0x002fc600078e00ff */
[----:B------:R-:W-:Y:S01]  /*243a0*/  LOP3.LUT R16, R16, 0xffffff7f, RZ, 0xc0, !PT ;  /* 0xffffff7f10107812 */ /* 0x000fe200078ec0ff */
[----:B---3--:R-:W-:Y:S01]  /*243b0*/  IMAD.SHL.U32 R31, R31, 0x8, RZ ;  /* 0x000000081f1f7824 */ /* 0x008fe200078e00ff */
[----:B------:R-:W-:Y:S02]  /*243c0*/  LOP3.LUT R20, R21, 0x70, R20, 0xf8, !PT ;  /* 0x0000007015147812 */ /* 0x000fe400078ef814 */
[----:B------:R-:W1:Y:S02]  /*243d0*/  S2R R21, SR_TID.X ;  /* 0x0000000000157919 */ /* 0x000e640000002100 */
[----:B------:R-:W-:Y:S01]  /*243e0*/  LOP3.LUT R31, R31, 0x38, RZ, 0xc0, !PT ;  /* 0x000000381f1f7812 */ /* 0x000fe200078ec0ff */
[----:B------:R-:W-:-:S03]  /*243f0*/  IMAD.IADD R7, R20, 0x1, R0 ;  /* 0x0000000114077824 */ /* 0x000fc600078e0200 */
[----:B------:R-:W-:Y:S02]  /*24400*/  LOP3.LUT R31, R31, 0x80, RZ, 0xfc, !PT ;  /* 0x000000801f1f7812 */ /* 0x000fe400078efcff */
[C---:B------:R-:W-:Y:S01]  /*24410*/  ISETP.GE.AND P0, PT, R7.reuse, R26, PT ;  /* 0x0000001a0700720c */ /* 0x040fe20003f06270 */
[----:B------:R-:W-:Y:S01]  /*24420*/  IMAD.IADD R7, R7, 0x1, R34 ;  /* 0x0000000107077824 */ /* 0x000fe200078e0222 */
[----:B------:R-:W-:Y:S01]  /*24430*/  ISETP.GE.AND P2, PT, R31, UR4, PT ;  /* 0x000000041f007c0c */ /* 0x000fe2000bf46270 */
[----:B----4-:R-:W-:Y:S01]  /*24440*/  IMAD.SHL.U32 R25, R25, 0x8, RZ ;  /* 0x0000000819197824 */ /* 0x010fe200078e00ff */
[----:B------:R-:W-:Y:S01]  /*24450*/  ISETP.GT.U32.OR P0, PT, R20, 0x3f, P0 ;  /* 0x0000003f1400780c */ /* 0x000fe20000704470 */
[----:B0-----:R-:W-:-:S03]  /*24460*/  @P1 IMAD.HI.U32 R3, R7, R3, RZ ;  /* 0x0000000307031227 */ /* 0x001fc600078e00ff */
[----:B------:R-:W-:Y:S01]  /*24470*/  LOP3.LUT R25, R25, 0x38, RZ, 0xc0, !PT ;  /* 0x0000003819197812 */ /* 0x000fe200078ec0ff */
[----:B------:R-:W-:Y:S01]  /*24480*/  IMAD.MOV.U32 R6, RZ, RZ, R7 ;  /* 0x000000ffff067224 */ /* 0x000fe200078e0007 */
[----:B-----5:R-:W-:Y:S02]  /*24490*/  @P1 SHF.R.U32.HI R6, RZ, R2, R3 ;  /* 0x00000002ff061219 */ /* 0x020fe40000011603 */
[----:B------:R-:W-:-:S04]  /*244a0*/  LOP3.LUT R25, R25, 0xc0, RZ, 0xfc, !PT ;  /* 0x000000c019197812 */ /* 0x000fc800078efcff */
[----:B------:R-:W-:Y:S01]  /*244b0*/  ISETP.GE.AND P1, PT, R25, UR4, PT ;  /* 0x0000000419007c0c */ /* 0x000fe2000bf26270 */
[----:B------:R-:W0:Y:S01]  /*244c0*/  @!P0 LDC.64 R2, c[0x0][0x428] ;  /* 0x00010a00ff028b82 */ /* 0x000e220000000a00 */
[----:B------:R-:W3:Y:S02]  /*244d0*/  S2R R25, SR_TID.X ;  /* 0x0000000000197919 */ /* 0x000ee40000002100 */
[----:B------:R-:W-:Y:S01]  /*244e0*/  SEL R5, RZ, 0x8, P1 ;  /* 0x00000008ff057807 */ /* 0x000fe20000800000 */
[----:B-1----:R-:W-:-:S05]  /*244f0*/  IMAD.SHL.U32 R21, R21, 0x8, RZ ;  /* 0x0000000815157824 */ /* 0x002fca00078e00ff */
        /* <DEDUP_REMOVED lines=9> */
[----:B---3--:R-:W-:Y:S01]  /*24590*/  IMAD.SHL.U32 R25, R25, 0x8, RZ ;  /* 0x0000000819197824 */ /* 0x008fe200078e00ff */
[----:B------:R-:W-:-:S04]  /*245a0*/  LOP3.LUT R16, R16, 0xffffffdf, RZ, 0xc0, !PT ;  /* 0xffffffdf10107812 */ /* 0x000fc800078ec0ff */
[----:B------:R-:W-:Y:S02]  /*245b0*/  @P2 LOP3.LUT R16, R16, 0x20, RZ, 0xfc, !PT ;  /* 0x0000002010102812 */ /* 0x000fe400078efcff */
[----:B------:R-:W-:Y:S02]  /*245c0*/  LOP3.LUT R25, R25, 0x38, RZ, 0xc0, !PT ;  /* 0x0000003819197812 */ /* 0x000fe400078ec0ff */
[----:B------:R-:W-:Y:S02]  /*245d0*/  LOP3.LUT R16, R16, 0xffffffef, RZ, 0xc0, !PT ;  /* 0xffffffef10107812 */ /* 0x000fe400078ec0ff */
[----:B------:R-:W-:Y:S02]  /*245e0*/  LOP3.LUT R11, R25, 0x180, RZ, 0xfc, !PT ;  /* 0x00000180190b7812 */ /* 0x000fe400078efcff */
[----:B------:R-:W-:Y:S02]  /*245f0*/  @P1 LOP3.LUT R16, R16, 0x10, RZ, 0xfc, !PT ;  /* 0x0000001010101812 */ /* 0x000fe400078efcff */
[----:B--2---:R-:W-:Y:S01]  /*24600*/  SHF.R.S32.HI R35, RZ, 0x1f, R30 ;  /* 0x0000001fff237819 */ /* 0x004fe2000001141e */
[----:B0-----:R-:W-:-:S04]  /*24610*/  @!P0 IMAD.WIDE.U32 R4, R30, R2, R4 ;  /* 0x000000021e048225 */ /* 0x001fc800078e0004 */
[----:B------:R-:W-:-:S04]  /*24620*/  @!P0 IMAD R9, R35, R2, RZ ;  /* 0x0000000223098224 */ /* 0x000fc800078e02ff */
[----:B------:R-:W-:Y:S02]  /*24630*/  @!P0 IMAD R9, R30, R3, R9 ;  /* 0x000000031e098224 */ /* 0x000fe400078e0209 */
[----:B------:R-:W0:Y:S02]  /*24640*/  @!P0 LDC.64 R2, c[0x0][0x418] ;  /* 0x00010600ff028b82 */ /* 0x000e240000000a00 */
[----:B------:R-:W-:Y:S01]  /*24650*/  @!P0 IMAD.IADD R9, R5, 0x1, R9 ;  /* 0x0000000105098824 */ /* 0x000fe200078e0209 */
[----:B0-----:R-:W-:-:S04]  /*24660*/  @!P0 LEA R2, P1, R4, R2, 0x2 ;  /* 0x0000000204028211 */ /* 0x001fc800078210ff */
[----:B------:R-:W-:-:S05]  /*24670*/  @!P0 LEA.HI.X R3, R4, R3, R9, 0x2, P1 ;  /* 0x0000000304038211 */ /* 0x000fca00008f1409 */
[----:B------:R0:W2:Y:S01]  /*24680*/  @!P0 LDG.E R12, desc[UR50][R2.64] ;  /* 0x00000032020c8981 */ /* 0x0000a2000c1e1900 */
[----:B------:R-:W-:Y:S02]  /*24690*/  ISETP.GE.AND P0, PT, R11, UR4, PT ;  /* 0x000000040b007c0c */ /* 0x000fe4000bf06270 */
[----:B------:R-:W-:Y:S02]  /*246a0*/  LOP3.LUT R11, R21, 0x140, RZ, 0xfc, !PT ;  /* 0x00000140150b7812 */ /* 0x000fe400078efcff */
[----:B------:R-:W-:Y:S02]  /*246b0*/  LOP3.LUT R16, R16, 0xfffffff7, RZ, 0xc0, !PT ;  /* 0xfffffff710107812 */ /* 0x000fe400078ec0ff */
[----:B------:R-:W-:Y:S02]  /*246c0*/  ISETP.GE.AND P2, PT, R11, UR4, PT ;  /* 0x000000040b007c0c */ /* 0x000fe4000bf46270 */
[----:B------:R-:W-:Y:S02]  /*246d0*/  LOP3.LUT R13, R21, 0x1c0, RZ, 0xfc, !PT ;  /* 0x000001c0150d7812 */ /* 0x000fe400078efcff */
[----:B------:R-:W-:-:S02]  /*246e0*/  SEL R4, RZ, 0x20, P2 ;  /* 0x00000020ff047807 */ /* 0x000fc40001000000 */
[----:B0-----:R-:W-:Y:S02]  /*246f0*/  SEL R2, RZ, 0x40, P0 ;  /* 0x00000040ff027807 */ /* 0x001fe40000000000 */
[----:B------:R-:W-:-:S04]  /*24700*/  ISETP.GE.AND P0, PT, R13, UR4, PT ;  /* 0x000000040d007c0c */ /* 0x000fc8000bf06270 */
[----:B------:R-:W-:Y:S01]  /*24710*/  SEL R31, RZ, 0x80, P0 ;  /* 0x00000080ff1f7807 */ /* 0x000fe20000000000 */
[----:B--2---:R0:W-:Y:S02]  /*24720*/  STL [R1+0x4], R12 ;  /* 0x0000040c01007387 */ /* 0x0041e40000100800 */
[----:B0-----:R-:W-:-:S04]  /*24730*/  LOP3.LUT R12, R21, 0x100, RZ, 0xfc, !PT ;  /* 0x00000100150c7812 */ /* 0x001fc800078efcff */
[----:B------:R-:W-:Y:S01]  /*24740*/  ISETP.GE.AND P3, PT, R12, UR4, PT ;  /* 0x000000040c007c0c */ /* 0x000fe2000bf66270 */
[----:B------:R-:W-:-:S03]  /*24750*/  UMOV UR4, 0xffffffff ;  /* 0xffffffff00047882 */ /* 0x000fc60000000000 */
[----:B------:R-:W-:-:S04]  /*24760*/  SEL R3, RZ, 0x10, P3 ;  /* 0x00000010ff037807 */ /* 0x000fc80001800000 */
[----:B------:R-:W-:-:S04]  /*24770*/  LOP3.LUT R3, R4, R8, R3, 0xfe, !PT ;  /* 0x0000000804037212 */ /* 0x000fc800078efe03 */
[----:B------:R-:W-:Y:S01]  /*24780*/  LOP3.LUT R5, R3, R2, RZ, 0xfc, !PT ;  /* 0x0000000203057212 */ /* 0x000fe200078efcff */
[----:B------:R-:W-:Y:S01]  /*24790*/  IMAD.MOV R2, RZ, RZ, -R6 ;  /* 0x000000ffff027224 */ /* 0x000fe200078e0a06 */
[----:B------:R-:W-:Y:S01]  /*247a0*/  @P3 LOP3.LUT R16, R16, 0x8, RZ, 0xfc, !PT ;  /* 0x0000000810103812 */ /* 0x000fe200078efcff */
[----:B------:R-:W-:Y:S02]  /*247b0*/  IMAD.U32 R3, RZ, RZ, UR39 ;  /* 0x00000027ff037e24 */ /* 0x000fe4000f8e00ff */
[----:B------:R-:W-:Y:S01]  /*247c0*/  IMAD R2, R10, R2, R7 ;  /* 0x000000020a027224 */ /* 0x000fe200078e0207 */
[----:B------:R0:W-:Y:S01]  /*247d0*/  STL [R1+0x44], R5 ;  /* 0x0000440501007387 */ /* 0x0001e20000100800 */
[----:B------:R-:W-:-:S03]  /*247e0*/  LOP3.LUT R16, R16, 0xfffffffb, RZ, 0xc0, !PT ;  /* 0xfffffffb10107812 */ /* 0x000fc600078ec0ff */
[----:B------:R0:W-:Y:S01]  /*247f0*/  STL [R1+0xc], R2 ;  /* 0x00000c0201007387 */ /* 0x0001e20000100800 */
[----:B------:R-:W-:Y:S01]  /*24800*/  @P2 LOP3.LUT R16, R16, 0x4, RZ, 0xfc, !PT ;  /* 0x0000000410102812 */ /* 0x000fe200078efcff */
[----:B------:R-:W-:Y:S06]  /*24810*/  BRA.DIV UR4, `(.L_x_3642) ;  /* 0x0000006204bc7947 */ /* 0x000fec000b800000 */
.L_x_3762:
        /* <DEDUP_REMOVED lines=9> */
.L_x_3643:
[----:B0-----:R-:W0:Y:S01]  /*248b0*/  S2R R2, SR_TID.X ;  /* 0x0000000000027919 */ /* 0x001e220000002100 */
        /* <DEDUP_REMOVED lines=8> */
.L_x_3763:
[----:B------:R-:W-:Y:S05]  /*24940*/  BSYNC B0 ;  /* 0x0000000000007941 */ /* 0x000fea0003800000 */
.L_x_3644:
        /* <DEDUP_REMOVED lines=65> */
.L_x_3773:
        /* <DEDUP_REMOVED lines=10> */
.L_x_3647:
        /* <DEDUP_REMOVED lines=11> */
.L_x_3648:
[----:B0-----:R0:W5:Y:S01]  /*24eb0*/  LDL R2, [R1+0x8] ;  /* 0x0000080001027983 */ /* 0x0011620000100800 */
[----:B------:R0:W-:Y:S02]  /*24ec0*/  SYNCS.ARRIVE.TRANS64.A1T0 RZ, [R25+URZ+0x38830], RZ ;  /* 0x038830ff19ff79a7 */ /* 0x0001e4000810003f */
[----:B------:R-:W-:Y:S05]  /*24ed0*/  WARPSYNC.ALL ;  /* 0x0000000000007948 */ /* 0x000fea0003800000 */
[----:B------:R-:W-:Y:S01]  /*24ee0*/  ULDC.64 UR4, c[0x0][0xaf8] ;  /* 0x0002be0000047ab9 */ /* 0x000fe20000000a00 */
[----:B------:R-:W-:Y:S01]  /*24ef0*/  VIADD R0, R18, 0x20400 ;  /* 0x0002040012007836 */ /* 0x000fe20000000000 */
[----:B------:R-:W-:Y:S01]  /*24f00*/  BAR.SYNC.DEFER_BLOCKING 0x8, 0x100 ;  /* 0x0204000000007b1d */ /* 0x000fe20000010000 */
[----:B------:R-:W-:-:S03]  /*24f10*/  ISETP.NE.U32.AND P0, PT, RZ, UR4, PT ;  /* 0x00000004ff007c0c */ /* 0x000fc6000bf05070 */
[----:B------:R-:W-:Y:S02]  /*24f20*/  LOP3.LUT P1, RZ, R0, 0x3ff, RZ, 0xc0, !PT ;  /* 0x000003ff00ff7812 */ /* 0x000fe4000782c0ff */
[----:B------:R-:W-:Y:S01]  /*24f30*/  ISETP.NE.AND.EX P0, PT, RZ, UR5, PT, P0 ;  /* 0x00000005ff007c0c */ /* 0x000fe2000bf05300 */
[----:B------:R-:W-:Y:S01]  /*24f40*/  BSSY B6, `(.L_x_3649) ;  /* 0x0000019000067945 */ /* 0x000fe20003800000 */
[----:B------:R-:W-:Y:S02]  /*24f50*/  SHF.R.S32.HI R0, RZ, 0x1f, R27 ;  /* 0x0000001fff007819 */ /* 0x000fe4000001141b */
[----:B------:R-:W-:Y:S02]  /*24f60*/  SEL R3, R27, RZ, !P0 ;  /* 0x000000ff1b037207 */ /* 0x000fe40004000000 */
[----:B------:R-:W-:-:S05]  /*24f70*/  SEL R0, R0, RZ, !P0 ;  /* 0x000000ff00007207 */ /* 0x000fca0004000000 */
[----:B------:R1:W-:Y:S04]  /*24f80*/  STL [R1+0x28], R0 ;  /* 0x0000280001007387 */ /* 0x0003e80000100800 */
[----:B------:R2:W-:Y:S01]  /*24f90*/  STL [R1+0x10], R3 ;  /* 0x0000100301007387 */ /* 0x0005e20000100800 */
[----:B-1---5:R-:W-:-:S05]  /*24fa0*/  SHF.R.S32.HI R0, RZ, 0x1f, R2 ;  /* 0x0000001fff007819 */ /* 0x022fca0000011402 */
[----:B------:R2:W-:Y:S01]  /*24fb0*/  STL [R1+0x20], R0 ;  /* 0x0000200001007387 */ /* 0x0005e20000100800 */
[----:B------:R-:W-:Y:S05]  /*24fc0*/  @!P1 BRA `(.L_x_3650) ;  /* 0x0000000000409947 */ /* 0x000fea0003800000 */
[----:B------:R-:W-:Y:S01]  /*24fd0*/  MOV R2, 0x0 ;  /* 0x0000000000027802 */ /* 0x000fe20000000f00 */
[----:B------:R-:W-:Y:S01]  /*24fe0*/  ULDC.64 UR4, c[0x4][0x90] ;  /* 0x0100240000047ab9 */ /* 0x000fe20000000a00 */
[----:B------:R-:W-:Y:S01]  /*24ff0*/  ULDC.64 UR6, c[0x4][0x98] ;  /* 0x0100260000067ab9 */ /* 0x000fe20000000a00 */
[----:B------:R-:W-:Y:S01]  /*25000*/  ULDC.64 UR8, c[0x4][0x20] ;  /* 0x0100080000087ab9 */ /* 0x000fe20000000a00 */
[----:B------:R-:W-:Y:S02]  /*25010*/  IMAD.U32 R4, RZ, RZ, UR4 ;  /* 0x00000004ff047e24 */ /* 0x000fe4000f8e00ff */
[----:B--2---:R-:W1:Y:S01]  /*25020*/  LDC.64 R2, c[0x4][R2] ;  /* 0x0100000002027b82 */ /* 0x004e620000000a00 */
        /* <DEDUP_REMOVED lines=10> */
.L_x_3650:
[----:B------:R-:W-:Y:S05]  /*250d0*/  BSYNC B6 ;  /* 0x0000000000067941 */ /* 0x000fea0003800000 */
.L_x_3649:
[----:B------:R-:W3:Y:S01]  /*250e0*/  LDL R21, [R1+0x8] ;  /* 0x0000080001157983 */ /* 0x000ee20000100800 */
[----:B------:R-:W1:Y:S01]  /*250f0*/  LDC R6, c[0x0][0x448] ;  /* 0x00011200ff067b82 */ /* 0x000e620000000800 */
[----:B------:R-:W-:Y:S02]  /*25100*/  ULDC.64 UR4, c[0x0][0x298] ;  /* 0x0000a60000047ab9 */ /* 0x000fe40000000a00 */
[----:B------:R-:W4:Y:S04]  /*25110*/  LDL R20, [R1+0x28] ;  /* 0x0000280001147983 */ /* 0x000f280000100800 */
[----:B------:R-:W4:Y:S04]  /*25120*/  LDL R4, [R1+0x20] ;  /* 0x0000200001047983 */ /* 0x000f280000100800 */
[----:B------:R0:W5:Y:S01]  /*25130*/  LDL R9, [R1] ;  /* 0x0000000001097983 */ /* 0x0001620000100800 */
[----:B------:R-:W0:Y:S01]  /*25140*/  S2R R2, SR_TID.X ;  /* 0x0000000000027919 */ /* 0x000e220000002100 */
[----:B--2---:R-:W2:Y:S01]  /*25150*/  S2R R0, SR_TID.X ;  /* 0x0000000000007919 */ /* 0x004ea20000002100 */
[----:B-1----:R-:W-:-:S13]  /*25160*/  ISETP.NE.AND P0, PT, R6, 0x1, PT ;  /* 0x000000010600780c */ /* 0x002fda0003f05270 */
[----:B------:R-:W1:Y:S01]  /*25170*/  @P0 LDC R3, c[0x0][0x450] ;  /* 0x00011400ff030b82 */ /* 0x000e620000000800 */
[----:B0-----:R-:W-:-:S04]  /*25180*/  LOP3.LUT R2, R2, 0x7f, RZ, 0xc0, !PT ;  /* 0x0000007f02027812 */ /* 0x001fc800078ec0ff */
[----:B------:R-:W-:Y:S01]  /*25190*/  SHF.R.U32.HI R2, RZ, 0x3, R2 ;  /* 0x00000003ff027819 */ /* 0x000fe20000011602 */
[----:B--2---:R-:W-:Y:S02]  /*251a0*/  IMAD.SHL.U32 R0, R0, 0x10, RZ ;  /* 0x0000001000007824 */ /* 0x004fe400078e00ff */
[----:B---3--:R-:W-:Y:S02]  /*251b0*/  IMAD.MOV.U32 R5, RZ, RZ, R21 ;  /* 0x000000ffff057224 */ /* 0x008fe400078e0015 */
[----:B----4-:R-:W-:Y:S02]  /*251c0*/  IMAD.MOV.U32 R21, RZ, RZ, R20 ;  /* 0x000000ffff157224 */ /* 0x010fe400078e0014 */
[----:B------:R-:W2:Y:S01]  /*251d0*/  LDL R20, [R1+0x10] ;  /* 0x0000100001147983 */ /* 0x000ea20000100800 */
[----:B------:R-:W-:Y:S01]  /*251e0*/  LOP3.LUT R0, R2, 0x70, R0, 0xf8, !PT ;  /* 0x0000007002007812 */ /* 0x000fe200078ef800 */
[----:B------:R-:W-:Y:S01]  /*251f0*/  IMAD R4, R4, UR4, RZ ;  /* 0x0000000404047c24 */ /* 0x000fe2000f8e02ff */
[----:B------:R-:W0:Y:S03]  /*25200*/  @P0 LDC R2, c[0x0][0x44c] ;  /* 0x00011300ff020b82 */ /* 0x000e260000000800 */
[----:B------:R-:W-:-:S02]  /*25210*/  IMAD.IADD R37, R0, 0x1, R32 ;  /* 0x0000000100257824 */ /* 0x000fc400078e0220 */
[----:B------:R-:W-:Y:S02]  /*25220*/  IMAD R4, R5, UR5, R4 ;  /* 0x0000000505047c24 */ /* 0x000fe4000f8e0204 */
[----:B------:R-:W-:Y:S02]  /*25230*/  IMAD.MOV.U32 R0, RZ, RZ, R37 ;  /* 0x000000ffff007224 */ /* 0x000fe400078e0025 */
[----:B0-----:R-:W-:-:S05]  /*25240*/  @P0 IMAD.HI.U32 R2, R37, R2, RZ ;  /* 0x0000000225020227 */ /* 0x001fca00078e00ff */
[----:B-1----:R-:W-:Y:S01]  /*25250*/  @P0 SHF.R.U32.HI R0, RZ, R3, R2 ;  /* 0x00000003ff000219 */ /* 0x002fe20000011602 */
        /* <DEDUP_REMOVED lines=39> */
[----:B------:R-:W-:Y:S01]  /*254d0*/  IMAD.IADD R32, R8, 0x1, R32 ;  /* 0x0000000108207824 */ /* 0x000fe200078e0220 */
        /* <DEDUP_REMOVED lines=30> */
.L_x_3782:
        /* <DEDUP_REMOVED lines=11> */
.L_x_3652:
        /* <DEDUP_REMOVED lines=28> */
.L_x_3654:
[----:B------:R-:W-:Y:S05]  /*25930*/  BSYNC B6 ;  /* 0x0000000000067941 */ /* 0x000fea0003800000 */
.L_x_3653:
[----:B------:R-:W2:Y:S01]  /*25940*/  LDL.LU R0, [R1+0x20] ;  /* 0x0000200001007983 */ /* 0x000ea20000300800 */
[----:B------:R-:W1:Y:S01]  /*25950*/  LDC R7, c[0x0][0x448] ;  /* 0x00011200ff077b82 */ /* 0x000e620000000800 */
[----:B------:R-:W-:Y:S02]  /*25960*/  ULDC.64 UR4, c[0x0][0x398] ;  /* 0x0000e60000047ab9 */ /* 0x000fe40000000a00 */
[----:B0-----:R-:W3:Y:S04]  /*25970*/  LDL.LU R2, [R1+0x8] ;  /* 0x0000080001027983 */ /* 0x001ee80000300800 */
        /* <DEDUP_REMOVED lines=94> */
[----:B------:R-:W2:Y:S04]  /*25f60*/  LDL.LU R9, [R1] ;  /* 0x0000000001097983 */ /* 0x000ea80000300800 */
        /* <DEDUP_REMOVED lines=10> */
[----:B---3--:R-:W-:-:S03]  /*26010*/  IMAD.MOV.U32 R9, RZ, RZ, R3 ;  /* 0x000000ffff097224 */ /* 0x008fc600078e0003 */
[----:B------:R-:W-:Y:S01]  /*26020*/  ISETP.GE.AND P0, PT, R32, R7, PT ;  /* 0x000000072000720c */ /* 0x000fe20003f06270 */
[----:B------:R-:W0:-:S12]  /*26030*/  SHFL.IDX PT, R3, R5, RZ, 0x181f ;  /* 0x00181fff05037589 */ /* 0x000e1800000e0000 */
        /* <DEDUP_REMOVED lines=38> */
[----:B------:R-:W-:-:S04]  /*262a0*/  @P2 LOP3.LUT R16, R16, 0x4000, RZ, 0xfc, !PT ;  /* 0x0000400010102812 */ /* 0x000fc800078efcff */
        /* <DEDUP_REMOVED lines=37> */
[----:B------:R-:W-:-:S13]  /*26500*/  @!P0 ISETP.NE.U32.AND P1, PT, R8, RZ, PT ;  /* 0x000000ff0800820c */ /* 0x000fda0003f25070 */
[----:B------:R0:W-:Y:S04]  /*26510*/  @!P0 LDGSTS.E.BYPASS.LTC128B.128 [R23+0x35400], desc[UR50][R2.64+0x380], P1 ;  /* 0x3540038002178fae */ /* 0x0001e80008901d72 */
[----:B0-2---:R0:W1:Y:S02]  /*26520*/  SHFL.IDX PT, R2, R5, 0x3, 0x181f ;  /* 0x00781f0005027f89 */ /* 0x00506400000e0000 */
.L_x_3792:
[----:B------:R-:W2:Y:S01]  /*26530*/  LDL.LU R3, [R1+0x2c] ;  /* 0x00002c0001037983 */ /* 0x000ea20000300800 */
[----:B------:R-:W-:Y:S01]  /*26540*/  BSSY B0, `(.L_x_3656) ;  /* 0x0000019000007945 */ /* 0x000fe20003800000 */
[----:B--2---:R-:W-:-:S13]  /*26550*/  ISETP.GE.AND P0, PT, R3, R7, PT ;  /* 0x000000070300720c */ /* 0x004fda0003f06270 */
[----:B------:R-:W-:Y:S05]  /*26560*/  @P0 BRA `(.L_x_3657) ;  /* 0x0000000000580947 */ /* 0x000fea0003800000 */
[----:B------:R-:W-:Y:S02]  /*26570*/  LOP3.LUT R0, R0, 0x40, RZ, 0xc0, !PT ;  /* 0x0000004000007812 */ /* 0x000fe400078ec0ff */
[----:B------:R-:W-:Y:S02]  /*26580*/  LOP3.LUT P6, RZ, R16, 0x400, RZ, 0xc0, !PT ;  /* 0x0000040010ff7812 */ /* 0x000fe400078cc0ff */
[----:B-1----:R-:W-:Y:S02]  /*26590*/  LEA R2, P0, R20, R2, 0x1 ;  /* 0x0000000214027211 */ /* 0x002fe400078008ff */
        /* <DEDUP_REMOVED lines=19> */
.L_x_3657:
[----:B------:R-:W-:Y:S05]  /*266d0*/  BSYNC B0 ;  /* 0x0000000000007941 */ /* 0x000fea0003800000 */
.L_x_3656:
[----:B------:R-:W-:Y:S01]  /*266e0*/  NOP ;  /* 0x0000000000007918 */ /* 0x000fe20000000000 */
[----:B------:R-:W-:-:S13]  /*266f0*/  PLOP3.LUT P0, PT, PT, PT, PT, 0x80, 0x0 ;  /* 0x000000000000781c */ /* 0x000fda0003f0f070 */
.L_x_3658:
[----:B------:R-:W-:Y:S02]  /*26700*/  PLOP3.LUT P1, PT, P1, P0, PT, 0xa2, 0x0 ;  /* 0x000000000000781c */ /* 0x000fe40000f21472 */
[----:B------:R-:W-:-:S08]  /*26710*/  @P0 R2UR P1, UR4, R18 ;  /* 0x00000000120402ca */ /* 0x000fd00000020000 */
[----:B------:R-:W-:-:S05]  /*26720*/  @P0 PLOP3.LUT P0, PT, P1, PT, PT, 0x80, 0x0 ;  /* 0x000000000000081c */ /* 0x000fca0000f0f070 */
[----:B------:R-:W-:Y:S01]  /*26730*/  @!P1 SYNCS.ARRIVE.TRANS64.RED.A0T1 RZ, [UR4+0x38810], RZ ;  /* 0x038810ffffff99a7 */ /* 0x000fe20008200404 */
[----:B------:R-:W-:Y:S07]  /*26740*/  @!P1 ARRIVES.LDGSTSBAR.64.TRANSCNT [UR4+0x38810] ;  /* 0x03881000ff0099b0 */ /* 0x000fee0008000a84 */
[----:B------:R-:W-:Y:S05]  /*26750*/  @P0 BRA.U.ANY `(.L_x_3658) ;  /* 0xfffffffd00e80947 */ /* 0x000fea000393ffff */
[----:B-12---:R-:W2:Y:S02]  /*26760*/  LDL.LU R2, [R1+0x30] ;  /* 0x0000300001027983 */ /* 0x006ea40000300800 */
        /* <DEDUP_REMOVED lines=10> */
[----:B-12---:R-:W-:Y:S05]  /*26810*/  @!P0 BRA `(.L_x_3660) ;  /* 0x0000005800548947 */ /* 0x006fea0003800000 */
.L_x_3793:
[----:B------:R-:W-:Y:S05]  /*26820*/  BSYNC B0 ;  /* 0x0000000000007941 */ /* 0x000fea0003800000 */
.L_x_3659:
[----:B------:R-:W-:-:S05]  /*26830*/  IMAD.U32 R2, RZ, RZ, UR39 ;  /* 0x00000027ff027e24 */ /* 0x000fca000f8e00ff */
[----:B------:R-:W-:-:S13]  /*26840*/  ISETP.NE.AND P0, PT, R2, 0x3, PT ;  /* 0x000000030200780c */ /* 0x000fda0003f05270 */
[----:B------:R-:W-:Y:S05]  /*26850*/  @!P0 BRA `(.L_x_3661) ;  /* 0x0000000000048947 */ /* 0x000fea0003800000 */
[----:B------:R-:W-:Y:S01]  /*26860*/  BPT.TRAP 0x1 ;  /* 0x000000040000795c */ /* 0x000fe20000300000 */
.L_x_3661:
[----:B-1----:R-:W-:Y:S01]  /*26870*/  SHF.L.U32 R0, R28, 0x1f, RZ ;  /* 0x0000001f1c007819 */ /* 0x002fe200000006ff */
[----:B------:R-:W-:Y:S03]  /*26880*/  BSSY B0, `(.L_x_3662) ;  /* 0x0000003000007945 */ /* 0x000fe60003800000 */
[----:B------:R-:W1:Y:S02]  /*26890*/  SYNCS.PHASECHK.TRANS64.TRYWAIT P0, [R25+URZ+0x38860], R0 ;  /* 0x03886000190075a7 */ /* 0x000e64000800017f */
[----:B-1----:R-:W-:Y:S05]  /*268a0*/  @!P0 BRA `(.L_x_3663) ;  /* 0x0000005800448947 */ /* 0x002fea0003800000 */
.L_x_3794:
[----:B------:R-:W-:Y:S05]  /*268b0*/  BSYNC B0 ;  /* 0x0000000000007941 */ /* 0x000fea0003800000 */
.L_x_3662:
[----:B------:R-:W1:Y:S01]  /*268c0*/  LDL.LU R3, [R1+0x38] ;  /* 0x0000380001037983 */ /* 0x000e620000300800 */
[----:B------:R-:W-:Y:S01]  /*268d0*/  ULDC.64 UR4, c[0x0][0x328] ;  /* 0x0000ca0000047ab9 */ /* 0x000fe20000000a00 */
[----:B------:R-:W-:Y:S02]  /*268e0*/  ULDC.64 UR6, c[0x0][0x318] ;  /* 0x0000c60000067ab9 */ /* 0x000fe40000000a00 */
[----:B------:R-:W2:Y:S04]  /*268f0*/  LDL.LU R2, [R1+0xc] ;  /* 0x00000c0001027983 */ /* 0x000ea80000300800 */
[----:B0-----:R-:W3:Y:S04]  /*26900*/  LDL.LU R5, [R1+0x3c] ;  /* 0x00003c0001057983 */ /* 0x001ee80000300800 */
[----:B------:R-:W4:Y:S01]  /*26910*/  LDL.LU R4, [R1+0x4] ;  /* 0x0000040001047983 */ /* 0x000f220000300800 */
[----:B-1----:R-:W-:-:S04]  /*26920*/  IMAD R0, R3, UR4, RZ ;  /* 0x0000000403007c24 */ /* 0x002fc8000f8e02ff */
        /* <DEDUP_REMOVED lines=102> */
.L_x_3804:
        /* <DEDUP_REMOVED lines=34> */
.L_x_3665:
        /* <DEDUP_REMOVED lines=11> */
.L_x_3666:
        /* <DEDUP_REMOVED lines=11> */
.L_x_3681:
        /* <DEDUP_REMOVED lines=42> */
.L_x_3669:
[----:B------:R-:W-:Y:S01]  /*275b0*/  IMAD R6, R22, 0x8, R18 ;  /* 0x0000000816067824 */ /* 0x000fe200078e0212 */
[----:B------:R-:W-:Y:S01]  /*275c0*/  SHF.L.U32 R25, R28, 0x1f, RZ ;  /* 0x0000001f1c197819 */ /* 0x000fe200000006ff */
[----:B------:R-:W-:Y:S01]  /*275d0*/  BSSY B1, `(.L_x_3670) ;  /* 0x0000004000017945 */ /* 0x000fe20003800000 */
[----:B------:R-:W-:Y:S02]  /*275e0*/  SHF.R.S32.HI R9, RZ, 0x1f, R5 ;  /* 0x0000001fff097819 */ /* 0x000fe40000011405 */
[----:B------:R-:W0:Y:S02]  /*275f0*/  SYNCS.PHASECHK.TRANS64.TRYWAIT P0, [R6+URZ+0x38840], R25 ;  /* 0x03884019060075a7 */ /* 0x000e24000800017f */
[----:B0-----:R-:W-:Y:S05]  /*27600*/  @!P0 BRA `(.L_x_3671) ;  /* 0x0000005400288947 */ /* 0x001fea0003800000 */
.L_x_3805:
[----:B------:R-:W-:Y:S05]  /*27610*/  BSYNC B1 ;  /* 0x0000000000017941 */ /* 0x000fea0003800000 */
.L_x_3670:
        /* <DEDUP_REMOVED lines=40> */
.L_x_3815:
        /* <DEDUP_REMOVED lines=8> */
.L_x_3673:
        /* <DEDUP_REMOVED lines=11> */
.L_x_3674:
[----:B------:R2:W-:Y:S01]  /*279d0*/  SYNCS.ARRIVE.TRANS64.A1T0 RZ, [R6+URZ+0x38830], RZ ;  /* 0x038830ff06ff79a7 */ /* 0x0005e2000810003f */
[----:B------:R-:W-:Y:S05]  /*279e0*/  @!P2 BRA `(.L_x_3675) ;  /* 0x000000000004a947 */ /* 0x000fea0003800000 */
[----:B------:R-:W-:Y:S01]  /*279f0*/  BPT.TRAP 0x1 ;  /* 0x000000040000795c */ /* 0x000fe20000300000 */
.L_x_3675:
[----:B------:R-:W3:Y:S01]  /*27a00*/  SYNCS.PHASECHK.TRANS64.TRYWAIT P0, [R6+URZ+0x38860], R25 ;  /* 0x03886019060075a7 */ /* 0x000ee2000800017f */
[----:B------:R-:W-:Y:S04]  /*27a10*/  BSSY B1, `(.L_x_3676) ;  /* 0x0000002000017945 */ /* 0x000fe80003800000 */
[----:B---3--:R-:W-:Y:S05]  /*27a20*/  @!P0 BRA `(.L_x_3677) ;  /* 0x0000005400508947 */ /* 0x008fea0003800000 */
.L_x_3816:
[----:B------:R-:W-:Y:S05]  /*27a30*/  BSYNC B1 ;  /* 0x0000000000017941 */ /* 0x000fea0003800000 */
.L_x_3676:
        /* <DEDUP_REMOVED lines=79> */
.L_x_3826:
        /* <DEDUP_REMOVED lines=25> */
.L_x_3679:
        /* <DEDUP_REMOVED lines=11> */
.L_x_3680:
[----:B------:R1:W-:Y:S01]  /*28170*/  SYNCS.ARRIVE.TRANS64.A1T0 RZ, [R6+URZ+0x38850], RZ ;  /* 0x038850ff06ff79a7 */ /* 0x0003e2000810003f */
[----:B------:R-:W-:Y:S05]  /*28180*/  @P3 BRA `(.L_x_3681) ;  /* 0xfffffff000603947 */ /* 0x000fea000383ffff */
.L_x_3668:
[----:B------:R-:W-:Y:S05]  /*28190*/  BSYNC B0 ;  /* 0x0000000000007941 */ /* 0x000fea0003800000 */
.L_x_3667:
        /* <DEDUP_REMOVED lines=21> */
.L_x_3683:
[----:B------:R-:W-:Y:S05]  /*282f0*/  BSYNC B0 ;  /* 0x0000000000007941 */ /* 0x000fea0003800000 */
.L_x_3682:
[----:B------:R-:W-:-:S07]  /*28300*/  SEL R22, R22, RZ, P0 ;  /* 0x000000ff16167207 */ /* 0x000fce0000000000 */
.L_x_3636:
[----:B------:R-:W-:Y:S05]  /*28310*/  BSYNC B7 ;  /* 0x0000000000077941 */ /* 0x000fea0003800000 */
.L_x_3634:
        /* <DEDUP_REMOVED lines=8> */
[----:B---3--:R3:W4:Y:S01]  /*283a0*/  LDS.128 R24, [R18+0x388d0] ;  /* 0x0388d00012187984 */ /* 0x0087220000000c00 */
[----:B------:R-:W-:Y:S06]  /*283b0*/  BAR.ARV 0x4, 0x180 ;  /* 0x0106000000007b1d */ /* 0x000fec0000002000 */
[----:B------:R-:W-:Y:S05]  /*283c0*/  BRA `(.L_x_3685) ;  /* 0x0000000c00d47947 */ /* 0x000fea0003800000 */
.L_x_3684:
        /* <DEDUP_REMOVED lines=14> */
[----:B---3--:R-:W-:Y:S01]  /*284b0*/  IMAD.MOV.U32 R25, RZ, RZ, RZ ;  /* 0x000000ffff197224 */ /* 0x008fe200078e00ff */
[C---:B------:R-:W-:Y:S01]  /*284c0*/  ISETP.GE.U32.AND P2, PT, R8.reuse, 0x2, PT ;  /* 0x000000020800780c */ /* 0x040fe20003f46070 */
[----:B------:R-:W-:Y:S01]  /*284d0*/  IMAD.MOV.U32 R5, RZ, RZ, RZ ;  /* 0x000000ffff057224 */ /* 0x000fe200078e00ff */
[C---:B------:R-:W-:Y:S01]  /*284e0*/  ISETP.GE.U32.AND P3, PT, R8.reuse, 0x4, PT ;  /* 0x000000040800780c */ /* 0x040fe20003f66070 */
[----:B------:R-:W-:Y:S01]  /*284f0*/  SHFL.IDX PT, R0, R24, RZ, 0x1f ;  /* 0x00001fff18007589 */ /* 0x000fe200000e0000 */
[C---:B------:R-:W-:Y:S02]  /*28500*/  ISETP.GE.U32.AND P4, PT, R8.reuse, 0x8, PT ;  /* 0x000000080800780c */ /* 0x040fe40003f86070 */
[----:B------:R-:W-:Y:S01]  /*28510*/  ISETP.GE.U32.AND P5, PT, R8, 0x10, PT ;  /* 0x000000100800780c */ /* 0x000fe20003fa6070 */
[----:B-12---:R0:W-:Y:S02]  /*28520*/  SHFL.IDX PT, R6, R24, 0x1, 0x1f ;  /* 0x00201f0018067f89 */ /* 0x0061e400000e0000 */
        /* <DEDUP_REMOVED lines=21> */
.L_x_3836:
[----:B------:R-:W-:Y:S02]  /*28680*/  ULDC UR4, c[0x0][0xd38] ;  /* 0x00034e0000047ab9 */ /* 0x000fe40000000800 */
[----:B------:R-:W-:-:S04]  /*28690*/  IMAD.U32 R4, RZ, RZ, UR4 ;  /* 0x00000004ff047e24 */ /* 0x000fc8000f8e00ff */
[----:B-1----:R-:W-:-:S04]  /*286a0*/  IMAD R3, R14, R4, RZ ;  /* 0x000000040e037224 */ /* 0x002fc800078e02ff */
[----:B------:R-:W-:-:S05]  /*286b0*/  IMAD.IADD R6, R6, 0x1, R3 ;  /* 0x0000000106067824 */ /* 0x000fca00078e0203 */
[----:B------:R-:W-:-:S13]  /*286c0*/  ISETP.GT.AND P6, PT, R6, R0, PT ;  /* 0x000000000600720c */ /* 0x000fda0003fc4270 */
[----:B------:R-:W-:Y:S05]  /*286d0*/  @P6 BRA `(.L_x_3687) ;  /* 0x0000000000a46947 */ /* 0x000fea0003800000 */
.L_x_3690:
        /* <DEDUP_REMOVED lines=35> */
.L_x_3844:
[----:B------:R-:W-:Y:S02]  /*28910*/  ULDC UR4, c[0x0][0xd38] ;  /* 0x00034e0000047ab9 */ /* 0x000fe40000000800 */
[----:B------:R-:W-:-:S04]  /*28920*/  IMAD.U32 R4, RZ, RZ, UR4 ;  /* 0x00000004ff047e24 */ /* 0x000fc8000f8e00ff */
[----:B-1----:R-:W-:-:S04]  /*28930*/  IMAD R3, R14, R4, RZ ;  /* 0x000000040e037224 */ /* 0x002fc800078e02ff */
[----:B------:R-:W-:-:S05]  /*28940*/  IMAD.IADD R6, R3, 0x1, R6 ;  /* 0x0000000103067824 */ /* 0x000fca00078e0206 */
[----:B------:R-:W-:-:S13]  /*28950*/  ISETP.GT.AND P6, PT, R6, R0, PT ;  /* 0x000000000600720c */ /* 0x000fda0003fc4270 */
[----:B------:R-:W-:Y:S05]  /*28960*/  @!P6 BRA `(.L_x_3690) ;  /* 0xfffffffc005ce947 */ /* 0x000fea000383ffff */
.L_x_3687:
        /* <DEDUP_REMOVED lines=10> */
.L_x_3849:
[----:B------:R-:W-:-:S13]  /*28a10*/  ISETP.NE.AND P0, PT, R3, RZ, PT ;  /* 0x000000ff0300720c */ /* 0x000fda0003f05270 */
[----:B------:R-:W-:Y:S05]  /*28a20*/  @!P0 BRA `(.L_x_3692) ;  /* 0x0000000000108947 */ /* 0x000fea0003800000 */
[----:B------:R-:W-:Y:S01]  /*28a30*/  UMOV UR4, 0xffffffff ;  /* 0xffffffff00047882 */ /* 0x000fe20000000000 */
[----:B------:R-:W-:Y:S02]  /*28a40*/  VIADD R12, R7, 0xffffffff ;  /* 0xffffffff070c7836 */ /* 0x000fe40000000000 */
[----:B------:R-:W-:Y:S05]  /*28a50*/  BRA.DIV UR4, `(.L_x_3693) ;  /* 0x0000005604847947 */ /* 0x000fea000b800000 */
[----:B------:R4:W0:Y:S02]  /*28a60*/  SHFL.IDX PT, R24, R2, R12, 0x1f ;  /* 0x00001f0c02187589 */ /* 0x00082400000e0000 */
.L_x_3692:
        /* <DEDUP_REMOVED lines=59> */
.L_x_3694:
        /* <DEDUP_REMOVED lines=60> */
.L_x_3695:
[----:B------:R-:W-:-:S05]  /*291e0*/  LOP3.LUT R0, RZ, R3, RZ, 0x33, !PT ;  /* 0x00000003ff007212 */ /* 0x000fca00078e33ff */
[----:B------:R-:W-:Y:S01]  /*291f0*/  IMAD.IADD R25, R25, 0x1, R0 ;  /* 0x0000000119197824 */ /* 0x000fe200078e0200 */
[----:B------:R-:W-:Y:S06]  /*29200*/  BRA `(.L_x_3696) ;  /* 0x00000000001c7947 */ /* 0x000fec0003800000 */
.L_x_3688:
[----:B------:R-:W-:Y:S01]  /*29210*/  UMOV UR4, URZ ;  /* 0x0000003f00047c82 */ /* 0x000fe20008000000 */
[----:B------:R-:W-:Y:S01]  /*29220*/  UMOV UR5, URZ ;  /* 0x0000003f00057c82 */ /* 0x000fe20008000000 */
[----:B------:R-:W-:Y:S01]  /*29230*/  ULDC UR6, c[0x0][0xd3c] ;  /* 0x00034f0000067ab9 */ /* 0x000fe20000000800 */
[----:B------:R-:W-:Y:S02]  /*29240*/  IMAD.MOV.U32 R24, RZ, RZ, R0 ;  /* 0x000000ffff187224 */ /* 0x000fe400078e0000 */
[----:B------:R-:W-:Y:S02]  /*29250*/  IMAD.U32 R25, RZ, RZ, UR4 ;  /* 0x00000004ff197e24 */ /* 0x000fe4000f8e00ff */
[----:B------:R-:W-:Y:S02]  /*29260*/  IMAD.U32 R26, RZ, RZ, UR5 ;  /* 0x00000005ff1a7e24 */ /* 0x000fe4000f8e00ff */
[----:B------:R-:W-:-:S07]  /*29270*/  IMAD.U32 R27, RZ, RZ, UR6 ;  /* 0x00000006ff1b7e24 */ /* 0x000fce000f8e00ff */
.L_x_3696:
        /* <DEDUP_REMOVED lines=10> */
.L_x_3685:
[----:B------:R-:W-:Y:S02]  /*29320*/  ULDC UR4, c[0x0][0xd3c] ;  /* 0x00034f0000047ab9 */ /* 0x000fe40000000800 */
[----:B----4-:R-:W-:-:S13]  /*29330*/  ISETP.GE.AND P0, PT, R27, UR4, PT ;  /* 0x000000041b007c0c */ /* 0x010fda000bf06270 */
[----:B------:R-:W-:Y:S05]  /*29340*/  @!P0 BRA `(.L_x_3697) ;  /* 0xffffff7c00408947 */ /* 0x000fea000383ffff */
[----:B------:R-:W-:Y:S05]  /*29350*/  BSYNC B8 ;  /* 0x0000000000087941 */ /* 0x000fea0003800000 */
.L_x_3564:
[----:B------:R-:W4:Y:S01]  /*29360*/  LDL.LU R0, [R1+0x30] ;  /* 0x0000300001007983 */ /* 0x000f220000300800 */
[----:B------:R-:W-:Y:S01]  /*29370*/  BSSY B0, `(.L_x_3698) ;  /* 0x000000b000007945 */ /* 0x000fe20003800000 */
[----:B0-----:R-:W0:Y:S01]  /*29380*/  S2R R5, SR_CgaCtaId ;  /* 0x0000000000057919 */ /* 0x001e220000008800 */
[----:B----4-:R-:W-:-:S05]  /*29390*/  VIADD R0, R0, 0x1 ;  /* 0x0000000100007836 */ /* 0x010fca0000000000 */
        /* <DEDUP_REMOVED lines=8> */
.L_x_3852:
[----:B------:R-:W-:Y:S05]  /*29420*/  BSYNC B0 ;  /* 0x0000000000007941 */ /* 0x000fea0003800000 */
.L_x_3698:
[----:B------:R-:W-:-:S03]  /*29430*/  UMOV UR4, 0xffffffff ;  /* 0xffffffff00047882 */ /* 0x000fc60000000000 */
[----:B------:R-:W-:Y:S05]  /*29440*/  BRA.DIV UR4, `(.L_x_3700) ;  /* 0x0000004e04447947 */ /* 0x000fea000b800000 */
[----:B0-----:R-:W0:Y:S02]  /*29450*/  S2R R0, SR_TID.X ;  /* 0x0000000000007919 */ /* 0x001e240000002100 */
[----:B0-----:R-:W-:-:S04]  /*29460*/  SHF.R.U32.HI R0, RZ, 0x5, R0 ;  /* 0x00000005ff007819 */ /* 0x001fc80000011600 */
[----:B------:R-:W-:-:S05]  /*29470*/  LOP3.LUT R0, R0, 0x3, RZ, 0xc0, !PT ;  /* 0x0000000300007812 */ /* 0x000fca00078ec0ff */
[----:B------:R0:W1:Y:S02]  /*29480*/  SHFL.IDX PT, R14, R0, RZ, 0x1f ;  /* 0x00001fff000e7589 */ /* 0x00006400000e0000 */
.L_x_3855:
[----:B-1----:R-:W-:-:S13]  /*29490*/  ISETP.NE.AND P0, PT, R14, RZ, PT ;  /* 0x000000ff0e00720c */ /* 0x002fda0003f05270 */
[----:B------:R-:W-:Y:S05]  /*294a0*/  @P0 BRA `(.L_x_3334) ;  /* 0x0000000000880947 */ /* 0x000fea0003800000 */
[----:B------:R-:W-:-:S03]  /*294b0*/  UMOV UR4, 0xffffffff ;  /* 0xffffffff00047882 */ /* 0x000fc60000000000 */
[----:B------:R-:W-:Y:S05]  /*294c0*/  BRA.DIV UR4, `(.L_x_3701) ;  /* 0x0000004e04587947 */ /* 0x000fea000b800000 */
[----:B------:R-:W-:-:S13]  /*294d0*/  ELECT P6, URZ, PT ;  /* 0x00000000003f782f */ /* 0x000fda00038c0000 */
.L_x_3858:
[----:B------:R-:W-:Y:S05]  /*294e0*/  @!P6 BRA `(.L_x_3334) ;  /* 0x000000000078e947 */ /* 0x000fea0003800000 */
[----:B------:R-:W-:-:S06]  /*294f0*/  ULOP3.LUT UR4, UR36, 0x2, URZ, 0xfc, !UPT ;  /* 0x0000000224047892 */ /* 0x000fcc000f8efc3f */
[----:B0-----:R-:W-:-:S05]  /*29500*/  IMAD.U32 R0, RZ, RZ, UR4 ;  /* 0x00000004ff007e24 */ /* 0x001fca000f8e00ff */
[----:B------:R-:W-:-:S13]  /*29510*/  ISETP.NE.AND P0, PT, R0, 0x3, PT ;  /* 0x000000030000780c */ /* 0x000fda0003f05270 */
[----:B------:R-:W-:Y:S05]  /*29520*/  @!P0 BRA `(.L_x_3702) ;  /* 0x0000000000048947 */ /* 0x000fea0003800000 */
[----:B------:R-:W-:Y:S01]  /*29530*/  BPT.TRAP 0x1 ;  /* 0x000000040000795c */ /* 0x000fe20000300000 */
.L_x_3702:
[----:B------:R-:W-:Y:S01]  /*29540*/  IMAD R5, R22, 0x8, R7 ;  /* 0x0000000816057824 */ /* 0x000fe200078e0207 */
[----:B------:R-:W-:Y:S01]  /*29550*/  SHF.L.U32 R0, R28, 0x1f, RZ ;  /* 0x0000001f1c007819 */ /* 0x000fe200000006ff */
[----:B------:R-:W-:-:S03]  /*29560*/  VIADD R22, R22, 0x1 ;  /* 0x0000000116167836 */ /* 0x000fc60000000000 */
[----:B------:R-:W0:Y:S02]  /*29570*/  SYNCS.PHASECHK.TRANS64.TRYWAIT P1, [R5+URZ+0x38840], R0 ;  /* 0x03884000050075a7 */ /* 0x000e24000802017f */
[----:B------:R-:W-:-:S04]  /*29580*/  ISETP.NE.AND P2, PT, R22, 0x2, PT ;  /* 0x000000021600780c */ /* 0x000fc80003f45270 */
[----:B------:R-:W-:Y:S01]  /*29590*/  SEL R3, RZ, 0x1, P2 ;  /* 0x00000001ff037807 */ /* 0x000fe20001000000 */
[----:B0-----:R-:W-:Y:S08]  /*295a0*/  @!P1 BRA `(.L_x_3703) ;  /* 0x0000004c00409947 */ /* 0x001ff00003800000 */
.L_x_3859:
[----:B------:R-:W-:Y:S02]  /*295b0*/  SEL R22, R22, RZ, P2 ;  /* 0x000000ff16167207 */ /* 0x000fe40001000000 */
[----:B------:R-:W-:Y:S01]  /*295c0*/  LOP3.LUT R2, R28, R3, RZ, 0x3c, !PT ;  /* 0x000000031c027212 */ /* 0x000fe200078e3cff */
[----:B------:R-:W-:Y:S06]  /*295d0*/  @!P0 BRA `(.L_x_3704) ;  /* 0x0000000000048947 */ /* 0x000fec0003800000 */
[----:B------:R-:W-:Y:S01]  /*295e0*/  BPT.TRAP 0x1 ;  /* 0x000000040000795c */ /* 0x000fe20000300000 */
.L_x_3704:
[----:B------:R-:W-:Y:S01]  /*295f0*/  IMAD R3, R22, 0x8, R7 ;  /* 0x0000000816037824 */ /* 0x000fe200078e0207 */
[----:B------:R-:W-:-:S04]  /*29600*/  SHF.L.U32 R2, R2, 0x1f, RZ ;  /* 0x0000001f02027819 */ /* 0x000fc800000006ff */
[----:B------:R-:W1:Y:S02]  /*29610*/  SYNCS.PHASECHK.TRANS64.TRYWAIT P1, [R3+URZ+0x38840], R2 ;  /* 0x03884002030075a7 */ /* 0x000e64000802017f */
[----:B-1----:R-:W-:Y:S05]  /*29620*/  @!P1 BRA `(.L_x_3705) ;  /* 0x0000004c00349947 */ /* 0x002fea0003800000 */
.L_x_3860:
[----:B------:R-:W-:Y:S05]  /*29630*/  @!P0 BRA `(.L_x_3706) ;  /* 0x0000000000048947 */ /* 0x000fea0003800000 */
[----:B------:R-:W-:Y:S01]  /*29640*/  BPT.TRAP 0x1 ;  /* 0x000000040000795c */ /* 0x000fe20000300000 */
.L_x_3706:
[----:B------:R-:W4:Y:S02]  /*29650*/  SYNCS.PHASECHK.TRANS64.TRYWAIT P1, [R5+URZ+0x38860], R0 ;  /* 0x03886000050075a7 */ /* 0x000f24000802017f */
[----:B----4-:R-:W-:Y:S05]  /*29660*/  @!P1 BRA `(.L_x_3707) ;  /* 0x0000004c00389947 */ /* 0x010fea0003800000 */
.L_x_3861:
[----:B------:R-:W-:Y:S05]  /*29670*/  @!P0 BRA `(.L_x_3708) ;  /* 0x0000000000048947 */ /* 0x000fea0003800000 */
[----:B------:R-:W-:Y:S01]  /*29680*/  BPT.TRAP 0x1 ;  /* 0x000000040000795c */ /* 0x000fe20000300000 */
.L_x_3708:
[----:B------:R0:W0:Y:S02]  /*29690*/  SYNCS.PHASECHK.TRANS64.TRYWAIT P0, [R3+URZ+0x38860], R2 ;  /* 0x03886002030075a7 */ /* 0x000024000800017f */
[----:B0-----:R-:W-:Y:S05]  /*296a0*/  @!P0 NANOSLEEP.SYNCS 0x989680 ;  /* 0x009896800000895d */ /* 0x001fea0003900000 */
[----:B------:R-:W0:Y:S02]  /*296b0*/  @!P0 SYNCS.PHASECHK.TRANS64 P0, [R3+URZ+0x38860], R2 ;  /* 0x03886002030085a7 */ /* 0x000e24000800007f */
[----:B0-----:R-:W-:Y:S05]  /*296c0*/  @!P0 BRA `(.L_x_3708) ;  /* 0xfffffffc00f08947 */ /* 0x001fea000383ffff */
.L_x_3334:
[----:B------:R-:W-:Y:S05]  /*296d0*/  BSYNC B9 ;  /* 0x0000000000097941 */ /* 0x000fea0003800000 */
.L_x_3331:
[----:B------:R-:W-:Y:S05]  /*296e0*/  EXIT ;  /* 0x000000000000794d */ /* 0x000fea0003800000 */
.L_x_3360:
[----:B0-----:R0:W1:Y:S02]  /*296f0*/  SYNCS.PHASECHK.TRANS64.TRYWAIT P6, [R59+URZ+0x38890], R66 ;  /* 0x038890423b0075a7 */ /* 0x00106400080c017f */
[----:B-1----:R-:W-:Y:S05]  /*29700*/  @!P6 NANOSLEEP.SYNCS 0x989680 ;  /* 0x009896800000e95d */ /* 0x002fea0003900000 */
[----:B------:R-:W1:Y:S02]  /*29710*/  @!P6 SYNCS.PHASECHK.TRANS64 P6, [R59+URZ+0x38890], R66 ;  /* 0x038890423b00e5a7 */ /* 0x000e6400080c007f */
[----:B-1----:R-:W-:Y:S05]  /*29720*/  @!P6 BRA `(.L_x_3360) ;  /* 0xfffffffc00f0e947 */ /* 0x002fea000383ffff */
[----:B------:R-:W-:Y:S05]  /*29730*/  BRA `(.L_x_3709) ;  /* 0xfffffd9c00807947 */ /* 0x000fea000383ffff */
.L_x_3361:
        /* <DEDUP_REMOVED lines=8> */
.L_x_3711:
[----:B------:R-:W-:Y:S05]  /*297c0*/  BSYNC B1 ;  /* 0x0000000000017941 */ /* 0x000fea0003800000 */
.L_x_3710:
        /* <DEDUP_REMOVED lines=8> */
.L_x_3712:
[----:B------:R-:W-:Y:S01]  /*29850*/  IMAD.MOV.U32 R67, RZ, RZ, R14 ;  /* 0x000000ffff437224 */ /* 0x000fe200078e000e */
[----:B------:R-:W-:Y:S06]  /*29860*/  BRA `(.L_x_3713) ;  /* 0xfffffd9c00487947 */ /* 0x000fec000383ffff */
.L_x_3371:
[----:B0-----:R0:W1:Y:S02]  /*29870*/  SYNCS.PHASECHK.TRANS64.TRYWAIT P6, [R59+URZ+0x38890], R66 ;  /* 0x038890423b0075a7 */ /* 0x00106400080c017f */
[----:B-1----:R-:W-:Y:S05]  /*29880*/  @!P6 NANOSLEEP.SYNCS 0x989680 ;  /* 0x009896800000e95d */ /* 0x002fea0003900000 */
[----:B------:R-:W1:Y:S02]  /*29890*/  @!P6 SYNCS.PHASECHK.TRANS64 P6, [R59+URZ+0x38890], R66 ;  /* 0x038890423b00e5a7 */ /* 0x000e6400080c007f */
[----:B-1----:R-:W-:Y:S05]  /*298a0*/  @!P6 BRA `(.L_x_3371) ;  /* 0xfffffffc00f0e947 */ /* 0x002fea000383ffff */
[----:B------:R-:W-:Y:S05]  /*298b0*/  BRA `(.L_x_3714) ;  /* 0xfffffda400c87947 */ /* 0x000fea000383ffff */
.L_x_3372:
        /* <DEDUP_REMOVED lines=8> */
.L_x_3716:
[----:B------:R-:W-:Y:S05]  /*29940*/  BSYNC B1 ;  /* 0x0000000000017941 */ /* 0x000fea0003800000 */
.L_x_3715:
        /* <DEDUP_REMOVED lines=8> */
.L_x_3717:
[----:B------:R-:W-:Y:S01]  /*299d0*/  IMAD.MOV.U32 R67, RZ, RZ, R14 ;  /* 0x000000ffff437224 */ /* 0x000fe200078e000e */
[----:B------:R-:W-:Y:S06]  /*299e0*/  BRA `(.L_x_3718) ;  /* 0xfffffda400907947 */ /* 0x000fec000383ffff */
.L_x_3377:
[----:B0-----:R0:W1:Y:S02]  /*299f0*/  SYNCS.PHASECHK.TRANS64.TRYWAIT P0, [R59+URZ+0x38890], R66 ;  /* 0x038890423b0075a7 */ /* 0x001064000800017f */
[----:B-1----:R-:W-:Y:S05]  /*29a00*/  @!P0 NANOSLEEP.SYNCS 0x989680 ;  /* 0x009896800000895d */ /* 0x002fea0003900000 */
[----:B------:R-:W1:Y:S02]  /*29a10*/  @!P0 SYNCS.PHASECHK.TRANS64 P0, [R59+URZ+0x38890], R66 ;  /* 0x038890423b0085a7 */ /* 0x000e64000800007f */
[----:B-1----:R-:W-:Y:S05]  /*29a20*/  @!P0 BRA `(.L_x_3377) ;  /* 0xfffffffc00f08947 */ /* 0x002fea000383ffff */
[----:B------:R-:W-:Y:S05]  /*29a30*/  BRA `(.L_x_3719) ;  /* 0xfffffdac00987947 */ /* 0x000fea000383ffff */
.L_x_3378:
[----:B------:R-:W-:Y:S01]  /*29a40*/  BSSY B1, `(.L_x_3720) ;  /* 0x0000007000017945 */ /* 0x000fe20003800000 */
[----:B------:R-:W-:Y:S02]  /*29a50*/  IMAD.MOV.U32 R12, RZ, RZ, RZ ;  /* 0x000000ffff0c7224 */ /* 0x000fe400078e00ff */
[----:B------:R-:W-:Y:S02]  /*29a60*/  IMAD.MOV.U32 R11, RZ, RZ, 0x1c1f ;  /* 0x00001c1fff0b7424 */ /* 0x000fe400078e00ff */
[----:B------:R-:W-:-:S07]  /*29a70*/  IMAD.MOV.U32 R15, RZ, RZ, -0x1 ;  /* 0xffffffffff0f7424 */ /* 0x000fce00078e00ff */
[----:B0-----:R-:W-:Y:S05]  /*29a80*/  WARPSYNC.COLLECTIVE R15, `(.L_x_3721) ;  /* 0x000000000f087348 */ /* 0x001fea0003c00000 */
[----:B------:R1:W2:Y:S02]  /*29a90*/  SHFL.IDX P6, R14, R13, R12, R11 ;  /* 0x0000000c0d0e7389 */ /* 0x0002a400000c000b */
[----:B012---:R-:W-:Y:S01]  /*29aa0*/  ENDCOLLECTIVE ;  /* 0x000000000000791b */ /* 0x007fe20003800000 */
.L_x_3721:
[----:B------:R-:W-:Y:S05]  /*29ab0*/  BSYNC B1 ;  /* 0x0000000000017941 */ /* 0x000fea0003800000 */
.L_x_3720:
        /* <DEDUP_REMOVED lines=8> */
.L_x_3722:
[----:B------:R-:W-:Y:S05]  /*29b40*/  BRA `(.L_x_3723) ;  /* 0xfffffdac00b87947 */ /* 0x000fea000383ffff */
.L_x_3382:
[----:B--2---:R2:W4:Y:S02]  /*29b50*/  SYNCS.PHASECHK.TRANS64.TRYWAIT P5, [R59+URZ+0x388b0], R66 ;  /* 0x0388b0423b0075a7 */ /* 0x00452400080a017f */
[----:B----4-:R-:W-:Y:S05]  /*29b60*/  @!P5 NANOSLEEP.SYNCS 0x989680 ;  /* 0x009896800000d95d */ /* 0x010fea0003900000 */
[----:B------:R-:W4:Y:S02]  /*29b70*/  @!P5 SYNCS.PHASECHK.TRANS64 P5, [R59+URZ+0x388b0], R66 ;  /* 0x0388b0423b00d5a7 */ /* 0x000f2400080a007f */
[----:B----4-:R-:W-:Y:S05]  /*29b80*/  @!P5 BRA `(.L_x_3382) ;  /* 0xfffffffc00f0d947 */ /* 0x010fea000383ffff */
[----:B------:R-:W-:Y:S05]  /*29b90*/  BRA `(.L_x_3724) ;  /* 0xfffffdb000447947 */ /* 0x000fea000383ffff */
.L_x_3427:
        /* <DEDUP_REMOVED lines=8> */
.L_x_3726:
[----:B------:R-:W-:Y:S05]  /*29c20*/  BSYNC B1 ;  /* 0x0000000000017941 */ /* 0x000fea0003800000 */
.L_x_3725:
        /* <DEDUP_REMOVED lines=8> */
.L_x_3727:
[----:B------:R-:W-:Y:S02]  /*29cb0*/  IMAD.MOV.U32 R13, RZ, RZ, R80 ;  /* 0x000000ffff0d7224 */ /* 0x000fe400078e0050 */
[----:B------:R-:W-:-:S07]  /*29cc0*/  IMAD.MOV.U32 R5, RZ, RZ, R14 ;  /* 0x000000ffff057224 */ /* 0x000fce00078e000e */
[----:B------:R-:W-:Y:S05]  /*29cd0*/  WARPSYNC.COLLECTIVE R15, `(.L_x_3728) ;  /* 0x000000000f087348 */ /* 0x000fea0003c00000 */
[----:B------:R0:W1:Y:S02]  /*29ce0*/  SHFL.IDX P6, R14, R13, R12, R11 ;  /* 0x0000000c0d0e7389 */ /* 0x00006400000c000b */
[----:B01----:R-:W-:Y:S01]  /*29cf0*/  ENDCOLLECTIVE ;  /* 0x000000000000791b */ /* 0x003fe20003800000 */
.L_x_3728:
[----:B------:R-:W-:Y:S02]  /*29d00*/  IMAD.MOV.U32 R13, RZ, RZ, R30 ;  /* 0x000000ffff0d7224 */ /* 0x000fe400078e001e */
[----:B------:R-:W-:-:S07]  /*29d10*/  IMAD.MOV.U32 R8, RZ, RZ, R14 ;  /* 0x000000ffff087224 */ /* 0x000fce00078e000e */
[----:B------:R-:W-:Y:S05]  /*29d20*/  WARPSYNC.COLLECTIVE R15, `(.L_x_3729) ;  /* 0x000000000f087348 */ /* 0x000fea0003c00000 */
[----:B------:R0:W1:Y:S02]  /*29d30*/  SHFL.IDX P6, R14, R13, R12, R11 ;  /* 0x0000000c0d0e7389 */ /* 0x00006400000c000b */
[----:B01----:R-:W-:Y:S01]  /*29d40*/  ENDCOLLECTIVE ;  /* 0x000000000000791b */ /* 0x003fe20003800000 */
.L_x_3729:
[----:B------:R-:W-:Y:S01]  /*29d50*/  IMAD.MOV.U32 R6, RZ, RZ, R14 ;  /* 0x000000ffff067224 */ /* 0x000fe200078e000e */
[----:B------:R-:W-:Y:S06]  /*29d60*/  BRA `(.L_x_3730) ;  /* 0xfffffdf000307947 */ /* 0x000fec000383ffff */
.L_x_3430:
[----:B------:R-:W-:Y:S01]  /*29d70*/  BSSY B1, `(.L_x_3731) ;  /* 0x0000008000017945 */ /* 0x000fe20003800000 */
[----:B------:R-:W-:Y:S02]  /*29d80*/  IMAD.MOV.U32 R13, RZ, RZ, R10 ;  /* 0x000000ffff0d7224 */ /* 0x000fe400078e000a */
[----:B------:R-:W-:Y:S02]  /*29d90*/  IMAD.MOV.U32 R12, RZ, RZ, 0x1 ;  /* 0x00000001ff0c7424 */ /* 0x000fe400078e00ff */
[----:B-1----:R-:W-:Y:S02]  /*29da0*/  IMAD.MOV.U32 R11, RZ, RZ, 0x1c1f ;  /* 0x00001c1fff0b7424 */ /* 0x002fe400078e00ff */
[----:B------:R-:W-:-:S07]  /*29db0*/  IMAD.MOV.U32 R15, RZ, RZ, -0x1 ;  /* 0xffffffffff0f7424 */ /* 0x000fce00078e00ff */
[----:B---34-:R-:W-:Y:S05]  /*29dc0*/  WARPSYNC.COLLECTIVE R15, `(.L_x_3732) ;  /* 0x000000000f087348 */ /* 0x018fea0003c00000 */
[----:B------:R0:W1:Y:S02]  /*29dd0*/  SHFL.IDX P6, R14, R13, R12, R11 ;  /* 0x0000000c0d0e7389 */ /* 0x00006400000c000b */
[----:B01-34-:R-:W-:Y:S01]  /*29de0*/  ENDCOLLECTIVE ;  /* 0x000000000000791b */ /* 0x01bfe20003800000 */
.L_x_3732:
[----:B------:R-:W-:Y:S05]  /*29df0*/  BSYNC B1 ;  /* 0x0000000000017941 */ /* 0x000fea0003800000 */
.L_x_3731:
        /* <DEDUP_REMOVED lines=8> */
.L_x_3733:
[----:B------:R-:W-:Y:S02]  /*29e80*/  IMAD.MOV.U32 R13, RZ, RZ, R80 ;  /* 0x000000ffff0d7224 */ /* 0x000fe400078e0050 */
[----:B------:R-:W-:-:S07]  /*29e90*/  IMAD.MOV.U32 R4, RZ, RZ, R14 ;  /* 0x000000ffff047224 */ /* 0x000fce00078e000e */
[----:B------:R-:W-:Y:S05]  /*29ea0*/  WARPSYNC.COLLECTIVE R15, `(.L_x_3734) ;  /* 0x000000000f087348 */ /* 0x000fea0003c00000 */
[----:B------:R0:W1:Y:S02]  /*29eb0*/  SHFL.IDX P6, R14, R13, R12, R11 ;  /* 0x0000000c0d0e7389 */ /* 0x00006400000c000b */
[----:B01----:R-:W-:Y:S01]  /*29ec0*/  ENDCOLLECTIVE ;  /* 0x000000000000791b */ /* 0x003fe20003800000 */
.L_x_3734:
[----:B------:R-:W-:Y:S02]  /*29ed0*/  IMAD.MOV.U32 R13, RZ, RZ, R30 ;  /* 0x000000ffff0d7224 */ /* 0x000fe400078e001e */
[----:B------:R-:W-:-:S07]  /*29ee0*/  IMAD.MOV.U32 R7, RZ, RZ, R14 ;  /* 0x000000ffff077224 */ /* 0x000fce00078e000e */
[----:B------:R-:W-:Y:S05]  /*29ef0*/  WARPSYNC.COLLECTIVE R15, `(.L_x_3735) ;  /* 0x000000000f087348 */ /* 0x000fea0003c00000 */
[----:B------:R0:W1:Y:S02]  /*29f00*/  SHFL.IDX P6, R14, R13, R12, R11 ;  /* 0x0000000c0d0e7389 */ /* 0x00006400000c000b */
[----:B01----:R-:W-:Y:S01]  /*29f10*/  ENDCOLLECTIVE ;  /* 0x000000000000791b */ /* 0x003fe20003800000 */
.L_x_3735:
[----:B------:R-:W-:Y:S05]  /*29f20*/  BRA `(.L_x_3736) ;  /* 0xfffffdf000947947 */ /* 0x000fea000383ffff */
.L_x_3434:
[----:B0-----:R0:W1:Y:S02]  /*29f30*/  SYNCS.PHASECHK.TRANS64.TRYWAIT P0, [R17+URZ+0x38800], R34 ;  /* 0x03880022110075a7 */ /* 0x001064000800017f */
[----:B-1----:R-:W-:Y:S05]  /*29f40*/  @!P0 NANOSLEEP.SYNCS 0x989680 ;  /* 0x009896800000895d */ /* 0x002fea0003900000 */
[----:B------:R-:W1:Y:S02]  /*29f50*/  @!P0 SYNCS.PHASECHK.TRANS64 P0, [R17+URZ+0x38800], R34 ;  /* 0x03880022110085a7 */ /* 0x000e64000800007f */
[----:B-1----:R-:W-:Y:S05]  /*29f60*/  @!P0 BRA `(.L_x_3434) ;  /* 0xfffffffc00f08947 */ /* 0x002fea000383ffff */
[----:B------:R-:W-:Y:S05]  /*29f70*/  BRA `(.L_x_3737) ;  /* 0xfffffdf400887947 */ /* 0x000fea000383ffff */
.L_x_3442:
        /* <DEDUP_REMOVED lines=9> */
.L_x_3739:
[----:B------:R-:W-:Y:S05]  /*2a010*/  BSYNC B1 ;  /* 0x0000000000017941 */ /* 0x000fea0003800000 */
.L_x_3738:
        /* <DEDUP_REMOVED lines=10> */
.L_x_3740:
        /* <DEDUP_REMOVED lines=8> */
.L_x_3741:
[----:B------:R-:W-:-:S05]  /*2a140*/  @!P1 IADD3 R8, P2, R2, R5, RZ ;  /* 0x0000000502089210 */ /* 0x000fca0007f5e0ff */
[----:B------:R-:W-:Y:S02]  /*2a150*/  @!P1 IMAD.X R9, R0, 0x1, R6, P2 ;  /* 0x0000000100099824 */ /* 0x000fe400010e0606 */
[----:B------:R-:W-:Y:S02]  /*2a160*/  IMAD.MOV.U32 R13, RZ, RZ, R32 ;  /* 0x000000ffff0d7224 */ /* 0x000fe400078e0020 */
[----:B------:R-:W-:-:S07]  /*2a170*/  IMAD.MOV.U32 R3, RZ, RZ, R14 ;  /* 0x000000ffff037224 */ /* 0x000fce00078e000e */
[----:B------:R-:W-:Y:S05]  /*2a180*/  WARPSYNC.COLLECTIVE R15, `(.L_x_3742) ;  /* 0x000000000f087348 */ /* 0x000fea0003c00000 */
[----:B------:R0:W1:Y:S02]  /*2a190*/  SHFL.IDX P6, R14, R13, R12, R11 ;  /* 0x0000000c0d0e7389 */ /* 0x00006400000c000b */
[----:B01----:R-:W-:Y:S01]  /*2a1a0*/  ENDCOLLECTIVE ;  /* 0x000000000000791b */ /* 0x003fe20003800000 */
.L_x_3742:
        /* <DEDUP_REMOVED lines=21> */
.L_x_3743:
        /* <DEDUP_REMOVED lines=20> */
.L_x_3744:
[----:B------:R-:W-:Y:S02]  /*2a440*/  PRMT R44, R44, 0x5410, R6 ;  /* 0x000054102c2c7816 */ /* 0x000fe40000000006 */
[----:B------:R-:W-:Y:S01]  /*2a450*/  CS2R R4, SRZ ;  /* 0x0000000000047805 */ /* 0x000fe2000001ff00 */
[----:B------:R-:W-:Y:S02]  /*2a460*/  IMAD.MOV.U32 R13, RZ, RZ, R27 ;  /* 0x000000ffff0d7224 */ /* 0x000fe400078e001b */
[----:B------:R-:W-:-:S07]  /*2a470*/  IMAD.MOV.U32 R26, RZ, RZ, R14 ;  /* 0x000000ffff1a7224 */ /* 0x000fce00078e000e */
[----:B------:R-:W-:Y:S05]  /*2a480*/  WARPSYNC.COLLECTIVE R15, `(.L_x_3745) ;  /* 0x000000000f087348 */ /* 0x000fea0003c00000 */
[----:B------:R0:W1:Y:S02]  /*2a490*/  SHFL.IDX P6, R14, R13, R12, R11 ;  /* 0x0000000c0d0e7389 */ /* 0x00006400000c000b */
[----:B01----:R-:W-:Y:S01]  /*2a4a0*/  ENDCOLLECTIVE ;  /* 0x000000000000791b */ /* 0x003fe20003800000 */
.L_x_3745:
[----:B------:R-:W-:Y:S02]  /*2a4b0*/  IMAD.MOV.U32 R13, RZ, RZ, R32 ;  /* 0x000000ffff0d7224 */ /* 0x000fe400078e0020 */
[----:B------:R-:W-:-:S07]  /*2a4c0*/  IMAD.MOV.U32 R27, RZ, RZ, R14 ;  /* 0x000000ffff1b7224 */ /* 0x000fce00078e000e */
[----:B------:R-:W-:Y:S05]  /*2a4d0*/  WARPSYNC.COLLECTIVE R15, `(.L_x_3746) ;  /* 0x000000000f087348 */ /* 0x000fea0003c00000 */
[----:B------:R0:W1:Y:S02]  /*2a4e0*/  SHFL.IDX P6, R14, R13, R12, R11 ;  /* 0x0000000c0d0e7389 */ /* 0x00006400000c000b */
[----:B01----:R-:W-:Y:S01]  /*2a4f0*/  ENDCOLLECTIVE ;  /* 0x000000000000791b */ /* 0x003fe20003800000 */
.L_x_3746:
[----:B------:R-:W-:Y:S05]  /*2a500*/  BRA `(.L_x_3747) ;  /* 0xfffffe0000ac7947 */ /* 0x000fea000383ffff */
.L_x_3446:
[----:B0-----:R0:W1:Y:S02]  /*2a510*/  SYNCS.PHASECHK.TRANS64.TRYWAIT P1, [R17+URZ+0x38800], R12 ;  /* 0x0388000c110075a7 */ /* 0x001064000802017f */
[----:B-1----:R-:W-:Y:S05]  /*2a520*/  @!P1 NANOSLEEP.SYNCS 0x989680 ;  /* 0x009896800000995d */ /* 0x002fea0003900000 */
[----:B------:R-:W1:Y:S02]  /*2a530*/  @!P1 SYNCS.PHASECHK.TRANS64 P1, [R17+URZ+0x38800], R12 ;  /* 0x0388000c110095a7 */ /* 0x000e64000802007f */
[----:B-1----:R-:W-:Y:S05]  /*2a540*/  @!P1 BRA `(.L_x_3446) ;  /* 0xfffffffc00f09947 */ /* 0x002fea000383ffff */
[----:B------:R-:W-:Y:S05]  /*2a550*/  BRA `(.L_x_3748) ;  /* 0xfffffe04004c7947 */ /* 0x000fea000383ffff */
.L_x_3452:
[----:B-1----:R1:W2:Y:S02]  /*2a560*/  SYNCS.PHASECHK.TRANS64.TRYWAIT P1, [R20+URZ+0x38830], R15 ;  /* 0x0388300f140075a7 */ /* 0x0022a4000802017f */
[----:B--2---:R-:W-:Y:S05]  /*2a570*/  @!P1 NANOSLEEP.SYNCS 0x989680 ;  /* 0x009896800000995d */ /* 0x004fea0003900000 */
[----:B------:R-:W2:Y:S02]  /*2a580*/  @!P1 SYNCS.PHASECHK.TRANS64 P1, [R20+URZ+0x38830], R15 ;  /* 0x0388300f140095a7 */ /* 0x000ea4000802007f */
[----:B--2---:R-:W-:Y:S05]  /*2a590*/  @!P1 BRA `(.L_x_3452) ;  /* 0xfffffffc00f09947 */ /* 0x004fea000383ffff */
[----:B------:R-:W-:Y:S05]  /*2a5a0*/  BRA `(.L_x_3451) ;  /* 0xfffffe1400047947 */ /* 0x000fea000383ffff */
.L_x_3454:
[----:B--2---:R2:W3:Y:S02]  /*2a5b0*/  SYNCS.PHASECHK.TRANS64.TRYWAIT P1, [R17+URZ+0x38810], R0 ;  /* 0x03881000110075a7 */ /* 0x0044e4000802017f */
[----:B---3--:R-:W-:Y:S05]  /*2a5c0*/  @!P1 NANOSLEEP.SYNCS 0x989680 ;  /* 0x009896800000995d */ /* 0x008fea0003900000 */
[----:B------:R-:W3:Y:S02]  /*2a5d0*/  @!P1 SYNCS.PHASECHK.TRANS64 P1, [R17+URZ+0x38810], R0 ;  /* 0x03881000110095a7 */ /* 0x000ee4000802007f */
[----:B---3--:R-:W-:Y:S05]  /*2a5e0*/  @!P1 BRA `(.L_x_3454) ;  /* 0xfffffffc00f09947 */ /* 0x008fea000383ffff */
[----:B------:R-:W-:Y:S05]  /*2a5f0*/  BRA `(.L_x_3749) ;  /* 0xfffffe1400b47947 */ /* 0x000fea000383ffff */
.L_x_3458:
[----:B--2---:R2:W4:Y:S02]  /*2a600*/  SYNCS.PHASECHK.TRANS64.TRYWAIT P1, [R20+URZ+0x38850], R15 ;  /* 0x0388500f140075a7 */ /* 0x004524000802017f */
[----:B----4-:R-:W-:Y:S05]  /*2a610*/  @!P1 NANOSLEEP.SYNCS 0x989680 ;  /* 0x009896800000995d */ /* 0x010fea0003900000 */
[----:B------:R-:W4:Y:S02]  /*2a620*/  @!P1 SYNCS.PHASECHK.TRANS64 P1, [R20+URZ+0x38850], R15 ;  /* 0x0388500f140095a7 */ /* 0x000f24000802007f */
[----:B----4-:R-:W-:Y:S05]  /*2a630*/  @!P1 BRA `(.L_x_3458) ;  /* 0xfffffffc00f09947 */ /* 0x010fea000383ffff */
[----:B------:R-:W-:Y:S05]  /*2a640*/  BRA `(.L_x_3457) ;  /* 0xfffffe1400e07947 */ /* 0x000fea000383ffff */
.L_x_3480:
[----:B-1----:R1:W2:Y:S02]  /*2a650*/  SYNCS.PHASECHK.TRANS64.TRYWAIT P1, [R199+URZ+0x38830], R14 ;  /* 0x0388300ec70075a7 */ /* 0x0022a4000802017f */
[----:B--2---:R-:W-:Y:S05]  /*2a660*/  @!P1 NANOSLEEP.SYNCS 0x989680 ;  /* 0x009896800000995d */ /* 0x004fea0003900000 */
[----:B------:R-:W2:Y:S02]  /*2a670*/  @!P1 SYNCS.PHASECHK.TRANS64 P1, [R199+URZ+0x38830], R14 ;  /* 0x0388300ec70095a7 */ /* 0x000ea4000802007f */
[----:B--2---:R-:W-:Y:S05]  /*2a680*/  @!P1 BRA `(.L_x_3480) ;  /* 0xfffffffc00f09947 */ /* 0x004fea000383ffff */
[----:B------:R-:W-:Y:S05]  /*2a690*/  BRA `(.L_x_3479) ;  /* 0xfffffe4c00947947 */ /* 0x000fea000383ffff */
.L_x_3485:
[----:B---3--:R3:W4:Y:S02]  /*2a6a0*/  SYNCS.PHASECHK.TRANS64.TRYWAIT P1, [R199+URZ+0x38850], R14 ;  /* 0x0388500ec70075a7 */ /* 0x008724000802017f */
[----:B----4-:R-:W-:Y:S05]  /*2a6b0*/  @!P1 NANOSLEEP.SYNCS 0x989680 ;  /* 0x009896800000995d */ /* 0x010fea0003900000 */
[----:B------:R-:W4:Y:S02]  /*2a6c0*/  @!P1 SYNCS.PHASECHK.TRANS64 P1, [R199+URZ+0x38850], R14 ;  /* 0x0388500ec70095a7 */ /* 0x000f24000802007f */
[----:B----4-:R-:W-:Y:S05]  /*2a6d0*/  @!P1 BRA `(.L_x_3485) ;  /* 0xfffffffc00f09947 */ /* 0x010fea000383ffff */
[----:B------:R-:W-:Y:S05]  /*2a6e0*/  BRA `(.L_x_3484) ;  /* 0xfffffe5000307947 */ /* 0x000fea000383ffff */
.L_x_3507:
[----:B-1----:R1:W2:Y:S02]  /*2a6f0*/  SYNCS.PHASECHK.TRANS64.TRYWAIT P2, [R21+URZ+0x38830], R7 ;  /* 0x03883007150075a7 */ /* 0x0022a4000804017f */
[----:B--2---:R-:W-:Y:S05]  /*2a700*/  @!P2 NANOSLEEP.SYNCS 0x989680 ;  /* 0x009896800000a95d */ /* 0x004fea0003900000 */
[----:B------:R-:W2:Y:S02]  /*2a710*/  @!P2 SYNCS.PHASECHK.TRANS64 P2, [R21+URZ+0x38830], R7 ;  /* 0x038830071500a5a7 */ /* 0x000ea4000804007f */
[----:B--2---:R-:W-:Y:S05]  /*2a720*/  @!P2 BRA `(.L_x_3507) ;  /* 0xfffffffc00f0a947 */ /* 0x004fea000383ffff */
[----:B------:R-:W-:Y:S05]  /*2a730*/  BRA `(.L_x_3506) ;  /* 0xfffffe8c00fc7947 */ /* 0x000fea000383ffff */
.L_x_3512:
[----:B---3--:R3:W4:Y:S02]  /*2a740*/  SYNCS.PHASECHK.TRANS64.TRYWAIT P2, [R21+URZ+0x38850], R7 ;  /* 0x03885007150075a7 */ /* 0x008724000804017f */
[----:B----4-:R-:W-:Y:S05]  /*2a750*/  @!P2 NANOSLEEP.SYNCS 0x989680 ;  /* 0x009896800000a95d */ /* 0x010fea0003900000 */
[----:B------:R-:W4:Y:S02]  /*2a760*/  @!P2 SYNCS.PHASECHK.TRANS64 P2, [R21+URZ+0x38850], R7 ;  /* 0x038850071500a5a7 */ /* 0x000f24000804007f */
[----:B----4-:R-:W-:Y:S05]  /*2a770*/  @!P2 BRA `(.L_x_3512) ;  /* 0xfffffffc00f0a947 */ /* 0x010fea000383ffff */
[----:B------:R-:W-:Y:S05]  /*2a780*/  BRA `(.L_x_3511) ;  /* 0xfffffe9000987947 */ /* 0x000fea000383ffff */
.L_x_3522:
[----:B-1----:R1:W2:Y:S02]  /*2a790*/  SYNCS.PHASECHK.TRANS64.TRYWAIT P1, [R21+URZ+0x38830], R7 ;  /* 0x03883007150075a7 */ /* 0x0022a4000802017f */
[----:B--2---:R-:W-:Y:S05]  /*2a7a0*/  @!P1 NANOSLEEP.SYNCS 0x989680 ;  /* 0x009896800000995d */ /* 0x004fea0003900000 */
[----:B------:R-:W2:Y:S02]  /*2a7b0*/  @!P1 SYNCS.PHASECHK.TRANS64 P1, [R21+URZ+0x38830], R7 ;  /* 0x03883007150095a7 */ /* 0x000ea4000802007f */
[----:B--2---:R-:W-:Y:S05]  /*2a7c0*/  @!P1 BRA `(.L_x_3522) ;  /* 0xfffffffc00f09947 */ /* 0x004fea000383ffff */
[----:B------:R-:W-:Y:S05]  /*2a7d0*/  BRA `(.L_x_3521) ;  /* 0xfffffec000847947 */ /* 0x000fea000383ffff */
.L_x_3527:
[----:B---3--:R3:W4:Y:S02]  /*2a7e0*/  SYNCS.PHASECHK.TRANS64.TRYWAIT P1, [R21+URZ+0x38850], R7 ;  /* 0x03885007150075a7 */ /* 0x008724000802017f */
[----:B----4-:R-:W-:Y:S05]  /*2a7f0*/  @!P1 NANOSLEEP.SYNCS 0x989680 ;  /* 0x009896800000995d */ /* 0x010fea0003900000 */
[----:B------:R-:W4:Y:S02]  /*2a800*/  @!P1 SYNCS.PHASECHK.TRANS64 P1, [R21+URZ+0x38850], R7 ;  /* 0x03885007150095a7 */ /* 0x000f24000802007f */
[----:B----4-:R-:W-:Y:S05]  /*2a810*/  @!P1 BRA `(.L_x_3527) ;  /* 0xfffffffc00f09947 */ /* 0x010fea000383ffff */
[----:B------:R-:W-:Y:S05]  /*2a820*/  BRA `(.L_x_3526) ;  /* 0xfffffec400207947 */ /* 0x000fea000383ffff */
.L_x_3580:
[----:B------:R-:W0:Y:S01]  /*2a830*/  S2R R12, SR_TID.X ;  /* 0x00000000000c7919 */ /* 0x000e220000002100 */
[----:B------:R-:W-:Y:S01]  /*2a840*/  BSSY B1, `(.L_x_3750) ;  /* 0x000000a000017945 */ /* 0x000fe20003800000 */
[----:B------:R-:W-:Y:S02]  /*2a850*/  IMAD.MOV.U32 R11, RZ, RZ, 0x1f ;  /* 0x0000001fff0b7424 */ /* 0x000fe400078e00ff */
[----:B------:R-:W-:Y:S01]  /*2a860*/  IMAD.MOV.U32 R15, RZ, RZ, -0x1 ;  /* 0xffffffffff0f7424 */ /* 0x000fe200078e00ff */
[----:B0-----:R-:W-:-:S04]  /*2a870*/  SHF.R.U32.HI R12, RZ, 0x5, R12 ;  /* 0x00000005ff0c7819 */ /* 0x001fc8000001160c */
[----:B------:R-:W-:-:S05]  /*2a880*/  LOP3.LUT R12, R12, 0x3, RZ, 0xc0, !PT ;  /* 0x000000030c0c7812 */ /* 0x000fca00078ec0ff */
[----:B------:R-:W-:Y:S02]  /*2a890*/  IMAD.MOV.U32 R13, RZ, RZ, R12 ;  /* 0x000000ffff0d7224 */ /* 0x000fe400078e000c */
[----:B------:R-:W-:-:S07]  /*2a8a0*/  IMAD.MOV.U32 R12, RZ, RZ, RZ ;  /* 0x000000ffff0c7224 */ /* 0x000fce00078e00ff */
[----:B------:R-:W-:Y:S05]  /*2a8b0*/  WARPSYNC.COLLECTIVE R15, `(.L_x_3751) ;  /* 0x000000000f087348 */ /* 0x000fea0003c00000 */
[----:B------:R0:W1:Y:S02]  /*2a8c0*/  SHFL.IDX P6, R14, R13, R12, R11 ;  /* 0x0000000c0d0e7389 */ /* 0x00006400000c000b */
[----:B01----:R-:W-:Y:S01]  /*2a8d0*/  ENDCOLLECTIVE ;  /* 0x000000000000791b */ /* 0x003fe20003800000 */
.L_x_3751:
[----:B------:R-:W-:Y:S05]  /*2a8e0*/  BSYNC B1 ;  /* 0x0000000000017941 */ /* 0x000fea0003800000 */
.L_x_3750:
[----:B------:R-:W-:Y:S05]  /*2a8f0*/  BRA `(.L_x_3752) ;  /* 0xffffff7400147947 */ /* 0x000fea000383ffff */
.L_x_3582:
[----:B------:R-:W-:Y:S01]  /*2a900*/  BSSY B1, `(.L_x_3753) ;  /* 0x0000006000017945 */ /* 0x000fe20003800000 */
[----:B------:R-:W-:-:S07]  /*2a910*/  IMAD.MOV.U32 R15, RZ, RZ, -0x1 ;  /* 0xffffffffff0f7424 */ /* 0x000fce00078e00ff */
[----:B0-----:R-:W-:Y:S05]  /*2a920*/  WARPSYNC.COLLECTIVE R15, `(.L_x_3754) ;  /* 0x000000000f0c7348 */ /* 0x001fea0003c00000 */
[----:B------:R-:W-:Y:S02]  /*2a930*/  ELECT P6, UR62, PT ;  /* 0x00000000003e782f */ /* 0x000fe400038c0000 */
[----:B------:R-:W-:Y:S01]  /*2a940*/  MOV R14, UR62 ;  /* 0x0000003e000e7c02 */ /* 0x000fe20008000f00 */
[----:B0-----:R-:W-:Y:S10]  /*2a950*/  ENDCOLLECTIVE ;  /* 0x000000000000791b */ /* 0x001ff40003800000 */
.L_x_3754:
[----:B------:R-:W-:Y:S05]  /*2a960*/  BSYNC B1 ;  /* 0x0000000000017941 */ /* 0x000fea0003800000 */
.L_x_3753:
[----:B------:R-:W-:Y:S05]  /*2a970*/  BRA `(.L_x_3581) ;  /* 0xffffff74000c7947 */ /* 0x000fea000383ffff */
.L_x_3584:
[----:B0-----:R0:W1:Y:S02]  /*2a980*/  SYNCS.PHASECHK.TRANS64.TRYWAIT P0, [R18+URZ+0x38820], R3 ;  /* 0x03882003120075a7 */ /* 0x001064000800017f */
[----:B-1----:R-:W-:Y:S05]  /*2a990*/  @!P0 NANOSLEEP.SYNCS 0x989680 ;  /* 0x009896800000895d */ /* 0x002fea0003900000 */
[----:B------:R-:W1:Y:S02]  /*2a9a0*/  @!P0 SYNCS.PHASECHK.TRANS64 P0, [R18+URZ+0x38820], R3 ;  /* 0x03882003120085a7 */ /* 0x000e64000800007f */
[----:B-1----:R-:W-:Y:S05]  /*2a9b0*/  @!P0 BRA `(.L_x_3584) ;  /* 0xfffffffc00f08947 */ /* 0x002fea000383ffff */
[----:B------:R-:W-:Y:S05]  /*2a9c0*/  BRA `(.L_x_3755) ;  /* 0xffffff74001c7947 */ /* 0x000fea000383ffff */
.L_x_3588:
[----:B0-----:R0:W1:Y:S02]  /*2a9d0*/  SYNCS.PHASECHK.TRANS64.TRYWAIT P0, [R3+URZ+0x388a0], R7 ;  /* 0x0388a007030075a7 */ /* 0x001064000800017f */
[----:B-1----:R-:W-:Y:S05]  /*2a9e0*/  @!P0 NANOSLEEP.SYNCS 0x989680 ;  /* 0x009896800000895d */ /* 0x002fea0003900000 */
[----:B------:R-:W1:Y:S02]  /*2a9f0*/  @!P0 SYNCS.PHASECHK.TRANS64 P0, [R3+URZ+0x388a0], R7 ;  /* 0x0388a007030085a7 */ /* 0x000e64000800007f */
[----:B-1----:R-:W-:Y:S05]  /*2aa00*/  @!P0 BRA `(.L_x_3588) ;  /* 0xfffffffc00f08947 */ /* 0x002fea000383ffff */
[----:B------:R-:W-:Y:S05]  /*2aa10*/  BRA `(.L_x_3756) ;  /* 0xffffff7400347947 */ /* 0x000fea000383ffff */
.L_x_3593:
[----:B-1----:R1:W2:Y:S02]  /*2aa20*/  SYNCS.PHASECHK.TRANS64.TRYWAIT P0, [R3+URZ+0x388c0], R7 ;  /* 0x0388c007030075a7 */ /* 0x0022a4000800017f */
[----:B--2---:R-:W-:Y:S05]  /*2aa30*/  @!P0 NANOSLEEP.SYNCS 0x989680 ;  /* 0x009896800000895d */ /* 0x004fea0003900000 */
[----:B------:R-:W2:Y:S02]  /*2aa40*/  @!P0 SYNCS.PHASECHK.TRANS64 P0, [R3+URZ+0x388c0], R7 ;  /* 0x0388c007030085a7 */ /* 0x000ea4000800007f */
[----:B--2---:R-:W-:Y:S05]  /*2aa50*/  @!P0 BRA `(.L_x_3593) ;  /* 0xfffffffc00f08947 */ /* 0x004fea000383ffff */
[----:B------:R-:W-:Y:S05]  /*2aa60*/  BRA `(.L_x_3757) ;  /* 0xffffff7400b07947 */ /* 0x000fea000383ffff */
.L_x_3607:
[----:B0-----:R0:W1:Y:S02]  /*2aa70*/  SYNCS.PHASECHK.TRANS64.TRYWAIT P1, [R10+URZ+0x388a0], R2 ;  /* 0x0388a0020a0075a7 */ /* 0x001064000802017f */
[----:B-1----:R-:W-:Y:S05]  /*2aa80*/  @!P1 NANOSLEEP.SYNCS 0x989680 ;  /* 0x009896800000995d */ /* 0x002fea0003900000 */
[----:B------:R-:W1:Y:S02]  /*2aa90*/  @!P1 SYNCS.PHASECHK.TRANS64 P1, [R10+URZ+0x388a0], R2 ;  /* 0x0388a0020a0095a7 */ /* 0x000e64000802007f */
[----:B-1----:R-:W-:Y:S05]  /*2aaa0*/  @!P1 BRA `(.L_x_3607) ;  /* 0xfffffffc00f09947 */ /* 0x002fea000383ffff */
[----:B------:R-:W-:Y:S05]  /*2aab0*/  BRA `(.L_x_3758) ;  /* 0xffffff8000147947 */ /* 0x000fea000383ffff */
.L_x_3612:
[----:B-1----:R1:W2:Y:S02]  /*2aac0*/  SYNCS.PHASECHK.TRANS64.TRYWAIT P1, [R10+URZ+0x388c0], R2 ;  /* 0x0388c0020a0075a7 */ /* 0x0022a4000802017f */
[----:B--2---:R-:W-:Y:S05]  /*2aad0*/  @!P1 NANOSLEEP.SYNCS 0x989680 ;  /* 0x009896800000995d */ /* 0x004fea0003900000 */
[----:B------:R-:W2:Y:S02]  /*2aae0*/  @!P1 SYNCS.PHASECHK.TRANS64 P1, [R10+URZ+0x388c0], R2 ;  /* 0x0388c0020a0095a7 */ /* 0x000ea4000802007f */
[----:B--2---:R-:W-:Y:S05]  /*2aaf0*/  @!P1 BRA `(.L_x_3612) ;  /* 0xfffffffc00f09947 */ /* 0x004fea000383ffff */
[----:B------:R-:W-:Y:S05]  /*2ab00*/  BRA `(.L_x_3759) ;  /* 0xffffff80008c7947 */ /* 0x000fea000383ffff */
.L_x_3642:
        /* <DEDUP_REMOVED lines=8> */
[----:B0-----:R-:W-:Y:S05]  /*2ab90*/  WARPSYNC.COLLECTIVE R15, `(.L_x_3761) ;  /* 0x000000000f087348 */ /* 0x001fea0003c00000 */
[----:B------:R1:W2:Y:S02]  /*2aba0*/  SHFL.IDX P6, R14, R13, R12, R11 ;  /* 0x0000000c0d0e7389 */ /* 0x0002a400000c000b */
[----:B012---:R-:W-:Y:S01]  /*2abb0*/  ENDCOLLECTIVE ;  /* 0x000000000000791b */ /* 0x007fe20003800000 */
.L_x_3761:
[----:B------:R-:W-:Y:S05]  /*2abc0*/  BSYNC B0 ;  /* 0x0000000000007941 */ /* 0x000fea0003800000 */
.L_x_3760:
[----:B------:R-:W-:Y:S05]  /*2abd0*/  BRA `(.L_x_3762) ;  /* 0xffffff9c00107947 */ /* 0x000fea000383ffff */
.L_x_3645:
[----:B0-----:R0:W1:Y:S02]  /*2abe0*/  SYNCS.PHASECHK.TRANS64.TRYWAIT P0, [R25+URZ+0x38840], R0 ;  /* 0x03884000190075a7 */ /* 0x001064000800017f */
[----:B-1----:R-:W-:Y:S05]  /*2abf0*/  @!P0 NANOSLEEP.SYNCS 0x989680 ;  /* 0x009896800000895d */ /* 0x002fea0003900000 */
[----:B------:R-:W1:Y:S02]  /*2ac00*/  @!P0 SYNCS.PHASECHK.TRANS64 P0, [R25+URZ+0x38840], R0 ;  /* 0x03884000190085a7 */ /* 0x000e64000800007f */
[----:B-1----:R-:W-:Y:S05]  /*2ac10*/  @!P0 BRA `(.L_x_3645) ;  /* 0xfffffffc00f08947 */ /* 0x002fea000383ffff */
[----:B------:R-:W-:Y:S05]  /*2ac20*/  BRA `(.L_x_3763) ;  /* 0xffffff9c00447947 */ /* 0x000fea000383ffff */
.L_x_3646:
        /* <DEDUP_REMOVED lines=8> */
.L_x_3765:
[----:B------:R-:W-:Y:S05]  /*2acb0*/  BSYNC B0 ;  /* 0x0000000000007941 */ /* 0x000fea0003800000 */
.L_x_3764:
        /* <DEDUP_REMOVED lines=9> */
.L_x_3766:
[----:B------:R-:W-:Y:S02]  /*2ad50*/  IMAD.MOV.U32 R13, RZ, RZ, R4 ;  /* 0x000000ffff0d7224 */ /* 0x000fe400078e0004 */
[----:B------:R-:W-:Y:S02]  /*2ad60*/  IMAD.MOV.U32 R12, RZ, RZ, 0x1 ;  /* 0x00000001ff0c7424 */ /* 0x000fe400078e00ff */
[----:B------:R-:W-:-:S07]  /*2ad70*/  IMAD.MOV.U32 R3, RZ, RZ, R14 ;  /* 0x000000ffff037224 */ /* 0x000fce00078e000e */
[----:B------:R-:W-:Y:S05]  /*2ad80*/  WARPSYNC.COLLECTIVE R15, `(.L_x_3767) ;  /* 0x000000000f087348 */ /* 0x000fea0003c00000 */
[----:B------:R0:W1:Y:S02]  /*2ad90*/  SHFL.IDX P6, R14, R13, R12, R11 ;  /* 0x0000000c0d0e7389 */ /* 0x00006400000c000b */
[----:B01----:R-:W-:Y:S01]  /*2ada0*/  ENDCOLLECTIVE ;  /* 0x000000000000791b */ /* 0x003fe20003800000 */
.L_x_3767:
        /* <DEDUP_REMOVED lines=15> */
.L_x_3768:
[----:B------:R-:W-:Y:S02]  /*2aea0*/  @P0 IMAD R6, R5, 0x2, R18 ;  /* 0x0000000205060824 */ /* 0x000fe400078e0212 */
[----:B------:R-:W-:Y:S02]  /*2aeb0*/  IMAD.MOV.U32 R13, RZ, RZ, R4 ;  /* 0x000000ffff0d7224 */ /* 0x000fe400078e0004 */
[----:B------:R-:W-:Y:S02]  /*2aec0*/  IMAD.MOV.U32 R12, RZ, RZ, 0x2 ;  /* 0x00000002ff0c7424 */ /* 0x000fe400078e00ff */
[----:B------:R-:W-:-:S07]  /*2aed0*/  IMAD.MOV.U32 R3, RZ, RZ, R14 ;  /* 0x000000ffff037224 */ /* 0x000fce00078e000e */
[----:B------:R-:W-:Y:S05]  /*2aee0*/  WARPSYNC.COLLECTIVE R15, `(.L_x_3769) ;  /* 0x000000000f087348 */ /* 0x000fea0003c00000 */
[----:B------:R0:W1:Y:S02]  /*2aef0*/  SHFL.IDX P6, R14, R13, R12, R11 ;  /* 0x0000000c0d0e7389 */ /* 0x00006400000c000b */
[----:B01----:R-:W-:Y:S01]  /*2af00*/  ENDCOLLECTIVE ;  /* 0x000000000000791b */ /* 0x003fe20003800000 */
.L_x_3769:
        /* <DEDUP_REMOVED lines=15> */
.L_x_3770:
[----:B------:R-:W-:Y:S02]  /*2b000*/  @P0 IMAD R6, R5, 0x2, R18 ;  /* 0x0000000205060824 */ /* 0x000fe400078e0212 */
[----:B------:R-:W-:Y:S02]  /*2b010*/  IMAD.MOV.U32 R13, RZ, RZ, R4 ;  /* 0x000000ffff0d7224 */ /* 0x000fe400078e0004 */
[----:B------:R-:W-:Y:S02]  /*2b020*/  IMAD.MOV.U32 R12, RZ, RZ, 0x3 ;  /* 0x00000003ff0c7424 */ /* 0x000fe400078e00ff */
[----:B------:R-:W-:-:S07]  /*2b030*/  IMAD.MOV.U32 R3, RZ, RZ, R14 ;  /* 0x000000ffff037224 */ /* 0x000fce00078e000e */
[----:B------:R-:W-:Y:S05]  /*2b040*/  WARPSYNC.COLLECTIVE R15, `(.L_x_3771) ;  /* 0x000000000f087348 */ /* 0x000fea0003c00000 */
[----:B------:R0:W1:Y:S02]  /*2b050*/  SHFL.IDX P6, R14, R13, R12, R11 ;  /* 0x0000000c0d0e7389 */ /* 0x00006400000c000b */
[----:B01----:R-:W-:Y:S01]  /*2b060*/  ENDCOLLECTIVE ;  /* 0x000000000000791b */ /* 0x003fe20003800000 */
.L_x_3771:
        /* <DEDUP_REMOVED lines=10> */
.L_x_3772:
[----:B------:R-:W-:Y:S01]  /*2b110*/  @!PT LDS RZ, [RZ] ;  /* 0x00000000fffff984 */ /* 0x000fe20000000800 */
[----:B------:R-:W-:Y:S01]  /*2b120*/  @!PT LDS RZ, [RZ] ;  /* 0x00000000fffff984 */ /* 0x000fe20000000800 */
[----:B------:R-:W-:Y:S01]  /*2b130*/  @!PT LDS RZ, [RZ] ;  /* 0x00000000fffff984 */ /* 0x000fe20000000800 */
[----:B------:R0:W-:Y:S01]  /*2b140*/  @P0 LDGSTS.E.BYPASS.LTC128B.128 [R6+0x23400], desc[UR50][R2.64], !P2 ;  /* 0x2340000002060fae */ /* 0x0001e2000d101d72 */
[----:B------:R-:W-:Y:S01]  /*2b150*/  IMAD.MOV.U32 R0, RZ, RZ, R14 ;  /* 0x000000ffff007224 */ /* 0x000fe200078e000e */
[----:B------:R-:W-:Y:S06]  /*2b160*/  BRA `(.L_x_3773) ;  /* 0xffffff9800fc7947 */ /* 0x000fec000383ffff */
.L_x_3651:
        /* <DEDUP_REMOVED lines=9> */
.L_x_3774:
        /* <DEDUP_REMOVED lines=10> */
.L_x_3775:
[----:B------:R-:W-:Y:S02]  /*2b2a0*/  IMAD.MOV.U32 R13, RZ, RZ, R2 ;  /* 0x000000ffff0d7224 */ /* 0x000fe400078e0002 */
[----:B------:R-:W-:Y:S02]  /*2b2b0*/  IMAD.MOV.U32 R12, RZ, RZ, 0x1 ;  /* 0x00000001ff0c7424 */ /* 0x000fe400078e00ff */
[----:B------:R-:W-:-:S07]  /*2b2c0*/  IMAD.MOV.U32 R4, RZ, RZ, R14 ;  /* 0x000000ffff047224 */ /* 0x000fce00078e000e */
[----:B------:R-:W-:Y:S05]  /*2b2d0*/  WARPSYNC.COLLECTIVE R15, `(.L_x_3776) ;  /* 0x000000000f087348 */ /* 0x000fea0003c00000 */
[----:B------:R0:W1:Y:S02]  /*2b2e0*/  SHFL.IDX P6, R14, R13, R12, R11 ;  /* 0x0000000c0d0e7389 */ /* 0x00006400000c000b */
[----:B01----:R-:W-:Y:S01]  /*2b2f0*/  ENDCOLLECTIVE ;  /* 0x000000000000791b */ /* 0x003fe20003800000 */
.L_x_3776:
        /* <DEDUP_REMOVED lines=12> */
.L_x_3777:
[----:B------:R-:W-:Y:S02]  /*2b3c0*/  IMAD.MOV.U32 R13, RZ, RZ, R2 ;  /* 0x000000ffff0d7224 */ /* 0x000fe400078e0002 */
[----:B------:R-:W-:Y:S02]  /*2b3d0*/  IMAD.MOV.U32 R12, RZ, RZ, 0x2 ;  /* 0x00000002ff0c7424 */ /* 0x000fe400078e00ff */
[----:B------:R-:W-:-:S07]  /*2b3e0*/  IMAD.MOV.U32 R5, RZ, RZ, R14 ;  /* 0x000000ffff057224 */ /* 0x000fce00078e000e */
[----:B------:R-:W-:Y:S05]  /*2b3f0*/  WARPSYNC.COLLECTIVE R15, `(.L_x_3778) ;  /* 0x000000000f087348 */ /* 0x000fea0003c00000 */
[----:B------:R0:W1:Y:S02]  /*2b400*/  SHFL.IDX P6, R14, R13, R12, R11 ;  /* 0x0000000c0d0e7389 */ /* 0x00006400000c000b */
[----:B01----:R-:W-:Y:S01]  /*2b410*/  ENDCOLLECTIVE ;  /* 0x000000000000791b */ /* 0x003fe20003800000 */
.L_x_3778:
        /* <DEDUP_REMOVED lines=10> */
.L_x_3779:
        /* <DEDUP_REMOVED lines=11> */
.L_x_3780:
        /* <DEDUP_REMOVED lines=14> */
.L_x_3781:
[----:B------:R-:W-:Y:S01]  /*2b650*/  IMAD.MOV.U32 R0, RZ, RZ, R14 ;  /* 0x000000ffff007224 */ /* 0x000fe200078e000e */
[----:B------:R-:W-:Y:S06]  /*2b660*/  BRA `(.L_x_3782) ;  /* 0xffffffa000147947 */ /* 0x000fec000383ffff */
.L_x_3655:
[----:B------:R-:W2:Y:S04]  /*2b670*/  LDL.LU R10, [R1] ;  /* 0x00000000010a7983 */ /* 0x000ea80000300800 */
        /* <DEDUP_REMOVED lines=44> */
.L_x_3784:
[----:B------:R-:W-:Y:S05]  /*2b940*/  BSYNC B0 ;  /* 0x0000000000007941 */ /* 0x000fea0003800000 */
.L_x_3783:
        /* <DEDUP_REMOVED lines=11> */
.L_x_3785:
        /* <DEDUP_REMOVED lines=39> */
.L_x_3786:
        /* <DEDUP_REMOVED lines=8> */
.L_x_3787:
        /* <DEDUP_REMOVED lines=33> */
.L_x_3788:
[----:B------:R-:W-:Y:S02]  /*2bf00*/  IMAD.MOV.U32 R13, RZ, RZ, R5 ;  /* 0x000000ffff0d7224 */ /* 0x000fe400078e0005 */
[----:B------:R-:W-:-:S07]  /*2bf10*/  IMAD.MOV.U32 R8, RZ, RZ, R14 ;  /* 0x000000ffff087224 */ /* 0x000fce00078e000e */
[----:B------:R-:W-:Y:S05]  /*2bf20*/  WARPSYNC.COLLECTIVE R15, `(.L_x_3789) ;  /* 0x000000000f087348 */ /* 0x000fea0003c00000 */
[----:B------:R0:W1:Y:S02]  /*2bf30*/  SHFL.IDX P6, R14, R13, R12, R11 ;  /* 0x0000000c0d0e7389 */ /* 0x00006400000c000b */
[----:B01----:R-:W-:Y:S01]  /*2bf40*/  ENDCOLLECTIVE ;  /* 0x000000000000791b */ /* 0x003fe20003800000 */
.L_x_3789:
        /* <DEDUP_REMOVED lines=23> */
.L_x_3790:
        /* <DEDUP_REMOVED lines=9> */
.L_x_3791:
[----:B------:R-:W-:Y:S01]  /*2c150*/  IMAD.MOV.U32 R2, RZ, RZ, R14 ;  /* 0x000000ffff027224 */ /* 0x000fe200078e000e */
[----:B------:R-:W-:Y:S06]  /*2c160*/  BRA `(.L_x_3792) ;  /* 0xffffffa000f07947 */ /* 0x000fec000383ffff */
.L_x_3660:
[----:B-1----:R1:W2:Y:S02]  /*2c170*/  SYNCS.PHASECHK.TRANS64.TRYWAIT P0, [R18+URZ+0x38820], R0 ;  /* 0x03882000120075a7 */ /* 0x0022a4000800017f */
[----:B--2---:R-:W-:Y:S05]  /*2c180*/  @!P0 NANOSLEEP.SYNCS 0x989680 ;  /* 0x009896800000895d */ /* 0x004fea0003900000 */
[----:B------:R-:W2:Y:S02]  /*2c190*/  @!P0 SYNCS.PHASECHK.TRANS64 P0, [R18+URZ+0x38820], R0 ;  /* 0x03882000120085a7 */ /* 0x000ea4000800007f */
[----:B--2---:R-:W-:Y:S05]  /*2c1a0*/  @!P0 BRA `(.L_x_3660) ;  /* 0xfffffffc00f08947 */ /* 0x004fea000383ffff */
[----:B------:R-:W-:Y:S05]  /*2c1b0*/  BRA `(.L_x_3793) ;  /* 0xffffffa400987947 */ /* 0x000fea000383ffff */
.L_x_3663:
[----:B-1----:R1:W2:Y:S02]  /*2c1c0*/  SYNCS.PHASECHK.TRANS64.TRYWAIT P0, [R25+URZ+0x38860], R0 ;  /* 0x03886000190075a7 */ /* 0x0022a4000800017f */
[----:B--2---:R-:W-:Y:S05]  /*2c1d0*/  @!P0 NANOSLEEP.SYNCS 0x989680 ;  /* 0x009896800000895d */ /* 0x004fea0003900000 */
[----:B------:R-:W2:Y:S02]  /*2c1e0*/  @!P0 SYNCS.PHASECHK.TRANS64 P0, [R25+URZ+0x38860], R0 ;  /* 0x03886000190085a7 */ /* 0x000ea4000800007f */
[----:B--2---:R-:W-:Y:S05]  /*2c1f0*/  @!P0 BRA `(.L_x_3663) ;  /* 0xfffffffc00f08947 */ /* 0x004fea000383ffff */
[----:B------:R-:W-:Y:S05]  /*2c200*/  BRA `(.L_x_3794) ;  /* 0xffffffa400a87947 */ /* 0x000fea000383ffff */
.L_x_3664:
        /* <DEDUP_REMOVED lines=8> */
.L_x_3796:
[----:B------:R-:W-:Y:S05]  /*2c290*/  BSYNC B0 ;  /* 0x0000000000007941 */ /* 0x000fea0003800000 */
.L_x_3795:
        /* <DEDUP_REMOVED lines=15> */
.L_x_3797:
        /* <DEDUP_REMOVED lines=39> */
.L_x_3798:
[----:B------:R-:W-:Y:S02]  /*2c600*/  IMAD.MOV.U32 R13, RZ, RZ, R5 ;  /* 0x000000ffff0d7224 */ /* 0x000fe400078e0005 */
[----:B------:R-:W-:-:S07]  /*2c610*/  IMAD.MOV.U32 R3, RZ, RZ, R14 ;  /* 0x000000ffff037224 */ /* 0x000fce00078e000e */
[----:B------:R-:W-:Y:S05]  /*2c620*/  WARPSYNC.COLLECTIVE R15, `(.L_x_3799) ;  /* 0x000000000f087348 */ /* 0x000fea0003c00000 */
[----:B------:R0:W1:Y:S02]  /*2c630*/  SHFL.IDX P6, R14, R13, R12, R11 ;  /* 0x0000000c0d0e7389 */ /* 0x00006400000c000b */
[----:B01----:R-:W-:Y:S01]  /*2c640*/  ENDCOLLECTIVE ;  /* 0x000000000000791b */ /* 0x003fe20003800000 */
.L_x_3799:
        /* <DEDUP_REMOVED lines=29> */
.L_x_3800:
[----:B------:R-:W-:Y:S02]  /*2c820*/  IMAD.MOV.U32 R13, RZ, RZ, R5 ;  /* 0x000000ffff0d7224 */ /* 0x000fe400078e0005 */
[----:B------:R-:W-:-:S07]  /*2c830*/  IMAD.MOV.U32 R7, RZ, RZ, R14 ;  /* 0x000000ffff077224 */ /* 0x000fce00078e000e */
[----:B------:R-:W-:Y:S05]  /*2c840*/  WARPSYNC.COLLECTIVE R15, `(.L_x_3801) ;  /* 0x000000000f087348 */ /* 0x000fea0003c00000 */
[----:B------:R0:W1:Y:S02]  /*2c850*/  SHFL.IDX P6, R14, R13, R12, R11 ;  /* 0x0000000c0d0e7389 */ /* 0x00006400000c000b */
[----:B01----:R-:W-:Y:S01]  /*2c860*/  ENDCOLLECTIVE ;  /* 0x000000000000791b */ /* 0x003fe20003800000 */
.L_x_3801:
        /* <DEDUP_REMOVED lines=29> */
.L_x_3802:
[----:B------:R-:W-:Y:S02]  /*2ca40*/  IMAD.MOV.U32 R13, RZ, RZ, R5 ;  /* 0x000000ffff0d7224 */ /* 0x000fe400078e0005 */
[----:B------:R-:W-:-:S07]  /*2ca50*/  IMAD.MOV.U32 R6, RZ, RZ, R14 ;  /* 0x000000ffff067224 */ /* 0x000fce00078e000e */
[----:B------:R-:W-:Y:S05]  /*2ca60*/  WARPSYNC.COLLECTIVE R15, `(.L_x_3803) ;  /* 0x000000000f087348 */ /* 0x000fea0003c00000 */
[----:B------:R0:W1:Y:S02]  /*2ca70*/  SHFL.IDX P6, R14, R13, R12, R11 ;  /* 0x0000000c0d0e7389 */ /* 0x00006400000c000b */
[----:B01----:R-:W-:Y:S01]  /*2ca80*/  ENDCOLLECTIVE ;  /* 0x000000000000791b */ /* 0x003fe20003800000 */
.L_x_3803:
[----:B------:R-:W-:Y:S01]  /*2ca90*/  IMAD.MOV.U32 R2, RZ, RZ, R14 ;  /* 0x000000ffff027224 */ /* 0x000fe200078e000e */
[----:B------:R-:W-:Y:S06]  /*2caa0*/  BRA `(.L_x_3804) ;  /* 0xffffffa400387947 */ /* 0x000fec000383ffff */
.L_x_3671:
[----:B0-----:R0:W1:Y:S02]  /*2cab0*/  SYNCS.PHASECHK.TRANS64.TRYWAIT P0, [R6+URZ+0x38840], R25 ;  /* 0x03884019060075a7 */ /* 0x001064000800017f */
[----:B-1----:R-:W-:Y:S05]  /*2cac0*/  @!P0 NANOSLEEP.SYNCS 0x989680 ;  /* 0x009896800000895d */ /* 0x002fea0003900000 */
[----:B------:R-:W1:Y:S02]  /*2cad0*/  @!P0 SYNCS.PHASECHK.TRANS64 P0, [R6+URZ+0x38840], R25 ;  /* 0x03884019060085a7 */ /* 0x000e64000800007f */
[----:B-1----:R-:W-:Y:S05]  /*2cae0*/  @!P0 BRA `(.L_x_3671) ;  /* 0xfffffffc00f08947 */ /* 0x002fea000383ffff */
[----:B------:R-:W-:Y:S05]  /*2caf0*/  BRA `(.L_x_3805) ;  /* 0xffffffa800c47947 */ /* 0x000fea000383ffff */
.L_x_3672:
        /* <DEDUP_REMOVED lines=8> */
.L_x_3807:
[----:B------:R-:W-:Y:S05]  /*2cb80*/  BSYNC B1 ;  /* 0x0000000000017941 */ /* 0x000fea0003800000 */
.L_x_3806:
        /* <DEDUP_REMOVED lines=9> */
.L_x_3808:
[----:B------:R-:W-:Y:S02]  /*2cc20*/  IMAD.MOV.U32 R13, RZ, RZ, R26 ;  /* 0x000000ffff0d7224 */ /* 0x000fe400078e001a */
[----:B------:R-:W-:Y:S02]  /*2cc30*/  IMAD.MOV.U32 R12, RZ, RZ, 0x1 ;  /* 0x00000001ff0c7424 */ /* 0x000fe400078e00ff */
[----:B------:R-:W-:-:S07]  /*2cc40*/  IMAD.MOV.U32 R2, RZ, RZ, R14 ;  /* 0x000000ffff027224 */ /* 0x000fce00078e000e */
[----:B------:R-:W-:Y:S05]  /*2cc50*/  WARPSYNC.COLLECTIVE R15, `(.L_x_3809) ;  /* 0x000000000f087348 */ /* 0x000fea0003c00000 */
[----:B------:R0:W1:Y:S02]  /*2cc60*/  SHFL.IDX P6, R14, R13, R12, R11 ;  /* 0x0000000c0d0e7389 */ /* 0x00006400000c000b */
[----:B01----:R-:W-:Y:S01]  /*2cc70*/  ENDCOLLECTIVE ;  /* 0x000000000000791b */ /* 0x003fe20003800000 */
.L_x_3809:
        /* <DEDUP_REMOVED lines=11> */
.L_x_3810:
[----:B------:R-:W-:Y:S02]  /*2cd30*/  IMAD.MOV.U32 R13, RZ, RZ, R26 ;  /* 0x000000ffff0d7224 */ /* 0x000fe400078e001a */
[----:B------:R-:W-:Y:S02]  /*2cd40*/  IMAD.MOV.U32 R12, RZ, RZ, 0x2 ;  /* 0x00000002ff0c7424 */ /* 0x000fe400078e00ff */
[----:B------:R-:W-:-:S07]  /*2cd50*/  IMAD.MOV.U32 R2, RZ, RZ, R14 ;  /* 0x000000ffff027224 */ /* 0x000fce00078e000e */
[----:B------:R-:W-:Y:S05]  /*2cd60*/  WARPSYNC.COLLECTIVE R15, `(.L_x_3811) ;  /* 0x000000000f087348 */ /* 0x000fea0003c00000 */
[----:B------:R0:W1:Y:S02]  /*2cd70*/  SHFL.IDX P6, R14, R13, R12, R11 ;  /* 0x0000000c0d0e7389 */ /* 0x00006400000c000b */
[----:B01----:R-:W-:Y:S01]  /*2cd80*/  ENDCOLLECTIVE ;  /* 0x000000000000791b */ /* 0x003fe20003800000 */
.L_x_3811:
        /* <DEDUP_REMOVED lines=11> */
.L_x_3812:
[----:B------:R-:W-:Y:S02]  /*2ce40*/  IMAD.MOV.U32 R13, RZ, RZ, R26 ;  /* 0x000000ffff0d7224 */ /* 0x000fe400078e001a */
[----:B------:R-:W-:Y:S02]  /*2ce50*/  IMAD.MOV.U32 R12, RZ, RZ, 0x3 ;  /* 0x00000003ff0c7424 */ /* 0x000fe400078e00ff */
[----:B------:R-:W-:-:S07]  /*2ce60*/  IMAD.MOV.U32 R2, RZ, RZ, R14 ;  /* 0x000000ffff027224 */ /* 0x000fce00078e000e */
[----:B------:R-:W-:Y:S05]  /*2ce70*/  WARPSYNC.COLLECTIVE R15, `(.L_x_3813) ;  /* 0x000000000f087348 */ /* 0x000fea0003c00000 */
[----:B------:R0:W1:Y:S02]  /*2ce80*/  SHFL.IDX P6, R14, R13, R12, R11 ;  /* 0x0000000c0d0e7389 */ /* 0x00006400000c000b */
[----:B01----:R-:W-:Y:S01]  /*2ce90*/  ENDCOLLECTIVE ;  /* 0x000000000000791b */ /* 0x003fe20003800000 */
.L_x_3813:
        /* <DEDUP_REMOVED lines=11> */
.L_x_3814:
[----:B------:R-:W-:Y:S01]  /*2cf50*/  IMAD.MOV.U32 R2, RZ, RZ, R14 ;  /* 0x000000ffff027224 */ /* 0x000fe200078e000e */
[----:B------:R-:W-:Y:S06]  /*2cf60*/  BRA `(.L_x_3815) ;  /* 0xffffffa8004c7947 */ /* 0x000fec000383ffff */
.L_x_3677:
[----:B---3--:R3:W4:Y:S02]  /*2cf70*/  SYNCS.PHASECHK.TRANS64.TRYWAIT P0, [R6+URZ+0x38860], R25 ;  /* 0x03886019060075a7 */ /* 0x008724000800017f */
[----:B----4-:R-:W-:Y:S05]  /*2cf80*/  @!P0 NANOSLEEP.SYNCS 0x989680 ;  /* 0x009896800000895d */ /* 0x010fea0003900000 */
[----:B------:R-:W4:Y:S02]  /*2cf90*/  @!P0 SYNCS.PHASECHK.TRANS64 P0, [R6+URZ+0x38860], R25 ;  /* 0x03886019060085a7 */ /* 0x000f24000800007f */
[----:B----4-:R-:W-:Y:S05]  /*2cfa0*/  @!P0 BRA `(.L_x_3677) ;  /* 0xfffffffc00f08947 */ /* 0x010fea000383ffff */
[----:B------:R-:W-:Y:S05]  /*2cfb0*/  BRA `(.L_x_3816) ;  /* 0xffffffa8009c7947 */ /* 0x000fea000383ffff */
.L_x_3678:
        /* <DEDUP_REMOVED lines=8> */
.L_x_3818:
[----:B------:R-:W-:Y:S05]  /*2d040*/  BSYNC B1 ;  /* 0x0000000000017941 */ /* 0x000fea0003800000 */
.L_x_3817:
        /* <DEDUP_REMOVED lines=13> */
.L_x_3819:
        /* <DEDUP_REMOVED lines=17> */
.L_x_3820:
        /* <DEDUP_REMOVED lines=16> */
.L_x_3821:
        /* <DEDUP_REMOVED lines=19> */
.L_x_3822:
        /* <DEDUP_REMOVED lines=14> */
.L_x_3823:
        /* <DEDUP_REMOVED lines=16> */
.L_x_3824:
        /* <DEDUP_REMOVED lines=14> */
.L_x_3825:
[----:B------:R-:W-:Y:S05]  /*2d720*/  BRA `(.L_x_3826) ;  /* 0xffffffa800007947 */ /* 0x000fea000383ffff */
.L_x_3686:
        /* <DEDUP_REMOVED lines=8> */
.L_x_3828:
[----:B------:R-:W-:Y:S05]  /*2d7b0*/  BSYNC B0 ;  /* 0x0000000000007941 */ /* 0x000fea0003800000 */
.L_x_3827:
        /* <DEDUP_REMOVED lines=9> */
.L_x_3829:
        /* <DEDUP_REMOVED lines=23> */
.L_x_3830:
[----:B------:R-:W-:Y:S01]  /*2d9c0*/  IMAD.MOV.U32 R12, RZ, RZ, 0x2 ;  /* 0x00000002ff0c7424 */ /* 0x000fe200078e00ff */
[----:B------:R-:W-:-:S05]  /*2d9d0*/  SEL R4, R14, RZ, P1 ;  /* 0x000000ff0e047207 */ /* 0x000fca0000800000 */
[----:B------:R-:W-:-:S04]  /*2d9e0*/  IMAD.IADD R4, R13, 0x1, R4 ;  /* 0x000000010d047824 */ /* 0x000fc800078e0204 */
[----:B------:R-:W-:-:S07]  /*2d9f0*/  IMAD.MOV.U32 R13, RZ, RZ, R4 ;  /* 0x000000ffff0d7224 */ /* 0x000fce00078e0004 */
[----:B------:R-:W-:Y:S05]  /*2da00*/  WARPSYNC.COLLECTIVE R15, `(.L_x_3831) ;  /* 0x000000000f087348 */ /* 0x000fea0003c00000 */
[----:B------:R0:W1:Y:S02]  /*2da10*/  SHFL.UP P6, R14, R13, R12, R11 ;  /* 0x0400000c0d0e7389 */ /* 0x00006400000c000b */
[----:B01----:R-:W-:Y:S01]  /*2da20*/  ENDCOLLECTIVE ;  /* 0x000000000000791b */ /* 0x003fe20003800000 */
.L_x_3831:
[----:B------:R-:W-:Y:S01]  /*2da30*/  IMAD.MOV.U32 R12, RZ, RZ, 0x4 ;  /* 0x00000004ff0c7424 */ /* 0x000fe200078e00ff */
[----:B------:R-:W-:-:S05]  /*2da40*/  SEL R3, R14, RZ, P2 ;  /* 0x000000ff0e037207 */ /* 0x000fca0001000000 */
[----:B------:R-:W-:-:S04]  /*2da50*/  IMAD.IADD R2, R4, 0x1, R3 ;  /* 0x0000000104027824 */ /* 0x000fc800078e0203 */
[----:B------:R-:W-:-:S07]  /*2da60*/  IMAD.MOV.U32 R13, RZ, RZ, R2 ;  /* 0x000000ffff0d7224 */ /* 0x000fce00078e0002 */
[----:B------:R-:W-:Y:S05]  /*2da70*/  WARPSYNC.COLLECTIVE R15, `(.L_x_3832) ;  /* 0x000000000f087348 */ /* 0x000fea0003c00000 */
[----:B------:R0:W1:Y:S02]  /*2da80*/  SHFL.UP P6, R14, R13, R12, R11 ;  /* 0x0400000c0d0e7389 */ /* 0x00006400000c000b */
[----:B01----:R-:W-:Y:S01]  /*2da90*/  ENDCOLLECTIVE ;  /* 0x000000000000791b */ /* 0x003fe20003800000 */
.L_x_3832:
[----:B------:R-:W-:Y:S01]  /*2daa0*/  IMAD.MOV.U32 R12, RZ, RZ, 0x8 ;  /* 0x00000008ff0c7424 */ /* 0x000fe200078e00ff */
[----:B------:R-:W-:-:S05]  /*2dab0*/  SEL R3, R14, RZ, P3 ;  /* 0x000000ff0e037207 */ /* 0x000fca0001800000 */
[----:B------:R-:W-:-:S04]  /*2dac0*/  IMAD.IADD R3, R2, 0x1, R3 ;  /* 0x0000000102037824 */ /* 0x000fc800078e0203 */
[----:B------:R-:W-:-:S07]  /*2dad0*/  IMAD.MOV.U32 R13, RZ, RZ, R3 ;  /* 0x000000ffff0d7224 */ /* 0x000fce00078e0003 */
[----:B------:R-:W-:Y:S05]  /*2dae0*/  WARPSYNC.COLLECTIVE R15, `(.L_x_3833) ;  /* 0x000000000f087348 */ /* 0x000fea0003c00000 */
[----:B------:R0:W1:Y:S02]  /*2daf0*/  SHFL.UP P6, R14, R13, R12, R11 ;  /* 0x0400000c0d0e7389 */ /* 0x00006400000c000b */
[----:B01----:R-:W-:Y:S01]  /*2db00*/  ENDCOLLECTIVE ;  /* 0x000000000000791b */ /* 0x003fe20003800000 */
.L_x_3833:
[----:B------:R-:W-:Y:S01]  /*2db10*/  IMAD.MOV.U32 R12, RZ, RZ, 0x10 ;  /* 0x00000010ff0c7424 */ /* 0x000fe200078e00ff */
[----:B------:R-:W-:-:S05]  /*2db20*/  SEL R4, R14, RZ, P4 ;  /* 0x000000ff0e047207 */ /* 0x000fca0002000000 */
[----:B------:R-:W-:-:S04]  /*2db30*/  IMAD.IADD R4, R3, 0x1, R4 ;  /* 0x0000000103047824 */ /* 0x000fc800078e0204 */
[----:B------:R-:W-:-:S07]  /*2db40*/  IMAD.MOV.U32 R13, RZ, RZ, R4 ;  /* 0x000000ffff0d7224 */ /* 0x000fce00078e0004 */
[----:B------:R-:W-:Y:S05]  /*2db50*/  WARPSYNC.COLLECTIVE R15, `(.L_x_3834) ;  /* 0x000000000f087348 */ /* 0x000fea0003c00000 */
[----:B------:R0:W1:Y:S02]  /*2db60*/  SHFL.UP P6, R14, R13, R12, R11 ;  /* 0x0400000c0d0e7389 */ /* 0x00006400000c000b */
[----:B01----:R-:W-:Y:S01]  /*2db70*/  ENDCOLLECTIVE ;  /* 0x000000000000791b */ /* 0x003fe20003800000 */
.L_x_3834:
        /* <DEDUP_REMOVED lines=8> */
.L_x_3835:
[----:B------:R-:W-:Y:S05]  /*2dc00*/  BRA `(.L_x_3836) ;  /* 0xffffffa8009c7947 */ /* 0x000fea000383ffff */
.L_x_3689:
[----:B------:R-:W-:Y:S01]  /*2dc10*/  BSSY B0, `(.L_x_3837) ;  /* 0x0000007000007945 */ /* 0x000fe20003800000 */
[----:B------:R-:W-:Y:S02]  /*2dc20*/  IMAD.MOV.U32 R12, RZ, RZ, 0x1 ;  /* 0x00000001ff0c7424 */ /* 0x000fe400078e00ff */
[----:B------:R-:W-:Y:S02]  /*2dc30*/  IMAD.MOV.U32 R11, RZ, RZ, RZ ;  /* 0x000000ffff0b7224 */ /* 0x000fe400078e00ff */
[----:B------:R-:W-:-:S07]  /*2dc40*/  IMAD.MOV.U32 R15, RZ, RZ, -0x1 ;  /* 0xffffffffff0f7424 */ /* 0x000fce00078e00ff */
[----:B------:R-:W-:Y:S05]  /*2dc50*/  WARPSYNC.COLLECTIVE R15, `(.L_x_3838) ;  /* 0x000000000f087348 */ /* 0x000fea0003c00000 */
[----:B------:R0:W1:Y:S02]  /*2dc60*/  SHFL.UP P6, R14, R13, R12, R11 ;  /* 0x0400000c0d0e7389 */ /* 0x00006400000c000b */
[----:B01----:R-:W-:Y:S01]  /*2dc70*/  ENDCOLLECTIVE ;  /* 0x000000000000791b */ /* 0x003fe20003800000 */
.L_x_3838:
[----:B------:R-:W-:Y:S05]  /*2dc80*/  BSYNC B0 ;  /* 0x0000000000007941 */ /* 0x000fea0003800000 */
.L_x_3837:
        /* <DEDUP_REMOVED lines=8> */
.L_x_3839:
[----:B------:R-:W-:Y:S01]  /*2dd10*/  IMAD.MOV.U32 R12, RZ, RZ, 0x4 ;  /* 0x00000004ff0c7424 */ /* 0x000fe200078e00ff */
[----:B------:R-:W-:-:S05]  /*2dd20*/  SEL R2, R14, RZ, P2 ;  /* 0x000000ff0e027207 */ /* 0x000fca0001000000 */
[----:B------:R-:W-:-:S04]  /*2dd30*/  IMAD.IADD R2, R13, 0x1, R2 ;  /* 0x000000010d027824 */ /* 0x000fc800078e0202 */
[----:B------:R-:W-:-:S07]  /*2dd40*/  IMAD.MOV.U32 R13, RZ, RZ, R2 ;  /* 0x000000ffff0d7224 */ /* 0x000fce00078e0002 */
[----:B------:R-:W-:Y:S05]  /*2dd50*/  WARPSYNC.COLLECTIVE R15, `(.L_x_3840) ;  /* 0x000000000f087348 */ /* 0x000fea0003c00000 */
[----:B------:R0:W1:Y:S02]  /*2dd60*/  SHFL.UP P6, R14, R13, R12, R11 ;  /* 0x0400000c0d0e7389 */ /* 0x00006400000c000b */
[----:B01----:R-:W-:Y:S01]  /*2dd70*/  ENDCOLLECTIVE ;  /* 0x000000000000791b */ /* 0x003fe20003800000 */
.L_x_3840:
[----:B------:R-:W-:Y:S01]  /*2dd80*/  IMAD.MOV.U32 R12, RZ, RZ, 0x8 ;  /* 0x00000008ff0c7424 */ /* 0x000fe200078e00ff */
[----:B------:R-:W-:-:S05]  /*2dd90*/  SEL R3, R14, RZ, P3 ;  /* 0x000000ff0e037207 */ /* 0x000fca0001800000 */
[----:B------:R-:W-:-:S04]  /*2dda0*/  IMAD.IADD R3, R2, 0x1, R3 ;  /* 0x0000000102037824 */ /* 0x000fc800078e0203 */
[----:B------:R-:W-:-:S07]  /*2ddb0*/  IMAD.MOV.U32 R13, RZ, RZ, R3 ;  /* 0x000000ffff0d7224 */ /* 0x000fce00078e0003 */
[----:B------:R-:W-:Y:S05]  /*2ddc0*/  WARPSYNC.COLLECTIVE R15, `(.L_x_3841) ;  /* 0x000000000f087348 */ /* 0x000fea0003c00000 */
[----:B------:R0:W1:Y:S02]  /*2ddd0*/  SHFL.UP P6, R14, R13, R12, R11 ;  /* 0x0400000c0d0e7389 */ /* 0x00006400000c000b */
[----:B01----:R-:W-:Y:S01]  /*2dde0*/  ENDCOLLECTIVE ;  /* 0x000000000000791b */ /* 0x003fe20003800000 */
.L_x_3841:
[----:B------:R-:W-:Y:S01]  /*2ddf0*/  IMAD.MOV.U32 R12, RZ, RZ, 0x10 ;  /* 0x00000010ff0c7424 */ /* 0x000fe200078e00ff */
[----:B------:R-:W-:-:S05]  /*2de00*/  SEL R4, R14, RZ, P4 ;  /* 0x000000ff0e047207 */ /* 0x000fca0002000000 */
[----:B------:R-:W-:-:S04]  /*2de10*/  IMAD.IADD R4, R3, 0x1, R4 ;  /* 0x0000000103047824 */ /* 0x000fc800078e0204 */
[----:B------:R-:W-:-:S07]  /*2de20*/  IMAD.MOV.U32 R13, RZ, RZ, R4 ;  /* 0x000000ffff0d7224 */ /* 0x000fce00078e0004 */
[----:B------:R-:W-:Y:S05]  /*2de30*/  WARPSYNC.COLLECTIVE R15, `(.L_x_3842) ;  /* 0x000000000f087348 */ /* 0x000fea0003c00000 */
[----:B------:R0:W1:Y:S02]  /*2de40*/  SHFL.UP P6, R14, R13, R12, R11 ;  /* 0x0400000c0d0e7389 */ /* 0x00006400000c000b */
[----:B01----:R-:W-:Y:S01]  /*2de50*/  ENDCOLLECTIVE ;  /* 0x000000000000791b */ /* 0x003fe20003800000 */
.L_x_3842:
        /* <DEDUP_REMOVED lines=8> */
.L_x_3843:
[----:B------:R-:W-:Y:S05]  /*2dee0*/  BRA `(.L_x_3844) ;  /* 0xffffffa800887947 */ /* 0x000fea000383ffff */
.L_x_3691:
[----:B------:R-:W-:Y:S01]  /*2def0*/  BSSY B0, `(.L_x_3845) ;  /* 0x0000006000007945 */ /* 0x000fe20003800000 */
[----:B------:R-:W-:Y:S01]  /*2df00*/  PLOP3.LUT P6, PT, P6, PT, PT, 0x8, 0x0 ;  /* 0x000000000000781c */ /* 0x000fe200037ce170 */
[----:B------:R-:W-:-:S12]  /*2df10*/  IMAD.MOV.U32 R15, RZ, RZ, -0x1 ;  /* 0xffffffffff0f7424 */ /* 0x000fd800078e00ff */
[----:B0-----:R-:W-:Y:S05]  /*2df20*/  WARPSYNC.COLLECTIVE R15, `(.L_x_3846) ;  /* 0x000000000f087348 */ /* 0x001fea0003c00000 */
[----:B------:R-:W-:Y:S01]  /*2df30*/  VOTE.ANY R14, PT, P6 ;  /* 0x00000000000e7806 */ /* 0x000fe200030e0100 */
[----:B0-----:R-:W-:Y:S06]  /*2df40*/  ENDCOLLECTIVE ;  /* 0x000000000000791b */ /* 0x001fec0003800000 */
.L_x_3846:
[----:B------:R-:W-:Y:S05]  /*2df50*/  BSYNC B0 ;  /* 0x0000000000007941 */ /* 0x000fea0003800000 */
.L_x_3845:
        /* <DEDUP_REMOVED lines=10> */
.L_x_3847:
[----:B------:R-:W-:Y:S02]  /*2e000*/  IMAD.MOV.U32 R13, RZ, RZ, R5 ;  /* 0x000000ffff0d7224 */ /* 0x000fe400078e0005 */
[----:B------:R-:W-:-:S07]  /*2e010*/  IMAD.MOV.U32 R25, RZ, RZ, R14 ;  /* 0x000000ffff197224 */ /* 0x000fce00078e000e */
[----:B------:R-:W-:Y:S05]  /*2e020*/  WARPSYNC.COLLECTIVE R15, `(.L_x_3848) ;  /* 0x000000000f087348 */ /* 0x000fea0003c00000 */
[----:B------:R0:W1:Y:S02]  /*2e030*/  SHFL.IDX P6, R14, R13, R12, R11 ;  /* 0x0000000c0d0e7389 */ /* 0x00006400000c000b */
[----:B01----:R-:W-:Y:S01]  /*2e040*/  ENDCOLLECTIVE ;  /* 0x000000000000791b */ /* 0x003fe20003800000 */
.L_x_3848:
[----:B------:R-:W-:Y:S01]  /*2e050*/  IMAD.MOV.U32 R5, RZ, RZ, R14 ;  /* 0x000000ffff057224 */ /* 0x000fe200078e000e */
[----:B------:R-:W-:Y:S06]  /*2e060*/  BRA `(.L_x_3849) ;  /* 0xffffffa800687947 */ /* 0x000fec000383ffff */
.L_x_3693:
[----:B------:R-:W-:Y:S01]  /*2e070*/  BSSY B0, `(.L_x_3850) ;  /* 0x0000007000007945 */ /* 0x000fe20003800000 */
[----:B------:R-:W-:Y:S02]  /*2e080*/  IMAD.MOV.U32 R13, RZ, RZ, R2 ;  /* 0x000000ffff0d7224 */ /* 0x000fe400078e0002 */
[----:B------:R-:W-:Y:S02]  /*2e090*/  IMAD.MOV.U32 R11, RZ, RZ, 0x1f ;  /* 0x0000001fff0b7424 */ /* 0x000fe400078e00ff */
[----:B------:R-:W-:-:S07]  /*2e0a0*/  IMAD.MOV.U32 R15, RZ, RZ, -0x1 ;  /* 0xffffffffff0f7424 */ /* 0x000fce00078e00ff */
[----:B0123--:R-:W-:Y:S05]  /*2e0b0*/  WARPSYNC.COLLECTIVE R15, `(.L_x_3851) ;  /* 0x000000000f087348 */ /* 0x00ffea0003c00000 */
[----:B------:R4:W0:Y:S02]  /*2e0c0*/  SHFL.IDX P6, R14, R13, R12, R11 ;  /* 0x0000000c0d0e7389 */ /* 0x00082400000c000b */
[----:B01234-:R-:W-:Y:S01]  /*2e0d0*/  ENDCOLLECTIVE ;  /* 0x000000000000791b */ /* 0x01ffe20003800000 */
.L_x_3851:
[----:B------:R-:W-:Y:S05]  /*2e0e0*/  BSYNC B0 ;  /* 0x0000000000007941 */ /* 0x000fea0003800000 */
.L_x_3850:
[----:B------:R-:W-:Y:S01]  /*2e0f0*/  IMAD.MOV.U32 R24, RZ, RZ, R14 ;  /* 0x000000ffff187224 */ /* 0x000fe200078e000e */
[----:B------:R-:W-:Y:S06]  /*2e100*/  BRA `(.L_x_3692) ;  /* 0xffffffa800587947 */ /* 0x000fec000383ffff */
.L_x_3699:
[----:B0-----:R0:W1:Y:S02]  /*2e110*/  SYNCS.PHASECHK.TRANS64.TRYWAIT P0, [R7+URZ+0x38820], R0 ;  /* 0x03882000070075a7 */ /* 0x001064000800017f */
[----:B-1----:R-:W-:Y:S05]  /*2e120*/  @!P0 NANOSLEEP.SYNCS 0x989680 ;  /* 0x009896800000895d */ /* 0x002fea0003900000 */
[----:B------:R-:W1:Y:S02]  /*2e130*/  @!P0 SYNCS.PHASECHK.TRANS64 P0, [R7+URZ+0x38820], R0 ;  /* 0x03882000070085a7 */ /* 0x000e64000800007f */
[----:B-1----:R-:W-:Y:S05]  /*2e140*/  @!P0 BRA `(.L_x_3699) ;  /* 0xfffffffc00f08947 */ /* 0x002fea000383ffff */
[----:B------:R-:W-:Y:S05]  /*2e150*/  BRA `(.L_x_3852) ;  /* 0xffffffb000b07947 */ /* 0x000fea000383ffff */
.L_x_3700:
        /* <DEDUP_REMOVED lines=8> */
[----:B0-23--:R-:W-:Y:S05]  /*2e1e0*/  WARPSYNC.COLLECTIVE R15, `(.L_x_3854) ;  /* 0x000000000f087348 */ /* 0x00dfea0003c00000 */
[----:B------:R1:W4:Y:S02]  /*2e1f0*/  SHFL.IDX P6, R14, R13, R12, R11 ;  /* 0x0000000c0d0e7389 */ /* 0x00032400000c000b */
[----:B01234-:R-:W-:Y:S01]  /*2e200*/  ENDCOLLECTIVE ;  /* 0x000000000000791b */ /* 0x01ffe20003800000 */
.L_x_3854:
[----:B------:R-:W-:Y:S05]  /*2e210*/  BSYNC B0 ;  /* 0x0000000000007941 */ /* 0x000fea0003800000 */
.L_x_3853:
[----:B------:R-:W-:Y:S05]  /*2e220*/  BRA `(.L_x_3855) ;  /* 0xffffffb000987947 */ /* 0x000fea000383ffff */
.L_x_3701:
[----:B------:R-:W-:Y:S01]  /*2e230*/  BSSY B0, `(.L_x_3856) ;  /* 0x0000006000007945 */ /* 0x000fe20003800000 */
[----:B------:R-:W-:-:S07]  /*2e240*/  IMAD.MOV.U32 R15, RZ, RZ, -0x1 ;  /* 0xffffffffff0f7424 */ /* 0x000fce00078e00ff */
[----:B0-23--:R-:W-:Y:S05]  /*2e250*/  WARPSYNC.COLLECTIVE R15, `(.L_x_3857) ;  /* 0x000000000f0c7348 */ /* 0x00dfea0003c00000 */
[----:B------:R-:W-:Y:S02]  /*2e260*/  ELECT P6, UR62, PT ;  /* 0x00000000003e782f */ /* 0x000fe400038c0000 */
[----:B------:R-:W-:Y:S01]  /*2e270*/  MOV R14, UR62 ;  /* 0x0000003e000e7c02 */ /* 0x000fe20008000f00 */
[----:B0-23--:R-:W-:Y:S10]  /*2e280*/  ENDCOLLECTIVE ;  /* 0x000000000000791b */ /* 0x00dff40003800000 */
.L_x_3857:
[----:B------:R-:W-:Y:S05]  /*2e290*/  BSYNC B0 ;  /* 0x0000000000007941 */ /* 0x000fea0003800000 */
.L_x_3856:
[----:B------:R-:W-:Y:S05]  /*2e2a0*/  BRA `(.L_x_3858) ;  /* 0xffffffb0008c7947 */ /* 0x000fea000383ffff */
.L_x_3703:
[----:B0-----:R0:W1:Y:S02]  /*2e2b0*/  SYNCS.PHASECHK.TRANS64.TRYWAIT P1, [R5+URZ+0x38840], R0 ;  /* 0x03884000050075a7 */ /* 0x001064000802017f */
[----:B-1----:R-:W-:Y:S05]  /*2e2c0*/  @!P1 NANOSLEEP.SYNCS 0x989680 ;  /* 0x009896800000995d */ /* 0x002fea0003900000 */
[----:B------:R-:W1:Y:S02]  /*2e2d0*/  @!P1 SYNCS.PHASECHK.TRANS64 P1, [R5+URZ+0x38840], R0 ;  /* 0x03884000050095a7 */ /* 0x000e64000802007f */
[----:B-1----:R-:W-:Y:S05]  /*2e2e0*/  @!P1 BRA `(.L_x_3703) ;  /* 0xfffffffc00f09947 */ /* 0x002fea000383ffff */
[----:B------:R-:W-:Y:S05]  /*2e2f0*/  BRA `(.L_x_3859) ;  /* 0xffffffb000ac7947 */ /* 0x000fea000383ffff */
.L_x_3705:
[----:B-1----:R1:W4:Y:S02]  /*2e300*/  SYNCS.PHASECHK.TRANS64.TRYWAIT P1, [R3+URZ+0x38840], R2 ;  /* 0x03884002030075a7 */ /* 0x002324000802017f */
[----:B----4-:R-:W-:Y:S05]  /*2e310*/  @!P1 NANOSLEEP.SYNCS 0x989680 ;  /* 0x009896800000995d */ /* 0x010fea0003900000 */
[----:B------:R-:W4:Y:S02]  /*2e320*/  @!P1 SYNCS.PHASECHK.TRANS64 P1, [R3+URZ+0x38840], R2 ;  /* 0x03884002030095a7 */ /* 0x000f24000802007f */
[----:B----4-:R-:W-:Y:S05]  /*2e330*/  @!P1 BRA `(.L_x_3705) ;  /* 0xfffffffc00f09947 */ /* 0x010fea000383ffff */
[----:B------:R-:W-:Y:S05]  /*2e340*/  BRA `(.L_x_3860) ;  /* 0xffffffb000b87947 */ /* 0x000fea000383ffff */
.L_x_3707:
[----:B----4-:R4:W0:Y:S02]  /*2e350*/  SYNCS.PHASECHK.TRANS64.TRYWAIT P1, [R5+URZ+0x38860], R0 ;  /* 0x03886000050075a7 */ /* 0x010824000802017f */
[----:B0-----:R-:W-:Y:S05]  /*2e360*/  @!P1 NANOSLEEP.SYNCS 0x989680 ;  /* 0x009896800000995d */ /* 0x001fea0003900000 */
[----:B------:R-:W0:Y:S02]  /*2e370*/  @!P1 SYNCS.PHASECHK.TRANS64 P1, [R5+URZ+0x38860], R0 ;  /* 0x03886000050095a7 */ /* 0x000e24000802007f */
[----:B0-----:R-:W-:Y:S05]  /*2e380*/  @!P1 BRA `(.L_x_3707) ;  /* 0xfffffffc00f09947 */ /* 0x001fea000383ffff */
[----:B------:R-:W-:Y:S05]  /*2e390*/  BRA `(.L_x_3861) ;  /* 0xffffffb000b47947 */ /* 0x000fea000383ffff */
.L_x_3862:
        /* <DEDUP_REMOVED lines=14> */
.L_x_5658:


//--------------------- .text._ZN7cutlass13device_kernelIN5flash11enable_sm90INS1_16FlashAttnFwdSm90INS1_25CollectiveMainloopFwdSm90ILi2EN4cute5tupleIJNS5_1CILi1EEES8_S8_EEENS6_IJNS7_ILi64EEESA_SA_EEELi512ENS_10bfloat16_tEfNS_4arch4Sm90ELb1ELb0ELb0ELb0ELb1ELb0ELb0ELb0ELb0ELb1ELb1ELb0EEENS1_21CollectiveEpilogueFwdINS6_IJSA_NS7_ILi512EEESA_EEES9_SC_SE_Li256ELb0ELb1ELb1ELb0EEENS1_19SingleTileSchedulerILb0ELb1ELb1ELi64EEEEEEEEEvNT_6ParamsE --------------------------
	.section	.text._ZN7cutlass13device_kernelIN5flash11enable_sm90INS1_16FlashAttnFwdSm90INS1_25CollectiveMainloopFwdSm90ILi2EN4cute5tupleIJNS5_1CILi1EEES8_S8_EEENS6_IJNS7_ILi64EEESA_SA_EEELi512ENS_10bfloat16_tEfNS_4arch4Sm90ELb1ELb0ELb0ELb0ELb1ELb0ELb0ELb0ELb0ELb1ELb1ELb0EEENS1_21CollectiveEpilogueFwdINS6_IJSA_NS7_ILi512EEESA_EEES9_SC_SE_Li256ELb0ELb1ELb1ELb0EEENS1_19SingleTileSchedulerILb0ELb1ELb1ELi64EEEEEEEEEvNT_6ParamsE,"ax",@progbits
	.align	128
.text._ZN7cutlass13device_kernelIN5flash11enable_sm90INS1_16FlashAttnFwdSm90INS1_25CollectiveMainloopFwdSm90ILi2EN4cute5tupleIJNS5_1CILi1EEES8_S8_EEENS6_IJNS7_ILi64EEESA_SA_EEELi512ENS_10bfloat16_tEfNS_4arch4Sm90ELb1ELb0ELb0ELb0ELb1ELb0ELb0ELb0ELb0ELb1ELb1ELb0EEENS1_21CollectiveEpilogueFwdINS6_IJSA_NS7_ILi512EEESA_EEES9_SC_SE_Li256ELb0ELb1ELb1ELb0EEENS1_19SingleTileSchedulerILb0ELb1ELb1ELi64EEEEEEEEEvNT_6ParamsE:
        .type           _ZN7cutlass13device_kernelIN5flash11enable_sm90INS1_16FlashAttnFwdSm90INS1_25CollectiveMainloopFwdSm90ILi2EN4cute5tupleIJNS5_1CILi1EEES8_S8_EEENS6_IJNS7_ILi64EEESA_SA_EEELi512ENS_10bfloat16_tEfNS_4arch4Sm90ELb1ELb0ELb0ELb0ELb1ELb0ELb0ELb0ELb0ELb1ELb1ELb0EEENS1_21CollectiveEpilogueFwdINS6_IJSA_NS7_ILi512EEESA_EEES9_SC_SE_Li256ELb0ELb1ELb1ELb0EEENS1_19SingleTileSchedulerILb0ELb1ELb1ELi64EEEEEEEEEvNT_6ParamsE,@function
        .size           _ZN7cutlass13device_kernelIN5flash11enable_sm90INS1_16FlashAttnFwdSm90INS1_25CollectiveMainloopFwdSm90ILi2EN4cute5tupleIJNS5_1CILi1EEES8_S8_EEENS6_IJNS7_ILi64EEESA_SA_EEELi512ENS_10bfloat16_tEfNS_4arch4Sm90ELb1ELb0ELb0ELb0ELb1ELb0ELb0ELb0ELb0ELb1ELb1ELb0EEENS1_21CollectiveEpilogueFwdINS6_IJSA_NS7_ILi512EEESA_EEES9_SC_SE_Li256ELb0ELb1ELb1ELb0EEENS1_19SingleTileSchedulerILb0ELb1ELb1ELi64EEEEEEEEEvNT_6ParamsE,(.L_x_5659 - _ZN7cutlass13device_kernelIN5flash11enable_sm90INS1_16FlashAttnFwdSm90INS1_25CollectiveMainloopFwdSm90ILi2EN4cute5tupleIJNS5_1CILi1EEES8_S8_EEENS6_IJNS7_ILi64EEESA_SA_EEELi512ENS_10bfloat16_tEfNS_4arch4Sm90ELb1ELb0ELb0ELb0ELb1ELb0ELb0ELb0ELb0ELb1ELb1ELb0EEENS1_21CollectiveEpilogueFwdINS6_IJSA_NS7_ILi512EEESA_EEES9_SC_SE_Li256ELb0ELb1ELb1ELb0EEENS1_19SingleTileSchedulerILb0ELb1ELb1ELi64EEEEEEEEEvNT_6ParamsE)
        .other          _ZN7cutlass13device_kernelIN5flash11enable_sm90INS1_16FlashAttnFwdSm90INS1_25CollectiveMainloopFwdSm90ILi2EN4cute5tupleIJNS5_1CILi1EEES8_S8_EEENS6_IJNS7_ILi64EEESA_SA_EEELi512ENS_10bfloat16_tEfNS_4arch4Sm90ELb1ELb0ELb0ELb0ELb1ELb0ELb0ELb0ELb0ELb1ELb1ELb0EEENS1_21CollectiveEpilogueFwdINS6_IJSA_NS7_ILi512EEESA_EEES9_SC_SE_Li256ELb0ELb1ELb1ELb0EEENS1_19SingleTileSchedulerILb0ELb1ELb1ELi64EEEEEEEEEvNT_6ParamsE,@"STO_CUDA_ENTRY STV_DEFAULT"
_ZN7cutlass13device_kernelIN5flash11enable_sm90INS1_16FlashAttnFwdSm90INS1_25CollectiveMainloopFwdSm90ILi2EN4cute5tupleIJNS5_1CILi1EEES8_S8_EEENS6_IJNS7_ILi64EEESA_SA_EEELi512ENS_10bfloat16_tEfNS_4arch4Sm90ELb1ELb0ELb0ELb0ELb1ELb0ELb0ELb0ELb0ELb1ELb1ELb0EEENS1_21CollectiveEpilogueFwdINS6_IJSA_NS7_ILi512EEESA_EEES9_SC_SE_Li256ELb0ELb1ELb1ELb0EEENS1_19SingleTileSchedulerILb0ELb1ELb1ELi64EEEEEEEEEvNT_6ParamsE:
        /* <DEDUP_REMOVED lines=40> */
.L_x_3863:
        /* <DEDUP_REMOVED lines=22> */
.L_x_3864:
        /* <DEDUP_REMOVED lines=18> */
.L_x_3865:
        /* <DEDUP_REMOVED lines=22> */
.L_x_3866:
        /* <DEDUP_REMOVED lines=23> */
.L_x_3867:
        /* <DEDUP_REMOVED lines=9> */
.L_x_3870:
        /* <DEDUP_REMOVED lines=25> */
[----:B------:R-:W0:Y:S01]  /*09f0*/  S2UR UR7, SR_CTAID.X ;  /* 0x00000000000779c3 */ /* 0x000e220000002500 */
[----:B------:R-:W-:Y:S01]  /*0a00*/  ULDC UR10, c[0x0][0x2f0] ;  /* 0x0000bc00000a7ab9 */ /* 0x000fe20000000800 */
[----:B------:R-:W-:Y:S01]  /*0a10*/  VIADD R16, R30, 0xffffff80 ;  /* 0xffffff801e107836 */ /* 0x000fe20000000000 */
[----:B------:R-:W-:-:S04]  /*0a20*/  UISETP.NE.AND.EX UP0, UPT, UR5, URZ, UPT, UP0 ;  /* 0x0000003f0500728c */ /* 0x000fc8000bf05300 */
[----:B------:R-:W-:Y:S01]  /*0a30*/  USEL UR41, UR41, 0x1, UP0 ;  /* 0x0000000129297887 */ /* 0x000fe20008000000 */
[----:B------:R-:W1:Y:S01]  /*0a40*/  S2UR UR44, SR_CgaCtaId ;  /* 0x00000000002c79c3 */ /* 0x000e620000008800 */
[----:B------:R-:W-:Y:S02]  /*0a50*/  UISETP.NE.AND UP0, UPT, UR11, 0x1, UPT ;  /* 0x000000010b00788c */ /* 0x000fe4000bf05270 */
[----:B------:R-:W-:-:S04]  /*0a60*/  UIMAD UR4, UR41, UR10, 0x3f ;  /* 0x0000003f290474a4 */ /* 0x000fc8000f8e020a */
[----:B------:R-:W-:Y:S01]  /*0a70*/  PLOP3.LUT P0, PT, PT, PT, UP0, 0x80, 0x0 ;  /* 0x000000000000781c */ /* 0x000fe20003f0f008 */
[----:B------:R-:W-:-:S04]  /*0a80*/  USHF.R.S32.HI UR5, URZ, 0x1f, UR4 ;  /* 0x0000001f3f057899 */ /* 0x000fc80008011404 */
[----:B------:R-:W-:-:S04]  /*0a90*/  ULEA.HI UR5, UR5, UR4, URZ, 0x6 ;  /* 0x0000000405057291 */ /* 0x000fc8000f8f303f */
[----:B------:R-:W-:-:S04]  /*0aa0*/  USHF.R.S32.HI UR6, URZ, 0x6, UR5 ;  /* 0x000000063f067899 */ /* 0x000fc80008011405 */
[----:B0-----:R-:W-:Y:S08]  /*0ab0*/  @!P0 BRA `(.L_x_3872) ;  /* 0x00000020003c8947 */ /* 0x001ff00003800000 */
[----:B------:R-:W-:Y:S01]  /*0ac0*/  ULDC UR4, c[0x0][0x448] ;  /* 0x0001120000047ab9 */ /* 0x000fe20000000800 */
[----:B------:R-:W-:Y:S01]  /*0ad0*/  ULEA UR7, UR7, 0x3f, 0x6 ;  /* 0x0000003f07077891 */ /* 0x000fe2000f8e303f */
[----:B------:R-:W-:Y:S01]  /*0ae0*/  PLOP3.LUT P0, PT, PT, PT, PT, 0x80, 0x0 ;  /* 0x000000000000781c */ /* 0x000fe20003f0f070 */
[----:B------:R-:W-:Y:S01]  /*0af0*/  UISETP.NE.AND UP0, UPT, UR4, 0x1, UPT ;  /* 0x000000010400788c */ /* 0x000fe2000bf05270 */
[----:B------:R-:W-:Y:S01]  /*0b00*/  IMAD.MOV.U32 R3, RZ, RZ, RZ ;  /* 0x000000ffff037224 */ /* 0x000fe200078e00ff */
[----:B------:R-:W-:Y:S01]  /*0b10*/  ULDC UR8, c[0x0][0x288] ;  /* 0x0000a20000087ab9 */ /* 0x000fe20000000800 */
[----:B------:R-:W-:Y:S01]  /*0b20*/  USHF.R.U32.HI UR11, URZ, 0x10, UR9 ;  /* 0x000000103f0b7899 */ /* 0x000fe20008011609 */
[----:B------:R-:W-:Y:S01]  /*0b30*/  IMAD.MOV.U32 R5, RZ, RZ, RZ ;  /* 0x000000ffff057224 */ /* 0x000fe200078e00ff */
[----:B------:R-:W-:Y:S01]  /*0b40*/  UIADD3 UR8, -UR8, 0x40, URZ ;  /* 0x0000004008087890 */ /* 0x000fe2000fffe13f */
[----:B------:R-:W-:Y:S01]  /*0b50*/  MOV R6, RZ ;  /* 0x000000ff00067202 */ /* 0x000fe20000000f00 */
[----:B------:R-:W-:Y:S01]  /*0b60*/  ULOP3.LUT UR9, UR9, 0xffff, URZ, 0xc0, !UPT ;  /* 0x0000ffff09097892 */ /* 0x000fe2000f8ec03f */
[----:B------:R-:W-:Y:S01]  /*0b70*/  CS2R R150, SRZ ;  /* 0x0000000000967805 */ /* 0x000fe2000001ff00 */
[----:B------:R-:W-:Y:S01]  /*0b80*/  UIMAD UR8, UR41, UR10, UR8 ;  /* 0x0000000a290872a4 */ /* 0x000fe2000f8e0208 */
[----:B------:R-:W-:Y:S01]  /*0b90*/  CS2R R148, SRZ ;  /* 0x0000000000947805 */ /* 0x000fe2000001ff00 */
[----:B------:R-:W-:Y:S01]  /*0ba0*/  @UP0 ULDC UR4, c[0x0][0x44c] ;  /* 0x0001130000040ab9 */ /* 0x000fe20000000800 */
[----:B------:R-:W-:Y:S01]  /*0bb0*/  @UP0 ULDC UR12, c[0x0][0x450] ;  /* 0x00011400000c0ab9 */ /* 0x000fe20000000800 */
[----:B------:R-:W-:Y:S01]  /*0bc0*/  UIMAD.WIDE.U32 UR4, UR7, UR4, URZ ;  /* 0x00000004070472a5 */ /* 0x000fe2000f8e003f */
[----:B------:R-:W-:-:S02]  /*0bd0*/  CS2R R146, SRZ ;  /* 0x0000000000927805 */ /* 0x000fc4000001ff00 */
[----:B------:R-:W-:Y:S02]  /*0be0*/  CS2R R144, SRZ ;  /* 0x0000000000907805 */ /* 0x000fe4000001ff00 */
[----:B------:R-:W-:Y:S01]  /*0bf0*/  CS2R R142, SRZ ;  /* 0x00000000008e7805 */ /* 0x000fe2000001ff00 */
[----:B------:R-:W-:Y:S01]  /*0c00*/  @UP0 USHF.R.U32.HI UR7, URZ, UR12, UR5 ;  /* 0x0000000c3f070299 */ /* 0x000fe20008011605 */
[----:B------:R-:W-:Y:S02]  /*0c10*/  CS2R R140, SRZ ;  /* 0x00000000008c7805 */ /* 0x000fe4000001ff00 */
[----:B------:R-:W-:Y:S02]  /*0c20*/  CS2R R138, SRZ ;  /* 0x00000000008a7805 */ /* 0x000fe4000001ff00 */
[----:B------:R-:W-:Y:S01]  /*0c30*/  CS2R R136, SRZ ;  /* 0x0000000000887805 */ /* 0x000fe2000001ff00 */
[----:B------:R-:W-:Y:S01]  /*0c40*/  UIADD3 UR7, UR8, UR7, URZ ;  /* 0x0000000708077290 */ /* 0x000fe2000fffe03f */
[----:B------:R-:W-:-:S02]  /*0c50*/  CS2R R134, SRZ ;  /* 0x0000000000867805 */ /* 0x000fc4000001ff00 */
[----:B------:R-:W-:Y:S02]  /*0c60*/  CS2R R132, SRZ ;  /* 0x0000000000847805 */ /* 0x000fe4000001ff00 */
[----:B------:R-:W-:Y:S01]  /*0c70*/  CS2R R130, SRZ ;  /* 0x0000000000827805 */ /* 0x000fe2000001ff00 */
[----:B------:R-:W-:Y:S01]  /*0c80*/  USHF.R.S32.HI UR4, URZ, 0x1f, UR7 ;  /* 0x0000001f3f047899 */ /* 0x000fe20008011407 */
[----:B------:R-:W-:Y:S02]  /*0c90*/  CS2R R128, SRZ ;  /* 0x0000000000807805 */ /* 0x000fe4000001ff00 */
[----:B------:R-:W-:Y:S02]  /*0ca0*/  CS2R R126, SRZ ;  /* 0x00000000007e7805 */ /* 0x000fe4000001ff00 */
[----:B------:R-:W-:Y:S01]  /*0cb0*/  CS2R R124, SRZ ;  /* 0x00000000007c7805 */ /* 0x000fe2000001ff00 */
[----:B------:R-:W-:Y:S01]  /*0cc0*/  ULEA.HI UR4, UR4, UR7, URZ, 0x6 ;  /* 0x0000000704047291 */ /* 0x000fe2000f8f303f */
[----:B------:R-:W-:-:S02]  /*0cd0*/  CS2R R122, SRZ ;  /* 0x00000000007a7805 */ /* 0x000fc4000001ff00 */
[----:B------:R-:W-:Y:S02]  /*0ce0*/  CS2R R120, SRZ ;  /* 0x0000000000787805 */ /* 0x000fe4000001ff00 */
[----:B------:R-:W-:Y:S01]  /*0cf0*/  CS2R R118, SRZ ;  /* 0x0000000000767805 */ /* 0x000fe2000001ff00 */
[----:B------:R-:W-:Y:S01]  /*0d00*/  USHF.R.S32.HI UR4, URZ, 0x6, UR4 ;  /* 0x000000063f047899 */ /* 0x000fe20008011404 */
[----:B------:R-:W-:Y:S02]  /*0d10*/  CS2R R116, SRZ ;  /* 0x0000000000747805 */ /* 0x000fe4000001ff00 */
[----:B------:R-:W-:Y:S02]  /*0d20*/  CS2R R114, SRZ ;  /* 0x0000000000727805 */ /* 0x000fe4000001ff00 */
[----:B------:R-:W-:Y:S01]  /*0d30*/  CS2R R112, SRZ ;  /* 0x0000000000707805 */ /* 0x000fe2000001ff00 */
[----:B------:R-:W-:Y:S01]  /*0d40*/  UISETP.LT.AND UP0, UPT, UR6, UR4, UPT ;  /* 0x000000040600728c */ /* 0x000fe2000bf01270 */
[----:B------:R-:W-:-:S02]  /*0d50*/  CS2R R110, SRZ ;  /* 0x00000000006e7805 */ /* 0x000fc4000001ff00 */
[----:B------:R-:W-:Y:S02]  /*0d60*/  CS2R R108, SRZ ;  /* 0x00000000006c7805 */ /* 0x000fe4000001ff00 */
[----:B------:R-:W-:Y:S01]  /*0d70*/  CS2R R106, SRZ ;  /* 0x00000000006a7805 */ /* 0x000fe2000001ff00 */
[----:B------:R-:W-:Y:S01]  /*0d80*/  USEL UR6, UR6, UR4, UP0 ;  /* 0x0000000406067287 */ /* 0x000fe20008000000 */
[----:B------:R-:W-:Y:S01]  /*0d90*/  CS2R R104, SRZ ;  /* 0x0000000000687805 */ /* 0x000fe2000001ff00 */
[----:B------:R-:W-:Y:S01]  /*0da0*/  UISETP.NE.AND UP0, UPT, UR11, URZ, UPT ;  /* 0x0000003f0b00728c */ /* 0x000fe2000bf05270 */
[----:B------:R-:W-:Y:S01]  /*0db0*/  CS2R R102, SRZ ;  /* 0x0000000000667805 */ /* 0x000fe2000001ff00 */
[----:B------:R-:W-:Y:S01]  /*0dc0*/  UISETP.GE.AND UP1, UPT, UR6, 0x1, UPT ;  /* 0x000000010600788c */ /* 0x000fe2000bf26270 */
[----:B------:R-:W-:Y:S02]  /*0dd0*/  CS2R R100, SRZ ;  /* 0x0000000000647805 */ /* 0x000fe4000001ff00 */
[----:B------:R-:W-:-:S02]  /*0de0*/  CS2R R98, SRZ ;  /* 0x0000000000627805 */ /* 0x000fc4000001ff00 */
[----:B------:R-:W-:Y:S02]  /*0df0*/  CS2R R96, SRZ ;  /* 0x0000000000607805 */ /* 0x000fe4000001ff00 */
[----:B------:R-:W-:Y:S02]  /*0e00*/  CS2R R94, SRZ ;  /* 0x00000000005e7805 */ /* 0x000fe4000001ff00 */
[----:B------:R-:W-:Y:S02]  /*0e10*/  CS2R R92, SRZ ;  /* 0x00000000005c7805 */ /* 0x000fe4000001ff00 */
[----:B------:R-:W-:Y:S02]  /*0e20*/  PLOP3.LUT P1, PT, PT, PT, UP1, 0x80, 0x0 ;  /* 0x000000000000781c */ /* 0x000fe40003f2f018 */
[----:B------:R-:W-:Y:S02]  /*0e30*/  CS2R R90, SRZ ;  /* 0x00000000005a7805 */ /* 0x000fe4000001ff00 */
[----:B------:R-:W-:Y:S01]  /*0e40*/  CS2R R88, SRZ ;  /* 0x0000000000587805 */ /* 0x000fe2000001ff00 */
[----:B------:R-:W-:Y:S01]  /*0e50*/  @!UP0 ULDC UR11, c[0x0][0x9f0] ;  /* 0x00027c00000b8ab9 */ /* 0x000fe20000000800 */
        /* <DEDUP_REMOVED lines=39> */
[----:B------:R0:W2:Y:S02]  /*10d0*/  F2I.FTZ.U32.TRUNC.NTZ R3, R2 ;  /* 0x0000000200037305 */ /* 0x0000a4000021f000 */
[----:B0-----:R-:W-:Y:S01]  /*10e0*/  IMAD.MOV.U32 R2, RZ, RZ, RZ ;  /* 0x000000ffff027224 */ /* 0x001fe200078e00ff */
[----:B--2---:R-:W-:-:S05]  /*10f0*/  IADD3 R10, RZ, -R3, RZ ;  /* 0x80000003ff0a7210 */ /* 0x004fca0007ffe0ff */
[----:B------:R-:W-:-:S04]  /*1100*/  IMAD R9, R10, R7, RZ ;  /* 0x000000070a097224 */ /* 0x000fc800078e02ff */
[----:B------:R-:W-:Y:S01]  /*1110*/  IMAD.HI.U32 R3, R3, R9, R2 ;  /* 0x0000000903037227 */ /* 0x000fe200078e0002 */
[----:B------:R-:W-:-:S05]  /*1120*/  MOV R2, R4 ;  /* 0x0000000400027202 */ /* 0x000fca0000000f00 */
[----:B------:R-:W-:-:S04]  /*1130*/  IMAD.HI.U32 R3, R3, R0, RZ ;  /* 0x0000000003037227 */ /* 0x000fc800078e00ff */
[----:B------:R-:W-:-:S05]  /*1140*/  IMAD R0, R3, R2, R0 ;  /* 0x0000000203007224 */ /* 0x000fca00078e0200 */
[----:B------:R-:W-:-:S13]  /*1150*/  ISETP.GT.U32.AND P2, PT, R7, R0, PT ;  /* 0x000000000700720c */ /* 0x000fda0003f44070 */
[----:B------:R-:W-:Y:S02]  /*1160*/  @!P2 IMAD.IADD R0, R0, 0x1, -R7 ;  /* 0x000000010000a824 */ /* 0x000fe400078e0a07 */
[----:B------:R-:W-:Y:S01]  /*1170*/  @!P2 VIADD R3, R3, 0x1 ;  /* 0x000000010303a836 */ /* 0x000fe20000000000 */
[----:B------:R-:W-:Y:S02]  /*1180*/  ISETP.NE.AND P2, PT, RZ, UR11, PT ;  /* 0x0000000bff007c0c */ /* 0x000fe4000bf45270 */
[----:B------:R-:W-:-:S13]  /*1190*/  ISETP.GE.U32.AND P1, PT, R0, R7, PT ;  /* 0x000000070000720c */ /* 0x000fda0003f26070 */
[----:B------:R-:W-:-:S05]  /*11a0*/  @P1 IADD3 R3, R3, 0x1, RZ ;  /* 0x0000000103031810 */ /* 0x000fca0007ffe0ff */
[----:B------:R-:W-:Y:S01]  /*11b0*/  @!P3 IMAD.MOV R3, RZ, RZ, -R3 ;  /* 0x000000ffff03b224 */ /* 0x000fe200078e0a03 */
[----:B------:R-:W-:-:S07]  /*11c0*/  @!P2 LOP3.LUT R3, RZ, UR11, RZ, 0x33, !PT ;  /* 0x0000000bff03ac12 */ /* 0x000fce000f8e33ff */
.L_x_3873:
[----:B------:R-:W-:Y:S01]  /*11d0*/  IMAD R0, R3, UR9, RZ ;  /* 0x0000000903007c24 */ /* 0x000fe2000f8e02ff */
[----:B------:R-:W-:Y:S01]  /*11e0*/  CS2R R34, SRZ ;  /* 0x0000000000227805 */ /* 0x000fe2000001ff00 */
[----:B------:R-:W-:Y:S01]  /*11f0*/  IMAD.MOV.U32 R36, RZ, RZ, RZ ;  /* 0x000000ffff247224 */ /* 0x000fe200078e00ff */
[----:B------:R-:W-:Y:S02]  /*1200*/  CS2R R32, SRZ ;  /* 0x0000000000207805 */ /* 0x000fe4000001ff00 */
[----:B------:R-:W-:Y:S02]  /*1210*/  CS2R R30, SRZ ;  /* 0x00000000001e7805 */ /* 0x000fe4000001ff00 */
[----:B------:R-:W-:Y:S02]  /*1220*/  VIADDMNMX R3, R0, R3, UR6, PT ;  /* 0x0000000600037e46 */ /* 0x000fe4000b800103 */
[----:B------:R-:W-:Y:S02]  /*1230*/  CS2R R28, SRZ ;  /* 0x00000000001c7805 */ /* 0x000fe4000001ff00 */
[----:B------:R-:W-:-:S02]  /*1240*/  CS2R R26, SRZ ;  /* 0x00000000001a7805 */ /* 0x000fc4000001ff00 */
        /* <DEDUP_REMOVED lines=9> */
[----:B------:R-:W-:-:S04]  /*12e0*/  IADD3 R5, R16, -R5, RZ ;  /* 0x8000000510057210 */ /* 0x000fc80007ffe0ff */
        /* <DEDUP_REMOVED lines=12> */
[----:B-1----:R-:W-:Y:S01]  /*13b0*/  ULEA UR5, UR44, UR7, 0x18 ;  /* 0x000000072c057291 */ /* 0x002fe2000f8ec03f */
        /* <DEDUP_REMOVED lines=12> */
.L_x_3875:
[----:B------:R-:W-:-:S04]  /*1480*/  SHF.L.U32 R2, RZ, 0x1f, RZ ;  /* 0x0000001fff027819 */ /* 0x000fc800000006ff */
[----:B------:R-:W0:Y:S02]  /*1490*/  SYNCS.PHASECHK.TRANS64.TRYWAIT P1, [UR5+0x28c50], R2 ;  /* 0x028c5002ff0075a7 */ /* 0x000e240008020145 */
[----:B0-----:R-:W-:Y:S05]  /*14a0*/  @!P1 BRA `(.L_x_3876) ;  /* 0x000000dc00889947 */ /* 0x001fea0003800000 */
.L_x_3972:
        /* <DEDUP_REMOVED lines=39> */
.L_x_3877:
        /* <DEDUP_REMOVED lines=9> */
.L_x_3884:
[----:B------:R-:W-:Y:S01]  /*17b0*/  BAR.SYNC.DEFER_BLOCKING 0xe, 0x100 ;  /* 0x0384000000007b1d */ /* 0x000fe20000010000 */
[----:B01----:R-:W-:Y:S01]  /*17c0*/  IMAD.U32 R5, RZ, RZ, UR4 ;  /* 0x00000004ff057e24 */ /* 0x003fe2000f8e00ff */
[----:B------:R-:W-:Y:S01]  /*17d0*/  UIADD3 UR4, UR4, 0x1, URZ ;  /* 0x0000000104047890 */ /* 0x000fe2000fffe03f */
[C---:B------:R-:W-:Y:S01]  /*17e0*/  ISETP.GT.AND P2, PT, R3.reuse, R0, PT ;  /* 0x000000000300720c */ /* 0x040fe20003f44270 */
[----:B------:R-:W-:Y:S02]  /*17f0*/  VIADD R3, R3, 0xffffffff ;  /* 0xffffffff03037836 */ /* 0x000fe40000000000 */
[----:B------:R-:W-:Y:S01]  /*1800*/  LEA R2, R5, R4, 0x6 ;  /* 0x0000000405027211 */ /* 0x000fe200078e30ff */
[----:B------:R-:W-:-:S03]  /*1810*/  UISETP.NE.AND UP0, UPT, UR4, 0x2, UPT ;  /* 0x000000020400788c */ /* 0x000fc6000bf05270 */
        /* <DEDUP_REMOVED lines=136> */
.L_x_3879:
[----:B------:R-:W-:Y:S01]  /*20a0*/  ULEA UR7, UR4, UR5, 0x3 ;  /* 0x0000000504077291 */ /* 0x000fe2000f8e183f */
[----:B------:R-:W-:-:S08]  /*20b0*/  SHF.L.U32 R2, R7, 0x1f, RZ ;  /* 0x0000001f07027819 */ /* 0x000fd000000006ff */
[----:B------:R0:W1:Y:S01]  /*20c0*/  SYNCS.PHASECHK.TRANS64.TRYWAIT P1, [UR7+0x28c50], R2 ;  /* 0x028c5002ff0075a7 */ /* 0x0000620008020147 */
[----:B------:R-:W-:Y:S05]  /*20d0*/  @!P0 BRA `(.L_x_3880) ;  /* 0x0000000000048947 */ /* 0x000fea0003800000 */
[----:B------:R-:W-:Y:S01]  /*20e0*/  BPT.TRAP 0x1 ;  /* 0x000000040000795c */ /* 0x000fe20000300000 */
.L_x_3880:
[----:B-1----:R-:W-:Y:S05]  /*20f0*/  @P1 BRA `(.L_x_3881) ;  /* 0x0000000000081947 */ /* 0x002fea0003800000 */
[----:B------:R-:W1:Y:S02]  /*2100*/  SYNCS.PHASECHK.TRANS64.TRYWAIT P1, [UR7+0x28c50], R2 ;  /* 0x028c5002ff0075a7 */ /* 0x000e640008020147 */
[----:B-1----:R-:W-:Y:S05]  /*2110*/  @!P1 BRA `(.L_x_3882) ;  /* 0x000000d000849947 */ /* 0x002fea0003800000 */
.L_x_3881:
        /* <DEDUP_REMOVED lines=26> */
.L_x_3883:
[----:B------:R-:W-:-:S04]  /*22c0*/  UIADD3 UR7, UR7, 0x28c60, URZ ;  /* 0x00028c6007077890 */ /* 0x000fc8000fffe03f */
[----:B------:R-:W-:-:S09]  /*22d0*/  UPRMT UR7, UR44, 0x654, UR7 ;  /* 0x000006542c077896 */ /* 0x000fd20008000007 */
[----:B------:R-:W-:Y:S01]  /*22e0*/  SYNCS.ARRIVE.TRANS64.RED.A1T0 RZ, [UR7], RZ ;  /* 0x000000ffffff79a7 */ /* 0x000fe20008100407 */
[----:B------:R-:W-:Y:S05]  /*22f0*/  @P2 BRA `(.L_x_3884) ;  /* 0xfffffff4002c2947 */ /* 0x000fea000383ffff */
[----:B------:R-:W-:-:S12]  /*2300*/  USHF.L.U32 UR4, UR4, 0x6, URZ ;  /* 0x0000000604047899 */ /* 0x000fd8000800063f */
.L_x_3878:
[----:B------:R-:W-:Y:S01]  /*2310*/  BAR.SYNC.DEFER_BLOCKING 0xe, 0x100 ;  /* 0x0384000000007b1d */ /* 0x000fe20000010000 */
[----:B------:R-:W-:Y:S01]  /*2320*/  VIADD R4, R4, UR4 ;  /* 0x0000000404047c36 */ /* 0x000fe20008000000 */
[----:B------:R-:W-:Y:S01]  /*2330*/  PLOP3.LUT P0, PT, PT, PT, PT, 0x8, 0x0 ;  /* 0x000000000000781c */ /* 0x000fe20003f0e170 */
[----:B------:R-:W-:Y:S01]  /*2340*/  IMAD.MOV.U32 R6, RZ, RZ, RZ ;  /* 0x000000ffff067224 */ /* 0x000fe200078e00ff */
[----:B01----:R-:W-:Y:S02]  /*2350*/  MOV R5, RZ ;  /* 0x000000ff00057202 */ /* 0x003fe40000000f00 */
[----:B------:R-:W-:-:S05]  /*2360*/  LEA R4, R4, UR5, 0x2 ;  /* 0x0000000504047c11 */ /* 0x000fca000f8e10ff */
        /* <DEDUP_REMOVED lines=132> */
.L_x_3872:
[----:B------:R-:W-:Y:S01]  /*2bb0*/  ULDC UR4, c[0x0][0x448] ;  /* 0x0001120000047ab9 */ /* 0x000fe20000000800 */
[----:B------:R-:W-:Y:S02]  /*2bc0*/  ULEA UR7, UR7, 0x3f, 0x6 ;  /* 0x0000003f07077891 */ /* 0x000fe4000f8e303f */
[----:B------:R-:W-:Y:S01]  /*2bd0*/  UISETP.NE.AND UP0, UPT, UR4, 0x1, UPT ;  /* 0x000000010400788c */ /* 0x000fe2000bf05270 */
[----:B------:R-:W-:Y:S01]  /*2be0*/  ULDC UR8, c[0x0][0x288] ;  /* 0x0000a20000087ab9 */ /* 0x000fe20000000800 */
[----:B------:R-:W-:Y:S02]  /*2bf0*/  ULOP3.LUT UR40, UR9, 0xffff, URZ, 0xc0, !UPT ;  /* 0x0000ffff09287892 */ /* 0x000fe4000f8ec03f */
[----:B------:R-:W-:Y:S02]  /*2c00*/  UIADD3 UR8, -UR8, 0x40, URZ ;  /* 0x0000004008087890 */ /* 0x000fe4000fffe13f */
[----:B------:R-:W-:Y:S02]  /*2c10*/  UP2UR UR45, UPR, URZ, 0x1 ;  /* 0x000000013f2d7883 */ /* 0x000fe40008000000 */
[----:B------:R-:W-:-:S03]  /*2c20*/  UIMAD UR8, UR41, UR10, UR8 ;  /* 0x0000000a290872a4 */ /* 0x000fc6000f8e0208 */
[----:B------:R-:W-:Y:S01]  /*2c30*/  @UP0 ULDC UR4, c[0x0][0x44c] ;  /* 0x0001130000040ab9 */ /* 0x000fe20000000800 */
[----:B------:R-:W-:Y:S01]  /*2c40*/  @UP0 ULDC UR11, c[0x0][0x450] ;  /* 0x00011400000b0ab9 */ /* 0x000fe20000000800 */
[----:B------:R-:W-:-:S04]  /*2c50*/  UIMAD.WIDE.U32 UR4, UR7, UR4, URZ ;  /* 0x00000004070472a5 */ /* 0x000fc8000f8e003f */
[----:B------:R-:W-:Y:S02]  /*2c60*/  @UP0 USHF.R.U32.HI UR7, URZ, UR11, UR5 ;  /* 0x0000000b3f070299 */ /* 0x000fe40008011605 */
[----:B------:R-:W-:Y:S02]  /*2c70*/  USHF.R.U32.HI UR11, URZ, 0x10, UR9 ;  /* 0x000000103f0b7899 */ /* 0x000fe40008011609 */
[----:B------:R-:W-:Y:S02]  /*2c80*/  UIADD3 UR7, UR8, UR7, URZ ;  /* 0x0000000708077290 */ /* 0x000fe4000fffe03f */
[----:B------:R-:W-:Y:S02]  /*2c90*/  UISETP.NE.AND UP1, UPT, UR11, URZ, UPT ;  /* 0x0000003f0b00728c */ /* 0x000fe4000bf25270 */
[----:B------:R-:W-:-:S04]  /*2ca0*/  USHF.R.S32.HI UR4, URZ, 0x1f, UR7 ;  /* 0x0000001f3f047899 */ /* 0x000fc80008011407 */
[----:B------:R-:W-:-:S04]  /*2cb0*/  ULEA.HI UR4, UR4, UR7, URZ, 0x6 ;  /* 0x0000000704047291 */ /* 0x000fc8000f8f303f */
[----:B------:R-:W-:Y:S01]  /*2cc0*/  USHF.R.S32.HI UR4, URZ, 0x6, UR4 ;  /* 0x000000063f047899 */ /* 0x000fe20008011404 */
[----:B------:R-:W-:-:S03]  /*2cd0*/  @!UP1 ULDC UR11, c[0x0][0x9f0] ;  /* 0x00027c00000b9ab9 */ /* 0x000fc60000000800 */
[----:B------:R-:W-:-:S04]  /*2ce0*/  UISETP.LT.AND UP0, UPT, UR6, UR4, UPT ;  /* 0x000000040600728c */ /* 0x000fc8000bf01270 */
[----:B------:R-:W-:-:S03]  /*2cf0*/  USEL UR10, UR6, UR4, UP0 ;  /* 0x00000004060a7287 */ /* 0x000fc60008000000 */
[----:B------:R-:W-:Y:S01]  /*2d00*/  UMOV UR4, URZ ;  /* 0x0000003f00047c82 */ /* 0x000fe20008000000 */
[----:B------:R-:W-:-:S06]  /*2d10*/  UISETP.GE.AND UP0, UPT, UR10, 0x1, UPT ;  /* 0x000000010a00788c */ /* 0x000fcc000bf06270 */
        /* <DEDUP_REMOVED lines=15> */
[----:B0-----:R-:W-:-:S02]  /*2e10*/  IADD3 R2, R0, 0xffffffe, RZ ;  /* 0x0ffffffe00027810 */ /* 0x001fc40007ffe0ff */
[----:B------:R-:W-:-:S04]  /*2e20*/  IADD3 R0, RZ, -R5, RZ ;  /* 0x80000005ff007210 */ /* 0x000fc80007ffe0ff */
        /* <DEDUP_REMOVED lines=18> */
.L_x_3885:
        /* <DEDUP_REMOVED lines=77> */
[----:B-1----:R-:W-:Y:S01]  /*3420*/  ULEA UR39, UR44, UR39, 0x18 ;  /* 0x000000272c277291 */ /* 0x002fe2000f8ec03f */
        /* <DEDUP_REMOVED lines=21> */
[----:B------:R-:W-:Y:S01]  /*3580*/  MOV R5, UR5 ;  /* 0x0000000500057c02 */ /* 0x000fe20008000f00 */
[----:B------:R-:W-:Y:S01]  /*3590*/  ULDC.64 UR4, c[0x4][0x98] ;  /* 0x0100260000047ab9 */ /* 0x000fe20000000a00 */
[----:B------:R-:W-:Y:S01]  /*35a0*/  MOV R10, UR6 ;  /* 0x00000006000a7c02 */ /* 0x000fe20008000f00 */
[----:B------:R-:W-:Y:S01]  /*35b0*/  IMAD.U32 R6, RZ, RZ, UR4 ;  /* 0x00000004ff067e24 */ /* 0x000fe2000f8e00ff */
[----:B------:R-:W-:Y:S01]  /*35c0*/  MOV R12, 0x1 ;  /* 0x00000001000c7802 */ /* 0x000fe20000000f00 */
[----:B------:R-:W-:-:S02]  /*35d0*/  IMAD.U32 R7, RZ, RZ, UR5 ;  /* 0x00000005ff077e24 */ /* 0x000fc4000f8e00ff */
[----:B------:R-:W-:Y:S02]  /*35e0*/  IMAD.U32 R11, RZ, RZ, UR7 ;  /* 0x00000007ff0b7e24 */ /* 0x000fe4000f8e00ff */
[----:B------:R-:W-:Y:S02]  /*35f0*/  IMAD.MOV.U32 R8, RZ, RZ, 0x70 ;  /* 0x00000070ff087424 */ /* 0x000fe400078e00ff */
[----:B0-----:R-:W-:-:S07]  /*3600*/  IMAD.MOV.U32 R13, RZ, RZ, RZ ;  /* 0x000000ffff0d7224 */ /* 0x001fce00078e00ff */
[----:B------:R-:W-:-:S07]  /*3610*/  LEPC R20, `(.L_x_3886) ;  /* 0x000000001014794e */ /* 0x000fce0000000000 */
[----:B-1----:R-:W-:Y:S05]  /*3620*/  CALL.ABS.NOINC R2 ;  /* 0x0000000002007343 */ /* 0x002fea0003c00000 */
.L_x_3886:
        /* <DEDUP_REMOVED lines=11> */
.L_x_3973:
[----:B------:R-:W-:Y:S01]  /*36e0*/  ULOP3.LUT UR4, UR43, 0x1, URZ, 0xfc, !UPT ;  /* 0x000000012b047892 */ /* 0x000fe2000f8efc3f */
[----:B0-----:R-:W-:Y:S02]  /*36f0*/  LOP3.LUT R0, R3, 0x7ffffffc, RZ, 0xc0, !PT ;  /* 0x7ffffffc03007812 */ /* 0x001fe400078ec0ff */
[----:B------:R-:W-:Y:S02]  /*3700*/  IADD3 R3, -R2, R19, RZ ;  /* 0x0000001302037210 */ /* 0x000fe40007ffe1ff */
[----:B------:R-:W-:Y:S01]  /*3710*/  LEA.HI R7, R7, R6, RZ, 0x3 ;  /* 0x0000000607077211 */ /* 0x000fe200078f18ff */
[----:B------:R-:W-:Y:S01]  /*3720*/  IMAD.U32 R2, RZ, RZ, UR4 ;  /* 0x00000004ff027e24 */ /* 0x000fe2000f8e00ff */
[----:B------:R-:W-:Y:S01]  /*3730*/  LEA.HI R4, R4, R5, RZ, 0x5 ;  /* 0x0000000504047211 */ /* 0x000fe200078f28ff */
[----:B------:R-:W-:Y:S01]  /*3740*/  IMAD.IADD R0, R5, 0x1, -R0 ;  /* 0x0000000105007824 */ /* 0x000fe200078e0a00 */
[----:B------:R-:W-:Y:S02]  /*3750*/  LOP3.LUT R7, R7, 0xfffffff8, RZ, 0xc0, !PT ;  /* 0xfffffff807077812 */ /* 0x000fe400078ec0ff */
[----:B------:R-:W-:Y:S01]  /*3760*/  ISETP.NE.AND P0, PT, R2, 0x3, PT ;  /* 0x000000030200780c */ /* 0x000fe20003f05270 */
[----:B------:R-:W-:Y:S01]  /*3770*/  IMAD.SHL.U32 R12, R0, 0x2, RZ ;  /* 0x00000002000c7824 */ /* 0x000fe200078e00ff */
[----:B------:R-:W-:-:S02]  /*3780*/  IADD3 R7, R6, -R7, RZ ;  /* 0x8000000706077210 */ /* 0x000fc40007ffe0ff */
[----:B------:R-:W-:Y:S01]  /*3790*/  SHF.R.S32.HI R0, RZ, 0x5, R4 ;  /* 0x00000005ff007819 */ /* 0x000fe20000011404 */
[----:B------:R-:W-:-:S03]  /*37a0*/  IMAD R2, R3, 0x100, R12 ;  /* 0x0000010003027824 */ /* 0x000fc600078e020c */
[----:B------:R-:W-:-:S05]  /*37b0*/  LEA R0, R0, R7, 0x4 ;  /* 0x0000000700007211 */ /* 0x000fca00078e20ff */
[----:B------:R-:W-:Y:S05]  /*37c0*/  @!P0 BRA `(.L_x_3888) ;  /* 0x0000000000048947 */ /* 0x000fea0003800000 */
[----:B------:R-:W-:Y:S01]  /*37d0*/  BPT.TRAP 0x1 ;  /* 0x000000040000795c */ /* 0x000fe20000300000 */
.L_x_3888:
[----:B------:R0:W1:Y:S01]  /*37e0*/  SYNCS.PHASECHK.TRANS64.TRYWAIT P1, [UR39+0x28c30], R13 ;  /* 0x028c300dff0075a7 */ /* 0x0000620008020167 */
[----:B------:R-:W-:Y:S05]  /*37f0*/  @!P0 BRA `(.L_x_3889) ;  /* 0x0000000000048947 */ /* 0x000fea0003800000 */
[----:B------:R-:W-:Y:S01]  /*3800*/  BPT.TRAP 0x1 ;  /* 0x000000040000795c */ /* 0x000fe20000300000 */
.L_x_3889:
[----:B-1----:R-:W-:Y:S05]  /*3810*/  @P1 BRA `(.L_x_3890) ;  /* 0x0000000000081947 */ /* 0x002fea0003800000 */
[----:B------:R-:W1:Y:S02]  /*3820*/  SYNCS.PHASECHK.TRANS64.TRYWAIT P1, [UR39+0x28c30], R13 ;  /* 0x028c300dff0075a7 */ /* 0x000e640008020167 */
[----:B-1----:R-:W-:Y:S05]  /*3830*/  @!P1 BRA `(.L_x_3891) ;  /* 0x000000b800ec9947 */ /* 0x002fea0003800000 */
.L_x_3890:
        /* <DEDUP_REMOVED lines=39> */
.L_x_3892:
[----:B------:R-:W2:Y:S01]  /*3ab0*/  S2R R11, SR_CTAID.X ;  /* 0x00000000000b7919 */ /* 0x000ea20000002500 */
[----:B------:R-:W-:Y:S01]  /*3ac0*/  LEA.HI R3, R17, R16, RZ, 0x2 ;  /* 0x0000001011037211 */ /* 0x000fe200078f10ff */
[----:B------:R-:W-:Y:S01]  /*3ad0*/  UISETP.NE.AND UP0, UPT, UR45, URZ, UPT ;  /* 0x0000003f2d00728c */ /* 0x000fe2000bf05270 */
[----:B------:R-:W-:Y:S02]  /*3ae0*/  ULDC UR7, c[0x0][0x2f0] ;  /* 0x0000bc0000077ab9 */ /* 0x000fe40000000800 */
[----:B------:R-:W-:Y:S01]  /*3af0*/  LOP3.LUT R3, R3, 0xfffffffc, RZ, 0xc0, !PT ;  /* 0xfffffffc03037812 */ /* 0x000fe200078ec0ff */
[----:B------:R-:W-:Y:S01]  /*3b00*/  ULDC UR6, c[0x0][0x288] ;  /* 0x0000a20000067ab9 */ /* 0x000fe20000000800 */
[----:B------:R-:W-:Y:S01]  /*3b10*/  ULDC UR14, c[0x0][0x988] ;  /* 0x00026200000e7ab9 */ /* 0x000fe20000000800 */
[----:B------:R-:W-:Y:S02]  /*3b20*/  PLOP3.LUT P1, PT, PT, PT, UP0, 0x80, 0x0 ;  /* 0x000000000000781c */ /* 0x000fe40003f2f008 */
[----:B------:R-:W-:Y:S01]  /*3b30*/  IMAD.IADD R3, R16, 0x1, -R3 ;  /* 0x0000000110037824 */ /* 0x000fe200078e0a03 */
[----:B------:R-:W-:-:S02]  /*3b40*/  PLOP3.LUT P2, PT, PT, PT, UP0, 0x80, 0x0 ;  /* 0x000000000000781c */ /* 0x000fc40003f4f008 */
[----:B------:R-:W-:Y:S01]  /*3b50*/  @UP0 ULDC UR4, c[0x0][0x44c] ;  /* 0x0001130000040ab9 */ /* 0x000fe20000000800 */
[----:B------:R-:W-:Y:S02]  /*3b60*/  MOV R5, UR6 ;  /* 0x0000000600057c02 */ /* 0x000fe40008000f00 */
[----:B-1----:R-:W-:-:S04]  /*3b70*/  LEA.HI R4, R3, R3, RZ, 0x1 ;  /* 0x0000000303047211 */ /* 0x002fc800078f08ff */
[----:B------:R-:W-:-:S04]  /*3b80*/  LOP3.LUT R4, R4, 0x1ffffffe, RZ, 0xc0, !PT ;  /* 0x1ffffffe04047812 */ /* 0x000fc800078ec0ff */
[----:B------:R-:W-:Y:S01]  /*3b90*/  IADD3 R4, R3, -R4, RZ ;  /* 0x8000000403047210 */ /* 0x000fe20007ffe0ff */
[----:B--2---:R-:W-:-:S04]  /*3ba0*/  IMAD R11, R11, 0x40, R0 ;  /* 0x000000400b0b7824 */ /* 0x004fc800078e0200 */
[----:B------:R-:W-:-:S04]  /*3bb0*/  IMAD R11, R4, 0x8, R11 ;  /* 0x00000008040b7824 */ /* 0x000fc800078e020b */
[----:B------:R-:W-:Y:S01]  /*3bc0*/  @P1 IMAD.HI.U32 R4, R11, UR4, RZ ;  /* 0x000000040b041c27 */ /* 0x000fe2000f8e00ff */
[----:B------:R-:W-:-:S03]  /*3bd0*/  @UP0 ULDC UR4, c[0x0][0x450] ;  /* 0x0001140000040ab9 */ /* 0x000fc60000000800 */
[----:B------:R-:W-:Y:S01]  /*3be0*/  IMAD.MOV.U32 R3, RZ, RZ, R11 ;  /* 0x000000ffff037224 */ /* 0x000fe200078e000b */
[----:B------:R-:W-:Y:S01]  /*3bf0*/  @P2 SHF.R.U32.HI R3, RZ, UR4, R4 ;  /* 0x00000004ff032c19 */ /* 0x000fe20008011604 */
[----:B------:R-:W-:Y:S02]  /*3c00*/  UMOV UR4, 0xffffffc0 ;  /* 0xffffffc000047882 */ /* 0x000fe40000000000 */
[----:B------:R-:W-:Y:S02]  /*3c10*/  UIMAD UR4, UR46, UR4, 0x40 ;  /* 0x000000402e0474a4 */ /* 0x000fe4000f8e0204 */
[----:B------:R-:W1:Y:S02]  /*3c20*/  SHFL.IDX PT, R6, R3, 0x1, 0x1c1f ;  /* 0x003c1f0003067f89 */ /* 0x000e6400000e0000 */
[----:B------:R-:W-:Y:S02]  /*3c30*/  UIADD3 UR5, UR4, 0x1, URZ ;  /* 0x0000000104057890 */ /* 0x000fe4000fffe03f */
[----:B------:R-:W-:Y:S01]  /*3c40*/  UIMAD UR4, UR41, UR7, UR4 ;  /* 0x00000007290472a4 */ /* 0x000fe2000f8e0204 */
[----:B------:R-:W2:Y:S01]  /*3c50*/  SHFL.IDX PT, R3, R3, RZ, 0x1c1f ;  /* 0x001c1fff03037589 */ /* 0x000ea200000e0000 */
[----:B------:R-:W-:-:S04]  /*3c60*/  UIMAD UR5, UR41, UR7, UR5 ;  /* 0x00000007290572a4 */ /* 0x000fc8000f8e0205 */
[----:B------:R-:W-:Y:S01]  /*3c70*/  IADD3 R4, -R12, UR4, RZ ;  /* 0x000000040c047c10 */ /* 0x000fe2000fffe1ff */
[----:B------:R-:W-:Y:S01]  /*3c80*/  UIADD3 UR4, UR39, 0x28c40, URZ ;  /* 0x00028c4027047890 */ /* 0x000fe2000fffe03f */
[----:B------:R-:W-:-:S03]  /*3c90*/  IADD3 R5, -R5, UR5, -R12 ;  /* 0x0000000505057c10 */ /* 0x000fc6000fffe90c */
[----:B------:R-:W-:Y:S01]  /*3ca0*/  UPRMT UR4, UR44, 0x654, UR4 ;  /* 0x000006542c047896 */ /* 0x000fe20008000004 */
[----:B-1----:R-:W-:-:S08]  /*3cb0*/  VIADDMNMX R6, R6, R5, R4, PT ;  /* 0x0000000506067246 */ /* 0x002fd00003800104 */
[----:B------:R-:W-:Y:S01]  /*3cc0*/  SYNCS.ARRIVE.TRANS64.RED.A1T0 RZ, [UR4], RZ ;  /* 0x000000ffffff79a7 */ /* 0x000fe20008100404 */
[----:B------:R-:W-:Y:S01]  /*3cd0*/  BAR.SYNC.DEFER_BLOCKING 0xf, 0x100 ;  /* 0x03c4000000007b1d */ /* 0x000fe20000010000 */
[C---:B------:R-:W-:Y:S02]  /*3ce0*/  ISETP.GT.AND P1, PT, R6.reuse, RZ, PT ;  /* 0x000000ff0600720c */ /* 0x040fe40003f24270 */
[C---:B------:R-:W-:Y:S02]  /*3cf0*/  ISETP.GT.AND P2, PT, R6.reuse, 0x1, PT ;  /* 0x000000010600780c */ /* 0x040fe40003f44270 */
[----:B------:R-:W-:Y:S02]  /*3d00*/  ISETP.GT.AND P3, PT, R6, 0x8, PT ;  /* 0x000000080600780c */ /* 0x000fe40003f64270 */
[----:B------:R-:W-:Y:S02]  /*3d10*/  FSEL R26, R26, -INF , P1 ;  /* 0xff8000001a1a7808 */ /* 0x000fe40000800000 */
[----:B------:R-:W-:-:S02]  /*3d20*/  FSEL R27, R27, -INF , P2 ;  /* 0xff8000001b1b7808 */ /* 0x000fc40001000000 */
[----:B------:R-:W-:Y:S02]  /*3d30*/  ISETP.GT.AND P1, PT, R6, 0x9, PT ;  /* 0x000000090600780c */ /* 0x000fe40003f24270 */
[----:B------:R-:W-:Y:S02]  /*3d40*/  FSEL R30, R30, -INF , P3 ;  /* 0xff8000001e1e7808 */ /* 0x000fe40001800000 */
[----:B------:R-:W-:Y:S02]  /*3d50*/  FMNMX.FTZ R7, R26, R27, !PT ;  /* 0x0000001b1a077209 */ /* 0x000fe40007810000 */
[----:B------:R-:W-:Y:S02]  /*3d60*/  ISETP.GT.AND P2, PT, R6, 0x10, PT ;  /* 0x000000100600780c */ /* 0x000fe40003f44270 */
[----:B------:R-:W-:Y:S02]  /*3d70*/  FSEL R31, R31, -INF , P1 ;  /* 0xff8000001f1f7808 */ /* 0x000fe40000800000 */
[----:B------:R-:W-:-:S02]  /*3d80*/  FMNMX.FTZ R8, R30, R7, !PT ;  /* 0x000000071e087209 */ /* 0x000fc40007810000 */
        /* <DEDUP_REMOVED lines=31> */
[----:B--2---:R-:W-:Y:S02]  /*3f80*/  VIADDMNMX R5, R3, R5, R4, PT ;  /* 0x0000000503057246 */ /* 0x004fe40003800104 */
[----:B------:R-:W-:Y:S02]  /*3f90*/  FSEL R54, R54, -INF , P2 ;  /* 0xff80000036367808 */ /* 0x000fe40001000000 */
[----:B------:R-:W-:Y:S02]  /*3fa0*/  FMNMX.FTZ R7, R51, R8, !PT ;  /* 0x0000000833077209 */ /* 0x000fe40007810000 */
[----:B------:R-:W-:Y:S02]  /*3fb0*/  FSEL R55, R55, -INF , P1 ;  /* 0xff80000037377808 */ /* 0x000fe40000800000 */
[----:B------:R-:W-:-:S02]  /*3fc0*/  ISETP.GT.AND P1, PT, R5, RZ, PT ;  /* 0x000000ff0500720c */ /* 0x000fc40003f24270 */
[C---:B------:R-:W-:Y:S02]  /*3fd0*/  ISETP.GT.AND P2, PT, R5.reuse, 0x1, PT ;  /* 0x000000010500780c */ /* 0x040fe40003f44270 */
[----:B------:R-:W-:Y:S02]  /*3fe0*/  FMNMX.FTZ R6, R54, R7, !PT ;  /* 0x0000000736067209 */ /* 0x000fe40007810000 */
[----:B------:R-:W-:Y:S02]  /*3ff0*/  ISETP.GT.AND P3, PT, R5, 0x8, PT ;  /* 0x000000080500780c */ /* 0x000fe40003f64270 */
[----:B------:R-:W-:Y:S02]  /*4000*/  FSEL R24, R24, -INF , P1 ;  /* 0xff80000018187808 */ /* 0x000fe40000800000 */
[----:B------:R-:W-:Y:S02]  /*4010*/  FSEL R25, R25, -INF , P2 ;  /* 0xff80000019197808 */ /* 0x000fe40001000000 */
[----:B------:R-:W-:-:S02]  /*4020*/  FMNMX.FTZ R6, R55, R6, !PT ;  /* 0x0000000637067209 */ /* 0x000fc40007810000 */
[C---:B------:R-:W-:Y:S02]  /*4030*/  ISETP.GT.AND P1, PT, R5.reuse, 0x9, PT ;  /* 0x000000090500780c */ /* 0x040fe40003f24270 */
[----:B------:R-:W-:Y:S01]  /*4040*/  FSEL R28, R28, -INF , P3 ;  /* 0xff8000001c1c7808 */ /* 0x000fe20001800000 */
[----:B------:R-:W1:Y:S01]  /*4050*/  SHFL.BFLY PT, R7, R6, 0x2, 0x1f ;  /* 0x0c401f0006077f89 */ /* 0x000e6200000e0000 */
        /* <DEDUP_REMOVED lines=19> */
[----:B-1----:R-:W-:Y:S02]  /*4190*/  FMNMX.FTZ R7, R6, R7, !PT ;  /* 0x0000000706077209 */ /* 0x002fe40007810000 */
[----:B------:R-:W-:Y:S02]  /*41a0*/  ISETP.GT.AND P2, PT, R5, 0x28, PT ;  /* 0x000000280500780c */ /* 0x000fe40003f44270 */
[----:B------:R-:W-:Y:S01]  /*41b0*/  FSEL R41, R41, -INF , P1 ;  /* 0xff80000029297808 */ /* 0x000fe20000800000 */
[----:B------:R-:W1:Y:S01]  /*41c0*/  SHFL.BFLY PT, R8, R7, 0x1, 0x1f ;  /* 0x0c201f0007087f89 */ /* 0x000e6200000e0000 */
        /* <DEDUP_REMOVED lines=16> */
[----:B------:R-:W-:Y:S02]  /*42d0*/  FSEL R53, R53, -INF , P1 ;  /* 0xff80000035357808 */ /* 0x000fe40000800000 */
[----:B------:R-:W-:Y:S02]  /*42e0*/  FMNMX.FTZ R6, R52, R3, !PT ;  /* 0x0000000334067209 */ /* 0x000fe40007810000 */
[----:B-1----:R-:W-:-:S02]  /*42f0*/  FMNMX.FTZ R4, R7, R8, !PT ;  /* 0x0000000807047209 */ /* 0x002fc40007810000 */
[----:B------:R-:W-:Y:S02]  /*4300*/  FMNMX.FTZ R6, R53, R6, !PT ;  /* 0x0000000635067209 */ /* 0x000fe40007810000 */
[C---:B------:R-:W-:Y:S01]  /*4310*/  FSETP.NEU.FTZ.AND P2, PT, R4.reuse, -INF , PT ;  /* 0xff8000000400780b */ /* 0x040fe20003f5d000 */
[----:B------:R-:W-:Y:S02]  /*4320*/  FMUL.FTZ R7, R4, UR14 ;  /* 0x0000000e04077c20 */ /* 0x000fe40008410000 */
[----:B------:R-:W1:Y:S03]  /*4330*/  SHFL.BFLY PT, R3, R6, 0x2, 0x1f ;  /* 0x0c401f0006037f89 */ /* 0x000e6600000e0000 */
        /* <DEDUP_REMOVED lines=15> */
[----:B------:R-:W2:Y:S01]  /*4430*/  MUFU.EX2 R27, R27 ;  /* 0x0000001b001b7308 */ /* 0x000ea20000000800 */
[--C-:B------:R-:W-:Y:S01]  /*4440*/  FFMA.FTZ R51, R51, UR14, -R10.reuse ;  /* 0x0000000e33337c23 */ /* 0x100fe2000801080a */
[----:B-1----:R-:W-:Y:S01]  /*4450*/  FMNMX.FTZ R5, R6, R3, !PT ;  /* 0x0000000306057209 */ /* 0x002fe20007810000 */
[--C-:B------:R-:W-:Y:S01]  /*4460*/  FFMA.FTZ R54, R54, UR14, -R10.reuse ;  /* 0x0000000e36367c23 */ /* 0x100fe2000801080a */
[----:B------:R-:W-:-:S03]  /*4470*/  FFMA.FTZ R55, R55, UR14, -R10 ;  /* 0x0000000e37377c23 */ /* 0x000fc6000801080a */
[----:B------:R-:W1:Y:S01]  /*4480*/  SHFL.BFLY PT, R6, R5, 0x1, 0x1f ;  /* 0x0c201f0005067f89 */ /* 0x000e6200000e0000 */
[----:B------:R-:W-:Y:S08]  /*4490*/  MUFU.EX2 R30, R30 ;  /* 0x0000001e001e7308 */ /* 0x000ff00000000800 */
[----:B------:R-:W3:Y:S01]  /*44a0*/  MUFU.EX2 R31, R31 ;  /* 0x0000001f001f7308 */ /* 0x000ee20000000800 */
[----:B--2---:R-:W-:-:S07]  /*44b0*/  F2FP.BF16.F32.PACK_AB R161, R27, R26 ;  /* 0x0000001a1ba1723e */ /* 0x004fce00000010ff */
[----:B------:R-:W-:Y:S01]  /*44c0*/  MUFU.EX2 R34, R34 ;  /* 0x0000002200227308 */ /* 0x000fe20000000800 */
[----:B-1----:R-:W-:-:S07]  /*44d0*/  FMNMX.FTZ R3, R5, R6, !PT ;  /* 0x0000000605037209 */ /* 0x002fce0007810000 */
[----:B------:R-:W-:Y:S01]  /*44e0*/  MUFU.EX2 R35, R35 ;  /* 0x0000002300237308 */ /* 0x000fe20000000800 */
[----:B---3--:R-:W-:Y:S02]  /*44f0*/  F2FP.BF16.F32.PACK_AB R163, R31, R30 ;  /* 0x0000001e1fa3723e */ /* 0x008fe400000010ff */
[C---:B------:R-:W-:Y:S01]  /*4500*/  FSETP.NEU.FTZ.AND P1, PT, R3.reuse, -INF , PT ;  /* 0xff8000000300780b */ /* 0x040fe20003f3d000 */
[----:B------:R-:W-:-:S04]  /*4510*/  FMUL.FTZ R5, R3, UR14 ;  /* 0x0000000e03057c20 */ /* 0x000fc80008410000 */
[----:B------:R-:W-:Y:S01]  /*4520*/  MUFU.EX2 R38, R38 ;  /* 0x0000002600267308 */ /* 0x000fe20000000800 */
[----:B------:R-:W-:Y:S02]  /*4530*/  FSEL R9, R5, RZ, P1 ;  /* 0x000000ff05097208 */ /* 0x000fe40000800000 */
[----:B------:R-:W-:-:S03]  /*4540*/  LEA.HI R5, R17, R16, RZ, 0x4 ;  /* 0x0000001011057211 */ /* 0x000fc600078f20ff */
        /* <DEDUP_REMOVED lines=20> */
[--C-:B------:R-:W-:Y:S01]  /*4690*/  FFMA.FTZ R45, R45, UR14, -R9.reuse ;  /* 0x0000000e2d2d7c23 */ /* 0x100fe20008010809 */
[----:B------:R-:W-:Y:S01]  /*46a0*/  SHF.L.U32 R15, R6, 0x6, RZ ;  /* 0x00000006060f7819 */ /* 0x000fe200000006ff */
        /* <DEDUP_REMOVED lines=13> */
[----:B------:R-:W-:-:S02]  /*4780*/  LOP3.LUT P1, RZ, R8, 0x4, RZ, 0xc0, !PT ;  /* 0x0000000408ff7812 */ /* 0x000fc4000782c0ff */
[----:B------:R-:W-:Y:S02]  /*4790*/  LOP3.LUT R14, R5, 0x8, R14, 0xf8, !PT ;  /* 0x00000008050e7812 */ /* 0x000fe400078ef80e */
[----:B------:R-:W-:Y:S02]  /*47a0*/  SHF.R.U32.HI R5, RZ, 0x3, R5 ;  /* 0x00000003ff057819 */ /* 0x000fe40000011605 */
[----:B------:R-:W-:Y:S01]  /*47b0*/  LOP3.LUT P2, RZ, R8, 0x2, RZ, 0xc0, !PT ;  /* 0x0000000208ff7812 */ /* 0x000fe2000784c0ff */
[----:B------:R-:W-:Y:S01]  /*47c0*/  MUFU.EX2 R32, R32 ;  /* 0x0000002000207308 */ /* 0x000fe20000000800 */
[----:B------:R-:W-:Y:S01]  /*47d0*/  LOP3.LUT R14, R14, R5, RZ, 0x3c, !PT ;  /* 0x000000050e0e7212 */ /* 0x000fe200078e3cff */
[----:B------:R-:W-:Y:S01]  /*47e0*/  FADD.FTZ R5, R26, R27 ;  /* 0x0000001b1a057221 */ /* 0x000fe20000010000 */
[----:B-1----:R-:W-:Y:S02]  /*47f0*/  F2FP.BF16.F32.PACK_AB R160, R25, R24 ;  /* 0x0000001819a0723e */ /* 0x002fe400000010ff */
[----:B------:R-:W-:Y:S01]  /*4800*/  IADD3 R14, R14, R15, R7 ;  /* 0x0000000f0e0e7210 */ /* 0x000fe20007ffe007 */
[----:B------:R-:W-:Y:S01]  /*4810*/  FADD.FTZ R6, R30, R5 ;  /* 0x000000051e067221 */ /* 0x000fe20000010000 */
[----:B------:R-:W-:Y:S01]  /*4820*/  F2FP.BF16.F32.PACK_AB R157, R35, R34 ;  /* 0x00000022239d723e */ /* 0x000fe200000010ff */
[----:B------:R-:W1:Y:S01]  /*4830*/  MUFU.EX2 R33, R33 ;  /* 0x0000002100217308 */ /* 0x000e620000000800 */
[----:B------:R-:W-:Y:S01]  /*4840*/  LEA R10, R14, UR39, 0x1 ;  /* 0x000000270e0a7c11 */ /* 0x000fe2000f8e08ff */
[----:B------:R-:W-:Y:S01]  /*4850*/  FADD.FTZ R5, R31, R6 ;  /* 0x000000061f057221 */ /* 0x000fe20000010000 */
[----:B--2---:R-:W-:-:S02]  /*4860*/  F2FP.BF16.F32.PACK_AB R162, R29, R28 ;  /* 0x0000001c1da2723e */ /* 0x004fc400000010ff */
[----:B------:R-:W-:Y:S01]  /*4870*/  IADD3 R9, R10, 0x26820, RZ ;  /* 0x000268200a097810 */ /* 0x000fe20007ffe0ff */
        /* <DEDUP_REMOVED lines=9> */
[----:B-1----:R-:W-:Y:S02]  /*4910*/  F2FP.BF16.F32.PACK_AB R156, R33, R32 ;  /* 0x00000020219c723e */ /* 0x002fe400000010ff */
[----:B------:R-:W-:-:S04]  /*4920*/  FADD.FTZ R6, R32, R5 ;  /* 0x0000000520067221 */ /* 0x000fc80000010000 */
[----:B------:R-:W-:Y:S01]  /*4930*/  FADD.FTZ R5, R33, R6 ;  /* 0x0000000621057221 */ /* 0x000fe20000010000 */
[----:B------:R-:W1:Y:S03]  /*4940*/  MUFU.EX2 R37, R37 ;  /* 0x0000002500257308 */ /* 0x000e660000000800 */
[----:B--2---:R-:W-:-:S05]  /*4950*/  FADD.FTZ R6, R36, R5 ;  /* 0x0000000524067221 */ /* 0x004fca0000010000 */
[----:B------:R-:W2:Y:S01]  /*4960*/  MUFU.EX2 R42, R42 ;  /* 0x0000002a002a7308 */ /* 0x000ea20000000800 */
[C---:B----4-:R-:W-:Y:S01]  /*4970*/  FADD.FTZ R7, R39.reuse, R8 ;  /* 0x0000000827077221 */ /* 0x050fe20000010000 */
[----:B------:R-:W-:-:S06]  /*4980*/  F2FP.BF16.F32.PACK_AB R159, R39, R38 ;  /* 0x00000026279f723e */ /* 0x000fcc00000010ff */
[----:B------:R-:W4:Y:S01]  /*4990*/  MUFU.EX2 R40, R40 ;  /* 0x0000002800287308 */ /* 0x000f220000000800 */
[C---:B-1----:R-:W-:Y:S01]  /*49a0*/  FADD.FTZ R5, R37.reuse, R6 ;  /* 0x0000000625057221 */ /* 0x042fe20000010000 */
[----:B------:R-:W-:-:S06]  /*49b0*/  F2FP.BF16.F32.PACK_AB R158, R37, R36 ;  /* 0x00000024259e723e */ /* 0x000fcc00000010ff */
[----:B------:R-:W1:Y:S01]  /*49c0*/  MUFU.EX2 R43, R43 ;  /* 0x0000002b002b7308 */ /* 0x000e620000000800 */
[----:B--2---:R-:W-:Y:S01]  /*49d0*/  FADD.FTZ R8, R42, R7 ;  /* 0x000000072a087221 */ /* 0x004fe20000010000 */
[----:B------:R-:W-:-:S05]  /*49e0*/  IMAD.MOV.U32 R7, RZ, RZ, -0x40 ;  /* 0xffffffc0ff077424 */ /* 0x000fca00078e00ff */
[----:B------:R-:W-:Y:S01]  /*49f0*/  SEL R7, R7, 0x40, P1 ;  /* 0x0000004007077807 */ /* 0x000fe20000800000 */
[----:B------:R-:W2:Y:S01]  /*4a00*/  MUFU.EX2 R41, R41 ;  /* 0x0000002900297308 */ /* 0x000ea20000000800 */
[----:B----4-:R-:W-:-:S07]  /*4a10*/  FADD.FTZ R6, R40, R5 ;  /* 0x0000000528067221 */ /* 0x010fce0000010000 */
[----:B------:R-:W4:Y:S01]  /*4a20*/  MUFU.EX2 R46, R46 ;  /* 0x0000002e002e7308 */ /* 0x000f220000000800 */
[C---:B-1----:R-:W-:Y:S01]  /*4a30*/  FADD.FTZ R15, R43.reuse, R8 ;  /* 0x000000082b0f7221 */ /* 0x042fe20000010000 */
[----:B------:R-:W-:Y:S01]  /*4a40*/  VIADD R8, R10, 0x26800 ;  /* 0x000268000a087836 */ /* 0x000fe20000000000 */
[----:B------:R-:W-:-:S03]  /*4a50*/  F2FP.BF16.F32.PACK_AB R153, R43, R42 ;  /* 0x0000002a2b99723e */ /* 0x000fc600000010ff */
[C---:B------:R-:W-:Y:S02]  /*4a60*/  @P2 VIADD R9, R8.reuse, 0xffffffe0 ;  /* 0xffffffe008092836 */ /* 0x040fe40000000000 */
[----:B------:R-:W1:Y:S01]  /*4a70*/  MUFU.EX2 R44, R44 ;  /* 0x0000002c002c7308 */ /* 0x000e620000000800 */
[C---:B--2---:R-:W-:Y:S01]  /*4a80*/  FADD.FTZ R5, R41.reuse, R6 ;  /* 0x0000000629057221 */ /* 0x044fe20000010000 */
[----:B------:R-:W-:Y:S01]  /*4a90*/  F2FP.BF16.F32.PACK_AB R152, R41, R40 ;  /* 0x000000282998723e */ /* 0x000fe200000010ff */
[----:B------:R-:W-:Y:S01]  /*4aa0*/  IMAD.IADD R8, R8, 0x1, R7 ;  /* 0x0000000108087824 */ /* 0x000fe200078e0207 */
[----:B------:R-:W-:Y:S01]  /*4ab0*/  IADD3 R7, R7, R9, RZ ;  /* 0x0000000907077210 */ /* 0x000fe20007ffe0ff */
[----:B------:R3:W-:Y:S03]  /*4ac0*/  STSM.16.M88.4 [R9], R156 ;  /* 0x0000009c09007844 */ /* 0x0007e60000000200 */
[----:B------:R-:W2:Y:S01]  /*4ad0*/  MUFU.EX2 R47, R47 ;  /* 0x0000002f002f7308 */ /* 0x000ea20000000800 */
[----:B----4-:R-:W-:-:S07]  /*4ae0*/  FADD.FTZ R14, R46, R15 ;  /* 0x0000000f2e0e7221 */ /* 0x010fce0000010000 */
[----:B------:R-:W4:Y:S01]  /*4af0*/  MUFU.EX2 R45, R45 ;  /* 0x0000002d002d7308 */ /* 0x000f220000000800 */
[----:B-1----:R-:W-:-:S07]  /*4b00*/  FADD.FTZ R6, R44, R5 ;  /* 0x000000052c067221 */ /* 0x002fce0000010000 */
[----:B------:R-:W-:Y:S01]  /*4b10*/  MUFU.EX2 R50, R50 ;  /* 0x0000003200327308 */ /* 0x000fe20000000800 */
[C---:B--2---:R-:W-:Y:S01]  /*4b20*/  F2FP.BF16.F32.PACK_AB R155, R47.reuse, R46 ;  /* 0x0000002e2f9b723e */ /* 0x044fe200000010ff */
[----:B------:R-:W-:-:S06]  /*4b30*/  FADD.FTZ R47, R47, R14 ;  /* 0x0000000e2f2f7221 */ /* 0x000fcc0000010000 */
[----:B------:R-:W1:Y:S01]  /*4b40*/  MUFU.EX2 R51, R51 ;  /* 0x0000003300337308 */ /* 0x000e620000000800 */
[C---:B----4-:R-:W-:Y:S01]  /*4b50*/  F2FP.BF16.F32.PACK_AB R154, R45.reuse, R44 ;  /* 0x0000002c2d9a723e */ /* 0x050fe200000010ff */
        /* <DEDUP_REMOVED lines=9> */
[----:B--2---:R-:W-:Y:S01]  /*4bf0*/  F2FP.BF16.F32.PACK_AB R164, R49, R48 ;  /* 0x0000003031a4723e */ /* 0x004fe200000010ff */
[----:B------:R-:W-:-:S04]  /*4c00*/  FADD.FTZ R48, R48, R45 ;  /* 0x0000002d30307221 */ /* 0x000fc80000010000 */
[----:B------:R-:W-:Y:S02]  /*4c10*/  FADD.FTZ R49, R49, R48 ;  /* 0x0000003031317221 */ /* 0x000fe40000010000 */
[----:B------:R-:W2:Y:S01]  /*4c20*/  MUFU.EX2 R53, R53 ;  /* 0x0000003500357308 */ /* 0x000ea20000000800 */
[----:B-1----:R-:W-:-:S07]  /*4c30*/  FADD.FTZ R6, R54, R51 ;  /* 0x0000003336067221 */ /* 0x002fce0000010000 */
[----:B------:R-:W1:Y:S01]  /*4c40*/  MUFU.EX2 R55, R55 ;  /* 0x0000003700377308 */ /* 0x000e620000000800 */
[----:B--2---:R-:W-:Y:S01]  /*4c50*/  F2FP.BF16.F32.PACK_AB R166, R53, R52 ;  /* 0x0000003435a6723e */ /* 0x004fe200000010ff */
[----:B------:R-:W-:-:S04]  /*4c60*/  FADD.FTZ R52, R52, R49 ;  /* 0x0000003134347221 */ /* 0x000fc80000010000 */
[----:B------:R-:W-:Y:S01]  /*4c70*/  FADD.FTZ R5, R53, R52 ;  /* 0x0000003435057221 */ /* 0x000fe20000010000 */
[C---:B-1----:R-:W-:Y:S01]  /*4c80*/  F2FP.BF16.F32.PACK_AB R167, R55.reuse, R54 ;  /* 0x0000003637a7723e */ /* 0x042fe200000010ff */
[----:B------:R-:W-:-:S04]  /*4c90*/  FADD.FTZ R6, R55, R6 ;  /* 0x0000000637067221 */ /* 0x000fc80000010000 */
[----:B------:R3:W-:Y:S01]  /*4ca0*/  STSM.16.M88.4 [R7], R164 ;  /* 0x000000a407007844 */ /* 0x0007e20000000200 */
[----:B------:R-:W-:Y:S05]  /*4cb0*/  @!P0 BRA `(.L_x_3893) ;  /* 0x0000000000048947 */ /* 0x000fea0003800000 */
[----:B------:R-:W-:Y:S01]  /*4cc0*/  BPT.TRAP 0x1 ;  /* 0x000000040000795c */ /* 0x000fe20000300000 */
.L_x_3893:
[----:B------:R1:W2:Y:S01]  /*4cd0*/  SYNCS.PHASECHK.TRANS64.TRYWAIT P1, [UR39+0x28c50], R13 ;  /* 0x028c500dff0075a7 */ /* 0x0002a20008020167 */
[----:B------:R-:W-:Y:S05]  /*4ce0*/  @!P0 BRA `(.L_x_3894) ;  /* 0x0000000000048947 */ /* 0x000fea0003800000 */
[----:B------:R-:W-:Y:S01]  /*4cf0*/  BPT.TRAP 0x1 ;  /* 0x000000040000795c */ /* 0x000fe20000300000 */
.L_x_3894:
[----:B--2---:R-:W-:Y:S05]  /*4d00*/  @P1 BRA `(.L_x_3895) ;  /* 0x0000000000081947 */ /* 0x004fea0003800000 */
[----:B------:R-:W2:Y:S02]  /*4d10*/  SYNCS.PHASECHK.TRANS64.TRYWAIT P1, [UR39+0x28c50], R13 ;  /* 0x028c500dff0075a7 */ /* 0x000ea40008020167 */
[----:B--2---:R-:W-:Y:S05]  /*4d20*/  @!P1 BRA `(.L_x_3896) ;  /* 0x000000a400c89947 */ /* 0x004fea0003800000 */
.L_x_3895:
        /* <DEDUP_REMOVED lines=36> */
.L_x_3897:
[----:B------:R-:W4:Y:S01]  /*4f70*/  S2UR UR4, SR_CTAID.X ;  /* 0x00000000000479c3 */ /* 0x000f220000002500 */
[----:B------:R-:W-:Y:S02]  /*4f80*/  UISETP.NE.AND UP0, UPT, UR45, URZ, UPT ;  /* 0x0000003f2d00728c */ /* 0x000fe4000bf05270 */
[----:B------:R-:W-:Y:S02]  /*4f90*/  UIMAD UR7, UR41, UR7, -UR6 ;  /* 0x00000007290772a4 */ /* 0x000fe4000f8e0a06 */
[----:B------:R-:W-:-:S07]  /*4fa0*/  UIADD3 UR25, UR46, -0x2, URZ ;  /* 0xfffffffe2e197890 */ /* 0x000fce000fffe03f */
[----:B------:R-:W-:Y:S01]  /*4fb0*/  @UP0 ULDC UR11, c[0x0][0x450] ;  /* 0x00011400000b0ab9 */ /* 0x000fe20000000800 */
[----:B----4-:R-:W-:-:S03]  /*4fc0*/  USHF.L.U32 UR10, UR4, 0x6, URZ ;  /* 0x00000006040a7899 */ /* 0x010fc6000800063f */
[----:B------:R-:W-:Y:S02]  /*4fd0*/  @UP0 ULDC UR4, c[0x0][0x44c] ;  /* 0x0001130000040ab9 */ /* 0x000fe40000000800 */
[----:B------:R-:W-:Y:S02]  /*4fe0*/  UIMAD.WIDE.U32 UR4, UR10, UR4, URZ ;  /* 0x000000040a0472a5 */ /* 0x000fe4000f8e003f */
[----:B------:R-:W-:Y:S02]  /*4ff0*/  UMOV UR6, UR10 ;  /* 0x0000000a00067c82 */ /* 0x000fe40008000000 */
[----:B------:R-:W-:Y:S02]  /*5000*/  @UP0 USHF.R.U32.HI UR6, URZ, UR11, UR5 ;  /* 0x0000000b3f060299 */ /* 0x000fe40008011605 */
[----:B------:R-:W-:Y:S02]  /*5010*/  UIADD3 UR5, UR39, 0x28c60, URZ ;  /* 0x00028c6027057890 */ /* 0x000fe4000fffe03f */
[----:B------:R-:W-:-:S02]  /*5020*/  UIADD3 UR6, UR7, UR6, URZ ;  /* 0x0000000607067290 */ /* 0x000fc4000fffe03f */
[----:B------:R-:W-:Y:S02]  /*5030*/  UPRMT UR5, UR44, 0x654, UR5 ;  /* 0x000006542c057896 */ /* 0x000fe40008000005 */
[----:B------:R-:W-:-:S04]  /*5040*/  USHF.R.S32.HI UR4, URZ, 0x1f, UR6 ;  /* 0x0000001f3f047899 */ /* 0x000fc80008011406 */
[----:B------:R-:W-:-:S03]  /*5050*/  ULEA.HI UR4, UR4, UR6, URZ, 0x6 ;  /* 0x0000000604047291 */ /* 0x000fc6000f8f303f */
[----:B------:R-:W-:Y:S01]  /*5060*/  SYNCS.ARRIVE.TRANS64.RED.A1T0 RZ, [UR5], RZ ;  /* 0x000000ffffff79a7 */ /* 0x000fe20008100405 */
[----:B------:R-:W-:Y:S01]  /*5070*/  USHF.R.S32.HI UR4, URZ, 0x6, UR4 ;  /* 0x000000063f047899 */ /* 0x000fe20008011404 */
[----:B------:R-:W-:-:S03]  /*5080*/  UMOV UR5, URZ ;  /* 0x0000003f00057c82 */ /* 0x000fc60008000000 */
[----:B------:R-:W-:-:S04]  /*5090*/  UISETP.LT.AND UP0, UPT, UR40, UR4, UPT ;  /* 0x000000042800728c */ /* 0x000fc8000bf01270 */
[----:B------:R-:W-:-:S03]  /*50a0*/  USEL UR7, UR40, UR4, !UP0 ;  /* 0x0000000428077287 */ /* 0x000fc6000c000000 */
[----:B------:R-:W-:Y:S01]  /*50b0*/  UMOV UR4, URZ ;  /* 0x0000003f00047c82 */ /* 0x000fe20008000000 */
[----:B------:R-:W-:-:S06]  /*50c0*/  UISETP.GE.AND UP0, UPT, UR25, UR7, UPT ;  /* 0x000000071900728c */ /* 0x000fcc000bf06270 */
[----:B------:R-:W-:-:S13]  /*50d0*/  PLOP3.LUT P1, PT, PT, PT, UP0, 0x80, 0x0 ;  /* 0x000000000000781c */ /* 0x000fda0003f2f008 */
[----:B------:R-:W-:Y:S05]  /*50e0*/  @!P1 BRA `(.L_x_3898) ;  /* 0x0000001c009c9947 */ /* 0x000fea0003800000 */
[----:B------:R-:W-:Y:S01]  /*50f0*/  IMAD.MOV.U32 R15, RZ, RZ, R4 ;  /* 0x000000ffff0f7224 */ /* 0x000fe200078e0004 */
[----:B------:R-:W-:Y:S01]  /*5100*/  UMOV UR5, URZ ;  /* 0x0000003f00057c82 */ /* 0x000fe20008000000 */
[----:B--2---:R-:W-:Y:S01]  /*5110*/  IMAD.MOV.U32 R14, RZ, RZ, R3 ;  /* 0x000000ffff0e7224 */ /* 0x004fe200078e0003 */
[----:B------:R-:W-:Y:S01]  /*5120*/  UMOV UR6, URZ ;  /* 0x0000003f00067c82 */ /* 0x000fe20008000000 */
[----:B------:R-:W-:Y:S01]  /*5130*/  ULDC UR29, c[0x0][0x288] ;  /* 0x0000a200001d7ab9 */ /* 0x000fe20000000800 */
[----:B------:R-:W-:Y:S01]  /*5140*/  ULDC UR28, c[0x0][0x2f0] ;  /* 0x0000bc00001c7ab9 */ /* 0x000fe20000000800 */
[----:B------:R-:W-:-:S05]  /*5150*/  ULDC UR26, c[0x0][0x988] ;  /* 0x00026200001a7ab9 */ /* 0x000fca0000000800 */
.L_x_3909:
[----:B------:R-:W-:-:S04]  /*5160*/  UIADD3 UR4, UR6, 0x1, URZ ;  /* 0x0000000106047890 */ /* 0x000fc8000fffe03f */
[----:B------:R-:W-:-:S04]  /*5170*/  UISETP.NE.AND UP0, UPT, UR4, 0x2, UPT ;  /* 0x000000020400788c */ /* 0x000fc8000bf05270 */
[----:B------:R-:W-:Y:S02]  /*5180*/  USEL UR10, URZ, 0x1, UP0 ;  /* 0x000000013f0a7887 */ /* 0x000fe40008000000 */
[----:B------:R-:W-:Y:S02]  /*5190*/  USEL UR4, UR4, URZ, UP0 ;  /* 0x0000003f04047287 */ /* 0x000fe40008000000 */
[----:B------:R-:W-:Y:S01]  /*51a0*/  ULOP3.LUT UR5, UR5, UR10, URZ, 0x3c, !UPT ;  /* 0x0000000a05057292 */ /* 0x000fe2000f8e3c3f */
[----:B------:R-:W-:Y:S11]  /*51b0*/  @!P0 BRA `(.L_x_3899) ;  /* 0x0000000000048947 */ /* 0x000ff60003800000 */
[----:B------:R-:W-:Y:S01]  /*51c0*/  BPT.TRAP 0x1 ;  /* 0x000000040000795c */ /* 0x000fe20000300000 */
.L_x_3899:
[----:B------:R-:W-:Y:S01]  /*51d0*/  ULEA UR27, UR4, UR39, 0x3 ;  /* 0x00000027041b7291 */ /* 0x000fe2000f8e183f */
[----:B01----:R-:W-:-:S04]  /*51e0*/  MOV R13, UR5 ;  /* 0x00000005000d7c02 */ /* 0x003fc80008000f00 */
[----:B------:R-:W-:-:S04]  /*51f0*/  SHF.L.U32 R13, R13, 0x1f, RZ ;  /* 0x0000001f0d0d7819 */ /* 0x000fc800000006ff */
[----:B------:R0:W1:Y:S01]  /*5200*/  SYNCS.PHASECHK.TRANS64.TRYWAIT P1, [UR27+0x28c30], R13 ;  /* 0x028c300dff0075a7 */ /* 0x000062000802015b */
[----:B------:R-:W-:Y:S05]  /*5210*/  @!P0 BRA `(.L_x_3900) ;  /* 0x0000000000048947 */ /* 0x000fea0003800000 */
[----:B------:R-:W-:Y:S01]  /*5220*/  BPT.TRAP 0x1 ;  /* 0x000000040000795c */ /* 0x000fe20000300000 */
.L_x_3900:
[----:B-1----:R-:W-:Y:S05]  /*5230*/  @P1 BRA `(.L_x_3901) ;  /* 0x0000000000081947 */ /* 0x002fea0003800000 */
[----:B------:R-:W1:Y:S02]  /*5240*/  SYNCS.PHASECHK.TRANS64.TRYWAIT P1, [UR27+0x28c30], R13 ;  /* 0x028c300dff0075a7 */ /* 0x000e64000802015b */
[----:B-1----:R-:W-:Y:S05]  /*5250*/  @!P1 BRA `(.L_x_3902) ;  /* 0x000000a000949947 */ /* 0x002fea0003800000 */
.L_x_3901:
        /* <DEDUP_REMOVED lines=22> */
.L_x_3903:
[----:B------:R-:W-:Y:S01]  /*53c0*/  UISETP.NE.AND UP0, UPT, UR45, URZ, UPT ;  /* 0x0000003f2d00728c */ /* 0x000fe2000bf05270 */
[----:B------:R-:W-:Y:S01]  /*53d0*/  IMAD.MOV.U32 R3, RZ, RZ, R11 ;  /* 0x000000ffff037224 */ /* 0x000fe200078e000b */
[----:B------:R-:W-:Y:S01]  /*53e0*/  UMOV UR14, UR26 ;  /* 0x0000001a000e7c82 */ /* 0x000fe20008000000 */
[----:B------:R-:W-:-:S03]  /*53f0*/  IMAD.U32 R19, RZ, RZ, UR28 ;  /* 0x0000001cff137e24 */ /* 0x000fc6000f8e00ff */
[----:B------:R-:W-:Y:S02]  /*5400*/  PLOP3.LUT P1, PT, PT, PT, UP0, 0x80, 0x0 ;  /* 0x000000000000781c */ /* 0x000fe40003f2f008 */
[----:B------:R-:W-:-:S03]  /*5410*/  PLOP3.LUT P2, PT, PT, PT, UP0, 0x80, 0x0 ;  /* 0x000000000000781c */ /* 0x000fc60003f4f008 */
[----:B------:R-:W-:-:S08]  /*5420*/  @UP0 ULDC UR10, c[0x0][0x44c] ;  /* 0x00011300000a0ab9 */ /* 0x000fd00000000800 */
[----:B-1----:R-:W-:Y:S01]  /*5430*/  @P1 IMAD.HI.U32 R4, R11, UR10, RZ ;  /* 0x0000000a0b041c27 */ /* 0x002fe2000f8e00ff */
[----:B------:R-:W-:-:S04]  /*5440*/  @UP0 ULDC UR10, c[0x0][0x450] ;  /* 0x00011400000a0ab9 */ /* 0x000fc80000000800 */
[----:B------:R-:W-:Y:S01]  /*5450*/  @P2 SHF.R.U32.HI R3, RZ, UR10, R4 ;  /* 0x0000000aff032c19 */ /* 0x000fe20008011604 */
[----:B------:R-:W-:Y:S02]  /*5460*/  UMOV UR10, 0xffffffc0 ;  /* 0xffffffc0000a7882 */ /* 0x000fe40000000000 */
[----:B------:R-:W-:Y:S02]  /*5470*/  UIMAD UR10, UR25, UR10, 0x1 ;  /* 0x00000001190a74a4 */ /* 0x000fe4000f8e020a */
[----:B------:R-:W1:Y:S04]  /*5480*/  SHFL.IDX PT, R17, R3, 0x1, 0x1c1f ;  /* 0x003c1f0003117f89 */ /* 0x000e6800000e0000 */
[----:B------:R-:W-:Y:S01]  /*5490*/  IADD3 R4, -R12, UR10, RZ ;  /* 0x0000000a0c047c10 */ /* 0x000fe2000fffe1ff */
[----:B------:R-:W2:Y:S01]  /*54a0*/  SHFL.IDX PT, R3, R3, RZ, 0x1c1f ;  /* 0x001c1fff03037589 */ /* 0x000ea200000e0000 */
[----:B------:R-:W-:-:S03]  /*54b0*/  UIADD3 UR10, UR27, 0x28c40, URZ ;  /* 0x00028c401b0a7890 */ /* 0x000fc6000fffe03f */
[----:B------:R-:W-:Y:S01]  /*54c0*/  IMAD R4, R19, UR41, R4 ;  /* 0x0000002913047c24 */ /* 0x000fe2000f8e0204 */
[----:B------:R-:W-:-:S09]  /*54d0*/  UPRMT UR10, UR44, 0x654, UR10 ;  /* 0x000006542c0a7896 */ /* 0x000fd2000800000a */
[----:B------:R-:W-:Y:S01]  /*54e0*/  SYNCS.ARRIVE.TRANS64.RED.A1T0 RZ, [UR10], RZ ;  /* 0x000000ffffff79a7 */ /* 0x000fe2000810040a */
[----:B-1----:R-:W-:-:S04]  /*54f0*/  IADD3 R17, R17, -UR29, R4 ;  /* 0x8000001d11117c10 */ /* 0x002fc8000fffe004 */
[C---:B------:R-:W-:Y:S02]  /*5500*/  ISETP.GT.AND P1, PT, R17.reuse, RZ, PT ;  /* 0x000000ff1100720c */ /* 0x040fe40003f24270 */
[C---:B------:R-:W-:Y:S02]  /*5510*/  ISETP.GT.AND P2, PT, R17.reuse, 0x1, PT ;  /* 0x000000011100780c */ /* 0x040fe40003f44270 */
[----:B------:R-:W-:Y:S02]  /*5520*/  FSEL R154, R154, -INF , P1 ;  /* 0xff8000009a9a7808 */ /* 0x000fe40000800000 */
        /* <DEDUP_REMOVED lines=43> */
[----:B------:R-:W-:-:S04]  /*57e0*/  FMNMX.FTZ R16, R182, R17, !PT ;  /* 0x00000011b6107209 */ /* 0x000fc80007810000 */
[----:B------:R-:W-:Y:S02]  /*57f0*/  FMNMX.FTZ R18, R183, R16, !PT ;  /* 0x00000010b7127209 */ /* 0x000fe40007810000 */
[----:B--2---:R-:W-:-:S03]  /*5800*/  IADD3 R16, R3, -UR29, R4 ;  /* 0x8000001d03107c10 */ /* 0x004fc6000fffe004 */
[----:B------:R-:W1:Y:S01]  /*5810*/  SHFL.BFLY PT, R19, R18, 0x2, 0x1f ;  /* 0x0c401f0012137f89 */ /* 0x000e6200000e0000 */
[C---:B------:R-:W-:Y:S02]  /*5820*/  ISETP.GT.AND P1, PT, R16.reuse, RZ, PT ;  /* 0x000000ff1000720c */ /* 0x040fe40003f24270 */
[----:B------:R-:W-:Y:S02]  /*5830*/  ISETP.GT.AND P2, PT, R16, 0x1, PT ;  /* 0x000000011000780c */ /* 0x000fe40003f44270 */
        /* <DEDUP_REMOVED lines=69> */
[----:B-1----:R-:W-:Y:S01]  /*5c90*/  FMNMX.FTZ R152, R3, R152, !PT ;  /* 0x0000009803987209 */ /* 0x002fe20007810000 */
[----:B------:R-:W-:Y:S01]  /*5ca0*/  MUFU.EX2 R22, R22 ;  /* 0x0000001600167308 */ /* 0x000fe20000000800 */
[----:B------:R-:W-:-:S03]  /*5cb0*/  FFMA.FTZ R16, R183, UR14, -R16 ;  /* 0x0000000eb7107c23 */ /* 0x000fc60008010810 */
[----:B------:R-:W1:Y:S04]  /*5cc0*/  SHFL.BFLY PT, R3, R152, 0x1, 0x1f ;  /* 0x0c201f0098037f89 */ /* 0x000e6800000e0000 */
[----:B------:R-:W-:Y:S08]  /*5cd0*/  MUFU.EX2 R155, R155 ;  /* 0x0000009b009b7308 */ /* 0x000ff00000000800 */
[----:B------:R-:W-:Y:S08]  /*5ce0*/  MUFU.EX2 R20, R20 ;  /* 0x0000001400147308 */ /* 0x000ff00000000800 */
[----:B------:R-:W-:Y:S01]  /*5cf0*/  MUFU.EX2 R18, R18 ;  /* 0x0000001200127308 */ /* 0x000fe20000000800 */
[----:B-1----:R-:W-:-:S04]  /*5d00*/  FMNMX.FTZ R3, R152, R3, !PT ;  /* 0x0000000398037209 */ /* 0x002fc80007810000 */
[C---:B------:R-:W-:Y:S01]  /*5d10*/  FSETP.NEU.FTZ.AND P1, PT, R3.reuse, -INF , PT ;  /* 0xff8000000300780b */ /* 0x040fe20003f3d000 */
[----:B------:R-:W-:Y:S02]  /*5d20*/  FMUL.FTZ R152, R3, UR14 ;  /* 0x0000000e03987c20 */ /* 0x000fe40008410000 */
[----:B------:R-:W-:Y:S03]  /*5d30*/  MUFU.EX2 R21, R21 ;  /* 0x0000001500157308 */ /* 0x000fe60000000800 */
[----:B------:R-:W-:-:S05]  /*5d40*/  FSEL R178, R152, RZ, P1 ;  /* 0x000000ff98b27208 */ /* 0x000fca0000800000 */
[----:B------:R-:W-:Y:S01]  /*5d50*/  MUFU.EX2 R159, R159 ;  /* 0x0000009f009f7308 */ /* 0x000fe20000000800 */
[--C-:B------:R-:W-:Y:S01]  /*5d60*/  FFMA.FTZ R154, R156, UR14, -R178.reuse ;  /* 0x0000000e9c9a7c23 */ /* 0x100fe200080108b2 */
[--C-:B------:R-:W-:Y:S01]  /*5d70*/  FFMA.FTZ R156, R160, UR14, -R178.reuse ;  /* 0x0000000ea09c7c23 */ /* 0x100fe200080108b2 */
[--C-:B------:R-:W-:Y:S01]  /*5d80*/  FFMA.FTZ R153, R153, UR14, -R178.reuse ;  /* 0x0000000e99997c23 */ /* 0x100fe200080108b2 */
[----:B------:R-:W-:Y:S01]  /*5d90*/  FSEL R160, R4, RZ, P4 ;  /* 0x000000ff04a07208 */ /* 0x000fe20002000000 */
[--C-:B------:R-:W-:Y:S01]  /*5da0*/  FFMA.FTZ R152, R17, UR14, -R178.reuse ;  /* 0x0000000e11987c23 */ /* 0x100fe200080108b2 */
[--C-:B------:R-:W-:Y:S01]  /*5db0*/  FFMA.FTZ R17, R157, UR14, -R178.reuse ;  /* 0x0000000e9d117c23 */ /* 0x100fe200080108b2 */
[--C-:B------:R-:W-:Y:S01]  /*5dc0*/  FFMA.FTZ R157, R161, UR14, -R178.reuse ;  /* 0x0000000ea19d7c23 */ /* 0x100fe200080108b2 */
[----:B------:R1:W-:Y:S01]  /*5dd0*/  MUFU.EX2 R175, R153 ;  /* 0x0000009900af7308 */ /* 0x0003e20000000800 */
[--C-:B------:R-:W-:Y:S01]  /*5de0*/  FFMA.FTZ R161, R165, UR14, -R178.reuse ;  /* 0x0000000ea5a17c23 */ /* 0x100fe200080108b2 */
[----:B------:R-:W-:Y:S01]  /*5df0*/  MOV R165, UR6 ;  /* 0x0000000600a57c02 */ /* 0x000fe20008000f00 */
[--C-:B------:R-:W-:Y:S01]  /*5e00*/  FFMA.FTZ R158, R164, UR14, -R178.reuse ;  /* 0x0000000ea49e7c23 */ /* 0x100fe200080108b2 */
[--C-:B------:R-:W-:Y:S01]  /*5e10*/  FFMA.FTZ R169, R169, UR14, -R178.reuse ;  /* 0x0000000ea9a97c23 */ /* 0x100fe200080108b2 */
[--C-:B------:R-:W-:Y:S01]  /*5e20*/  FFMA.FTZ R172, R172, UR14, -R178.reuse ;  /* 0x0000000eacac7c23 */ /* 0x100fe200080108b2 */
[--C-:B------:R-:W-:Y:S01]  /*5e30*/  FFMA.FTZ R173, R173, UR14, -R178.reuse ;  /* 0x0000000eadad7c23 */ /* 0x100fe200080108b2 */
[--C-:B------:R-:W-:Y:S01]  /*5e40*/  FFMA.FTZ R176, R176, UR14, -R178.reuse ;  /* 0x0000000eb0b07c23 */ /* 0x100fe200080108b2 */
[----:B------:R-:W-:Y:S01]  /*5e50*/  MUFU.EX2 R152, R152 ;  /* 0x0000009800987308 */ /* 0x000fe20000000800 */
[----:B-1----:R-:W-:Y:S01]  /*5e60*/  FADD.FTZ R153, -R160, R15 ;  /* 0x0000000fa0997221 */ /* 0x002fe20000010100 */
[----:B------:R-:W-:Y:S01]  /*5e70*/  FSEL R15, R3, RZ, P1 ;  /* 0x000000ff030f7208 */ /* 0x000fe20000800000 */
[--C-:B------:R-:W-:Y:S01]  /*5e80*/  FFMA.FTZ R160, R168, UR14, -R178.reuse ;  /* 0x0000000ea8a07c23 */ /* 0x100fe200080108b2 */
[----:B------:R-:W-:Y:S01]  /*5e90*/  ISETP.NE.AND P1, PT, R2, RZ, PT ;  /* 0x000000ff0200720c */ /* 0x000fe20003f25270 */
[----:B------:R-:W-:Y:S01]  /*5ea0*/  FMUL.FTZ R153, R153, UR14 ;  /* 0x0000000e99997c20 */ /* 0x000fe20008410000 */
[----:B------:R-:W-:Y:S01]  /*5eb0*/  FFMA.FTZ R177, R177, UR14, -R178 ;  /* 0x0000000eb1b17c23 */ /* 0x000fe200080108b2 */
[----:B------:R-:W-:Y:S01]  /*5ec0*/  FADD.FTZ R15, -R15, R14 ;  /* 0x0000000e0f0f7221 */ /* 0x000fe20000010100 */
[----:B------:R-:W-:Y:S01]  /*5ed0*/  MUFU.EX2 R154, R154 ;  /* 0x0000009a009a7308 */ /* 0x000fe20000000800 */
[--C-:B------:R-:W-:Y:S01]  /*5ee0*/  FFMA.FTZ R180, R180, UR14, -R178.reuse ;  /* 0x0000000eb4b47c23 */ /* 0x100fe200080108b2 */
[----:B------:R-:W-:Y:S01]  /*5ef0*/  FFMA.FTZ R178, R181, UR14, -R178 ;  /* 0x0000000eb5b27c23 */ /* 0x000fe200080108b2 */
[----:B------:R-:W-:-:S05]  /*5f00*/  FMUL.FTZ R15, R15, UR14 ;  /* 0x0000000e0f0f7c20 */ /* 0x000fca0008410000 */
[----:B------:R-:W1:Y:S08]  /*5f10*/  MUFU.EX2 R14, R153 ;  /* 0x00000099000e7308 */ /* 0x000e700000000800 */
[----:B------:R-:W2:Y:S08]  /*5f20*/  MUFU.EX2 R15, R15 ;  /* 0x0000000f000f7308 */ /* 0x000eb00000000800 */
[----:B------:R-:W3:Y:S01]  /*5f30*/  MUFU.EX2 R17, R17 ;  /* 0x0000001100117308 */ /* 0x000ee20000000800 */
[----:B-1----:R-:W-:Y:S01]  /*5f40*/  FFMA.FTZ R153, R14, R6, R19 ;  /* 0x000000060e997223 */ /* 0x002fe20000010013 */
[-C--:B------:R-:W-:Y:S01]  /*5f50*/  FMUL.FTZ R26, R26, R14.reuse ;  /* 0x0000000e1a1a7220 */ /* 0x080fe20000410000 */
[-C--:B------:R-:W-:Y:S01]  /*5f60*/  FMUL.FTZ R27, R27, R14.reuse ;  /* 0x0000000e1b1b7220 */ /* 0x080fe20000410000 */
[-C--:B------:R-:W-:Y:S01]  /*5f70*/  FMUL.FTZ R30, R30, R14.reuse ;  /* 0x0000000e1e1e7220 */ /* 0x080fe20000410000 */
[----:B------:R-:W-:Y:S01]  /*5f80*/  FADD.FTZ R6, R22, R153 ;  /* 0x0000009916067221 */ /* 0x000fe20000010000 */
[-C--:B------:R-:W-:Y:S01]  /*5f90*/  FMUL.FTZ R31, R31, R14.reuse ;  /* 0x0000000e1f1f7220 */ /* 0x080fe20000410000 */
[----:B------:R-:W-:Y:S01]  /*5fa0*/  FMUL.FTZ R34, R34, R14 ;  /* 0x0000000e22227220 */ /* 0x000fe20000410000 */
[----:B------:R-:W1:Y:S01]  /*5fb0*/  MUFU.EX2 R156, R156 ;  /* 0x0000009c009c7308 */ /* 0x000e620000000800 */
[----:B--2---:R-:W-:Y:S01]  /*5fc0*/  FFMA.FTZ R164, R15, R5, R152 ;  /* 0x000000050fa47223 */ /* 0x004fe20000010098 */
[----:B------:R-:W-:-:S02]  /*5fd0*/  @!P1 IMAD R5, R165, 0x40, R0 ;  /* 0x00000040a5059824 */ /* 0x000fc400078e0200 */
[----:B------:R-:W-:Y:S01]  /*5fe0*/  FADD.FTZ R153, R155, R6 ;  /* 0x000000069b997221 */ /* 0x000fe20000010000 */
[C---:B------:R-:W-:Y:S01]  /*5ff0*/  F2FP.BF16.F32.PACK_AB R155, R20.reuse, R155 ;  /* 0x0000009b149b723e */ /* 0x040fe200000010ff */
[C---:B------:R-:W-:Y:S01]  /*6000*/  FADD.FTZ R165, R175.reuse, R164 ;  /* 0x000000a4afa57221 */ /* 0x040fe20000010000 */
[----:B------:R-:W-:Y:S01]  /*6010*/  F2FP.BF16.F32.PACK_AB R152, R175, R152 ;  /* 0x00000098af98723e */ /* 0x000fe200000010ff */
[----:B------:R-:W-:Y:S01]  /*6020*/  FADD.FTZ R153, R20, R153 ;  /* 0x0000009914997221 */ /* 0x000fe20000010000 */
[----:B------:R-:W2:Y:S01]  /*6030*/  MUFU.EX2 R157, R157 ;  /* 0x0000009d009d7308 */ /* 0x000ea20000000800 */
[----:B------:R-:W-:Y:S01]  /*6040*/  FADD.FTZ R164, R154, R165 ;  /* 0x000000a59aa47221 */ /* 0x000fe20000010000 */
[----:B------:R-:W-:Y:S01]  /*6050*/  @!P1 LEA R5, R5, UR39, 0x2 ;  /* 0x0000002705059c11 */ /* 0x000fe2000f8e10ff */
[----:B------:R-:W-:Y:S01]  /*6060*/  FADD.FTZ R168, R18, R153 ;  /* 0x0000009912a87221 */ /* 0x000fe20000010000 */
[C---:B---3--:R-:W-:Y:S01]  /*6070*/  F2FP.BF16.F32.PACK_AB R154, R17.reuse, R154 ;  /* 0x0000009a119a723e */ /* 0x048fe200000010ff */
[----:B------:R-:W-:Y:S01]  /*6080*/  FADD.FTZ R165, R17, R164 ;  /* 0x000000a411a57221 */ /* 0x000fe20000010000 */
[-C--:B------:R-:W-:Y:S01]  /*6090*/  FMUL.FTZ R24, R24, R15.reuse ;  /* 0x0000000f18187220 */ /* 0x080fe20000410000 */
[----:B------:R-:W-:Y:S01]  /*60a0*/  FADD.FTZ R168, R21, R168 ;  /* 0x000000a815a87221 */ /* 0x000fe20000010000 */
[----:B------:R-:W3:Y:S01]  /*60b0*/  MUFU.EX2 R158, R158 ;  /* 0x0000009e009e7308 */ /* 0x000ee20000000800 */
[----:B-1----:R-:W-:Y:S01]  /*60c0*/  FADD.FTZ R6, R156, R165 ;  /* 0x000000a59c067221 */ /* 0x002fe20000010000 */
[----:B------:R-:W-:Y:S01]  /*60d0*/  @!P1 STS [R5+0x28800], R15 ;  /* 0x0288000f05009388 */ /* 0x000fe20000000800 */
[-C--:B------:R-:W-:Y:S01]  /*60e0*/  FMUL.FTZ R25, R25, R15.reuse ;  /* 0x0000000f19197220 */ /* 0x080fe20000410000 */
[-C--:B------:R-:W-:Y:S01]  /*60f0*/  FMUL.FTZ R28, R28, R15.reuse ;  /* 0x0000000f1c1c7220 */ /* 0x080fe20000410000 */
[-C--:B------:R-:W-:Y:S01]  /*6100*/  FMUL.FTZ R29, R29, R15.reuse ;  /* 0x0000000f1d1d7220 */ /* 0x080fe20000410000 */
[----:B------:R1:W-:Y:S01]  /*6110*/  @!P1 STS [R5+0x28820], R14 ;  /* 0x0288200e05009388 */ /* 0x0003e20000000800 */
        /* <DEDUP_REMOVED lines=11> */
[----:B------:R-:W-:Y:S01]  /*61d0*/  FADD.FTZ R153, R159, R168 ;  /* 0x000000a89f997221 */ /* 0x000fe20000010000 */
[-C--:B------:R-:W-:Y:S01]  /*61e0*/  FMUL.FTZ R41, R41, R15.reuse ;  /* 0x0000000f29297220 */ /* 0x080fe20000410000 */
[-C--:B------:R-:W-:Y:S01]  /*61f0*/  FMUL.FTZ R44, R44, R15.reuse ;  /* 0x0000000f2c2c7220 */ /* 0x080fe20000410000 */
[-C--:B------:R-:W-:Y:S01]  /*6200*/  FMUL.FTZ R45, R45, R15.reuse ;  /* 0x0000000f2d2d7220 */ /* 0x080fe20000410000 */
[-C--:B------:R-:W-:Y:S01]  /*6210*/  FMUL.FTZ R48, R48, R15.reuse ;  /* 0x0000000f30307220 */ /* 0x080fe20000410000 */
[-C--:B------:R-:W-:Y:S01]  /*6220*/  FMUL.FTZ R49, R49, R15.reuse ;  /* 0x0000000f31317220 */ /* 0x080fe20000410000 */
[----:B------:R-:W3:Y:S01]  /*6230*/  MUFU.EX2 R160, R160 ;  /* 0x000000a000a07308 */ /* 0x000ee20000000800 */
        /* <DEDUP_REMOVED lines=8> */
[----:B--2---:R-:W-:Y:S01]  /*62c0*/  FADD.FTZ R6, R162, R153 ;  /* 0x00000099a2067221 */ /* 0x004fe20000010000 */
[----:B------:R-:W-:Y:S01]  /*62d0*/  F2FP.BF16.F32.PACK_AB R153, R22, R19 ;  /* 0x000000131699723e */ /* 0x000fe200000010ff */
[----:B------:R-:W-:Y:S01]  /*62e0*/  BAR.SYNC.DEFER_BLOCKING 0xf, 0x100 ;  /* 0x03c4000000007b1d */ /* 0x000fe20000010000 */
[----:B------:R-:W-:Y:S01]  /*62f0*/  F2FP.BF16.F32.PACK_AB R159, R162, R159 ;  /* 0x0000009fa29f723e */ /* 0x000fe200000010ff */
        /* <DEDUP_REMOVED lines=19> */
[-C--:B------:R-:W-:Y:S01]  /*6430*/  FMUL.FTZ R92, R92, R15.reuse ;  /* 0x0000000f5c5c7220 */ /* 0x080fe20000410000 */
[----:B------:R-:W3:Y:S01]  /*6440*/  MUFU.EX2 R172, R172 ;  /* 0x000000ac00ac7308 */ /* 0x000ee20000000800 */
[C---:B-1----:R-:W-:Y:S01]  /*6450*/  FADD.FTZ R5, R169.reuse, R22 ;  /* 0x00000016a9057221 */ /* 0x042fe20000010000 */
[----:B------:R-:W-:Y:S01]  /*6460*/  F2FP.BF16.F32.PACK_AB R160, R169, R160 ;  /* 0x000000a0a9a0723e */ /* 0x000fe200000010ff */
[----:B------:R1:W-:Y:S01]  /*6470*/  STSM.16.M88.4 [R10+0x26800], R152 ;  /* 0x026800980a007844 */ /* 0x0003e20000000200 */
[-C--:B------:R-:W-:Y:S01]  /*6480*/  FMUL.FTZ R93, R93, R15.reuse ;  /* 0x0000000f5d5d7220 */ /* 0x080fe20000410000 */
[-C--:B------:R-:W-:Y:S01]  /*6490*/  FMUL.FTZ R96, R96, R15.reuse ;  /* 0x0000000f60607220 */ /* 0x080fe20000410000 */
[----:B------:R-:W-:Y:S01]  /*64a0*/  FMUL.FTZ R97, R97, R15 ;  /* 0x0000000f61617220 */ /* 0x000fe20000410000 */
[----:B------:R1:W-:Y:S01]  /*64b0*/  STSM.16.M88.4 [R9], R156 ;  /* 0x0000009c09007844 */ /* 0x0003e20000000200 */
        /* <DEDUP_REMOVED lines=38> */
[----:B------:R-:W-:Y:S01]  /*6720*/  FMUL.FTZ R149, R149, R15 ;  /* 0x0000000f95957220 */ /* 0x000fe20000410000 */
[----:B------:R1:W-:Y:S01]  /*6730*/  STSM.16.M88.4 [R8], R160 ;  /* 0x000000a008007844 */ /* 0x0003e20000000200 */
        /* <DEDUP_REMOVED lines=16> */
[----:B------:R-:W-:Y:S01]  /*6840*/  MUFU.EX2 R171, R171 ;  /* 0x000000ab00ab7308 */ /* 0x000fe20000000800 */
[C---:B---3--:R-:W-:Y:S01]  /*6850*/  F2FP.BF16.F32.PACK_AB R165, R174.reuse, R167 ;  /* 0x000000a7aea5723e */ /* 0x048fe200000010ff */
[----:B------:R-:W-:Y:S01]  /*6860*/  FADD.FTZ R6, R174, R5 ;  /* 0x00000005ae067221 */ /* 0x000fe20000010000 */
        /* <DEDUP_REMOVED lines=23> */
[----:B------:R-:W-:Y:S01]  /*69e0*/  FADD.FTZ R19, R171, R6 ;  /* 0x00000006ab137221 */ /* 0x000fe20000010000 */
        /* <DEDUP_REMOVED lines=11> */
[-C--:B------:R-:W-:Y:S01]  /*6aa0*/  FMUL.FTZ R111, R111, R14.reuse ;  /* 0x0000000e6f6f7220 */ /* 0x080fe20000410000 */
[-C--:B------:R-:W-:Y:S01]  /*6ab0*/  FMUL.FTZ R114, R114, R14.reuse ;  /* 0x0000000e72727220 */ /* 0x080fe20000410000 */
[-C--:B------:R-:W-:Y:S01]  /*6ac0*/  FMUL.FTZ R115, R115, R14.reuse ;  /* 0x0000000e73737220 */ /* 0x080fe20000410000 */
        /* <DEDUP_REMOVED lines=23> */
.L_x_3904:
[----:B------:R1:W2:Y:S01]  /*6c40*/  SYNCS.PHASECHK.TRANS64.TRYWAIT P1, [UR27+0x28c50], R13 ;  /* 0x028c500dff0075a7 */ /* 0x0002a2000802015b */
[----:B------:R-:W-:Y:S05]  /*6c50*/  @!P0 BRA `(.L_x_3905) ;  /* 0x0000000000048947 */ /* 0x000fea0003800000 */
[----:B------:R-:W-:Y:S01]  /*6c60*/  BPT.TRAP 0x1 ;  /* 0x000000040000795c */ /* 0x000fe20000300000 */
.L_x_3905:
[----:B--2---:R-:W-:Y:S05]  /*6c70*/  @P1 BRA `(.L_x_3906) ;  /* 0x0000000000081947 */ /* 0x004fea0003800000 */
[----:B------:R-:W2:Y:S02]  /*6c80*/  SYNCS.PHASECHK.TRANS64.TRYWAIT P1, [UR27+0x28c50], R13 ;  /* 0x028c500dff0075a7 */ /* 0x000ea4000802015b */
[----:B--2---:R-:W-:Y:S05]  /*6c90*/  @!P1 BRA `(.L_x_3907) ;  /* 0x00000088001c9947 */ /* 0x004fea0003800000 */
.L_x_3906:
        /* <DEDUP_REMOVED lines=34> */
.L_x_3908:
[----:B------:R-:W-:Y:S01]  /*6ec0*/  UISETP.GT.AND UP0, UPT, UR25, UR7, UPT ;  /* 0x000000071900728c */ /* 0x000fe2000bf04270 */
[----:B------:R-:W-:Y:S01]  /*6ed0*/  IMAD.MOV.U32 R15, RZ, RZ, R4 ;  /* 0x000000ffff0f7224 */ /* 0x000fe200078e0004 */
[----:B------:R-:W-:Y:S01]  /*6ee0*/  UIADD3 UR27, UR27, 0x28c60, URZ ;  /* 0x00028c601b1b7890 */ /* 0x000fe2000fffe03f */
[----:B--2---:R-:W-:Y:S01]  /*6ef0*/  MOV R14, R3 ;  /* 0x00000003000e7202 */ /* 0x004fe20000000f00 */
[----:B------:R-:W-:Y:S02]  /*6f00*/  UIADD3 UR25, UR25, -0x1, URZ ;  /* 0xffffffff19197890 */ /* 0x000fe4000fffe03f */
[----:B------:R-:W-:Y:S01]  /*6f10*/  PLOP3.LUT P1, PT, PT, PT, UP0, 0x80, 0x0 ;  /* 0x000000000000781c */ /* 0x000fe20003f2f008 */
[----:B------:R-:W-:Y:S01]  /*6f20*/  UPRMT UR27, UR44, 0x654, UR27 ;  /* 0x000006542c1b7896 */ /* 0x000fe2000800001b */
[----:B------:R-:W-:-:S08]  /*6f30*/  UMOV UR6, UR4 ;  /* 0x0000000400067c82 */ /* 0x000fd00008000000 */
[----:B------:R-:W-:Y:S03]  /*6f40*/  SYNCS.ARRIVE.TRANS64.RED.A1T0 RZ, [UR27], RZ ;  /* 0x000000ffffff79a7 */ /* 0x000fe6000810041b */
[----:B------:R-:W-:Y:S05]  /*6f50*/  @P1 BRA `(.L_x_3909) ;  /* 0xffffffe000801947 */ /* 0x000fea000383ffff */
.L_x_3898:
[----:B------:R-:W-:-:S06]  /*6f60*/  UISETP.GE.AND UP0, UPT, UR25, UR40, UPT ;  /* 0x000000281900728c */ /* 0x000fcc000bf06270 */
[----:B------:R-:W-:-:S13]  /*6f70*/  PLOP3.LUT P1, PT, PT, PT, UP0, 0x80, 0x0 ;  /* 0x000000000000781c */ /* 0x000fda0003f2f008 */
[----:B------:R-:W-:Y:S05]  /*6f80*/  @!P1 BRA `(.L_x_3910) ;  /* 0x0000001800349947 */ /* 0x000fea0003800000 */
[----:B012---:R-:W-:Y:S01]  /*6f90*/  IMAD.MOV.U32 R13, RZ, RZ, R4 ;  /* 0x000000ffff0d7224 */ /* 0x007fe200078e0004 */
[----:B------:R-:W-:Y:S01]  /*6fa0*/  UMOV UR7, UR4 ;  /* 0x0000000400077c82 */ /* 0x000fe20008000000 */
[----:B------:R-:W-:Y:S01]  /*6fb0*/  IMAD.MOV.U32 R12, RZ, RZ, R3 ;  /* 0x000000ffff0c7224 */ /* 0x000fe200078e0003 */
[----:B------:R-:W-:-:S06]  /*6fc0*/  ULDC UR6, c[0x0][0x988] ;  /* 0x0002620000067ab9 */ /* 0x000fcc0000000800 */
.L_x_3921:
[----:B------:R-:W-:-:S04]  /*6fd0*/  UIADD3 UR4, UR7, 0x1, URZ ;  /* 0x0000000107047890 */ /* 0x000fc8000fffe03f */
[----:B------:R-:W-:-:S04]  /*6fe0*/  UISETP.NE.AND UP0, UPT, UR4, 0x2, UPT ;  /* 0x000000020400788c */ /* 0x000fc8000bf05270 */
[----:B------:R-:W-:Y:S02]  /*6ff0*/  USEL UR10, URZ, 0x1, UP0 ;  /* 0x000000013f0a7887 */ /* 0x000fe40008000000 */
[----:B------:R-:W-:Y:S02]  /*7000*/  USEL UR4, UR4, URZ, UP0 ;  /* 0x0000003f04047287 */ /* 0x000fe40008000000 */
[----:B------:R-:W-:Y:S01]  /*7010*/  ULOP3.LUT UR5, UR5, UR10, URZ, 0x3c, !UPT ;  /* 0x0000000a05057292 */ /* 0x000fe2000f8e3c3f */
[----:B0-2---:R-:W-:Y:S11]  /*7020*/  @!P0 BRA `(.L_x_3911) ;  /* 0x0000000000048947 */ /* 0x005ff60003800000 */
[----:B------:R-:W-:Y:S01]  /*7030*/  BPT.TRAP 0x1 ;  /* 0x000000040000795c */ /* 0x000fe20000300000 */
.L_x_3911:
[----:B------:R-:W-:Y:S01]  /*7040*/  ULEA UR26, UR4, UR39, 0x3 ;  /* 0x00000027041a7291 */ /* 0x000fe2000f8e183f */
[----:B------:R-:W-:-:S04]  /*7050*/  MOV R11, UR5 ;  /* 0x00000005000b7c02 */ /* 0x000fc80008000f00 */
[----:B------:R-:W-:-:S04]  /*7060*/  SHF.L.U32 R11, R11, 0x1f, RZ ;  /* 0x0000001f0b0b7819 */ /* 0x000fc800000006ff */
[----:B------:R0:W1:Y:S01]  /*7070*/  SYNCS.PHASECHK.TRANS64.TRYWAIT P1, [UR26+0x28c30], R11 ;  /* 0x028c300bff0075a7 */ /* 0x000062000802015a */
[----:B------:R-:W-:Y:S05]  /*7080*/  @!P0 BRA `(.L_x_3912) ;  /* 0x0000000000048947 */ /* 0x000fea0003800000 */
[----:B------:R-:W-:Y:S01]  /*7090*/  BPT.TRAP 0x1 ;  /* 0x000000040000795c */ /* 0x000fe20000300000 */
.L_x_3912:
[----:B-1----:R-:W-:Y:S05]  /*70a0*/  @P1 BRA `(.L_x_3913) ;  /* 0x0000000000081947 */ /* 0x002fea0003800000 */
[----:B------:R-:W1:Y:S02]  /*70b0*/  SYNCS.PHASECHK.TRANS64.TRYWAIT P1, [UR26+0x28c30], R11 ;  /* 0x028c300bff0075a7 */ /* 0x000e64000802015a */
[----:B-1----:R-:W-:Y:S05]  /*70c0*/  @!P1 BRA `(.L_x_3914) ;  /* 0x0000008400289947 */ /* 0x002fea0003800000 */
.L_x_3913:
        /* <DEDUP_REMOVED lines=22> */
.L_x_3915:
        /* <DEDUP_REMOVED lines=28> */
[----:B------:R-:W-:Y:S02]  /*73f0*/  FMNMX.FTZ R4, R162, R3, !PT ;  /* 0x00000003a2047209 */ /* 0x000fe40007810000 */
[----:B-1----:R-:W-:Y:S02]  /*7400*/  FMNMX.FTZ R3, R16, R15, !PT ;  /* 0x0000000f10037209 */ /* 0x002fe40007810000 */
[----:B------:R-:W-:-:S03]  /*7410*/  FMNMX.FTZ R15, R163, R4, !PT ;  /* 0x00000004a30f7209 */ /* 0x000fc60007810000 */
[C---:B------:R-:W-:Y:S01]  /*7420*/  FMUL.FTZ R22, R3.reuse, UR14 ;  /* 0x0000000e03167c20 */ /* 0x040fe20008410000 */
        /* <DEDUP_REMOVED lines=25> */
[----:B------:R-:W-:Y:S01]  /*75c0*/  FMNMX.FTZ R4, R182, R17, !PT ;  /* 0x00000011b6047209 */ /* 0x000fe20007810000 */
[----:B------:R-:W-:-:S03]  /*75d0*/  FFMA.FTZ R17, R157, UR14, -R22 ;  /* 0x0000000e9d117c23 */ /* 0x000fc60008010816 */
[----:B------:R-:W-:Y:S02]  /*75e0*/  FMNMX.FTZ R4, R183, R4, !PT ;  /* 0x00000004b7047209 */ /* 0x000fe40007810000 */
[----:B------:R-:W2:Y:S03]  /*75f0*/  MUFU.EX2 R152, R152 ;  /* 0x0000009800987308 */ /* 0x000ea60000000800 */
[----:B------:R-:W3:Y:S05]  /*7600*/  SHFL.BFLY PT, R23, R4, 0x2, 0x1f ;  /* 0x0c401f0004177f89 */ /* 0x000eea00000e0000 */
[----:B------:R-:W-:Y:S01]  /*7610*/  MUFU.EX2 R14, R14 ;  /* 0x0000000e000e7308 */ /* 0x000fe20000000800 */
        /* <DEDUP_REMOVED lines=8> */
[C---:B--2---:R-:W-:Y:S01]  /*76a0*/  FADD.FTZ R5, R152.reuse, R5 ;  /* 0x0000000598057221 */ /* 0x044fe20000010000 */
        /* <DEDUP_REMOVED lines=9> */
[----:B---3--:R-:W-:Y:S01]  /*7740*/  FMNMX.FTZ R20, R4, R23, !PT ;  /* 0x0000001704147209 */ /* 0x008fe20007810000 */
[--C-:B------:R-:W-:Y:S01]  /*7750*/  FFMA.FTZ R23, R169, UR14, -R22.reuse ;  /* 0x0000000ea9177c23 */ /* 0x100fe20008010816 */
[----:B------:R-:W-:Y:S01]  /*7760*/  FFMA.FTZ R169, R177, UR14, -R22 ;  /* 0x0000000eb1a97c23 */ /* 0x000fe20008010816 */
[-C--:B------:R-:W-:Y:S01]  /*7770*/  FMUL.FTZ R49, R49, R12.reuse ;  /* 0x0000000c31317220 */ /* 0x080fe20000410000 */
[-C--:B------:R-:W-:Y:S01]  /*7780*/  FMUL.FTZ R52, R52, R12.reuse ;  /* 0x0000000c34347220 */ /* 0x080fe20000410000 */
[----:B------:R-:W1:Y:S01]  /*7790*/  SHFL.BFLY PT, R153, R20, 0x1, 0x1f ;  /* 0x0c201f0014997f89 */ /* 0x000e6200000e0000 */
        /* <DEDUP_REMOVED lines=23> */
[----:B-1----:R-:W-:Y:S01]  /*7910*/  FMNMX.FTZ R4, R20, R153, !PT ;  /* 0x0000009914047209 */ /* 0x002fe20007810000 */
[----:B------:R-:W-:Y:S01]  /*7920*/  MUFU.EX2 R160, R160 ;  /* 0x000000a000a07308 */ /* 0x000fe20000000800 */
[-C--:B------:R-:W-:Y:S01]  /*7930*/  FMUL.FTZ R93, R93, R12.reuse ;  /* 0x0000000c5d5d7220 */ /* 0x080fe20000410000 */
[-C--:B------:R-:W-:Y:S01]  /*7940*/  FMUL.FTZ R96, R96, R12.reuse ;  /* 0x0000000c60607220 */ /* 0x080fe20000410000 */
[-C--:B------:R-:W-:Y:S01]  /*7950*/  FMUL.FTZ R97, R97, R12.reuse ;  /* 0x0000000c61617220 */ /* 0x080fe20000410000 */
        /* <DEDUP_REMOVED lines=21> */
[--C-:B------:R-:W-:Y:S01]  /*7ab0*/  FFMA.FTZ R182, R182, UR14, -R176.reuse ;  /* 0x0000000eb6b67c23 */ /* 0x100fe200080108b0 */
        /* <DEDUP_REMOVED lines=11> */
[----:B--2---:R-:W-:-:S02]  /*7b70*/  IMAD.U32 R155, RZ, RZ, UR7 ;  /* 0x00000007ff9b7e24 */ /* 0x004fc4000f8e00ff */
[----:B-1----:R-:W-:Y:S01]  /*7b80*/  FFMA.FTZ R6, R173, R6, R168 ;  /* 0x00000006ad067223 */ /* 0x002fe200000100a8 */
[-C--:B------:R-:W-:Y:S01]  /*7b90*/  FMUL.FTZ R120, R120, R12.reuse ;  /* 0x0000000c78787220 */ /* 0x080fe20000410000 */
[-C--:B------:R-:W-:Y:S01]  /*7ba0*/  FMUL.FTZ R121, R121, R12.reuse ;  /* 0x0000000c79797220 */ /* 0x080fe20000410000 */
[----:B------:R-:W-:Y:S02]  /*7bb0*/  @!P1 IMAD R22, R155, 0x40, R0 ;  /* 0x000000409b169824 */ /* 0x000fe400078e0200 */
[-C--:B------:R-:W-:Y:S01]  /*7bc0*/  FMUL.FTZ R124, R124, R12.reuse ;  /* 0x0000000c7c7c7220 */ /* 0x080fe20000410000 */
[-C--:B------:R-:W-:Y:S01]  /*7bd0*/  FMUL.FTZ R125, R125, R12.reuse ;  /* 0x0000000c7d7d7220 */ /* 0x080fe20000410000 */
[----:B------:R-:W1:Y:S01]  /*7be0*/  MUFU.EX2 R159, R159 ;  /* 0x0000009f009f7308 */ /* 0x000e620000000800 */
[C---:B---3--:R-:W-:Y:S01]  /*7bf0*/  FADD.FTZ R155, R153.reuse, R6 ;  /* 0x00000006999b7221 */ /* 0x048fe20000010000 */
[----:B------:R-:W-:Y:S01]  /*7c00*/  FADD.FTZ R6, R14, R5 ;  /* 0x000000050e067221 */ /* 0x000fe20000010000 */
[----:B------:R-:W-:Y:S01]  /*7c10*/  @!P1 LEA R22, R22, UR39, 0x2 ;  /* 0x0000002716169c11 */ /* 0x000fe2000f8e10ff */
[----:B------:R-:W-:Y:S01]  /*7c20*/  FMUL.FTZ R128, R128, R12 ;  /* 0x0000000c80807220 */ /* 0x000fe20000410000 */
[----:B------:R-:W-:Y:S01]  /*7c30*/  F2FP.BF16.F32.PACK_AB R153, R153, R168 ;  /* 0x000000a89999723e */ /* 0x000fe200000010ff */
[----:B------:R-:W-:Y:S01]  /*7c40*/  FADD.FTZ R5, R17, R6 ;  /* 0x0000000611057221 */ /* 0x000fe20000010000 */
[-C--:B------:R-:W-:Y:S01]  /*7c50*/  FMUL.FTZ R129, R129, R12.reuse ;  /* 0x0000000c81817220 */ /* 0x080fe20000410000 */
[----:B------:R-:W2:Y:S01]  /*7c60*/  MUFU.EX2 R157, R162 ;  /* 0x000000a2009d7308 */ /* 0x000ea20000000800 */
[----:B----4-:R-:W-:Y:S01]  /*7c70*/  FADD.FTZ R154, R158, R155 ;  /* 0x0000009b9e9a7221 */ /* 0x010fe20000010000 */
[----:B------:R-:W-:Y:S01]  /*7c80*/  @!P1 STS [R22+0x28800], R12 ;  /* 0x0288000c16009388 */ /* 0x000fe20000000800 */
[-C--:B------:R-:W-:Y:S01]  /*7c90*/  FMUL.FTZ R132, R132, R12.reuse ;  /* 0x0000000c84847220 */ /* 0x080fe20000410000 */
[-C--:B------:R-:W-:Y:S01]  /*7ca0*/  FMUL.FTZ R133, R133, R12.reuse ;  /* 0x0000000c85857220 */ /* 0x080fe20000410000 */
[-C--:B------:R-:W-:Y:S01]  /*7cb0*/  FMUL.FTZ R136, R136, R12.reuse ;  /* 0x0000000c88887220 */ /* 0x080fe20000410000 */
[----:B------:R3:W-:Y:S01]  /*7cc0*/  @!P1 STS [R22+0x28820], R173 ;  /* 0x028820ad16009388 */ /* 0x0007e20000000800 */
[-C--:B------:R-:W-:Y:S01]  /*7cd0*/  FMUL.FTZ R137, R137, R12.reuse ;  /* 0x0000000c89897220 */ /* 0x080fe20000410000 */
[----:B------:R-:W4:Y:S01]  /*7ce0*/  MUFU.EX2 R172, R163 ;  /* 0x000000a300ac7308 */ /* 0x000f220000000800 */
[----:B-1----:R-:W-:Y:S01]  /*7cf0*/  FADD.FTZ R154, R159, R154 ;  /* 0x0000009a9f9a7221 */ /* 0x002fe20000010000 */
[-C--:B------:R-:W-:Y:S01]  /*7d00*/  FMUL.FTZ R140, R140, R12.reuse ;  /* 0x0000000c8c8c7220 */ /* 0x080fe20000410000 */
[-C--:B------:R-:W-:Y:S01]  /*7d10*/  FMUL.FTZ R141, R141, R12.reuse ;  /* 0x0000000c8d8d7220 */ /* 0x080fe20000410000 */
[-C--:B------:R-:W-:Y:S01]  /*7d20*/  FMUL.FTZ R144, R144, R12.reuse ;  /* 0x0000000c90907220 */ /* 0x080fe20000410000 */
[-C--:B------:R-:W-:Y:S01]  /*7d30*/  FMUL.FTZ R145, R145, R12.reuse ;  /* 0x0000000c91917220 */ /* 0x080fe20000410000 */
[-C--:B------:R-:W-:Y:S01]  /*7d40*/  FMUL.FTZ R148, R148, R12.reuse ;  /* 0x0000000c94947220 */ /* 0x080fe20000410000 */
[----:B------:R-:W-:Y:S01]  /*7d50*/  FMUL.FTZ R149, R149, R12 ;  /* 0x0000000c95957220 */ /* 0x000fe20000410000 */
        /* <DEDUP_REMOVED lines=26> */
[----:B--2---:R-:W-:Y:S01]  /*7f00*/  FADD.FTZ R5, R157, R154 ;  /* 0x0000009a9d057221 */ /* 0x004fe20000010000 */
[----:B------:R-:W-:Y:S01]  /*7f10*/  F2FP.BF16.F32.PACK_AB R156, R19, R156 ;  /* 0x0000009c139c723e */ /* 0x000fe200000010ff */
[----:B------:R-:W-:Y:S01]  /*7f20*/  FMUL.FTZ R67, R67, R173 ;  /* 0x000000ad43437220 */ /* 0x000fe20000410000 */
[----:B------:R-:W-:Y:S01]  /*7f30*/  FADD.FTZ R155, R19, R170 ;  /* 0x000000aa139b7221 */ /* 0x000fe20000010000 */
[C---:B----4-:R-:W-:Y:S01]  /*7f40*/  FADD.FTZ R5, R172.reuse, R5 ;  /* 0x00000005ac057221 */ /* 0x050fe20000010000 */
[----:B------:R-:W-:Y:S01]  /*7f50*/  F2FP.BF16.F32.PACK_AB R157, R172, R157 ;  /* 0x0000009dac9d723e */ /* 0x000fe200000010ff */
[----:B------:R-:W0:Y:S01]  /*7f60*/  MUFU.EX2 R162, R171 ;  /* 0x000000ab00a27308 */ /* 0x000e220000000800 */
[----:B------:R-:W-:Y:S01]  /*7f70*/  FADD.FTZ R154, R16, R155 ;  /* 0x0000009b109a7221 */ /* 0x000fe20000010000 */
[----:B-1----:R-:W-:Y:S01]  /*7f80*/  FADD.FTZ R170, R166, R5 ;  /* 0x00000005a6aa7221 */ /* 0x002fe20000010000 */
[----:B------:R-:W-:Y:S01]  /*7f90*/  F2FP.BF16.F32.PACK_AB R155, R159, R158 ;  /* 0x0000009e9f9b723e */ /* 0x000fe200000010ff */
[-C--:B------:R-:W-:Y:S01]  /*7fa0*/  FMUL.FTZ R70, R70, R173.reuse ;  /* 0x000000ad46467220 */ /* 0x080fe20000410000 */
[----:B------:R-:W-:Y:S01]  /*7fb0*/  FADD.FTZ R5, R21, R154 ;  /* 0x0000009a15057221 */ /* 0x000fe20000010000 */
[----:B-----5:R-:W-:Y:S01]  /*7fc0*/  FADD.FTZ R170, R167, R170 ;  /* 0x000000aaa7aa7221 */ /* 0x020fe20000010000 */
[----:B------:R-:W-:Y:S01]  /*7fd0*/  F2FP.BF16.F32.PACK_AB R154, R17, R14 ;  /* 0x0000000e119a723e */ /* 0x000fe200000010ff */
[----:B------:R-:W1:Y:S01]  /*7fe0*/  MUFU.EX2 R18, R18 ;  /* 0x0000001200127308 */ /* 0x000e620000000800 */
[----:B------:R-:W-:Y:S01]  /*7ff0*/  BAR.SYNC.DEFER_BLOCKING 0xf, 0x100 ;  /* 0x03c4000000007b1d */ /* 0x000fe20000010000 */
[----:B------:R-:W-:Y:S01]  /*8000*/  FADD.FTZ R14, R160, R5 ;  /* 0x00000005a00e7221 */ /* 0x000fe20000010000 */
[----:B---3--:R-:W-:Y:S01]  /*8010*/  FADD.FTZ R5, R161, R170 ;  /* 0x000000aaa1057221 */ /* 0x008fe20000010000 */
[----:B------:R-:W-:Y:S01]  /*8020*/  F2FP.BF16.F32.PACK_AB R158, R21, R16 ;  /* 0x00000010159e723e */ /* 0x000fe200000010ff */
[----:B------:R-:W-:Y:S01]  /*8030*/  FMUL.FTZ R71, R71, R173 ;  /* 0x000000ad47477220 */ /* 0x000fe20000410000 */
[----:B------:R-:W-:Y:S01]  /*8040*/  FADD.FTZ R15, R23, R14 ;  /* 0x0000000e170f7221 */ /* 0x000fe20000010000 */
[----:B------:R-:W-:Y:S01]  /*8050*/  F2FP.BF16.F32.PACK_AB R159, R167, R166 ;  /* 0x000000a6a79f723e */ /* 0x000fe200000010ff */
[----:B------:R-:W2:Y:S01]  /*8060*/  MUFU.EX2 R163, R174 ;  /* 0x000000ae00a37308 */ /* 0x000ea20000000800 */
[C---:B0-----:R-:W-:Y:S01]  /*8070*/  FADD.FTZ R14, R162.reuse, R5 ;  /* 0x00000005a20e7221 */ /* 0x041fe20000010000 */
[----:B------:R-:W-:Y:S01]  /*8080*/  F2FP.BF16.F32.PACK_AB R161, R162, R161 ;  /* 0x000000a1a2a1723e */ /* 0x000fe200000010ff */
[-C--:B------:R-:W-:Y:S01]  /*8090*/  FMUL.FTZ R74, R74, R173.reuse ;  /* 0x000000ad4a4a7220 */ /* 0x080fe20000410000 */
[----:B------:R-:W-:Y:S01]  /*80a0*/  F2FP.BF16.F32.PACK_AB R160, R23, R160 ;  /* 0x000000a017a0723e */ /* 0x000fe200000010ff */
        /* <DEDUP_REMOVED lines=13> */
[----:B------:R2:W-:Y:S01]  /*8180*/  STSM.16.M88.4 [R10+0x26800], R152 ;  /* 0x026800980a007844 */ /* 0x0005e20000000200 */
[-C--:B------:R-:W-:Y:S01]  /*8190*/  FMUL.FTZ R94, R94, R173.reuse ;  /* 0x000000ad5e5e7220 */ /* 0x080fe20000410000 */
[-C--:B------:R-:W-:Y:S01]  /*81a0*/  FMUL.FTZ R95, R95, R173.reuse ;  /* 0x000000ad5f5f7220 */ /* 0x080fe20000410000 */
[-C--:B------:R-:W-:Y:S01]  /*81b0*/  FMUL.FTZ R98, R98, R173.reuse ;  /* 0x000000ad62627220 */ /* 0x080fe20000410000 */
[----:B------:R2:W-:Y:S01]  /*81c0*/  STSM.16.M88.4 [R9], R156 ;  /* 0x0000009c09007844 */ /* 0x0005e20000000200 */
[-C--:B------:R-:W-:Y:S01]  /*81d0*/  FMUL.FTZ R99, R99, R173.reuse ;  /* 0x000000ad63637220 */ /* 0x080fe20000410000 */
[----:B------:R-:W3:Y:S01]  /*81e0*/  MUFU.EX2 R164, R164 ;  /* 0x000000a400a47308 */ /* 0x000ee20000000800 */
[C---:B0-----:R-:W-:Y:S01]  /*81f0*/  FADD.FTZ R15, R165.reuse, R22 ;  /* 0x00000016a50f7221 */ /* 0x041fe20000010000 */
[----:B------:R-:W-:Y:S01]  /*8200*/  F2FP.BF16.F32.PACK_AB R162, R165, R18 ;  /* 0x00000012a5a2723e */ /* 0x000fe200000010ff */
[-C--:B------:R-:W-:Y:S01]  /*8210*/  FMUL.FTZ R102, R102, R173.reuse ;  /* 0x000000ad66667220 */ /* 0x080fe20000410000 */
[-C--:B------:R-:W-:Y:S01]  /*8220*/  FMUL.FTZ R103, R103, R173.reuse ;  /* 0x000000ad67677220 */ /* 0x080fe20000410000 */
[-C--:B------:R-:W-:Y:S01]  /*8230*/  FMUL.FTZ R106, R106, R173.reuse ;  /* 0x000000ad6a6a7220 */ /* 0x080fe20000410000 */
[-C--:B------:R-:W-:Y:S01]  /*8240*/  FMUL.FTZ R107, R107, R173.reuse ;  /* 0x000000ad6b6b7220 */ /* 0x080fe20000410000 */
[----:B------:R-:W-:Y:S01]  /*8250*/  FMUL.FTZ R110, R110, R173 ;  /* 0x000000ad6e6e7220 */ /* 0x000fe20000410000 */
[----:B------:R-:W0:Y:S01]  /*8260*/  MUFU.EX2 R178, R178 ;  /* 0x000000b200b27308 */ /* 0x000e220000000800 */
        /* <DEDUP_REMOVED lines=30> */
[----:B------:R-:W-:Y:S01]  /*8450*/  FMUL.FTZ R151, R151, R173 ;  /* 0x000000ad97977220 */ /* 0x000fe20000410000 */
[----:B------:R-:W1:Y:S01]  /*8460*/  MUFU.EX2 R179, R179 ;  /* 0x000000b300b37308 */ /* 0x000e620000000800 */
[----:B---3--:R-:W-:-:S07]  /*8470*/  FADD.FTZ R6, R20, R5 ;  /* 0x0000000514067221 */ /* 0x008fce0000010000 */
[----:B------:R-:W3:Y:S01]  /*8480*/  MUFU.EX2 R182, R182 ;  /* 0x000000b600b67308 */ /* 0x000ee20000000800 */
[C---:B0-----:R-:W-:Y:S01]  /*8490*/  F2FP.BF16.F32.PACK_AB R166, R13.reuse, R20 ;  /* 0x000000140da6723e */ /* 0x041fe200000010ff */
[----:B------:R-:W-:-:S06]  /*84a0*/  FADD.FTZ R5, R13, R6 ;  /* 0x000000060d057221 */ /* 0x000fcc0000010000 */
[----:B------:R-:W0:Y:S01]  /*84b0*/  MUFU.EX2 R183, R183 ;  /* 0x000000b700b77308 */ /* 0x000e220000000800 */
[C---:B-1----:R-:W-:Y:S01]  /*84c0*/  FADD.FTZ R15, R179.reuse, R16 ;  /* 0x00000010b30f7221 */ /* 0x042fe20000010000 */
[----:B------:R-:W-:-:S03]  /*84d0*/  F2FP.BF16.F32.PACK_AB R165, R179, R178 ;  /* 0x000000b2b3a5723e */ /* 0x000fc600000010ff */
[----:B---3--:R-:W-:Y:S01]  /*84e0*/  FADD.FTZ R14, R182, R15 ;  /* 0x0000000fb60e7221 */ /* 0x008fe20000010000 */
[----:B0-----:R-:W-:-:S03]  /*84f0*/  F2FP.BF16.F32.PACK_AB R167, R183, R182 ;  /* 0x000000b6b7a7723e */ /* 0x001fc600000010ff */
[----:B------:R-:W-:Y:S02]  /*8500*/  FADD.FTZ R6, R183, R14 ;  /* 0x0000000eb7067221 */ /* 0x000fe40000010000 */
[----:B------:R2:W-:Y:S01]  /*8510*/  STSM.16.M88.4 [R7], R164 ;  /* 0x000000a407007844 */ /* 0x0005e20000000200 */
[----:B------:R-:W-:Y:S05]  /*8520*/  @!P0 BRA `(.L_x_3916) ;  /* 0x0000000000048947 */ /* 0x000fea0003800000 */
[----:B------:R-:W-:Y:S01]  /*8530*/  BPT.TRAP 0x1 ;  /* 0x000000040000795c */ /* 0x000fe20000300000 */
.L_x_3916:
[----:B------:R0:W1:Y:S01]  /*8540*/  SYNCS.PHASECHK.TRANS64.TRYWAIT P1, [UR26+0x28c50], R11 ;  /* 0x028c500bff0075a7 */ /* 0x000062000802015a */
[----:B------:R-:W-:Y:S05]  /*8550*/  @!P0 BRA `(.L_x_3917) ;  /* 0x0000000000048947 */ /* 0x000fea0003800000 */
[----:B------:R-:W-:Y:S01]  /*8560*/  BPT.TRAP 0x1 ;  /* 0x000000040000795c */ /* 0x000fe20000300000 */
.L_x_3917:
[----:B-1----:R-:W-:Y:S05]  /*8570*/  @P1 BRA `(.L_x_3918) ;  /* 0x0000000000081947 */ /* 0x002fea0003800000 */
[----:B------:R-:W1:Y:S02]  /*8580*/  SYNCS.PHASECHK.TRANS64.TRYWAIT P1, [UR26+0x28c50], R11 ;  /* 0x028c500bff0075a7 */ /* 0x000e64000802015a */
[----:B-1----:R-:W-:Y:S05]  /*8590*/  @!P1 BRA `(.L_x_3919) ;  /* 0x00000070000c9947 */ /* 0x002fea0003800000 */
.L_x_3918:
        /* <DEDUP_REMOVED lines=34> */
.L_x_3920:
[----:B------:R-:W-:Y:S01]  /*87c0*/  UISETP.GT.AND UP0, UPT, UR25, UR40, UPT ;  /* 0x000000281900728c */ /* 0x000fe2000bf04270 */
[----:B------:R-:W-:Y:S01]  /*87d0*/  MOV R13, R4 ;  /* 0x00000004000d7202 */ /* 0x000fe20000000f00 */
[----:B------:R-:W-:Y:S01]  /*87e0*/  UIADD3 UR7, UR26, 0x28c60, URZ ;  /* 0x00028c601a077890 */ /* 0x000fe2000fffe03f */
[----:B-1----:R-:W-:Y:S01]  /*87f0*/  IMAD.MOV.U32 R12, RZ, RZ, R3 ;  /* 0x000000ffff0c7224 */ /* 0x002fe200078e0003 */
[----:B------:R-:W-:Y:S02]  /*8800*/  UIADD3 UR25, UR25, -0x1, URZ ;  /* 0xffffffff19197890 */ /* 0x000fe4000fffe03f */
[----:B------:R-:W-:Y:S01]  /*8810*/  PLOP3.LUT P1, PT, PT, PT, UP0, 0x80, 0x0 ;  /* 0x000000000000781c */ /* 0x000fe20003f2f008 */
[----:B------:R-:W-:-:S09]  /*8820*/  UPRMT UR7, UR44, 0x654, UR7 ;  /* 0x000006542c077896 */ /* 0x000fd20008000007 */
[----:B------:R-:W-:Y:S01]  /*8830*/  SYNCS.ARRIVE.TRANS64.RED.A1T0 RZ, [UR7], RZ ;  /* 0x000000ffffff79a7 */ /* 0x000fe20008100407 */
[----:B------:R-:W-:Y:S02]  /*8840*/  UMOV UR7, UR4 ;  /* 0x0000000400077c82 */ /* 0x000fe40008000000 */
[----:B------:R-:W-:Y:S05]  /*8850*/  @P1 BRA `(.L_x_3921) ;  /* 0xffffffe400dc1947 */ /* 0x000fea000383ffff */
.L_x_3910:
[----:B--23--:R-:W2:Y:S01]  /*8860*/  SHFL.BFLY PT, R8, R5, 0x2, 0x1f ;  /* 0x0c401f0005087f89 */ /* 0x00cea200000e0000 */
[----:B------:R-:W-:Y:S08]  /*8870*/  BAR.ARV 0x8, 0x100 ;  /* 0x0204000000007b1d */ /* 0x000ff00000002000 */
[----:B------:R-:W-:Y:S01]  /*8880*/  BAR.SYNC.DEFER_BLOCKING 0xf, 0x100 ;  /* 0x03c4000000007b1d */ /* 0x000fe20000010000 */
[----:B------:R-:W-:-:S02]  /*8890*/  ISETP.NE.AND P0, PT, R2, RZ, PT ;  /* 0x000000ff0200720c */ /* 0x000fc40003f05270 */
[----:B------:R-:W-:-:S03]  /*88a0*/  MOV R2, RZ ;  /* 0x000000ff00027202 */ /* 0x000fc60000000f00 */
[----:B------:R-:W3:Y:S01]  /*88b0*/  SHFL.BFLY PT, R9, R6, 0x2, 0x1f ;  /* 0x0c401f0006097f89 */ /* 0x000ee200000e0000 */
[----:B--2---:R-:W-:Y:S01]  /*88c0*/  FADD.FTZ R8, R8, R5 ;  /* 0x0000000508087221 */ /* 0x004fe20000010000 */
[----:B------:R-:W-:-:S04]  /*88d0*/  IMAD.U32 R5, RZ, RZ, UR4 ;  /* 0x00000004ff057e24 */ /* 0x000fc8000f8e00ff */
[----:B------:R-:W0:Y:S01]  /*88e0*/  SHFL.BFLY PT, R7, R8, 0x1, 0x1f ;  /* 0x0c201f0008077f89 */ /* 0x000e2200000e0000 */
[----:B------:R-:W-:Y:S01]  /*88f0*/  IMAD R0, R5, 0x40, R0 ;  /* 0x0000004005007824 */ /* 0x000fe200078e0200 */
[----:B------:R-:W-:-:S04]  /*8900*/  MOV R5, 0xff800000 ;  /* 0xff80000000057802 */ /* 0x000fc80000000f00 */
[----:B------:R-:W-:Y:S01]  /*8910*/  @!P0 LEA R0, R0, UR39, 0x2 ;  /* 0x0000002700008c11 */ /* 0x000fe2000f8e10ff */
[----:B---3--:R-:W-:Y:S01]  /*8920*/  FADD.FTZ R9, R9, R6 ;  /* 0x0000000609097221 */ /* 0x008fe20000010000 */
[----:B------:R-:W-:-:S04]  /*8930*/  IMAD.MOV.U32 R6, RZ, RZ, -0x800000 ;  /* 0xff800000ff067424 */ /* 0x000fc800078e00ff */
[----:B------:R-:W2:Y:S01]  /*8940*/  SHFL.BFLY PT, R10, R9, 0x1, 0x1f ;  /* 0x0c201f00090a7f89 */ /* 0x000ea200000e0000 */
[----:B0-----:R-:W-:Y:S01]  /*8950*/  FADD.FTZ R11, R8, R7 ;  /* 0x00000007080b7221 */ /* 0x001fe20000010000 */
[----:B------:R-:W-:-:S04]  /*8960*/  IMAD.MOV.U32 R7, RZ, RZ, RZ ;  /* 0x000000ffff077224 */ /* 0x000fc800078e00ff */
[----:B------:R-:W-:-:S13]  /*8970*/  FSETP.NE.FTZ.AND P1, PT, R11, RZ, PT ;  /* 0x000000ff0b00720b */ /* 0x000fda0003f35000 */
[----:B------:R-:W0:Y:S01]  /*8980*/  @P1 MUFU.RCP R7, R11 ;  /* 0x0000000b00071308 */ /* 0x000e220000001000 */
[----:B--2---:R-:W-:-:S05]  /*8990*/  FADD.FTZ R10, R9, R10 ;  /* 0x0000000a090a7221 */ /* 0x004fca0000010000 */
[----:B------:R-:W-:Y:S02]  /*89a0*/  FSETP.NE.FTZ.AND P2, PT, R10, RZ, PT ;  /* 0x000000ff0a00720b */ /* 0x000fe40003f55000 */
[----:B------:R-:W-:Y:S01]  /*89b0*/  @P1 MUFU.LG2 R8, R11 ;  /* 0x0000000b00081308 */ /* 0x000fe20000000c00 */
[----:B0-----:R-:W-:Y:S01]  /*89c0*/  @!P0 STS [R0+0x28800], R7 ;  /* 0x0288000700008388 */ /* 0x001fe20000000800 */
[-C--:B------:R-:W-:Y:S01]  /*89d0*/  FMUL.FTZ R24, R24, R7.reuse ;  /* 0x0000000718187220 */ /* 0x080fe20000410000 */
[----:B------:R-:W-:-:S08]  /*89e0*/  FMUL.FTZ R25, R25, R7 ;  /* 0x0000000719197220 */ /* 0x000fd00000410000 */
[----:B------:R-:W0:Y:S01]  /*89f0*/  @P2 MUFU.RCP R2, R10 ;  /* 0x0000000a00022308 */ /* 0x000e220000001000 */
[-C--:B------:R-:W-:Y:S01]  /*8a00*/  FMUL.FTZ R28, R28, R7.reuse ;  /* 0x000000071c1c7220 */ /* 0x080fe20000410000 */
[-C--:B------:R-:W-:Y:S01]  /*8a10*/  FMUL.FTZ R29, R29, R7.reuse ;  /* 0x000000071d1d7220 */ /* 0x080fe20000410000 */
[-C--:B------:R-:W-:Y:S01]  /*8a20*/  FMUL.FTZ R32, R32, R7.reuse ;  /* 0x0000000720207220 */ /* 0x080fe20000410000 */
[-C--:B------:R-:W-:Y:S01]  /*8a30*/  FMUL.FTZ R33, R33, R7.reuse ;  /* 0x0000000721217220 */ /* 0x080fe20000410000 */
[-C--:B------:R-:W-:Y:S01]  /*8a40*/  FMUL.FTZ R36, R36, R7.reuse ;  /* 0x0000000724247220 */ /* 0x080fe20000410000 */
[-C--:B------:R-:W-:Y:S01]  /*8a50*/  FMUL.FTZ R37, R37, R7.reuse ;  /* 0x0000000725257220 */ /* 0x080fe20000410000 */
[-C--:B------:R-:W-:Y:S01]  /*8a60*/  FMUL.FTZ R40, R40, R7.reuse ;  /* 0x0000000728287220 */ /* 0x080fe20000410000 */
[----:B------:R2:W3:Y:S01]  /*8a70*/  @P2 MUFU.LG2 R9, R10 ;  /* 0x0000000a00092308 */ /* 0x0004e20000000c00 */
        /* <DEDUP_REMOVED lines=8> */
[----:B0-----:R0:W-:Y:S01]  /*8b00*/  @!P0 STS [R0+0x28820], R2 ;  /* 0x0288200200008388 */ /* 0x0011e20000000800 */
[----:B--2---:R-:W-:-:S02]  /*8b10*/  IMAD.U32 R10, RZ, RZ, UR14 ;  /* 0x0000000eff0a7e24 */ /* 0x004fc4000f8e00ff */
        /* <DEDUP_REMOVED lines=8> */
[----:B0-----:R-:W-:Y:S01]  /*8ba0*/  MOV R0, UR14 ;  /* 0x0000000e00007c02 */ /* 0x001fe20008000f00 */
        /* <DEDUP_REMOVED lines=41> */
[----:B------:R-:W-:Y:S01]  /*8e40*/  @P1 FMUL.FTZ R7, R8, 0.69314718246459960938 ;  /* 0x3f31721808071820 */ /* 0x000fe20000410000 */
[----:B---3--:R-:W-:Y:S01]  /*8e50*/  @P2 FMUL.FTZ R9, R9, 0.69314718246459960938 ;  /* 0x3f31721809092820 */ /* 0x008fe20000410000 */
        /* <DEDUP_REMOVED lines=68> */
.L_x_3874:
[----:B------:R-:W-:Y:S05]  /*92a0*/  @P0 BRA `(.L_x_3922) ;  /* 0x0000002000f80947 */ /* 0x000fea0003800000 */
[----:B------:R-:W0:Y:S01]  /*92b0*/  S2R R0, SR_TID.X ;  /* 0x0000000000007919 */ /* 0x000e220000002100 */
[----:B------:R-:W2:Y:S01]  /*92c0*/  S2UR UR5, SR_CgaCtaId ;  /* 0x00000000000579c3 */ /* 0x000ea20000008800 */
[----:B------:R-:W-:Y:S01]  /*92d0*/  UMOV UR4, 0x400 ;  /* 0x0000040000047882 */ /* 0x000fe20000000000 */
[----:B------:R-:W-:-:S06]  /*92e0*/  IMAD R2, RZ, RZ, -UR42 ;  /* 0x8000002aff027e24 */ /* 0x000fcc000f8e02ff */
[----:B------:R-:W-:Y:S08]  /*92f0*/  BAR.SYNC.DEFER_BLOCKING 0x1, 0x100 ;  /* 0x0044000000007b1d */ /* 0x000ff00000010000 */
[----:B------:R-:W3:Y:S08]  /*9300*/  S2UR UR6, SR_CTAID.Y ;  /* 0x00000000000679c3 */ /* 0x000ef00000002600 */
[----:B------:R-:W3:Y:S01]  /*9310*/  LDC R3, c[0x0][0xc50] ;  /* 0x00031400ff037b82 */ /* 0x000ee20000000800 */
[----:B--2---:R-:W-:-:S07]  /*9320*/  ULEA UR4, UR5, UR4, 0x18 ;  /* 0x0000000405047291 */ /* 0x004fce000f8ec03f */
[----:B------:R-:W2:Y:S01]  /*9330*/  LDC R7, c[0x0][0xbe8] ;  /* 0x0002fa00ff077b82 */ /* 0x000ea20000000800 */
[----:B------:R-:W-:Y:S01]  /*9340*/  UIADD3 UR4, UR4, 0x28c20, URZ ;  /* 0x00028c2004047890 */ /* 0x000fe2000fffe03f */
[----:B0-----:R-:W-:-:S03]  /*9350*/  VIADD R18, R0, 0xffffff80 ;  /* 0xffffff8000127836 */ /* 0x001fc60000000000 */
[----:B------:R-:W-:Y:S02]  /*9360*/  UPRMT UR4, URZ, 0x654, UR4 ;  /* 0x000006543f047896 */ /* 0x000fe40008000004 */
[----:B------:R-:W-:-:S04]  /*9370*/  SHF.R.S32.HI R21, RZ, 0x1f, R18 ;  /* 0x0000001fff157819 */ /* 0x000fc80000011412 */
[----:B------:R-:W-:Y:S01]  /*9380*/  LEA.HI R4, R21, R18, RZ, 0x7 ;  /* 0x0000001215047211 */ /* 0x000fe200078f38ff */
[----:B---3--:R-:W-:Y:S01]  /*9390*/  IMAD R2, R3, R2, UR6 ;  /* 0x0000000603027e24 */ /* 0x008fe2000f8e0202 */
[----:B------:R-:W-:Y:S01]  /*93a0*/  USHF.R.S32.HI UR6, URZ, 0x1f, UR42 ;  /* 0x0000001f3f067899 */ /* 0x000fe2000801142a */
[----:B------:R-:W-:Y:S01]  /*93b0*/  SYNCS.ARRIVE.TRANS64.RED.A1T0 RZ, [UR4], RZ ;  /* 0x000000ffffff79a7 */ /* 0x000fe20008100404 */
[----:B------:R-:W-:Y:S02]  /*93c0*/  SHF.R.S32.HI R0, RZ, 0x7, R4 ;  /* 0x00000007ff007819 */ /* 0x000fe40000011404 */
[----:B------:R-:W-:Y:S02]  /*93d0*/  LOP3.LUT R9, R4, 0xffffff80, RZ, 0xc0, !PT ;  /* 0xffffff8004097812 */ /* 0x000fe400078ec0ff */
[----:B------:R-:W-:Y:S01]  /*93e0*/  SHF.R.S32.HI R3, RZ, 0x1f, R2 ;  /* 0x0000001fff037819 */ /* 0x000fe20000011402 */
[----:B------:R-:W0:Y:S01]  /*93f0*/  SHFL.IDX PT, R10, R0, RZ, 0x1f ;  /* 0x00001fff000a7589 */ /* 0x000e2200000e0000 */
[----:B------:R-:W-:-:S02]  /*9400*/  IADD3 R8, R18, -R9, RZ ;  /* 0x8000000912087210 */ /* 0x000fc40007ffe0ff */
[----:B--2---:R-:W-:Y:S02]  /*9410*/  ISETP.NE.AND P1, PT, R7, 0x1, PT ;  /* 0x000000010700780c */ /* 0x004fe40003f25270 */
[----:B------:R-:W-:-:S04]  /*9420*/  SHF.R.S32.HI R155, RZ, 0x1f, R8 ;  /* 0x0000001fff9b7819 */ /* 0x000fc80000011408 */
[----:B------:R-:W-:-:S04]  /*9430*/  LEA.HI R9, R155, R8, RZ, 0x2 ;  /* 0x000000089b097211 */ /* 0x000fc800078f10ff */
[----:B------:R-:W-:Y:S02]  /*9440*/  SHF.R.S32.HI R154, RZ, 0x2, R9 ;  /* 0x00000002ff9a7819 */ /* 0x000fe40000011409 */
[----:B0-----:R-:W-:-:S13]  /*9450*/  ISETP.NE.AND P0, PT, R10, RZ, PT ;  /* 0x000000ff0a00720c */ /* 0x001fda0003f05270 */
[----:B------:R-:W-:Y:S05]  /*9460*/  @P0 BRA `(.L_x_3923) ;  /* 0x0000000400440947 */ /* 0x000fea0003800000 */
[----:B------:R-:W0:Y:S01]  /*9470*/  LDC R19, c[0x0][0xbe8] ;  /* 0x0002fa00ff137b82 */ /* 0x000e220000000800 */
[----:B------:R-:W-:Y:S01]  /*9480*/  LOP3.LUT R11, R4, 0xffffff80, RZ, 0xc0, !PT ;  /* 0xffffff80040b7812 */ /* 0x000fe200078ec0ff */
[----:B------:R-:W2:Y:S01]  /*9490*/  S2R R23, SR_CTAID.X ;  /* 0x0000000000177919 */ /* 0x000ea20000002500 */
[----:B------:R-:W-:Y:S01]  /*94a0*/  LEA.HI R10, R21, R18, RZ, 0x2 ;  /* 0x00000012150a7211 */ /* 0x000fe200078f10ff */
[----:B------:R-:W-:Y:S02]  /*94b0*/  ULDC.64 UR4, c[0x0][0xbd0] ;  /* 0x0002f40000047ab9 */ /* 0x000fe40000000a00 */
[----:B------:R-:W-:Y:S01]  /*94c0*/  IMAD.IADD R20, R18, 0x1, -R11 ;  /* 0x0000000112147824 */ /* 0x000fe200078e0a0b */
[----:B------:R-:W-:Y:S01]  /*94d0*/  LOP3.LUT R17, R10, 0xfffffffc, RZ, 0xc0, !PT ;  /* 0xfffffffc0a117812 */ /* 0x000fe200078ec0ff */
[----:B------:R-:W3:Y:S01]  /*94e0*/  S2UR UR7, SR_CTAID.Z ;  /* 0x00000000000779c3 */ /* 0x000ee20000002700 */
[----:B------:R-:W-:Y:S02]  /*94f0*/  UIMAD.WIDE.U32 UR8, UR42, UR4, URZ ;  /* 0x000000042a0872a5 */ /* 0x000fe4000f8e003f */
[----:B------:R-:W-:Y:S01]  /*9500*/  SHF.R.S32.HI R11, RZ, 0x1f, R20 ;  /* 0x0000001fff0b7819 */ /* 0x000fe20000011414 */
[----:B------:R-:W-:Y:S01]  /*9510*/  IMAD.IADD R10, R18, 0x1, -R17 ;  /* 0x00000001120a7824 */ /* 0x000fe200078e0a11 */
[----:B------:R-:W-:-:S02]  /*9520*/  UIMAD UR4, UR6, UR4, URZ ;  /* 0x00000004060472a4 */ /* 0x000fc4000f8e023f */
[C---:B------:R-:W-:Y:S01]  /*9530*/  LEA.HI R22, R11.reuse, R20, RZ, 0x2 ;  /* 0x000000140b167211 */ /* 0x040fe200078f10ff */
[----:B------:R-:W4:Y:S01]  /*9540*/  LDC.64 R14, c[0x0][0xbd8] ;  /* 0x0002f600ff0e7b82 */ /* 0x000f220000000a00 */
[----:B------:R-:W-:Y:S01]  /*9550*/  LEA.HI R12, R10, R10, RZ, 0x1 ;  /* 0x0000000a0a0c7211 */ /* 0x000fe200078f08ff */
[----:B------:R-:W-:Y:S01]  /*9560*/  UIMAD UR4, UR42, UR5, UR4 ;  /* 0x000000052a0472a4 */ /* 0x000fe2000f8e0204 */
[--C-:B------:R-:W-:Y:S02]  /*9570*/  SHF.R.S32.HI R4, RZ, 0x2, R22.reuse ;  /* 0x00000002ff047819 */ /* 0x100fe40000011416 */
[----:B-1----:R-:W-:Y:S01]  /*9580*/  SHF.R.S32.HI R13, RZ, 0x1f, R22 ;  /* 0x0000001fff0d7819 */ /* 0x002fe20000011416 */
[----:B------:R-:W-:Y:S01]  /*9590*/  UIADD3 UR4, UR9, UR4, URZ ;  /* 0x0000000409047290 */ /* 0x000fe2000fffe03f */
[----:B------:R-:W-:Y:S02]  /*95a0*/  LEA.HI R11, R11, R20, RZ, 0x5 ;  /* 0x000000140b0b7211 */ /* 0x000fe400078f28ff */
[----:B0-----:R-:W-:-:S02]  /*95b0*/  ISETP.NE.AND P0, PT, R19, 0x1, PT ;  /* 0x000000011300780c */ /* 0x001fc40003f05270 */
[----:B------:R-:W-:Y:S02]  /*95c0*/  LEA.HI R13, R13, R4, RZ, 0x3 ;  /* 0x000000040d0d7211 */ /* 0x000fe400078f18ff */
[----:B------:R-:W-:Y:S02]  /*95d0*/  LOP3.LUT R153, R12, 0x1ffffffe, RZ, 0xc0, !PT ;  /* 0x1ffffffe0c997812 */ /* 0x000fe400078ec0ff */
[----:B------:R-:W-:Y:S01]  /*95e0*/  LOP3.LUT R13, R13, 0xfffffff8, RZ, 0xc0, !PT ;  /* 0xfffffff80d0d7812 */ /* 0x000fe200078ec0ff */
[----:B---3--:R-:W-:Y:S01]  /*95f0*/  USHF.R.S32.HI UR5, URZ, 0x1f, UR7 ;  /* 0x0000001f3f057899 */ /* 0x008fe20008011407 */
[----:B------:R-:W-:Y:S01]  /*9600*/  SHF.R.S32.HI R11, RZ, 0x5, R11 ;  /* 0x00000005ff0b7819 */ /* 0x000fe2000001140b */
[----:B------:R-:W-:Y:S01]  /*9610*/  IMAD.IADD R153, R10, 0x1, -R153 ;  /* 0x000000010a997824 */ /* 0x000fe200078e0a99 */
[----:B------:R-:W-:Y:S02]  /*9620*/  IADD3 R4, R4, -R13, RZ ;  /* 0x8000000d04047210 */ /* 0x000fe40007ffe0ff */
[----:B------:R-:W-:Y:S01]  /*9630*/  MOV R10, UR8 ;  /* 0x00000008000a7c02 */ /* 0x000fe20008000f00 */
[----:B------:R-:W0:Y:S02]  /*9640*/  @P0 LDC R13, c[0x0][0xbec] ;  /* 0x0002fb00ff0d0b82 */ /* 0x000e240000000800 */
[----:B------:R-:W-:-:S02]  /*9650*/  IMAD R152, R11, 0x10, R4 ;  /* 0x000000100b987824 */ /* 0x000fc400078e0204 */
[C---:B----4-:R-:W-:Y:S02]  /*9660*/  IMAD R12, R14.reuse, UR5, RZ ;  /* 0x000000050e0c7c24 */ /* 0x050fe4000f8e02ff */
[----:B------:R-:W-:Y:S02]  /*9670*/  IMAD R4, R153, 0x8, R152 ;  /* 0x0000000899047824 */ /* 0x000fe400078e0298 */
[----:B------:R-:W1:Y:S01]  /*9680*/  @P0 LDC R17, c[0x0][0xbf0] ;  /* 0x0002fc00ff110b82 */ /* 0x000e620000000800 */
[----:B------:R-:W-:Y:S01]  /*9690*/  IMAD.U32 R11, RZ, RZ, UR9 ;  /* 0x00000009ff0b7e24 */ /* 0x000fe2000f8e00ff */
[----:B------:R-:W-:Y:S01]  /*96a0*/  MOV R11, UR4 ;  /* 0x00000004000b7c02 */ /* 0x000fe20008000f00 */
[----:B--2---:R-:W-:Y:S01]  /*96b0*/  IMAD R4, R23, 0x40, R4 ;  /* 0x0000004017047824 */ /* 0x004fe200078e0204 */
[----:B------:R-:W-:Y:S01]  /*96c0*/  ULDC.64 UR4, c[0x0][0xbe0] ;  /* 0x0002f80000047ab9 */ /* 0x000fe20000000a00 */
[----:B------:R-:W-:Y:S02]  /*96d0*/  IMAD R15, R15, UR7, R12 ;  /* 0x000000070f0f7c24 */ /* 0x000fe4000f8e020c */
[----:B------:R-:W-:-:S04]  /*96e0*/  IMAD.WIDE.U32 R10, R14, UR7, R10 ;  /* 0x000000070e0a7c25 */ /* 0x000fc8000f8e000a */
[----:B------:R-:W-:Y:S01]  /*96f0*/  IMAD R23, R23, 0x40, R152 ;  /* 0x0000004017177824 */ /* 0x000fe200078e0298 */
[----:B------:R-:W-:Y:S01]  /*9700*/  IADD3 R11, R11, R15, RZ ;  /* 0x0000000f0b0b7210 */ /* 0x000fe20007ffe0ff */
[----:B0-----:R-:W-:-:S04]  /*9710*/  @P0 IMAD.HI.U32 R12, R4, R13, RZ ;  /* 0x0000000d040c0227 */ /* 0x001fc800078e00ff */
[----:B------:R-:W-:Y:S02]  /*9720*/  IMAD.MOV.U32 R13, RZ, RZ, R4 ;  /* 0x000000ffff0d7224 */ /* 0x000fe400078e0004 */
[----:B------:R-:W-:Y:S01]  /*9730*/  IMAD.WIDE.U32 R10, R2, UR4, R10 ;  /* 0x00000004020a7c25 */ /* 0x000fe2000f8e000a */
[----:B-1----:R-:W-:-:S03]  /*9740*/  @P0 SHF.R.U32.HI R13, RZ, R17, R12 ;  /* 0x00000011ff0d0219 */ /* 0x002fc6000001160c */
[----:B------:R-:W-:Y:S01]  /*9750*/  IMAD R17, R3, UR4, RZ ;  /* 0x0000000403117c24 */ /* 0x000fe2000f8e02ff */
[----:B------:R-:W-:Y:S01]  /*9760*/  IADD3 R10, P0, R13, R10, RZ ;  /* 0x0000000a0d0a7210 */ /* 0x000fe20007f1e0ff */
[----:B------:R-:W-:Y:S02]  /*9770*/  IMAD.MOV R15, RZ, RZ, -R13 ;  /* 0x000000ffff0f7224 */ /* 0x000fe400078e0a0d */
[----:B------:R-:W-:Y:S01]  /*9780*/  IMAD R12, R2, UR5, R17 ;  /* 0x00000005020c7c24 */ /* 0x000fe2000f8e0211 */
[----:B------:R-:W-:Y:S01]  /*9790*/  SHF.R.S32.HI R17, RZ, 0x1f, R13 ;  /* 0x0000001fff117819 */ /* 0x000fe2000001140d */
[----:B------:R-:W-:Y:S01]  /*97a0*/  IMAD R15, R19, R15, R4 ;  /* 0x0000000f130f7224 */ /* 0x000fe200078e0204 */
[----:B------:R-:W-:Y:S01]  /*97b0*/  ULDC.64 UR4, c[0x0][0xbc8] ;  /* 0x0002f20000047ab9 */ /* 0x000fe20000000a00 */
[----:B------:R-:W-:Y:S02]  /*97c0*/  LOP3.LUT R13, R22, 0x7ffffffc, RZ, 0xc0, !PT ;  /* 0x7ffffffc160d7812 */ /* 0x000fe400078ec0ff */
[----:B------:R-:W-:-:S02]  /*97d0*/  IADD3.X R11, R17, R11, R12, P0, !PT ;  /* 0x0000000b110b7210 */ /* 0x000fc400007fe40c */
[----:B------:R-:W-:Y:S01]  /*97e0*/  SHF.R.S32.HI R4, RZ, 0x1f, R15 ;  /* 0x0000001fff047819 */ /* 0x000fe2000001140f */
[----:B------:R-:W-:Y:S02]  /*97f0*/  IMAD.IADD R20, R20, 0x1, -R13 ;  /* 0x0000000114147824 */ /* 0x000fe400078e0a0d */
[----:B------:R-:W-:-:S04]  /*9800*/  IMAD.WIDE.U32 R10, R15, UR4, R10 ;  /* 0x000000040f0a7c25 */ /* 0x000fc8000f8e000a */
[----:B------:R-:W-:-:S04]  /*9810*/  IMAD R4, R4, UR4, RZ ;  /* 0x0000000404047c24 */ /* 0x000fc8000f8e02ff */
[----:B------:R-:W-:Y:S01]  /*9820*/  IMAD R15, R15, UR5, R4 ;  /* 0x000000050f0f7c24 */ /* 0x000fe2000f8e0204 */
[----:B------:R-:W-:Y:S01]  /*9830*/  ULDC.64 UR4, c[0x0][0xba8] ;  /* 0x0002ea0000047ab9 */ /* 0x000fe20000000a00 */
[-C--:B------:R-:W-:Y:S02]  /*9840*/  LEA.HI R4, R0, R0.reuse, RZ, 0x1 ;  /* 0x0000000000047211 */ /* 0x080fe400078f08ff */
[----:B------:R-:W-:Y:S01]  /*9850*/  IMAD.IADD R11, R11, 0x1, R15 ;  /* 0x000000010b0b7824 */ /* 0x000fe200078e020f */
[----:B------:R-:W-:Y:S01]  /*9860*/  LEA R16, P0, R10, UR4, 0x2 ;  /* 0x000000040a107c11 */ /* 0x000fe2000f8010ff */
[----:B------:R-:W-:Y:S01]  /*9870*/  ULDC UR4, c[0x0][0xa88] ;  /* 0x0002a20000047ab9 */ /* 0x000fe20000000800 */
[----:B------:R-:W-:Y:S01]  /*9880*/  LOP3.LUT R15, R4, 0xfffffe, RZ, 0xc0, !PT ;  /* 0x00fffffe040f7812 */ /* 0x000fe200078ec0ff */
[----:B------:R-:W-:Y:S01]  /*9890*/  IMAD R4, R19, UR4, RZ ;  /* 0x0000000413047c24 */ /* 0x000fe2000f8e02ff */
[----:B------:R-:W-:Y:S01]  /*98a0*/  LEA.HI.X R17, R10, UR5, R11, 0x2, P0 ;  /* 0x000000050a117c11 */ /* 0x000fe200080f140b */
[----:B------:R-:W-:Y:S01]  /*98b0*/  SHFL.IDX PT, R12, R16, 0x1, 0x1c1f ;  /* 0x003c1f00100c7f89 */ /* 0x000fe200000e0000 */
[----:B------:R-:W-:Y:S01]  /*98c0*/  IADD3 R14, -R15, R0, RZ ;  /* 0x000000000f0e7210 */ /* 0x000fe20007ffe1ff */
[----:B------:R-:W-:-:S02]  /*98d0*/  IMAD.SHL.U32 R15, R20, 0x2, RZ ;  /* 0x00000002140f7824 */ /* 0x000fc400078e00ff */
[----:B------:R-:W-:Y:S01]  /*98e0*/  SHFL.IDX PT, R10, R16, RZ, 0x1c1f ;  /* 0x001c1fff100a7589 */ /* 0x000fe200000e0000 */
[----:B------:R-:W-:-:S03]  /*98f0*/  LEA R14, -R14, RZ, 0x8 ;  /* 0x000000ff0e0e7211 */ /* 0x000fc600078e41ff */
[----:B------:R-:W0:Y:S01]  /*9900*/  SHFL.IDX PT, R11, R17, RZ, 0x1c1f ;  /* 0x001c1fff110b7589 */ /* 0x000e2200000e0000 */
[----:B------:R-:W-:Y:S01]  /*9910*/  ISETP.NE.AND P0, PT, R15, R14, PT ;  /* 0x0000000e0f00720c */ /* 0x000fe20003f05270 */
[C---:B------:R-:W-:Y:S02]  /*9920*/  VIADD R15, R23.reuse, 0x8 ;  /* 0x00000008170f7836 */ /* 0x040fe40000000000 */
[----:B------:R-:W1:Y:S01]  /*9930*/  SHFL.IDX PT, R13, R17, 0x1, 0x1c1f ;  /* 0x003c1f00110d7f89 */ /* 0x000e6200000e0000 */
[-C--:B------:R-:W-:Y:S02]  /*9940*/  ISETP.GE.OR P2, PT, R23, R4.reuse, P0 ;  /* 0x000000041700720c */ /* 0x080fe40000746670 */
[----:B------:R-:W-:-:S11]  /*9950*/  ISETP.GE.OR P0, PT, R15, R4, P0 ;  /* 0x000000040f00720c */ /* 0x000fd60000706670 */
[----:B0-----:R0:W-:Y:S04]  /*9960*/  @!P2 ST.E desc[UR36][R10.64], R6 ;  /* 0x000000060a00a985 */ /* 0x0011e8000c101924 */
[----:B-1----:R0:W-:Y:S02]  /*9970*/  @!P0 ST.E desc[UR36][R12.64], R5 ;  /* 0x000000050c008985 */ /* 0x0021e4000c101924 */
.L_x_3923:
[----:B------:R-:W2:Y:S01]  /*9980*/  S2R R14, SR_CTAID.X ;  /* 0x00000000000e7919 */ /* 0x000ea20000002500 */
[----:B------:R-:W3:Y:S01]  /*9990*/  S2UR UR7, SR_CTAID.Z ;  /* 0x00000000000779c3 */ /* 0x000ee20000002700 */
[----:B------:R-:W-:Y:S01]  /*99a0*/  LEA.HI R21, R21, R18, RZ, 0x2 ;  /* 0x0000001215157211 */ /* 0x000fe200078f10ff */
[----:B------:R-:W-:Y:S01]  /*99b0*/  ULDC.64 UR8, c[0x0][0xb38] ;  /* 0x0002ce0000087ab9 */ /* 0x000fe20000000a00 */
[----:B0-----:R-:W-:Y:S01]  /*99c0*/  SHF.R.S32.HI R5, RZ, 0x1f, R9 ;  /* 0x0000001fff057819 */ /* 0x001fe20000011409 */
[----:B------:R-:W-:Y:S01]  /*99d0*/  UIMAD UR6, UR6, UR8, URZ ;  /* 0x00000008060672a4 */ /* 0x000fe2000f8e023f */
[----:B------:R-:W-:Y:S01]  /*99e0*/  LOP3.LUT R21, R21, 0xfffffffc, RZ, 0xc0, !PT ;  /* 0xfffffffc15157812 */ /* 0x000fe200078ec0ff */
[----:B------:R-:W-:Y:S01]  /*99f0*/  UIMAD.WIDE.U32 UR4, UR42, UR8, URZ ;  /* 0x000000082a0472a5 */ /* 0x000fe2000f8e003f */
[----:B------:R-:W-:Y:S01]  /*9a00*/  LEA.HI R5, R5, R154, RZ, 0x3 ;  /* 0x0000009a05057211 */ /* 0x000fe200078f18ff */
[----:B-1----:R-:W0:Y:S01]  /*9a10*/  LDC.64 R12, c[0x0][0xb40] ;  /* 0x0002d000ff0c7b82 */ /* 0x002e220000000a00 */
[----:B------:R-:W-:Y:S01]  /*9a20*/  IADD3 R21, R18, -R21, RZ ;  /* 0x8000001512157210 */ /* 0x000fe20007ffe0ff */
[----:B------:R-:W-:Y:S01]  /*9a30*/  UIMAD UR6, UR42, UR9, UR6 ;  /* 0x000000092a0672a4 */ /* 0x000fe2000f8e0206 */
[----:B------:R-:W-:Y:S01]  /*9a40*/  LOP3.LUT R5, R5, 0xfffffff8, RZ, 0xc0, !PT ;  /* 0xfffffff805057812 */ /* 0x000fe200078ec0ff */
[----:B------:R-:W-:Y:S01]  /*9a50*/  BSSY B0, `(.L_x_3924) ;  /* 0x00000fc000007945 */ /* 0x000fe20003800000 */
[----:B------:R-:W-:Y:S01]  /*9a60*/  LEA.HI R4, R21, R21, RZ, 0x1 ;  /* 0x0000001515047211 */ /* 0x000fe200078f08ff */
[----:B------:R-:W-:Y:S01]  /*9a70*/  UIADD3 UR6, UR5, UR6, URZ ;  /* 0x0000000605067290 */ /* 0x000fe2000fffe03f */
[----:B------:R-:W-:Y:S01]  /*9a80*/  LEA.HI R155, R155, R8, RZ, 0x5 ;  /* 0x000000089b9b7211 */ /* 0x000fe200078f28ff */
[----:B------:R-:W1:Y:S01]  /*9a90*/  @P1 LDC R10, c[0x0][0xbec] ;  /* 0x0002fb00ff0a1b82 */ /* 0x000e620000000800 */
[----:B------:R-:W-:Y:S01]  /*9aa0*/  IMAD.IADD R154, R154, 0x1, -R5 ;  /* 0x000000019a9a7824 */ /* 0x000fe200078e0a05 */
[----:B------:R-:W-:-:S02]  /*9ab0*/  LOP3.LUT R4, R4, 0x1ffffffe, RZ, 0xc0, !PT ;  /* 0x1ffffffe04047812 */ /* 0x000fc400078ec0ff */
[----:B------:R-:W-:Y:S02]  /*9ac0*/  SHF.R.S32.HI R155, RZ, 0x5, R155 ;  /* 0x00000005ff9b7819 */ /* 0x000fe4000001149b */
[----:B------:R-:W-:Y:S01]  /*9ad0*/  MOV R5, UR5 ;  /* 0x0000000500057c02 */ /* 0x000fe20008000f00 */
[----:B------:R-:W-:Y:S01]  /*9ae0*/  IMAD.IADD R4, R21, 0x1, -R4 ;  /* 0x0000000115047824 */ /* 0x000fe200078e0a04 */
[----:B------:R-:W4:Y:S01]  /*9af0*/  @P1 LDC R17, c[0x0][0xbf0] ;  /* 0x0002fc00ff111b82 */ /* 0x000f220000000800 */
[----:B------:R-:W-:Y:S01]  /*9b00*/  LEA R155, R155, R154, 0x4 ;  /* 0x0000009a9b9b7211 */ /* 0x000fe200078e20ff */
[----:B---3--:R-:W-:Y:S01]  /*9b10*/  USHF.R.S32.HI UR8, URZ, 0x1f, UR7 ;  /* 0x0000001f3f087899 */ /* 0x008fe20008011407 */
[----:B------:R-:W-:Y:S01]  /*9b20*/  IMAD.U32 R5, RZ, RZ, UR6 ;  /* 0x00000006ff057e24 */ /* 0x000fe2000f8e00ff */
[----:B------:R-:W-:Y:S02]  /*9b30*/  LOP3.LUT R9, R9, 0x7ffffffc, RZ, 0xc0, !PT ;  /* 0x7ffffffc09097812 */ /* 0x000fe400078ec0ff */
[----:B------:R-:W-:-:S02]  /*9b40*/  IMAD R11, R4, 0x8, R155 ;  /* 0x00000008040b7824 */ /* 0x000fc400078e029b */
[----:B------:R-:W-:Y:S01]  /*9b50*/  IMAD.U32 R4, RZ, RZ, UR4 ;  /* 0x00000004ff047e24 */ /* 0x000fe2000f8e00ff */
[----:B------:R-:W-:Y:S01]  /*9b60*/  ULDC.64 UR4, c[0x0][0xb48] ;  /* 0x0002d20000047ab9 */ /* 0x000fe20000000a00 */
[----:B0-----:R-:W-:Y:S02]  /*9b70*/  IMAD R6, R12, UR8, RZ ;  /* 0x000000080c067c24 */ /* 0x001fe4000f8e02ff */
[----:B--2---:R-:W-:Y:S02]  /*9b80*/  IMAD R15, R14, 0x40, R11 ;  /* 0x000000400e0f7824 */ /* 0x004fe400078e020b */
[----:B------:R-:W-:Y:S02]  /*9b90*/  IMAD R13, R13, UR7, R6 ;  /* 0x000000070d0d7c24 */ /* 0x000fe4000f8e0206 */
[----:B-1----:R-:W-:Y:S01]  /*9ba0*/  @P1 IMAD.HI.U32 R10, R15, R10, RZ ;  /* 0x0000000a0f0a1227 */ /* 0x002fe200078e00ff */
[----:B------:R-:W-:-:S03]  /*9bb0*/  MOV R11, R15 ;  /* 0x0000000f000b7202 */ /* 0x000fc60000000f00 */
[----:B------:R-:W-:-:S04]  /*9bc0*/  IMAD.WIDE.U32 R4, R12, UR7, R4 ;  /* 0x000000070c047c25 */ /* 0x000fc8000f8e0004 */
[----:B------:R-:W-:Y:S01]  /*9bd0*/  IMAD R3, R3, UR4, RZ ;  /* 0x0000000403037c24 */ /* 0x000fe2000f8e02ff */
[----:B----4-:R-:W-:Y:S01]  /*9be0*/  @P1 SHF.R.U32.HI R11, RZ, R17, R10 ;  /* 0x00000011ff0b1219 */ /* 0x010fe2000001160a */
[----:B------:R-:W-:Y:S02]  /*9bf0*/  IMAD.IADD R5, R5, 0x1, R13 ;  /* 0x0000000105057824 */ /* 0x000fe400078e020d */
[C---:B------:R-:W-:Y:S01]  /*9c00*/  IMAD R13, R2.reuse, UR5, R3 ;  /* 0x00000005020d7c24 */ /* 0x040fe2000f8e0203 */
[----:B------:R-:W-:Y:S01]  /*9c10*/  SHF.R.S32.HI R6, RZ, 0x1f, R11 ;  /* 0x0000001fff067819 */ /* 0x000fe2000001140b */
[----:B------:R-:W-:Y:S01]  /*9c20*/  IMAD.WIDE.U32 R2, R2, UR4, R4 ;  /* 0x0000000402027c25 */ /* 0x000fe2000f8e0004 */
[----:B------:R-:W-:-:S03]  /*9c30*/  ULDC.64 UR4, c[0x0][0xb30] ;  /* 0x0002cc0000047ab9 */ /* 0x000fc60000000a00 */
[----:B------:R-:W-:Y:S01]  /*9c40*/  IMAD.MOV R10, RZ, RZ, -R11 ;  /* 0x000000ffff0a7224 */ /* 0x000fe200078e0a0b */
[----:B------:R-:W-:Y:S01]  /*9c50*/  IADD3 R3, R3, R13, RZ ;  /* 0x0000000d03037210 */ /* 0x000fe20007ffe0ff */
[----:B------:R-:W-:Y:S02]  /*9c60*/  IMAD R6, R6, UR4, RZ ;  /* 0x0000000406067c24 */ /* 0x000fe4000f8e02ff */
[----:B------:R-:W-:Y:S02]  /*9c70*/  IMAD R5, R7, R10, R15 ;  /* 0x0000000a07057224 */ /* 0x000fe400078e020f */
[C---:B------:R-:W-:Y:S01]  /*9c80*/  IMAD R13, R11.reuse, UR5, R6 ;  /* 0x000000050b0d7c24 */ /* 0x040fe2000f8e0206 */
[----:B------:R-:W-:Y:S01]  /*9c90*/  LEA.HI R6, R0, R0, RZ, 0x1 ;  /* 0x0000000000067211 */ /* 0x000fe200078f08ff */
[----:B------:R-:W-:Y:S01]  /*9ca0*/  IMAD.WIDE.U32 R2, R11, UR4, R2 ;  /* 0x000000040b027c25 */ /* 0x000fe2000f8e0002 */
[----:B------:R-:W-:Y:S01]  /*9cb0*/  SHF.R.S32.HI R4, RZ, 0x1f, R5 ;  /* 0x0000001fff047819 */ /* 0x000fe20000011405 */
[----:B------:R-:W-:-:S02]  /*9cc0*/  ULDC.64 UR4, c[0x0][0xb28] ;  /* 0x0002ca0000047ab9 */ /* 0x000fc40000000a00 */
[----:B------:R-:W-:Y:S02]  /*9cd0*/  IMAD.IADD R3, R3, 0x1, R13 ;  /* 0x0000000103037824 */ /* 0x000fe400078e020d */
[----:B------:R-:W-:Y:S02]  /*9ce0*/  IMAD R4, R4, UR4, RZ ;  /* 0x0000000404047c24 */ /* 0x000fe4000f8e02ff */
[----:B------:R-:W-:-:S04]  /*9cf0*/  IMAD.WIDE.U32 R2, R5, UR4, R2 ;  /* 0x0000000405027c25 */ /* 0x000fc8000f8e0002 */
[----:B------:R-:W-:Y:S01]  /*9d00*/  IMAD R11, R5, UR5, R4 ;  /* 0x00000005050b7c24 */ /* 0x000fe2000f8e0204 */
[----:B------:R-:W-:Y:S02]  /*9d10*/  ULDC.64 UR4, c[0x0][0xb00] ;  /* 0x0002c00000047ab9 */ /* 0x000fe40000000a00 */
[----:B------:R-:W-:Y:S01]  /*9d20*/  LEA R4, P0, R2, UR4, 0x2 ;  /* 0x0000000402047c11 */ /* 0x000fe2000f8010ff */
[----:B------:R-:W-:Y:S01]  /*9d30*/  IMAD.IADD R5, R3, 0x1, R11 ;  /* 0x0000000103057824 */ /* 0x000fe200078e020b */
[----:B------:R-:W-:Y:S01]  /*9d40*/  ULDC UR4, c[0x0][0xa88] ;  /* 0x0002a20000047ab9 */ /* 0x000fe20000000800 */
[----:B------:R-:W-:Y:S01]  /*9d50*/  LOP3.LUT R11, R6, 0xfffffe, RZ, 0xc0, !PT ;  /* 0x00fffffe060b7812 */ /* 0x000fe200078ec0ff */
[----:B------:R-:W-:Y:S01]  /*9d60*/  IMAD R6, R7, UR4, RZ ;  /* 0x0000000407067c24 */ /* 0x000fe2000f8e02ff */
[----:B------:R-:W-:Y:S02]  /*9d70*/  LEA R7, R14, R155, 0x6 ;  /* 0x0000009b0e077211 */ /* 0x000fe400078e30ff */
[----:B------:R-:W-:Y:S01]  /*9d80*/  LEA.HI.X R5, R2, UR5, R5, 0x2, P0 ;  /* 0x0000000502057c11 */ /* 0x000fe200080f1405 */
[----:B------:R-:W-:Y:S01]  /*9d90*/  IMAD.IADD R11, R0, 0x1, -R11 ;  /* 0x00000001000b7824 */ /* 0x000fe200078e0a0b */
[----:B------:R-:W-:Y:S01]  /*9da0*/  ISETP.GE.AND P0, PT, R7, R6, PT ;  /* 0x000000060700720c */ /* 0x000fe20003f06270 */
[----:B------:R-:W-:Y:S01]  /*9db0*/  IMAD.IADD R0, R8, 0x1, -R9 ;  /* 0x0000000108007824 */ /* 0x000fe200078e0a09 */
[----:B------:R0:W1:Y:S04]  /*9dc0*/  SHFL.IDX PT, R2, R4, RZ, 0x1c1f ;  /* 0x001c1fff04027589 */ /* 0x00006800000e0000 */
[----:B------:R-:W-:Y:S01]  /*9dd0*/  LEA R0, R11, R0, 0x7 ;  /* 0x000000000b007211 */ /* 0x000fe200078e38ff */
[----:B------:R0:W2:Y:S04]  /*9de0*/  SHFL.IDX PT, R3, R5, RZ, 0x1c1f ;  /* 0x001c1fff05037589 */ /* 0x0000a800000e0000 */
[----:B------:R-:W-:-:S02]  /*9df0*/  IMAD.SHL.U32 R0, R0, 0x2, RZ ;  /* 0x0000000200007824 */ /* 0x000fc400078e00ff */
[----:B------:R-:W-:Y:S05]  /*9e00*/  @P0 BRA `(.L_x_3925) ;  /* 0x0000000c00000947 */ /* 0x000fea0003800000 */
        /* <DEDUP_REMOVED lines=13> */
[----:B------:R-:W-:Y:S01]  /*9ee0*/  VIADD R22, R0, 0x50 ;  /* 0x0000005000167836 */ /* 0x000fe20000000000 */
[----:B------:R-:W-:-:S02]  /*9ef0*/  ISETP.GE.AND P0, PT, R16, UR4, PT ;  /* 0x0000000410007c0c */ /* 0x000fc4000bf06270 */
[----:B------:R-:W-:Y:S02]  /*9f00*/  ISETP.GE.AND P1, PT, R17, UR4, PT ;  /* 0x0000000411007c0c */ /* 0x000fe4000bf26270 */
[----:B------:R-:W-:Y:S02]  /*9f10*/  @!P2 LEA.HI R8, R0, R0, RZ, 0x1 ;  /* 0x000000000008a211 */ /* 0x000fe400078f08ff */
[----:B------:R-:W-:Y:S02]  /*9f20*/  @!P3 LEA.HI R10, R9, R9, RZ, 0x1 ;  /* 0x00000009090ab211 */ /* 0x000fe400078f08ff */
[----:B------:R-:W-:Y:S02]  /*9f30*/  @!P4 LEA.HI R12, R11, R11, RZ, 0x1 ;  /* 0x0000000b0b0cc211 */ /* 0x000fe400078f08ff */
[----:B------:R-:W-:Y:S02]  /*9f40*/  @!P5 LEA.HI R14, R13, R13, RZ, 0x1 ;  /* 0x0000000d0d0ed211 */ /* 0x000fe400078f08ff */
[----:B------:R-:W-:-:S02]  /*9f50*/  @!P2 LOP3.LUT R9, R8, 0xfffffffe, RZ, 0xc0, !PT ;  /* 0xfffffffe0809a812 */ /* 0x000fc400078ec0ff */
[----:B------:R-:W-:Y:S02]  /*9f60*/  @!P3 LOP3.LUT R11, R10, 0xfffffffe, RZ, 0xc0, !PT ;  /* 0xfffffffe0a0bb812 */ /* 0x000fe400078ec0ff */
[----:B------:R-:W-:Y:S01]  /*9f70*/  @!P4 LOP3.LUT R13, R12, 0xfffffffe, RZ, 0xc0, !PT ;  /* 0xfffffffe0c0dc812 */ /* 0x000fe200078ec0ff */
[--C-:B-12---:R-:W-:Y:S01]  /*9f80*/  @!P2 IMAD.WIDE R8, R9, 0x4, R2.reuse ;  /* 0x000000040908a825 */ /* 0x106fe200078e0202 */
[----:B------:R-:W-:Y:S02]  /*9f90*/  @!P5 LOP3.LUT R15, R14, 0xfffffffe, RZ, 0xc0, !PT ;  /* 0xfffffffe0e0fd812 */ /* 0x000fe400078ec0ff */
[----:B------:R-:W-:Y:S01]  /*9fa0*/  IADD3 R20, R0, 0x40, RZ ;  /* 0x0000004000147810 */ /* 0x000fe20007ffe0ff */
        /* <DEDUP_REMOVED lines=9> */
[----:B------:R-:W-:Y:S01]  /*a040*/  ISETP.GE.AND P6, PT, R22, UR4, PT ;  /* 0x0000000416007c0c */ /* 0x000fe2000bfc6270 */
[----:B------:R4:W-:Y:S01]  /*a050*/  @!P5 ST.E.64 desc[UR36][R14.64], R36 ;  /* 0x000000240e00d985 */ /* 0x0009e2000c101b24 */
[----:B------:R-:W-:Y:S01]  /*a060*/  ISETP.GE.AND P5, PT, R21, UR4, PT ;  /* 0x0000000415007c0c */ /* 0x000fe2000bfa6270 */
[----:B-1----:R-:W-:Y:S01]  /*a070*/  VIADD R24, R0, 0x60 ;  /* 0x0000006000187836 */ /* 0x002fe20000000000 */
[----:B------:R-:W-:Y:S02]  /*a080*/  @!P0 LEA.HI R16, R16, R16, RZ, 0x1 ;  /* 0x0000001010108211 */ /* 0x000fe400078f08ff */
[----:B------:R-:W-:-:S02]  /*a090*/  @!P1 LEA.HI R17, R17, R17, RZ, 0x1 ;  /* 0x0000001111119211 */ /* 0x000fc400078f08ff */
[----:B------:R-:W-:Y:S02]  /*a0a0*/  @!P0 LOP3.LUT R9, R16, 0xfffffffe, RZ, 0xc0, !PT ;  /* 0xfffffffe10098812 */ /* 0x000fe400078ec0ff */
        /* <DEDUP_REMOVED lines=14> */
[C---:B------:R-:W-:Y:S01]  /*a190*/  VIADD R20, R0.reuse, 0x78 ;  /* 0x0000007800147836 */ /* 0x040fe20000000000 */
[----:B------:R-:W-:Y:S02]  /*a1a0*/  @!P5 LOP3.LUT R21, R21, 0xfffffffe, RZ, 0xc0, !PT ;  /* 0xfffffffe1515d812 */ /* 0x000fe400078ec0ff */
[----:B------:R-:W-:Y:S02]  /*a1b0*/  IADD3 R23, R0, 0x58, RZ ;  /* 0x0000005800177810 */ /* 0x000fe40007ffe0ff */
[----:B------:R-:W-:Y:S01]  /*a1c0*/  @!P6 LOP3.LUT R17, R22, 0xfffffffe, RZ, 0xc0, !PT ;  /* 0xfffffffe1611e812 */ /* 0x000fe200078ec0ff */
[----:B-1----:R-:W-:Y:S01]  /*a1d0*/  @!P2 IMAD.WIDE R8, R13, 0x4, R2 ;  /* 0x000000040d08a825 */ /* 0x002fe200078e0202 */
[----:B------:R-:W-:-:S02]  /*a1e0*/  ISETP.GE.AND P1, PT, R23, UR4, PT ;  /* 0x0000000417007c0c */ /* 0x000fc4000bf26270 */
[----:B------:R-:W-:Y:S01]  /*a1f0*/  ISETP.GE.AND P0, PT, R24, UR4, PT ;  /* 0x0000000418007c0c */ /* 0x000fe2000bf06270 */
[--C-:B--2---:R-:W-:Y:S01]  /*a200*/  @!P3 IMAD.WIDE R10, R19, 0x4, R2.reuse ;  /* 0x00000004130ab825 */ /* 0x104fe200078e0202 */
[----:B------:R1:W-:Y:S01]  /*a210*/  @!P2 ST.E.64 desc[UR36][R8.64], R48 ;  /* 0x000000300800a985 */ /* 0x0003e2000c101b24 */
[C---:B------:R-:W-:Y:S02]  /*a220*/  IADD3 R19, R0.reuse, 0x70, RZ ;  /* 0x0000007000137810 */ /* 0x040fe40007ffe0ff */
[--C-:B------:R-:W-:Y:S01]  /*a230*/  @!P4 IMAD.WIDE R12, R15, 0x4, R2.reuse ;  /* 0x000000040f0cc825 */ /* 0x100fe200078e0202 */
[----:B------:R2:W-:Y:S01]  /*a240*/  @!P3 ST.E.64 desc[UR36][R10.64], R52 ;  /* 0x000000340a00b985 */ /* 0x0005e2000c101b24 */
[----:B------:R-:W-:Y:S02]  /*a250*/  IADD3 R22, R0, 0x88, RZ ;  /* 0x0000008800167810 */ /* 0x000fe40007ffe0ff */
        /* <DEDUP_REMOVED lines=9> */
[----:B------:R-:W-:Y:S02]  /*a2f0*/  ISETP.GE.AND P3, PT, R22, UR4, PT ;  /* 0x0000000416007c0c */ /* 0x000fe4000bf66270 */
[----:B------:R-:W-:-:S02]  /*a300*/  ISETP.GE.AND P4, PT, R21, UR4, PT ;  /* 0x0000000415007c0c */ /* 0x000fc4000bf86270 */
[----:B------:R-:W-:Y:S02]  /*a310*/  @!P1 LEA.HI R23, R23, R23, RZ, 0x1 ;  /* 0x0000001717179211 */ /* 0x000fe400078f08ff */
[----:B------:R-:W-:Y:S02]  /*a320*/  @!P0 LEA.HI R24, R24, R24, RZ, 0x1 ;  /* 0x0000001818188211 */ /* 0x000fe400078f08ff */
[----:B-1----:R-:W-:Y:S01]  /*a330*/  @!P1 LOP3.LUT R9, R23, 0xfffffffe, RZ, 0xc0, !PT ;  /* 0xfffffffe17099812 */ /* 0x002fe200078ec0ff */
[----:B------:R-:W-:Y:S01]  /*a340*/  VIADD R23, R0, 0x90 ;  /* 0x0000009000177836 */ /* 0x000fe20000000000 */
[----:B--2---:R-:W-:Y:S01]  /*a350*/  @!P0 LOP3.LUT R11, R24, 0xfffffffe, RZ, 0xc0, !PT ;  /* 0xfffffffe180b8812 */ /* 0x004fe200078ec0ff */
        /* <DEDUP_REMOVED lines=9> */
[----:B---3--:R-:W-:Y:S01]  /*a3f0*/  @!P2 LOP3.LUT R13, R18, 0xfffffffe, RZ, 0xc0, !PT ;  /* 0xfffffffe120da812 */ /* 0x008fe200078ec0ff */
[----:B------:R2:W-:Y:S01]  /*a400*/  @!P0 ST.E.64 desc[UR36][R10.64], R72 ;  /* 0x000000480a008985 */ /* 0x0005e2000c101b24 */
[----:B------:R-:W-:Y:S02]  /*a410*/  @!P6 LOP3.LUT R19, R19, 0xfffffffe, RZ, 0xc0, !PT ;  /* 0xfffffffe1313e812 */ /* 0x000fe400078ec0ff */
[----:B----4-:R-:W-:Y:S01]  /*a420*/  @!P5 LOP3.LUT R15, R20, 0xfffffffe, RZ, 0xc0, !PT ;  /* 0xfffffffe140fd812 */ /* 0x010fe200078ec0ff */
[----:B------:R-:W-:Y:S01]  /*a430*/  VIADD R20, R0, 0xb0 ;  /* 0x000000b000147836 */ /* 0x000fe20000000000 */
[----:B------:R-:W-:-:S02]  /*a440*/  @!P4 LOP3.LUT R21, R21, 0xfffffffe, RZ, 0xc0, !PT ;  /* 0xfffffffe1515c812 */ /* 0x000fc400078ec0ff */
[----:B-----5:R-:W-:Y:S01]  /*a450*/  @!P3 LOP3.LUT R17, R22, 0xfffffffe, RZ, 0xc0, !PT ;  /* 0xfffffffe1611b812 */ /* 0x020fe200078ec0ff */
[C---:B------:R-:W-:Y:S01]  /*a460*/  VIADD R22, R0.reuse, 0xc0 ;  /* 0x000000c000167836 */ /* 0x040fe20000000000 */
[----:B------:R-:W-:Y:S01]  /*a470*/  ISETP.GE.AND P0, PT, R23, UR4, PT ;  /* 0x0000000417007c0c */ /* 0x000fe2000bf06270 */
[--C-:B-1----:R-:W-:Y:S01]  /*a480*/  @!P2 IMAD.WIDE R8, R13, 0x4, R2.reuse ;  /* 0x000000040d08a825 */ /* 0x102fe200078e0202 */
[----:B------:R-:W-:Y:S02]  /*a490*/  IADD3 R18, R0, 0xa0, RZ ;  /* 0x000000a000127810 */ /* 0x000fe40007ffe0ff */
[----:B------:R-:W-:Y:S01]  /*a4a0*/  ISETP.GE.AND P1, PT, R24, UR4, PT ;  /* 0x0000000418007c0c */ /* 0x000fe2000bf26270 */
[--C-:B--2---:R-:W-:Y:S01]  /*a4b0*/  @!P6 IMAD.WIDE R10, R19, 0x4, R2.reuse ;  /* 0x00000004130ae825 */ /* 0x104fe200078e0202 */
        /* <DEDUP_REMOVED lines=17> */
[----:B-1----:R-:W-:Y:S02]  /*a5d0*/  @!P0 LOP3.LUT R9, R23, 0xfffffffe, RZ, 0xc0, !PT ;  /* 0xfffffffe17098812 */ /* 0x002fe400078ec0ff */
[----:B------:R-:W-:Y:S02]  /*a5e0*/  @!P2 LEA.HI R18, R18, R18, RZ, 0x1 ;  /* 0x000000121212a211 */ /* 0x000fe400078f08ff */
[----:B--2---:R-:W-:Y:S01]  /*a5f0*/  @!P1 LOP3.LUT R11, R24, 0xfffffffe, RZ, 0xc0, !PT ;  /* 0xfffffffe180b9812 */ /* 0x004fe200078ec0ff */
[----:B------:R-:W-:Y:S01]  /*a600*/  @!P0 IMAD.WIDE R8, R9, 0x4, R2 ;  /* 0x0000000409088825 */ /* 0x000fe200078e0202 */
[----:B------:R-:W-:-:S02]  /*a610*/  @!P4 LEA.HI R20, R20, R20, RZ, 0x1 ;  /* 0x000000141414c211 */ /* 0x000fc400078f08ff */
        /* <DEDUP_REMOVED lines=11> */
[----:B------:R3:W-:Y:S01]  /*a6d0*/  @!P2 ST.E.64 desc[UR36][R12.64], R104 ;  /* 0x000000680c00a985 */ /* 0x0007e2000c101b24 */
[----:B------:R-:W-:Y:S01]  /*a6e0*/  @!P5 LOP3.LUT R21, R21, 0xfffffffe, RZ, 0xc0, !PT ;  /* 0xfffffffe1515d812 */ /* 0x000fe200078ec0ff */
[----:B------:R-:W-:Y:S01]  /*a6f0*/  VIADD R20, R0, 0xd8 ;  /* 0x000000d800147836 */ /* 0x000fe20000000000 */
[----:B-----5:R-:W-:-:S02]  /*a700*/  @!P6 LOP3.LUT R17, R22, 0xfffffffe, RZ, 0xc0, !PT ;  /* 0xfffffffe1611e812 */ /* 0x020fc400078ec0ff */
        /* <DEDUP_REMOVED lines=9> */
[----:B---3--:R-:W-:-:S02]  /*a7a0*/  IADD3 R12, R0, 0xe8, RZ ;  /* 0x000000e8000c7810 */ /* 0x008fc40007ffe0ff */
[----:B------:R-:W-:Y:S01]  /*a7b0*/  @!P6 IMAD.WIDE R16, R17, 0x4, R2 ;  /* 0x000000041110e825 */ /* 0x000fe200078e0202 */
[----:B------:R3:W-:Y:S01]  /*a7c0*/  @!P5 ST.E.64 desc[UR36][R14.64], R116 ;  /* 0x000000740e00d985 */ /* 0x0007e2000c101b24 */
[----:B------:R-:W-:Y:S02]  /*a7d0*/  ISETP.GE.AND P4, PT, R12, UR4, PT ;  /* 0x000000040c007c0c */ /* 0x000fe4000bf86270 */
[C---:B------:R-:W-:Y:S01]  /*a7e0*/  VIADD R21, R0.reuse, 0xe0 ;  /* 0x000000e000157836 */ /* 0x040fe20000000000 */
[----:B------:R4:W-:Y:S01]  /*a7f0*/  @!P6 ST.E.64 desc[UR36][R16.64], R120 ;  /* 0x000000781000e985 */ /* 0x0009e2000c101b24 */
[----:B------:R-:W-:Y:S01]  /*a800*/  VIADD R13, R0, 0xf0 ;  /* 0x000000f0000d7836 */ /* 0x000fe20000000000 */
[----:B------:R-:W-:Y:S01]  /*a810*/  @!P0 LEA.HI R18, R18, R18, RZ, 0x1 ;  /* 0x0000001212128211 */ /* 0x000fe200078f08ff */
[----:B-1----:R-:W-:Y:S01]  /*a820*/  VIADD R9, R0, 0xf8 ;  /* 0x000000f800097836 */ /* 0x002fe20000000000 */
[----:B------:R-:W-:Y:S02]  /*a830*/  ISETP.GE.AND P3, PT, R21, UR4, PT ;  /* 0x0000000415007c0c */ /* 0x000fe4000bf66270 */
[----:B------:R-:W-:-:S02]  /*a840*/  ISETP.GE.AND P5, PT, R13, UR4, PT ;  /* 0x000000040d007c0c */ /* 0x000fc4000bfa6270 */
[----:B------:R-:W-:Y:S02]  /*a850*/  ISETP.GE.AND P6, PT, R9, UR4, PT ;  /* 0x0000000409007c0c */ /* 0x000fe4000bfc6270 */
[----:B------:R-:W-:Y:S02]  /*a860*/  @!P1 LEA.HI R19, R19, R19, RZ, 0x1 ;  /* 0x0000001313139211 */ /* 0x000fe400078f08ff */
[----:B------:R-:W-:Y:S02]  /*a870*/  @!P2 LEA.HI R20, R20, R20, RZ, 0x1 ;  /* 0x000000141414a211 */ /* 0x000fe400078f08ff */
[----:B------:R-:W-:Y:S02]  /*a880*/  @!P4 LEA.HI R12, R12, R12, RZ, 0x1 ;  /* 0x0000000c0c0cc211 */ /* 0x000fe400078f08ff */
[----:B--2---:R-:W-:Y:S02]  /*a890*/  @!P1 LOP3.LUT R11, R19, 0xfffffffe, RZ, 0xc0, !PT ;  /* 0xfffffffe130b9812 */ /* 0x004fe400078ec0ff */
[----:B------:R-:W-:-:S02]  /*a8a0*/  @!P3 LEA.HI R21, R21, R21, RZ, 0x1 ;  /* 0x000000151515b211 */ /* 0x000fc400078f08ff */
[----:B------:R-:W-:Y:S02]  /*a8b0*/  @!P5 LEA.HI R8, R13, R13, RZ, 0x1 ;  /* 0x0000000d0d08d211 */ /* 0x000fe400078f08ff */
[----:B------:R-:W-:Y:S02]  /*a8c0*/  @!P6 LEA.HI R10, R9, R9, RZ, 0x1 ;  /* 0x00000009090ae211 */ /* 0x000fe400078f08ff */
[----:B------:R-:W-:Y:S02]  /*a8d0*/  @!P0 LOP3.LUT R9, R18, 0xfffffffe, RZ, 0xc0, !PT ;  /* 0xfffffffe12098812 */ /* 0x000fe400078ec0ff */
[----:B------:R-:W-:Y:S02]  /*a8e0*/  @!P2 LOP3.LUT R13, R20, 0xfffffffe, RZ, 0xc0, !PT ;  /* 0xfffffffe140da812 */ /* 0x000fe400078ec0ff */
[----:B---3--:R-:W-:Y:S02]  /*a8f0*/  @!P3 LOP3.LUT R15, R21, 0xfffffffe, RZ, 0xc0, !PT ;  /* 0xfffffffe150fb812 */ /* 0x008fe400078ec0ff */
[----:B----4-:R-:W-:Y:S01]  /*a900*/  @!P4 LOP3.LUT R17, R12, 0xfffffffe, RZ, 0xc0, !PT ;  /* 0xfffffffe0c11c812 */ /* 0x010fe200078ec0ff */
[----:B------:R-:W-:Y:S01]  /*a910*/  @!P2 IMAD.WIDE R12, R13, 0x4, R2 ;  /* 0x000000040d0ca825 */ /* 0x000fe200078e0202 */
[----:B------:R-:W-:-:S02]  /*a920*/  @!P5 LOP3.LUT R19, R8, 0xfffffffe, RZ, 0xc0, !PT ;  /* 0xfffffffe0813d812 */ /* 0x000fc400078ec0ff */
        /* <DEDUP_REMOVED lines=14> */
.L_x_3925:
[----:B------:R-:W-:Y:S05]  /*aa10*/  BSYNC B0 ;  /* 0x0000000000007941 */ /* 0x000fea0003800000 */
.L_x_3924:
[----:B------:R-:W-:Y:S01]  /*aa20*/  IADD3 R7, R7, 0x8, RZ ;  /* 0x0000000807077810 */ /* 0x000fe20007ffe0ff */
[----:B--23--:R2:W3:Y:S03]  /*aa30*/  SHFL.IDX PT, R3, R5, 0x1, 0x1c1f ;  /* 0x003c1f0005037f89 */ /* 0x00c4e600000e0000 */
[----:B------:R-:W-:Y:S01]  /*aa40*/  ISETP.GE.AND P0, PT, R7, R6, PT ;  /* 0x000000060700720c */ /* 0x000fe20003f06270 */
[----:B-1----:R2:W4:-:S12]  /*aa50*/  SHFL.IDX PT, R2, R4, 0x1, 0x1c1f ;  /* 0x003c1f0004027f89 */ /* 0x00251800000e0000 */
[----:B--2---:R-:W-:Y:S05]  /*aa60*/  @P0 BRA `(.L_x_3871) ;  /* 0x0000004800100947 */ /* 0x004fea0003800000 */
[C---:B0-----:R-:W-:Y:S01]  /*aa70*/  VIADD R5, R0.reuse, 0x8 ;  /* 0x0000000800057836 */ /* 0x041fe20000000000 */
        /* <DEDUP_REMOVED lines=22> */
[----:B---34-:R-:W-:Y:S01]  /*abe0*/  @!P0 IMAD.WIDE R4, R5, 0x4, R2 ;  /* 0x0000000405048825 */ /* 0x018fe200078e0202 */
[----:B------:R-:W-:-:S02]  /*abf0*/  IADD3 R16, R0, 0x48, RZ ;  /* 0x0000004800107810 */ /* 0x000fc40007ffe0ff */
[----:B------:R-:W-:Y:S01]  /*ac00*/  ISETP.GE.AND P3, PT, R15, UR4, PT ;  /* 0x000000040f007c0c */ /* 0x000fe2000bf66270 */
[--C-:B------:R-:W-:Y:S01]  /*ac10*/  @!P1 IMAD.WIDE R6, R7, 0x4, R2.reuse ;  /* 0x0000000407069825 */ /* 0x100fe200078e0202 */
[----:B------:R0:W-:Y:S01]  /*ac20*/  @!P0 ST.E.64 desc[UR36][R4.64], R26 ;  /* 0x0000001a04008985 */ /* 0x0001e2000c101b24 */
[----:B------:R-:W-:Y:S02]  /*ac30*/  ISETP.GE.AND P0, PT, R12, UR4, PT ;  /* 0x000000040c007c0c */ /* 0x000fe4000bf06270 */
[----:B------:R-:W-:Y:S01]  /*ac40*/  @!P2 IMAD.WIDE R8, R9, 0x4, R2 ;  /* 0x000000040908a825 */ /* 0x000fe200078e0202 */
[----:B------:R1:W-:Y:S01]  /*ac50*/  @!P1 ST.E.64 desc[UR36][R6.64], R30 ;  /* 0x0000001e06009985 */ /* 0x0003e2000c101b24 */
[----:B------:R-:W-:Y:S02]  /*ac60*/  ISETP.GE.AND P1, PT, R13, UR4, PT ;  /* 0x000000040d007c0c */ /* 0x000fe4000bf26270 */
[----:B------:R-:W-:Y:S01]  /*ac70*/  ISETP.GE.AND P4, PT, R16, UR4, PT ;  /* 0x0000000410007c0c */ /* 0x000fe2000bf86270 */
        /* <DEDUP_REMOVED lines=17> */
[----:B------:R-:W-:-:S02]  /*ad90*/  @!P2 LOP3.LUT R11, R14, 0xfffffffe, RZ, 0xc0, !PT ;  /* 0xfffffffe0e0ba812 */ /* 0x000fc400078ec0ff */
[----:B------:R-:W-:Y:S02]  /*ada0*/  @!P3 LOP3.LUT R15, R15, 0xfffffffe, RZ, 0xc0, !PT ;  /* 0xfffffffe0f0fb812 */ /* 0x000fe400078ec0ff */
[----:B------:R-:W-:Y:S01]  /*adb0*/  @!P4 LOP3.LUT R17, R16, 0xfffffffe, RZ, 0xc0, !PT ;  /* 0xfffffffe1011c812 */ /* 0x000fe200078ec0ff */
        /* <DEDUP_REMOVED lines=9> */
[----:B------:R1:W-:Y:S03]  /*ae50*/  @!P1 ST.E.64 desc[UR36][R6.64], R50 ;  /* 0x0000003206009985 */ /* 0x0003e6000c101b24 */
[--C-:B------:R-:W-:Y:S01]  /*ae60*/  @!P3 IMAD.WIDE R10, R15, 0x4, R2.reuse ;  /* 0x000000040f0ab825 */ /* 0x100fe200078e0202 */
[----:B------:R2:W-:Y:S01]  /*ae70*/  @!P2 ST.E.64 desc[UR36][R8.64], R54 ;  /* 0x000000360800a985 */ /* 0x0005e2000c101b24 */
[----:B------:R-:W-:Y:S02]  /*ae80*/  ISETP.GE.AND P2, PT, R16, UR4, PT ;  /* 0x0000000410007c0c */ /* 0x000fe4000bf46270 */
[----:B------:R-:W-:Y:S01]  /*ae90*/  @!P4 IMAD.WIDE R12, R17, 0x4, R2 ;  /* 0x00000004110cc825 */ /* 0x000fe200078e0202 */
[----:B------:R3:W-:Y:S01]  /*aea0*/  @!P3 ST.E.64 desc[UR36][R10.64], R58 ;  /* 0x0000003a0a00b985 */ /* 0x0007e2000c101b24 */
[----:B------:R-:W-:-:S02]  /*aeb0*/  IADD3 R17, R0, 0x78, RZ ;  /* 0x0000007800117810 */ /* 0x000fc40007ffe0ff */
[----:B------:R-:W-:Y:S01]  /*aec0*/  VIADD R15, R0, 0x68 ;  /* 0x00000068000f7836 */ /* 0x000fe20000000000 */
[----:B------:R4:W-:Y:S01]  /*aed0*/  @!P4 ST.E.64 desc[UR36][R12.64], R62 ;  /* 0x0000003e0c00c985 */ /* 0x0009e2000c101b24 */
[----:B------:R-:W-:Y:S02]  /*aee0*/  ISETP.GE.AND P4, PT, R14, UR4, PT ;  /* 0x000000040e007c0c */ /* 0x000fe4000bf86270 */
[----:B------:R-:W-:Y:S02]  /*aef0*/  ISETP.GE.AND P1, PT, R17, UR4, PT ;  /* 0x0000000411007c0c */ /* 0x000fe4000bf26270 */
[----:B------:R-:W-:Y:S02]  /*af00*/  ISETP.GE.AND P3, PT, R15, UR4, PT ;  /* 0x000000040f007c0c */ /* 0x000fe4000bf66270 */
[----:B------:R-:W-:Y:S02]  /*af10*/  @!P5 LEA.HI R18, R18, R18, RZ, 0x1 ;  /* 0x000000121212d211 */ /* 0x000fe400078f08ff */
[----:B------:R-:W-:-:S02]  /*af20*/  @!P6 LEA.HI R19, R19, R19, RZ, 0x1 ;  /* 0x000000131313e211 */ /* 0x000fc400078f08ff */
        /* <DEDUP_REMOVED lines=18> */
[C---:B------:R-:W-:Y:S01]  /*b050*/  VIADD R20, R0.reuse, 0xb8 ;  /* 0x000000b800147836 */ /* 0x040fe20000000000 */
        /* <DEDUP_REMOVED lines=39> */
[C---:B------:R-:W-:Y:S01]  /*b2d0*/  VIADD R16, R0.reuse, 0xe0 ;  /* 0x000000e000107836 */ /* 0x040fe20000000000 */
        /* <DEDUP_REMOVED lines=20> */
[----:B------:R-:W-:Y:S01]  /*b420*/  ISETP.GE.AND P1, PT, R15, UR4, PT ;  /* 0x000000040f007c0c */ /* 0x000fe2000bf26270 */
[----:B------:R-:W-:Y:S01]  /*b430*/  VIADD R0, R0, 0xf8 ;  /* 0x000000f800007836 */ /* 0x000fe20000000000 */
[----:B------:R-:W-:Y:S02]  /*b440*/  ISETP.GE.AND P4, PT, R20, UR4, PT ;  /* 0x0000000414007c0c */ /* 0x000fe4000bf86270 */
[----:B------:R-:W-:-:S02]  /*b450*/  ISETP.GE.AND P3, PT, R17, UR4, PT ;  /* 0x0000000411007c0c */ /* 0x000fc4000bf66270 */
[----:B------:R-:W-:Y:S02]  /*b460*/  @!P5 LEA.HI R18, R18, R18, RZ, 0x1 ;  /* 0x000000121212d211 */ /* 0x000fe400078f08ff */
        /* <DEDUP_REMOVED lines=14> */
[----:B---3--:R-:W-:-:S02]  /*b550*/  @!P2 LOP3.LUT R11, R16, 0xfffffffe, RZ, 0xc0, !PT ;  /* 0xfffffffe100ba812 */ /* 0x008fc400078ec0ff */
        /* <DEDUP_REMOVED lines=19> */
.L_x_3922:
[----:B------:R-:W0:Y:S02]  /*b690*/  S2R R0, SR_TID.X ;  /* 0x0000000000007919 */ /* 0x000e240000002100 */
[----:B0-----:R-:W-:-:S05]  /*b6a0*/  VIADD R2, R0, 0xffffff80 ;  /* 0xffffff8000027836 */ /* 0x001fca0000000000 */
[----:B------:R-:W-:-:S13]  /*b6b0*/  ISETP.GT.AND P0, PT, R2, 0x3f, PT ;  /* 0x0000003f0200780c */ /* 0x000fda0003f04270 */
[----:B------:R-:W-:Y:S05]  /*b6c0*/  @P0 BRA `(.L_x_3871) ;  /* 0x0000003800f80947 */ /* 0x000fea0003800000 */
[----:B------:R-:W0:Y:S01]  /*b6d0*/  S2R R3, SR_CTAID.X ;  /* 0x0000000000037919 */ /* 0x000e220000002500 */
[----:B------:R-:W2:Y:S01]  /*b6e0*/  LDC R6, c[0x0][0xbe8] ;  /* 0x0002fa00ff067b82 */ /* 0x000ea20000000800 */
[----:B------:R-:W-:Y:S01]  /*b6f0*/  ULDC UR4, c[0x0][0xa88] ;  /* 0x0002a20000047ab9 */ /* 0x000fe20000000800 */
[----:B0-----:R-:W-:Y:S01]  /*b700*/  LEA R0, R3, R0, 0x6 ;  /* 0x0000000003007211 */ /* 0x001fe200078e30ff */
[----:B--2---:R-:W-:-:S04]  /*b710*/  IMAD R3, R6, UR4, RZ ;  /* 0x0000000406037c24 */ /* 0x004fc8000f8e02ff */
        /* <DEDUP_REMOVED lines=10> */
[----:B------:R-:W2:Y:S01]  /*b7c0*/  LDC.64 R10, c[0x0][0xbd8] ;  /* 0x0002f600ff0a7b82 */ /* 0x000ea20000000a00 */
[----:B------:R-:W-:-:S04]  /*b7d0*/  UIMAD UR6, UR42, UR9, UR6 ;  /* 0x000000092a0672a4 */ /* 0x000fc8000f8e0206 */
[----:B------:R-:W-:Y:S01]  /*b7e0*/  UIADD3 UR6, UR5, UR6, URZ ;  /* 0x0000000605067290 */ /* 0x000fe2000fffe03f */
[----:B------:R-:W-:Y:S01]  /*b7f0*/  MOV R2, UR4 ;  /* 0x0000000400027c02 */ /* 0x000fe20008000f00 */
[----:B------:R-:W-:Y:S01]  /*b800*/  IMAD.U32 R3, RZ, RZ, UR5 ;  /* 0x00000005ff037e24 */ /* 0x000fe2000f8e00ff */
[----:B------:R-:W3:Y:S01]  /*b810*/  @P0 LDC R7, c[0x0][0xbec] ;  /* 0x0002fb00ff070b82 */ /* 0x000ee20000000800 */
[----:B------:R-:W-:Y:S02]  /*b820*/  ULDC.64 UR4, c[0x0][0xbe0] ;  /* 0x0002f80000047ab9 */ /* 0x000fe40000000a00 */
[----:B------:R-:W-:-:S05]  /*b830*/  IMAD.U32 R3, RZ, RZ, UR6 ;  /* 0x00000006ff037e24 */ /* 0x000fca000f8e00ff */
[----:B------:R-:W4:Y:S01]  /*b840*/  @P0 LDC R9, c[0x0][0xbf0] ;  /* 0x0002fc00ff090b82 */ /* 0x000f220000000800 */
[----:B0-----:R-:W-:-:S07]  /*b850*/  USHF.R.S32.HI UR8, URZ, 0x1f, UR7 ;  /* 0x0000001f3f087899 */ /* 0x001fce0008011407 */
[----:B------:R-:W0:Y:S01]  /*b860*/  S2UR UR10, SR_CTAID.Y ;  /* 0x00000000000a79c3 */ /* 0x000e220000002600 */
[C---:B--2---:R-:W-:Y:S02]  /*b870*/  IMAD R12, R10.reuse, UR8, RZ ;  /* 0x000000080a0c7c24 */ /* 0x044fe4000f8e02ff */
[----:B------:R-:W-:-:S04]  /*b880*/  IMAD.WIDE.U32 R2, R10, UR7, R2 ;  /* 0x000000070a027c25 */ /* 0x000fc8000f8e0002 */
[----:B------:R-:W-:Y:S01]  /*b890*/  IMAD R11, R11, UR7, R12 ;  /* 0x000000070b0b7c24 */ /* 0x000fe2000f8e020c */
[----:B------:R-:W0:Y:S01]  /*b8a0*/  LDC R8, c[0x0][0xc50] ;  /* 0x00031400ff087b82 */ /* 0x000e220000000800 */
[----:B---3--:R-:W-:Y:S01]  /*b8b0*/  @P0 IMAD.HI.U32 R4, R0, R7, RZ ;  /* 0x0000000700040227 */ /* 0x008fe200078e00ff */
[----:B------:R-:W-:-:S03]  /*b8c0*/  IADD3 R7, RZ, -UR42, RZ ;  /* 0x8000002aff077c10 */ /* 0x000fc6000fffe0ff */
[----:B------:R-:W-:Y:S01]  /*b8d0*/  IMAD.IADD R3, R11, 0x1, R3 ;  /* 0x000000010b037824 */ /* 0x000fe200078e0203 */
[----:B----4-:R-:W-:Y:S01]  /*b8e0*/  @P0 SHF.R.U32.HI R5, RZ, R9, R4 ;  /* 0x00000009ff050219 */ /* 0x010fe20000011604 */
        /* <DEDUP_REMOVED lines=15> */
[----:B------:R-:W-:-:S04]  /*b9e0*/  ULDC.64 UR4, c[0x0][0xba8] ;  /* 0x0002ea0000047ab9 */ /* 0x000fc80000000a00 */
[----:B------:R-:W-:Y:S02]  /*b9f0*/  IADD3 R3, R3, R5, RZ ;  /* 0x0000000503037210 */ /* 0x000fe40007ffe0ff */
[----:B------:R-:W-:-:S04]  /*ba00*/  LEA R4, P0, R2, UR4, 0x2 ;  /* 0x0000000402047c11 */ /* 0x000fc8000f8010ff */
[----:B------:R-:W-:Y:S01]  /*ba10*/  LEA.HI.X R5, R2, UR5, R3, 0x2, P0 ;  /* 0x0000000502057c11 */ /* 0x000fe200080f1403 */
[----:B------:R-:W-:-:S05]  /*ba20*/  IMAD.MOV.U32 R3, RZ, RZ, -0x800000 ;  /* 0xff800000ff037424 */ /* 0x000fca00078e00ff */
[----:B------:R0:W-:Y:S01]  /*ba30*/  STG.E desc[UR36][R4.64], R3 ;  /* 0x0000000304007986 */ /* 0x0001e2000c101924 */
[----:B------:R-:W-:Y:S05]  /*ba40*/  BRA `(.L_x_3871) ;  /* 0x0000003800187947 */ /* 0x000fea0003800000 */
.L_x_3869:
        /* <DEDUP_REMOVED lines=18> */
.L_x_3926:
[----:B------:R-:W-:Y:S01]  /*bb70*/  ULDC UR44, c[0x0][0xc50] ;  /* 0x00031400002c7ab9 */ /* 0x000fe20000000800 */
[----:B------:R-:W-:Y:S01]  /*bb80*/  UMOV UR39, UR6 ;  /* 0x0000000600277c82 */ /* 0x000fe20008000000 */
[----:B------:R-:W-:-:S11]  /*bb90*/  UISETP.NE.AND UP0, UPT, UR44, 0x1, UPT ;  /* 0x000000012c00788c */ /* 0x000fd6000bf05270 */
[----:B------:R-:W-:Y:S01]  /*bba0*/  @UP0 ULDC UR4, c[0x0][0xc54] ;  /* 0x0003150000040ab9 */ /* 0x000fe20000000800 */
[----:B------:R-:W-:Y:S01]  /*bbb0*/  @UP0 ULDC UR7, c[0x0][0xc58] ;  /* 0x0003160000070ab9 */ /* 0x000fe20000000800 */
[----:B------:R-:W-:-:S04]  /*bbc0*/  UIMAD.WIDE.U32 UR4, UR6, UR4, URZ ;  /* 0x00000004060472a5 */ /* 0x000fc8000f8e003f */
[----:B------:R-:W-:-:S12]  /*bbd0*/  @UP0 USHF.R.U32.HI UR39, URZ, UR7, UR5 ;  /* 0x000000073f270299 */ /* 0x000fd80008011605 */
.L_x_3927:
[----:B------:R-:W-:Y:S01]  /*bbe0*/  ISETP.GE.AND P0, PT, R17, RZ, PT ;  /* 0x000000ff1100720c */ /* 0x000fe20003f06270 */
[----:B------:R-:W-:Y:S01]  /*bbf0*/  UIADD3 UR4, -UR39, URZ, URZ ;  /* 0x0000003f27047290 */ /* 0x000fe2000fffe13f */
[----:B------:R-:W-:Y:S01]  /*bc00*/  IMAD.MOV.U32 R21, RZ, RZ, 0x1 ;  /* 0x00000001ff157424 */ /* 0x000fe200078e00ff */
[----:B------:R-:W-:Y:S01]  /*bc10*/  MOV R0, RZ ;  /* 0x000000ff00007202 */ /* 0x000fe20000000f00 */
[----:B------:R-:W-:Y:S01]  /*bc20*/  IMAD.MOV.U32 R4, RZ, RZ, 0x1 ;  /* 0x00000001ff047424 */ /* 0x000fe200078e00ff */
[----:B------:R-:W-:-:S08]  /*bc30*/  UIMAD UR44, UR44, UR4, UR6 ;  /* 0x000000042c2c72a4 */ /* 0x000fd0000f8e0206 */
[----:B------:R-:W-:Y:S05]  /*bc40*/  @!P0 BRA `(.L_x_3928) ;  /* 0x0000003000d08947 */ /* 0x000fea0003800000 */
[----:B------:R-:W0:Y:S01]  /*bc50*/  LDC.64 R2, c[0x0][0xa28] ;  /* 0x00028a00ff027b82 */ /* 0x000e220000000a00 */
[----:B------:R-:W-:Y:S01]  /*bc60*/  ULDC UR4, c[0x0][0x448] ;  /* 0x0001120000047ab9 */ /* 0x000fe20000000800 */
[----:B------:R-:W-:Y:S01]  /*bc70*/  ULDC UR7, c[0x0][0x2f0] ;  /* 0x0000bc0000077ab9 */ /* 0x000fe20000000800 */
[----:B------:R-:W-:-:S05]  /*bc80*/  IMAD.MOV.U32 R28, RZ, RZ, RZ ;  /* 0x000000ffff1c7224 */ /* 0x000fca00078e00ff */
[----:B------:R-:W1:Y:S01]  /*bc90*/  S2UR UR46, SR_CTAID.X ;  /* 0x00000000002e79c3 */ /* 0x000e620000002500 */
[----:B------:R-:W-:Y:S01]  /*bca0*/  UISETP.NE.AND UP1, UPT, UR4, 0x1, UPT ;  /* 0x000000010400788c */ /* 0x000fe2000bf25270 */
[----:B------:R-:W-:Y:S02]  /*bcb0*/  ULDC UR8, c[0x0][0x288] ;  /* 0x0000a20000087ab9 */ /* 0x000fe40000000800 */
[----:B------:R-:W-:Y:S02]  /*bcc0*/  ULDC.64 UR4, c[0x0][0x418] ;  /* 0x0001060000047ab9 */ /* 0x000fe40000000a00 */
[----:B------:R-:W-:-:S03]  /*bcd0*/  UISETP.NE.U32.AND UP0, UPT, UR4, URZ, UPT ;  /* 0x0000003f0400728c */ /* 0x000fc6000bf05070 */
[----:B------:R-:W-:Y:S01]  /*bce0*/  ULDC UR4, c[0x0][0x424] ;  /* 0x0001090000047ab9 */ /* 0x000fe20000000800 */
[----:B------:R-:W-:-:S03]  /*bcf0*/  UISETP.NE.AND.EX UP0, UPT, UR5, URZ, UPT, UP0 ;  /* 0x0000003f0500728c */ /* 0x000fc6000bf05300 */
[----:B------:R-:W-:Y:S01]  /*bd00*/  @UP1 ULDC UR5, c[0x0][0x44c] ;  /* 0x0001130000051ab9 */ /* 0x000fe20000000800 */
[----:B0-----:R-:W-:Y:S01]  /*bd10*/  ISETP.NE.U32.AND P0, PT, R2, RZ, PT ;  /* 0x000000ff0200720c */ /* 0x001fe20003f05070 */
[----:B------:R-:W-:-:S03]  /*bd20*/  USEL UR40, UR4, 0x1, UP0 ;  /* 0x0000000104287887 */ /* 0x000fc60008000000 */
[----:B------:R-:W-:Y:S01]  /*bd30*/  ISETP.NE.AND.EX P0, PT, R3, RZ, PT, P0 ;  /* 0x000000ff0300720c */ /* 0x000fe20003f05300 */
[----:B-1----:R-:W-:Y:S02]  /*bd40*/  ULEA UR6, UR46, 0x3f, 0x6 ;  /* 0x0000003f2e067891 */ /* 0x002fe4000f8e303f */
[----:B------:R-:W-:Y:S02]  /*bd50*/  UIMAD UR40, UR40, UR7, URZ ;  /* 0x00000007282872a4 */ /* 0x000fe4000f8e023f */
[----:B------:R-:W-:Y:S01]  /*bd60*/  UIMAD.WIDE.U32 UR4, UR6, UR5, URZ ;  /* 0x00000005060472a5 */ /* 0x000fe2000f8e003f */
[----:B------:R-:W-:-:S03]  /*bd70*/  @UP1 ULDC UR7, c[0x0][0x450] ;  /* 0x0001140000071ab9 */ /* 0x000fc60000000800 */
[----:B------:R-:W-:-:S04]  /*bd80*/  @UP1 USHF.R.U32.HI UR6, URZ, UR7, UR5 ;  /* 0x000000073f061299 */ /* 0x000fc80008011605 */
[----:B------:R-:W0:Y:S01]  /*bd90*/  @P0 LDC.64 R2, c[0x0][0xa28] ;  /* 0x00028a00ff020b82 */ /* 0x000e220000000a00 */
[----:B------:R-:W-:Y:S02]  /*bda0*/  UIADD3 UR5, UR40, 0x40, -UR8 ;  /* 0x0000004028057890 */ /* 0x000fe4000fffe808 */
[----:B------:R-:W-:Y:S02]  /*bdb0*/  UIADD3 UR4, UR40, 0x3f, URZ ;  /* 0x0000003f28047890 */ /* 0x000fe4000fffe03f */
[----:B------:R-:W-:Y:S02]  /*bdc0*/  UIADD3 UR6, UR5, UR6, URZ ;  /* 0x0000000605067290 */ /* 0x000fe4000fffe03f */
[----:B------:R-:W-:Y:S02]  /*bdd0*/  USHF.R.S32.HI UR5, URZ, 0x1f, UR4 ;  /* 0x0000001f3f057899 */ /* 0x000fe40008011404 */
[----:B------:R-:W-:Y:S02]  /*bde0*/  USHF.R.S32.HI UR7, URZ, 0x1f, UR6 ;  /* 0x0000001f3f077899 */ /* 0x000fe40008011406 */
[----:B------:R-:W-:-:S02]  /*bdf0*/  ULEA.HI UR5, UR5, UR4, URZ, 0x6 ;  /* 0x0000000405057291 */ /* 0x000fc4000f8f303f */
[----:B------:R-:W-:Y:S02]  /*be00*/  ULEA.HI UR7, UR7, UR6, URZ, 0x6 ;  /* 0x0000000607077291 */ /* 0x000fe4000f8f303f */
[----:B------:R-:W-:Y:S02]  /*be10*/  USHF.R.S32.HI UR41, URZ, 0x6, UR5 ;  /* 0x000000063f297899 */ /* 0x000fe40008011405 */
[----:B------:R-:W-:-:S04]  /*be20*/  USHF.R.S32.HI UR42, URZ, 0x6, UR7 ;  /* 0x000000063f2a7899 */ /* 0x000fc80008011407 */
[----:B------:R-:W-:Y:S02]  /*be30*/  UISETP.LT.AND UP0, UPT, UR41, UR42, UPT ;  /* 0x0000002a2900728c */ /* 0x000fe4000bf01270 */
[----:B------:R-:W-:Y:S01]  /*be40*/  UP2UR UR47, UPR, URZ, 0x2 ;  /* 0x000000023f2f7883 */ /* 0x000fe20008000000 */
[----:B0-----:R-:W-:Y:S01]  /*be50*/  @P0 IMAD.WIDE R2, R17, 0x4, R2 ;  /* 0x0000000411020825 */ /* 0x001fe200078e0202 */
[----:B------:R-:W-:-:S04]  /*be60*/  USEL UR11, UR41, UR42, UP0 ;  /* 0x0000002a290b7287 */ /* 0x000fc80008000000 */
[----:B------:R-:W-:Y:S01]  /*be70*/  UISETP.GE.AND UP1, UPT, UR11, 0x1, UPT ;  /* 0x000000010b00788c */ /* 0x000fe2000bf26270 */
[----:B------:R0:W5:Y:S01]  /*be80*/  @P0 LDG.E R28, desc[UR36][R2.64] ;  /* 0x00000024021c0981 */ /* 0x000162000c1e1900 */
[----:B------:R-:W-:Y:S02]  /*be90*/  USHF.R.U32.HI UR9, URZ, 0x10, UR44 ;  /* 0x000000103f097899 */ /* 0x000fe4000801162c */
[----:B------:R-:W-:Y:S02]  /*bea0*/  ULOP3.LUT UR44, UR44, 0xffff, URZ, 0xc0, !UPT ;  /* 0x0000ffff2c2c7892 */ /* 0x000fe4000f8ec03f */
[----:B------:R-:W-:Y:S01]  /*beb0*/  PLOP3.LUT P0, PT, PT, PT, UP1, 0x80, 0x0 ;  /* 0x000000000000781c */ /* 0x000fe20003f0f018 */
[----:B------:R-:W-:Y:S01]  /*bec0*/  UISETP.NE.AND UP0, UPT, UR9, URZ, UPT ;  /* 0x0000003f0900728c */ /* 0x000fe2000bf05270 */
[----:B------:R-:W-:-:S10]  /*bed0*/  UMOV UR38, URZ ;  /* 0x0000003f00267c82 */ /* 0x000fd40008000000 */
[----:B------:R-:W-:Y:S01]  /*bee0*/  @!UP0 ULDC UR9, c[0x0][0x9f0] ;  /* 0x00027c0000098ab9 */ /* 0x000fe20000000800 */
[----:B0-----:R-:W-:Y:S05]  /*bef0*/  @!P0 BRA `(.L_x_3929) ;  /* 0x0000000000788947 */ /* 0x001fea0003800000 */
[----:B------:R-:W-:Y:S01]  /*bf00*/  IABS R0, UR9 ;  /* 0x0000000900007c13 */ /* 0x000fe20008000000 */
[----:B------:R-:W-:Y:S02]  /*bf10*/  UIADD3 UR6, UR9, -0x1, UR11 ;  /* 0xffffffff09067890 */ /* 0x000fe4000fffe00b */
[----:B------:R-:W-:Y:S01]  /*bf20*/  IABS R4, UR9 ;  /* 0x0000000900047c13 */ /* 0x000fe20008000000 */
[----:B------:R-:W-:Y:S01]  /*bf30*/  UMOV UR4, URZ ;  /* 0x0000003f00047c82 */ /* 0x000fe20008000000 */
        /* <DEDUP_REMOVED lines=26> */
.L_x_3929:
[----:B------:R-:W-:Y:S02]  /*c0e0*/  UIMAD UR48, UR44, UR38, URZ ;  /* 0x000000262c3072a4 */ /* 0x000fe4000f8e023f */
[----:B------:R-:W-:Y:S02]  /*c0f0*/  IMAD.U32 R0, RZ, RZ, UR38 ;  /* 0x00000026ff007e24 */ /* 0x000fe4000f8e00ff */
[----:B------:R-:W-:Y:S02]  /*c100*/  IMAD.MOV.U32 R4, RZ, RZ, 0x1 ;  /* 0x00000001ff047424 */ /* 0x000fe400078e00ff */
[----:B------:R-:W-:-:S04]  /*c110*/  MOV R25, UR48 ;  /* 0x0000003000197c02 */ /* 0x000fc80008000f00 */
[----:B------:R-:W-:Y:S01]  /*c120*/  VIADDMNMX R25, R25, R0, UR11, PT ;  /* 0x0000000b19197e46 */ /* 0x000fe2000b800100 */
[----:B------:R-:W-:-:S03]  /*c130*/  IMAD.MOV.U32 R0, RZ, RZ, RZ ;  /* 0x000000ffff007224 */ /* 0x000fc600078e00ff */
        /* <DEDUP_REMOVED lines=12> */
[----:B------:R-:W-:Y:S01]  /*c200*/  MOV R4, UR4 ;  /* 0x0000000400047c02 */ /* 0x000fe20008000f00 */
[----:B------:R-:W-:Y:S01]  /*c210*/  IMAD.U32 R5, RZ, RZ, UR5 ;  /* 0x00000005ff057e24 */ /* 0x000fe2000f8e00ff */
[----:B------:R-:W-:Y:S01]  /*c220*/  ULDC.64 UR4, c[0x4][0x8] ;  /* 0x0100020000047ab9 */ /* 0x000fe20000000a00 */
[----:B------:R-:W0:Y:S01]  /*c230*/  LDC.64 R2, c[0x4][R2] ;  /* 0x0100000002027b82 */ /* 0x000e220000000a00 */
[----:B------:R-:W-:Y:S01]  /*c240*/  IMAD.U32 R6, RZ, RZ, UR6 ;  /* 0x00000006ff067e24 */ /* 0x000fe2000f8e00ff */
[----:B------:R-:W-:Y:S01]  /*c250*/  MOV R7, UR7 ;  /* 0x0000000700077c02 */ /* 0x000fe20008000f00 */
[----:B------:R-:W-:Y:S01]  /*c260*/  IMAD.U32 R10, RZ, RZ, UR4 ;  /* 0x00000004ff0a7e24 */ /* 0x000fe2000f8e00ff */
[----:B------:R-:W-:Y:S01]  /*c270*/  MOV R8, 0x70 ;  /* 0x0000007000087802 */ /* 0x000fe20000000f00 */
[----:B------:R-:W-:-:S02]  /*c280*/  IMAD.U32 R11, RZ, RZ, UR5 ;  /* 0x00000005ff0b7e24 */ /* 0x000fc4000f8e00ff */
[----:B------:R-:W-:Y:S02]  /*c290*/  IMAD.MOV.U32 R12, RZ, RZ, 0x1 ;  /* 0x00000001ff0c7424 */ /* 0x000fe400078e00ff */
[----:B------:R-:W-:-:S07]  /*c2a0*/  IMAD.MOV.U32 R13, RZ, RZ, RZ ;  /* 0x000000ffff0d7224 */ /* 0x000fce00078e00ff */
[----:B------:R-:W-:-:S07]  /*c2b0*/  LEPC R20, `(.L_x_3930) ;  /* 0x000000001014794e */ /* 0x000fce0000000000 */
[----:B0----5:R-:W-:Y:S05]  /*c2c0*/  CALL.ABS.NOINC R2 ;  /* 0x0000000002007343 */ /* 0x021fea0003c00000 */
.L_x_3930:
        /* <DEDUP_REMOVED lines=19> */
[----:B-1---5:R-:W-:Y:S05]  /*c400*/  CALL.ABS.NOINC R2 ;  /* 0x0000000002007343 */ /* 0x022fea0003c00000 */
.L_x_3932:
        /* <DEDUP_REMOVED lines=15> */
.L_x_3931:
        /* <DEDUP_REMOVED lines=35> */
[----:B------:R-:W-:-:S05]  /*c730*/  @!P0 IMAD R9, R24, R9, R0 ;  /* 0x0000000918098224 */ /* 0x000fca00078e0200 */
[----:B------:R-:W-:-:S04]  /*c740*/  @!P0 IADD3 R0, R3, R9, RZ ;  /* 0x0000000903008210 */ /* 0x000fc80007ffe0ff */
[----:B------:R-:W-:-:S06]  /*c750*/  @!P0 LEA.HI.X R5, R2, R5, R0, 0x2, P1 ;  /* 0x0000000502058211 */ /* 0x000fcc00008f1400 */
[----:B------:R0:W2:Y:S01]  /*c760*/  @!P0 LDG.E R5, desc[UR36][R4.64] ;  /* 0x0000002404058981 */ /* 0x0000a2000c1e1900 */
[----:B------:R-:W-:Y:S01]  /*c770*/  IMAD.MOV R0, RZ, RZ, -R7 ;  /* 0x000000ffff007224 */ /* 0x000fe200078e0a07 */
[----:B------:R-:W-:Y:S02]  /*c780*/  LOP3.LUT R16, R16, 0xffffffdf, RZ, 0xc0, !PT ;  /* 0xffffffdf10107812 */ /* 0x000fe400078ec0ff */
[----:B------:R-:W-:Y:S01]  /*c790*/  CS2R R26, SRZ ;  /* 0x00000000001a7805 */ /* 0x000fe2000001ff00 */
        /* <DEDUP_REMOVED lines=25> */
[----:B--2---:R-:W-:Y:S02]  /*c930*/  @!P0 SHF.R.S32.HI R27, RZ, 0x1f, R5 ;  /* 0x0000001fff1b8819 */ /* 0x004fe40000011405 */
[----:B------:R-:W-:Y:S02]  /*c940*/  @!P0 MOV R26, R5 ;  /* 0x00000005001a8202 */ /* 0x000fe40000000f00 */
[----:B------:R-:W-:Y:S01]  /*c950*/  ISETP.GE.AND P0, PT, R3, UR4, PT ;  /* 0x0000000403007c0c */ /* 0x000fe2000bf06270 */
[----:B------:R-:W-:Y:S01]  /*c960*/  IMAD.SHL.U32 R3, R0, 0x2, RZ ;  /* 0x0000000200037824 */ /* 0x000fe200078e00ff */
[----:B------:R-:W-:Y:S02]  /*c970*/  SEL R0, RZ, 0x1, P5 ;  /* 0x00000001ff007807 */ /* 0x000fe40002800000 */
[----:B------:R-:W-:-:S02]  /*c980*/  SEL R34, RZ, 0x40, P0 ;  /* 0x00000040ff227807 */ /* 0x000fc40000000000 */
[----:B------:R-:W-:Y:S02]  /*c990*/  ISETP.GE.AND P0, PT, R2, UR4, PT ;  /* 0x0000000402007c0c */ /* 0x000fe4000bf06270 */
        /* <DEDUP_REMOVED lines=13> */
.L_x_3975:
        /* <DEDUP_REMOVED lines=14> */
.L_x_3934:
[----:B------:R-:W-:-:S05]  /*cb50*/  IMAD.MOV.U32 R0, RZ, RZ, 0x1 ;  /* 0x00000001ff007424 */ /* 0x000fca00078e00ff */
[----:B------:R-:W-:-:S04]  /*cb60*/  SHF.L.U32 R0, R0, 0x1f, RZ ;  /* 0x0000001f00007819 */ /* 0x000fc800000006ff */
[----:B------:R-:W0:Y:S02]  /*cb70*/  SYNCS.PHASECHK.TRANS64.TRYWAIT P0, [UR45+0x28c40], R0 ;  /* 0x028c4000ff0075a7 */ /* 0x000e24000800016d */
[----:B0-----:R-:W-:Y:S05]  /*cb80*/  @!P0 BRA `(.L_x_3935) ;  /* 0x0000002800c88947 */ /* 0x001fea0003800000 */
.L_x_3976:
        /* <DEDUP_REMOVED lines=28> */
[----:B------:R-:W-:Y:S02]  /*cd50*/  LOP3.LUT R3, R3, 0x38, R30, 0x78, !PT ;  /* 0x0000003803037812 */ /* 0x000fe400078e781e */
[----:B------:R-:W-:Y:S02]  /*cd60*/  SHF.L.U32 R30, R6, 0x3, RZ ;  /* 0x00000003061e7819 */ /* 0x000fe400000006ff */
[----:B------:R-:W-:Y:S02]  /*cd70*/  ISETP.GE.AND P0, PT, R18, 0x1, PT ;  /* 0x000000011200780c */ /* 0x000fe40003f06270 */
[----:B------:R-:W-:-:S02]  /*cd80*/  LOP3.LUT R30, R3, 0x200, R30, 0xf8, !PT ;  /* 0x00000200031e7812 */ /* 0x000fc400078ef81e */
[----:B------:R-:W-:Y:S01]  /*cd90*/  @P2 LOP3.LUT R16, R16, 0x1, RZ, 0xfc, !PT ;  /* 0x0000000110102812 */ /* 0x000fe200078efcff */
[----:B------:R-:W-:Y:S08]  /*cda0*/  BRA.DIV UR5, `(.L_x_3936) ;  /* 0x0000002a05587947 */ /* 0x000ff0000b800000 */
        /* <DEDUP_REMOVED lines=12> */
[----:B------:R-:W0:Y:S02]  /*ce70*/  SHFL.IDX PT, R14, R0, 0x2, 0x181f ;  /* 0x00581f00000e7f89 */ /* 0x000e2400000e0000 */
[----:B------:R-:W-:Y:S02]  /*ce80*/  @P0 IADD3.X R3, RZ, R4, RZ, P1, !PT ;  /* 0x00000004ff030210 */ /* 0x000fe40000ffe4ff */
        /* <DEDUP_REMOVED lines=9> */
.L_x_3986:
        /* <DEDUP_REMOVED lines=15> */
.L_x_3937:
        /* <DEDUP_REMOVED lines=22> */
[----:B0-----:R-:W-:Y:S05]  /*d170*/  CALL.ABS.NOINC R2 ;  /* 0x0000000002007343 */ /* 0x001fea0003c00000 */
.L_x_3938:
[----:B------:R-:W-:Y:S01]  /*d180*/  UISETP.NE.AND UP0, UPT, UR47, URZ, UPT ;  /* 0x0000003f2f00728c */ /* 0x000fe2000bf05270 */
[----:B------:R-:W0:Y:S01]  /*d190*/  S2R R20, SR_CTAID.Z ;  /* 0x0000000000147919 */ /* 0x000e220000002700 */
[----:B------:R-:W-:Y:S01]  /*d1a0*/  MOV R0, UR46 ;  /* 0x0000002e00007c02 */ /* 0x000fe20008000f00 */
[----:B------:R-:W-:Y:S01]  /*d1b0*/  ULDC.64 UR8, c[0x0][0x2d8] ;  /* 0x0000b60000087ab9 */ /* 0x000fe20000000a00 */
[----:B------:R-:W-:Y:S02]  /*d1c0*/  R2UR UR6, R23 ;  /* 0x00000000170672ca */ /* 0x000fe400000e0000 */
[----:B------:R-:W-:Y:S01]  /*d1d0*/  PLOP3.LUT P0, PT, PT, PT, UP0, 0x80, 0x0 ;  /* 0x000000000000781c */ /* 0x000fe20003f0f008 */
[----:B------:R-:W-:-:S04]  /*d1e0*/  IMAD R9, R0, 0x40, R31 ;  /* 0x0000004000097824 */ /* 0x000fc800078e021f */
[----:B------:R-:W-:Y:S01]  /*d1f0*/  @UP0 ULDC UR4, c[0x0][0x44c] ;  /* 0x0001130000040ab9 */ /* 0x000fe20000000800 */
[----:B------:R-:W-:-:S05]  /*d200*/  IMAD.MOV.U32 R7, RZ, RZ, R9 ;  /* 0x000000ffff077224 */ /* 0x000fca00078e0009 */
[----:B------:R-:W-:Y:S02]  /*d210*/  UIMAD UR6, UR6, UR8, URZ ;  /* 0x00000008060672a4 */ /* 0x000fe4000f8e023f */
        /* <DEDUP_REMOVED lines=10> */
[----:B------:R-:W-:Y:S02]  /*d2c0*/  IMAD.U32 R4, RZ, RZ, UR4 ;  /* 0x00000004ff047e24 */ /* 0x000fe4000f8e00ff */
[----:B------:R-:W-:Y:S02]  /*d2d0*/  IMAD R6, R6, UR8, RZ ;  /* 0x0000000806067c24 */ /* 0x000fe4000f8e02ff */
[----:B------:R-:W-:Y:S01]  /*d2e0*/  MOV R3, UR6 ;  /* 0x0000000600037c02 */ /* 0x000fe20008000f00 */
[----:B------:R-:W-:Y:S01]  /*d2f0*/  IMAD.U32 R5, RZ, RZ, UR5 ;  /* 0x00000005ff057e24 */ /* 0x000fe2000f8e00ff */
[----:B------:R-:W-:Y:S01]  /*d300*/  MOV R2, R4 ;  /* 0x0000000400027202 */ /* 0x000fe20000000f00 */
[----:B------:R-:W-:Y:S01]  /*d310*/  IMAD R5, R20, UR9, R6 ;  /* 0x0000000914057c24 */ /* 0x000fe2000f8e0206 */
[----:B------:R-:W-:Y:S01]  /*d320*/  SHF.R.S32.HI R4, RZ, 0x1f, R7 ;  /* 0x0000001fff047819 */ /* 0x000fe20000011407 */
[----:B------:R-:W-:-:S02]  /*d330*/  ULDC.64 UR4, c[0x0][0x2d0] ;  /* 0x0000b40000047ab9 */ /* 0x000fc40000000a00 */
[----:B------:R-:W-:-:S04]  /*d340*/  IMAD.WIDE.U32 R2, R20, UR8, R2 ;  /* 0x0000000814027c25 */ /* 0x000fc8000f8e0002 */
[----:B------:R-:W-:Y:S02]  /*d350*/  IMAD.IADD R3, R3, 0x1, R5 ;  /* 0x0000000103037824 */ /* 0x000fe400078e0205 */
[----:B------:R-:W-:Y:S02]  /*d360*/  IMAD.MOV R5, RZ, RZ, -R7 ;  /* 0x000000ffff057224 */ /* 0x000fe400078e0a07 */
[----:B------:R-:W-:Y:S02]  /*d370*/  IMAD R4, R4, UR4, RZ ;  /* 0x0000000404047c24 */ /* 0x000fe4000f8e02ff */
[----:B-1----:R-:W-:Y:S02]  /*d380*/  IMAD R5, R0, R5, R9 ;  /* 0x0000000500057224 */ /* 0x002fe400078e0209 */
[C---:B------:R-:W-:Y:S02]  /*d390*/  IMAD R9, R7.reuse, UR5, R4 ;  /* 0x0000000507097c24 */ /* 0x040fe4000f8e0204 */
[----:B------:R-:W-:Y:S01]  /*d3a0*/  IMAD.WIDE.U32 R2, R7, UR4, R2 ;  /* 0x0000000407027c25 */ /* 0x000fe2000f8e0002 */
[----:B------:R-:W-:Y:S01]  /*d3b0*/  SHF.R.S32.HI R4, RZ, 0x1f, R5 ;  /* 0x0000001fff047819 */ /* 0x000fe20000011405 */
[----:B------:R-:W-:-:S03]  /*d3c0*/  ULDC.64 UR4, c[0x0][0x2c8] ;  /* 0x0000b20000047ab9 */ /* 0x000fc60000000a00 */
[----:B------:R-:W-:Y:S01]  /*d3d0*/  IADD3 R3, R3, R9, RZ ;  /* 0x0000000903037210 */ /* 0x000fe20007ffe0ff */
[----:B------:R-:W-:-:S04]  /*d3e0*/  IMAD R4, R4, UR4, RZ ;  /* 0x0000000404047c24 */ /* 0x000fc8000f8e02ff */
[C---:B------:R-:W-:Y:S02]  /*d3f0*/  IMAD R7, R5.reuse, UR5, R4 ;  /* 0x0000000505077c24 */ /* 0x040fe4000f8e0204 */
[----:B------:R-:W-:Y:S01]  /*d400*/  IMAD.WIDE.U32 R2, R5, UR4, R2 ;  /* 0x0000000405027c25 */ /* 0x000fe2000f8e0002 */
[----:B------:R-:W-:-:S03]  /*d410*/  ULDC.64 UR4, c[0x0][0x280] ;  /* 0x0000a00000047ab9 */ /* 0x000fc60000000a00 */
[----:B------:R-:W-:Y:S01]  /*d420*/  IMAD.IADD R5, R3, 0x1, R7 ;  /* 0x0000000103057824 */ /* 0x000fe200078e0207 */
[----:B------:R-:W-:Y:S01]  /*d430*/  LEA R4, P0, R2, UR4, 0x1 ;  /* 0x0000000402047c11 */ /* 0x000fe2000f8008ff */
[----:B------:R-:W-:Y:S02]  /*d440*/  ULDC UR4, c[0x0][0x2b8] ;  /* 0x0000ae0000047ab9 */ /* 0x000fe40000000800 */
[----:B------:R-:W-:Y:S02]  /*d450*/  ISETP.GE.AND P1, PT, R22, UR4, PT ;  /* 0x0000000416007c0c */ /* 0x000fe4000bf26270 */
[----:B------:R-:W-:Y:S01]  /*d460*/  LEA.HI.X R5, R2, UR5, R5, 0x1, P0 ;  /* 0x0000000502057c11 */ /* 0x000fe200080f0c05 */
[----:B------:R-:W-:-:S03]  /*d470*/  UMOV UR5, 0xffffffff ;  /* 0xffffffff00057882 */ /* 0x000fc60000000000 */
[----:B------:R-:W-:Y:S07]  /*d480*/  BRA.DIV UR5, `(.L_x_3939) ;  /* 0x0000002605c07947 */ /* 0x000fee000b800000 */
[----:B------:R-:W0:Y:S01]  /*d490*/  SHFL.IDX PT, R14, R4, RZ, 0x181f ;  /* 0x00181fff040e7589 */ /* 0x000e2200000e0000 */
[----:B------:R-:W-:Y:S01]  /*d4a0*/  IMAD.U32 R6, RZ, RZ, UR46 ;  /* 0x0000002eff067e24 */ /* 0x000fe2000f8e00ff */
[----:B------:R-:W-:Y:S02]  /*d4b0*/  ULDC UR4, c[0x0][0x288] ;  /* 0x0000a20000047ab9 */ /* 0x000fe40000000800 */
[----:B------:R-:W1:Y:S01]  /*d4c0*/  SHFL.IDX PT, R2, R5, RZ, 0x181f ;  /* 0x00181fff05027589 */ /* 0x000e6200000e0000 */
[----:B------:R-:W-:Y:S01]  /*d4d0*/  IMAD R0, R0, UR4, RZ ;  /* 0x0000000400007c24 */ /* 0x000fe2000f8e02ff */
[----:B------:R-:W-:Y:S02]  /*d4e0*/  LEA R7, R6, R35, 0x6 ;  /* 0x0000002306077211 */ /* 0x000fe400078e30ff */
[----:B------:R-:W-:Y:S02]  /*d4f0*/  SHFL.IDX PT, R6, R5, 0x1, 0x181f ;  /* 0x00381f0005067f89 */ /* 0x000fe400000e0000 */
[----:B------:R-:W-:-:S02]  /*d500*/  ISETP.GE.AND P0, PT, R7, R0, PT ;  /* 0x000000000700720c */ /* 0x000fc40003f06270 */
[----:B------:R-:W-:-:S11]  /*d510*/  IADD3 R11, R7, 0x10, RZ ;  /* 0x00000010070b7810 */ /* 0x000fd60007ffe0ff */
        /* <DEDUP_REMOVED lines=17> */
[----:B------:R0:W2:Y:S02]  /*d630*/  SHFL.IDX PT, R14, R4, 0x3, 0x181f ;  /* 0x00781f00040e7f89 */ /* 0x0000a400000e0000 */
[----:B-1----:R-:W-:Y:S02]  /*d640*/  @!P0 IADD3.X R3, RZ, R6, RZ, P2, !PT ;  /* 0x00000006ff038210 */ /* 0x002fe400017fe4ff */
[----:B------:R0:W1:Y:S04]  /*d650*/  SHFL.IDX PT, R6, R5, 0x3, 0x181f ;  /* 0x00781f0005067f89 */ /* 0x00006800000e0000 */
[----:B------:R0:W-:Y:S03]  /*d660*/  @!P0 LDGSTS.E.BYPASS.LTC128B.128 [R9+0x21400], desc[UR36][R2.64], !P1 ;  /* 0x2140000002098fae */ /* 0x0001e6000c901d64 */
.L_x_3995:
        /* <DEDUP_REMOVED lines=18> */
.L_x_3996:
[----:B------:R-:W-:-:S13]  /*d790*/  ISETP.NE.AND P0, PT, R33, 0x3, PT ;  /* 0x000000032100780c */ /* 0x000fda0003f05270 */
[----:B------:R-:W-:Y:S05]  /*d7a0*/  @!P0 BRA `(.L_x_3941) ;  /* 0x0000000000048947 */ /* 0x000fea0003800000 */
[----:B------:R-:W-:Y:S01]  /*d7b0*/  BPT.TRAP 0x1 ;  /* 0x000000040000795c */ /* 0x000fe20000300000 */
.L_x_3941:
[----:B------:R-:W1:Y:S02]  /*d7c0*/  SYNCS.PHASECHK.TRANS64.TRYWAIT P0, [UR45+0x28c60], R0 ;  /* 0x028c6000ff0075a7 */ /* 0x000e64000800016d */
[----:B-1----:R-:W-:Y:S05]  /*d7d0*/  @!P0 BRA `(.L_x_3942) ;  /* 0x0000002800308947 */ /* 0x002fea0003800000 */
.L_x_3997:
        /* <DEDUP_REMOVED lines=41> */
[----:B-1----:R-:W-:Y:S02]  /*da70*/  IADD3.X R3, RZ, R3, RZ, P0, !PT ;  /* 0x00000003ff037210 */ /* 0x002fe400007fe4ff */
        /* <DEDUP_REMOVED lines=45> */
[----:B------:R-:W-:Y:S02]  /*dd50*/  ISETP.LT.OR P6, PT, R18, 0x21, P6 ;  /* 0x000000211200780c */ /* 0x000fe400037c1670 */
[----:B--2---:R-:W-:-:S11]  /*dd60*/  MOV R4, RZ ;  /* 0x000000ff00047202 */ /* 0x004fd60000000f00 */
        /* <DEDUP_REMOVED lines=16> */
.L_x_4007:
        /* <DEDUP_REMOVED lines=30> */
.L_x_3944:
        /* <DEDUP_REMOVED lines=8> */
[----:B------:R-:W-:Y:S01]  /*e0d0*/  LOP3.LUT R0, RZ, UR41, RZ, 0x33, !PT ;  /* 0x00000029ff007c12 */ /* 0x000fe2000f8e33ff */
[----:B------:R-:W-:Y:S01]  /*e0e0*/  ULOP3.LUT UR5, URZ, UR42, URZ, 0x33, !UPT ;  /* 0x0000002a3f057292 */ /* 0x000fe2000f8e333f */
[----:B------:R-:W-:Y:S01]  /*e0f0*/  IADD3 R35, R36, R28, R35 ;  /* 0x0000001c24237210 */ /* 0x000fe20007ffe023 */
[----:B------:R-:W-:Y:S01]  /*e100*/  UIMAD UR4, UR4, UR38, URZ ;  /* 0x00000026040472a4 */ /* 0x000fe2000f8e023f */
[----:B------:R-:W-:Y:S01]  /*e110*/  LOP3.LUT R28, R34, 0x40, RZ, 0xc0, !PT ;  /* 0x00000040221c7812 */ /* 0x000fe200078ec0ff */
[----:B------:R-:W-:Y:S01]  /*e120*/  IMAD.MOV.U32 R21, RZ, RZ, 0x1 ;  /* 0x00000001ff157424 */ /* 0x000fe200078e00ff */
[----:B------:R-:W-:Y:S01]  /*e130*/  LOP3.LUT R25, R17, 0x80, RZ, 0xc0, !PT ;  /* 0x0000008011197812 */ /* 0x000fe200078ec0ff */
[----:B------:R-:W-:Y:S01]  /*e140*/  VIADD R2, R35, 0xffffff40 ;  /* 0xffffff4023027836 */ /* 0x000fe20000000000 */
[----:B------:R-:W-:Y:S02]  /*e150*/  SHF.R.U32.HI R28, RZ, 0x2, R28 ;  /* 0x00000002ff1c7819 */ /* 0x000fe4000001161c */
[----:B------:R-:W-:-:S02]  /*e160*/  LOP3.LUT R3, RZ, UR4, RZ, 0x33, !PT ;  /* 0x00000004ff037c12 */ /* 0x000fc4000f8e33ff */
[----:B------:R-:W-:Y:S02]  /*e170*/  SHF.R.U32.HI R25, RZ, 0x3, R25 ;  /* 0x00000003ff197819 */ /* 0x000fe40000011619 */
[----:B------:R-:W-:Y:S02]  /*e180*/  VIMNMX3 R3, R0, UR5, R3, !PT ;  /* 0x0000000500037c0f */ /* 0x000fe4000f800103 */
[----:B------:R-:W-:Y:S02]  /*e190*/  MOV R0, 0x1 ;  /* 0x0000000100007802 */ /* 0x000fe40000000f00 */
[C---:B------:R-:W-:Y:S01]  /*e1a0*/  IADD3 R22, -R3.reuse, -0x2, RZ ;  /* 0xfffffffe03167810 */ /* 0x040fe20007ffe1ff */
[----:B------:R-:W-:-:S07]  /*e1b0*/  IMAD R9, R3, -0x40, R2 ;  /* 0xffffffc003097824 */ /* 0x000fce00078e0202 */
.L_x_3960:
[----:B------:R-:W-:Y:S01]  /*e1c0*/  ISETP.NE.AND P1, PT, R37, 0x1, PT ;  /* 0x000000012500780c */ /* 0x000fe20003f25270 */
[----:B------:R-:W-:Y:S01]  /*e1d0*/  BSSY B1, `(.L_x_3946) ;  /* 0x0000014000017945 */ /* 0x000fe20003800000 */
[----:B------:R-:W-:Y:S01]  /*e1e0*/  ISETP.GT.U32.AND P0, PT, R31, 0x3f, PT ;  /* 0x0000003f1f00780c */ /* 0x000fe20003f04070 */
[----:B------:R-:W-:Y:S01]  /*e1f0*/  IMAD.MOV.U32 R7, RZ, RZ, R9 ;  /* 0x000000ffff077224 */ /* 0x000fe200078e0009 */
[----:B------:R-:W-:-:S09]  /*e200*/  MOV R6, RZ ;  /* 0x000000ff00067202 */ /* 0x000fd20000000f00 */
        /* <DEDUP_REMOVED lines=16> */
.L_x_3947:
[----:B------:R-:W-:Y:S05]  /*e310*/  BSYNC B1 ;  /* 0x0000000000017941 */ /* 0x000fea0003800000 */
.L_x_3946:
[----:B------:R-:W-:-:S13]  /*e320*/  ISETP.NE.AND P0, PT, R33, 0x3, PT ;  /* 0x000000032100780c */ /* 0x000fda0003f05270 */
[----:B------:R-:W-:Y:S05]  /*e330*/  @!P0 BRA `(.L_x_3948) ;  /* 0x0000000000048947 */ /* 0x000fea0003800000 */
[----:B------:R-:W-:Y:S01]  /*e340*/  BPT.TRAP 0x1 ;  /* 0x000000040000795c */ /* 0x000fe20000300000 */
.L_x_3948:
[----:B------:R-:W-:Y:S01]  /*e350*/  LEA R10, R0, UR45, 0x3 ;  /* 0x0000002d000a7c11 */ /* 0x000fe2000f8e18ff */
[----:B------:R-:W-:Y:S01]  /*e360*/  BSSY B1, `(.L_x_3949) ;  /* 0x0000004000017945 */ /* 0x000fe20003800000 */
[----:B------:R-:W-:-:S04]  /*e370*/  SHF.L.U32 R20, R21, 0x1f, RZ ;  /* 0x0000001f15147819 */ /* 0x000fc800000006ff */
[----:B------:R-:W1:Y:S02]  /*e380*/  SYNCS.PHASECHK.TRANS64.TRYWAIT P0, [R10+URZ+0x28c40], R20 ;  /* 0x028c40140a0075a7 */ /* 0x000e64000800017f */
[----:B-1----:R-:W-:Y:S05]  /*e390*/  @!P0 BRA `(.L_x_3950) ;  /* 0x0000002400688947 */ /* 0x002fea0003800000 */
.L_x_4008:
[----:B------:R-:W-:Y:S05]  /*e3a0*/  BSYNC B1 ;  /* 0x0000000000017941 */ /* 0x000fea0003800000 */
.L_x_3949:
        /* <DEDUP_REMOVED lines=12> */
[----:B------:R-:W-:-:S04]  /*e470*/  ULDC.64 UR4, c[0x0][0x310] ;  /* 0x0000c40000047ab9 */ /* 0x000fc80000000a00 */
[----:B------:R-:W-:Y:S01]  /*e480*/  IADD3 R3, R3, R5, RZ ;  /* 0x0000000503037210 */ /* 0x000fe20007ffe0ff */
[----:B------:R-:W-:-:S04]  /*e490*/  IMAD R5, R18, UR4, RZ ;  /* 0x0000000412057c24 */ /* 0x000fc8000f8e02ff */
[C---:B------:R-:W-:Y:S02]  /*e4a0*/  IMAD R5, R6.reuse, UR5, R5 ;  /* 0x0000000506057c24 */ /* 0x040fe4000f8e0205 */
[----:B------:R-:W-:Y:S01]  /*e4b0*/  IMAD.WIDE.U32 R2, R6, UR4, R2 ;  /* 0x0000000406027c25 */ /* 0x000fe2000f8e0002 */
        /* <DEDUP_REMOVED lines=22> */
[----:B------:R-:W0:Y:S01]  /*e620*/  SHFL.IDX PT, R14, R26, 0x2, 0x181f ;  /* 0x00581f001a0e7f89 */ /* 0x000e2200000e0000 */
[----:B--2---:R-:W-:-:S03]  /*e630*/  IADD3.X R5, RZ, R3, RZ, P0, !PT ;  /* 0x00000003ff057210 */ /* 0x004fc600007fe4ff */
[----:B------:R-:W2:Y:S04]  /*e640*/  SHFL.IDX PT, R3, R29, 0x2, 0x181f ;  /* 0x00581f001d037f89 */ /* 0x000ea800000e0000 */
[----:B------:R3:W-:Y:S01]  /*e650*/  LDGSTS.E.BYPASS.LTC128B.128 [R27+0x22c00], desc[UR36][R4.64], !P1 ;  /* 0x22c00000041b7fae */ /* 0x0007e2000c901d64 */
[----:B0-----:R-:W-:-:S03]  /*e660*/  IADD3 R2, P0, R14, R8, RZ ;  /* 0x000000080e027210 */ /* 0x001fc60007f1e0ff */
[----:B------:R3:W0:Y:S02]  /*e670*/  SHFL.IDX PT, R14, R26, 0x3, 0x181f ;  /* 0x00781f001a0e7f89 */ /* 0x00062400000e0000 */
[----:B--2---:R-:W-:-:S05]  /*e680*/  IMAD.X R3, RZ, RZ, R3, P0 ;  /* 0x000000ffff037224 */ /* 0x004fca00000e0603 */
[----:B------:R3:W-:Y:S03]  /*e690*/  LDGSTS.E.BYPASS.LTC128B.128 [R27+0x23400], desc[UR36][R2.64], !P1 ;  /* 0x23400000021b7fae */ /* 0x0007e6000c901d64 */
.L_x_4018:
        /* <DEDUP_REMOVED lines=8> */
.L_x_3952:
        /* <DEDUP_REMOVED lines=10> */
.L_x_3953:
[----:B------:R2:W-:Y:S01]  /*e7c0*/  SYNCS.ARRIVE.TRANS64.A1T0 RZ, [R10+URZ+0x28c30], RZ ;  /* 0x028c30ff0aff79a7 */ /* 0x0005e2000810003f */
[----:B------:R-:W-:Y:S05]  /*e7d0*/  @!P2 BRA `(.L_x_3954) ;  /* 0x000000000004a947 */ /* 0x000fea0003800000 */
[----:B------:R-:W-:Y:S01]  /*e7e0*/  BPT.TRAP 0x1 ;  /* 0x000000040000795c */ /* 0x000fe20000300000 */
.L_x_3954:
[----:B------:R-:W3:Y:S01]  /*e7f0*/  SYNCS.PHASECHK.TRANS64.TRYWAIT P0, [R10+URZ+0x28c60], R20 ;  /* 0x028c60140a0075a7 */ /* 0x000ee2000800017f */
[----:B------:R-:W-:Y:S04]  /*e800*/  BSSY B1, `(.L_x_3955) ;  /* 0x0000002000017945 */ /* 0x000fe80003800000 */
[----:B---3--:R-:W-:Y:S05]  /*e810*/  @!P0 BRA `(.L_x_3956) ;  /* 0x0000002400688947 */ /* 0x008fea0003800000 */
.L_x_4019:
[----:B------:R-:W-:Y:S05]  /*e820*/  BSYNC B1 ;  /* 0x0000000000017941 */ /* 0x000fea0003800000 */
.L_x_3955:
        /* <DEDUP_REMOVED lines=10> */
[----:B------:R-:W-:Y:S01]  /*e8d0*/  IMAD R7, R18, UR6, RZ ;  /* 0x0000000612077c24 */ /* 0x000fe2000f8e02ff */
[----:B------:R-:W-:-:S03]  /*e8e0*/  IADD3 R3, R3, R5, RZ ;  /* 0x0000000503037210 */ /* 0x000fc60007ffe0ff */
        /* <DEDUP_REMOVED lines=65> */
.L_x_4029:
        /* <DEDUP_REMOVED lines=20> */
.L_x_3958:
        /* <DEDUP_REMOVED lines=10> */
.L_x_3959:
[----:B------:R-:W-:Y:S01]  /*eee0*/  IADD3 R0, R0, 0x1, RZ ;  /* 0x0000000100007810 */ /* 0x000fe20007ffe0ff */
[----:B------:R-:W-:Y:S01]  /*eef0*/  VIADD R22, R22, 0xffffffff ;  /* 0xffffffff16167836 */ /* 0x000fe20000000000 */
[----:B------:R1:W-:Y:S01]  /*ef00*/  SYNCS.ARRIVE.TRANS64.A1T0 RZ, [R10+URZ+0x28c50], RZ ;  /* 0x028c50ff0aff79a7 */ /* 0x0003e2000810003f */
[----:B------:R-:W-:Y:S01]  /*ef10*/  VIADD R9, R9, 0xffffffc0 ;  /* 0xffffffc009097836 */ /* 0x000fe20000000000 */
[----:B------:R-:W-:-:S04]  /*ef20*/  ISETP.NE.AND P0, PT, R0, 0x2, PT ;  /* 0x000000020000780c */ /* 0x000fc80003f05270 */
[----:B------:R-:W-:Y:S02]  /*ef30*/  SEL R0, R0, RZ, P0 ;  /* 0x000000ff00007207 */ /* 0x000fe40000000000 */
[----:B0-----:R-:W-:Y:S02]  /*ef40*/  SEL R2, RZ, 0x1, P0 ;  /* 0x00000001ff027807 */ /* 0x001fe40000000000 */
[----:B------:R-:W-:Y:S02]  /*ef50*/  ISETP.GT.AND P0, PT, R22, UR48, PT ;  /* 0x0000003016007c0c */ /* 0x000fe4000bf04270 */
[----:B------:R-:W-:-:S11]  /*ef60*/  LOP3.LUT R21, R21, R2, RZ, 0x3c, !PT ;  /* 0x0000000215157212 */ /* 0x000fd600078e3cff */
[----:B-1----:R-:W-:Y:S05]  /*ef70*/  @P0 BRA `(.L_x_3960) ;  /* 0xfffffff000900947 */ /* 0x002fea000383ffff */
.L_x_3945:
[----:B------:R-:W-:Y:S05]  /*ef80*/  BSYNC B0 ;  /* 0x0000000000007941 */ /* 0x000fea0003800000 */
.L_x_3928:
[----:B------:R-:W0:Y:S01]  /*ef90*/  S2R R3, SR_CgaCtaId ;  /* 0x0000000000037919 */ /* 0x000e220000008800 */
[----:B------:R-:W-:Y:S01]  /*efa0*/  MOV R2, 0x400 ;  /* 0x0000040000027802 */ /* 0x000fe20000000f00 */
[----:B------:R-:W-:Y:S01]  /*efb0*/  BSSY B0, `(.L_x_3961) ;  /* 0x0000005000007945 */ /* 0x000fe20003800000 */
[----:B------:R-:W-:Y:S02]  /*efc0*/  SHF.L.U32 R4, R4, 0x1f, RZ ;  /* 0x0000001f04047819 */ /* 0x000fe400000006ff */
[----:B0-----:R-:W-:-:S04]  /*efd0*/  LEA R5, R3, R2, 0x18 ;  /* 0x0000000203057211 */ /* 0x001fc800078ec0ff */
[----:B------:R-:W0:Y:S02]  /*efe0*/  SYNCS.PHASECHK.TRANS64.TRYWAIT P0, [R5+URZ+0x28c20], R4 ;  /* 0x028c2004050075a7 */ /* 0x000e24000800017f */
[----:B0-----:R-:W-:Y:S05]  /*eff0*/  @!P0 BRA `(.L_x_3962) ;  /* 0x0000002400488947 */ /* 0x001fea0003800000 */
.L_x_4030:
[----:B------:R-:W-:Y:S05]  /*f000*/  BSYNC B0 ;  /* 0x0000000000007941 */ /* 0x000fea0003800000 */
.L_x_3961:
[----:B------:R-:W-:-:S03]  /*f010*/  UMOV UR4, 0xffffffff ;  /* 0xffffffff00047882 */ /* 0x000fc60000000000 */
[----:B------:R-:W-:Y:S05]  /*f020*/  BRA.DIV UR4, `(.L_x_3963) ;  /* 0x0000002604507947 */ /* 0x000fea000b800000 */
[----:B------:R-:W1:Y:S02]  /*f030*/  S2R R2, SR_TID.X ;  /* 0x0000000000027919 */ /* 0x000e640000002100 */
[----:B-1----:R-:W-:-:S04]  /*f040*/  SHF.R.U32.HI R2, RZ, 0x5, R2 ;  /* 0x00000005ff027819 */ /* 0x002fc80000011602 */
[----:B------:R-:W-:-:S05]  /*f050*/  LOP3.LUT R2, R2, 0x3, RZ, 0xc0, !PT ;  /* 0x0000000302027812 */ /* 0x000fca00078ec0ff */
[----:B------:R1:W3:Y:S02]  /*f060*/  SHFL.IDX PT, R14, R2, RZ, 0x1f ;  /* 0x00001fff020e7589 */ /* 0x0002e400000e0000 */
.L_x_4033:
[----:B---3--:R-:W-:-:S13]  /*f070*/  ISETP.NE.AND P0, PT, R14, RZ, PT ;  /* 0x000000ff0e00720c */ /* 0x008fda0003f05270 */
[----:B------:R-:W-:Y:S05]  /*f080*/  @P0 BRA `(.L_x_3871) ;  /* 0x0000000000880947 */ /* 0x000fea0003800000 */
[----:B------:R-:W-:-:S03]  /*f090*/  UMOV UR4, 0xffffffff ;  /* 0xffffffff00047882 */ /* 0x000fc60000000000 */
[----:B------:R-:W-:Y:S05]  /*f0a0*/  BRA.DIV UR4, `(.L_x_3964) ;  /* 0x0000002604647947 */ /* 0x000fea000b800000 */
[----:B------:R-:W-:-:S13]  /*f0b0*/  ELECT P6, URZ, PT ;  /* 0x00000000003f782f */ /* 0x000fda00038c0000 */
.L_x_4036:
[----:B------:R-:W-:Y:S05]  /*f0c0*/  @!P6 BRA `(.L_x_3871) ;  /* 0x000000000078e947 */ /* 0x000fea0003800000 */
[----:B------:R-:W-:-:S06]  /*f0d0*/  ULOP3.LUT UR4, UR43, 0x2, URZ, 0xfc, !UPT ;  /* 0x000000022b047892 */ /* 0x000fcc000f8efc3f */
[----:B-1----:R-:W-:-:S04]  /*f0e0*/  MOV R2, UR4 ;  /* 0x0000000400027c02 */ /* 0x002fc80008000f00 */
[----:B------:R-:W-:-:S13]  /*f0f0*/  ISETP.NE.AND P0, PT, R2, 0x3, PT ;  /* 0x000000030200780c */ /* 0x000fda0003f05270 */
[----:B------:R-:W-:Y:S05]  /*f100*/  @!P0 BRA `(.L_x_3965) ;  /* 0x0000000000048947 */ /* 0x000fea0003800000 */
[----:B------:R-:W-:Y:S01]  /*f110*/  BPT.TRAP 0x1 ;  /* 0x000000040000795c */ /* 0x000fe20000300000 */
.L_x_3965:
[C---:B0-----:R-:W-:Y:S01]  /*f120*/  IMAD R4, R0.reuse, 0x8, R5 ;  /* 0x0000000800047824 */ /* 0x041fe200078e0205 */
[----:B------:R-:W-:Y:S01]  /*f130*/  SHF.L.U32 R3, R21, 0x1f, RZ ;  /* 0x0000001f15037819 */ /* 0x000fe200000006ff */
[----:B------:R-:W-:-:S03]  /*f140*/  VIADD R0, R0, 0x1 ;  /* 0x0000000100007836 */ /* 0x000fc60000000000 */
[----:B------:R-:W0:Y:S02]  /*f150*/  SYNCS.PHASECHK.TRANS64.TRYWAIT P1, [R4+URZ+0x28c40], R3 ;  /* 0x028c4003040075a7 */ /* 0x000e24000802017f */
[----:B------:R-:W-:-:S04]  /*f160*/  ISETP.NE.AND P2, PT, R0, 0x2, PT ;  /* 0x000000020000780c */ /* 0x000fc80003f45270 */
[----:B------:R-:W-:Y:S01]  /*f170*/  SEL R2, RZ, 0x1, P2 ;  /* 0x00000001ff027807 */ /* 0x000fe20001000000 */
[----:B0-----:R-:W-:Y:S08]  /*f180*/  @!P1 BRA `(.L_x_3966) ;  /* 0x00000024004c9947 */ /* 0x001ff00003800000 */
.L_x_4037:
[----:B------:R-:W-:Y:S02]  /*f190*/  SEL R0, R0, RZ, P2 ;  /* 0x000000ff00007207 */ /* 0x000fe40001000000 */
[----:B------:R-:W-:Y:S01]  /*f1a0*/  LOP3.LUT R2, R21, R2, RZ, 0x3c, !PT ;  /* 0x0000000215027212 */ /* 0x000fe200078e3cff */
[----:B------:R-:W-:Y:S06]  /*f1b0*/  @!P0 BRA `(.L_x_3967) ;  /* 0x0000000000048947 */ /* 0x000fec0003800000 */
[----:B------:R-:W-:Y:S01]  /*f1c0*/  BPT.TRAP 0x1 ;  /* 0x000000040000795c */ /* 0x000fe20000300000 */
.L_x_3967:
[----:B------:R-:W-:Y:S02]  /*f1d0*/  LEA R5, R0, R5, 0x3 ;  /* 0x0000000500057211 */ /* 0x000fe400078e18ff */
[----:B------:R-:W-:-:S04]  /*f1e0*/  SHF.L.U32 R0, R2, 0x1f, RZ ;  /* 0x0000001f02007819 */ /* 0x000fc800000006ff */
[----:B------:R-:W1:Y:S02]  /*f1f0*/  SYNCS.PHASECHK.TRANS64.TRYWAIT P1, [R5+URZ+0x28c40], R0 ;  /* 0x028c4000050075a7 */ /* 0x000e64000802017f */
[----:B-1----:R-:W-:Y:S05]  /*f200*/  @!P1 BRA `(.L_x_3968) ;  /* 0x0000002400409947 */ /* 0x002fea0003800000 */
.L_x_4038:
[----:B------:R-:W-:Y:S05]  /*f210*/  @!P0 BRA `(.L_x_3969) ;  /* 0x0000000000048947 */ /* 0x000fea0003800000 */
[----:B------:R-:W-:Y:S01]  /*f220*/  BPT.TRAP 0x1 ;  /* 0x000000040000795c */ /* 0x000fe20000300000 */
.L_x_3969:
[----:B------:R-:W3:Y:S02]  /*f230*/  SYNCS.PHASECHK.TRANS64.TRYWAIT P1, [R4+URZ+0x28c60], R3 ;  /* 0x028c6003040075a7 */ /* 0x000ee4000802017f */
[----:B---3--:R-:W-:Y:S05]  /*f240*/  @!P1 BRA `(.L_x_3970) ;  /* 0x0000002400449947 */ /* 0x008fea0003800000 */
.L_x_4039:
[----:B------:R-:W-:Y:S05]  /*f250*/  @!P0 BRA `(.L_x_3971) ;  /* 0x0000000000048947 */ /* 0x000fea0003800000 */
[----:B------:R-:W-:Y:S01]  /*f260*/  BPT.TRAP 0x1 ;  /* 0x000000040000795c */ /* 0x000fe20000300000 */
.L_x_3971:
[----:B----4-:R4:W0:Y:S02]  /*f270*/  SYNCS.PHASECHK.TRANS64.TRYWAIT P0, [R5+URZ+0x28c60], R0 ;  /* 0x028c6000050075a7 */ /* 0x010824000800017f */
[----:B0-----:R-:W-:Y:S05]  /*f280*/  @!P0 NANOSLEEP.SYNCS 0x989680 ;  /* 0x009896800000895d */ /* 0x001fea0003900000 */
[----:B------:R-:W0:Y:S02]  /*f290*/  @!P0 SYNCS.PHASECHK.TRANS64 P0, [R5+URZ+0x28c60], R0 ;  /* 0x028c6000050085a7 */ /* 0x000e24000800007f */
[----:B0-----:R-:W-:Y:S05]  /*f2a0*/  @!P0 BRA `(.L_x_3971) ;  /* 0xfffffffc00f08947 */ /* 0x001fea000383ffff */
.L_x_3871:
[----:B-1----:R-:W-:Y:S05]  /*f2b0*/  BSYNC B6 ;  /* 0x0000000000067941 */ /* 0x002fea0003800000 */
.L_x_3868:
[----:B------:R-:W-:Y:S05]  /*f2c0*/  EXIT ;  /* 0x000000000000794d */ /* 0x000fea0003800000 */
.L_x_3876:
[----:B0-----:R-:W-:-:S04]  /*f2d0*/  IMAD.U32 R5, RZ, RZ, UR5 ;  /* 0x00000005ff057e24 */ /* 0x001fc8000f8e00ff */
[----:B------:R0:W1:Y:S03]  /*f2e0*/  SYNCS.PHASECHK.TRANS64.TRYWAIT P1, [R5+URZ+0x28c50], R2 ;  /* 0x028c5002050075a7 */ /* 0x000066000802017f */
[----:B-1----:R-:W-:Y:S05]  /*f2f0*/  @!P1 NANOSLEEP.SYNCS 0x989680 ;  /* 0x009896800000995d */ /* 0x002fea0003900000 */
[----:B------:R-:W1:Y:S02]  /*f300*/  @!P1 SYNCS.PHASECHK.TRANS64 P1, [R5+URZ+0x28c50], R2 ;  /* 0x028c5002050095a7 */ /* 0x000e64000802007f */
[----:B-1----:R-:W-:Y:S05]  /*f310*/  @!P1 BRA `(.L_x_3876) ;  /* 0xfffffffc00ec9947 */ /* 0x002fea000383ffff */
[----:B------:R-:W-:Y:S05]  /*f320*/  BRA `(.L_x_3972) ;  /* 0xffffff2000607947 */ /* 0x000fea000383ffff */
.L_x_3882:
[----:B-1----:R-:W-:-:S04]  /*f330*/  IMAD.U32 R5, RZ, RZ, UR7 ;  /* 0x00000007ff057e24 */ /* 0x002fc8000f8e00ff */
[----:B------:R1:W2:Y:S03]  /*f340*/  SYNCS.PHASECHK.TRANS64.TRYWAIT P1, [R5+URZ+0x28c50], R2 ;  /* 0x028c5002050075a7 */ /* 0x0002a6000802017f */
[----:B--2---:R-:W-:Y:S05]  /*f350*/  @!P1 NANOSLEEP.SYNCS 0x989680 ;  /* 0x009896800000995d */ /* 0x004fea0003900000 */
[----:B------:R-:W2:Y:S02]  /*f360*/  @!P1 SYNCS.PHASECHK.TRANS64 P1, [R5+URZ+0x28c50], R2 ;  /* 0x028c5002050095a7 */ /* 0x000ea4000802007f */
[----:B--2---:R-:W-:Y:S05]  /*f370*/  @!P1 BRA `(.L_x_3882) ;  /* 0xfffffffc00ec9947 */ /* 0x004fea000383ffff */
[----:B------:R-:W-:Y:S05]  /*f380*/  BRA `(.L_x_3881) ;  /* 0xffffff2c00647947 */ /* 0x000fea000383ffff */
.L_x_3887:
[----:B0-----:R-:W-:-:S04]  /*f390*/  MOV R0, UR39 ;  /* 0x0000002700007c02 */ /* 0x001fc80008000f00 */
[----:B------:R0:W1:Y:S03]  /*f3a0*/  SYNCS.PHASECHK.TRANS64.TRYWAIT P0, [R0+URZ+0x28c00], R13 ;  /* 0x028c000d000075a7 */ /* 0x000066000800017f */
[----:B-1----:R-:W-:Y:S05]  /*f3b0*/  @!P0 NANOSLEEP.SYNCS 0x989680 ;  /* 0x009896800000895d */ /* 0x002fea0003900000 */
[----:B------:R-:W1:Y:S02]  /*f3c0*/  @!P0 SYNCS.PHASECHK.TRANS64 P0, [R0+URZ+0x28c00], R13 ;  /* 0x028c000d000085a7 */ /* 0x000e64000800007f */
[----:B-1----:R-:W-:Y:S05]  /*f3d0*/  @!P0 BRA `(.L_x_3887) ;  /* 0xfffffffc00ec8947 */ /* 0x002fea000383ffff */
[----:B------:R-:W-:Y:S05]  /*f3e0*/  BRA `(.L_x_3973) ;  /* 0xffffff4000bc7947 */ /* 0x000fea000383ffff */
.L_x_3891:
[----:B-1----:R-:W-:-:S04]  /*f3f0*/  IMAD.U32 R4, RZ, RZ, UR39 ;  /* 0x00000027ff047e24 */ /* 0x002fc8000f8e00ff */
[----:B------:R1:W2:Y:S03]  /*f400*/  SYNCS.PHASECHK.TRANS64.TRYWAIT P1, [R4+URZ+0x28c30], R13 ;  /* 0x028c300d040075a7 */ /* 0x0002a6000802017f */
[----:B--2---:R-:W-:Y:S05]  /*f410*/  @!P1 NANOSLEEP.SYNCS 0x989680 ;  /* 0x009896800000995d */ /* 0x004fea0003900000 */
[----:B------:R-:W2:Y:S02]  /*f420*/  @!P1 SYNCS.PHASECHK.TRANS64 P1, [R4+URZ+0x28c30], R13 ;  /* 0x028c300d040095a7 */ /* 0x000ea4000802007f */
[----:B--2---:R-:W-:Y:S05]  /*f430*/  @!P1 BRA `(.L_x_3891) ;  /* 0xfffffffc00ec9947 */ /* 0x004fea000383ffff */
[----:B------:R-:W-:Y:S05]  /*f440*/  BRA `(.L_x_3890) ;  /* 0xffffff4000fc7947 */ /* 0x000fea000383ffff */
.L_x_3896:
[----:B--2---:R-:W-:-:S04]  /*f450*/  IMAD.U32 R14, RZ, RZ, UR39 ;  /* 0x00000027ff0e7e24 */ /* 0x004fc8000f8e00ff */
[----:B------:R2:W4:Y:S03]  /*f460*/  SYNCS.PHASECHK.TRANS64.TRYWAIT P1, [R14+URZ+0x28c50], R13 ;  /* 0x028c500d0e0075a7 */ /* 0x000526000802017f */
[----:B----4-:R-:W-:Y:S05]  /*f470*/  @!P1 NANOSLEEP.SYNCS 0x989680 ;  /* 0x009896800000995d */ /* 0x010fea0003900000 */
[----:B------:R-:W4:Y:S02]  /*f480*/  @!P1 SYNCS.PHASECHK.TRANS64 P1, [R14+URZ+0x28c50], R13 ;  /* 0x028c500d0e0095a7 */ /* 0x000f24000802007f */
[----:B----4-:R-:W-:Y:S05]  /*f490*/  @!P1 BRA `(.L_x_3896) ;  /* 0xfffffffc00ec9947 */ /* 0x010fea000383ffff */
[----:B------:R-:W-:Y:S05]  /*f4a0*/  BRA `(.L_x_3895) ;  /* 0xffffff5800207947 */ /* 0x000fea000383ffff */
.L_x_3902:
[----:B-1----:R-:W-:-:S04]  /*f4b0*/  MOV R4, UR27 ;  /* 0x0000001b00047c02 */ /* 0x002fc80008000f00 */
[----:B------:R1:W2:Y:S03]  /*f4c0*/  SYNCS.PHASECHK.TRANS64.TRYWAIT P1, [R4+URZ+0x28c30], R13 ;  /* 0x028c300d040075a7 */ /* 0x0002a6000802017f */
[----:B--2---:R-:W-:Y:S05]  /*f4d0*/  @!P1 NANOSLEEP.SYNCS 0x989680 ;  /* 0x009896800000995d */ /* 0x004fea0003900000 */
[----:B------:R-:W2:Y:S02]  /*f4e0*/  @!P1 SYNCS.PHASECHK.TRANS64 P1, [R4+URZ+0x28c30], R13 ;  /* 0x028c300d040095a7 */ /* 0x000ea4000802007f */
[----:B--2---:R-:W-:Y:S05]  /*f4f0*/  @!P1 BRA `(.L_x_3902) ;  /* 0xfffffffc00ec9947 */ /* 0x004fea000383ffff */
[----:B------:R-:W-:Y:S05]  /*f500*/  BRA `(.L_x_3901) ;  /* 0xffffff5c00547947 */ /* 0x000fea000383ffff */
.L_x_3907:
[----:B--2---:R-:W-:-:S04]  /*f510*/  IMAD.U32 R14, RZ, RZ, UR27 ;  /* 0x0000001bff0e7e24 */ /* 0x004fc8000f8e00ff */
[----:B------:R2:W3:Y:S03]  /*f520*/  SYNCS.PHASECHK.TRANS64.TRYWAIT P1, [R14+URZ+0x28c50], R13 ;  /* 0x028c500d0e0075a7 */ /* 0x0004e6000802017f */
[----:B---3--:R-:W-:Y:S05]  /*f530*/  @!P1 NANOSLEEP.SYNCS 0x989680 ;  /* 0x009896800000995d */ /* 0x008fea0003900000 */
[----:B------:R-:W3:Y:S02]  /*f540*/  @!P1 SYNCS.PHASECHK.TRANS64 P1, [R14+URZ+0x28c50], R13 ;  /* 0x028c500d0e0095a7 */ /* 0x000ee4000802007f */
[----:B---3--:R-:W-:Y:S05]  /*f550*/  @!P1 BRA `(.L_x_3907) ;  /* 0xfffffffc00ec9947 */ /* 0x008fea000383ffff */
[----:B------:R-:W-:Y:S05]  /*f560*/  BRA `(.L_x_3906) ;  /* 0xffffff7400cc7947 */ /* 0x000fea000383ffff */
.L_x_3914:
[----:B-1----:R-:W-:-:S04]  /*f570*/  IMAD.U32 R4, RZ, RZ, UR26 ;  /* 0x0000001aff047e24 */ /* 0x002fc8000f8e00ff */
[----:B------:R1:W2:Y:S03]  /*f580*/  SYNCS.PHASECHK.TRANS64.TRYWAIT P1, [R4+URZ+0x28c30], R11 ;  /* 0x028c300b040075a7 */ /* 0x0002a6000802017f */
[----:B--2---:R-:W-:Y:S05]  /*f590*/  @!P1 NANOSLEEP.SYNCS 0x989680 ;  /* 0x009896800000995d */ /* 0x004fea0003900000 */
[----:B------:R-:W2:Y:S02]  /*f5a0*/  @!P1 SYNCS.PHASECHK.TRANS64 P1, [R4+URZ+0x28c30], R11 ;  /* 0x028c300b040095a7 */ /* 0x000ea4000802007f */
[----:B--2---:R-:W-:Y:S05]  /*f5b0*/  @!P1 BRA `(.L_x_3914) ;  /* 0xfffffffc00ec9947 */ /* 0x004fea000383ffff */
[----:B------:R-:W-:Y:S05]  /*f5c0*/  BRA `(.L_x_3913) ;  /* 0xffffff7800c07947 */ /* 0x000fea000383ffff */
.L_x_3919:
[----:B-1----:R-:W-:-:S04]  /*f5d0*/  MOV R12, UR26 ;  /* 0x0000001a000c7c02 */ /* 0x002fc80008000f00 */
[----:B------:R1:W3:Y:S03]  /*f5e0*/  SYNCS.PHASECHK.TRANS64.TRYWAIT P1, [R12+URZ+0x28c50], R11 ;  /* 0x028c500b0c0075a7 */ /* 0x0002e6000802017f */
[----:B---3--:R-:W-:Y:S05]  /*f5f0*/  @!P1 NANOSLEEP.SYNCS 0x989680 ;  /* 0x009896800000995d */ /* 0x008fea0003900000 */
[----:B------:R-:W3:Y:S02]  /*f600*/  @!P1 SYNCS.PHASECHK.TRANS64 P1, [R12+URZ+0x28c50], R11 ;  /* 0x028c500b0c0095a7 */ /* 0x000ee4000802007f */
[----:B---3--:R-:W-:Y:S05]  /*f610*/  @!P1 BRA `(.L_x_3919) ;  /* 0xfffffffc00ec9947 */ /* 0x008fea000383ffff */
[----:B------:R-:W-:Y:S05]  /*f620*/  BRA `(.L_x_3918) ;  /* 0xffffff8c00dc7947 */ /* 0x000fea000383ffff */
.L_x_3933:
[----:B------:R-:W-:Y:S01]  /*f630*/  IMAD.MOV.U32 R13, RZ, RZ, R23 ;  /* 0x000000ffff0d7224 */ /* 0x000fe200078e0017 */
[----:B------:R-:W-:Y:S01]  /*f640*/  MOV R11, 0x1f ;  /* 0x0000001f000b7802 */ /* 0x000fe20000000f00 */
[----:B------:R-:W-:Y:S02]  /*f650*/  IMAD.MOV.U32 R12, RZ, RZ, RZ ;  /* 0x000000ffff0c7224 */ /* 0x000fe400078e00ff */
[----:B------:R-:W-:-:S07]  /*f660*/  IMAD.MOV.U32 R15, RZ, RZ, -0x1 ;  /* 0xffffffffff0f7424 */ /* 0x000fce00078e00ff */
[----:B------:R-:W-:Y:S05]  /*f670*/  WARPSYNC.COLLECTIVE R15, `(.L_x_3974) ;  /* 0x000000000f087348 */ /* 0x000fea0003c00000 */
[----:B------:R0:W1:Y:S02]  /*f680*/  SHFL.IDX P6, R14, R13, R12, R11 ;  /* 0x0000000c0d0e7389 */ /* 0x00006400000c000b */
[----:B01----:R-:W-:Y:S01]  /*f690*/  ENDCOLLECTIVE ;  /* 0x000000000000791b */ /* 0x003fe20003800000 */
.L_x_3974:
[----:B------:R-:W-:Y:S05]  /*f6a0*/  BRA `(.L_x_3975) ;  /* 0xffffffd000f07947 */ /* 0x000fea000383ffff */
.L_x_3935:
[----:B0-----:R-:W-:-:S04]  /*f6b0*/  IMAD.U32 R3, RZ, RZ, UR45 ;  /* 0x0000002dff037e24 */ /* 0x001fc8000f8e00ff */
[----:B------:R0:W1:Y:S03]  /*f6c0*/  SYNCS.PHASECHK.TRANS64.TRYWAIT P0, [R3+URZ+0x28c40], R0 ;  /* 0x028c4000030075a7 */ /* 0x000066000800017f */
[----:B-1----:R-:W-:Y:S05]  /*f6d0*/  @!P0 NANOSLEEP.SYNCS 0x989680 ;  /* 0x009896800000895d */ /* 0x002fea0003900000 */
[----:B------:R-:W1:Y:S02]  /*f6e0*/  @!P0 SYNCS.PHASECHK.TRANS64 P0, [R3+URZ+0x28c40], R0 ;  /* 0x028c4000030085a7 */ /* 0x000e64000800007f */
[----:B-1----:R-:W-:Y:S05]  /*f6f0*/  @!P0 BRA `(.L_x_3935) ;  /* 0xfffffffc00ec8947 */ /* 0x002fea000383ffff */
[----:B------:R-:W-:Y:S05]  /*f700*/  BRA `(.L_x_3976) ;  /* 0xffffffd400207947 */ /* 0x000fea000383ffff */
.L_x_3936:
        /* <DEDUP_REMOVED lines=8> */
.L_x_3978:
[----:B------:R-:W-:Y:S05]  /*f790*/  BSYNC B0 ;  /* 0x0000000000007941 */ /* 0x000fea0003800000 */
.L_x_3977:
        /* <DEDUP_REMOVED lines=9> */
.L_x_3979:
[----:B------:R-:W-:Y:S01]  /*f830*/  IMAD.MOV.U32 R13, RZ, RZ, R5 ;  /* 0x000000ffff0d7224 */ /* 0x000fe200078e0005 */
[----:B------:R-:W-:Y:S02]  /*f840*/  MOV R12, 0x1 ;  /* 0x00000001000c7802 */ /* 0x000fe40000000f00 */
[----:B------:R-:W-:-:S04]  /*f850*/  @P0 LEA R14, P1, R22, R14, 0x1 ;  /* 0x0000000e160e0211 */ /* 0x000fc800078208ff */
[----:B------:R-:W-:Y:S01]  /*f860*/  @P0 IADD3.X R3, RZ, R2, RZ, P1, !PT ;  /* 0x00000002ff030210 */ /* 0x000fe20000ffe4ff */
[----:B------:R-:W-:-:S08]  /*f870*/  @P0 IMAD.MOV.U32 R2, RZ, RZ, R14 ;  /* 0x000000ffff020224 */ /* 0x000fd000078e000e */
[----:B------:R-:W-:Y:S05]  /*f880*/  WARPSYNC.COLLECTIVE R15, `(.L_x_3980) ;  /* 0x000000000f087348 */ /* 0x000fea0003c00000 */
[----:B------:R0:W1:Y:S02]  /*f890*/  SHFL.IDX P6, R14, R13, R12, R11 ;  /* 0x0000000c0d0e7389 */ /* 0x00006400000c000b */
[----:B01----:R-:W-:Y:S01]  /*f8a0*/  ENDCOLLECTIVE ;  /* 0x000000000000791b */ /* 0x003fe20003800000 */
.L_x_3980:
        /* <DEDUP_REMOVED lines=11> */
.L_x_3981:
[----:B------:R-:W-:Y:S02]  /*f960*/  IMAD.MOV.U32 R13, RZ, RZ, R5 ;  /* 0x000000ffff0d7224 */ /* 0x000fe400078e0005 */
[----:B------:R-:W-:Y:S01]  /*f970*/  IMAD.MOV.U32 R12, RZ, RZ, 0x2 ;  /* 0x00000002ff0c7424 */ /* 0x000fe200078e00ff */
[----:B------:R-:W-:-:S13]  /*f980*/  @P0 LEA R2, P1, R22, R14, 0x1 ;  /* 0x0000000e16020211 */ /* 0x000fda00078208ff */
[----:B------:R-:W-:Y:S05]  /*f990*/  WARPSYNC.COLLECTIVE R15, `(.L_x_3982) ;  /* 0x000000000f087348 */ /* 0x000fea0003c00000 */
[----:B------:R0:W1:Y:S02]  /*f9a0*/  SHFL.IDX P6, R14, R13, R12, R11 ;  /* 0x0000000c0d0e7389 */ /* 0x00006400000c000b */
[----:B01----:R-:W-:Y:S01]  /*f9b0*/  ENDCOLLECTIVE ;  /* 0x000000000000791b */ /* 0x003fe20003800000 */
.L_x_3982:
[----:B------:R-:W-:-:S05]  /*f9c0*/  @P0 IADD3.X R3, RZ, R4, RZ, P1, !PT ;  /* 0x00000004ff030210 */ /* 0x000fca0000ffe4ff */
        /* <DEDUP_REMOVED lines=11> */
.L_x_3983:
[----:B------:R-:W-:Y:S01]  /*fa80*/  MOV R13, R5 ;  /* 0x00000005000d7202 */ /* 0x000fe20000000f00 */
[----:B------:R-:W-:Y:S01]  /*fa90*/  IMAD.MOV.U32 R12, RZ, RZ, 0x3 ;  /* 0x00000003ff0c7424 */ /* 0x000fe200078e00ff */
[----:B------:R-:W-:-:S13]  /*faa0*/  @P0 LEA R2, P1, R22, R14, 0x1 ;  /* 0x0000000e16020211 */ /* 0x000fda00078208ff */
[----:B------:R-:W-:Y:S05]  /*fab0*/  WARPSYNC.COLLECTIVE R15, `(.L_x_3984) ;  /* 0x000000000f087348 */ /* 0x000fea0003c00000 */
[----:B------:R0:W1:Y:S02]  /*fac0*/  SHFL.IDX P6, R14, R13, R12, R11 ;  /* 0x0000000c0d0e7389 */ /* 0x00006400000c000b */
[----:B01----:R-:W-:Y:S01]  /*fad0*/  ENDCOLLECTIVE ;  /* 0x000000000000791b */ /* 0x003fe20003800000 */
.L_x_3984:
[----:B------:R-:W-:-:S05]  /*fae0*/  @P0 IMAD.X R3, RZ, RZ, R4, P1 ;  /* 0x000000ffff030224 */ /* 0x000fca00008e0604 */
[----:B------:R-:W-:Y:S01]  /*faf0*/  @!PT LDS RZ, [RZ] ;  /* 0x00000000fffff984 */ /* 0x000fe20000000800 */
[----:B------:R-:W-:Y:S01]  /*fb00*/  @!PT LDS RZ, [RZ] ;  /* 0x00000000fffff984 */ /* 0x000fe20000000800 */
[----:B------:R-:W-:Y:S01]  /*fb10*/  @!PT LDS RZ, [RZ] ;  /* 0x00000000fffff984 */ /* 0x000fe20000000800 */
[----:B------:R0:W-:Y:S01]  /*fb20*/  @P0 LDGSTS.E.BYPASS.LTC128B.128 [R7+0x23400], desc[UR36][R2.64], !P2 ;  /* 0x2340000002070fae */ /* 0x0001e2000d101d64 */
[----:B------:R-:W-:Y:S01]  /*fb30*/  MOV R13, R0 ;  /* 0x00000000000d7202 */ /* 0x000fe20000000f00 */
[----:B------:R-:W-:-:S07]  /*fb40*/  IMAD.MOV.U32 R4, RZ, RZ, R14 ;  /* 0x000000ffff047224 */ /* 0x000fce00078e000e */
[----:B0-----:R-:W-:Y:S05]  /*fb50*/  WARPSYNC.COLLECTIVE R15, `(.L_x_3985) ;  /* 0x000000000f087348 */ /* 0x001fea0003c00000 */
[----:B------:R1:W2:Y:S02]  /*fb60*/  SHFL.IDX P6, R14, R13, R12, R11 ;  /* 0x0000000c0d0e7389 */ /* 0x0002a400000c000b */
[----:B012---:R-:W-:Y:S01]  /*fb70*/  ENDCOLLECTIVE ;  /* 0x000000000000791b */ /* 0x007fe20003800000 */
.L_x_3985:
[----:B------:R-:W-:Y:S05]  /*fb80*/  BRA `(.L_x_3986) ;  /* 0xffffffd000e47947 */ /* 0x000fea000383ffff */
.L_x_3939:
[----:B------:R-:W-:Y:S01]  /*fb90*/  IMAD.MOV.U32 R13, RZ, RZ, R5 ;  /* 0x000000ffff0d7224 */ /* 0x000fe200078e0005 */
[----:B------:R-:W-:Y:S01]  /*fba0*/  MOV R11, 0x181f ;  /* 0x0000181f000b7802 */ /* 0x000fe20000000f00 */
[----:B------:R-:W-:Y:S02]  /*fbb0*/  IMAD.MOV.U32 R12, RZ, RZ, RZ ;  /* 0x000000ffff0c7224 */ /* 0x000fe400078e00ff */
[----:B------:R-:W-:Y:S02]  /*fbc0*/  IMAD.MOV.U32 R15, RZ, RZ, -0x1 ;  /* 0xffffffffff0f7424 */ /* 0x000fe400078e00ff */
[----:B------:R-:W-:-:S07]  /*fbd0*/  IMAD.U32 R6, RZ, RZ, UR46 ;  /* 0x0000002eff067e24 */ /* 0x000fce000f8e00ff */
[----:B------:R-:W-:Y:S05]  /*fbe0*/  WARPSYNC.COLLECTIVE R15, `(.L_x_3987) ;  /* 0x000000000f087348 */ /* 0x000fea0003c00000 */
[----:B------:R0:W1:Y:S02]  /*fbf0*/  SHFL.IDX P6, R14, R13, R12, R11 ;  /* 0x0000000c0d0e7389 */ /* 0x00006400000c000b */
[----:B01----:R-:W-:Y:S01]  /*fc00*/  ENDCOLLECTIVE ;  /* 0x000000000000791b */ /* 0x003fe20003800000 */
.L_x_3987:
[----:B------:R-:W-:Y:S01]  /*fc10*/  IMAD R7, R6, 0x40, R35 ;  /* 0x0000004006077824 */ /* 0x000fe200078e0223 */
[----:B------:R-:W-:Y:S01]  /*fc20*/  MOV R13, R4 ;  /* 0x00000004000d7202 */ /* 0x000fe20000000f00 */
[----:B------:R-:W-:-:S07]  /*fc30*/  IMAD.MOV.U32 R2, RZ, RZ, R14 ;  /* 0x000000ffff027224 */ /* 0x000fce00078e000e */
[----:B------:R-:W-:Y:S05]  /*fc40*/  WARPSYNC.COLLECTIVE R15, `(.L_x_3988) ;  /* 0x000000000f087348 */ /* 0x000fea0003c00000 */
[----:B------:R0:W1:Y:S02]  /*fc50*/  SHFL.IDX P6, R14, R13, R12, R11 ;  /* 0x0000000c0d0e7389 */ /* 0x00006400000c000b */
[----:B01----:R-:W-:Y:S01]  /*fc60*/  ENDCOLLECTIVE ;  /* 0x000000000000791b */ /* 0x003fe20003800000 */
.L_x_3988:
[----:B------:R-:W-:Y:S02]  /*fc70*/  ULDC UR4, c[0x0][0x288] ;  /* 0x0000a20000047ab9 */ /* 0x000fe40000000800 */
[----:B------:R-:W-:-:S05]  /*fc80*/  IMAD R0, R0, UR4, RZ ;  /* 0x0000000400007c24 */ /* 0x000fca000f8e02ff */
[C---:B------:R-:W-:Y:S01]  /*fc90*/  ISETP.GE.AND P0, PT, R7.reuse, R0, PT ;  /* 0x000000000700720c */ /* 0x040fe20003f06270 */
[----:B------:R-:W-:Y:S01]  /*fca0*/  VIADD R11, R7, 0x10 ;  /* 0x00000010070b7836 */ /* 0x000fe20000000000 */
[----:B------:R-:W-:Y:S01]  /*fcb0*/  MOV R13, R5 ;  /* 0x00000005000d7202 */ /* 0x000fe20000000f00 */
[----:B------:R-:W-:-:S10]  /*fcc0*/  IMAD.MOV.U32 R12, RZ, RZ, 0x1 ;  /* 0x00000001ff0c7424 */ /* 0x000fd400078e00ff */
[----:B------:R-:W-:Y:S02]  /*fcd0*/  @!P0 LEA R9, R30, UR45, 0x1 ;  /* 0x0000002d1e098c11 */ /* 0x000fe4000f8e08ff */
[----:B------:R-:W-:-:S04]  /*fce0*/  @!P0 LEA R14, P2, R22, R14, 0x1 ;  /* 0x0000000e160e8211 */ /* 0x000fc800078408ff */
[----:B------:R-:W-:Y:S01]  /*fcf0*/  @!P0 IADD3.X R3, RZ, R2, RZ, P2, !PT ;  /* 0x00000002ff038210 */ /* 0x000fe200017fe4ff */
        /* <DEDUP_REMOVED lines=10> */
.L_x_3989:
[----:B------:R-:W-:Y:S02]  /*fda0*/  IADD3 R9, R7, 0x20, RZ ;  /* 0x0000002007097810 */ /* 0x000fe40007ffe0ff */
[----:B------:R-:W-:Y:S01]  /*fdb0*/  @!P0 LEA R21, R30, UR45, 0x1 ;  /* 0x0000002d1e158c11 */ /* 0x000fe2000f8e08ff */
[----:B------:R-:W-:Y:S01]  /*fdc0*/  IMAD.MOV.U32 R13, RZ, RZ, R4 ;  /* 0x000000ffff0d7224 */ /* 0x000fe200078e0004 */
[----:B------:R-:W-:-:S07]  /*fdd0*/  MOV R6, R14 ;  /* 0x0000000e00067202 */ /* 0x000fce0000000f00 */
[----:B------:R-:W-:Y:S05]  /*fde0*/  WARPSYNC.COLLECTIVE R15, `(.L_x_3990) ;  /* 0x000000000f087348 */ /* 0x000fea0003c00000 */
[----:B------:R0:W1:Y:S02]  /*fdf0*/  SHFL.IDX P6, R14, R13, R12, R11 ;  /* 0x0000000c0d0e7389 */ /* 0x00006400000c000b */
[----:B01----:R-:W-:Y:S01]  /*fe00*/  ENDCOLLECTIVE ;  /* 0x000000000000791b */ /* 0x003fe20003800000 */
.L_x_3990:
[----:B------:R-:W-:Y:S02]  /*fe10*/  IMAD.MOV.U32 R13, RZ, RZ, R5 ;  /* 0x000000ffff0d7224 */ /* 0x000fe400078e0005 */
[----:B------:R-:W-:Y:S01]  /*fe20*/  IMAD.MOV.U32 R12, RZ, RZ, 0x2 ;  /* 0x00000002ff0c7424 */ /* 0x000fe200078e00ff */
[----:B------:R-:W-:-:S13]  /*fe30*/  @!P0 LEA R2, P2, R22, R14, 0x1 ;  /* 0x0000000e16028211 */ /* 0x000fda00078408ff */
[----:B------:R-:W-:Y:S05]  /*fe40*/  WARPSYNC.COLLECTIVE R15, `(.L_x_3991) ;  /* 0x000000000f087348 */ /* 0x000fea0003c00000 */
[----:B------:R0:W1:Y:S02]  /*fe50*/  SHFL.IDX P6, R14, R13, R12, R11 ;  /* 0x0000000c0d0e7389 */ /* 0x00006400000c000b */
[----:B01----:R-:W-:Y:S01]  /*fe60*/  ENDCOLLECTIVE ;  /* 0x000000000000791b */ /* 0x003fe20003800000 */
.L_x_3991:
        /* <DEDUP_REMOVED lines=12> */
.L_x_3992:
[----:B------:R-:W-:Y:S01]  /*ff30*/  MOV R13, R5 ;  /* 0x00000005000d7202 */ /* 0x000fe20000000f00 */
[----:B------:R-:W-:Y:S01]  /*ff40*/  IMAD.MOV.U32 R12, RZ, RZ, 0x3 ;  /* 0x00000003ff0c7424 */ /* 0x000fe200078e00ff */
[----:B------:R-:W-:-:S13]  /*ff50*/  @!P0 LEA R2, P2, R22, R14, 0x1 ;  /* 0x0000000e16028211 */ /* 0x000fda00078408ff */
[----:B------:R-:W-:Y:S05]  /*ff60*/  WARPSYNC.COLLECTIVE R15, `(.L_x_3993) ;  /* 0x000000000f087348 */ /* 0x000fea0003c00000 */
[----:B------:R0:W1:Y:S02]  /*ff70*/  SHFL.IDX P6, R14, R13, R12, R11 ;  /* 0x0000000c0d0e7389 */ /* 0x00006400000c000b */
[----:B01----:R-:W-:Y:S01]  /*ff80*/  ENDCOLLECTIVE ;  /* 0x000000000000791b */ /* 0x003fe20003800000 */
.L_x_3993:
        /* <DEDUP_REMOVED lines=10> */
.L_x_3994:
[----:B------:R-:W-:Y:S05]  /*10030*/  BRA `(.L_x_3995) ;  /* 0xffffffd4008c7947 */ /* 0x000fea000383ffff */
.L_x_3940:
[----:B0-----:R-:W-:-:S04]  /*10040*/  IMAD.U32 R3, RZ, RZ, UR45 ;  /* 0x0000002dff037e24 */ /* 0x001fc8000f8e00ff */
[----:B------:R0:W1:Y:S03]  /*10050*/  SYNCS.PHASECHK.TRANS64.TRYWAIT P0, [R3+URZ+0x28c20], R0 ;  /* 0x028c2000030075a7 */ /* 0x000066000800017f */
[----:B-1----:R-:W-:Y:S05]  /*10060*/  @!P0 NANOSLEEP.SYNCS 0x989680 ;  /* 0x009896800000895d */ /* 0x002fea0003900000 */
[----:B------:R-:W1:Y:S02]  /*10070*/  @!P0 SYNCS.PHASECHK.TRANS64 P0, [R3+URZ+0x28c20], R0 ;  /* 0x028c2000030085a7 */ /* 0x000e64000800007f */
[----:B-1----:R-:W-:Y:S05]  /*10080*/  @!P0 BRA `(.L_x_3940) ;  /* 0xfffffffc00ec8947 */ /* 0x002fea000383ffff */
[----:B------:R-:W-:Y:S05]  /*10090*/  BRA `(.L_x_3996) ;  /* 0xffffffd400bc7947 */ /* 0x000fea000383ffff */
.L_x_3942:
[----:B0-----:R-:W-:-:S04]  /*100a0*/  IMAD.U32 R3, RZ, RZ, UR45 ;  /* 0x0000002dff037e24 */ /* 0x001fc8000f8e00ff */
[----:B------:R0:W1:Y:S03]  /*100b0*/  SYNCS.PHASECHK.TRANS64.TRYWAIT P0, [R3+URZ+0x28c60], R0 ;  /* 0x028c6000030075a7 */ /* 0x000066000800017f */
[----:B-1----:R-:W-:Y:S05]  /*100c0*/  @!P0 NANOSLEEP.SYNCS 0x989680 ;  /* 0x009896800000895d */ /* 0x002fea0003900000 */
[----:B------:R-:W1:Y:S02]  /*100d0*/  @!P0 SYNCS.PHASECHK.TRANS64 P0, [R3+URZ+0x28c60], R0 ;  /* 0x028c6000030085a7 */ /* 0x000e64000800007f */
[----:B-1----:R-:W-:Y:S05]  /*100e0*/  @!P0 BRA `(.L_x_3942) ;  /* 0xfffffffc00ec8947 */ /* 0x002fea000383ffff */
[----:B------:R-:W-:Y:S05]  /*100f0*/  BRA `(.L_x_3997) ;  /* 0xffffffd400b87947 */ /* 0x000fea000383ffff */
.L_x_3943:
        /* <DEDUP_REMOVED lines=8> */
.L_x_3999:
[----:B------:R-:W-:Y:S05]  /*10180*/  BSYNC B0 ;  /* 0x0000000000007941 */ /* 0x000fea0003800000 */
.L_x_3998:
        /* <DEDUP_REMOVED lines=11> */
.L_x_4000:
        /* <DEDUP_REMOVED lines=40> */
.L_x_4001:
[----:B------:R-:W-:Y:S02]  /*104c0*/  IMAD.MOV.U32 R13, RZ, RZ, R0 ;  /* 0x000000ffff0d7224 */ /* 0x000fe400078e0000 */
[----:B------:R-:W-:-:S07]  /*104d0*/  IMAD.MOV.U32 R5, RZ, RZ, R14 ;  /* 0x000000ffff057224 */ /* 0x000fce00078e000e */
[----:B------:R-:W-:Y:S05]  /*104e0*/  WARPSYNC.COLLECTIVE R15, `(.L_x_4002) ;  /* 0x000000000f087348 */ /* 0x000fea0003c00000 */
[----:B------:R0:W1:Y:S02]  /*104f0*/  SHFL.IDX P6, R14, R13, R12, R11 ;  /* 0x0000000c0d0e7389 */ /* 0x00006400000c000b */
[----:B01----:R-:W-:Y:S01]  /*10500*/  ENDCOLLECTIVE ;  /* 0x000000000000791b */ /* 0x003fe20003800000 */
.L_x_4002:
        /* <DEDUP_REMOVED lines=28> */
.L_x_4003:
[----:B------:R-:W-:Y:S01]  /*106d0*/  IMAD.MOV.U32 R13, RZ, RZ, R0 ;  /* 0x000000ffff0d7224 */ /* 0x000fe200078e0000 */
[----:B------:R-:W-:-:S07]  /*106e0*/  MOV R9, R14 ;  /* 0x0000000e00097202 */ /* 0x000fce0000000f00 */
[----:B------:R-:W-:Y:S05]  /*106f0*/  WARPSYNC.COLLECTIVE R15, `(.L_x_4004) ;  /* 0x000000000f087348 */ /* 0x000fea0003c00000 */
[----:B------:R0:W1:Y:S02]  /*10700*/  SHFL.IDX P6, R14, R13, R12, R11 ;  /* 0x0000000c0d0e7389 */ /* 0x00006400000c000b */
[----:B01----:R-:W-:Y:S01]  /*10710*/  ENDCOLLECTIVE ;  /* 0x000000000000791b */ /* 0x003fe20003800000 */
.L_x_4004:
        /* <DEDUP_REMOVED lines=28> */
.L_x_4005:
[----:B------:R-:W-:Y:S01]  /*108e0*/  MOV R13, R0 ;  /* 0x00000000000d7202 */ /* 0x000fe20000000f00 */
[----:B------:R-:W-:-:S07]  /*108f0*/  IMAD.MOV.U32 R6, RZ, RZ, R14 ;  /* 0x000000ffff067224 */ /* 0x000fce00078e000e */
[----:B------:R-:W-:Y:S05]  /*10900*/  WARPSYNC.COLLECTIVE R15, `(.L_x_4006) ;  /* 0x000000000f087348 */ /* 0x000fea0003c00000 */
[----:B------:R0:W1:Y:S02]  /*10910*/  SHFL.IDX P6, R14, R13, R12, R11 ;  /* 0x0000000c0d0e7389 */ /* 0x00006400000c000b */
[----:B01----:R-:W-:Y:S01]  /*10920*/  ENDCOLLECTIVE ;  /* 0x000000000000791b */ /* 0x003fe20003800000 */
.L_x_4006:
[----:B------:R-:W-:Y:S05]  /*10930*/  BRA `(.L_x_4007) ;  /* 0xffffffd4004c7947 */ /* 0x000fea000383ffff */
.L_x_3950:
[----:B-1----:R1:W2:Y:S02]  /*10940*/  SYNCS.PHASECHK.TRANS64.TRYWAIT P0, [R10+URZ+0x28c40], R20 ;  /* 0x028c40140a0075a7 */ /* 0x0022a4000800017f */
[----:B--2---:R-:W-:Y:S05]  /*10950*/  @!P0 NANOSLEEP.SYNCS 0x989680 ;  /* 0x009896800000895d */ /* 0x004fea0003900000 */
[----:B------:R-:W2:Y:S02]  /*10960*/  @!P0 SYNCS.PHASECHK.TRANS64 P0, [R10+URZ+0x28c40], R20 ;  /* 0x028c40140a0085a7 */ /* 0x000ea4000800007f */
[----:B--2---:R-:W-:Y:S05]  /*10970*/  @!P0 BRA `(.L_x_3950) ;  /* 0xfffffffc00f08947 */ /* 0x004fea000383ffff */
[----:B------:R-:W-:Y:S05]  /*10980*/  BRA `(.L_x_4008) ;  /* 0xffffffd800847947 */ /* 0x000fea000383ffff */
.L_x_3951:
        /* <DEDUP_REMOVED lines=8> */
.L_x_4010:
[----:B------:R-:W-:Y:S05]  /*10a10*/  BSYNC B1 ;  /* 0x0000000000017941 */ /* 0x000fea0003800000 */
.L_x_4009:
        /* <DEDUP_REMOVED lines=9> */
.L_x_4011:
[----:B------:R-:W-:Y:S01]  /*10ab0*/  MOV R13, R29 ;  /* 0x0000001d000d7202 */ /* 0x000fe20000000f00 */
[----:B------:R-:W-:Y:S01]  /*10ac0*/  IMAD.MOV.U32 R12, RZ, RZ, 0x1 ;  /* 0x00000001ff0c7424 */ /* 0x000fe200078e00ff */
[----:B------:R-:W-:-:S13]  /*10ad0*/  IADD3 R2, P0, R14, R8, RZ ;  /* 0x000000080e027210 */ /* 0x000fda0007f1e0ff */
[----:B------:R-:W-:Y:S05]  /*10ae0*/  WARPSYNC.COLLECTIVE R15, `(.L_x_4012) ;  /* 0x000000000f087348 */ /* 0x000fea0003c00000 */
[----:B------:R0:W1:Y:S02]  /*10af0*/  SHFL.IDX P6, R14, R13, R12, R11 ;  /* 0x0000000c0d0e7389 */ /* 0x00006400000c000b */
[----:B01----:R-:W-:Y:S01]  /*10b00*/  ENDCOLLECTIVE ;  /* 0x000000000000791b */ /* 0x003fe20003800000 */
.L_x_4012:
        /* <DEDUP_REMOVED lines=10> */
.L_x_4013:
[----:B------:R-:W-:Y:S01]  /*10bb0*/  IMAD.MOV.U32 R13, RZ, RZ, R29 ;  /* 0x000000ffff0d7224 */ /* 0x000fe200078e001d */
[----:B------:R-:W-:Y:S02]  /*10bc0*/  MOV R12, 0x2 ;  /* 0x00000002000c7802 */ /* 0x000fe40000000f00 */
[----:B------:R-:W-:-:S13]  /*10bd0*/  IADD3 R2, P0, R14, R8, RZ ;  /* 0x000000080e027210 */ /* 0x000fda0007f1e0ff */
[----:B------:R-:W-:Y:S05]  /*10be0*/  WARPSYNC.COLLECTIVE R15, `(.L_x_4014) ;  /* 0x000000000f087348 */ /* 0x000fea0003c00000 */
[----:B------:R0:W1:Y:S02]  /*10bf0*/  SHFL.IDX P6, R14, R13, R12, R11 ;  /* 0x0000000c0d0e7389 */ /* 0x00006400000c000b */
[----:B01----:R-:W-:Y:S01]  /*10c00*/  ENDCOLLECTIVE ;  /* 0x000000000000791b */ /* 0x003fe20003800000 */
.L_x_4014:
        /* <DEDUP_REMOVED lines=10> */
.L_x_4015:
[----:B------:R-:W-:Y:S02]  /*10cb0*/  IMAD.MOV.U32 R13, RZ, RZ, R29 ;  /* 0x000000ffff0d7224 */ /* 0x000fe400078e001d */
[----:B------:R-:W-:Y:S01]  /*10cc0*/  IMAD.MOV.U32 R12, RZ, RZ, 0x3 ;  /* 0x00000003ff0c7424 */ /* 0x000fe200078e00ff */
[----:B------:R-:W-:-:S13]  /*10cd0*/  IADD3 R2, P0, R14, R8, RZ ;  /* 0x000000080e027210 */ /* 0x000fda0007f1e0ff */
[----:B------:R-:W-:Y:S05]  /*10ce0*/  WARPSYNC.COLLECTIVE R15, `(.L_x_4016) ;  /* 0x000000000f087348 */ /* 0x000fea0003c00000 */
[----:B------:R0:W1:Y:S02]  /*10cf0*/  SHFL.IDX P6, R14, R13, R12, R11 ;  /* 0x0000000c0d0e7389 */ /* 0x00006400000c000b */
[----:B01----:R-:W-:Y:S01]  /*10d00*/  ENDCOLLECTIVE ;  /* 0x000000000000791b */ /* 0x003fe20003800000 */
.L_x_4016:
        /* <DEDUP_REMOVED lines=10> */
.L_x_4017:
[----:B------:R-:W-:Y:S05]  /*10db0*/  BRA `(.L_x_4018) ;  /* 0xffffffd800387947 */ /* 0x000fea000383ffff */
.L_x_3956:
[----:B---3--:R3:W4:Y:S02]  /*10dc0*/  SYNCS.PHASECHK.TRANS64.TRYWAIT P0, [R10+URZ+0x28c60], R20 ;  /* 0x028c60140a0075a7 */ /* 0x008724000800017f */
[----:B----4-:R-:W-:Y:S05]  /*10dd0*/  @!P0 NANOSLEEP.SYNCS 0x989680 ;  /* 0x009896800000895d */ /* 0x010fea0003900000 */
[----:B------:R-:W4:Y:S02]  /*10de0*/  @!P0 SYNCS.PHASECHK.TRANS64 P0, [R10+URZ+0x28c60], R20 ;  /* 0x028c60140a0085a7 */ /* 0x000f24000800007f */
[----:B----4-:R-:W-:Y:S05]  /*10df0*/  @!P0 BRA `(.L_x_3956) ;  /* 0xfffffffc00f08947 */ /* 0x010fea000383ffff */
[----:B------:R-:W-:Y:S05]  /*10e00*/  BRA `(.L_x_4019) ;  /* 0xffffffd800847947 */ /* 0x000fea000383ffff */
.L_x_3957:
        /* <DEDUP_REMOVED lines=8> */
.L_x_4021:
[----:B------:R-:W-:Y:S05]  /*10e90*/  BSYNC B1 ;  /* 0x0000000000017941 */ /* 0x000fea0003800000 */
.L_x_4020:
        /* <DEDUP_REMOVED lines=10> */
.L_x_4022:
        /* <DEDUP_REMOVED lines=15> */
.L_x_4023:
        /* <DEDUP_REMOVED lines=16> */
.L_x_4024:
        /* <DEDUP_REMOVED lines=18> */
.L_x_4025:
        /* <DEDUP_REMOVED lines=14> */
.L_x_4026:
        /* <DEDUP_REMOVED lines=17> */
.L_x_4027:
        /* <DEDUP_REMOVED lines=13> */
.L_x_4028:
[----:B------:R-:W-:Y:S05]  /*11510*/  BRA `(.L_x_4029) ;  /* 0xffffffd400f87947 */ /* 0x000fea000383ffff */
.L_x_3962:
[----:B0-----:R0:W1:Y:S02]  /*11520*/  SYNCS.PHASECHK.TRANS64.TRYWAIT P0, [R5+URZ+0x28c20], R4 ;  /* 0x028c2004050075a7 */ /* 0x001064000800017f */
[----:B-1----:R-:W-:Y:S05]  /*11530*/  @!P0 NANOSLEEP.SYNCS 0x989680 ;  /* 0x009896800000895d */ /* 0x002fea0003900000 */
[----:B------:R-:W1:Y:S02]  /*11540*/  @!P0 SYNCS.PHASECHK.TRANS64 P0, [R5+URZ+0x28c20], R4 ;  /* 0x028c2004050085a7 */ /* 0x000e64000800007f */
[----:B-1----:R-:W-:Y:S05]  /*11550*/  @!P0 BRA `(.L_x_3962) ;  /* 0xfffffffc00f08947 */ /* 0x002fea000383ffff */
[----:B------:R-:W-:Y:S05]  /*11560*/  BRA `(.L_x_4030) ;  /* 0xffffffd800a47947 */ /* 0x000fea000383ffff */
.L_x_3963:
        /* <DEDUP_REMOVED lines=11> */
.L_x_4032:
[----:B------:R-:W-:Y:S05]  /*11620*/  BSYNC B0 ;  /* 0x0000000000007941 */ /* 0x000fea0003800000 */
.L_x_4031:
[----:B------:R-:W-:Y:S05]  /*11630*/  BRA `(.L_x_4033) ;  /* 0xffffffd8008c7947 */ /* 0x000fea000383ffff */
.L_x_3964:
[----:B------:R-:W-:Y:S01]  /*11640*/  BSSY B0, `(.L_x_4034) ;  /* 0x0000006000007945 */ /* 0x000fe20003800000 */
[----:B------:R-:W-:-:S07]  /*11650*/  IMAD.MOV.U32 R15, RZ, RZ, -0x1 ;  /* 0xffffffffff0f7424 */ /* 0x000fce00078e00ff */
[----:B012--5:R-:W-:Y:S05]  /*11660*/  WARPSYNC.COLLECTIVE R15, `(.L_x_4035) ;  /* 0x000000000f0c7348 */ /* 0x027fea0003c00000 */
[----:B------:R-:W-:Y:S02]  /*11670*/  ELECT P6, UR62, PT ;  /* 0x00000000003e782f */ /* 0x000fe400038c0000 */
[----:B------:R-:W-:Y:S01]  /*11680*/  MOV R14, UR62 ;  /* 0x0000003e000e7c02 */ /* 0x000fe20008000f00 */
[----:B012--5:R-:W-:Y:S10]  /*11690*/  ENDCOLLECTIVE ;  /* 0x000000000000791b */ /* 0x027ff40003800000 */
.L_x_4035:
[----:B------:R-:W-:Y:S05]  /*116a0*/  BSYNC B0 ;  /* 0x0000000000007941 */ /* 0x000fea0003800000 */
.L_x_4034:
[----:B------:R-:W-:Y:S05]  /*116b0*/  BRA `(.L_x_4036) ;  /* 0xffffffd800807947 */ /* 0x000fea000383ffff */
.L_x_3966:
[----:B0-----:R0:W1:Y:S02]  /*116c0*/  SYNCS.PHASECHK.TRANS64.TRYWAIT P1, [R4+URZ+0x28c40], R3 ;  /* 0x028c4003040075a7 */ /* 0x001064000802017f */
[----:B-1----:R-:W-:Y:S05]  /*116d0*/  @!P1 NANOSLEEP.SYNCS 0x989680 ;  /* 0x009896800000995d */ /* 0x002fea0003900000 */
[----:B------:R-:W1:Y:S02]  /*116e0*/  @!P1 SYNCS.PHASECHK.TRANS64 P1, [R4+URZ+0x28c40], R3 ;  /* 0x028c4003040095a7 */ /* 0x000e64000802007f */
[----:B-1----:R-:W-:Y:S05]  /*116f0*/  @!P1 BRA `(.L_x_3966) ;  /* 0xfffffffc00f09947 */ /* 0x002fea000383ffff */
[----:B------:R-:W-:Y:S05]  /*11700*/  BRA `(.L_x_4037) ;  /* 0xffffffd800a07947 */ /* 0x000fea000383ffff */
.L_x_3968:
[----:B-1----:R1:W3:Y:S02]  /*11710*/  SYNCS.PHASECHK.TRANS64.TRYWAIT P1, [R5+URZ+0x28c40], R0 ;  /* 0x028c4000050075a7 */ /* 0x0022e4000802017f */
[----:B---3--:R-:W-:Y:S05]  /*11720*/  @!P1 NANOSLEEP.SYNCS 0x989680 ;  /* 0x009896800000995d */ /* 0x008fea0003900000 */
[----:B------:R-:W3:Y:S02]  /*11730*/  @!P1 SYNCS.PHASECHK.TRANS64 P1, [R5+URZ+0x28c40], R0 ;  /* 0x028c4000050095a7 */ /* 0x000ee4000802007f */
[----:B---3--:R-:W-:Y:S05]  /*11740*/  @!P1 BRA `(.L_x_3968) ;  /* 0xfffffffc00f09947 */ /* 0x008fea000383ffff */
[----:B------:R-:W-:Y:S05]  /*11750*/  BRA `(.L_x_4038) ;  /* 0xffffffd800ac7947 */ /* 0x000fea000383ffff */
.L_x_3970:
[----:B---3--:R3:W4:Y:S02]  /*11760*/  SYNCS.PHASECHK.TRANS64.TRYWAIT P1, [R4+URZ+0x28c60], R3 ;  /* 0x028c6003040075a7 */ /* 0x008724000802017f */
[----:B----4-:R-:W-:Y:S05]  /*11770*/  @!P1 NANOSLEEP.SYNCS 0x989680 ;  /* 0x009896800000995d */ /* 0x010fea0003900000 */
[----:B------:R-:W4:Y:S02]  /*11780*/  @!P1 SYNCS.PHASECHK.TRANS64 P1, [R4+URZ+0x28c60], R3 ;  /* 0x028c6003040095a7 */ /* 0x000f24000802007f */
[----:B----4-:R-:W-:Y:S05]  /*11790*/  @!P1 BRA `(.L_x_3970) ;  /* 0xfffffffc00f09947 */ /* 0x010fea000383ffff */
[----:B------:R-:W-:Y:S05]  /*117a0*/  BRA `(.L_x_4039) ;  /* 0xffffffd800a87947 */ /* 0x000fea000383ffff */
.L_x_4040:
        /* <DEDUP_REMOVED lines=13> */
.L_x_5659:


//--------------------- .text._ZN7cutlass13device_kernelIN5flash11enable_sm90INS1_16FlashAttnFwdSm90INS1_25CollectiveMainloopFwdSm90ILi2EN4cute5tupleIJNS5_1CILi1EEES8_S8_EEENS6_IJNS7_ILi64EEESA_SA_EEELi512ENS_10bfloat16_tEfNS_4arch4Sm90ELb1ELb0ELb0ELb0ELb1ELb0ELb1ELb0ELb0ELb1ELb1ELb0EEENS1_21CollectiveEpilogueFwdINS6_IJSA_NS7_ILi512EEESA_EEES9_SC_SE_Li256ELb0ELb1ELb1ELb0EEENS1_19SingleTileSchedulerILb0ELb1ELb1ELi64EEEEEEEEEvNT_6ParamsE --------------------------
	.section	.text._ZN7cutlass13device_kernelIN5flash11enable_sm90INS1_16FlashAttnFwdSm90INS1_25CollectiveMainloopFwdSm90ILi2EN4cute5tupleIJNS5_1CILi1EEES8_S8_EEENS6_IJNS7_ILi64EEESA_SA_EEELi512ENS_10bfloat16_tEfNS_4arch4Sm90ELb1ELb0ELb0ELb0ELb1ELb0ELb1ELb0ELb0ELb1ELb1ELb0EEENS1_21CollectiveEpilogueFwdINS6_IJSA_NS7_ILi512EEESA_EEES9_SC_SE_Li256ELb0ELb1ELb1ELb0EEENS1_19SingleTileSchedulerILb0ELb1ELb1ELi64EEEEEEEEEvNT_6ParamsE,"ax",@progbits
	.align	128
.text._ZN7cutlass13device_kernelIN5flash11enable_sm90INS1_16FlashAttnFwdSm90INS1_25CollectiveMainloopFwdSm90ILi2EN4cute5tupleIJNS5_1CILi1EEES8_S8_EEENS6_IJNS7_ILi64EEESA_SA_EEELi512ENS_10bfloat16_tEfNS_4arch4Sm90ELb1ELb0ELb0ELb0ELb1ELb0ELb1ELb0ELb0ELb1ELb1ELb0EEENS1_21CollectiveEpilogueFwdINS6_IJSA_NS7_ILi512EEESA_EEES9_SC_SE_Li256ELb0ELb1ELb1ELb0EEENS1_19SingleTileSchedulerILb0ELb1ELb1ELi64EEEEEEEEEvNT_6ParamsE:
        .type           _ZN7cutlass13device_kernelIN5flash11enable_sm90INS1_16FlashAttnFwdSm90INS1_25CollectiveMainloopFwdSm90ILi2EN4cute5tupleIJNS5_1CILi1EEES8_S8_EEENS6_IJNS7_ILi64EEESA_SA_EEELi512ENS_10bfloat16_tEfNS_4arch4Sm90ELb1ELb0ELb0ELb0ELb1ELb0ELb1ELb0ELb0ELb1ELb1ELb0EEENS1_21CollectiveEpilogueFwdINS6_IJSA_NS7_ILi512EEESA_EEES9_SC_SE_Li256ELb0ELb1ELb1ELb0EEENS1_19SingleTileSchedulerILb0ELb1ELb1ELi64EEEEEEEEEvNT_6ParamsE,@function
        .size           _ZN7cutlass13device_kernelIN5flash11enable_sm90INS1_16FlashAttnFwdSm90INS1_25CollectiveMainloopFwdSm90ILi2EN4cute5tupleIJNS5_1CILi1EEES8_S8_EEENS6_IJNS7_ILi64EEESA_SA_EEELi512ENS_10bfloat16_tEfNS_4arch4Sm90ELb1ELb0ELb0ELb0ELb1ELb0ELb1ELb0ELb0ELb1ELb1ELb0EEENS1_21CollectiveEpilogueFwdINS6_IJSA_NS7_ILi512EEESA_EEES9_SC_SE_Li256ELb0ELb1ELb1ELb0EEENS1_19SingleTileSchedulerILb0ELb1ELb1ELi64EEEEEEEEEvNT_6ParamsE,(.L_x_5660 - _ZN7cutlass13device_kernelIN5flash11enable_sm90INS1_16FlashAttnFwdSm90INS1_25CollectiveMainloopFwdSm90ILi2EN4cute5tupleIJNS5_1CILi1EEES8_S8_EEENS6_IJNS7_ILi64EEESA_SA_EEELi512ENS_10bfloat16_tEfNS_4arch4Sm90ELb1ELb0ELb0ELb0ELb1ELb0ELb1ELb0ELb0ELb1ELb1ELb0EEENS1_21CollectiveEpilogueFwdINS6_IJSA_NS7_ILi512EEESA_EEES9_SC_SE_Li256ELb0ELb1ELb1ELb0EEENS1_19SingleTileSchedulerILb0ELb1ELb1ELi64EEEEEEEEEvNT_6ParamsE)
        .other          _ZN7cutlass13device_kernelIN5flash11enable_sm90INS1_16FlashAttnFwdSm90INS1_25CollectiveMainloopFwdSm90ILi2EN4cute5tupleIJNS5_1CILi1EEES8_S8_EEENS6_IJNS7_ILi64EEESA_SA_EEELi512ENS_10bfloat16_tEfNS_4arch4Sm90ELb1ELb0ELb0ELb0ELb1ELb0ELb1ELb0ELb0ELb1ELb1ELb0EEENS1_21CollectiveEpilogueFwdINS6_IJSA_NS7_ILi512EEESA_EEES9_SC_SE_Li256ELb0ELb1ELb1ELb0EEENS1_19SingleTileSchedulerILb0ELb1ELb1ELi64EEEEEEEEEvNT_6ParamsE,@"STO_CUDA_ENTRY STV_DEFAULT"
_ZN7cutlass13device_kernelIN5flash11enable_sm90INS1_16FlashAttnFwdSm90INS1_25CollectiveMainloopFwdSm90ILi2EN4cute5tupleIJNS5_1CILi1EEES8_S8_EEENS6_IJNS7_ILi64EEESA_SA_EEELi512ENS_10bfloat16_tEfNS_4arch4Sm90ELb1ELb0ELb0ELb0ELb1ELb0ELb1ELb0ELb0ELb1ELb1ELb0EEENS1_21CollectiveEpilogueFwdINS6_IJSA_NS7_ILi512EEESA_EEES9_SC_SE_Li256ELb0ELb1ELb1ELb0EEENS1_19SingleTileSchedulerILb0ELb1ELb1ELi64EEEEEEEEEvNT_6ParamsE:
        /* <DEDUP_REMOVED lines=43> */
.L_x_4041:
        /* <DEDUP_REMOVED lines=22> */
.L_x_4042:
        /* <DEDUP_REMOVED lines=18> */
.L_x_4043:
        /* <DEDUP_REMOVED lines=22> */
.L_x_4044:
        /* <DEDUP_REMOVED lines=23> */
.L_x_4045:
        /* <DEDUP_REMOVED lines=9> */
[----:B------:R0:W-:Y:S05]  /*0890*/  STL [R1+0x4], R2 ;  /* 0x0000040201007387 */ /* 0x0001ea0000100800 */
[----:B------:R-:W-:Y:S05]  /*08a0*/  @!P0 BRA `(.L_x_4047) ;  /* 0x000000f000148947 */ /* 0x000fea0003800000 */
.L_x_4048:
[----:B------:R-:W-:-:S08]  /*08b0*/  NOP ;  /* 0x0000000000007918 */ /* 0x000fd00000000000 */
[----:B------:R-:W1:Y:S02]  /*08c0*/  USETMAXREG.TRY_ALLOC.CTAPOOL UP0, 0xe8 ;  /* 0x000000e8000079c8 */ /* 0x000e640008000600 */
[----:B-1----:R-:W-:-:S13]  /*08d0*/  PLOP3.LUT P0, PT, PT, PT, UP0, 0x80, 0x0 ;  /* 0x000000000000781c */ /* 0x002fda0003f0f008 */
[----:B------:R-:W-:Y:S05]  /*08e0*/  @!P0 BRA `(.L_x_4048) ;  /* 0xfffffffc00f08947 */ /* 0x000fea000383ffff */
[----:B------:R-:W1:Y:S01]  /*08f0*/  S2UR UR6, SR_CTAID.Y ;  /* 0x00000000000679c3 */ /* 0x000e620000002600 */
[----:B------:R-:W-:Y:S01]  /*0900*/  ULDC UR7, c[0x0][0xd50] ;  /* 0x0003540000077ab9 */ /* 0x000fe20000000800 */
[----:B------:R-:W-:Y:S01]  /*0910*/  LOP3.LUT R0, R24, 0xffffff80, RZ, 0xc0, !PT ;  /* 0xffffff8018007812 */ /* 0x000fe200078ec0ff */
[----:B------:R-:W-:-:S03]  /*0920*/  UISETP.NE.AND UP0, UPT, UR7, 0x1, UPT ;  /* 0x000000010700788c */ /* 0x000fc6000bf05270 */
[----:B------:R-:W-:Y:S02]  /*0930*/  ISETP.NE.AND P0, PT, R0, 0x80, PT ;  /* 0x000000800000780c */ /* 0x000fe40003f05270 */
[----:B------:R-:W2:Y:S06]  /*0940*/  S2UR UR8, SR_CTAID.Z ;  /* 0x00000000000879c3 */ /* 0x000eac0000002700 */
[----:B------:R-:W-:Y:S01]  /*0950*/  @UP0 ULDC UR4, c[0x0][0xd54] ;  /* 0x0003550000040ab9 */ /* 0x000fe20000000800 */
[----:B------:R-:W-:-:S04]  /*0960*/  @UP0 ULDC UR10, c[0x0][0xd58] ;  /* 0x00035600000a0ab9 */ /* 0x000fc80000000800 */
[----:B------:R-:W-:Y:S06]  /*0970*/  @!P0 BAR.ARV 0x8, 0x100 ;  /* 0x0204000000008b1d */ /* 0x000fec0000002000 */
[----:B-1----:R-:W-:Y:S01]  /*0980*/  UIMAD.WIDE.U32 UR4, UR6, UR4, URZ ;  /* 0x00000004060472a5 */ /* 0x002fe2000f8e003f */
[----:B------:R-:W-:Y:S01]  /*0990*/  ISETP.GE.U32.AND P0, PT, R24, 0x100, PT ;  /* 0x000001001800780c */ /* 0x000fe20003f06070 */
[----:B------:R-:W-:Y:S02]  /*09a0*/  UMOV UR11, UR6 ;  /* 0x00000006000b7c82 */ /* 0x000fe40008000000 */
[----:B------:R-:W-:-:S04]  /*09b0*/  @UP0 USHF.R.U32.HI UR11, URZ, UR10, UR5 ;  /* 0x0000000a3f0b0299 */ /* 0x000fc80008011605 */
[----:B------:R-:W-:Y:S02]  /*09c0*/  UIADD3 UR4, -UR11, URZ, URZ ;  /* 0x0000003f0b047290 */ /* 0x000fe4000fffe13f */
[----:B------:R-:W-:Y:S02]  /*09d0*/  IMAD.U32 R0, RZ, RZ, UR11 ;  /* 0x0000000bff007e24 */ /* 0x000fe4000f8e00ff */
[----:B------:R-:W-:Y:S02]  /*09e0*/  UIMAD UR7, UR7, UR4, UR6 ;  /* 0x00000004070772a4 */ /* 0x000fe4000f8e0206 */
[----:B------:R-:W-:Y:S06]  /*09f0*/  @P0 BAR.ARV 0xf, 0x100 ;  /* 0x03c4000000000b1d */ /* 0x000fec0000002000 */
[----:B--2---:R-:W-:Y:S01]  /*0a00*/  ISETP.LE.AND P0, PT, RZ, UR8, PT ;  /* 0x00000008ff007c0c */ /* 0x004fe2000bf03270 */
[----:B------:R1:W-:-:S12]  /*0a10*/  STL [R1], R0 ;  /* 0x0000000001007387 */ /* 0x0003d80000100800 */
[----:B-1----:R-:W-:Y:S05]  /*0a20*/  @!P0 BRA `(.L_x_4049) ;  /* 0x00000134006c8947 */ /* 0x002fea0003800000 */
[----:B------:R-:W1:Y:S01]  /*0a30*/  LDC.64 R4, c[0x0][0x418] ;  /* 0x00010600ff047b82 */ /* 0x000e620000000a00 */
[----:B------:R-:W-:Y:S01]  /*0a40*/  UISETP.NE.AND UP0, UPT, UR9, 0x1, UPT ;  /* 0x000000010900788c */ /* 0x000fe2000bf05270 */
[----:B------:R-:W2:Y:S01]  /*0a50*/  S2R R197, SR_CgaCtaId ;  /* 0x0000000000c57919 */ /* 0x000ea20000008800 */
[----:B------:R-:W-:-:S05]  /*0a60*/  VIADD R152, R24, 0xffffff80 ;  /* 0xffffff8018987836 */ /* 0x000fca0000000000 */
[----:B------:R-:W3:Y:S08]  /*0a70*/  LDC R195, c[0x0][0x424] ;  /* 0x00010900ffc37b82 */ /* 0x000ef00000000800 */
[----:B0-----:R-:W0:Y:S08]  /*0a80*/  LDC R2, c[0x0][0x2f0] ;  /* 0x0000bc00ff027b82 */ /* 0x001e300000000800 */
[----:B------:R-:W4:Y:S01]  /*0a90*/  S2UR UR38, SR_CTAID.X ;  /* 0x00000000002679c3 */ /* 0x000f220000002500 */
[----:B-1----:R-:W-:-:S04]  /*0aa0*/  ISETP.NE.U32.AND P0, PT, R4, RZ, PT ;  /* 0x000000ff0400720c */ /* 0x002fc80003f05070 */
[----:B------:R-:W-:-:S04]  /*0ab0*/  ISETP.NE.AND.EX P0, PT, R5, RZ, PT, P0 ;  /* 0x000000ff0500720c */ /* 0x000fc80003f05300 */
[----:B---3--:R-:W-:Y:S02]  /*0ac0*/  SEL R195, R195, 0x1, P0 ;  /* 0x00000001c3c37807 */ /* 0x008fe40000000000 */
[----:B------:R-:W-:-:S03]  /*0ad0*/  PLOP3.LUT P0, PT, PT, PT, UP0, 0x80, 0x0 ;  /* 0x000000000000781c */ /* 0x000fc60003f0f008 */
[----:B0-----:R-:W-:-:S05]  /*0ae0*/  IMAD R0, R195, R2, 0x3f ;  /* 0x0000003fc3007424 */ /* 0x001fca00078e0202 */
[----:B------:R-:W-:Y:S01]  /*0af0*/  SHF.R.S32.HI R3, RZ, 0x1f, R0 ;  /* 0x0000001fff037819 */ /* 0x000fe20000011400 */
[----:B----4-:R-:W-:-:S03]  /*0b00*/  USHF.L.U32 UR38, UR38, 0x6, URZ ;  /* 0x0000000626267899 */ /* 0x010fc6000800063f */
[----:B------:R-:W-:-:S04]  /*0b10*/  LEA.HI R3, R3, R0, RZ, 0x6 ;  /* 0x0000000003037211 */ /* 0x000fc800078f30ff */
[----:B------:R-:W-:Y:S01]  /*0b20*/  SHF.R.S32.HI R3, RZ, 0x6, R3 ;  /* 0x00000006ff037819 */ /* 0x000fe20000011403 */
[----:B--2---:R-:W-:Y:S06]  /*0b30*/  @!P0 BRA `(.L_x_4050) ;  /* 0x0000002000248947 */ /* 0x004fec0003800000 */
[----:B------:R-:W0:Y:S01]  /*0b40*/  LDC R0, c[0x0][0x288] ;  /* 0x0000a200ff007b82 */ /* 0x000e220000000800 */
[----:B------:R-:W-:Y:S01]  /*0b50*/  ULDC UR4, c[0x0][0x448] ;  /* 0x0001120000047ab9 */ /* 0x000fe20000000800 */
[----:B------:R-:W-:Y:S01]  /*0b60*/  UIADD3 UR38, UR38, 0x3f, URZ ;  /* 0x0000003f26267890 */ /* 0x000fe2000fffe03f */
[----:B------:R-:W-:Y:S01]  /*0b70*/  R2UR UR9, R3 ;  /* 0x00000000030972ca */ /* 0x000fe200000e0000 */
[----:B------:R-:W-:Y:S01]  /*0b80*/  UISETP.NE.AND UP0, UPT, UR4, 0x1, UPT ;  /* 0x000000010400788c */ /* 0x000fe2000bf05270 */
[----:B------:R-:W-:Y:S01]  /*0b90*/  PLOP3.LUT P0, PT, PT, PT, PT, 0x80, 0x0 ;  /* 0x000000000000781c */ /* 0x000fe20003f0f070 */
[----:B------:R-:W-:Y:S01]  /*0ba0*/  USHF.R.U32.HI UR10, URZ, 0x10, UR7 ;  /* 0x000000103f0a7899 */ /* 0x000fe20008011607 */
[----:B------:R-:W-:Y:S01]  /*0bb0*/  IMAD.MOV.U32 R4, RZ, RZ, RZ ;  /* 0x000000ffff047224 */ /* 0x000fe200078e00ff */
[----:B------:R-:W-:Y:S01]  /*0bc0*/  ULOP3.LUT UR6, UR7, 0xffff, URZ, 0xc0, !UPT ;  /* 0x0000ffff07067892 */ /* 0x000fe2000f8ec03f */
[----:B------:R-:W-:Y:S02]  /*0bd0*/  CS2R R150, SRZ ;  /* 0x0000000000967805 */ /* 0x000fe4000001ff00 */
[----:B------:R-:W-:-:S02]  /*0be0*/  CS2R R148, SRZ ;  /* 0x0000000000947805 */ /* 0x000fc4000001ff00 */
[----:B------:R-:W-:Y:S02]  /*0bf0*/  CS2R R146, SRZ ;  /* 0x0000000000927805 */ /* 0x000fe4000001ff00 */
[----:B------:R-:W-:Y:S02]  /*0c00*/  CS2R R144, SRZ ;  /* 0x0000000000907805 */ /* 0x000fe4000001ff00 */
[----:B------:R-:W-:Y:S02]  /*0c10*/  CS2R R142, SRZ ;  /* 0x00000000008e7805 */ /* 0x000fe4000001ff00 */
        /* <DEDUP_REMOVED lines=10> */
[----:B0-----:R-:W-:Y:S02]  /*0cc0*/  IADD3 R0, -R0, 0x40, RZ ;  /* 0x0000004000007810 */ /* 0x001fe40007ffe1ff */
[----:B------:R-:W-:-:S02]  /*0cd0*/  CS2R R128, SRZ ;  /* 0x0000000000807805 */ /* 0x000fc4000001ff00 */
[----:B------:R-:W-:Y:S02]  /*0ce0*/  CS2R R126, SRZ ;  /* 0x00000000007e7805 */ /* 0x000fe4000001ff00 */
[----:B------:R-:W-:Y:S02]  /*0cf0*/  CS2R R124, SRZ ;  /* 0x00000000007c7805 */ /* 0x000fe4000001ff00 */
[----:B------:R-:W-:Y:S01]  /*0d00*/  CS2R R122, SRZ ;  /* 0x00000000007a7805 */ /* 0x000fe2000001ff00 */
[----:B------:R-:W-:Y:S01]  /*0d10*/  IMAD R0, R195, R2, R0 ;  /* 0x00000002c3007224 */ /* 0x000fe200078e0200 */
[----:B------:R-:W-:Y:S02]  /*0d20*/  CS2R R2, SRZ ;  /* 0x0000000000027805 */ /* 0x000fe4000001ff00 */
        /* <DEDUP_REMOVED lines=16> */
[----:B------:R-:W-:Y:S01]  /*0e30*/  UIADD3 UR38, UR8, UR38, URZ ;  /* 0x0000002608267290 */ /* 0x000fe2000fffe03f */
[----:B------:R-:W-:Y:S02]  /*0e40*/  CS2R R90, SRZ ;  /* 0x00000000005a7805 */ /* 0x000fe4000001ff00 */
[----:B------:R-:W-:Y:S02]  /*0e50*/  CS2R R88, SRZ ;  /* 0x0000000000587805 */ /* 0x000fe4000001ff00 */
[----:B------:R-:W-:Y:S01]  /*0e60*/  CS2R R86, SRZ ;  /* 0x0000000000567805 */ /* 0x000fe2000001ff00 */
[----:B------:R-:W-:Y:S01]  /*0e70*/  USHF.R.S32.HI UR4, URZ, 0x1f, UR38 ;  /* 0x0000001f3f047899 */ /* 0x000fe20008011426 */
[----:B------:R-:W-:-:S02]  /*0e80*/  CS2R R84, SRZ ;  /* 0x0000000000547805 */ /* 0x000fc4000001ff00 */
[----:B------:R-:W-:Y:S02]  /*0e90*/  CS2R R82, SRZ ;  /* 0x0000000000527805 */ /* 0x000fe4000001ff00 */
[----:B------:R-:W-:Y:S01]  /*0ea0*/  CS2R R80, SRZ ;  /* 0x0000000000507805 */ /* 0x000fe2000001ff00 */
[----:B------:R-:W-:Y:S01]  /*0eb0*/  ULEA.HI UR4, UR4, UR38, URZ, 0x6 ;  /* 0x0000002604047291 */ /* 0x000fe2000f8f303f */
[----:B------:R-:W-:Y:S02]  /*0ec0*/  CS2R R78, SRZ ;  /* 0x00000000004e7805 */ /* 0x000fe4000001ff00 */
[----:B------:R-:W-:Y:S02]  /*0ed0*/  CS2R R76, SRZ ;  /* 0x00000000004c7805 */ /* 0x000fe4000001ff00 */
[----:B------:R-:W-:Y:S01]  /*0ee0*/  CS2R R74, SRZ ;  /* 0x00000000004a7805 */ /* 0x000fe2000001ff00 */
[----:B------:R-:W-:Y:S01]  /*0ef0*/  USHF.R.S32.HI UR4, URZ, 0x6, UR4 ;  /* 0x000000063f047899 */ /* 0x000fe20008011404 */
[----:B------:R-:W-:-:S02]  /*0f00*/  CS2R R72, SRZ ;  /* 0x0000000000487805 */ /* 0x000fc4000001ff00 */
[----:B------:R-:W-:Y:S02]  /*0f10*/  CS2R R70, SRZ ;  /* 0x0000000000467805 */ /* 0x000fe4000001ff00 */
[----:B------:R-:W-:Y:S01]  /*0f20*/  CS2R R68, SRZ ;  /* 0x0000000000447805 */ /* 0x000fe2000001ff00 */
[----:B------:R-:W-:Y:S01]  /*0f30*/  UISETP.LT.AND UP0, UPT, UR9, UR4, UPT ;  /* 0x000000040900728c */ /* 0x000fe2000bf01270 */
[----:B------:R-:W-:Y:S02]  /*0f40*/  CS2R R66, SRZ ;  /* 0x0000000000427805 */ /* 0x000fe4000001ff00 */
[----:B------:R-:W-:Y:S02]  /*0f50*/  CS2R R64, SRZ ;  /* 0x0000000000407805 */ /* 0x000fe4000001ff00 */
[----:B------:R-:W-:Y:S01]  /*0f60*/  CS2R R62, SRZ ;  /* 0x00000000003e7805 */ /* 0x000fe2000001ff00 */
[----:B------:R-:W-:Y:S01]  /*0f70*/  USEL UR5, UR9, UR4, UP0 ;  /* 0x0000000409057287 */ /* 0x000fe20008000000 */
[----:B------:R-:W-:Y:S01]  /*0f80*/  CS2R R60, SRZ ;  /* 0x00000000003c7805 */ /* 0x000fe2000001ff00 */
[----:B------:R-:W-:Y:S01]  /*0f90*/  UISETP.NE.AND UP0, UPT, UR10, URZ, UPT ;  /* 0x0000003f0a00728c */ /* 0x000fe2000bf05270 */
[----:B------:R-:W-:Y:S01]  /*0fa0*/  CS2R R58, SRZ ;  /* 0x00000000003a7805 */ /* 0x000fe2000001ff00 */
[----:B------:R-:W-:Y:S01]  /*0fb0*/  UISETP.GE.AND UP1, UPT, UR5, 0x1, UPT ;  /* 0x000000010500788c */ /* 0x000fe2000bf26270 */
[----:B------:R-:W-:-:S02]  /*0fc0*/  CS2R R56, SRZ ;  /* 0x0000000000387805 */ /* 0x000fc4000001ff00 */
[----:B------:R-:W-:Y:S02]  /*0fd0*/  CS2R R54, SRZ ;  /* 0x0000000000367805 */ /* 0x000fe4000001ff00 */
[----:B------:R-:W-:Y:S02]  /*0fe0*/  CS2R R52, SRZ ;  /* 0x0000000000347805 */ /* 0x000fe4000001ff00 */
[----:B------:R-:W-:Y:S02]  /*0ff0*/  CS2R R50, SRZ ;  /* 0x0000000000327805 */ /* 0x000fe4000001ff00 */
[----:B------:R-:W-:Y:S02]  /*1000*/  CS2R R48, SRZ ;  /* 0x0000000000307805 */ /* 0x000fe4000001ff00 */
[----:B------:R-:W-:Y:S02]  /*1010*/  PLOP3.LUT P1, PT, PT, PT, UP1, 0x80, 0x0 ;  /* 0x000000000000781c */ /* 0x000fe40003f2f018 */
[----:B------:R-:W-:-:S02]  /*1020*/  CS2R R46, SRZ ;  /* 0x00000000002e7805 */ /* 0x000fc4000001ff00 */
[----:B------:R-:W-:Y:S01]  /*1030*/  CS2R R44, SRZ ;  /* 0x00000000002c7805 */ /* 0x000fe2000001ff00 */
[----:B------:R-:W-:Y:S01]  /*1040*/  @!UP0 ULDC UR10, c[0x0][0xae8] ;  /* 0x0002ba00000a8ab9 */ /* 0x000fe20000000800 */
[----:B------:R-:W-:Y:S02]  /*1050*/  CS2R R42, SRZ ;  /* 0x00000000002a7805 */ /* 0x000fe4000001ff00 */
[----:B------:R-:W-:Y:S02]  /*1060*/  CS2R R40, SRZ ;  /* 0x0000000000287805 */ /* 0x000fe4000001ff00 */
[----:B------:R-:W-:Y:S01]  /*1070*/  CS2R R38, SRZ ;  /* 0x0000000000267805 */ /* 0x000fe2000001ff00 */
[----:B------:R-:W-:Y:S02]  /*1080*/  IMAD.MOV.U32 R37, RZ, RZ, RZ ;  /* 0x000000ffff257224 */ /* 0x000fe400078e00ff */
[----:B------:R-:W-:Y:S05]  /*1090*/  @!P1 BRA `(.L_x_4051) ;  /* 0x0000000000749947 */ /* 0x000fea0003800000 */
        /* <DEDUP_REMOVED lines=26> */
[----:B------:R-:W-:-:S05]  /*1240*/  IMAD.MOV.U32 R3, RZ, RZ, R7 ;  /* 0x000000ffff037224 */ /* 0x000fca00078e0007 */
[----:B------:R-:W-:Y:S02]  /*1250*/  @!P3 IADD3 R3, -R3, RZ, RZ ;  /* 0x000000ff0303b210 */ /* 0x000fe40007ffe1ff */
[----:B------:R-:W-:-:S07]  /*1260*/  @!P2 LOP3.LUT R3, RZ, UR10, RZ, 0x33, !PT ;  /* 0x0000000aff03ac12 */ /* 0x000fce000f8e33ff */
.L_x_4051:
        /* <DEDUP_REMOVED lines=11> */
[----:B------:R-:W2:Y:S01]  /*1320*/  LDL R5, [R1+0x4] ;  /* 0x0000040001057983 */ /* 0x000ea20000100800 */
[----:B------:R-:W-:Y:S01]  /*1330*/  MOV R6, 0x400 ;  /* 0x0000040000067802 */ /* 0x000fe20000000f00 */
[----:B------:R-:W-:Y:S01]  /*1340*/  UMOV UR5, 0x40000040 ;  /* 0x4000004000057882 */ /* 0x000fe20000000000 */
[----:B------:R-:W-:Y:S01]  /*1350*/  UMOV UR7, 0x40000040 ;  /* 0x4000004000077882 */ /* 0x000fe20000000000 */
[----:B------:R-:W-:Y:S01]  /*1360*/  BAR.SYNC.DEFER_BLOCKING 0xe, 0x100 ;  /* 0x0384000000007b1d */ /* 0x000fe20000010000 */
[----:B------:R-:W-:-:S05]  /*1370*/  LEA R11, R197, R6, 0x18 ;  /* 0x00000006c50b7211 */ /* 0x000fca00078ec0ff */
[----:B------:R-:W-:Y:S01]  /*1380*/  UMOV UR9, 0x40000040 ;  /* 0x4000004000097882 */ /* 0x000fe20000000000 */
[----:B------:R-:W-:Y:S01]  /*1390*/  UMOV UR11, 0x40000040 ;  /* 0x40000040000b7882 */ /* 0x000fe20000000000 */
[----:B------:R-:W-:Y:S01]  /*13a0*/  UMOV UR13, 0x40000040 ;  /* 0x40000040000d7882 */ /* 0x000fe20000000000 */
[----:B------:R-:W-:Y:S01]  /*13b0*/  UMOV UR15, 0x40000040 ;  /* 0x40000040000f7882 */ /* 0x000fe20000000000 */
[----:B------:R-:W-:Y:S01]  /*13c0*/  UMOV UR17, 0x40000040 ;  /* 0x4000004000117882 */ /* 0x000fe20000000000 */
[----:B------:R-:W-:Y:S01]  /*13d0*/  UMOV UR19, 0x40000040 ;  /* 0x4000004000137882 */ /* 0x000fe20000000000 */
[----:B------:R-:W-:Y:S01]  /*13e0*/  WARPGROUP.ARRIVE ;  /* 0x00000000000079c5 */ /* 0x000fe20000000000 */
[----:B--2---:R-:W-:Y:S02]  /*13f0*/  R2UR UR20, R5 ;  /* 0x00000000051472ca */ /* 0x004fe400000e0000 */
[----:B------:R-:W-:-:S04]  /*1400*/  SHF.R.S32.HI R5, RZ, 0x1f, R152 ;  /* 0x0000001fff057819 */ /* 0x000fc80000011498 */
[----:B------:R-:W-:-:S04]  /*1410*/  LEA.HI R5, R5, R152, RZ, 0x7 ;  /* 0x0000009805057211 */ /* 0x000fc800078f38ff */
[----:B------:R-:W-:Y:S02]  /*1420*/  SHF.R.S32.HI R2, RZ, 0x7, R5 ;  /* 0x00000007ff027819 */ /* 0x000fe40000011405 */
[----:B------:R-:W-:-:S04]  /*1430*/  LOP3.LUT R5, R5, 0xffffff80, RZ, 0xc0, !PT ;  /* 0xffffff8005057812 */ /* 0x000fc800078ec0ff */
[----:B------:R-:W0:Y:S01]  /*1440*/  SHFL.IDX PT, R2, R2, RZ, 0x1f ;  /* 0x00001fff02027589 */ /* 0x000e2200000e0000 */
[----:B------:R-:W-:Y:S01]  /*1450*/  IMAD.IADD R5, R152, 0x1, -R5 ;  /* 0x0000000198057824 */ /* 0x000fe200078e0a05 */
        /* <DEDUP_REMOVED lines=9> */
[----:B------:R-:W-:Y:S01]  /*14f0*/  SHF.R.U32.HI R7, RZ, 0x4, R7 ;  /* 0x00000004ff077819 */ /* 0x000fe20000011607 */
[C---:B------:R-:W-:Y:S01]  /*1500*/  VIADD R6, R4.reuse, 0x2 ;  /* 0x0000000204067836 */ /* 0x040fe20000000000 */
[----:B------:R-:W-:Y:S02]  /*1510*/  R2UR UR4, R4 ;  /* 0x00000000040472ca */ /* 0x000fe400000e0000 */
[----:B------:R-:W-:Y:S02]  /*1520*/  LOP3.LUT R7, R7, 0x3fff, RZ, 0xc0, !PT ;  /* 0x00003fff07077812 */ /* 0x000fe400078ec0ff */
[----:B------:R-:W-:Y:S01]  /*1530*/  R2UR UR8, R6 ;  /* 0x00000000060872ca */ /* 0x000fe200000e0000 */
[----:B------:R-:W-:Y:S01]  /*1540*/  VIADD R6, R4, 0x4 ;  /* 0x0000000404067836 */ /* 0x000fe20000000000 */
[----:B------:R-:W-:-:S04]  /*1550*/  LOP3.LUT R9, R7, 0x2000000, RZ, 0xfc, !PT ;  /* 0x0200000007097812 */ /* 0x000fc800078efcff */
[C---:B------:R-:W-:Y:S01]  /*1560*/  R2UR UR6, R9.reuse ;  /* 0x00000000090672ca */ /* 0x040fe200000e0000 */
[----:B------:R-:W-:Y:S01]  /*1570*/  VIADD R2, R9, 0x80 ;  /* 0x0000008009027836 */ /* 0x000fe20000000000 */
[----:B------:R-:W-:-:S04]  /*1580*/  R2UR UR12, R6 ;  /* 0x00000000060c72ca */ /* 0x000fc800000e0000 */
[----:B------:R-:W-:Y:S01]  /*1590*/  R2UR UR10, R2 ;  /* 0x00000000020a72ca */ /* 0x000fe200000e0000 */
[----:B------:R-:W-:-:S05]  /*15a0*/  VIADD R2, R9, 0x100 ;  /* 0x0000010009027836 */ /* 0x000fca0000000000 */
        /* <DEDUP_REMOVED lines=8> */
[----:B------:R-:W-:-:S03]  /*1630*/  SHF.R.S32.HI R2, RZ, 0x1f, R5 ;  /* 0x0000001fff027819 */ /* 0x000fc60000011405 */
[----:B------:R-:W-:Y:S02]  /*1640*/  PLOP3.LUT P1, PT, PT, PT, UP0, 0x80, 0x0 ;  /* 0x000000000000781c */ /* 0x000fe40003f2f008 */
[CC--:B------:R-:W-:Y:S02]  /*1650*/  LEA.HI R4, R2.reuse, R5.reuse, RZ, 0x2 ;  /* 0x0000000502047211 */ /* 0x0c0fe400078f10ff */
[----:B------:R-:W-:Y:S02]  /*1660*/  LEA.HI R2, R2, R5, RZ, 0x5 ;  /* 0x0000000502027211 */ /* 0x000fe400078f28ff */
[--C-:B------:R-:W-:Y:S02]  /*1670*/  SHF.R.S32.HI R6, RZ, 0x2, R4.reuse ;  /* 0x00000002ff067819 */ /* 0x100fe40000011404 */
[----:B------:R-:W-:Y:S02]  /*1680*/  SHF.R.S32.HI R7, RZ, 0x1f, R4 ;  /* 0x0000001fff077819 */ /* 0x000fe40000011404 */
[----:B------:R-:W-:-:S02]  /*1690*/  SHF.R.S32.HI R2, RZ, 0x5, R2 ;  /* 0x00000005ff027819 */ /* 0x000fc40000011402 */
[----:B------:R-:W-:-:S04]  /*16a0*/  LEA.HI R7, R7, R6, RZ, 0x3 ;  /* 0x0000000607077211 */ /* 0x000fc800078f18ff */
        /* <DEDUP_REMOVED lines=19> */
.L_x_4053:
[----:B------:R-:W-:Y:S01]  /*17e0*/  IADD3 R3, R3, -0x2, RZ ;  /* 0xfffffffe03037810 */ /* 0x000fe20007ffe0ff */
[----:B------:R-:W-:-:S03]  /*17f0*/  VIADD R4, R11, 0x38860 ;  /* 0x000388600b047836 */ /* 0x000fc60000000000 */
[----:B------:R-:W-:Y:S02]  /*1800*/  ISETP.GE.AND P0, PT, R3, R0, PT ;  /* 0x000000000300720c */ /* 0x000fe40003f06270 */
[----:B------:R-:W-:-:S04]  /*1810*/  PRMT R4, R197, 0x654, R4 ;  /* 0x00000654c5047816 */ /* 0x000fc80000000004 */
[----:B------:R0:W-:Y:S07]  /*1820*/  SYNCS.ARRIVE.TRANS64.RED.A1T0 RZ, [R4+URZ], RZ ;  /* 0x000000ff04ff79a7 */ /* 0x0001ee000810043f */
[----:B------:R-:W-:Y:S05]  /*1830*/  @!P0 BRA `(.L_x_4054) ;  /* 0x0000000800bc8947 */ /* 0x000fea0003800000 */
[----:B------:R-:W-:-:S07]  /*1840*/  IMAD.MOV.U32 R2, RZ, RZ, RZ ;  /* 0x000000ffff027224 */ /* 0x000fce00078e00ff */
.L_x_4056:
        /* <DEDUP_REMOVED lines=168> */
.L_x_4055:
[----:B------:R-:W-:-:S04]  /*22d0*/  IMAD R4, R2, 0x8, R11 ;  /* 0x0000000802047824 */ /* 0x000fc800078e020b */
[----:B------:R-:W-:-:S05]  /*22e0*/  VIADD R4, R4, 0x38860 ;  /* 0x0003886004047836 */ /* 0x000fca0000000000 */
[----:B------:R-:W-:-:S04]  /*22f0*/  PRMT R4, R197, 0x654, R4 ;  /* 0x00000654c5047816 */ /* 0x000fc80000000004 */
[----:B------:R1:W-:Y:S01]  /*2300*/  SYNCS.ARRIVE.TRANS64.RED.A1T0 RZ, [R4+URZ], RZ ;  /* 0x000000ff04ff79a7 */ /* 0x0003e2000810043f */
[----:B------:R-:W-:Y:S05]  /*2310*/  @P0 BRA `(.L_x_4056) ;  /* 0xfffffff4004c0947 */ /* 0x000fea000383ffff */
[----:B------:R-:W-:-:S07]  /*2320*/  IMAD.SHL.U32 R2, R2, 0x40, RZ ;  /* 0x0000004002027824 */ /* 0x000fce00078e00ff */
.L_x_4054:
[----:B------:R-:W-:Y:S01]  /*2330*/  BAR.SYNC.DEFER_BLOCKING 0xe, 0x100 ;  /* 0x0384000000007b1d */ /* 0x000fe20000010000 */
[----:B------:R-:W-:Y:S01]  /*2340*/  IMAD.IADD R2, R7, 0x1, R2 ;  /* 0x0000000107027824 */ /* 0x000fe200078e0202 */
[----:B------:R-:W-:Y:S01]  /*2350*/  PLOP3.LUT P0, PT, PT, PT, PT, 0x8, 0x0 ;  /* 0x000000000000781c */ /* 0x000fe20003f0e170 */
[----:B01----:R-:W-:Y:S02]  /*2360*/  IMAD.MOV.U32 R4, RZ, RZ, RZ ;  /* 0x000000ffff047224 */ /* 0x003fe400078e00ff */
[----:B------:R-:W-:-:S05]  /*2370*/  IMAD R2, R2, 0x4, R11 ;  /* 0x0000000402027824 */ /* 0x000fca00078e020b */
        /* <DEDUP_REMOVED lines=133> */
.L_x_4050:
[----:B------:R-:W0:Y:S01]  /*2bd0*/  LDC R0, c[0x0][0x288] ;  /* 0x0000a200ff007b82 */ /* 0x000e220000000800 */
[----:B------:R-:W-:Y:S01]  /*2be0*/  ULDC UR4, c[0x0][0x448] ;  /* 0x0001120000047ab9 */ /* 0x000fe20000000800 */
[----:B------:R-:W-:Y:S02]  /*2bf0*/  UIADD3 UR6, UR38, 0x3f, URZ ;  /* 0x0000003f26067890 */ /* 0x000fe4000fffe03f */
[----:B------:R-:W-:Y:S02]  /*2c00*/  UISETP.NE.AND UP0, UPT, UR4, 0x1, UPT ;  /* 0x000000010400788c */ /* 0x000fe4000bf05270 */
[----:B------:R-:W-:Y:S02]  /*2c10*/  USHF.R.U32.HI UR9, URZ, 0x10, UR7 ;  /* 0x000000103f097899 */ /* 0x000fe40008011607 */
[----:B------:R-:W-:Y:S02]  /*2c20*/  UP2UR UR60, UPR, URZ, 0x1 ;  /* 0x000000013f3c7883 */ /* 0x000fe40008000000 */
[----:B------:R-:W-:-:S05]  /*2c30*/  ULOP3.LUT UR61, UR7, 0xffff, URZ, 0xc0, !UPT ;  /* 0x0000ffff073d7892 */ /* 0x000fca000f8ec03f */
[----:B------:R-:W-:Y:S01]  /*2c40*/  @UP0 ULDC UR4, c[0x0][0x44c] ;  /* 0x0001130000040ab9 */ /* 0x000fe20000000800 */
[----:B------:R-:W-:Y:S01]  /*2c50*/  @UP0 ULDC UR8, c[0x0][0x450] ;  /* 0x0001140000080ab9 */ /* 0x000fe20000000800 */
[----:B------:R-:W-:-:S04]  /*2c60*/  UIMAD.WIDE.U32 UR4, UR6, UR4, URZ ;  /* 0x00000004060472a5 */ /* 0x000fc8000f8e003f */
[----:B------:R-:W-:Y:S02]  /*2c70*/  @UP0 USHF.R.U32.HI UR6, URZ, UR8, UR5 ;  /* 0x000000083f060299 */ /* 0x000fe40008011605 */
[----:B------:R-:W-:Y:S01]  /*2c80*/  UISETP.NE.AND UP0, UPT, UR9, URZ, UPT ;  /* 0x0000003f0900728c */ /* 0x000fe2000bf05270 */
[----:B0-----:R-:W-:Y:S01]  /*2c90*/  IADD3 R0, -R0, 0x40, RZ ;  /* 0x0000004000007810 */ /* 0x001fe20007ffe1ff */
[----:B------:R-:W-:-:S04]  /*2ca0*/  UMOV UR4, URZ ;  /* 0x0000003f00047c82 */ /* 0x000fc80008000000 */
[----:B------:R-:W-:-:S05]  /*2cb0*/  IMAD R0, R195, R2, R0 ;  /* 0x00000002c3007224 */ /* 0x000fca00078e0200 */
[----:B------:R-:W-:Y:S01]  /*2cc0*/  IADD3 R0, R0, UR6, RZ ;  /* 0x0000000600007c10 */ /* 0x000fe2000fffe0ff */
[----:B------:R-:W-:-:S03]  /*2cd0*/  @!UP0 ULDC UR9, c[0x0][0xae8] ;  /* 0x0002ba0000098ab9 */ /* 0x000fc60000000800 */
[----:B------:R-:W-:-:S04]  /*2ce0*/  SHF.R.S32.HI R5, RZ, 0x1f, R0 ;  /* 0x0000001fff057819 */ /* 0x000fc80000011400 */
[----:B------:R-:W-:-:S04]  /*2cf0*/  LEA.HI R5, R5, R0, RZ, 0x6 ;  /* 0x0000000005057211 */ /* 0x000fc800078f30ff */
[----:B------:R-:W-:-:S04]  /*2d00*/  SHF.R.S32.HI R0, RZ, 0x6, R5 ;  /* 0x00000006ff007819 */ /* 0x000fc80000011405 */
[----:B------:R-:W-:-:S04]  /*2d10*/  VIMNMX R22, R3, R0, PT ;  /* 0x0000000003167248 */ /* 0x000fc80003fe0100 */
[----:B------:R-:W-:-:S13]  /*2d20*/  ISETP.GE.AND P0, PT, R22, 0x1, PT ;  /* 0x000000011600780c */ /* 0x000fda0003f06270 */
[----:B------:R-:W-:Y:S05]  /*2d30*/  @!P0 BRA `(.L_x_4057) ;  /* 0x0000000000808947 */ /* 0x000fea0003800000 */
[----:B------:R-:W-:Y:S01]  /*2d40*/  IMAD.U32 R5, RZ, RZ, UR9 ;  /* 0x00000009ff057e24 */ /* 0x000fe2000f8e00ff */
[----:B------:R-:W-:-:S04]  /*2d50*/  UMOV UR4, URZ ;  /* 0x0000003f00047c82 */ /* 0x000fc80008000000 */
[----:B------:R-:W-:-:S04]  /*2d60*/  IABS R0, R5 ;  /* 0x0000000500007213 */ /* 0x000fc80000000000 */
[----:B------:R-:W-:Y:S02]  /*2d70*/  R2UR UR8, R0 ;  /* 0x00000000000872ca */ /* 0x000fe400000e0000 */
[----:B------:R-:W-:Y:S02]  /*2d80*/  IADD3 R0, R5, -0x1, R22 ;  /* 0xffffffff05007810 */ /* 0x000fe40007ffe016 */
[----:B------:R-:W-:Y:S02]  /*2d90*/  IABS R5, R5 ;  /* 0x0000000500057213 */ /* 0x000fe40000000000 */
[----:B------:R-:W-:-:S04]  /*2da0*/  IABS R4, R0 ;  /* 0x0000000000047213 */ /* 0x000fc80000000000 */
[----:B------:R-:W-:-:S03]  /*2db0*/  R2UR UR7, R4 ;  /* 0x00000000040772ca */ /* 0x000fc600000e0000 */
        /* <DEDUP_REMOVED lines=17> */
[----:B------:R-:W-:-:S04]  /*2ed0*/  ULOP3.LUT UR4, UR6, UR9, URZ, 0x3c, !UPT ;  /* 0x0000000906047292 */ /* 0x000fc8000f8e3c3f */
[----:B------:R-:W-:-:S05]  /*2ee0*/  UISETP.GE.AND UP0, UPT, UR4, URZ, UPT ;  /* 0x0000003f0400728c */ /* 0x000fca000bf06270 */
[----:B------:R-:W-:Y:S02]  /*2ef0*/  @UP1 UIADD3 UR5, UR5, 0x1, URZ ;  /* 0x0000000105051890 */ /* 0x000fe4000fffe03f */
[----:B------:R-:W-:-:S05]  /*2f00*/  UISETP.NE.AND UP1, UPT, UR9, URZ, UPT ;  /* 0x0000003f0900728c */ /* 0x000fca000bf25270 */
[----:B------:R-:W-:Y:S02]  /*2f10*/  UMOV UR4, UR5 ;  /* 0x0000000500047c82 */ /* 0x000fe40008000000 */
[----:B------:R-:W-:-:S04]  /*2f20*/  @!UP0 UIADD3 UR4, -UR4, URZ, URZ ;  /* 0x0000003f04048290 */ /* 0x000fc8000fffe13f */
[----:B------:R-:W-:-:S12]  /*2f30*/  @!UP1 ULOP3.LUT UR4, URZ, UR9, URZ, 0x33, !UPT ;  /* 0x000000093f049292 */ /* 0x000fd8000f8e333f */
.L_x_4057:
[----:B------:R-:W-:Y:S02]  /*2f40*/  UIMAD UR61, UR61, UR4, URZ ;  /* 0x000000043d3d72a4 */ /* 0x000fe4000f8e023f */
[----:B------:R-:W-:Y:S01]  /*2f50*/  IMAD.U32 R3, RZ, RZ, UR4 ;  /* 0x00000004ff037e24 */ /* 0x000fe2000f8e00ff */
[----:B------:R-:W-:Y:S01]  /*2f60*/  PLOP3.LUT P0, PT, PT, PT, PT, 0x80, 0x0 ;  /* 0x000000000000781c */ /* 0x000fe20003f0f070 */
[----:B------:R-:W-:Y:S01]  /*2f70*/  IMAD.MOV.U32 R2, RZ, RZ, RZ ;  /* 0x000000ffff027224 */ /* 0x000fe200078e00ff */
[----:B------:R-:W-:Y:S01]  /*2f80*/  CS2R R150, SRZ ;  /* 0x0000000000967805 */ /* 0x000fe2000001ff00 */
[----:B------:R-:W-:Y:S01]  /*2f90*/  IMAD.MOV.U32 R4, RZ, RZ, RZ ;  /* 0x000000ffff047224 */ /* 0x000fe200078e00ff */
[----:B------:R-:W-:Y:S02]  /*2fa0*/  VIADDMNMX R22, R3, UR61, R22, PT ;  /* 0x0000003d03167c46 */ /* 0x000fe4000b800116 */
[----:B------:R-:W-:Y:S02]  /*2fb0*/  CS2R R148, SRZ ;  /* 0x0000000000947805 */ /* 0x000fe4000001ff00 */
[----:B------:R-:W-:-:S02]  /*2fc0*/  CS2R R146, SRZ ;  /* 0x0000000000927805 */ /* 0x000fc4000001ff00 */
[----:B------:R-:W-:Y:S02]  /*2fd0*/  CS2R R144, SRZ ;  /* 0x0000000000907805 */ /* 0x000fe4000001ff00 */
[----:B------:R-:W-:Y:S02]  /*2fe0*/  ISETP.GT.AND P1, PT, R22, UR61, PT ;  /* 0x0000003d16007c0c */ /* 0x000fe4000bf24270 */
        /* <DEDUP_REMOVED lines=86> */
[----:B------:R-:W-:Y:S01]  /*3550*/  MOV R8, 0x70 ;  /* 0x0000007000087802 */ /* 0x000fe20000000f00 */
[----:B------:R-:W-:Y:S02]  /*3560*/  IMAD.U32 R6, RZ, RZ, UR4 ;  /* 0x00000004ff067e24 */ /* 0x000fe4000f8e00ff */
[----:B------:R-:W-:-:S02]  /*3570*/  IMAD.U32 R7, RZ, RZ, UR5 ;  /* 0x00000005ff077e24 */ /* 0x000fc4000f8e00ff */
[----:B------:R-:W-:Y:S02]  /*3580*/  IMAD.U32 R11, RZ, RZ, UR7 ;  /* 0x00000007ff0b7e24 */ /* 0x000fe4000f8e00ff */
[----:B------:R-:W-:Y:S02]  /*3590*/  IMAD.MOV.U32 R12, RZ, RZ, 0x1 ;  /* 0x00000001ff0c7424 */ /* 0x000fe400078e00ff */
[----:B0-----:R-:W-:-:S07]  /*35a0*/  IMAD.MOV.U32 R13, RZ, RZ, RZ ;  /* 0x000000ffff0d7224 */ /* 0x001fce00078e00ff */
[----:B------:R-:W-:-:S07]  /*35b0*/  LEPC R20, `(.L_x_4058) ;  /* 0x000000001014794e */ /* 0x000fce0000000000 */
[----:B-1----:R-:W-:Y:S05]  /*35c0*/  CALL.ABS.NOINC R2 ;  /* 0x0000000002007343 */ /* 0x002fea0003c00000 */
.L_x_4058:
        /* <DEDUP_REMOVED lines=11> */
.L_x_4149:
[----:B------:R-:W2:Y:S01]  /*3680*/  LDL R0, [R1+0x4] ;  /* 0x0000040001007983 */ /* 0x000ea20000100800 */
[----:B------:R-:W-:Y:S02]  /*3690*/  LEA.HI R9, R9, R6, RZ, 0x3 ;  /* 0x0000000609097211 */ /* 0x000fe400078f18ff */
[----:B------:R-:W-:Y:S02]  /*36a0*/  LEA.HI R4, R4, R7, RZ, 0x5 ;  /* 0x0000000704047211 */ /* 0x000fe400078f28ff */
[----:B------:R-:W-:Y:S02]  /*36b0*/  LOP3.LUT R9, R9, 0xfffffff8, RZ, 0xc0, !PT ;  /* 0xfffffff809097812 */ /* 0x000fe400078ec0ff */
[----:B------:R-:W-:-:S03]  /*36c0*/  SHF.R.S32.HI R4, RZ, 0x5, R4 ;  /* 0x00000005ff047819 */ /* 0x000fc60000011404 */
[----:B------:R-:W-:-:S04]  /*36d0*/  IMAD.IADD R9, R6, 0x1, -R9 ;  /* 0x0000000106097824 */ /* 0x000fc800078e0a09 */
[----:B------:R-:W-:Y:S01]  /*36e0*/  IMAD R192, R4, 0x10, R9 ;  /* 0x0000001004c07824 */ /* 0x000fe200078e0209 */
[----:B--2---:R-:W-:Y:S02]  /*36f0*/  R2UR UR4, R0 ;  /* 0x00000000000472ca */ /* 0x004fe400000e0000 */
[----:B------:R-:W-:Y:S01]  /*3700*/  LOP3.LUT R0, R3, 0x7ffffffc, RZ, 0xc0, !PT ;  /* 0x7ffffffc03007812 */ /* 0x000fe200078ec0ff */
[----:B------:R-:W-:-:S04]  /*3710*/  IMAD.IADD R3, R17, 0x1, -R2 ;  /* 0x0000000111037824 */ /* 0x000fc800078e0a02 */
        /* <DEDUP_REMOVED lines=8> */
.L_x_4060:
[----:B------:R1:W2:Y:S01]  /*37a0*/  SYNCS.PHASECHK.TRANS64.TRYWAIT P1, [R198+URZ+0x38830], R5 ;  /* 0x03883005c60075a7 */ /* 0x0002a2000802017f */
[----:B------:R-:W-:Y:S05]  /*37b0*/  @!P0 BRA `(.L_x_4061) ;  /* 0x0000000000048947 */ /* 0x000fea0003800000 */
[----:B------:R-:W-:Y:S01]  /*37c0*/  BPT.TRAP 0x1 ;  /* 0x000000040000795c */ /* 0x000fe20000300000 */
.L_x_4061:
[----:B--2---:R-:W-:Y:S05]  /*37d0*/  @P1 BRA `(.L_x_4062) ;  /* 0x0000000000081947 */ /* 0x004fea0003800000 */
[----:B------:R-:W2:Y:S02]  /*37e0*/  SYNCS.PHASECHK.TRANS64.TRYWAIT P1, [R198+URZ+0x38830], R5 ;  /* 0x03883005c60075a7 */ /* 0x000ea4000802017f */
[----:B--2---:R-:W-:Y:S05]  /*37f0*/  @!P1 BRA `(.L_x_4063) ;  /* 0x0000010800149947 */ /* 0x004fea0003800000 */
.L_x_4062:
        /* <DEDUP_REMOVED lines=35> */
[----:B------:R-:W-:Y:S01]  /*3a30*/  MOV R8, UR8 ;  /* 0x0000000800087c02 */ /* 0x000fe20008000f00 */
        /* <DEDUP_REMOVED lines=29> */
.L_x_4150:
[----:B------:R-:W-:Y:S05]  /*3c10*/  @!P0 BRA `(.L_x_4065) ;  /* 0x0000000000048947 */ /* 0x000fea0003800000 */
[----:B------:R-:W-:Y:S01]  /*3c20*/  BPT.TRAP 0x1 ;  /* 0x000000040000795c */ /* 0x000fe20000300000 */
.L_x_4065:
[----:B------:R4:W0:Y:S01]  /*3c30*/  SYNCS.PHASECHK.TRANS64.TRYWAIT P1, [R198+URZ+0x38850], R5 ;  /* 0x03885005c60075a7 */ /* 0x000822000802017f */
[----:B------:R-:W-:Y:S05]  /*3c40*/  @!P0 BRA `(.L_x_4066) ;  /* 0x0000000000048947 */ /* 0x000fea0003800000 */
[----:B------:R-:W-:Y:S01]  /*3c50*/  BPT.TRAP 0x1 ;  /* 0x000000040000795c */ /* 0x000fe20000300000 */
.L_x_4066:
        /* <DEDUP_REMOVED lines=11> */
.L_x_4067:
[----:B------:R-:W-:Y:S01]  /*3d10*/  R2UR UR4, R0 ;  /* 0x00000000000472ca */ /* 0x000fe200000e0000 */
[----:B------:R-:W-:Y:S01]  /*3d20*/  WARPGROUP.ARRIVE ;  /* 0x00000000000079c5 */ /* 0x000fe20000000000 */
[----:B------:R-:W-:Y:S01]  /*3d30*/  R2UR UR6, R18 ;  /* 0x00000000120672ca */ /* 0x000fe200000e0000 */
        /* <DEDUP_REMOVED lines=9> */
[----:B------:R-:W-:Y:S01]  /*3dd0*/  VIADD R4, R0, 0x4 ;  /* 0x0000000400047836 */ /* 0x000fe20000000000 */
[----:B------:R-:W-:Y:S01]  /*3de0*/  UMOV UR8, UR4 ;  /* 0x0000000400087c82 */ /* 0x000fe20008000000 */
[----:B-1234-:R-:W-:Y:S01]  /*3df0*/  VIADD R5, R18, 0x4 ;  /* 0x0000000412057836 */ /* 0x01efe20000000000 */
[----:B------:R-:W-:Y:S01]  /*3e00*/  UMOV UR4, UR8 ;  /* 0x0000000800047c82 */ /* 0x000fe20008000000 */
[----:B------:R-:W-:Y:S01]  /*3e10*/  IMAD.U32 R6, RZ, RZ, UR8 ;  /* 0x00000008ff067e24 */ /* 0x000fe2000f8e00ff */
[----:B------:R-:W-:Y:S01]  /*3e20*/  HGMMA.64x64x16.F32.BF16 R24, gdesc[UR4], R24, gsb0 ;  /* 0x00e00000041879f0 */ /* 0x000fe20008001818 */
[----:B------:R-:W-:Y:S01]  /*3e30*/  R2UR UR4, R2 ;  /* 0x00000000020472ca */ /* 0x000fe200000e0000 */
[----:B------:R-:W-:Y:S01]  /*3e40*/  UMOV UR5, UR9 ;  /* 0x0000000900057c82 */ /* 0x000fe20008000000 */
[----:B------:R-:W-:Y:S01]  /*3e50*/  R2UR UR6, R3 ;  /* 0x00000000030672ca */ /* 0x000fe200000e0000 */
[----:B------:R-:W-:Y:S01]  /*3e60*/  UMOV UR7, 0x40000040 ;  /* 0x4000004000077882 */ /* 0x000fe20000000000 */
[----:B------:R-:W-:Y:S01]  /*3e70*/  MOV R3, UR9 ;  /* 0x0000000900037c02 */ /* 0x000fe20008000f00 */
[----:B------:R-:W-:Y:S01]  /*3e80*/  UMOV UR9, 0x40000040 ;  /* 0x4000004000097882 */ /* 0x000fe20000000000 */
[----:B------:R-:W-:Y:S01]  /*3e90*/  VIADD R12, R0, 0x6 ;  /* 0x00000006000c7836 */ /* 0x000fe20000000000 */
[----:B------:R-:W-:Y:S01]  /*3ea0*/  UMOV UR15, 0x40000040 ;  /* 0x40000040000f7882 */ /* 0x000fe20000000000 */
[----:B------:R-:W-:Y:S01]  /*3eb0*/  VIADD R13, R18, 0x6 ;  /* 0x00000006120d7836 */ /* 0x000fe20000000000 */
[----:B------:R-:W-:Y:S01]  /*3ec0*/  UMOV UR17, 0x40000040 ;  /* 0x4000004000117882 */ /* 0x000fe20000000000 */
[----:B------:R-:W-:Y:S01]  /*3ed0*/  VIADD R19, R0, 0x200 ;  /* 0x0000020000137836 */ /* 0x000fe20000000000 */
[----:B------:R-:W-:Y:S01]  /*3ee0*/  UMOV UR19, 0x40000040 ;  /* 0x4000004000137882 */ /* 0x000fe20000000000 */
[----:B------:R-:W-:Y:S01]  /*3ef0*/  VIADD R20, R18, 0x200 ;  /* 0x0000020012147836 */ /* 0x000fe20000000000 */
        /* <DEDUP_REMOVED lines=20> */
[----:B------:R-:W-:Y:S01]  /*4040*/  VIADD R184, R0, 0x800 ;  /* 0x0000080000b87836 */ /* 0x000fe20000000000 */
        /* <DEDUP_REMOVED lines=12> */
[----:B------:R-:W-:Y:S01]  /*4110*/  IMAD.U32 R5, RZ, RZ, UR9 ;  /* 0x00000009ff057e24 */ /* 0x000fe2000f8e00ff */
[----:B------:R-:W-:-:S08]  /*4120*/  UMOV UR9, 0x40000040 ;  /* 0x4000004000097882 */ /* 0x000fd00000000000 */
        /* <DEDUP_REMOVED lines=34> */
[----:B------:R-:W-:Y:S01]  /*4350*/  VIADD R20, R18, 0x400 ;  /* 0x0000040012147836 */ /* 0x000fe20000000000 */
[----:B------:R-:W-:-:S04]  /*4360*/  IADD3 R19, R0, 0x400, RZ ;  /* 0x0000040000137810 */ /* 0x000fc80007ffe0ff */
        /* <DEDUP_REMOVED lines=31> */
[----:B------:R-:W-:Y:S02]  /*4560*/  WARPGROUP.DEPBAR.LE gsb0, 0x0 ;  /* 0x00008000000079c5 */ /* 0x000fe40000010000 */
[----:B------:R-:W-:-:S06]  /*4570*/  WARPGROUP.ARRIVE ;  /* 0x00000000000079c5 */ /* 0x000fcc0000000000 */
[----:B------:R-:W-:Y:S01]  /*4580*/  HGMMA.64x64x16.F32.BF16 R24, gdesc[UR4], R24, gsb0 ;  /* 0x00e00000041879f0 */ /* 0x000fe20008001818 */
[----:B0-----:R-:W-:Y:S02]  /*4590*/  ISETP.GT.AND P1, PT, R19, 0x7f, PT ;  /* 0x0000007f1300780c */ /* 0x001fe40003f24270 */
[----:B------:R-:W-:Y:S02]  /*45a0*/  IADD3 R19, R18, 0x800, RZ ;  /* 0x0000080012137810 */ /* 0x000fe40007ffe0ff */
[----:B------:R-:W-:Y:S02]  /*45b0*/  SEL R20, RZ, 0x2, !P1 ;  /* 0x00000002ff147807 */ /* 0x000fe40004800000 */
[C---:B------:R-:W-:Y:S02]  /*45c0*/  SEL R56, R58.reuse, 0x2, P1 ;  /* 0x000000023a387807 */ /* 0x040fe40000800000 */
[----:B------:R-:W-:Y:S01]  /*45d0*/  SEL R58, R58, 0x6, !P1 ;  /* 0x000000063a3a7807 */ /* 0x000fe20004800000 */
[----:B------:R-:W-:-:S02]  /*45e0*/  IMAD.IADD R21, R20, 0x1, R184 ;  /* 0x0000000114157824 */ /* 0x000fc400078e02b8 */
        /* <DEDUP_REMOVED lines=167> */
[C---:B------:R-:W-:Y:S01]  /*5060*/  IADD3 R20, R56.reuse, R199, RZ ;  /* 0x000000c738147210 */ /* 0x040fe20007ffe0ff */
[--C-:B------:R-:W-:Y:S02]  /*5070*/  IMAD.IADD R56, R56, 0x1, R21.reuse ;  /* 0x0000000138387824 */ /* 0x100fe400078e0215 */
[----:B------:R-:W-:Y:S02]  /*5080*/  IMAD.IADD R21, R58, 0x1, R21 ;  /* 0x000000013a157824 */ /* 0x000fe400078e0215 */
[----:B------:R-:W-:Y:S01]  /*5090*/  IMAD.MOV.U32 R59, RZ, RZ, 0x40 ;  /* 0x00000040ff3b7424 */ /* 0x000fe200078e00ff */
        /* <DEDUP_REMOVED lines=17> */
[----:B------:R-:W-:-:S04]  /*51b0*/  SEL R21, R21, 0xf80, P1 ;  /* 0x00000f8015157807 */ /* 0x000fc80000800000 */
        /* <DEDUP_REMOVED lines=17> */
.L_x_4069:
[----:B------:R-:W-:Y:S01]  /*52d0*/  LEA.HI R20, R57, R152, RZ, 0x2 ;  /* 0x0000009839147211 */ /* 0x000fe200078f10ff */
[----:B------:R-:W-:Y:S01]  /*52e0*/  UISETP.NE.AND UP0, UPT, UR60, URZ, UPT ;  /* 0x0000003f3c00728c */ /* 0x000fe2000bf05270 */
[----:B------:R-:W-:Y:S01]  /*52f0*/  VIADD R61, R192, UR38 ;  /* 0x00000026c03d7c36 */ /* 0x000fe20008000000 */
[----:B------:R-:W0:Y:S01]  /*5300*/  LDC R169, c[0x0][0x288] ;  /* 0x0000a200ffa97b82 */ /* 0x000e220000000800 */
[----:B------:R-:W-:Y:S01]  /*5310*/  LOP3.LUT R21, R20, 0xfffffffc, RZ, 0xc0, !PT ;  /* 0xfffffffc14157812 */ /* 0x000fe200078ec0ff */
[----:B------:R-:W-:Y:S01]  /*5320*/  IMAD R56, R22, -0x40, R59 ;  /* 0xffffffc016387824 */ /* 0x000fe200078e023b */
[----:B------:R-:W-:Y:S01]  /*5330*/  ULDC UR7, c[0x0][0x2f0] ;  /* 0x0000bc0000077ab9 */ /* 0x000fe20000000800 */
[----:B------:R-:W-:Y:S01]  /*5340*/  PLOP3.LUT P1, PT, PT, PT, UP0, 0x80, 0x0 ;  /* 0x000000000000781c */ /* 0x000fe20003f2f008 */
[----:B------:R-:W-:Y:S01]  /*5350*/  UMOV UR11, 0x40000040 ;  /* 0x40000040000b7882 */ /* 0x000fe20000000000 */
[----:B------:R-:W-:Y:S01]  /*5360*/  IMAD.IADD R21, R152, 0x1, -R21 ;  /* 0x0000000198157824 */ /* 0x000fe200078e0a15 */
[----:B------:R-:W-:Y:S01]  /*5370*/  PLOP3.LUT P2, PT, PT, PT, UP0, 0x80, 0x0 ;  /* 0x000000000000781c */ /* 0x000fe20003f4f008 */
[----:B------:R-:W-:Y:S01]  /*5380*/  VIADD R58, R56, 0x1 ;  /* 0x00000001383a7836 */ /* 0x000fe20000000000 */
[----:B------:R-:W-:Y:S01]  /*5390*/  @UP0 ULDC UR6, c[0x0][0x44c] ;  /* 0x0001130000060ab9 */ /* 0x000fe20000000800 */
[C---:B------:R-:W-:Y:S01]  /*53a0*/  R2UR UR10, R193.reuse ;  /* 0x00000000c10a72ca */ /* 0x040fe200000e0000 */
[----:B------:R-:W-:Y:S01]  /*53b0*/  VIADD R216, R193, 0x80 ;  /* 0x00000080c1d87836 */ /* 0x000fe20000000000 */
[----:B------:R-:W-:Y:S01]  /*53c0*/  LEA.HI R20, R21, R21, RZ, 0x1 ;  /* 0x0000001515147211 */ /* 0x000fe200078f08ff */
[----:B------:R-:W-:-:S03]  /*53d0*/  IMAD R58, R195, UR7, R58 ;  /* 0x00000007c33a7c24 */ /* 0x000fc6000f8e023a */
[----:B------:R-:W-:-:S05]  /*53e0*/  LOP3.LUT R20, R20, 0x1ffffffe, RZ, 0xc0, !PT ;  /* 0x1ffffffe14147812 */ /* 0x000fca00078ec0ff */
[----:B------:R-:W-:Y:S01]  /*53f0*/  IMAD.IADD R20, R21, 0x1, -R20 ;  /* 0x0000000115147824 */ /* 0x000fe200078e0a14 */
[----:B0-----:R-:W-:-:S03]  /*5400*/  IADD3 R58, R58, -R169, -R196 ;  /* 0x800000a93a3a7210 */ /* 0x001fc60007ffe8c4 */
[----:B------:R-:W-:-:S04]  /*5410*/  IMAD R186, R20, 0x8, R61 ;  /* 0x0000000814ba7824 */ /* 0x000fc800078e023d */
[----:B------:R-:W-:Y:S01]  /*5420*/  @P1 IMAD.HI.U32 R21, R186, UR6, RZ ;  /* 0x00000006ba151c27 */ /* 0x000fe2000f8e00ff */
[----:B------:R-:W-:-:S03]  /*5430*/  @UP0 ULDC UR6, c[0x0][0x450] ;  /* 0x0001140000060ab9 */ /* 0x000fc60000000800 */
[----:B------:R-:W-:Y:S01]  /*5440*/  IMAD.MOV.U32 R20, RZ, RZ, R186 ;  /* 0x000000ffff147224 */ /* 0x000fe200078e00ba */
[----:B------:R-:W-:Y:S01]  /*5450*/  @P2 SHF.R.U32.HI R20, RZ, UR6, R21 ;  /* 0x00000006ff142c19 */ /* 0x000fe20008011615 */
[----:B------:R-:W-:Y:S01]  /*5460*/  IMAD R21, R195, UR7, R56 ;  /* 0x00000007c3157c24 */ /* 0x000fe2000f8e0238 */
[----:B------:R-:W-:-:S03]  /*5470*/  ULDC UR6, c[0x0][0xa80] ;  /* 0x0002a00000067ab9 */ /* 0x000fc60000000800 */
[----:B------:R-:W0:Y:S01]  /*5480*/  SHFL.IDX PT, R60, R20, RZ, 0x1c1f ;  /* 0x001c1fff143c7589 */ /* 0x000e2200000e0000 */
[----:B------:R-:W-:-:S03]  /*5490*/  IMAD.IADD R21, R21, 0x1, -R196 ;  /* 0x0000000115157824 */ /* 0x000fc600078e0ac4 */
[----:B------:R-:W1:Y:S02]  /*54a0*/  SHFL.IDX PT, R20, R20, 0x1, 0x1c1f ;  /* 0x003c1f0014147f89 */ /* 0x000e6400000e0000 */
[----:B0-----:R-:W-:-:S04]  /*54b0*/  VIADDMNMX R60, R60, R58, R21, PT ;  /* 0x0000003a3c3c7246 */ /* 0x001fc80003800115 */
        /* <DEDUP_REMOVED lines=45> */
[----:B------:R-:W-:Y:S02]  /*5790*/  FMNMX.FTZ R56, R52, R61, !PT ;  /* 0x0000003d34387209 */ /* 0x000fe40007810000 */
[----:B-1----:R-:W-:Y:S02]  /*57a0*/  VIADDMNMX R21, R20, R58, R21, PT ;  /* 0x0000003a14157246 */ /* 0x002fe40003800115 */
[----:B------:R-:W-:-:S02]  /*57b0*/  FMNMX.FTZ R56, R53, R56, !PT ;  /* 0x0000003835387209 */ /* 0x000fc40007810000 */
[C---:B------:R-:W-:Y:S02]  /*57c0*/  ISETP.GT.AND P1, PT, R21.reuse, RZ, PT ;  /* 0x000000ff1500720c */ /* 0x040fe40003f24270 */
[C---:B------:R-:W-:Y:S01]  /*57d0*/  ISETP.GT.AND P2, PT, R21.reuse, 0x1, PT ;  /* 0x000000011500780c */ /* 0x040fe20003f44270 */
[----:B------:R-:W0:Y:S01]  /*57e0*/  SHFL.BFLY PT, R61, R56, 0x2, 0x1f ;  /* 0x0c401f00383d7f89 */ /* 0x000e2200000e0000 */
[----:B------:R-:W-:Y:S02]  /*57f0*/  ISETP.GT.AND P3, PT, R21, 0x8, PT ;  /* 0x000000081500780c */ /* 0x000fe40003f64270 */
[----:B------:R-:W-:Y:S02]  /*5800*/  FSEL R26, R26, -INF , P1 ;  /* 0xff8000001a1a7808 */ /* 0x000fe40000800000 */
[----:B------:R-:W-:Y:S02]  /*5810*/  FSEL R27, R27, -INF , P2 ;  /* 0xff8000001b1b7808 */ /* 0x000fe40001000000 */
[----:B------:R-:W-:-:S02]  /*5820*/  ISETP.GT.AND P1, PT, R21, 0x9, PT ;  /* 0x000000091500780c */ /* 0x000fc40003f24270 */
[----:B------:R-:W-:Y:S02]  /*5830*/  FSEL R30, R30, -INF , P3 ;  /* 0xff8000001e1e7808 */ /* 0x000fe40001800000 */
[----:B------:R-:W-:Y:S02]  /*5840*/  ISETP.GT.AND P2, PT, R21, 0x10, PT ;  /* 0x000000101500780c */ /* 0x000fe40003f44270 */
[----:B------:R-:W-:Y:S02]  /*5850*/  FSEL R31, R31, -INF , P1 ;  /* 0xff8000001f1f7808 */ /* 0x000fe40000800000 */
[C---:B------:R-:W-:Y:S02]  /*5860*/  ISETP.GT.AND P1, PT, R21.reuse, 0x11, PT ;  /* 0x000000111500780c */ /* 0x040fe40003f24270 */
[----:B------:R-:W-:Y:S02]  /*5870*/  FSEL R34, R34, -INF , P2 ;  /* 0xff80000022227808 */ /* 0x000fe40001000000 */
[----:B------:R-:W-:-:S02]  /*5880*/  ISETP.GT.AND P2, PT, R21, 0x18, PT ;  /* 0x000000181500780c */ /* 0x000fc40003f44270 */
[----:B------:R-:W-:Y:S02]  /*5890*/  FSEL R35, R35, -INF , P1 ;  /* 0xff80000023237808 */ /* 0x000fe40000800000 */
[----:B------:R-:W-:Y:S02]  /*58a0*/  ISETP.GT.AND P1, PT, R21, 0x19, PT ;  /* 0x000000191500780c */ /* 0x000fe40003f24270 */
[----:B0-----:R-:W-:Y:S02]  /*58b0*/  FMNMX.FTZ R185, R56, R61, !PT ;  /* 0x0000003d38b97209 */ /* 0x001fe40007810000 */
[----:B------:R-:W-:Y:S02]  /*58c0*/  FMNMX.FTZ R61, R26, R27, !PT ;  /* 0x0000001b1a3d7209 */ /* 0x000fe40007810000 */
[----:B------:R-:W-:Y:S01]  /*58d0*/  FSEL R38, R38, -INF , P2 ;  /* 0xff80000026267808 */ /* 0x000fe20001000000 */
[----:B------:R-:W0:Y:S01]  /*58e0*/  SHFL.BFLY PT, R58, R185, 0x1, 0x1f ;  /* 0x0c201f00b93a7f89 */ /* 0x000e2200000e0000 */
[----:B------:R-:W-:-:S02]  /*58f0*/  FMNMX.FTZ R20, R30, R61, !PT ;  /* 0x0000003d1e147209 */ /* 0x000fc40007810000 */
[----:B------:R-:W-:Y:S02]  /*5900*/  ISETP.GT.AND P2, PT, R21, 0x20, PT ;  /* 0x000000201500780c */ /* 0x000fe40003f44270 */
[----:B------:R-:W-:Y:S02]  /*5910*/  FMNMX.FTZ R61, R31, R20, !PT ;  /* 0x000000141f3d7209 */ /* 0x000fe40007810000 */
[----:B------:R-:W-:Y:S02]  /*5920*/  FSEL R39, R39, -INF , P1 ;  /* 0xff80000027277808 */ /* 0x000fe40000800000 */
[----:B------:R-:W-:Y:S02]  /*5930*/  FMNMX.FTZ R20, R34, R61, !PT ;  /* 0x0000003d22147209 */ /* 0x000fe40007810000 */
[----:B------:R-:W-:Y:S02]  /*5940*/  ISETP.GT.AND P1, PT, R21, 0x21, PT ;  /* 0x000000211500780c */ /* 0x000fe40003f24270 */
[----:B------:R-:W-:-:S02]  /*5950*/  FMNMX.FTZ R61, R35, R20, !PT ;  /* 0x00000014233d7209 */ /* 0x000fc40007810000 */
[----:B------:R-:W-:Y:S02]  /*5960*/  FSEL R42, R42, -INF , P2 ;  /* 0xff8000002a2a7808 */ /* 0x000fe40001000000 */
[----:B------:R-:W-:Y:S02]  /*5970*/  FMNMX.FTZ R20, R38, R61, !PT ;  /* 0x0000003d26147209 */ /* 0x000fe40007810000 */
[----:B------:R-:W-:Y:S02]  /*5980*/  ISETP.GT.AND P2, PT, R21, 0x28, PT ;  /* 0x000000281500780c */ /* 0x000fe40003f44270 */
[----:B------:R-:W-:Y:S02]  /*5990*/  FMNMX.FTZ R61, R39, R20, !PT ;  /* 0x00000014273d7209 */ /* 0x000fe40007810000 */
[----:B------:R-:W-:Y:S02]  /*59a0*/  FSEL R43, R43, -INF , P1 ;  /* 0xff8000002b2b7808 */ /* 0x000fe40000800000 */
[----:B0-----:R-:W-:-:S02]  /*59b0*/  FMNMX.FTZ R185, R185, R58, !PT ;  /* 0x0000003ab9b97209 */ /* 0x001fc40007810000 */
[----:B------:R-:W-:Y:S02]  /*59c0*/  FMNMX.FTZ R20, R42, R61, !PT ;  /* 0x0000003d2a147209 */ /* 0x000fe40007810000 */
[----:B------:R-:W-:Y:S01]  /*59d0*/  ISETP.GT.AND P3, PT, R21, 0x29, PT ;  /* 0x000000291500780c */ /* 0x000fe20003f64270 */
[----:B------:R-:W-:Y:S01]  /*59e0*/  FMUL.FTZ R56, R185, UR6 ;  /* 0x00000006b9387c20 */ /* 0x000fe20008410000 */
[----:B------:R-:W-:Y:S02]  /*59f0*/  FSEL R46, R46, -INF , P2 ;  /* 0xff8000002e2e7808 */ /* 0x000fe40001000000 */
[----:B------:R-:W-:Y:S02]  /*5a00*/  FMNMX.FTZ R61, R43, R20, !PT ;  /* 0x000000142b3d7209 */ /* 0x000fe40007810000 */
[----:B------:R-:W-:Y:S02]  /*5a10*/  FSETP.NEU.FTZ.AND P4, PT, R185, -INF , PT ;  /* 0xff800000b900780b */ /* 0x000fe40003f9d000 */
[----:B------:R-:W-:-:S02]  /*5a20*/  ISETP.GT.AND P1, PT, R21, 0x30, PT ;  /* 0x000000301500780c */ /* 0x000fc40003f24270 */
[----:B------:R-:W-:Y:S02]  /*5a30*/  FSEL R47, R47, -INF , P3 ;  /* 0xff8000002f2f7808 */ /* 0x000fe40001800000 */
[----:B------:R-:W-:Y:S02]  /*5a40*/  FMNMX.FTZ R20, R46, R61, !PT ;  /* 0x0000003d2e147209 */ /* 0x000fe40007810000 */
[----:B------:R-:W-:Y:S02]  /*5a50*/  FSEL R56, R56, RZ, P4 ;  /* 0x000000ff38387208 */ /* 0x000fe40002000000 */
[----:B------:R-:W-:Y:S02]  /*5a60*/  ISETP.GT.AND P2, PT, R21, 0x31, PT ;  /* 0x000000311500780c */ /* 0x000fe40003f44270 */
[----:B------:R-:W-:Y:S01]  /*5a70*/  FSEL R50, R50, -INF , P1 ;  /* 0xff80000032327808 */ /* 0x000fe20000800000 */
[--C-:B------:R-:W-:Y:S01]  /*5a80*/  FFMA.FTZ R58, R24, UR6, -R56.reuse ;  /* 0x00000006183a7c23 */ /* 0x100fe20008010838 */
[----:B------:R-:W-:Y:S01]  /*5a90*/  FMNMX.FTZ R61, R47, R20, !PT ;  /* 0x000000142f3d7209 */ /* 0x000fe20007810000 */
[--C-:B------:R-:W-:Y:S01]  /*5aa0*/  FFMA.FTZ R171, R25, UR6, -R56.reuse ;  /* 0x0000000619ab7c23 */ /* 0x100fe20008010838 */
[----:B------:R-:W-:Y:S01]  /*5ab0*/  ISETP.GT.AND P1, PT, R21, 0x38, PT ;  /* 0x000000381500780c */ /* 0x000fe20003f24270 */
[--C-:B------:R-:W-:Y:S01]  /*5ac0*/  FFMA.FTZ R175, R29, UR6, -R56.reuse ;  /* 0x000000061daf7c23 */ /* 0x100fe20008010838 */
        /* <DEDUP_REMOVED lines=10> */
[----:B------:R-:W-:Y:S01]  /*5b70*/  FSEL R55, R55, -INF , P2 ;  /* 0xff80000037377808 */ /* 0x000fe20001000000 */
        /* <DEDUP_REMOVED lines=9> */
[----:B------:R-:W-:Y:S01]  /*5c10*/  FFMA.FTZ R207, R53, UR6, -R56 ;  /* 0x0000000635cf7c23 */ /* 0x000fe20008010838 */
[----:B------:R-:W0:Y:S01]  /*5c20*/  SHFL.BFLY PT, R21, R24, 0x2, 0x1f ;  /* 0x0c401f0018157f89 */ /* 0x000e2200000e0000 */
[----:B------:R-:W-:Y:S08]  /*5c30*/  MUFU.EX2 R20, R58 ;  /* 0x0000003a00147308 */ /* 0x000ff00000000800 */
[----:B------:R-:W1:Y:S08]  /*5c40*/  MUFU.EX2 R171, R171 ;  /* 0x000000ab00ab7308 */ /* 0x000e700000000800 */
[----:B------:R-:W-:Y:S01]  /*5c50*/  MUFU.EX2 R172, R172 ;  /* 0x000000ac00ac7308 */ /* 0x000fe20000000800 */
[----:B0-----:R-:W-:-:S07]  /*5c60*/  FMNMX.FTZ R21, R24, R21, !PT ;  /* 0x0000001518157209 */ /* 0x001fce0007810000 */
[----:B------:R-:W0:Y:S01]  /*5c70*/  MUFU.EX2 R175, R175 ;  /* 0x000000af00af7308 */ /* 0x000e220000000800 */
[CC--:B------:R-:W-:Y:S02]  /*5c80*/  LEA.HI R24, R57.reuse, R152.reuse, RZ, 0x4 ;  /* 0x0000009839187211 */ /* 0x0c0fe400078f20ff */
[----:B------:R-:W-:Y:S01]  /*5c90*/  LEA.HI R57, R57, R152, RZ, 0x5 ;  /* 0x0000009839397211 */ /* 0x000fe200078f28ff */
[----:B------:R-:W2:Y:S01]  /*5ca0*/  SHFL.BFLY PT, R168, R21, 0x1, 0x1f ;  /* 0x0c201f0015a87f89 */ /* 0x000ea200000e0000 */
[----:B------:R-:W-:Y:S02]  /*5cb0*/  LOP3.LUT R25, R24, 0xfffffff0, RZ, 0xc0, !PT ;  /* 0xfffffff018197812 */ /* 0x000fe400078ec0ff */
[----:B------:R-:W-:Y:S01]  /*5cc0*/  SHF.R.U32.HI R24, RZ, 0x1, R24 ;  /* 0x00000001ff187819 */ /* 0x000fe20000011618 */
[----:B------:R-:W-:Y:S01]  /*5cd0*/  IMAD.SHL.U32 R57, R57, 0x20, RZ ;  /* 0x0000002039397824 */ /* 0x000fe200078e00ff */
[----:B------:R-:W-:Y:S01]  /*5ce0*/  MUFU.EX2 R176, R176 ;  /* 0x000000b000b07308 */ /* 0x000fe20000000800 */
[----:B------:R-:W-:Y:S01]  /*5cf0*/  IMAD.IADD R25, R152, 0x1, -R25 ;  /* 0x0000000198197824 */ /* 0x000fe200078e0a19 */
[----:B-1----:R-:W-:Y:S01]  /*5d00*/  F2FP.BF16.F32.PACK_AB R152, R171, R20 ;  /* 0x00000014ab98723e */ /* 0x002fe200000010ff */
[----:B------:R-:W-:Y:S01]  /*5d10*/  FADD.FTZ R171, R20, R171 ;  /* 0x000000ab14ab7221 */ /* 0x000fe20000010000 */
[----:B------:R-:W-:-:S04]  /*5d20*/  LOP3.LUT R57, R57, 0x7ffffc00, RZ, 0xc0, !PT ;  /* 0x7ffffc0039397812 */ /* 0x000fc800078ec0ff */
[----:B------:R-:W1:Y:S01]  /*5d30*/  MUFU.EX2 R179, R179 ;  /* 0x000000b300b37308 */ /* 0x000e620000000800 */
[----:B0-----:R-:W-:Y:S01]  /*5d40*/  F2FP.BF16.F32.PACK_AB R154, R175, R172 ;  /* 0x000000acaf9a723e */ /* 0x001fe200000010ff */
[----:B------:R-:W-:-:S04]  /*5d50*/  FADD.FTZ R172, R172, R171 ;  /* 0x000000abacac7221 */ /* 0x000fc80000010000 */
[----:B------:R-:W-:Y:S02]  /*5d60*/  FADD.FTZ R175, R175, R172 ;  /* 0x000000acafaf7221 */ /* 0x000fe40000010000 */
[----:B------:R-:W-:Y:S01]  /*5d70*/  MUFU.EX2 R180, R180 ;  /* 0x000000b400b47308 */ /* 0x000fe20000000800 */
[----:B--2---:R-:W-:-:S04]  /*5d80*/  FMNMX.FTZ R168, R21, R168, !PT ;  /* 0x000000a815a87209 */ /* 0x004fc80007810000 */
[C---:B------:R-:W-:Y:S01]  /*5d90*/  FSETP.NEU.FTZ.AND P1, PT, R168.reuse, -INF , PT ;  /* 0xff800000a800780b */ /* 0x040fe20003f3d000 */
[----:B------:R-:W-:Y:S02]  /*5da0*/  FMUL.FTZ R21, R168, UR6 ;  /* 0x00000006a8157c20 */ /* 0x000fe40008410000 */
[----:B------:R-:W0:Y:S01]  /*5db0*/  MUFU.EX2 R183, R183 ;  /* 0x000000b700b77308 */ /* 0x000e220000000800 */
[----:B-1----:R-:W-:Y:S01]  /*5dc0*/  F2FP.BF16.F32.PACK_AB R156, R179, R176 ;  /* 0x000000b0b39c723e */ /* 0x002fe200000010ff */
[----:B------:R-:W-:Y:S01]  /*5dd0*/  FADD.FTZ R176, R176, R175 ;  /* 0x000000afb0b07221 */ /* 0x000fe20000010000 */
[----:B------:R-:W-:-:S03]  /*5de0*/  FSEL R29, R21, RZ, P1 ;  /* 0x000000ff151d7208 */ /* 0x000fc60000800000 */
[----:B------:R-:W-:Y:S02]  /*5df0*/  FADD.FTZ R179, R179, R176 ;  /* 0x000000b0b3b37221 */ /* 0x000fe40000010000 */
[----:B------:R-:W-:Y:S01]  /*5e00*/  MUFU.EX2 R200, R200 ;  /* 0x000000c800c87308 */ /* 0x000fe20000000800 */
        /* <DEDUP_REMOVED lines=8> */
[--C-:B------:R-:W-:Y:S01]  /*5e90*/  FFMA.FTZ R181, R38, UR6, -R29.reuse ;  /* 0x0000000626b57c23 */ /* 0x100fe2000801081d */
[C---:B------:R-:W-:Y:S01]  /*5ea0*/  LOP3.LUT R28, R26.reuse, 0xfffffff8, RZ, 0xc0, !PT ;  /* 0xfffffff81a1c7812 */ /* 0x040fe200078ec0ff */
[--C-:B------:R-:W-:Y:S01]  /*5eb0*/  FFMA.FTZ R182, R39, UR6, -R29.reuse ;  /* 0x0000000627b67c23 */ /* 0x100fe2000801081d */
[----:B------:R-:W-:Y:S01]  /*5ec0*/  SHF.L.U32 R26, R26, 0x6, RZ ;  /* 0x000000061a1a7819 */ /* 0x000fe200000006ff */
[--C-:B------:R-:W-:Y:S01]  /*5ed0*/  FFMA.FTZ R208, R42, UR6, -R29.reuse ;  /* 0x000000062ad07c23 */ /* 0x100fe2000801081d */
[--C-:B------:R-:W-:Y:S01]  /*5ee0*/  FFMA.FTZ R209, R43, UR6, -R29.reuse ;  /* 0x000000062bd17c23 */ /* 0x100fe2000801081d */
[----:B------:R-:W-:Y:S01]  /*5ef0*/  IMAD.IADD R28, R25, 0x1, -R28 ;  /* 0x00000001191c7824 */ /* 0x000fe200078e0a1c */
[----:B------:R-:W-:Y:S01]  /*5f00*/  LOP3.LUT R26, R26, 0x7ffffe00, RZ, 0xc0, !PT ;  /* 0x7ffffe001a1a7812 */ /* 0x000fe200078ec0ff */
[--C-:B------:R-:W-:Y:S01]  /*5f10*/  FFMA.FTZ R210, R46, UR6, -R29.reuse ;  /* 0x000000062ed27c23 */ /* 0x100fe2000801081d */
[----:B------:R-:W-:Y:S01]  /*5f20*/  FFMA.FTZ R211, R47, UR6, -R29 ;  /* 0x000000062fd37c23 */ /* 0x000fe2000801081d */
[----:B------:R-:W-:-:S02]  /*5f30*/  IMAD.SHL.U32 R25, R28, 0x40, RZ ;  /* 0x000000401c197824 */ /* 0x000fc400078e00ff */
[--C-:B------:R-:W-:Y:S01]  /*5f40*/  FFMA.FTZ R212, R50, UR6, -R29.reuse ;  /* 0x0000000632d47c23 */ /* 0x100fe2000801081d */
[--C-:B------:R-:W-:Y:S01]  /*5f50*/  FFMA.FTZ R213, R51, UR6, -R29.reuse ;  /* 0x0000000633d57c23 */ /* 0x100fe2000801081d */
[--C-:B------:R-:W-:Y:S01]  /*5f60*/  FFMA.FTZ R214, R54, UR6, -R29.reuse ;  /* 0x0000000636d67c23 */ /* 0x100fe2000801081d */
[----:B------:R-:W-:Y:S01]  /*5f70*/  FFMA.FTZ R215, R55, UR6, -R29 ;  /* 0x0000000637d77c23 */ /* 0x000fe2000801081d */
[----:B------:R-:W-:Y:S01]  /*5f80*/  LOP3.LUT R25, R25, 0x1c0, RZ, 0xc0, !PT ;  /* 0x000001c019197812 */ /* 0x000fe200078ec0ff */
[----:B------:R-:W-:Y:S01]  /*5f90*/  MUFU.EX2 R170, R170 ;  /* 0x000000aa00aa7308 */ /* 0x000fe20000000800 */
[----:B------:R-:W-:Y:S02]  /*5fa0*/  LOP3.LUT P2, RZ, R28, 0x2, RZ, 0xc0, !PT ;  /* 0x000000021cff7812 */ /* 0x000fe4000784c0ff */
[----:B------:R-:W-:Y:S02]  /*5fb0*/  LOP3.LUT R24, R25, 0x8, R24, 0xf8, !PT ;  /* 0x0000000819187812 */ /* 0x000fe400078ef818 */
[----:B------:R-:W-:-:S02]  /*5fc0*/  SHF.R.U32.HI R25, RZ, 0x3, R25 ;  /* 0x00000003ff197819 */ /* 0x000fc40000011619 */
[----:B------:R-:W-:Y:S01]  /*5fd0*/  LOP3.LUT P1, RZ, R28, 0x4, RZ, 0xc0, !PT ;  /* 0x000000041cff7812 */ /* 0x000fe2000782c0ff */
[----:B------:R-:W1:Y:S01]  /*5fe0*/  MUFU.EX2 R21, R21 ;  /* 0x0000001500157308 */ /* 0x000e620000000800 */
[----:B------:R-:W-:Y:S02]  /*5ff0*/  LOP3.LUT R24, R24, R25, RZ, 0x3c, !PT ;  /* 0x0000001918187212 */ /* 0x000fe400078e3cff */
[----:B------:R-:W-:Y:S02]  /*6000*/  SEL R59, R59, 0xffffffc0, !P1 ;  /* 0xffffffc03b3b7807 */ /* 0x000fe40004800000 */
[----:B------:R-:W-:Y:S01]  /*6010*/  IADD3 R57, R24, R26, R57 ;  /* 0x0000001a18397210 */ /* 0x000fe20007ffe039 */
[----:B------:R-:W-:Y:S01]  /*6020*/  VIADD R24, R198, 0x38840 ;  /* 0x00038840c6187836 */ /* 0x000fe20000000000 */
[----:B0-----:R-:W-:Y:S01]  /*6030*/  F2FP.BF16.F32.PACK_AB R158, R183, R180 ;  /* 0x000000b4b79e723e */ /* 0x001fe200000010ff */
[----:B------:R-:W-:Y:S01]  /*6040*/  MUFU.EX2 R173, R173 ;  /* 0x000000ad00ad7308 */ /* 0x000fe20000000800 */
[----:B------:R-:W-:Y:S01]  /*6050*/  FADD.FTZ R180, R180, R179 ;  /* 0x000000b3b4b47221 */ /* 0x000fe20000010000 */
[----:B------:R-:W-:Y:S01]  /*6060*/  IMAD R188, R57, 0x2, R198 ;  /* 0x0000000239bc7824 */ /* 0x000fe200078e02c6 */
[----:B------:R-:W-:-:S02]  /*6070*/  PRMT R24, R197, 0x654, R24 ;  /* 0x00000654c5187816 */ /* 0x000fc40000000018 */
[----:B------:R-:W-:Y:S01]  /*6080*/  FADD.FTZ R183, R183, R180 ;  /* 0x000000b4b7b77221 */ /* 0x000fe20000010000 */
[C---:B------:R-:W-:Y:S01]  /*6090*/  VIADD R190, R188.reuse, 0x36400 ;  /* 0x00036400bcbe7836 */ /* 0x040fe20000000000 */
[----:B------:R0:W-:Y:S01]  /*60a0*/  SYNCS.ARRIVE.TRANS64.RED.A1T0 RZ, [R24+URZ], RZ ;  /* 0x000000ff18ff79a7 */ /* 0x0001e2000810043f */
[----:B------:R-:W2:Y:S01]  /*60b0*/  MUFU.EX2 R174, R174 ;  /* 0x000000ae00ae7308 */ /* 0x000ea20000000800 */
[----:B------:R-:W-:Y:S01]  /*60c0*/  VIADD R187, R188, 0x36420 ;  /* 0x00036420bcbb7836 */ /* 0x000fe20000000000 */
[----:B-1----:R-:W-:Y:S01]  /*60d0*/  F2FP.BF16.F32.PACK_AB R153, R21, R170 ;  /* 0x000000aa1599723e */ /* 0x002fe200000010ff */
[----:B------:R-:W-:Y:S02]  /*60e0*/  @P2 VIADD R187, R190, 0xffffffe0 ;  /* 0xffffffe0bebb2836 */ /* 0x000fe40000000000 */
[----:B------:R-:W-:Y:S01]  /*60f0*/  FADD.FTZ R170, R170, R21 ;  /* 0x00000015aaaa7221 */ /* 0x000fe20000010000 */
[----:B------:R-:W-:Y:S02]  /*6100*/  IMAD.IADD R190, R190, 0x1, R59 ;  /* 0x00000001bebe7824 */ /* 0x000fe400078e023b */
[----:B------:R-:W-:Y:S01]  /*6110*/  IMAD.IADD R189, R59, 0x1, R187 ;  /* 0x000000013bbd7824 */ /* 0x000fe200078e02bb */
[----:B------:R-:W-:Y:S08]  /*6120*/  MUFU.EX2 R177, R177 ;  /* 0x000000b100b17308 */ /* 0x000ff00000000800 */
[----:B------:R-:W1:Y:S01]  /*6130*/  MUFU.EX2 R178, R178 ;  /* 0x000000b200b27308 */ /* 0x000e620000000800 */
[----:B--2---:R-:W-:Y:S01]  /*6140*/  F2FP.BF16.F32.PACK_AB R155, R174, R173 ;  /* 0x000000adae9b723e */ /* 0x004fe200000010ff */
[----:B------:R-:W-:Y:S01]  /*6150*/  BAR.SYNC.DEFER_BLOCKING 0xf, 0x100 ;  /* 0x03c4000000007b1d */ /* 0x000fe20000010000 */
[----:B------:R-:W-:-:S04]  /*6160*/  FADD.FTZ R173, R173, R170 ;  /* 0x000000aaadad7221 */ /* 0x000fc80000010000 */
[----:B------:R-:W-:Y:S01]  /*6170*/  FADD.FTZ R174, R174, R173 ;  /* 0x000000adaeae7221 */ /* 0x000fe20000010000 */
[----:B------:R-:W-:Y:S08]  /*6180*/  MUFU.EX2 R181, R181 ;  /* 0x000000b500b57308 */ /* 0x000ff00000000800 */
[----:B------:R-:W2:Y:S01]  /*6190*/  MUFU.EX2 R182, R182 ;  /* 0x000000b600b67308 */ /* 0x000ea20000000800 */
[----:B-1----:R-:W-:Y:S01]  /*61a0*/  F2FP.BF16.F32.PACK_AB R157, R178, R177 ;  /* 0x000000b1b29d723e */ /* 0x002fe200000010ff */
[----:B------:R-:W-:-:S04]  /*61b0*/  FADD.FTZ R177, R177, R174 ;  /* 0x000000aeb1b17221 */ /* 0x000fc80000010000 */
[----:B------:R-:W-:Y:S02]  /*61c0*/  FADD.FTZ R178, R178, R177 ;  /* 0x000000b1b2b27221 */ /* 0x000fe40000010000 */
[----:B------:R-:W1:Y:S01]  /*61d0*/  MUFU.EX2 R201, R201 ;  /* 0x000000c900c97308 */ /* 0x000e620000000800 */
[----:B------:R3:W-:Y:S07]  /*61e0*/  STSM.16.M88.4 [R188+0x36400], R152 ;  /* 0x03640098bc007844 */ /* 0x0007ee0000000200 */
[----:B------:R-:W-:Y:S01]  /*61f0*/  MUFU.EX2 R202, R202 ;  /* 0x000000ca00ca7308 */ /* 0x000fe20000000800 */
[----:B--2---:R-:W-:Y:S01]  /*6200*/  F2FP.BF16.F32.PACK_AB R159, R182, R181 ;  /* 0x000000b5b69f723e */ /* 0x004fe200000010ff */
[----:B------:R-:W-:-:S04]  /*6210*/  FADD.FTZ R181, R181, R178 ;  /* 0x000000b2b5b57221 */ /* 0x000fc80000010000 */
[----:B------:R2:W-:Y:S01]  /*6220*/  STSM.16.M88.4 [R187], R156 ;  /* 0x0000009cbb007844 */ /* 0x0005e20000000200 */
[----:B------:R-:W-:Y:S01]  /*6230*/  FADD.FTZ R181, R182, R181 ;  /* 0x000000b5b6b57221 */ /* 0x000fe20000010000 */
[----:B------:R-:W4:Y:S01]  /*6240*/  MUFU.EX2 R203, R203 ;  /* 0x000000cb00cb7308 */ /* 0x000f220000000800 */
[----:B-1----:R-:W-:Y:S01]  /*6250*/  F2FP.BF16.F32.PACK_AB R160, R201, R200 ;  /* 0x000000c8c9a0723e */ /* 0x002fe200000010ff */
[----:B------:R-:W-:-:S04]  /*6260*/  FADD.FTZ R200, R200, R183 ;  /* 0x000000b7c8c87221 */ /* 0x000fc80000010000 */
[----:B------:R-:W-:Y:S02]  /*6270*/  FADD.FTZ R201, R201, R200 ;  /* 0x000000c8c9c97221 */ /* 0x000fe40000010000 */
[----:B------:R-:W-:Y:S08]  /*6280*/  MUFU.EX2 R208, R208 ;  /* 0x000000d000d07308 */ /* 0x000ff00000000800 */
[----:B------:R-:W1:Y:S01]  /*6290*/  MUFU.EX2 R209, R209 ;  /* 0x000000d100d17308 */ /* 0x000e620000000800 */
[----:B----4-:R-:W-:Y:S01]  /*62a0*/  F2FP.BF16.F32.PACK_AB R162, R203, R202 ;  /* 0x000000cacba2723e */ /* 0x010fe200000010ff */
[----:B------:R-:W-:-:S04]  /*62b0*/  FADD.FTZ R202, R202, R201 ;  /* 0x000000c9caca7221 */ /* 0x000fc80000010000 */
[----:B------:R-:W-:Y:S02]  /*62c0*/  FADD.FTZ R203, R203, R202 ;  /* 0x000000cacbcb7221 */ /* 0x000fe40000010000 */
[----:B------:R-:W-:Y:S08]  /*62d0*/  MUFU.EX2 R210, R210 ;  /* 0x000000d200d27308 */ /* 0x000ff00000000800 */
        /* <DEDUP_REMOVED lines=8> */
[----:B------:R2:W-:Y:S01]  /*6360*/  STSM.16.M88.4 [R190], R160 ;  /* 0x000000a0be007844 */ /* 0x0005e20000000200 */
[----:B------:R-:W-:Y:S01]  /*6370*/  FADD.FTZ R211, R211, R210 ;  /* 0x000000d2d3d37221 */ /* 0x000fe20000010000 */
        /* <DEDUP_REMOVED lines=10> */
[----:B------:R-:W4:Y:S08]  /*6420*/  MUFU.EX2 R214, R214 ;  /* 0x000000d600d67308 */ /* 0x000f300000000800 */
[----:B------:R-:W5:Y:S01]  /*6430*/  MUFU.EX2 R215, R215 ;  /* 0x000000d700d77308 */ /* 0x000f620000000800 */
[----:B-1----:R-:W-:Y:S01]  /*6440*/  F2FP.BF16.F32.PACK_AB R165, R213, R212 ;  /* 0x000000d4d5a5723e */ /* 0x002fe200000010ff */
[----:B------:R-:W-:-:S04]  /*6450*/  FADD.FTZ R212, R212, R211 ;  /* 0x000000d3d4d47221 */ /* 0x000fc80000010000 */
[----:B------:R-:W-:-:S04]  /*6460*/  FADD.FTZ R213, R213, R212 ;  /* 0x000000d4d5d57221 */ /* 0x000fc80000010000 */
[----:B----4-:R-:W-:Y:S01]  /*6470*/  FADD.FTZ R20, R214, R213 ;  /* 0x000000d5d6147221 */ /* 0x010fe20000010000 */
[----:B-----5:R-:W-:-:S03]  /*6480*/  F2FP.BF16.F32.PACK_AB R167, R215, R214 ;  /* 0x000000d6d7a7723e */ /* 0x020fc600000010ff */
[----:B------:R-:W-:Y:S02]  /*6490*/  FADD.FTZ R20, R215, R20 ;  /* 0x00000014d7147221 */ /* 0x000fe40000010000 */
[----:B------:R2:W-:Y:S01]  /*64a0*/  STSM.16.M88.4 [R189], R164 ;  /* 0x000000a4bd007844 */ /* 0x0005e20000000200 */
[----:B0-----:R-:W-:-:S06]  /*64b0*/  WARPGROUP.ARRIVE ;  /* 0x00000000000079c5 */ /* 0x001fcc0000000000 */
[----:B------:R-:W-:Y:S01]  /*64c0*/  HGMMA.64x256x16.F32.BF16 R24, R152, gdesc[UR8].tnspB, RZ, !UPT, gsb0 ;  /* 0x43e0000898187df0 */ /* 0x000fe2000c0018ff */
[----:B------:R-:W-:Y:S01]  /*64d0*/  R2UR UR10, R216 ;  /* 0x00000000d80a72ca */ /* 0x000fe200000e0000 */
[----:B------:R-:W-:Y:S01]  /*64e0*/  UMOV UR11, 0x40000040 ;  /* 0x40000040000b7882 */ /* 0x000fe20000000000 */
[C---:B------:R-:W-:Y:S01]  /*64f0*/  VIADD R216, R193.reuse, 0x100 ;  /* 0x00000100c1d87836 */ /* 0x040fe20000000000 */
[----:B------:R-:W-:Y:S02]  /*6500*/  WARPGROUP.DEPBAR.LE gsb0, 0x0 ;  /* 0x00008000000079c5 */ /* 0x000fe40000010000 */
[----:B------:R-:W-:Y:S01]  /*6510*/  WARPGROUP.ARRIVE ;  /* 0x00000000000079c5 */ /* 0x000fe20000000000 */
[----:B---3--:R-:W-:-:S15]  /*6520*/  VIADD R152, R193, 0x180 ;  /* 0x00000180c1987836 */ /* 0x008fde0000000000 */
        /* <DEDUP_REMOVED lines=25> */
.L_x_4070:
[----:B------:R-:W-:Y:S01]  /*66c0*/  UISETP.NE.AND UP0, UPT, UR60, URZ, UPT ;  /* 0x0000003f3c00728c */ /* 0x000fe2000bf05270 */
[----:B------:R-:W-:Y:S02]  /*66d0*/  IMAD R169, R195, UR7, -R169 ;  /* 0x00000007c3a97c24 */ /* 0x000fe4000f8e0aa9 */
[----:B------:R-:W-:Y:S02]  /*66e0*/  VIADD R200, R22, 0xfffffffe ;  /* 0xfffffffe16c87836 */ /* 0x000fe40000000000 */
[----:B------:R-:W-:Y:S01]  /*66f0*/  VIADD R152, R198, 0x38860 ;  /* 0x00038860c6987836 */ /* 0x000fe20000000000 */
[----:B------:R-:W-:Y:S01]  /*6700*/  R2UR UR7, R169 ;  /* 0x00000000a90772ca */ /* 0x000fe200000e0000 */
[----:B------:R-:W-:-:S03]  /*6710*/  IMAD.MOV.U32 R22, RZ, RZ, RZ ;  /* 0x000000ffff167224 */ /* 0x000fc600078e00ff */
[----:B------:R-:W-:Y:S01]  /*6720*/  PRMT R152, R197, 0x654, R152 ;  /* 0x00000654c5987816 */ /* 0x000fe20000000098 */
[----:B------:R-:W-:Y:S01]  /*6730*/  @UP0 ULDC UR10, c[0x0][0x44c] ;  /* 0x00011300000a0ab9 */ /* 0x000fe20000000800 */
[----:B------:R-:W-:Y:S01]  /*6740*/  @UP0 ULDC UR14, c[0x0][0x450] ;  /* 0x00011400000e0ab9 */ /* 0x000fe20000000800 */
[----:B------:R-:W-:Y:S01]  /*6750*/  UIMAD.WIDE.U32 UR10, UR38, UR10, URZ ;  /* 0x0000000a260a72a5 */ /* 0x000fe2000f8e003f */
[----:B------:R0:W-:Y:S03]  /*6760*/  SYNCS.ARRIVE.TRANS64.RED.A1T0 RZ, [R152+URZ], RZ ;  /* 0x000000ff98ff79a7 */ /* 0x0001e6000810043f */
[----:B------:R-:W-:-:S04]  /*6770*/  @UP0 USHF.R.U32.HI UR38, URZ, UR14, UR11 ;  /* 0x0000000e3f260299 */ /* 0x000fc8000801160b */
[----:B------:R-:W-:-:S04]  /*6780*/  UIADD3 UR38, UR7, UR38, URZ ;  /* 0x0000002607267290 */ /* 0x000fc8000fffe03f */
[----:B------:R-:W-:-:S04]  /*6790*/  USHF.R.S32.HI UR7, URZ, 0x1f, UR38 ;  /* 0x0000001f3f077899 */ /* 0x000fc80008011426 */
[----:B------:R-:W-:-:S03]  /*67a0*/  ULEA.HI UR7, UR7, UR38, URZ, 0x6 ;  /* 0x0000002607077291 */ /* 0x000fc6000f8f303f */
[----:B------:R-:W-:Y:S01]  /*67b0*/  UMOV UR38, URZ ;  /* 0x0000003f00267c82 */ /* 0x000fe20008000000 */
[----:B------:R-:W-:-:S04]  /*67c0*/  USHF.R.S32.HI UR7, URZ, 0x6, UR7 ;  /* 0x000000063f077899 */ /* 0x000fc80008011407 */
[----:B------:R-:W-:-:S04]  /*67d0*/  UISETP.LT.AND UP0, UPT, UR61, UR7, UPT ;  /* 0x000000073d00728c */ /* 0x000fc8000bf01270 */
[----:B------:R-:W-:-:S06]  /*67e0*/  USEL UR39, UR61, UR7, !UP0 ;  /* 0x000000073d277287 */ /* 0x000fcc000c000000 */
[----:B------:R-:W-:-:S13]  /*67f0*/  ISETP.GE.AND P1, PT, R200, UR39, PT ;  /* 0x00000027c8007c0c */ /* 0x000fda000bf26270 */
[----:B0-----:R-:W-:Y:S05]  /*6800*/  @!P1 BRA `(.L_x_4071) ;  /* 0x0000003000c89947 */ /* 0x001fea0003800000 */
[----:B------:R-:W-:Y:S01]  /*6810*/  IMAD.MOV.U32 R203, RZ, RZ, R168 ;  /* 0x000000ffffcb7224 */ /* 0x000fe200078e00a8 */
[----:B------:R-:W-:Y:S01]  /*6820*/  UMOV UR38, URZ ;  /* 0x0000003f00267c82 */ /* 0x000fe20008000000 */
[----:B------:R-:W-:Y:S02]  /*6830*/  IMAD.MOV.U32 R202, RZ, RZ, R185 ;  /* 0x000000ffffca7224 */ /* 0x000fe400078e00b9 */
[----:B------:R-:W-:-:S07]  /*6840*/  IMAD.MOV.U32 R205, RZ, RZ, RZ ;  /* 0x000000ffffcd7224 */ /* 0x000fce00078e00ff */
.L_x_4082:
[----:B------:R-:W-:-:S04]  /*6850*/  IADD3 R22, R205, 0x1, RZ ;  /* 0x00000001cd167810 */ /* 0x000fc80007ffe0ff */
[----:B------:R-:W-:-:S04]  /*6860*/  ISETP.NE.AND P1, PT, R22, 0x2, PT ;  /* 0x000000021600780c */ /* 0x000fc80003f25270 */
[----:B0-----:R-:W-:Y:S02]  /*6870*/  SEL R152, RZ, 0x1, P1 ;  /* 0x00000001ff987807 */ /* 0x001fe40000800000 */
[----:B------:R-:W-:Y:S02]  /*6880*/  SEL R22, R22, RZ, P1 ;  /* 0x000000ff16167207 */ /* 0x000fe40000800000 */
[----:B------:R-:W-:-:S13]  /*6890*/  R2UR UR6, R152 ;  /* 0x00000000980672ca */ /* 0x000fda00000e0000 */
[----:B------:R-:W-:Y:S01]  /*68a0*/  ULOP3.LUT UR38, UR38, UR6, URZ, 0x3c, !UPT ;  /* 0x0000000626267292 */ /* 0x000fe2000f8e3c3f */
[----:B------:R-:W-:Y:S11]  /*68b0*/  @!P0 BRA `(.L_x_4072) ;  /* 0x0000000000048947 */ /* 0x000ff60003800000 */
[----:B------:R-:W-:Y:S01]  /*68c0*/  BPT.TRAP 0x1 ;  /* 0x000000040000795c */ /* 0x000fe20000300000 */
.L_x_4072:
[----:B------:R-:W-:Y:S02]  /*68d0*/  IMAD.U32 R204, RZ, RZ, UR38 ;  /* 0x00000026ffcc7e24 */ /* 0x000fe4000f8e00ff */
[----:B------:R-:W-:-:S03]  /*68e0*/  IMAD R201, R22, 0x8, R198 ;  /* 0x0000000816c97824 */ /* 0x000fc600078e02c6 */
[----:B------:R-:W-:-:S04]  /*68f0*/  SHF.L.U32 R204, R204, 0x1f, RZ ;  /* 0x0000001fcccc7819 */ /* 0x000fc800000006ff */
[----:B------:R0:W1:Y:S01]  /*6900*/  SYNCS.PHASECHK.TRANS64.TRYWAIT P1, [R201+URZ+0x38830], R204 ;  /* 0x038830ccc90075a7 */ /* 0x000062000802017f */
[----:B------:R-:W-:Y:S05]  /*6910*/  @!P0 BRA `(.L_x_4073) ;  /* 0x0000000000048947 */ /* 0x000fea0003800000 */
[----:B------:R-:W-:Y:S01]  /*6920*/  BPT.TRAP 0x1 ;  /* 0x000000040000795c */ /* 0x000fe20000300000 */
.L_x_4073:
[----:B------:R-:W-:Y:S01]  /*6930*/  IMAD R185, R22, 0x200, R191 ;  /* 0x0000020016b97824 */ /* 0x000fe200078e02bf */
[----:B-1----:R-:W-:Y:S06]  /*6940*/  @P1 BRA `(.L_x_4074) ;  /* 0x0000000000081947 */ /* 0x002fec0003800000 */
[----:B------:R-:W1:Y:S02]  /*6950*/  SYNCS.PHASECHK.TRANS64.TRYWAIT P1, [R201+URZ+0x38830], R204 ;  /* 0x038830ccc90075a7 */ /* 0x000e64000802017f */
[----:B-1----:R-:W-:Y:S05]  /*6960*/  @!P1 BRA `(.L_x_4075) ;  /* 0x000000d400f49947 */ /* 0x002fea0003800000 */
.L_x_4074:
        /* <DEDUP_REMOVED lines=49> */
.L_x_4076:
[----:B------:R2:W3:Y:S01]  /*6c80*/  SYNCS.PHASECHK.TRANS64.TRYWAIT P1, [R201+URZ+0x38850], R204 ;  /* 0x038850ccc90075a7 */ /* 0x0004e2000802017f */
[----:B------:R-:W-:Y:S05]  /*6c90*/  @!P0 BRA `(.L_x_4077) ;  /* 0x0000000000048947 */ /* 0x000fea0003800000 */
[----:B------:R-:W-:Y:S01]  /*6ca0*/  BPT.TRAP 0x1 ;  /* 0x000000040000795c */ /* 0x000fe20000300000 */
.L_x_4077:
[----:B------:R-:W-:Y:S01]  /*6cb0*/  IMAD R185, R22, 0x1000, R18 ;  /* 0x0000100016b97824 */ /* 0x000fe200078e0212 */
[----:B---3--:R-:W-:Y:S06]  /*6cc0*/  @P1 BRA `(.L_x_4078) ;  /* 0x0000000000081947 */ /* 0x008fec0003800000 */
[----:B------:R-:W3:Y:S02]  /*6cd0*/  SYNCS.PHASECHK.TRANS64.TRYWAIT P1, [R201+URZ+0x38850], R204 ;  /* 0x038850ccc90075a7 */ /* 0x000ee4000802017f */
[----:B---3--:R-:W-:Y:S05]  /*6ce0*/  @!P1 BRA `(.L_x_4079) ;  /* 0x000000d400289947 */ /* 0x008fea0003800000 */
.L_x_4078:
[----:B------:R-:W-:Y:S01]  /*6cf0*/  R2UR UR6, R185 ;  /* 0x00000000b90672ca */ /* 0x000fe200000e0000 */
[----:B------:R-:W-:Y:S01]  /*6d00*/  WARPGROUP.ARRIVE ;  /* 0x00000000000079c5 */ /* 0x000fe20000000000 */
[----:B0123--:R-:W-:Y:S01]  /*6d10*/  MOV R204, UR49 ;  /* 0x0000003100cc7c02 */ /* 0x00ffe20008000f00 */
[----:B------:R-:W-:Y:S01]  /*6d20*/  UMOV UR51, 0x40000040 ;  /* 0x4000004000337882 */ /* 0x000fe20000000000 */
[----:B------:R-:W-:Y:S01]  /*6d30*/  MOV R206, UR48 ;  /* 0x0000003000ce7c02 */ /* 0x000fe20008000f00 */
        /* <DEDUP_REMOVED lines=56> */
[----:B------:R-:W-:Y:S02]  /*70c0*/  R2UR UR26, R204 ;  /* 0x00000000cc1a72ca */ /* 0x000fe400000e0000 */
[C---:B------:R-:W-:Y:S02]  /*70d0*/  IADD3 R204, R185.reuse, 0x404, RZ ;  /* 0x00000404b9cc7810 */ /* 0x040fe40007ffe0ff */
[----:B------:R-:W-:Y:S02]  /*70e0*/  HGMMA.64x64x16.F32.BF16 R152, gdesc[UR52], R152, gsb0 ;  /* 0x00e00000349879f0 */ /* 0x000fe40008001898 */
[----:B------:R-:W-:Y:S01]  /*70f0*/  R2UR UR30, R204 ;  /* 0x00000000cc1e72ca */ /* 0x000fe200000e0000 */
[----:B------:R-:W-:Y:S01]  /*7100*/  VIADD R204, R185, 0x406 ;  /* 0x00000406b9cc7836 */ /* 0x000fe20000000000 */
[----:B------:R-:W-:Y:S01]  /*7110*/  R2UR UR53, R207 ;  /* 0x00000000cf3572ca */ /* 0x000fe200000e0000 */
[----:B------:R-:W-:Y:S01]  /*7120*/  UMOV UR55, 0x40000040 ;  /* 0x4000004000377882 */ /* 0x000fe20000000000 */
[----:B------:R-:W-:Y:S01]  /*7130*/  R2UR UR52, R208 ;  /* 0x00000000d03472ca */ /* 0x000fe200000e0000 */
[C---:B------:R-:W-:Y:S01]  /*7140*/  VIADD R207, R185.reuse, 0x800 ;  /* 0x00000800b9cf7836 */ /* 0x040fe20000000000 */
        /* <DEDUP_REMOVED lines=10> */
[----:B0-----:R-:W-:-:S04]  /*71f0*/  ISETP.GT.AND P1, PT, R204, 0x7f, PT ;  /* 0x0000007fcc00780c */ /* 0x001fc80003f24270 */
        /* <DEDUP_REMOVED lines=89> */
[----:B------:R-:W-:Y:S01]  /*7790*/  VIADD R207, R185, 0xa00 ;  /* 0x00000a00b9cf7836 */ /* 0x000fe20000000000 */
[----:B------:R-:W-:-:S03]  /*77a0*/  IADD3 R209, R23, R204, RZ ;  /* 0x000000cc17d17210 */ /* 0x000fc60007ffe0ff */
        /* <DEDUP_REMOVED lines=84> */
[----:B------:R-:W-:Y:S01]  /*7cf0*/  IADD3 R207, R185, 0xe00, RZ ;  /* 0x00000e00b9cf7810 */ /* 0x000fe20007ffe0ff */
[----:B------:R-:W-:-:S04]  /*7d00*/  IMAD.IADD R209, R199, 0x1, R204 ;  /* 0x00000001c7d17824 */ /* 0x000fc800078e02cc */
        /* <DEDUP_REMOVED lines=47> */
.L_x_4080:
[----:B------:R-:W-:Y:S01]  /*8000*/  UISETP.NE.AND UP0, UPT, UR60, URZ, UPT ;  /* 0x0000003f3c00728c */ /* 0x000fe2000bf05270 */
[----:B------:R-:W-:Y:S01]  /*8010*/  IMAD.MOV.U32 R204, RZ, RZ, R186 ;  /* 0x000000ffffcc7224 */ /* 0x000fe200078e00ba */
[----:B------:R-:W-:Y:S01]  /*8020*/  ULDC UR10, c[0x0][0x2f0] ;  /* 0x0000bc00000a7ab9 */ /* 0x000fe20000000800 */
[----:B------:R-:W-:Y:S01]  /*8030*/  ULDC UR7, c[0x0][0x288] ;  /* 0x0000a20000077ab9 */ /* 0x000fe20000000800 */
[----:B------:R-:W-:Y:S02]  /*8040*/  UMOV UR11, 0x40000040 ;  /* 0x40000040000b7882 */ /* 0x000fe40000000000 */
[----:B------:R-:W-:Y:S02]  /*8050*/  PLOP3.LUT P1, PT, PT, PT, UP0, 0x80, 0x0 ;  /* 0x000000000000781c */ /* 0x000fe40003f2f008 */
[----:B------:R-:W-:-:S03]  /*8060*/  PLOP3.LUT P2, PT, PT, PT, UP0, 0x80, 0x0 ;  /* 0x000000000000781c */ /* 0x000fc60003f4f008 */
[----:B------:R-:W-:-:S08]  /*8070*/  @UP0 ULDC UR6, c[0x0][0x44c] ;  /* 0x0001130000060ab9 */ /* 0x000fd00000000800 */
[----:B------:R-:W-:Y:S01]  /*8080*/  @P1 IMAD.HI.U32 R185, R186, UR6, RZ ;  /* 0x00000006bab91c27 */ /* 0x000fe2000f8e00ff */
[----:B------:R-:W-:-:S04]  /*8090*/  @UP0 ULDC UR6, c[0x0][0x450] ;  /* 0x0001140000060ab9 */ /* 0x000fc80000000800 */
[----:B------:R-:W-:Y:S01]  /*80a0*/  @P2 SHF.R.U32.HI R204, RZ, UR6, R185 ;  /* 0x00000006ffcc2c19 */ /* 0x000fe200080116b9 */
[----:B------:R-:W-:Y:S01]  /*80b0*/  IMAD.MOV.U32 R185, RZ, RZ, -0x40 ;  /* 0xffffffc0ffb97424 */ /* 0x000fe200078e00ff */
[----:B------:R-:W-:-:S03]  /*80c0*/  ULDC UR6, c[0x0][0xa80] ;  /* 0x0002a00000067ab9 */ /* 0x000fc60000000800 */
[----:B------:R-:W0:Y:S01]  /*80d0*/  SHFL.IDX PT, R208, R204, 0x1, 0x1c1f ;  /* 0x003c1f00ccd07f89 */ /* 0x000e2200000e0000 */
[----:B------:R-:W-:-:S03]  /*80e0*/  IMAD R185, R200, R185, 0x1 ;  /* 0x00000001c8b97424 */ /* 0x000fc600078e02b9 */
[----:B------:R-:W1:Y:S01]  /*80f0*/  SHFL.IDX PT, R204, R204, RZ, 0x1c1f ;  /* 0x001c1fffcccc7589 */ /* 0x000e6200000e0000 */
[----:B------:R-:W-:-:S04]  /*8100*/  IMAD.IADD R206, R185, 0x1, -R196 ;  /* 0x00000001b9ce7824 */ /* 0x000fc800078e0ac4 */
[----:B------:R-:W-:-:S05]  /*8110*/  IMAD R185, R195, UR10, R206 ;  /* 0x0000000ac3b97c24 */ /* 0x000fca000f8e02ce */
[----:B0-----:R-:W-:-:S04]  /*8120*/  IADD3 R206, R208, -UR7, R185 ;  /* 0x80000007d0ce7c10 */ /* 0x001fc8000fffe0b9 */
        /* <DEDUP_REMOVED lines=47> */
[----:B-1----:R-:W-:-:S02]  /*8420*/  IADD3 R185, R204, -UR7, R185 ;  /* 0x80000007ccb97c10 */ /* 0x002fc4000fffe0b9 */
[----:B------:R-:W-:Y:S02]  /*8430*/  FMNMX.FTZ R206, R183, R206, !PT ;  /* 0x000000ceb7ce7209 */ /* 0x000fe40007810000 */
[C---:B------:R-:W-:Y:S02]  /*8440*/  ISETP.GT.AND P1, PT, R185.reuse, RZ, PT ;  /* 0x000000ffb900720c */ /* 0x040fe40003f24270 */
[C---:B------:R-:W-:Y:S01]  /*8450*/  ISETP.GT.AND P2, PT, R185.reuse, 0x1, PT ;  /* 0x00000001b900780c */ /* 0x040fe20003f44270 */
[----:B------:R-:W0:Y:S01]  /*8460*/  SHFL.BFLY PT, R209, R206, 0x2, 0x1f ;  /* 0x0c401f00ced17f89 */ /* 0x000e2200000e0000 */
[----:B------:R-:W-:Y:S02]  /*8470*/  FSEL R207, R152, -INF , P1 ;  /* 0xff80000098cf7808 */ /* 0x000fe40000800000 */
[----:B------:R-:W-:Y:S02]  /*8480*/  ISETP.GT.AND P1, PT, R185, 0x8, PT ;  /* 0x00000008b900780c */ /* 0x000fe40003f24270 */
[----:B------:R-:W-:-:S02]  /*8490*/  FSEL R153, R153, -INF , P2 ;  /* 0xff80000099997808 */ /* 0x000fc40001000000 */
[----:B------:R-:W-:Y:S02]  /*84a0*/  FMNMX.FTZ R152, R207, R202, !PT ;  /* 0x000000cacf987209 */ /* 0x000fe40007810000 */
[C---:B------:R-:W-:Y:S02]  /*84b0*/  ISETP.GT.AND P2, PT, R185.reuse, 0x9, PT ;  /* 0x00000009b900780c */ /* 0x040fe40003f44270 */
[----:B------:R-:W-:Y:S02]  /*84c0*/  FSEL R156, R156, -INF , P1 ;  /* 0xff8000009c9c7808 */ /* 0x000fe40000800000 */
[----:B------:R-:W-:Y:S02]  /*84d0*/  ISETP.GT.AND P1, PT, R185, 0x10, PT ;  /* 0x00000010b900780c */ /* 0x000fe40003f24270 */
[----:B------:R-:W-:Y:S02]  /*84e0*/  FSEL R157, R157, -INF , P2 ;  /* 0xff8000009d9d7808 */ /* 0x000fe40001000000 */
[----:B------:R-:W-:-:S02]  /*84f0*/  ISETP.GT.AND P2, PT, R185, 0x11, PT ;  /* 0x00000011b900780c */ /* 0x000fc40003f44270 */
[----:B------:R-:W-:Y:S02]  /*8500*/  FSEL R160, R160, -INF , P1 ;  /* 0xff800000a0a07808 */ /* 0x000fe40000800000 */
[----:B------:R-:W-:Y:S02]  /*8510*/  ISETP.GT.AND P1, PT, R185, 0x18, PT ;  /* 0x00000018b900780c */ /* 0x000fe40003f24270 */
[----:B------:R-:W-:Y:S02]  /*8520*/  FSEL R161, R161, -INF , P2 ;  /* 0xff800000a1a17808 */ /* 0x000fe40001000000 */
[----:B0-----:R-:W-:Y:S02]  /*8530*/  FMNMX.FTZ R208, R206, R209, !PT ;  /* 0x000000d1ced07209 */ /* 0x001fe40007810000 */
[----:B------:R-:W-:Y:S02]  /*8540*/  FMNMX.FTZ R209, R153, R152, !PT ;  /* 0x0000009899d17209 */ /* 0x000fe40007810000 */
[----:B------:R-:W-:Y:S01]  /*8550*/  ISETP.GT.AND P2, PT, R185, 0x19, PT ;  /* 0x00000019b900780c */ /* 0x000fe20003f44270 */
[----:B------:R-:W0:Y:S01]  /*8560*/  SHFL.BFLY PT, R211, R208, 0x1, 0x1f ;  /* 0x0c201f00d0d37f89 */ /* 0x000e2200000e0000 */
[----:B------:R-:W-:-:S02]  /*8570*/  FMNMX.FTZ R152, R156, R209, !PT ;  /* 0x000000d19c987209 */ /* 0x000fc40007810000 */
[----:B------:R-:W-:Y:S02]  /*8580*/  FSEL R164, R164, -INF , P1 ;  /* 0xff800000a4a47808 */ /* 0x000fe40000800000 */
[----:B------:R-:W-:Y:S02]  /*8590*/  FMNMX.FTZ R209, R157, R152, !PT ;  /* 0x000000989dd17209 */ /* 0x000fe40007810000 */
[----:B------:R-:W-:Y:S02]  /*85a0*/  ISETP.GT.AND P1, PT, R185, 0x20, PT ;  /* 0x00000020b900780c */ /* 0x000fe40003f24270 */
[----:B------:R-:W-:Y:S02]  /*85b0*/  FMNMX.FTZ R152, R160, R209, !PT ;  /* 0x000000d1a0987209 */ /* 0x000fe40007810000 */
[----:B------:R-:W-:Y:S02]  /*85c0*/  FSEL R165, R165, -INF , P2 ;  /* 0xff800000a5a57808 */ /* 0x000fe40001000000 */
[----:B------:R-:W-:-:S02]  /*85d0*/  FMNMX.FTZ R209, R161, R152, !PT ;  /* 0x00000098a1d17209 */ /* 0x000fc40007810000 */
[----:B------:R-:W-:Y:S02]  /*85e0*/  ISETP.GT.AND P2, PT, R185, 0x21, PT ;  /* 0x00000021b900780c */ /* 0x000fe40003f44270 */
[----:B------:R-:W-:Y:S02]  /*85f0*/  FMNMX.FTZ R204, R164, R209, !PT ;  /* 0x000000d1a4cc7209 */ /* 0x000fe40007810000 */
[----:B------:R-:W-:Y:S02]  /*8600*/  FSEL R152, R168, -INF , P1 ;  /* 0xff800000a8987808 */ /* 0x000fe40000800000 */
[----:B------:R-:W-:Y:S02]  /*8610*/  FMNMX.FTZ R209, R165, R204, !PT ;  /* 0x000000cca5d17209 */ /* 0x000fe40007810000 */
[----:B------:R-:W-:Y:S02]  /*8620*/  ISETP.GT.AND P1, PT, R185, 0x28, PT ;  /* 0x00000028b900780c */ /* 0x000fe40003f24270 */
[----:B------:R-:W-:-:S02]  /*8630*/  FSEL R206, R169, -INF , P2 ;  /* 0xff800000a9ce7808 */ /* 0x000fc40001000000 */
[----:B------:R-:W-:Y:S02]  /*8640*/  FMNMX.FTZ R209, R152, R209, !PT ;  /* 0x000000d198d17209 */ /* 0x000fe40007810000 */
[----:B0-----:R-:W-:Y:S02]  /*8650*/  FMNMX.FTZ R168, R208, R211, !PT ;  /* 0x000000d3d0a87209 */ /* 0x001fe40007810000 */
[C---:B------:R-:W-:Y:S02]  /*8660*/  ISETP.GT.AND P2, PT, R185.reuse, 0x29, PT ;  /* 0x00000029b900780c */ /* 0x040fe40003f44270 */
[----:B------:R-:W-:Y:S01]  /*8670*/  FSEL R208, R172, -INF , P1 ;  /* 0xff800000acd07808 */ /* 0x000fe20000800000 */
[----:B------:R-:W-:Y:S01]  /*8680*/  FMUL.FTZ R212, R168, UR6 ;  /* 0x00000006a8d47c20 */ /* 0x000fe20008410000 */
        /* <DEDUP_REMOVED lines=10> */
[----:B------:R-:W-:Y:S02]  /*8730*/  FSETP.NEU.FTZ.AND P4, PT, R168, -INF , PT ;  /* 0xff800000a800780b */ /* 0x000fe40003f9d000 */
[----:B------:R-:W-:Y:S02]  /*8740*/  ISETP.GT.AND P1, PT, R185, 0x39, PT ;  /* 0x00000039b900780c */ /* 0x000fe40003f24270 */
[----:B------:R-:W-:Y:S02]  /*8750*/  FSEL R213, R180, -INF , P3 ;  /* 0xff800000b4d57808 */ /* 0x000fe40001800000 */
[----:B------:R-:W-:-:S02]  /*8760*/  FMNMX.FTZ R172, R211, R172, !PT ;  /* 0x000000acd3ac7209 */ /* 0x000fc40007810000 */
[----:B------:R-:W-:Y:S02]  /*8770*/  FSEL R212, R212, RZ, P4 ;  /* 0x000000ffd4d47208 */ /* 0x000fe40002000000 */
[----:B------:R-:W-:Y:S02]  /*8780*/  FSEL R215, R181, -INF , P1 ;  /* 0xff800000b5d77808 */ /* 0x000fe40000800000 */
        /* <DEDUP_REMOVED lines=19> */
[----:B------:R-:W-:Y:S08]  /*88c0*/  MUFU.EX2 R169, R169 ;  /* 0x000000a900a97308 */ /* 0x000ff00000000800 */
[----:B------:R-:W-:Y:S01]  /*88d0*/  MUFU.EX2 R172, R172 ;  /* 0x000000ac00ac7308 */ /* 0x000fe20000000800 */
[----:B0-----:R-:W-:-:S07]  /*88e0*/  FMNMX.FTZ R155, R154, R155, !PT ;  /* 0x0000009b9a9b7209 */ /* 0x001fce0007810000 */
[----:B------:R-:W-:Y:S01]  /*88f0*/  MUFU.EX2 R173, R173 ;  /* 0x000000ad00ad7308 */ /* 0x000fe20000000800 */
[----:B------:R-:W0:Y:S07]  /*8900*/  SHFL.BFLY PT, R154, R155, 0x1, 0x1f ;  /* 0x0c201f009b9a7f89 */ /* 0x000e2e00000e0000 */
[----:B------:R-:W1:Y:S08]  /*8910*/  MUFU.EX2 R176, R176 ;  /* 0x000000b000b07308 */ /* 0x000e700000000800 */
[----:B------:R-:W-:Y:S08]  /*8920*/  MUFU.EX2 R177, R177 ;  /* 0x000000b100b17308 */ /* 0x000ff00000000800 */
[----:B------:R-:W-:Y:S01]  /*8930*/  MUFU.EX2 R180, R180 ;  /* 0x000000b400b47308 */ /* 0x000fe20000000800 */
[----:B0-----:R-:W-:-:S04]  /*8940*/  FMNMX.FTZ R185, R155, R154, !PT ;  /* 0x0000009a9bb97209 */ /* 0x001fc80007810000 */
        /* <DEDUP_REMOVED lines=10> */
[----:B------:R-:W-:Y:S01]  /*89f0*/  FSEL R153, R185, RZ, P1 ;  /* 0x000000ffb9997208 */ /* 0x000fe20000800000 */
[--C-:B------:R-:W-:Y:S01]  /*8a00*/  FFMA.FTZ R156, R211, UR6, -R154.reuse ;  /* 0x00000006d39c7c23 */ /* 0x100fe2000801089a */
[----:B------:R-:W-:Y:S01]  /*8a10*/  ISETP.NE.AND P1, PT, R194, RZ, PT ;  /* 0x000000ffc200720c */ /* 0x000fe20003f25270 */
[----:B------:R-:W-:Y:S01]  /*8a20*/  FADD.FTZ R152, -R152, R203 ;  /* 0x000000cb98987221 */ /* 0x000fe20000010100 */
[----:B------:R-:W-:Y:S01]  /*8a30*/  FFMA.FTZ R217, R157, UR6, -R154 ;  /* 0x000000069dd97c23 */ /* 0x000fe2000801089a */
[----:B------:R-:W-:Y:S01]  /*8a40*/  FADD.FTZ R153, -R153, R202 ;  /* 0x000000ca99997221 */ /* 0x000fe20000010100 */
[----:B------:R-:W-:Y:S01]  /*8a50*/  FFMA.FTZ R218, R160, UR6, -R154 ;  /* 0x00000006a0da7c23 */ /* 0x000fe2000801089a */
[----:B------:R-:W-:Y:S01]  /*8a60*/  FMUL.FTZ R155, R152, UR6 ;  /* 0x00000006989b7c20 */ /* 0x000fe20008410000 */
[----:B------:R-:W-:-:S02]  /*8a70*/  VIADD R152, R201, 0x38840 ;  /* 0x00038840c9987836 */ /* 0x000fc40000000000 */
[----:B------:R-:W-:Y:S01]  /*8a80*/  FMUL.FTZ R153, R153, UR6 ;  /* 0x0000000699997c20 */ /* 0x000fe20008410000 */
[--C-:B------:R-:W-:Y:S01]  /*8a90*/  FFMA.FTZ R223, R206, UR6, -R154.reuse ;  /* 0x00000006cedf7c23 */ /* 0x100fe2000801089a */
[----:B------:R1:W0:Y:S01]  /*8aa0*/  MUFU.EX2 R202, R155 ;  /* 0x0000009b00ca7308 */ /* 0x0002220000000800 */
[----:B------:R-:W-:Y:S01]  /*8ab0*/  FFMA.FTZ R219, R161, UR6, -R154 ;  /* 0x00000006a1db7c23 */ /* 0x000fe2000801089a */
[----:B------:R-:W-:Y:S01]  /*8ac0*/  PRMT R152, R197, 0x654, R152 ;  /* 0x00000654c5987816 */ /* 0x000fe20000000098 */
[----:B------:R-:W-:Y:S01]  /*8ad0*/  FFMA.FTZ R220, R164, UR6, -R154 ;  /* 0x00000006a4dc7c23 */ /* 0x000fe2000801089a */
[----:B------:R-:W-:Y:S02]  /*8ae0*/  @!P1 IMAD R157, R205, 0x40, R192 ;  /* 0x00000040cd9d9824 */ /* 0x000fe400078e02c0 */
[--C-:B------:R-:W-:Y:S01]  /*8af0*/  FFMA.FTZ R221, R165, UR6, -R154.reuse ;  /* 0x00000006a5dd7c23 */ /* 0x100fe2000801089a */
[--C-:B------:R-:W-:Y:S01]  /*8b00*/  FFMA.FTZ R206, R208, UR6, -R154.reuse ;  /* 0x00000006d0ce7c23 */ /* 0x100fe2000801089a */
[----:B------:R-:W-:Y:S01]  /*8b10*/  FFMA.FTZ R209, R209, UR6, -R154 ;  /* 0x00000006d1d17c23 */ /* 0x000fe2000801089a */
[----:B------:R2:W3:Y:S01]  /*8b20*/  MUFU.EX2 R211, R153 ;  /* 0x0000009900d37308 */ /* 0x0004e20000000800 */
[----:B------:R-:W-:-:S02]  /*8b30*/  @!P1 IMAD R160, R157, 0x4, R198 ;  /* 0x000000049da09824 */ /* 0x000fc400078e02c6 */
[--C-:B------:R-:W-:Y:S01]  /*8b40*/  FFMA.FTZ R208, R210, UR6, -R154.reuse ;  /* 0x00000006d2d07c23 */ /* 0x100fe2000801089a */
[----:B------:R4:W-:Y:S01]  /*8b50*/  SYNCS.ARRIVE.TRANS64.RED.A1T0 RZ, [R152+URZ], RZ ;  /* 0x000000ff98ff79a7 */ /* 0x0009e2000810043f */
[--C-:B------:R-:W-:Y:S01]  /*8b60*/  FFMA.FTZ R210, R213, UR6, -R154.reuse ;  /* 0x00000006d5d27c23 */ /* 0x100fe2000801089a */
[----:B------:R-:W-:Y:S01]  /*8b70*/  FFMA.FTZ R215, R215, UR6, -R154 ;  /* 0x00000006d7d77c23 */ /* 0x000fe2000801089a */
[----:B------:R-:W-:Y:S01]  /*8b80*/  IMAD R213, R22, 0x1000, R193 ;  /* 0x0000100016d57824 */ /* 0x000fe200078e02c1 */
[----:B-1----:R-:W-:Y:S01]  /*8b90*/  F2FP.BF16.F32.PACK_AB R155, R176, R173 ;  /* 0x000000adb09b723e */ /* 0x002fe200000010ff */
[----:B------:R-:W-:Y:S01]  /*8ba0*/  MUFU.EX2 R214, R214 ;  /* 0x000000d600d67308 */ /* 0x000fe20000000800 */
[----:B0-----:R-:W-:Y:S01]  /*8bb0*/  @!P1 STS [R160+0x38420], R202 ;  /* 0x038420caa0009388 */ /* 0x001fe20000000800 */
[----:B--2---:R-:W-:Y:S01]  /*8bc0*/  F2FP.BF16.F32.PACK_AB R153, R172, R169 ;  /* 0x000000a9ac99723e */ /* 0x004fe200000010ff */
[-C--:B------:R-:W-:Y:S01]  /*8bd0*/  FMUL.FTZ R26, R26, R202.reuse ;  /* 0x000000ca1a1a7220 */ /* 0x080fe20000410000 */
[----:B------:R-:W-:Y:S01]  /*8be0*/  F2FP.BF16.F32.PACK_AB R157, R180, R177 ;  /* 0x000000b1b49d723e */ /* 0x000fe200000010ff */
[-C--:B------:R-:W-:Y:S01]  /*8bf0*/  FMUL.FTZ R27, R27, R202.reuse ;  /* 0x000000ca1b1b7220 */ /* 0x080fe20000410000 */
[----:B------:R-:W-:Y:S01]  /*8c00*/  F2FP.BF16.F32.PACK_AB R159, R204, R181 ;  /* 0x000000b5cc9f723e */ /* 0x000fe200000010ff */
[-C--:B------:R-:W-:Y:S01]  /*8c10*/  FMUL.FTZ R30, R30, R202.reuse ;  /* 0x000000ca1e1e7220 */ /* 0x080fe20000410000 */
[----:B------:R-:W4:Y:S01]  /*8c20*/  MUFU.EX2 R207, R207 ;  /* 0x000000cf00cf7308 */ /* 0x000f220000000800 */
[----:B---3--:R0:W-:Y:S01]  /*8c30*/  @!P1 STS [R160+0x38400], R211 ;  /* 0x038400d3a0009388 */ /* 0x0081e20000000800 */
[----:B------:R-:W-:Y:S01]  /*8c40*/  R2UR UR10, R213 ;  /* 0x00000000d50a72ca */ /* 0x000fe200000e0000 */
        /* <DEDUP_REMOVED lines=14> */
[----:B----4-:R-:W-:Y:S01]  /*8d30*/  F2FP.BF16.F32.PACK_AB R152, R207, R214 ;  /* 0x000000d6cf98723e */ /* 0x010fe200000010ff */
        /* <DEDUP_REMOVED lines=134> */
[----:B------:R0:W1:Y:S01]  /*95a0*/  MUFU.EX2 R203, R156 ;  /* 0x0000009c00cb7308 */ /* 0x0000620000000800 */
[----:B------:R-:W-:Y:S01]  /*95b0*/  FMUL.FTZ R149, R149, R211 ;  /* 0x000000d395957220 */ /* 0x000fe20000410000 */
[-C--:B------:R-:W-:Y:S01]  /*95c0*/  FMUL.FTZ R150, R150, R202.reuse ;  /* 0x000000ca96967220 */ /* 0x080fe20000410000 */
[----:B------:R-:W-:Y:S01]  /*95d0*/  FMUL.FTZ R151, R151, R202 ;  /* 0x000000ca97977220 */ /* 0x000fe20000410000 */
[----:B------:R2:W-:Y:S01]  /*95e0*/  STSM.16.M88.4 [R188+0x36400], R152 ;  /* 0x03640098bc007844 */ /* 0x0005e20000000200 */
[----:B------:R-:W-:-:S02]  /*95f0*/  VIADD R212, R213, 0x80 ;  /* 0x00000080d5d47836 */ /* 0x000fc40000000000 */
[----:B------:R-:W-:Y:S01]  /*9600*/  FFMA.FTZ R169, R202, R20, R169 ;  /* 0x00000014caa97223 */ /* 0x000fe200000100a9 */
[----:B------:R-:W-:Y:S01]  /*9610*/  FFMA.FTZ R214, R211, R21, R214 ;  /* 0x00000015d3d67223 */ /* 0x000fe200000100d6 */
[----:B------:R-:W-:Y:S01]  /*9620*/  MUFU.EX2 R210, R210 ;  /* 0x000000d200d27308 */ /* 0x000fe20000000800 */
[----:B0-----:R-:W-:Y:S01]  /*9630*/  F2FP.BF16.F32.PACK_AB R156, R219, R218 ;  /* 0x000000dadb9c723e */ /* 0x001fe200000010ff */
[----:B------:R-:W-:Y:S01]  /*9640*/  FADD.FTZ R172, R172, R169 ;  /* 0x000000a9acac7221 */ /* 0x000fe20000010000 */
[----:B------:R-:W-:-:S03]  /*9650*/  FADD.FTZ R207, R207, R214 ;  /* 0x000000d6cfcf7221 */ /* 0x000fc60000010000 */
[----:B------:R2:W-:Y:S01]  /*9660*/  STSM.16.M88.4 [R187], R156 ;  /* 0x0000009cbb007844 */ /* 0x0005e20000000200 */
[----:B------:R-:W-:Y:S01]  /*9670*/  FADD.FTZ R173, R173, R172 ;  /* 0x000000acadad7221 */ /* 0x000fe20000010000 */
[----:B------:R-:W0:Y:S01]  /*9680*/  MUFU.EX2 R205, R215 ;  /* 0x000000d700cd7308 */ /* 0x000e220000000800 */
[----:B-1----:R-:W-:Y:S01]  /*9690*/  F2FP.BF16.F32.PACK_AB R164, R203, R208 ;  /* 0x000000d0cba4723e */ /* 0x002fe200000010ff */
[----:B------:R2:W-:Y:S01]  /*96a0*/  STSM.16.M88.4 [R190], R160 ;  /* 0x000000a0be007844 */ /* 0x0005e20000000200 */
[----:B------:R-:W-:Y:S01]  /*96b0*/  FADD.FTZ R216, R216, R207 ;  /* 0x000000cfd8d87221 */ /* 0x000fe20000010000 */
[----:B------:R-:W-:-:S03]  /*96c0*/  FADD.FTZ R176, R176, R173 ;  /* 0x000000adb0b07221 */ /* 0x000fc60000010000 */
[----:B------:R-:W-:Y:S01]  /*96d0*/  FADD.FTZ R217, R217, R216 ;  /* 0x000000d8d9d97221 */ /* 0x000fe20000010000 */
[----:B------:R-:W1:Y:S01]  /*96e0*/  MUFU.EX2 R183, R183 ;  /* 0x000000b700b77308 */ /* 0x000e620000000800 */
[----:B------:R-:W-:Y:S02]  /*96f0*/  FADD.FTZ R177, R177, R176 ;  /* 0x000000b0b1b17221 */ /* 0x000fe40000010000 */
[----:B------:R-:W-:Y:S02]  /*9700*/  FADD.FTZ R218, R218, R217 ;  /* 0x000000d9dada7221 */ /* 0x000fe40000010000 */
[----:B------:R-:W-:Y:S02]  /*9710*/  FADD.FTZ R180, R180, R177 ;  /* 0x000000b1b4b47221 */ /* 0x000fe40000010000 */
[----:B------:R-:W-:Y:S01]  /*9720*/  FADD.FTZ R219, R219, R218 ;  /* 0x000000dadbdb7221 */ /* 0x000fe20000010000 */
[----:B0-----:R-:W-:Y:S01]  /*9730*/  F2FP.BF16.F32.PACK_AB R166, R205, R210 ;  /* 0x000000d2cda6723e */ /* 0x001fe200000010ff */
[----:B------:R-:W-:-:S02]  /*9740*/  FADD.FTZ R181, R181, R180 ;  /* 0x000000b4b5b57221 */ /* 0x000fc40000010000 */
[----:B------:R-:W-:Y:S02]  /*9750*/  FADD.FTZ R220, R220, R219 ;  /* 0x000000dbdcdc7221 */ /* 0x000fe40000010000 */
[----:B------:R-:W-:Y:S02]  /*9760*/  FADD.FTZ R181, R204, R181 ;  /* 0x000000b5ccb57221 */ /* 0x000fe40000010000 */
[----:B------:R-:W-:Y:S01]  /*9770*/  FADD.FTZ R221, R221, R220 ;  /* 0x000000dcdddd7221 */ /* 0x000fe20000010000 */
[----:B-1----:R-:W-:Y:S01]  /*9780*/  F2FP.BF16.F32.PACK_AB R167, R183, R182 ;  /* 0x000000b6b7a7723e */ /* 0x002fe200000010ff */
[----:B------:R-:W-:Y:S02]  /*9790*/  FADD.FTZ R170, R170, R181 ;  /* 0x000000b5aaaa7221 */ /* 0x000fe40000010000 */
        /* <DEDUP_REMOVED lines=9> */
[C---:B------:R-:W-:Y:S01]  /*9830*/  IADD3 R212, R213.reuse, 0x100, RZ ;  /* 0x00000100d5d47810 */ /* 0x040fe20007ffe0ff */
        /* <DEDUP_REMOVED lines=38> */
.L_x_4081:
        /* <DEDUP_REMOVED lines=9> */
.L_x_4071:
[----:B------:R-:W-:-:S13]  /*9b30*/  ISETP.GE.AND P1, PT, R200, UR61, PT ;  /* 0x0000003dc8007c0c */ /* 0x000fda000bf26270 */
[----:B------:R-:W-:Y:S05]  /*9b40*/  @!P1 BRA `(.L_x_4083) ;  /* 0x0000002800dc9947 */ /* 0x000fea0003800000 */
[----:B------:R-:W-:Y:S01]  /*9b50*/  IMAD.MOV.U32 R209, RZ, RZ, R168 ;  /* 0x000000ffffd17224 */ /* 0x000fe200078e00a8 */
[----:B------:R-:W-:Y:S01]  /*9b60*/  ULDC UR39, c[0x0][0xa80] ;  /* 0x0002a00000277ab9 */ /* 0x000fe20000000800 */
[----:B------:R-:W-:Y:S02]  /*9b70*/  IMAD.MOV.U32 R186, RZ, RZ, R185 ;  /* 0x000000ffffba7224 */ /* 0x000fe400078e00b9 */
[----:B------:R-:W-:-:S07]  /*9b80*/  IMAD.MOV.U32 R211, RZ, RZ, R22 ;  /* 0x000000ffffd37224 */ /* 0x000fce00078e0016 */
.L_x_4094:
[----:B------:R-:W-:-:S05]  /*9b90*/  VIADD R22, R211, 0x1 ;  /* 0x00000001d3167836 */ /* 0x000fca0000000000 */
[----:B------:R-:W-:-:S04]  /*9ba0*/  ISETP.NE.AND P1, PT, R22, 0x2, PT ;  /* 0x000000021600780c */ /* 0x000fc80003f25270 */
[----:B01----:R-:W-:Y:S02]  /*9bb0*/  SEL R152, RZ, 0x1, P1 ;  /* 0x00000001ff987807 */ /* 0x003fe40000800000 */
[----:B------:R-:W-:Y:S02]  /*9bc0*/  SEL R22, R22, RZ, P1 ;  /* 0x000000ff16167207 */ /* 0x000fe40000800000 */
[----:B------:R-:W-:-:S13]  /*9bd0*/  R2UR UR6, R152 ;  /* 0x00000000980672ca */ /* 0x000fda00000e0000 */
[----:B------:R-:W-:Y:S01]  /*9be0*/  ULOP3.LUT UR38, UR38, UR6, URZ, 0x3c, !UPT ;  /* 0x0000000626267292 */ /* 0x000fe2000f8e3c3f */
[----:B------:R-:W-:Y:S11]  /*9bf0*/  @!P0 BRA `(.L_x_4084) ;  /* 0x0000000000048947 */ /* 0x000ff60003800000 */
[----:B------:R-:W-:Y:S01]  /*9c00*/  BPT.TRAP 0x1 ;  /* 0x000000040000795c */ /* 0x000fe20000300000 */
.L_x_4084:
[----:B------:R-:W-:Y:S02]  /*9c10*/  IMAD.U32 R196, RZ, RZ, UR38 ;  /* 0x00000026ffc47e24 */ /* 0x000fe4000f8e00ff */
[----:B------:R-:W-:-:S03]  /*9c20*/  IMAD R195, R22, 0x8, R198 ;  /* 0x0000000816c37824 */ /* 0x000fc600078e02c6 */
[----:B------:R-:W-:-:S04]  /*9c30*/  SHF.L.U32 R196, R196, 0x1f, RZ ;  /* 0x0000001fc4c47819 */ /* 0x000fc800000006ff */
[----:B------:R0:W1:Y:S01]  /*9c40*/  SYNCS.PHASECHK.TRANS64.TRYWAIT P1, [R195+URZ+0x38830], R196 ;  /* 0x038830c4c30075a7 */ /* 0x000062000802017f */
[----:B------:R-:W-:Y:S05]  /*9c50*/  @!P0 BRA `(.L_x_4085) ;  /* 0x0000000000048947 */ /* 0x000fea0003800000 */
[----:B------:R-:W-:Y:S01]  /*9c60*/  BPT.TRAP 0x1 ;  /* 0x000000040000795c */ /* 0x000fe20000300000 */
.L_x_4085:
[----:B------:R-:W-:Y:S01]  /*9c70*/  IMAD R185, R22, 0x200, R191 ;  /* 0x0000020016b97824 */ /* 0x000fe200078e02bf */
[----:B-1----:R-:W-:Y:S06]  /*9c80*/  @P1 BRA `(.L_x_4086) ;  /* 0x0000000000081947 */ /* 0x002fec0003800000 */
[----:B------:R-:W1:Y:S02]  /*9c90*/  SYNCS.PHASECHK.TRANS64.TRYWAIT P1, [R195+URZ+0x38830], R196 ;  /* 0x038830c4c30075a7 */ /* 0x000e64000802017f */
[----:B-1----:R-:W-:Y:S05]  /*9ca0*/  @!P1 BRA `(.L_x_4087) ;  /* 0x000000a4004c9947 */ /* 0x002fea0003800000 */
.L_x_4086:
[----:B------:R-:W-:Y:S01]  /*9cb0*/  R2UR UR58, R185 ;  /* 0x00000000b93a72ca */ /* 0x000fe200000e0000 */
[----:B------:R-:W-:Y:S01]  /*9cc0*/  WARPGROUP.ARRIVE ;  /* 0x00000000000079c5 */ /* 0x000fe20000000000 */
[----:B------:R-:W-:Y:S01]  /*9cd0*/  R2UR UR56, R10 ;  /* 0x000000000a3872ca */ /* 0x000fe200000e0000 */
[----:B------:R-:W-:Y:S01]  /*9ce0*/  UMOV UR59, 0x40000040 ;  /* 0x40000040003b7882 */ /* 0x000fe20000000000 */
[----:B------:R-:W-:Y:S01]  /*9cf0*/  R2UR UR57, R11 ;  /* 0x000000000b3972ca */ /* 0x000fe200000e0000 */
[----:B------:R-:W-:-:S12]  /*9d00*/  VIADD R201, R185, 0x2 ;  /* 0x00000002b9c97836 */ /* 0x000fd80000000000 */
        /* <DEDUP_REMOVED lines=27> */
.L_x_4088:
[----:B------:R2:W3:Y:S01]  /*9ec0*/  SYNCS.PHASECHK.TRANS64.TRYWAIT P1, [R195+URZ+0x38850], R196 ;  /* 0x038850c4c30075a7 */ /* 0x0004e2000802017f */
[----:B------:R-:W-:Y:S05]  /*9ed0*/  @!P0 BRA `(.L_x_4089) ;  /* 0x0000000000048947 */ /* 0x000fea0003800000 */
[----:B------:R-:W-:Y:S01]  /*9ee0*/  BPT.TRAP 0x1 ;  /* 0x000000040000795c */ /* 0x000fe20000300000 */
.L_x_4089:
[----:B------:R-:W-:Y:S01]  /*9ef0*/  LEA R185, R22, R18, 0xc ;  /* 0x0000001216b97211 */ /* 0x000fe200078e60ff */
[----:B---3--:R-:W-:Y:S06]  /*9f00*/  @P1 BRA `(.L_x_4090) ;  /* 0x0000000000081947 */ /* 0x008fec0003800000 */
[----:B------:R-:W3:Y:S02]  /*9f10*/  SYNCS.PHASECHK.TRANS64.TRYWAIT P1, [R195+URZ+0x38850], R196 ;  /* 0x038850c4c30075a7 */ /* 0x000ee4000802017f */
[----:B---3--:R-:W-:Y:S05]  /*9f20*/  @!P1 BRA `(.L_x_4091) ;  /* 0x000000a000c09947 */ /* 0x008fea0003800000 */
.L_x_4090:
[----:B------:R-:W-:Y:S01]  /*9f30*/  R2UR UR58, R185 ;  /* 0x00000000b93a72ca */ /* 0x000fe200000e0000 */
[----:B------:R-:W-:Y:S01]  /*9f40*/  WARPGROUP.ARRIVE ;  /* 0x00000000000079c5 */ /* 0x000fe20000000000 */
[----:B------:R-:W-:Y:S01]  /*9f50*/  R2UR UR56, R6 ;  /* 0x00000000063872ca */ /* 0x000fe200000e0000 */
[----:B------:R-:W-:Y:S01]  /*9f60*/  UMOV UR59, 0x40000040 ;  /* 0x40000040003b7882 */ /* 0x000fe20000000000 */
[----:B------:R-:W-:Y:S01]  /*9f70*/  R2UR UR57, R7 ;  /* 0x00000000073972ca */ /* 0x000fe200000e0000 */
[C---:B0123--:R-:W-:Y:S01]  /*9f80*/  VIADD R196, R185.reuse, 0x2 ;  /* 0x00000002b9c47836 */ /* 0x04ffe20000000000 */
        /* <DEDUP_REMOVED lines=67> */
[----:B------:R-:W-:-:S04]  /*a3c0*/  SEL R196, RZ, 0x2, !P1 ;  /* 0x00000002ffc47807 */ /* 0x000fc80004800000 */
[----:B------:R-:W-:Y:S01]  /*a3d0*/  IADD3 R202, R184, R196, RZ ;  /* 0x000000c4b8ca7210 */ /* 0x000fe20007ffe0ff */
        /* <DEDUP_REMOVED lines=210> */
.L_x_4092:
        /* <DEDUP_REMOVED lines=38> */
[----:B------:R-:W0:Y:S01]  /*b360*/  MUFU.EX2 R186, R202 ;  /* 0x000000ca00ba7308 */ /* 0x000e220000000800 */
        /* <DEDUP_REMOVED lines=19> */
[----:B0-----:R-:W-:Y:S01]  /*b4a0*/  FMUL.FTZ R24, R24, R186 ;  /* 0x000000ba18187220 */ /* 0x001fe20000410000 */
        /* <DEDUP_REMOVED lines=105> */
[-C--:B-1----:R-:W-:Y:S01]  /*bb40*/  FMUL.FTZ R26, R26, R181.reuse ;  /* 0x000000b51a1a7220 */ /* 0x082fe20000410000 */
[----:B------:R1:W-:Y:S01]  /*bb50*/  @!P1 STS [R153+0x38420], R181 ;  /* 0x038420b599009388 */ /* 0x0003e20000000800 */
[----:B0-----:R-:W-:Y:S01]  /*bb60*/  F2FP.BF16.F32.PACK_AB R154, R203, R202 ;  /* 0x000000cacb9a723e */ /* 0x001fe200000010ff */
[-C--:B------:R-:W-:Y:S01]  /*bb70*/  FMUL.FTZ R27, R27, R181.reuse ;  /* 0x000000b51b1b7220 */ /* 0x080fe20000410000 */
[----:B------:R-:W-:Y:S01]  /*bb80*/  F2FP.BF16.F32.PACK_AB R158, R207, R206 ;  /* 0x000000cecf9e723e */ /* 0x000fe200000010ff */
[-C--:B------:R-:W-:Y:S01]  /*bb90*/  FMUL.FTZ R30, R30, R181.reuse ;  /* 0x000000b51e1e7220 */ /* 0x080fe20000410000 */
        /* <DEDUP_REMOVED lines=169> */
.L_x_4093:
        /* <DEDUP_REMOVED lines=9> */
.L_x_4083:
[----:B------:R-:W2:Y:S01]  /*c6c0*/  SHFL.BFLY PT, R0, R21, 0x2, 0x1f ;  /* 0x0c401f0015007f89 */ /* 0x000ea200000e0000 */
[----:B------:R-:W-:Y:S08]  /*c6d0*/  BAR.ARV 0x8, 0x100 ;  /* 0x0204000000007b1d */ /* 0x000ff00000002000 */
[----:B------:R-:W-:Y:S01]  /*c6e0*/  BAR.SYNC.DEFER_BLOCKING 0xf, 0x100 ;  /* 0x03c4000000007b1d */ /* 0x000fe20000010000 */
[----:B------:R-:W-:Y:S01]  /*c6f0*/  ISETP.NE.AND P0, PT, R194, RZ, PT ;  /* 0x000000ffc200720c */ /* 0x000fe20003f05270 */
[----:B------:R-:W-:-:S02]  /*c700*/  IMAD R7, R22, 0x40, R192 ;  /* 0x0000004016077824 */ /* 0x000fc400078e02c0 */
[----:B------:R-:W-:Y:S02]  /*c710*/  IMAD.U32 R8, RZ, RZ, UR6 ;  /* 0x00000006ff087e24 */ /* 0x000fe4000f8e00ff */
[----:B------:R-:W3:Y:S01]  /*c720*/  SHFL.BFLY PT, R5, R20, 0x2, 0x1f ;  /* 0x0c401f0014057f89 */ /* 0x000ee200000e0000 */
[----:B--2---:R-:W-:-:S07]  /*c730*/  FADD.FTZ R2, R0, R21 ;  /* 0x0000001500027221 */ /* 0x004fce0000010000 */
[----:B------:R-:W-:Y:S01]  /*c740*/  @!P0 LEA R198, R7, R198, 0x2 ;  /* 0x000000c607c68211 */ /* 0x000fe200078e10ff */
[----:B------:R-:W2:Y:S01]  /*c750*/  SHFL.BFLY PT, R3, R2, 0x1, 0x1f ;  /* 0x0c201f0002037f89 */ /* 0x000ea200000e0000 */
[----:B---3--:R-:W-:-:S05]  /*c760*/  FADD.FTZ R5, R5, R20 ;  /* 0x0000001405057221 */ /* 0x008fca0000010000 */
[----:B------:R-:W3:Y:S01]  /*c770*/  SHFL.BFLY PT, R0, R5, 0x1, 0x1f ;  /* 0x0c201f0005007f89 */ /* 0x000ee200000e0000 */
[----:B--2---:R-:W-:Y:S01]  /*c780*/  FADD.FTZ R4, R2, R3 ;  /* 0x0000000302047221 */ /* 0x004fe20000010000 */
[----:B------:R-:W-:Y:S02]  /*c790*/  IMAD.MOV.U32 R3, RZ, RZ, RZ ;  /* 0x000000ffff037224 */ /* 0x000fe400078e00ff */
[----:B------:R-:W-:Y:S02]  /*c7a0*/  IMAD.MOV.U32 R2, RZ, RZ, -0x800000 ;  /* 0xff800000ff027424 */ /* 0x000fe400078e00ff */
[----:B------:R-:W-:-:S13]  /*c7b0*/  FSETP.NE.FTZ.AND P1, PT, R4, RZ, PT ;  /* 0x000000ff0400720b */ /* 0x000fda0003f35000 */
[----:B------:R-:W2:Y:S01]  /*c7c0*/  @P1 MUFU.RCP R3, R4 ;  /* 0x0000000400031308 */ /* 0x000ea20000001000 */
[----:B---3--:R-:W-:Y:S01]  /*c7d0*/  FADD.FTZ R6, R5, R0 ;  /* 0x0000000005067221 */ /* 0x008fe20000010000 */
[----:B------:R-:W-:-:S04]  /*c7e0*/  IMAD.MOV.U32 R0, RZ, RZ, RZ ;  /* 0x000000ffff007224 */ /* 0x000fc800078e00ff */
[----:B------:R-:W-:Y:S02]  /*c7f0*/  FSETP.NE.FTZ.AND P2, PT, R6, RZ, PT ;  /* 0x000000ff0600720b */ /* 0x000fe40003f55000 */
[----:B------:R3:W4:Y:S01]  /*c800*/  @P1 MUFU.LG2 R5, R4 ;  /* 0x0000000400051308 */ /* 0x0007220000000c00 */
[----:B--2---:R2:W-:Y:S01]  /*c810*/  @!P0 STS [R198+0x38400], R3 ;  /* 0x03840003c6008388 */ /* 0x0045e20000000800 */
[----:B---3--:R-:W-:Y:S02]  /*c820*/  IMAD.MOV.U32 R4, RZ, RZ, -0x800000 ;  /* 0xff800000ff047424 */ /* 0x008fe400078e00ff */
[----:B------:R-:W-:-:S07]  /*c830*/  FMUL.FTZ R24, R24, R3 ;  /* 0x0000000318187220 */ /* 0x000fce0000410000 */
[----:B------:R-:W3:Y:S01]  /*c840*/  @P2 MUFU.RCP R0, R6 ;  /* 0x0000000600002308 */ /* 0x000ee20000001000 */
[----:B------:R-:W-:Y:S01]  /*c850*/  @P2 FMUL.FTZ R8, R8, 0.69314718246459960938 ;  /* 0x3f31721808082820 */ /* 0x000fe20000410000 */
[-C--:B------:R-:W-:Y:S01]  /*c860*/  FMUL.FTZ R25, R25, R3.reuse ;  /* 0x0000000319197220 */ /* 0x080fe20000410000 */
[-C--:B------:R-:W-:Y:S01]  /*c870*/  FMUL.FTZ R28, R28, R3.reuse ;  /* 0x000000031c1c7220 */ /* 0x080fe20000410000 */
[-C--:B------:R-:W-:Y:S01]  /*c880*/  FMUL.FTZ R29, R29, R3.reuse ;  /* 0x000000031d1d7220 */ /* 0x080fe20000410000 */
[----:B----4-:R-:W-:Y:S01]  /*c890*/  @P1 FMUL.FTZ R5, R5, 0.69314718246459960938 ;  /* 0x3f31721805051820 */ /* 0x010fe20000410000 */
[-C--:B------:R-:W-:Y:S01]  /*c8a0*/  FMUL.FTZ R32, R32, R3.reuse ;  /* 0x0000000320207220 */ /* 0x080fe20000410000 */
[-C--:B------:R-:W-:Y:S01]  /*c8b0*/  FMUL.FTZ R33, R33, R3.reuse ;  /* 0x0000000321217220 */ /* 0x080fe20000410000 */
[----:B------:R4:W5:Y:S01]  /*c8c0*/  @P2 MUFU.LG2 R7, R6 ;  /* 0x0000000600072308 */ /* 0x0009620000000c00 */
        /* <DEDUP_REMOVED lines=8> */
[----:B---3--:R2:W-:Y:S01]  /*c950*/  @!P0 STS [R198+0x38420], R0 ;  /* 0x03842000c6008388 */ /* 0x0085e20000000800 */
[----:B----4-:R-:W-:-:S02]  /*c960*/  IMAD.U32 R6, RZ, RZ, UR6 ;  /* 0x00000006ff067e24 */ /* 0x010fc4000f8e00ff */
[-C--:B------:R-:W-:Y:S01]  /*c970*/  FMUL.FTZ R52, R52, R3.reuse ;  /* 0x0000000334347220 */ /* 0x080fe20000410000 */
[-C--:B------:R-:W-:Y:S01]  /*c980*/  FMUL.FTZ R53, R53, R3.reuse ;  /* 0x0000000335357220 */ /* 0x080fe20000410000 */
[-C--:B------:R-:W-:Y:S01]  /*c990*/  FMUL.FTZ R56, R56, R3.reuse ;  /* 0x0000000338387220 */ /* 0x080fe20000410000 */
[----:B------:R-:W-:Y:S01]  /*c9a0*/  @P1 FMUL.FTZ R6, R6, 0.69314718246459960938 ;  /* 0x3f31721806061820 */ /* 0x000fe20000410000 */
[-C--:B------:R-:W-:Y:S01]  /*c9b0*/  FMUL.FTZ R57, R57, R3.reuse ;  /* 0x0000000339397220 */ /* 0x080fe20000410000 */
[-C--:B------:R-:W-:Y:S01]  /*c9c0*/  FMUL.FTZ R60, R60, R3.reuse ;  /* 0x000000033c3c7220 */ /* 0x080fe20000410000 */
[----:B-----5:R-:W-:Y:S01]  /*c9d0*/  @P2 FMUL.FTZ R7, R7, 0.69314718246459960938 ;  /* 0x3f31721807072820 */ /* 0x020fe20000410000 */
        /* <DEDUP_REMOVED lines=112> */
[----:B--2---:R-:W-:Y:S06]  /*d0e0*/  BAR.ARV 0xe, 0x100 ;  /* 0x0384000000007b1d */ /* 0x004fec0000002000 */
.L_x_4052:
[----:B------:R-:W-:Y:S05]  /*d0f0*/  @P0 BRA `(.L_x_4095) ;  /* 0x0000002400080947 */ /* 0x000fea0003800000 */
[----:B------:R-:W2:Y:S01]  /*d100*/  LDL R156, [R1] ;  /* 0x00000000019c7983 */ /* 0x000ea20000100800 */
[----:B------:R-:W3:Y:S01]  /*d110*/  S2UR UR5, SR_CgaCtaId ;  /* 0x00000000000579c3 */ /* 0x000ee20000008800 */
[----:B------:R-:W-:Y:S01]  /*d120*/  UMOV UR4, 0x400 ;  /* 0x0000040000047882 */ /* 0x000fe20000000000 */
[----:B------:R-:W4:Y:S06]  /*d130*/  S2R R0, SR_TID.X ;  /* 0x0000000000007919 */ /* 0x000f2c0000002100 */
[----:B------:R-:W5:Y:S08]  /*d140*/  S2UR UR6, SR_CTAID.Y ;  /* 0x00000000000679c3 */ /* 0x000f700000002600 */
[----:B------:R-:W5:Y:S08]  /*d150*/  LDC R10, c[0x0][0xd50] ;  /* 0x00035400ff0a7b82 */ /* 0x000f700000000800 */
[----:B------:R-:W0:Y:S01]  /*d160*/  LDC R6, c[0x0][0xce8] ;  /* 0x00033a00ff067b82 */ /* 0x000e220000000800 */
[----:B---3--:R-:W-:-:S04]  /*d170*/  ULEA UR4, UR5, UR4, 0x18 ;  /* 0x0000000405047291 */ /* 0x008fc8000f8ec03f */
[----:B------:R-:W-:-:S04]  /*d180*/  UIADD3 UR4, UR4, 0x38820, URZ ;  /* 0x0003882004047890 */ /* 0x000fc8000fffe03f */
[----:B------:R-:W-:Y:S01]  /*d190*/  UPRMT UR4, URZ, 0x654, UR4 ;  /* 0x000006543f047896 */ /* 0x000fe20008000004 */
[----:B------:R-:W-:Y:S01]  /*d1a0*/  BAR.SYNC.DEFER_BLOCKING 0x1, 0x100 ;  /* 0x0044000000007b1d */ /* 0x000fe20000010000 */
[----:B----4-:R-:W-:-:S05]  /*d1b0*/  VIADD R20, R0, 0xffffff80 ;  /* 0xffffff8000147836 */ /* 0x010fca0000000000 */
[----:B------:R-:W-:-:S04]  /*d1c0*/  SHF.R.S32.HI R21, RZ, 0x1f, R20 ;  /* 0x0000001fff157819 */ /* 0x000fc80000011414 */
[----:B------:R-:W-:-:S04]  /*d1d0*/  LEA.HI R9, R21, R20, RZ, 0x7 ;  /* 0x0000001415097211 */ /* 0x000fc800078f38ff */
[----:B------:R-:W-:Y:S02]  /*d1e0*/  SHF.R.S32.HI R0, RZ, 0x7, R9 ;  /* 0x00000007ff007819 */ /* 0x000fe40000011409 */
[----:B------:R-:W-:Y:S02]  /*d1f0*/  LOP3.LUT R5, R9, 0xffffff80, RZ, 0xc0, !PT ;  /* 0xffffff8009057812 */ /* 0x000fe400078ec0ff */
[----:B0-----:R-:W-:Y:S01]  /*d200*/  ISETP.NE.AND P1, PT, R6, 0x1, PT ;  /* 0x000000010600780c */ /* 0x001fe20003f25270 */
[----:B------:R-:W0:Y:S02]  /*d210*/  SHFL.IDX PT, R7, R0, RZ, 0x1f ;  /* 0x00001fff00077589 */ /* 0x000e2400000e0000 */
[----:B------:R-:W-:Y:S01]  /*d220*/  IMAD.IADD R8, R20, 0x1, -R5 ;  /* 0x0000000114087824 */ /* 0x000fe200078e0a05 */
[----:B------:R-:W-:Y:S04]  /*d230*/  SYNCS.ARRIVE.TRANS64.RED.A1T0 RZ, [UR4], RZ ;  /* 0x000000ffffff79a7 */ /* 0x000fe80008100404 */
[----:B------:R-:W-:-:S02]  /*d240*/  SHF.R.S32.HI R155, RZ, 0x1f, R8 ;  /* 0x0000001fff9b7819 */ /* 0x000fc40000011408 */
[----:B0-----:R-:W-:Y:S02]  /*d250*/  ISETP.NE.AND P0, PT, R7, RZ, PT ;  /* 0x000000ff0700720c */ /* 0x001fe40003f05270 */
[----:B------:R-:W-:-:S04]  /*d260*/  LEA.HI R7, R155, R8, RZ, 0x2 ;  /* 0x000000089b077211 */ /* 0x000fc800078f10ff */
[----:B------:R-:W-:Y:S02]  /*d270*/  SHF.R.S32.HI R154, RZ, 0x2, R7 ;  /* 0x00000002ff9a7819 */ /* 0x000fe40000011407 */
[----:B--2---:R-:W-:-:S13]  /*d280*/  R2UR UR7, R156 ;  /* 0x000000009c0772ca */ /* 0x004fda00000e0000 */
[----:B------:R-:W-:-:S04]  /*d290*/  IMAD R3, RZ, RZ, -UR7 ;  /* 0x80000007ff037e24 */ /* 0x000fc8000f8e02ff */
[----:B-----5:R-:W-:Y:S01]  /*d2a0*/  IMAD R3, R10, R3, UR6 ;  /* 0x000000060a037e24 */ /* 0x020fe2000f8e0203 */
[----:B------:R-:W-:-:S04]  /*d2b0*/  USHF.R.S32.HI UR6, URZ, 0x1f, UR7 ;  /* 0x0000001f3f067899 */ /* 0x000fc80008011407 */
[----:B------:R-:W-:Y:S01]  /*d2c0*/  SHF.R.S32.HI R5, RZ, 0x1f, R3 ;  /* 0x0000001fff057819 */ /* 0x000fe20000011403 */
[----:B------:R-:W-:Y:S07]  /*d2d0*/  @P0 BRA `(.L_x_4096) ;  /* 0x0000000400480947 */ /* 0x000fee0003800000 */
[----:B------:R-:W0:Y:S01]  /*d2e0*/  LDC R16, c[0x0][0xce8] ;  /* 0x00033a00ff107b82 */ /* 0x000e220000000800 */
[----:B------:R-:W-:Y:S01]  /*d2f0*/  LOP3.LUT R9, R9, 0xffffff80, RZ, 0xc0, !PT ;  /* 0xffffff8009097812 */ /* 0x000fe200078ec0ff */
[----:B------:R-:W2:Y:S01]  /*d300*/  S2R R22, SR_CTAID.X ;  /* 0x0000000000167919 */ /* 0x000ea20000002500 */
[----:B------:R-:W-:Y:S01]  /*d310*/  LEA.HI R11, R21, R20, RZ, 0x2 ;  /* 0x00000014150b7211 */ /* 0x000fe200078f10ff */
[----:B------:R-:W-:Y:S01]  /*d320*/  ULDC.64 UR4, c[0x0][0xcd0] ;  /* 0x0003340000047ab9 */ /* 0x000fe20000000a00 */
[----:B------:R-:W-:Y:S01]  /*d330*/  R2UR UR10, R156 ;  /* 0x000000009c0a72ca */ /* 0x000fe200000e0000 */
[C---:B------:R-:W-:Y:S01]  /*d340*/  IMAD.IADD R23, R20.reuse, 0x1, -R9 ;  /* 0x0000000114177824 */ /* 0x040fe200078e0a09 */
[----:B------:R-:W-:Y:S01]  /*d350*/  LOP3.LUT R11, R11, 0xfffffffc, RZ, 0xc0, !PT ;  /* 0xfffffffc0b0b7812 */ /* 0x000fe200078ec0ff */
[----:B------:R-:W3:Y:S03]  /*d360*/  S2UR UR7, SR_CTAID.Z ;  /* 0x00000000000779c3 */ /* 0x000ee60000002700 */
[----:B------:R-:W-:Y:S01]  /*d370*/  SHF.R.S32.HI R10, RZ, 0x1f, R23 ;  /* 0x0000001fff0a7819 */ /* 0x000fe20000011417 */
[----:B------:R-:W-:-:S03]  /*d380*/  IMAD.IADD R11, R20, 0x1, -R11 ;  /* 0x00000001140b7824 */ /* 0x000fc600078e0a0b */
[CC--:B-1----:R-:W-:Y:S01]  /*d390*/  LEA.HI R152, R10.reuse, R23.reuse, RZ, 0x2 ;  /* 0x000000170a987211 */ /* 0x0c2fe200078f10ff */
[----:B------:R-:W1:Y:S01]  /*d3a0*/  LDC.64 R18, c[0x0][0xcd8] ;  /* 0x00033600ff127b82 */ /* 0x000e620000000a00 */
[----:B------:R-:W-:Y:S01]  /*d3b0*/  LEA.HI R10, R10, R23, RZ, 0x5 ;  /* 0x000000170a0a7211 */ /* 0x000fe200078f28ff */
[----:B------:R-:W-:Y:S01]  /*d3c0*/  UIMAD.WIDE.U32 UR8, UR10, UR4, URZ ;  /* 0x000000040a0872a5 */ /* 0x000fe2000f8e003f */
[--C-:B------:R-:W-:Y:S01]  /*d3d0*/  SHF.R.S32.HI R9, RZ, 0x2, R152.reuse ;  /* 0x00000002ff097819 */ /* 0x100fe20000011498 */
[----:B------:R-:W-:Y:S01]  /*d3e0*/  UIMAD UR4, UR6, UR4, URZ ;  /* 0x00000004060472a4 */ /* 0x000fe2000f8e023f */
[----:B------:R-:W-:Y:S02]  /*d3f0*/  SHF.R.S32.HI R12, RZ, 0x1f, R152 ;  /* 0x0000001fff0c7819 */ /* 0x000fe40000011498 */
[----:B------:R-:W-:Y:S01]  /*d400*/  SHF.R.S32.HI R10, RZ, 0x5, R10 ;  /* 0x00000005ff0a7819 */ /* 0x000fe2000001140a */
[----:B------:R-:W-:Y:S01]  /*d410*/  UIMAD UR4, UR10, UR5, UR4 ;  /* 0x000000050a0472a4 */ /* 0x000fe2000f8e0204 */
[----:B0-----:R-:W-:-:S02]  /*d420*/  ISETP.NE.AND P0, PT, R16, 0x1, PT ;  /* 0x000000011000780c */ /* 0x001fc40003f05270 */
[----:B------:R-:W-:Y:S01]  /*d430*/  LEA.HI R12, R12, R9, RZ, 0x3 ;  /* 0x000000090c0c7211 */ /* 0x000fe200078f18ff */
[----:B------:R-:W-:Y:S01]  /*d440*/  UIADD3 UR4, UR9, UR4, URZ ;  /* 0x0000000409047290 */ /* 0x000fe2000fffe03f */
[----:B------:R-:W-:Y:S02]  /*d450*/  LOP3.LUT R152, R152, 0x7ffffffc, RZ, 0xc0, !PT ;  /* 0x7ffffffc98987812 */ /* 0x000fe400078ec0ff */
[----:B------:R-:W-:Y:S01]  /*d460*/  LOP3.LUT R12, R12, 0xfffffff8, RZ, 0xc0, !PT ;  /* 0xfffffff80c0c7812 */ /* 0x000fe200078ec0ff */
[----:B---3--:R-:W-:Y:S02]  /*d470*/  USHF.R.S32.HI UR5, URZ, 0x1f, UR7 ;  /* 0x0000001f3f057899 */ /* 0x008fe40008011407 */
[----:B------:R-:W-:Y:S02]  /*d480*/  IMAD.IADD R152, R23, 0x1, -R152 ;  /* 0x0000000117987824 */ /* 0x000fe400078e0a98 */
[----:B------:R-:W-:Y:S01]  /*d490*/  IMAD.IADD R9, R9, 0x1, -R12 ;  /* 0x0000000109097824 */ /* 0x000fe200078e0a0c */
[----:B------:R-:W-:Y:S01]  /*d4a0*/  LEA.HI R12, R11, R11, RZ, 0x1 ;  /* 0x0000000b0b0c7211 */ /* 0x000fe200078f08ff */
[----:B------:R-:W0:Y:S01]  /*d4b0*/  @P0 LDC R14, c[0x0][0xcec] ;  /* 0x00033b00ff0e0b82 */ /* 0x000e220000000800 */
[----:B------:R-:W-:-:S02]  /*d4c0*/  IMAD.SHL.U32 R152, R152, 0x2, RZ ;  /* 0x0000000298987824 */ /* 0x000fc400078e00ff */
[----:B------:R-:W-:Y:S01]  /*d4d0*/  LOP3.LUT R12, R12, 0x1ffffffe, RZ, 0xc0, !PT ;  /* 0x1ffffffe0c0c7812 */ /* 0x000fe200078ec0ff */
[----:B------:R-:W-:Y:S02]  /*d4e0*/  IMAD R153, R10, 0x10, R9 ;  /* 0x000000100a997824 */ /* 0x000fe400078e0209 */
[----:B------:R-:W-:Y:S02]  /*d4f0*/  IMAD.U32 R10, RZ, RZ, UR8 ;  /* 0x00000008ff0a7e24 */ /* 0x000fe4000f8e00ff */
[----:B------:R-:W3:Y:S01]  /*d500*/  @P0 LDC R17, c[0x0][0xcf0] ;  /* 0x00033c00ff110b82 */ /* 0x000ee20000000800 */
[----:B------:R-:W-:Y:S02]  /*d510*/  IMAD.IADD R12, R11, 0x1, -R12 ;  /* 0x000000010b0c7824 */ /* 0x000fe400078e0a0c */
[----:B------:R-:W-:Y:S02]  /*d520*/  IMAD.U32 R11, RZ, RZ, UR9 ;  /* 0x00000009ff0b7e24 */ /* 0x000fe4000f8e00ff */
[----:B------:R-:W-:-:S02]  /*d530*/  IMAD R9, R12, 0x8, R153 ;  /* 0x000000080c097824 */ /* 0x000fc400078e0299 */
[----:B-1----:R-:W-:Y:S02]  /*d540*/  IMAD R12, R18, UR5, RZ ;  /* 0x00000005120c7c24 */ /* 0x002fe4000f8e02ff */
[----:B------:R-:W-:Y:S01]  /*d550*/  IMAD.U32 R11, RZ, RZ, UR4 ;  /* 0x00000004ff0b7e24 */ /* 0x000fe2000f8e00ff */
[----:B--2---:R-:W-:Y:S01]  /*d560*/  LEA R9, R22, R9, 0x6 ;  /* 0x0000000916097211 */ /* 0x004fe200078e30ff */
[----:B------:R-:W-:Y:S01]  /*d570*/  IMAD R15, R19, UR7, R12 ;  /* 0x00000007130f7c24 */ /* 0x000fe2000f8e020c */
[----:B------:R-:W-:Y:S01]  /*d580*/  ULDC.64 UR4, c[0x0][0xce0] ;  /* 0x0003380000047ab9 */ /* 0x000fe20000000a00 */
[----:B------:R-:W-:-:S04]  /*d590*/  IMAD.WIDE.U32 R10, R18, UR7, R10 ;  /* 0x00000007120a7c25 */ /* 0x000fc8000f8e000a */
[----:B0-----:R-:W-:-:S04]  /*d5a0*/  @P0 IMAD.HI.U32 R12, R9, R14, RZ ;  /* 0x0000000e090c0227 */ /* 0x001fc800078e00ff */
[----:B------:R-:W-:Y:S02]  /*d5b0*/  IMAD.MOV.U32 R13, RZ, RZ, R9 ;  /* 0x000000ffff0d7224 */ /* 0x000fe400078e0009 */
[----:B------:R-:W-:Y:S01]  /*d5c0*/  IMAD.IADD R11, R11, 0x1, R15 ;  /* 0x000000010b0b7824 */ /* 0x000fe200078e020f */
[----:B---3--:R-:W-:Y:S01]  /*d5d0*/  @P0 SHF.R.U32.HI R13, RZ, R17, R12 ;  /* 0x00000011ff0d0219 */ /* 0x008fe2000001160c */
[----:B------:R-:W-:Y:S02]  /*d5e0*/  IMAD R12, R5, UR4, RZ ;  /* 0x00000004050c7c24 */ /* 0x000fe4000f8e02ff */
[----:B------:R-:W-:Y:S01]  /*d5f0*/  IMAD.WIDE.U32 R10, R3, UR4, R10 ;  /* 0x00000004030a7c25 */ /* 0x000fe2000f8e000a */
[----:B------:R-:W-:-:S03]  /*d600*/  SHF.R.S32.HI R15, RZ, 0x1f, R13 ;  /* 0x0000001fff0f7819 */ /* 0x000fc6000001140d */
[----:B------:R-:W-:Y:S01]  /*d610*/  IMAD.MOV R14, RZ, RZ, -R13 ;  /* 0x000000ffff0e7224 */ /* 0x000fe200078e0a0d */
[----:B------:R-:W-:-:S03]  /*d620*/  IADD3 R10, P0, R13, R10, RZ ;  /* 0x0000000a0d0a7210 */ /* 0x000fc60007f1e0ff */
[----:B------:R-:W-:Y:S02]  /*d630*/  IMAD R9, R16, R14, R9 ;  /* 0x0000000e10097224 */ /* 0x000fe400078e0209 */
[----:B------:R-:W-:Y:S01]  /*d640*/  IMAD R14, R3, UR5, R12 ;  /* 0x00000005030e7c24 */ /* 0x000fe2000f8e020c */
[----:B------:R-:W-:Y:S02]  /*d650*/  ULDC.64 UR4, c[0x0][0xcc8] ;  /* 0x0003320000047ab9 */ /* 0x000fe40000000a00 */
        /* <DEDUP_REMOVED lines=10> */
[----:B------:R-:W-:Y:S01]  /*d700*/  LOP3.LUT R11, R12, 0xfffffe, RZ, 0xc0, !PT ;  /* 0x00fffffe0c0b7812 */ /* 0x000fe200078ec0ff */
[----:B------:R-:W-:Y:S01]  /*d710*/  IMAD R14, R16, UR4, RZ ;  /* 0x00000004100e7c24 */ /* 0x000fe2000f8e02ff */
[----:B------:R-:W-:Y:S01]  /*d720*/  LEA.HI.X R18, R10, UR5, R9, 0x2, P0 ;  /* 0x000000050a127c11 */ /* 0x000fe200080f1409 */
[----:B------:R-:W-:Y:S01]  /*d730*/  SHFL.IDX PT, R12, R17, 0x1, 0x1c1f ;  /* 0x003c1f00110c7f89 */ /* 0x000fe200000e0000 */
[----:B------:R-:W-:-:S02]  /*d740*/  IMAD R9, R22, 0x40, R153 ;  /* 0x0000004016097824 */ /* 0x000fc400078e0299 */
[----:B------:R-:W-:Y:S01]  /*d750*/  IMAD.IADD R15, R0, 0x1, -R11 ;  /* 0x00000001000f7824 */ /* 0x000fe200078e0a0b */
[----:B------:R-:W-:Y:S03]  /*d760*/  SHFL.IDX PT, R10, R17, RZ, 0x1c1f ;  /* 0x001c1fff110a7589 */ /* 0x000fe600000e0000 */
        /* <DEDUP_REMOVED lines=9> */
.L_x_4096:
[----:B------:R-:W2:Y:S01]  /*d800*/  S2R R14, SR_CTAID.X ;  /* 0x00000000000e7919 */ /* 0x000ea20000002500 */
[----:B------:R-:W-:Y:S01]  /*d810*/  LEA.HI R21, R21, R20, RZ, 0x2 ;  /* 0x0000001415157211 */ /* 0x000fe200078f10ff */
[----:B------:R-:W3:Y:S01]  /*d820*/  S2UR UR7, SR_CTAID.Z ;  /* 0x00000000000779c3 */ /* 0x000ee20000002700 */
[----:B------:R-:W-:Y:S01]  /*d830*/  SHF.R.S32.HI R9, RZ, 0x1f, R7 ;  /* 0x0000001fff097819 */ /* 0x000fe20000011407 */
[----:B------:R-:W-:Y:S01]  /*d840*/  ULDC.64 UR8, c[0x0][0xc38] ;  /* 0x00030e0000087ab9 */ /* 0x000fe20000000a00 */
[----:B------:R-:W-:Y:S01]  /*d850*/  LOP3.LUT R21, R21, 0xfffffffc, RZ, 0xc0, !PT ;  /* 0xfffffffc15157812 */ /* 0x000fe200078ec0ff */
[----:B------:R-:W-:Y:S01]  /*d860*/  UIMAD UR6, UR6, UR8, URZ ;  /* 0x00000008060672a4 */ /* 0x000fe2000f8e023f */
[----:B------:R-:W-:Y:S01]  /*d870*/  LEA.HI R9, R9, R154, RZ, 0x3 ;  /* 0x0000009a09097211 */ /* 0x000fe200078f18ff */
[----:B------:R-:W-:Y:S01]  /*d880*/  BSSY B0, `(.L_x_4097) ;  /* 0x0000102000007945 */ /* 0x000fe20003800000 */
[----:B------:R-:W-:Y:S01]  /*d890*/  R2UR UR10, R156 ;  /* 0x000000009c0a72ca */ /* 0x000fe200000e0000 */
[----:B------:R-:W-:Y:S01]  /*d8a0*/  IMAD.IADD R21, R20, 0x1, -R21 ;  /* 0x0000000114157824 */ /* 0x000fe200078e0a15 */
[----:B0-----:R-:W0:Y:S01]  /*d8b0*/  LDC.64 R12, c[0x0][0xc40] ;  /* 0x00031000ff0c7b82 */ /* 0x001e220000000a00 */
[----:B------:R-:W-:-:S02]  /*d8c0*/  LOP3.LUT R9, R9, 0xfffffff8, RZ, 0xc0, !PT ;  /* 0xfffffff809097812 */ /* 0x000fc400078ec0ff */
[----:B------:R-:W-:Y:S02]  /*d8d0*/  LEA.HI R155, R155, R8, RZ, 0x5 ;  /* 0x000000089b9b7211 */ /* 0x000fe400078f28ff */
[----:B------:R-:W-:Y:S01]  /*d8e0*/  LEA.HI R2, R21, R21, RZ, 0x1 ;  /* 0x0000001515027211 */ /* 0x000fe200078f08ff */
[----:B------:R-:W-:Y:S01]  /*d8f0*/  IMAD.IADD R154, R154, 0x1, -R9 ;  /* 0x000000019a9a7824 */ /* 0x000fe200078e0a09 */
[----:B------:R-:W-:Y:S01]  /*d900*/  SHF.R.S32.HI R155, RZ, 0x5, R155 ;  /* 0x00000005ff9b7819 */ /* 0x000fe2000001149b */
[----:B------:R-:W4:Y:S01]  /*d910*/  @P1 LDC R4, c[0x0][0xcec] ;  /* 0x00033b00ff041b82 */ /* 0x000f220000000800 */
[----:B------:R-:W-:Y:S02]  /*d920*/  LOP3.LUT R2, R2, 0x1ffffffe, RZ, 0xc0, !PT ;  /* 0x1ffffffe02027812 */ /* 0x000fe400078ec0ff */
[----:B------:R-:W-:Y:S01]  /*d930*/  UIMAD.WIDE.U32 UR4, UR10, UR8, URZ ;  /* 0x000000080a0472a5 */ /* 0x000fe2000f8e003f */
[----:B------:R-:W-:Y:S01]  /*d940*/  IMAD R155, R155, 0x10, R154 ;  /* 0x000000109b9b7824 */ /* 0x000fe200078e029a */
[----:B------:R-:W-:Y:S01]  /*d950*/  UIMAD UR6, UR10, UR9, UR6 ;  /* 0x000000090a0672a4 */ /* 0x000fe2000f8e0206 */
[----:B------:R-:W-:Y:S01]  /*d960*/  IMAD.IADD R2, R21, 0x1, -R2 ;  /* 0x0000000115027824 */ /* 0x000fe200078e0a02 */
[----:B---3--:R-:W-:Y:S01]  /*d970*/  USHF.R.S32.HI UR8, URZ, 0x1f, UR7 ;  /* 0x0000001f3f087899 */ /* 0x008fe20008011407 */
[----:B------:R-:W3:Y:S01]  /*d980*/  @P1 LDC R17, c[0x0][0xcf0] ;  /* 0x00033c00ff111b82 */ /* 0x000ee20000000800 */
[----:B------:R-:W-:Y:S01]  /*d990*/  UIADD3 UR6, UR5, UR6, URZ ;  /* 0x0000000605067290 */ /* 0x000fe2000fffe03f */
[----:B------:R-:W-:Y:S01]  /*d9a0*/  IMAD R9, R2, 0x8, R155 ;  /* 0x0000000802097824 */ /* 0x000fe200078e029b */
[----:B------:R-:W-:Y:S01]  /*d9b0*/  MOV R11, UR5 ;  /* 0x00000005000b7c02 */ /* 0x000fe20008000f00 */
[----:B------:R-:W-:Y:S01]  /*d9c0*/  IMAD.U32 R10, RZ, RZ, UR4 ;  /* 0x00000004ff0a7e24 */ /* 0x000fe2000f8e00ff */
[----:B------:R-:W-:Y:S01]  /*d9d0*/  ULDC.64 UR4, c[0x0][0xc48] ;  /* 0x0003120000047ab9 */ /* 0x000fe20000000a00 */
[----:B--2---:R-:W-:-:S02]  /*d9e0*/  IMAD R15, R14, 0x40, R9 ;  /* 0x000000400e0f7824 */ /* 0x004fc400078e0209 */
[----:B------:R-:W-:Y:S02]  /*d9f0*/  IMAD.U32 R11, RZ, RZ, UR6 ;  /* 0x00000006ff0b7e24 */ /* 0x000fe4000f8e00ff */
[C---:B0-----:R-:W-:Y:S02]  /*da00*/  IMAD R2, R12.reuse, UR8, RZ ;  /* 0x000000080c027c24 */ /* 0x041fe4000f8e02ff */
[----:B------:R-:W-:-:S04]  /*da10*/  IMAD.WIDE.U32 R10, R12, UR7, R10 ;  /* 0x000000070c0a7c25 */ /* 0x000fc8000f8e000a */
[----:B----4-:R-:W-:-:S04]  /*da20*/  @P1 IMAD.HI.U32 R4, R15, R4, RZ ;  /* 0x000000040f041227 */ /* 0x010fc800078e00ff */
[----:B------:R-:W-:Y:S02]  /*da30*/  IMAD R13, R13, UR7, R2 ;  /* 0x000000070d0d7c24 */ /* 0x000fe4000f8e0202 */
[----:B------:R-:W-:Y:S01]  /*da40*/  IMAD.MOV.U32 R9, RZ, RZ, R15 ;  /* 0x000000ffff097224 */ /* 0x000fe200078e000f */
[----:B---3--:R-:W-:Y:S01]  /*da50*/  @P1 SHF.R.U32.HI R9, RZ, R17, R4 ;  /* 0x00000011ff091219 */ /* 0x008fe20000011604 */
[----:B------:R-:W-:Y:S02]  /*da60*/  IMAD R2, R5, UR4, RZ ;  /* 0x0000000405027c24 */ /* 0x000fe4000f8e02ff */
[----:B------:R-:W-:Y:S01]  /*da70*/  IMAD.IADD R11, R11, 0x1, R13 ;  /* 0x000000010b0b7824 */ /* 0x000fe200078e020d */
[--C-:B------:R-:W-:Y:S01]  /*da80*/  SHF.R.S32.HI R4, RZ, 0x1f, R9.reuse ;  /* 0x0000001fff047819 */ /* 0x100fe20000011409 */
[----:B------:R-:W-:Y:S02]  /*da90*/  IMAD R13, R3, UR5, R2 ;  /* 0x00000005030d7c24 */ /* 0x000fe4000f8e0202 */
[----:B------:R-:W-:-:S02]  /*daa0*/  IMAD.MOV R5, RZ, RZ, -R9 ;  /* 0x000000ffff057224 */ /* 0x000fc400078e0a09 */
        /* <DEDUP_REMOVED lines=56> */
[----:B--23--:R-:W-:Y:S01]  /*de30*/  @!P2 IMAD.WIDE R8, R9, 0x4, R2 ;  /* 0x000000040908a825 */ /* 0x00cfe200078e0202 */
        /* <DEDUP_REMOVED lines=17> */
[----:B--2---:R-:W-:Y:S02]  /*df50*/  @!P1 LOP3.LUT R11, R17, 0xfffffffe, RZ, 0xc0, !PT ;  /* 0xfffffffe110b9812 */ /* 0x004fe400078ec0ff */
        /* <DEDUP_REMOVED lines=10> */
[----:B------:R-:W-:Y:S01]  /*e000*/  @!P3 LOP3.LUT R19, R19, 0xfffffffe, RZ, 0xc0, !PT ;  /* 0xfffffffe1313b812 */ /* 0x000fe200078ec0ff */
[----:B------:R-:W-:Y:S01]  /*e010*/  VIADD R18, R0, 0x68 ;  /* 0x0000006800127836 */ /* 0x000fe20000000000 */
[----:B----4-:R-:W-:Y:S01]  /*e020*/  @!P4 LOP3.LUT R15, R20, 0xfffffffe, RZ, 0xc0, !PT ;  /* 0xfffffffe140fc812 */ /* 0x010fe200078ec0ff */
[----:B------:R-:W-:Y:S01]  /*e030*/  VIADD R20, R0, 0x78 ;  /* 0x0000007800147836 */ /* 0x000fe20000000000 */
[----:B------:R-:W-:-:S02]  /*e040*/  @!P5 LOP3.LUT R21, R21, 0xfffffffe, RZ, 0xc0, !PT ;  /* 0xfffffffe1515d812 */ /* 0x000fc400078ec0ff */
        /* <DEDUP_REMOVED lines=66> */
[----:B------:R-:W-:Y:S02]  /*e470*/  @!P2 LEA.HI R18, R18, R18, RZ, 0x1 ;  /* 0x000000121212a211 */ /* 0x000fe400078f08ff */
[----:B--2---:R-:W-:Y:S01]  /*e480*/  @!P1 LOP3.LUT R11, R24, 0xfffffffe, RZ, 0xc0, !PT ;  /* 0xfffffffe180b9812 */ /* 0x004fe200078ec0ff */
[--C-:B------:R-:W-:Y:S01]  /*e490*/  @!P0 IMAD.WIDE R8, R9, 0x4, R2.reuse ;  /* 0x0000000409088825 */ /* 0x100fe200078e0202 */
[----:B------:R-:W-:Y:S02]  /*e4a0*/  @!P3 LEA.HI R19, R19, R19, RZ, 0x1 ;  /* 0x000000131313b211 */ /* 0x000fe400078f08ff */
[----:B------:R-:W-:Y:S01]  /*e4b0*/  @!P4 LEA.HI R20, R20, R20, RZ, 0x1 ;  /* 0x000000141414c211 */ /* 0x000fe200078f08ff */
[--C-:B------:R-:W-:Y:S01]  /*e4c0*/  @!P1 IMAD.WIDE R10, R11, 0x4, R2.reuse ;  /* 0x000000040b0a9825 */ /* 0x100fe200078e0202 */
[----:B---3--:R-:W-:Y:S01]  /*e4d0*/  @!P2 LOP3.LUT R13, R18, 0xfffffffe, RZ, 0xc0, !PT ;  /* 0xfffffffe120da812 */ /* 0x008fe200078ec0ff */
[----:B------:R0:W-:Y:S01]  /*e4e0*/  @!P0 ST.E.64 desc[UR36][R8.64], R96 ;  /* 0x0000006008008985 */ /* 0x0001e2000c101b24 */
[----:B------:R-:W-:Y:S01]  /*e4f0*/  @!P5 LEA.HI R21, R21, R21, RZ, 0x1 ;  /* 0x000000151515d211 */ /* 0x000fe200078f08ff */
[----:B------:R-:W-:Y:S01]  /*e500*/  VIADD R18, R0, 0xc8 ;  /* 0x000000c800127836 */ /* 0x000fe20000000000 */
[----:B------:R-:W-:Y:S01]  /*e510*/  @!P3 LOP3.LUT R19, R19, 0xfffffffe, RZ, 0xc0, !PT ;  /* 0xfffffffe1313b812 */ /* 0x000fe200078ec0ff */
[----:B------:R-:W-:Y:S01]  /*e520*/  @!P2 IMAD.WIDE R12, R13, 0x4, R2 ;  /* 0x000000040d0ca825 */ /* 0x000fe200078e0202 */
[----:B------:R-:W-:Y:S01]  /*e530*/  @!P6 LEA.HI R22, R22, R22, RZ, 0x1 ;  /* 0x000000161616e211 */ /* 0x000fe200078f08ff */
[----:B------:R2:W-:Y:S01]  /*e540*/  @!P1 ST.E.64 desc[UR36][R10.64], R100 ;  /* 0x000000640a009985 */ /* 0x0005e2000c101b24 */
[----:B----4-:R-:W-:Y:S01]  /*e550*/  @!P4 LOP3.LUT R15, R20, 0xfffffffe, RZ, 0xc0, !PT ;  /* 0xfffffffe140fc812 */ /* 0x010fe200078ec0ff */
[----:B------:R-:W-:Y:S01]  /*e560*/  VIADD R20, R0, 0xd8 ;  /* 0x000000d800147836 */ /* 0x000fe20000000000 */
[----:B------:R-:W-:Y:S01]  /*e570*/  @!P5 LOP3.LUT R21, R21, 0xfffffffe, RZ, 0xc0, !PT ;  /* 0xfffffffe1515d812 */ /* 0x000fe200078ec0ff */
[----:B------:R-:W-:Y:S01]  /*e580*/  @!P2 ST.E.64 desc[UR36][R12.64], R104 ;  /* 0x000000680c00a985 */ /* 0x000fe2000c101b24 */
[----:B-----5:R-:W-:-:S02]  /*e590*/  @!P6 LOP3.LUT R17, R22, 0xfffffffe, RZ, 0xc0, !PT ;  /* 0xfffffffe1611e812 */ /* 0x020fc400078ec0ff */
[----:B------:R-:W-:Y:S01]  /*e5a0*/  ISETP.GE.AND P0, PT, R18, UR4, PT ;  /* 0x0000000412007c0c */ /* 0x000fe2000bf06270 */
[----:B0-----:R-:W-:Y:S01]  /*e5b0*/  @!P3 IMAD.WIDE R8, R19, 0x4, R2 ;  /* 0x000000041308b825 */ /* 0x001fe200078e0202 */
[----:B------:R-:W-:-:S03]  /*e5c0*/  ISETP.GE.AND P2, PT, R20, UR4, PT ;  /* 0x0000000414007c0c */ /* 0x000fc6000bf46270 */
[----:B------:R-:W-:Y:S01]  /*e5d0*/  VIADD R19, R0, 0xd0 ;  /* 0x000000d000137836 */ /* 0x000fe20000000000 */
[----:B------:R0:W-:Y:S01]  /*e5e0*/  @!P3 ST.E.64 desc[UR36][R8.64], R108 ;  /* 0x0000006c0800b985 */ /* 0x0001e2000c101b24 */
[----:B--2---:R-:W-:-:S03]  /*e5f0*/  @!P4 IMAD.WIDE R10, R15, 0x4, R2 ;  /* 0x000000040f0ac825 */ /* 0x004fc600078e0202 */
[----:B------:R-:W-:Y:S01]  /*e600*/  ISETP.GE.AND P1, PT, R19, UR4, PT ;  /* 0x0000000413007c0c */ /* 0x000fe2000bf26270 */
[--C-:B------:R-:W-:Y:S01]  /*e610*/  @!P5 IMAD.WIDE R14, R21, 0x4, R2.reuse ;  /* 0x00000004150ed825 */ /* 0x100fe200078e0202 */
[----:B------:R2:W-:Y:S01]  /*e620*/  @!P4 ST.E.64 desc[UR36][R10.64], R112 ;  /* 0x000000700a00c985 */ /* 0x0005e2000c101b24 */
[----:B------:R-:W-:Y:S02]  /*e630*/  @!P0 LEA.HI R18, R18, R18, RZ, 0x1 ;  /* 0x0000001212128211 */ /* 0x000fe400078f08ff */
[----:B------:R-:W-:Y:S01]  /*e640*/  @!P6 IMAD.WIDE R16, R17, 0x4, R2 ;  /* 0x000000041110e825 */ /* 0x000fe200078e0202 */
[----:B------:R3:W-:Y:S01]  /*e650*/  @!P5 ST.E.64 desc[UR36][R14.64], R116 ;  /* 0x000000740e00d985 */ /* 0x0007e2000c101b24 */
[----:B------:R-:W-:Y:S02]  /*e660*/  @!P2 LEA.HI R20, R20, R20, RZ, 0x1 ;  /* 0x000000141414a211 */ /* 0x000fe400078f08ff */
[C---:B------:R-:W-:Y:S01]  /*e670*/  VIADD R21, R0.reuse, 0xe0 ;  /* 0x000000e000157836 */ /* 0x040fe20000000000 */
[----:B------:R4:W-:Y:S01]  /*e680*/  @!P6 ST.E.64 desc[UR36][R16.64], R120 ;  /* 0x000000781000e985 */ /* 0x0009e2000c101b24 */
[----:B0-----:R-:W-:-:S02]  /*e690*/  VIADD R9, R0, 0xf8 ;  /* 0x000000f800097836 */ /* 0x001fc40000000000 */
[C---:B------:R-:W-:Y:S01]  /*e6a0*/  VIADD R12, R0.reuse, 0xe8 ;  /* 0x000000e8000c7836 */ /* 0x040fe20000000000 */
[----:B------:R-:W-:Y:S01]  /*e6b0*/  ISETP.GE.AND P3, PT, R21, UR4, PT ;  /* 0x0000000415007c0c */ /* 0x000fe2000bf66270 */
[----:B------:R-:W-:Y:S01]  /*e6c0*/  VIADD R13, R0, 0xf0 ;  /* 0x000000f0000d7836 */ /* 0x000fe20000000000 */
[----:B------:R-:W-:Y:S02]  /*e6d0*/  ISETP.GE.AND P6, PT, R9, UR4, PT ;  /* 0x0000000409007c0c */ /* 0x000fe4000bfc6270 */
[----:B------:R-:W-:Y:S02]  /*e6e0*/  ISETP.GE.AND P4, PT, R12, UR4, PT ;  /* 0x000000040c007c0c */ /* 0x000fe4000bf86270 */
        /* <DEDUP_REMOVED lines=27> */
.L_x_4098:
[----:B------:R-:W-:Y:S05]  /*e8a0*/  BSYNC B0 ;  /* 0x0000000000007941 */ /* 0x000fea0003800000 */
.L_x_4097:
[----:B------:R-:W-:Y:S01]  /*e8b0*/  VIADD R7, R7, 0x8 ;  /* 0x0000000807077836 */ /* 0x000fe20000000000 */
[----:B0--3--:R3:W4:Y:S04]  /*e8c0*/  SHFL.IDX PT, R3, R5, 0x1, 0x1c1f ;  /* 0x003c1f0005037f89 */ /* 0x00972800000e0000 */
[----:B------:R-:W-:Y:S01]  /*e8d0*/  ISETP.GE.AND P0, PT, R7, R6, PT ;  /* 0x000000060700720c */ /* 0x000fe20003f06270 */
[----:B--2---:R3:W0:-:S12]  /*e8e0*/  SHFL.IDX PT, R2, R4, 0x1, 0x1c1f ;  /* 0x003c1f0004027f89 */ /* 0x00461800000e0000 */
        /* <DEDUP_REMOVED lines=25> */
[----:B0---4-:R-:W-:Y:S01]  /*ea80*/  @!P0 IMAD.WIDE R4, R5, 0x4, R2 ;  /* 0x0000000405048825 */ /* 0x011fe200078e0202 */
        /* <DEDUP_REMOVED lines=15> */
[----:B--2---:R-:W-:Y:S01]  /*eb80*/  @!P6 LOP3.LUT R7, R11, 0xfffffffe, RZ, 0xc0, !PT ;  /* 0xfffffffe0b07e812 */ /* 0x004fe200078ec0ff */
[----:B------:R-:W-:Y:S01]  /*eb90*/  @!P5 IMAD.WIDE R4, R5, 0x4, R2 ;  /* 0x000000040504d825 */ /* 0x000fe200078e0202 */
[----:B------:R-:W-:-:S02]  /*eba0*/  @!P1 LEA.HI R13, R13, R13, RZ, 0x1 ;  /* 0x0000000d0d0d9211 */ /* 0x000fc400078f08ff */
        /* <DEDUP_REMOVED lines=52> */
[----:B-----5:R-:W-:Y:S02]  /*eef0*/  @!P0 LOP3.LUT R13, R20, 0xfffffffe, RZ, 0xc0, !PT ;  /* 0xfffffffe140d8812 */ /* 0x020fe400078ec0ff */
[----:B------:R-:W-:Y:S01]  /*ef00*/  ISETP.GE.AND P6, PT, R18, UR4, PT ;  /* 0x0000000412007c0c */ /* 0x000fe2000bfc6270 */
[----:B0-----:R-:W-:Y:S01]  /*ef10*/  @!P4 IMAD.WIDE R4, R9, 0x4, R2 ;  /* 0x000000040904c825 */ /* 0x001fe200078e0202 */
[----:B------:R-:W-:-:S02]  /*ef20*/  ISETP.GE.AND P5, PT, R19, UR4, PT ;  /* 0x0000000413007c0c */ /* 0x000fc4000bfa6270 */
[----:B------:R-:W-:Y:S01]  /*ef30*/  IADD3 R20, R0, 0xb8, RZ ;  /* 0x000000b800147810 */ /* 0x000fe20007ffe0ff */
        /* <DEDUP_REMOVED lines=94> */
.L_x_4095:
[----:B------:R-:W2:Y:S02]  /*f520*/  S2R R0, SR_TID.X ;  /* 0x0000000000007919 */ /* 0x000ea40000002100 */
[----:B--2---:R-:W-:-:S05]  /*f530*/  VIADD R2, R0, 0xffffff80 ;  /* 0xffffff8000027836 */ /* 0x004fca0000000000 */
[----:B------:R-:W-:-:S13]  /*f540*/  ISETP.GT.AND P0, PT, R2, 0x3f, PT ;  /* 0x0000003f0200780c */ /* 0x000fda0003f04270 */
[----:B------:R-:W-:Y:S05]  /*f550*/  @P0 BRA `(.L_x_4049) ;  /* 0x0000004800a00947 */ /* 0x000fea0003800000 */
[----:B------:R-:W2:Y:S01]  /*f560*/  S2R R3, SR_CTAID.X ;  /* 0x0000000000037919 */ /* 0x000ea20000002500 */
[----:B------:R-:W3:Y:S01]  /*f570*/  LDC R6, c[0x0][0xce8] ;  /* 0x00033a00ff067b82 */ /* 0x000ee20000000800 */
[----:B------:R-:W-:Y:S01]  /*f580*/  ULDC UR4, c[0x0][0xb88] ;  /* 0x0002e20000047ab9 */ /* 0x000fe20000000800 */
[----:B--2---:R-:W-:Y:S02]  /*f590*/  IMAD R0, R3, 0x40, R0 ;  /* 0x0000004003007824 */ /* 0x004fe400078e0200 */
[----:B---3--:R-:W-:Y:S02]  /*f5a0*/  IMAD R3, R6, UR4, RZ ;  /* 0x0000000406037c24 */ /* 0x008fe4000f8e02ff */
[----:B------:R-:W-:-:S05]  /*f5b0*/  VIADD R0, R0, 0xffffff80 ;  /* 0xffffff8000007836 */ /* 0x000fca0000000000 */
[----:B------:R-:W-:-:S13]  /*f5c0*/  ISETP.GE.AND P0, PT, R0, R3, PT ;  /* 0x000000030000720c */ /* 0x000fda0003f06270 */
[----:B------:R-:W-:Y:S05]  /*f5d0*/  @P0 BRA `(.L_x_4049) ;  /* 0x0000004800800947 */ /* 0x000fea0003800000 */
[----:B------:R-:W2:Y:S01]  /*f5e0*/  LDL R4, [R1] ;  /* 0x0000000001047983 */ /* 0x000ea20000100800 */
[----:B------:R-:W-:Y:S01]  /*f5f0*/  ISETP.NE.AND P0, PT, R6, 0x1, PT ;  /* 0x000000010600780c */ /* 0x000fe20003f05270 */
[----:B------:R-:W-:Y:S01]  /*f600*/  S2UR UR7, SR_CTAID.Z ;  /* 0x00000000000779c3 */ /* 0x000fe20000002700 */
[----:B------:R-:W-:Y:S01]  /*f610*/  ULDC.64 UR8, c[0x0][0xcd0] ;  /* 0x0003340000087ab9 */ /* 0x000fe20000000a00 */
[----:B------:R-:W-:-:S06]  /*f620*/  IMAD.MOV.U32 R5, RZ, RZ, R0 ;  /* 0x000000ffff057224 */ /* 0x000fcc00078e0000 */
[----:B------:R-:W3:Y:S08]  /*f630*/  LDC.64 R10, c[0x0][0xcd8] ;  /* 0x00033600ff0a7b82 */ /* 0x000ef00000000a00 */
[----:B------:R-:W4:Y:S08]  /*f640*/  @P0 LDC R7, c[0x0][0xcec] ;  /* 0x00033b00ff070b82 */ /* 0x000f300000000800 */
[----:B------:R-:W5:Y:S08]  /*f650*/  @P0 LDC R9, c[0x0][0xcf0] ;  /* 0x00033c00ff090b82 */ /* 0x000f700000000800 */
[----:B------:R-:W0:Y:S08]  /*f660*/  S2UR UR10, SR_CTAID.Y ;  /* 0x00000000000a79c3 */ /* 0x000e300000002600 */
[----:B------:R-:W0:Y:S01]  /*f670*/  LDC R8, c[0x0][0xd50] ;  /* 0x00035400ff087b82 */ /* 0x000e220000000800 */
[----:B--2---:R-:W-:Y:S01]  /*f680*/  R2UR UR11, R4 ;  /* 0x00000000040b72ca */ /* 0x004fe200000e0000 */
[----:B----4-:R-:W-:-:S05]  /*f690*/  @P0 IMAD.HI.U32 R4, R0, R7, RZ ;  /* 0x0000000700040227 */ /* 0x010fca00078e00ff */
[----:B-----5:R-:W-:-:S07]  /*f6a0*/  @P0 SHF.R.U32.HI R5, RZ, R9, R4 ;  /* 0x00000009ff050219 */ /* 0x020fce0000011604 */
[----:B------:R-:W-:Y:S02]  /*f6b0*/  USHF.R.S32.HI UR6, URZ, 0x1f, UR11 ;  /* 0x0000001f3f067899 */ /* 0x000fe4000801140b */
[----:B------:R-:W-:Y:S01]  /*f6c0*/  IMAD R7, RZ, RZ, -UR11 ;  /* 0x8000000bff077e24 */ /* 0x000fe2000f8e02ff */
[----:B------:R-:W-:Y:S02]  /*f6d0*/  UIMAD.WIDE.U32 UR4, UR11, UR8, URZ ;  /* 0x000000080b0472a5 */ /* 0x000fe4000f8e003f */
[----:B------:R-:W-:Y:S01]  /*f6e0*/  UIMAD UR6, UR6, UR8, URZ ;  /* 0x00000008060672a4 */ /* 0x000fe2000f8e023f */
[----:B0-----:R-:W-:Y:S01]  /*f6f0*/  IMAD R9, R8, R7, UR10 ;  /* 0x0000000a08097e24 */ /* 0x001fe2000f8e0207 */
[----:B------:R-:W-:Y:S01]  /*f700*/  USHF.R.S32.HI UR8, URZ, 0x1f, UR7 ;  /* 0x0000001f3f087899 */ /* 0x000fe20008011407 */
[----:B------:R-:W-:Y:S01]  /*f710*/  IADD3 R7, -R5, RZ, RZ ;  /* 0x000000ff05077210 */ /* 0x000fe20007ffe1ff */
[----:B------:R-:W-:Y:S01]  /*f720*/  UIMAD UR6, UR11, UR9, UR6 ;  /* 0x000000090b0672a4 */ /* 0x000fe2000f8e0206 */
[----:B------:R-:W-:Y:S01]  /*f730*/  IMAD.U32 R3, RZ, RZ, UR5 ;  /* 0x00000005ff037e24 */ /* 0x000fe2000f8e00ff */
[----:B------:R-:W-:Y:S01]  /*f740*/  SHF.R.S32.HI R4, RZ, 0x1f, R9 ;  /* 0x0000001fff047819 */ /* 0x000fe20000011409 */
[----:B------:R-:W-:Y:S01]  /*f750*/  IMAD.U32 R2, RZ, RZ, UR4 ;  /* 0x00000004ff027e24 */ /* 0x000fe2000f8e00ff */
[----:B------:R-:W-:Y:S01]  /*f760*/  UIADD3 UR6, UR5, UR6, URZ ;  /* 0x0000000605067290 */ /* 0x000fe2000fffe03f */
[----:B---3--:R-:W-:-:S02]  /*f770*/  IMAD R12, R10, UR8, RZ ;  /* 0x000000080a0c7c24 */ /* 0x008fc4000f8e02ff */
[----:B------:R-:W-:Y:S01]  /*f780*/  ULDC.64 UR4, c[0x0][0xce0] ;  /* 0x0003380000047ab9 */ /* 0x000fe20000000a00 */
[----:B------:R-:W-:Y:S02]  /*f790*/  IMAD R7, R6, R7, R0 ;  /* 0x0000000706077224 */ /* 0x000fe400078e0200 */
[----:B------:R-:W-:Y:S02]  /*f7a0*/  IMAD.U32 R3, RZ, RZ, UR6 ;  /* 0x00000006ff037e24 */ /* 0x000fe4000f8e00ff */
[----:B------:R-:W-:Y:S01]  /*f7b0*/  IMAD R11, R11, UR7, R12 ;  /* 0x000000070b0b7c24 */ /* 0x000fe2000f8e020c */
[----:B------:R-:W-:Y:S01]  /*f7c0*/  SHF.R.S32.HI R0, RZ, 0x1f, R7 ;  /* 0x0000001fff007819 */ /* 0x000fe20000011407 */
[----:B------:R-:W-:-:S04]  /*f7d0*/  IMAD.WIDE.U32 R2, R10, UR7, R2 ;  /* 0x000000070a027c25 */ /* 0x000fc8000f8e0002 */
[----:B------:R-:W-:Y:S02]  /*f7e0*/  IMAD.IADD R3, R11, 0x1, R3 ;  /* 0x000000010b037824 */ /* 0x000fe400078e0203 */
[----:B------:R-:W-:Y:S02]  /*f7f0*/  IMAD R4, R4, UR4, RZ ;  /* 0x0000000404047c24 */ /* 0x000fe4000f8e02ff */
[----:B------:R-:W-:-:S04]  /*f800*/  IMAD.WIDE.U32 R2, R9, UR4, R2 ;  /* 0x0000000409027c25 */ /* 0x000fc8000f8e0002 */
[----:B------:R-:W-:Y:S01]  /*f810*/  IMAD R4, R9, UR5, R4 ;  /* 0x0000000509047c24 */ /* 0x000fe2000f8e0204 */
[----:B------:R-:W-:Y:S01]  /*f820*/  SHF.R.S32.HI R9, RZ, 0x1f, R5 ;  /* 0x0000001fff097819 */ /* 0x000fe20000011405 */
[----:B------:R-:W-:Y:S01]  /*f830*/  ULDC.64 UR4, c[0x0][0xcc8] ;  /* 0x0003320000047ab9 */ /* 0x000fe20000000a00 */
[----:B------:R-:W-:Y:S01]  /*f840*/  IADD3 R2, P0, R5, R2, RZ ;  /* 0x0000000205027210 */ /* 0x000fe20007f1e0ff */
[----:B------:R-:W-:-:S03]  /*f850*/  IMAD R0, R0, UR4, RZ ;  /* 0x0000000400007c24 */ /* 0x000fc6000f8e02ff */
[----:B------:R-:W-:Y:S01]  /*f860*/  IADD3.X R3, R9, R3, R4, P0, !PT ;  /* 0x0000000309037210 */ /* 0x000fe200007fe404 */
        /* <DEDUP_REMOVED lines=9> */
.L_x_4047:
        /* <DEDUP_REMOVED lines=18> */
.L_x_4099:
[----:B------:R-:W-:Y:S01]  /*fa20*/  ULDC UR43, c[0x0][0xd50] ;  /* 0x00035400002b7ab9 */ /* 0x000fe20000000800 */
[----:B------:R-:W-:Y:S01]  /*fa30*/  UMOV UR39, UR6 ;  /* 0x0000000600277c82 */ /* 0x000fe20008000000 */
[----:B------:R-:W-:-:S11]  /*fa40*/  UISETP.NE.AND UP0, UPT, UR43, 0x1, UPT ;  /* 0x000000012b00788c */ /* 0x000fd6000bf05270 */
[----:B------:R-:W-:Y:S01]  /*fa50*/  @UP0 ULDC UR4, c[0x0][0xd54] ;  /* 0x0003550000040ab9 */ /* 0x000fe20000000800 */
[----:B------:R-:W-:Y:S01]  /*fa60*/  @UP0 ULDC UR7, c[0x0][0xd58] ;  /* 0x0003560000070ab9 */ /* 0x000fe20000000800 */
[----:B------:R-:W-:-:S04]  /*fa70*/  UIMAD.WIDE.U32 UR4, UR6, UR4, URZ ;  /* 0x00000004060472a5 */ /* 0x000fc8000f8e003f */
[----:B------:R-:W-:-:S12]  /*fa80*/  @UP0 USHF.R.U32.HI UR39, URZ, UR7, UR5 ;  /* 0x000000073f270299 */ /* 0x000fd80008011605 */
.L_x_4100:
        /* <DEDUP_REMOVED lines=8> */
[----:B------:R-:W0:Y:S01]  /*fb10*/  S2UR UR46, SR_CTAID.X ;  /* 0x00000000002e79c3 */ /* 0x000e220000002500 */
[----:B------:R-:W-:Y:S01]  /*fb20*/  UISETP.NE.U32.AND UP0, UPT, UR4, URZ, UPT ;  /* 0x0000003f0400728c */ /* 0x000fe2000bf05070 */
[----:B------:R-:W-:Y:S01]  /*fb30*/  IMAD.MOV.U32 R30, RZ, RZ, RZ ;  /* 0x000000ffff1e7224 */ /* 0x000fe200078e00ff */
[----:B------:R-:W-:Y:S01]  /*fb40*/  ULDC UR6, c[0x0][0x448] ;  /* 0x0001120000067ab9 */ /* 0x000fe20000000800 */
[----:B------:R-:W-:Y:S01]  /*fb50*/  ULDC UR7, c[0x0][0x2f0] ;  /* 0x0000bc0000077ab9 */ /* 0x000fe20000000800 */
[----:B------:R-:W-:Y:S02]  /*fb60*/  UISETP.NE.AND.EX UP0, UPT, UR5, URZ, UPT, UP0 ;  /* 0x0000003f0500728c */ /* 0x000fe4000bf05300 */
[----:B------:R-:W-:-:S04]  /*fb70*/  UISETP.NE.AND UP1, UPT, UR6, 0x1, UPT ;  /* 0x000000010600788c */ /* 0x000fc8000bf25270 */
[----:B------:R-:W-:-:S05]  /*fb80*/  PLOP3.LUT P0, PT, PT, PT, UP0, 0x80, 0x0 ;  /* 0x000000000000781c */ /* 0x000fca0003f0f008 */
[----:B------:R-:W-:Y:S02]  /*fb90*/  @UP0 ULDC.64 UR4, c[0x0][0xb20] ;  /* 0x0002c80000040ab9 */ /* 0x000fe40000000a00 */
[----:B------:R-:W-:Y:S01]  /*fba0*/  @UP0 UIMAD.WIDE UR4, UR45, 0x4, UR4 ;  /* 0x000000042d0408a5 */ /* 0x000fe2000f8e0204 */
[----:B------:R-:W-:-:S05]  /*fbb0*/  @UP1 ULDC UR8, c[0x0][0x450] ;  /* 0x0001140000081ab9 */ /* 0x000fca0000000800 */
[----:B------:R-:W-:Y:S02]  /*fbc0*/  IMAD.U32 R2, RZ, RZ, UR4 ;  /* 0x00000004ff027e24 */ /* 0x000fe4000f8e00ff */
[----:B------:R-:W-:Y:S01]  /*fbd0*/  IMAD.U32 R3, RZ, RZ, UR5 ;  /* 0x00000005ff037e24 */ /* 0x000fe2000f8e00ff */
[----:B------:R-:W-:Y:S02]  /*fbe0*/  ULDC.64 UR4, c[0x0][0x418] ;  /* 0x0001060000047ab9 */ /* 0x000fe40000000a00 */
[----:B------:R-:W-:Y:S02]  /*fbf0*/  UISETP.NE.U32.AND UP0, UPT, UR4, URZ, UPT ;  /* 0x0000003f0400728c */ /* 0x000fe4000bf05070 */
[----:B0-----:R-:W-:Y:S01]  /*fc00*/  ULEA UR6, UR46, 0x3f, 0x6 ;  /* 0x0000003f2e067891 */ /* 0x001fe2000f8e303f */
[----:B------:R0:W5:Y:S01]  /*fc10*/  @P0 LDG.E R30, desc[UR36][R2.64] ;  /* 0x00000024021e0981 */ /* 0x000162000c1e1900 */
[----:B------:R-:W-:Y:S01]  /*fc20*/  UISETP.NE.AND.EX UP0, UPT, UR5, URZ, UPT, UP0 ;  /* 0x0000003f0500728c */ /* 0x000fe2000bf05300 */
[----:B------:R-:W-:Y:S01]  /*fc30*/  ULDC UR4, c[0x0][0x424] ;  /* 0x0001090000047ab9 */ /* 0x000fe20000000800 */
[----:B------:R-:W-:-:S02]  /*fc40*/  UP2UR UR47, UPR, URZ, 0x2 ;  /* 0x000000023f2f7883 */ /* 0x000fc40008000000 */
[----:B------:R-:W-:Y:S02]  /*fc50*/  USEL UR40, UR4, 0x1, UP0 ;  /* 0x0000000104287887 */ /* 0x000fe40008000000 */
[----:B------:R-:W-:Y:S01]  /*fc60*/  USHF.R.U32.HI UR9, URZ, 0x10, UR43 ;  /* 0x000000103f097899 */ /* 0x000fe2000801162b */
[----:B------:R-:W-:Y:S01]  /*fc70*/  @UP1 ULDC UR4, c[0x0][0x44c] ;  /* 0x0001130000041ab9 */ /* 0x000fe20000000800 */
[----:B------:R-:W-:Y:S02]  /*fc80*/  UIMAD UR40, UR40, UR7, URZ ;  /* 0x00000007282872a4 */ /* 0x000fe4000f8e023f */
[----:B------:R-:W-:Y:S01]  /*fc90*/  UIMAD.WIDE.U32 UR4, UR6, UR4, URZ ;  /* 0x00000004060472a5 */ /* 0x000fe2000f8e003f */
[----:B------:R-:W-:Y:S01]  /*fca0*/  ULDC UR7, c[0x0][0x288] ;  /* 0x0000a20000077ab9 */ /* 0x000fe20000000800 */
[----:B------:R-:W-:Y:S02]  /*fcb0*/  UIADD3 UR4, UR40, 0x3f, URZ ;  /* 0x0000003f28047890 */ /* 0x000fe4000fffe03f */
[----:B------:R-:W-:-:S02]  /*fcc0*/  UIADD3 UR7, UR40, 0x40, -UR7 ;  /* 0x0000004028077890 */ /* 0x000fc4000fffe807 */
[----:B------:R-:W-:Y:S02]  /*fcd0*/  @UP1 USHF.R.U32.HI UR6, URZ, UR8, UR5 ;  /* 0x000000083f061299 */ /* 0x000fe40008011605 */
[----:B------:R-:W-:Y:S02]  /*fce0*/  USHF.R.S32.HI UR5, URZ, 0x1f, UR4 ;  /* 0x0000001f3f057899 */ /* 0x000fe40008011404 */
[----:B------:R-:W-:Y:S02]  /*fcf0*/  UIADD3 UR7, UR7, UR6, URZ ;  /* 0x0000000607077290 */ /* 0x000fe4000fffe03f */
[----:B------:R-:W-:Y:S02]  /*fd00*/  ULEA.HI UR5, UR5, UR4, URZ, 0x6 ;  /* 0x0000000405057291 */ /* 0x000fe4000f8f303f */
[----:B------:R-:W-:Y:S02]  /*fd10*/  USHF.R.S32.HI UR6, URZ, 0x1f, UR7 ;  /* 0x0000001f3f067899 */ /* 0x000fe40008011407 */
[----:B------:R-:W-:-:S02]  /*fd20*/  USHF.R.S32.HI UR41, URZ, 0x6, UR5 ;  /* 0x000000063f297899 */ /* 0x000fc40008011405 */
[----:B------:R-:W-:Y:S02]  /*fd30*/  ULEA.HI UR6, UR6, UR7, URZ, 0x6 ;  /* 0x0000000706067291 */ /* 0x000fe4000f8f303f */
[----:B------:R-:W-:Y:S02]  /*fd40*/  ULOP3.LUT UR43, UR43, 0xffff, URZ, 0xc0, !UPT ;  /* 0x0000ffff2b2b7892 */ /* 0x000fe4000f8ec03f */
[----:B------:R-:W-:Y:S01]  /*fd50*/  USHF.R.S32.HI UR42, URZ, 0x6, UR6 ;  /* 0x000000063f2a7899 */ /* 0x000fe20008011406 */
[----:B------:R-:W-:-:S03]  /*fd60*/  UMOV UR38, URZ ;  /* 0x0000003f00267c82 */ /* 0x000fc60008000000 */
[----:B------:R-:W-:-:S04]  /*fd70*/  UISETP.LT.AND UP0, UPT, UR41, UR42, UPT ;  /* 0x0000002a2900728c */ /* 0x000fc8000bf01270 */
[----:B------:R-:W-:Y:S02]  /*fd80*/  USEL UR11, UR41, UR42, UP0 ;  /* 0x0000002a290b7287 */ /* 0x000fe40008000000 */
[----:B------:R-:W-:Y:S02]  /*fd90*/  UISETP.NE.AND UP0, UPT, UR9, URZ, UPT ;  /* 0x0000003f0900728c */ /* 0x000fe4000bf05270 */
[----:B------:R-:W-:-:S06]  /*fda0*/  UISETP.GE.AND UP1, UPT, UR11, 0x1, UPT ;  /* 0x000000010b00788c */ /* 0x000fcc000bf26270 */
[----:B------:R-:W-:-:S03]  /*fdb0*/  PLOP3.LUT P0, PT, PT, PT, UP1, 0x80, 0x0 ;  /* 0x000000000000781c */ /* 0x000fc60003f0f018 */
[----:B------:R-:W-:-:S10]  /*fdc0*/  @!UP0 ULDC UR9, c[0x0][0xae8] ;  /* 0x0002ba0000098ab9 */ /* 0x000fd40000000800 */
        /* <DEDUP_REMOVED lines=31> */
.L_x_4102:
        /* <DEDUP_REMOVED lines=20> */
[----:B------:R-:W-:Y:S01]  /*10100*/  ULDC.64 UR4, c[0x4][0x8] ;  /* 0x0100020000047ab9 */ /* 0x000fe20000000a00 */
        /* <DEDUP_REMOVED lines=9> */
[----:B0----5:R-:W-:Y:S05]  /*101a0*/  CALL.ABS.NOINC R2 ;  /* 0x0000000002007343 */ /* 0x021fea0003c00000 */
.L_x_4103:
        /* <DEDUP_REMOVED lines=20> */
.L_x_4105:
[----:B------:R0:W1:Y:S01]  /*102f0*/  LDC.64 R2, c[0x4][R16] ;  /* 0x0100000010027b82 */ /* 0x0000620000000a00 */
[----:B------:R-:W-:Y:S01]  /*10300*/  ULDC.64 UR4, c[0x4][0x90] ;  /* 0x0100240000047ab9 */ /* 0x000fe20000000a00 */
[----:B------:R-:W-:Y:S01]  /*10310*/  ULDC.64 UR6, c[0x4][0x98] ;  /* 0x0100260000067ab9 */ /* 0x000fe20000000a00 */
[----:B------:R-:W-:Y:S01]  /*10320*/  MOV R4, UR4 ;  /* 0x0000000400047c02 */ /* 0x000fe20008000f00 */
        /* <DEDUP_REMOVED lines=11> */
.L_x_4104:
        /* <DEDUP_REMOVED lines=90> */
.L_x_4152:
[----:B------:R-:W2:Y:S01]  /*10980*/  LDL R0, [R1+0x4] ;  /* 0x0000040001007983 */ /* 0x000ea20000100800 */
[----:B------:R-:W-:Y:S01]  /*10990*/  ISETP.GT.U32.AND P1, PT, R31, 0x3f, PT ;  /* 0x0000003f1f00780c */ /* 0x000fe20003f24070 */
[----:B------:R-:W-:Y:S01]  /*109a0*/  IMAD.U32 R23, RZ, RZ, UR39 ;  /* 0x00000027ff177e24 */ /* 0x000fe2000f8e00ff */
[----:B------:R-:W-:Y:S02]  /*109b0*/  LOP3.LUT R16, R16, 0xfffffbff, RZ, 0xc0, !PT ;  /* 0xfffffbff10107812 */ /* 0x000fe400078ec0ff */
[----:B------:R-:W-:Y:S02]  /*109c0*/  LOP3.LUT R34, R3, R34, RZ, 0xfc, !PT ;  /* 0x0000002203227212 */ /* 0x000fe400078efcff */
        /* <DEDUP_REMOVED lines=11> */
.L_x_4107:
[----:B------:R-:W-:-:S05]  /*10a80*/  IMAD.MOV.U32 R0, RZ, RZ, 0x1 ;  /* 0x00000001ff007424 */ /* 0x000fca00078e00ff */
[----:B------:R-:W-:-:S04]  /*10a90*/  SHF.L.U32 R0, R0, 0x1f, RZ ;  /* 0x0000001f00007819 */ /* 0x000fc800000006ff */
[----:B------:R-:W0:Y:S02]  /*10aa0*/  SYNCS.PHASECHK.TRANS64.TRYWAIT P0, [UR44+0x38840], R0 ;  /* 0x03884000ff0075a7 */ /* 0x000e24000800016c */
[----:B0-----:R-:W-:Y:S05]  /*10ab0*/  @!P0 BRA `(.L_x_4108) ;  /* 0x0000003800108947 */ /* 0x001fea0003800000 */
.L_x_4153:
        /* <DEDUP_REMOVED lines=58> */
.L_x_4163:
[----:B------:R-:W-:-:S13]  /*10e60*/  ISETP.GE.AND P0, PT, R18, 0x31, PT ;  /* 0x000000311200780c */ /* 0x000fda0003f06270 */
[----:B0-2---:R-:W-:-:S04]  /*10e70*/  @P0 LEA R2, P1, R22, R14, 0x1 ;  /* 0x0000000e16020211 */ /* 0x005fc800078208ff */
[----:B-1----:R-:W-:Y:S02]  /*10e80*/  @P0 IADD3.X R3, RZ, R5, RZ, P1, !PT ;  /* 0x00000005ff030210 */ /* 0x002fe40000ffe4ff */
        /* <DEDUP_REMOVED lines=12> */
.L_x_4110:
        /* <DEDUP_REMOVED lines=24> */
.L_x_4111:
[----:B------:R-:W-:Y:S01]  /*110d0*/  UISETP.NE.AND UP0, UPT, UR47, URZ, UPT ;  /* 0x0000003f2f00728c */ /* 0x000fe2000bf05270 */
[----:B------:R-:W-:Y:S01]  /*110e0*/  IMAD.U32 R28, RZ, RZ, UR46 ;  /* 0x0000002eff1c7e24 */ /* 0x000fe2000f8e00ff */
[----:B------:R-:W-:Y:S01]  /*110f0*/  R2UR UR6, R23 ;  /* 0x00000000170672ca */ /* 0x000fe200000e0000 */
[----:B------:R-:W-:Y:S01]  /*11100*/  ULDC.64 UR8, c[0x0][0x2d8] ;  /* 0x0000b60000087ab9 */ /* 0x000fe20000000a00 */
[----:B------:R-:W0:Y:S01]  /*11110*/  LDC R7, c[0x0][0x448] ;  /* 0x00011200ff077b82 */ /* 0x000e220000000800 */
[----:B------:R-:W-:Y:S01]  /*11120*/  IMAD R28, R28, 0x40, R31 ;  /* 0x000000401c1c7824 */ /* 0x000fe200078e021f */
[----:B------:R-:W-:Y:S01]  /*11130*/  PLOP3.LUT P0, PT, PT, PT, UP0, 0x80, 0x0 ;  /* 0x000000000000781c */ /* 0x000fe20003f0f008 */
[----:B------:R-:W1:Y:S02]  /*11140*/  S2R R20, SR_TID.X ;  /* 0x0000000000147919 */ /* 0x000e640000002100 */
[----:B------:R-:W-:Y:S02]  /*11150*/  IMAD.MOV.U32 R11, RZ, RZ, R28 ;  /* 0x000000ffff0b7224 */ /* 0x000fe400078e001c */
        /* <DEDUP_REMOVED lines=17> */
[----:B------:R-:W-:Y:S01]  /*11270*/  IADD3 R5, -R11, RZ, RZ ;  /* 0x000000ff0b057210 */ /* 0x000fe20007ffe1ff */
[----:B------:R-:W-:Y:S01]  /*11280*/  UIADD3 UR6, UR5, UR6, URZ ;  /* 0x0000000605067290 */ /* 0x000fe2000fffe03f */
[----:B------:R-:W-:Y:S02]  /*11290*/  IMAD.U32 R4, RZ, RZ, UR4 ;  /* 0x00000004ff047e24 */ /* 0x000fe4000f8e00ff */
        /* <DEDUP_REMOVED lines=22> */
[----:B------:R-:W-:Y:S01]  /*11400*/  IMAD.U32 R6, RZ, RZ, UR46 ;  /* 0x0000002eff067e24 */ /* 0x000fe2000f8e00ff */
[----:B------:R-:W-:Y:S01]  /*11410*/  ULDC UR4, c[0x0][0x288] ;  /* 0x0000a20000047ab9 */ /* 0x000fe20000000800 */
[----:B------:R-:W-:Y:S01]  /*11420*/  LOP3.LUT R16, R16, 0xfffffeff, RZ, 0xc0, !PT ;  /* 0xfffffeff10107812 */ /* 0x000fe200078ec0ff */
[----:B------:R-:W1:Y:S01]  /*11430*/  SHFL.IDX PT, R2, R4, RZ, 0x181f ;  /* 0x00181fff04027589 */ /* 0x000e6200000e0000 */
[----:B------:R-:W-:Y:S02]  /*11440*/  IMAD R5, R7, UR4, RZ ;  /* 0x0000000407057c24 */ /* 0x000fe4000f8e02ff */
[----:B------:R-:W-:Y:S01]  /*11450*/  IMAD R6, R6, 0x40, R20 ;  /* 0x0000004006067824 */ /* 0x000fe200078e0214 */
[----:B------:R-:W2:Y:S03]  /*11460*/  SHFL.IDX PT, R7, R0, 0x1, 0x181f ;  /* 0x00381f0000077f89 */ /* 0x000ea600000e0000 */
[C---:B------:R-:W-:Y:S01]  /*11470*/  VIADD R8, R6.reuse, 0x10 ;  /* 0x0000001006087836 */ /* 0x040fe20000000000 */
[-C--:B------:R-:W-:Y:S01]  /*11480*/  ISETP.GE.AND P2, PT, R6, R5.reuse, PT ;  /* 0x000000050600720c */ /* 0x080fe20003f46270 */
[----:B------:R-:W3:Y:S03]  /*11490*/  SHFL.IDX PT, R9, R4, 0x1, 0x181f ;  /* 0x00381f0004097f89 */ /* 0x000ee600000e0000 */
[----:B------:R-:W-:-:S09]  /*114a0*/  ISETP.GE.AND P3, PT, R8, R5, PT ;  /* 0x000000050800720c */ /* 0x000fd20003f66270 */
[----:B0-----:R-:W-:Y:S02]  /*114b0*/  @!P2 LEA R3, P1, R22, R14, 0x1 ;  /* 0x0000000e1603a211 */ /* 0x001fe400078208ff */
[----:B------:R-:W-:Y:S01]  /*114c0*/  @!P2 LEA R8, R24, UR44, 0x1 ;  /* 0x0000002c1808ac11 */ /* 0x000fe2000f8e08ff */
[----:B------:R-:W-:Y:S01]  /*114d0*/  SHFL.IDX PT, R14, R0, 0x3, 0x181f ;  /* 0x00781f00000e7f89 */ /* 0x000fe200000e0000 */
[----:B------:R-:W-:Y:S01]  /*114e0*/  @P2 LOP3.LUT R16, R16, 0x100, RZ, 0xfc, !PT ;  /* 0x0000010010102812 */ /* 0x000fe200078efcff */
[----:B-1----:R-:W-:Y:S01]  /*114f0*/  @!P2 IMAD.X R2, RZ, RZ, R2, P1 ;  /* 0x000000ffff02a224 */ /* 0x002fe200008e0602 */
[----:B------:R-:W-:Y:S02]  /*11500*/  @!P3 LEA R10, R24, UR44, 0x1 ;  /* 0x0000002c180abc11 */ /* 0x000fe4000f8e08ff */
[----:B--2---:R-:W-:Y:S02]  /*11510*/  @!P3 LEA R7, P1, R22, R7, 0x1 ;  /* 0x000000071607b211 */ /* 0x004fe400078208ff */
[----:B------:R-:W-:-:S02]  /*11520*/  @!P2 LOP3.LUT R3, R3, R2, RZ, 0x3c, !PT ;  /* 0x000000020303a212 */ /* 0x000fc400078e3cff */
[----:B------:R-:W-:Y:S01]  /*11530*/  LOP3.LUT R16, R16, 0xffffff7f, RZ, 0xc0, !PT ;  /* 0xffffff7f10107812 */ /* 0x000fe200078ec0ff */
[----:B---3--:R-:W-:Y:S01]  /*11540*/  @!P3 IMAD.X R9, RZ, RZ, R9, P1 ;  /* 0x000000ffff09b224 */ /* 0x008fe200008e0609 */
[C---:B------:R-:W-:Y:S02]  /*11550*/  @!P2 LOP3.LUT R2, R3.reuse, R2, RZ, 0x3c, !PT ;  /* 0x000000020302a212 */ /* 0x040fe400078e3cff */
[----:B------:R-:W-:Y:S02]  /*11560*/  @P3 LOP3.LUT R16, R16, 0x80, RZ, 0xfc, !PT ;  /* 0x0000008010103812 */ /* 0x000fe400078efcff */
[----:B------:R-:W-:Y:S02]  /*11570*/  @!P2 LOP3.LUT R3, R3, R2, RZ, 0x3c, !PT ;  /* 0x000000020303a212 */ /* 0x000fe400078e3cff */
[----:B------:R-:W-:-:S03]  /*11580*/  LOP3.LUT R16, R16, 0xffffffbf, RZ, 0xc0, !PT ;  /* 0xffffffbf10107812 */ /* 0x000fc600078ec0ff */
        /* <DEDUP_REMOVED lines=16> */
.L_x_4172:
        /* <DEDUP_REMOVED lines=36> */
.L_x_4113:
        /* <DEDUP_REMOVED lines=98> */
[----:B------:R-:W-:Y:S02]  /*11ef0*/  @!P6 LOP3.LUT R20, R5, 0x40, RZ, 0xc0, !PT ;  /* 0x000000400514e812 */ /* 0x000fe400078ec0ff */
[----:B-1----:R-:W-:Y:S01]  /*11f00*/  @!P6 IADD3.X R21, RZ, R9, RZ, P0, !PT ;  /* 0x00000009ff15e210 */ /* 0x002fe200007fe4ff */
[----:B--2---:R-:W-:Y:S01]  /*11f10*/  @!P6 IMAD.MOV.U32 R2, RZ, RZ, R14 ;  /* 0x000000ffff02e224 */ /* 0x004fe200078e000e */
[----:B------:R-:W-:Y:S01]  /*11f20*/  LOP3.LUT P0, RZ, R16, 0x800, RZ, 0xc0, !PT ;  /* 0x0000080010ff7812 */ /* 0x000fe2000780c0ff */
[----:B------:R-:W0:Y:S01]  /*11f30*/  SHFL.IDX PT, R14, R0, 0x2, 0x181f ;  /* 0x00581f00000e7f89 */ /* 0x000e2200000e0000 */
[----:B------:R-:W-:Y:S01]  /*11f40*/  @!P6 LEA R9, R24, UR44, 0x1 ;  /* 0x0000002c1809ec11 */ /* 0x000fe2000f8e08ff */
[----:B------:R-:W-:Y:S01]  /*11f50*/  @!P6 IMAD.MOV.U32 R3, RZ, RZ, R21 ;  /* 0x000000ffff03e224 */ /* 0x000fe200078e0015 */
[----:B------:R-:W-:-:S09]  /*11f60*/  @!P6 SHF.R.U32.HI R20, RZ, 0x2, R20 ;  /* 0x00000002ff14e819 */ /* 0x000fd20000011614 */
        /* <DEDUP_REMOVED lines=42> */
.L_x_4182:
        /* <DEDUP_REMOVED lines=24> */
.L_x_4116:
[----:B------:R-:W-:Y:S05]  /*12390*/  BSYNC B0 ;  /* 0x0000000000007941 */ /* 0x000fea0003800000 */
.L_x_4115:
        /* <DEDUP_REMOVED lines=9> */
.L_x_4183:
[----:B------:R-:W-:-:S13]  /*12430*/  LOP3.LUT P0, RZ, R16, 0x400, RZ, 0xc0, !PT ;  /* 0x0000040010ff7812 */ /* 0x000fda000780c0ff */
[----:B------:R-:W-:Y:S05]  /*12440*/  @!P0 BRA `(.L_x_4118) ;  /* 0x0000000000048947 */ /* 0x000fea0003800000 */
[----:B------:R-:W-:Y:S01]  /*12450*/  BPT.TRAP 0x1 ;  /* 0x000000040000795c */ /* 0x000fe20000300000 */
.L_x_4118:
[----:B------:R-:W2:Y:S02]  /*12460*/  SYNCS.PHASECHK.TRANS64.TRYWAIT P0, [UR44+0x38860], R0 ;  /* 0x03886000ff0075a7 */ /* 0x000ea4000800016c */
[----:B--2---:R-:W-:Y:S05]  /*12470*/  @!P0 BRA `(.L_x_4119) ;  /* 0x0000003000948947 */ /* 0x004fea0003800000 */
.L_x_4184:
[----:B------:R-:W-:Y:S01]  /*12480*/  ULDC.64 UR4, c[0x0][0x328] ;  /* 0x0000ca0000047ab9 */ /* 0x000fe20000000a00 */
[----:B------:R-:W-:Y:S01]  /*12490*/  ULDC.64 UR6, c[0x0][0x338] ;  /* 0x0000ce0000067ab9 */ /* 0x000fe20000000a00 */
[----:B0-----:R-:W-:Y:S02]  /*124a0*/  IMAD R0, R33, UR4, RZ ;  /* 0x0000000421007c24 */ /* 0x001fe4000f8e02ff */
[----:B-1----:R-:W-:Y:S01]  /*124b0*/  IMAD.WIDE.U32 R2, R19, UR4, RZ ;  /* 0x0000000413027c25 */ /* 0x002fe2000f8e00ff */
        /* <DEDUP_REMOVED lines=101> */
.L_x_4194:
[----:B0-----:R-:W-:Y:S02]  /*12b10*/  IADD3 R2, P6, R14, R0, RZ ;  /* 0x000000000e027210 */ /* 0x001fe40007fde0ff */
[----:B------:R-:W-:Y:S02]  /*12b20*/  ISETP.LT.OR P5, PT, R18, 0x31, !P5 ;  /* 0x000000311200780c */ /* 0x000fe40006fa1670 */
[----:B------:R-:W-:Y:S02]  /*12b30*/  IADD3.X R3, RZ, R8, RZ, P6, !PT ;  /* 0x00000008ff037210 */ /* 0x000fe400037fe4ff */
[----:B------:R-:W-:Y:S02]  /*12b40*/  LOP3.LUT P6, RZ, R16, 0x40, RZ, 0xc0, !PT ;  /* 0x0000004010ff7812 */ /* 0x000fe400078cc0ff */
[C---:B------:R-:W-:Y:S02]  /*12b50*/  ISETP.LT.OR P4, PT, R18.reuse, 0x31, !P4 ;  /* 0x000000311200780c */ /* 0x040fe40006781670 */
[----:B------:R-:W-:-:S02]  /*12b60*/  ISETP.LT.OR P6, PT, R18, 0x31, P6 ;  /* 0x000000311200780c */ /* 0x000fc400037c1670 */
[C---:B------:R-:W-:Y:S02]  /*12b70*/  ISETP.LT.OR P3, PT, R18.reuse, 0x31, !P3 ;  /* 0x000000311200780c */ /* 0x040fe40005f61670 */
[C---:B------:R-:W-:Y:S02]  /*12b80*/  ISETP.LT.OR P2, PT, R18.reuse, 0x31, !P2 ;  /* 0x000000311200780c */ /* 0x040fe40005741670 */
[C---:B------:R-:W-:Y:S02]  /*12b90*/  ISETP.LT.OR P1, PT, R18.reuse, 0x31, !P1 ;  /* 0x000000311200780c */ /* 0x040fe40004f21670 */
[----:B------:R-:W-:-:S05]  /*12ba0*/  ISETP.LT.OR P0, PT, R18, 0x31, !P0 ;  /* 0x000000311200780c */ /* 0x000fca0004701670 */
        /* <DEDUP_REMOVED lines=20> */
.L_x_4121:
        /* <DEDUP_REMOVED lines=10> */
[----:B------:R-:W-:Y:S01]  /*12d90*/  ULOP3.LUT UR5, URZ, UR42, URZ, 0x33, !UPT ;  /* 0x0000002a3f057292 */ /* 0x000fe2000f8e333f */
[----:B------:R-:W1:Y:S01]  /*12da0*/  S2R R6, SR_TID.X ;  /* 0x0000000000067919 */ /* 0x000e620000002100 */
[----:B------:R-:W-:Y:S01]  /*12db0*/  UIMAD UR4, UR4, UR38, URZ ;  /* 0x00000026040472a4 */ /* 0x000fe2000f8e023f */
[----:B------:R-:W-:Y:S01]  /*12dc0*/  LOP3.LUT R28, R17, 0x80, RZ, 0xc0, !PT ;  /* 0x00000080111c7812 */ /* 0x000fe200078ec0ff */
[----:B------:R-:W-:Y:S02]  /*12dd0*/  IMAD.MOV.U32 R8, RZ, RZ, 0x1 ;  /* 0x00000001ff087424 */ /* 0x000fe400078e00ff */
[----:B------:R-:W-:Y:S01]  /*12de0*/  IMAD.MOV.U32 R21, RZ, RZ, 0x1 ;  /* 0x00000001ff157424 */ /* 0x000fe200078e00ff */
[----:B------:R-:W-:-:S02]  /*12df0*/  SHF.R.U32.HI R28, RZ, 0x3, R28 ;  /* 0x00000003ff1c7819 */ /* 0x000fc4000001161c */
[----:B------:R-:W-:-:S04]  /*12e00*/  LOP3.LUT R3, RZ, UR4, RZ, 0x33, !PT ;  /* 0x00000004ff037c12 */ /* 0x000fc8000f8e33ff */
[----:B------:R-:W-:-:S04]  /*12e10*/  VIMNMX3 R2, R2, UR5, R3, !PT ;  /* 0x0000000502027c0f */ /* 0x000fc8000f800103 */
[----:B------:R-:W-:Y:S01]  /*12e20*/  IADD3 R22, -R2, -0x2, RZ ;  /* 0xfffffffe02167810 */ /* 0x000fe20007ffe1ff */
[----:B0-----:R-:W-:Y:S01]  /*12e30*/  IMAD.SHL.U32 R5, R5, 0x10, RZ ;  /* 0x0000001005057824 */ /* 0x001fe200078e00ff */
[----:B-1----:R-:W-:-:S04]  /*12e40*/  LOP3.LUT R6, R6, 0x7f, RZ, 0xc0, !PT ;  /* 0x0000007f06067812 */ /* 0x002fc800078ec0ff */
[----:B------:R-:W-:Y:S02]  /*12e50*/  LOP3.LUT R5, R5, 0x70, RZ, 0xc0, !PT ;  /* 0x0000007005057812 */ /* 0x000fe400078ec0ff */
[----:B------:R-:W-:-:S04]  /*12e60*/  SHF.R.U32.HI R6, RZ, 0x3, R6 ;  /* 0x00000003ff067819 */ /* 0x000fc80000011606 */
[----:B------:R-:W-:Y:S02]  /*12e70*/  IADD3 R4, R5, R30, R6 ;  /* 0x0000001e05047210 */ /* 0x000fe40007ffe006 */
[----:B------:R-:W-:-:S03]  /*12e80*/  LOP3.LUT R30, R34, 0x40, RZ, 0xc0, !PT ;  /* 0x00000040221e7812 */ /* 0x000fc600078ec0ff */
[----:B------:R-:W-:Y:S01]  /*12e90*/  VIADD R9, R4, 0xffffff40 ;  /* 0xffffff4004097836 */ /* 0x000fe20000000000 */
[----:B------:R-:W-:-:S03]  /*12ea0*/  SHF.R.U32.HI R30, RZ, 0x2, R30 ;  /* 0x00000002ff1e7819 */ /* 0x000fc6000001161e */
[----:B------:R-:W-:-:S07]  /*12eb0*/  IMAD R9, R2, -0x40, R9 ;  /* 0xffffffc002097824 */ /* 0x000fce00078e0209 */
.L_x_4137:
        /* <DEDUP_REMOVED lines=22> */
.L_x_4124:
[----:B------:R-:W-:Y:S05]  /*13020*/  BSYNC B1 ;  /* 0x0000000000017941 */ /* 0x000fea0003800000 */
.L_x_4123:
[----:B------:R-:W-:-:S13]  /*13030*/  LOP3.LUT P0, RZ, R16, 0x400, RZ, 0xc0, !PT ;  /* 0x0000040010ff7812 */ /* 0x000fda000780c0ff */
[----:B------:R-:W-:Y:S05]  /*13040*/  @!P0 BRA `(.L_x_4125) ;  /* 0x0000000000048947 */ /* 0x000fea0003800000 */
[----:B------:R-:W-:Y:S01]  /*13050*/  BPT.TRAP 0x1 ;  /* 0x000000040000795c */ /* 0x000fe20000300000 */
.L_x_4125:
[----:B------:R-:W-:Y:S01]  /*13060*/  LEA R10, R8, UR44, 0x3 ;  /* 0x0000002c080a7c11 */ /* 0x000fe2000f8e18ff */
[----:B------:R-:W-:Y:S01]  /*13070*/  BSSY B1, `(.L_x_4126) ;  /* 0x0000004000017945 */ /* 0x000fe20003800000 */
[----:B------:R-:W-:-:S04]  /*13080*/  SHF.L.U32 R20, R21, 0x1f, RZ ;  /* 0x0000001f15147819 */ /* 0x000fc800000006ff */
[----:B------:R-:W1:Y:S02]  /*13090*/  SYNCS.PHASECHK.TRANS64.TRYWAIT P0, [R10+URZ+0x38840], R20 ;  /* 0x038840140a0075a7 */ /* 0x000e64000800017f */
[----:B-1----:R-:W-:Y:S05]  /*130a0*/  @!P0 BRA `(.L_x_4127) ;  /* 0x0000002c00b08947 */ /* 0x002fea0003800000 */
.L_x_4195:
[----:B------:R-:W-:Y:S05]  /*130b0*/  BSYNC B1 ;  /* 0x0000000000017941 */ /* 0x000fea0003800000 */
.L_x_4126:
        /* <DEDUP_REMOVED lines=47> */
.L_x_4205:
        /* <DEDUP_REMOVED lines=8> */
.L_x_4129:
        /* <DEDUP_REMOVED lines=10> */
.L_x_4130:
[----:B------:R2:W-:Y:S01]  /*134d0*/  SYNCS.ARRIVE.TRANS64.A1T0 RZ, [R10+URZ+0x38830], RZ ;  /* 0x038830ff0aff79a7 */ /* 0x0005e2000810003f */
[----:B------:R-:W-:Y:S05]  /*134e0*/  @!P2 BRA `(.L_x_4131) ;  /* 0x000000000004a947 */ /* 0x000fea0003800000 */
[----:B------:R-:W-:Y:S01]  /*134f0*/  BPT.TRAP 0x1 ;  /* 0x000000040000795c */ /* 0x000fe20000300000 */
.L_x_4131:
[----:B------:R-:W3:Y:S01]  /*13500*/  SYNCS.PHASECHK.TRANS64.TRYWAIT P0, [R10+URZ+0x38860], R20 ;  /* 0x038860140a0075a7 */ /* 0x000ee2000800017f */
[----:B------:R-:W-:Y:S04]  /*13510*/  BSSY B1, `(.L_x_4132) ;  /* 0x0000002000017945 */ /* 0x000fe80003800000 */
[----:B---3--:R-:W-:Y:S05]  /*13520*/  @!P0 BRA `(.L_x_4133) ;  /* 0x0000002c00b08947 */ /* 0x008fea0003800000 */
.L_x_4206:
[----:B------:R-:W-:Y:S05]  /*13530*/  BSYNC B1 ;  /* 0x0000000000017941 */ /* 0x000fea0003800000 */
.L_x_4132:
        /* <DEDUP_REMOVED lines=77> */
.L_x_4216:
        /* <DEDUP_REMOVED lines=20> */
.L_x_4135:
        /* <DEDUP_REMOVED lines=10> */
.L_x_4136:
        /* <DEDUP_REMOVED lines=10> */
.L_x_4122:
[----:B------:R-:W-:Y:S05]  /*13c90*/  BSYNC B0 ;  /* 0x0000000000007941 */ /* 0x000fea0003800000 */
.L_x_4101:
[----:B------:R-:W0:Y:S01]  /*13ca0*/  S2R R3, SR_CgaCtaId ;  /* 0x0000000000037919 */ /* 0x000e220000008800 */
[----:B------:R-:W-:Y:S01]  /*13cb0*/  MOV R0, 0x400 ;  /* 0x0000040000007802 */ /* 0x000fe20000000f00 */
[----:B------:R-:W-:Y:S01]  /*13cc0*/  BSSY B0, `(.L_x_4138) ;  /* 0x0000005000007945 */ /* 0x000fe20003800000 */
[----:B------:R-:W-:Y:S02]  /*13cd0*/  SHF.L.U32 R4, R4, 0x1f, RZ ;  /* 0x0000001f04047819 */ /* 0x000fe400000006ff */
[----:B0-----:R-:W-:-:S04]  /*13ce0*/  LEA R5, R3, R0, 0x18 ;  /* 0x0000000003057211 */ /* 0x001fc800078ec0ff */
[----:B------:R-:W0:Y:S02]  /*13cf0*/  SYNCS.PHASECHK.TRANS64.TRYWAIT P0, [R5+URZ+0x38820], R4 ;  /* 0x03882004050075a7 */ /* 0x000e24000800017f */
[----:B0-----:R-:W-:Y:S05]  /*13d00*/  @!P0 BRA `(.L_x_4139) ;  /* 0x0000002c00908947 */ /* 0x001fea0003800000 */
.L_x_4217:
[----:B------:R-:W-:Y:S05]  /*13d10*/  BSYNC B0 ;  /* 0x0000000000007941 */ /* 0x000fea0003800000 */
.L_x_4138:
[----:B------:R-:W-:-:S03]  /*13d20*/  UMOV UR4, 0xffffffff ;  /* 0xffffffff00047882 */ /* 0x000fc60000000000 */
[----:B------:R-:W-:Y:S05]  /*13d30*/  BRA.DIV UR4, `(.L_x_4140) ;  /* 0x0000002e04987947 */ /* 0x000fea000b800000 */
[----:B------:R-:W1:Y:S02]  /*13d40*/  S2R R0, SR_TID.X ;  /* 0x0000000000007919 */ /* 0x000e640000002100 */
[----:B-1----:R-:W-:-:S04]  /*13d50*/  SHF.R.U32.HI R0, RZ, 0x5, R0 ;  /* 0x00000005ff007819 */ /* 0x002fc80000011600 */
[----:B------:R-:W-:-:S05]  /*13d60*/  LOP3.LUT R0, R0, 0x3, RZ, 0xc0, !PT ;  /* 0x0000000300007812 */ /* 0x000fca00078ec0ff */
[----:B------:R1:W3:Y:S02]  /*13d70*/  SHFL.IDX PT, R14, R0, RZ, 0x1f ;  /* 0x00001fff000e7589 */ /* 0x0002e400000e0000 */
.L_x_4220:
[----:B---3--:R-:W-:-:S13]  /*13d80*/  ISETP.NE.AND P0, PT, R14, RZ, PT ;  /* 0x000000ff0e00720c */ /* 0x008fda0003f05270 */
[----:B------:R-:W-:Y:S05]  /*13d90*/  @P0 BRA `(.L_x_4049) ;  /* 0x0000000000900947 */ /* 0x000fea0003800000 */
[----:B------:R-:W-:-:S03]  /*13da0*/  UMOV UR4, 0xffffffff ;  /* 0xffffffff00047882 */ /* 0x000fc60000000000 */
[----:B------:R-:W-:Y:S05]  /*13db0*/  BRA.DIV UR4, `(.L_x_4141) ;  /* 0x0000002e04ac7947 */ /* 0x000fea000b800000 */
[----:B------:R-:W-:-:S13]  /*13dc0*/  ELECT P6, URZ, PT ;  /* 0x00000000003f782f */ /* 0x000fda00038c0000 */
.L_x_4223:
[----:B------:R-:W-:Y:S05]  /*13dd0*/  @!P6 BRA `(.L_x_4049) ;  /* 0x000000000080e947 */ /* 0x000fea0003800000 */
[----:B-1----:R-:W3:Y:S02]  /*13de0*/  LDL R0, [R1+0x4] ;  /* 0x0000040001007983 */ /* 0x002ee40000100800 */
[----:B---3--:R-:W-:-:S13]  /*13df0*/  R2UR UR4, R0 ;  /* 0x00000000000472ca */ /* 0x008fda00000e0000 */
[----:B------:R-:W-:-:S06]  /*13e00*/  ULOP3.LUT UR4, UR4, 0x2, URZ, 0xfc, !UPT ;  /* 0x0000000204047892 */ /* 0x000fcc000f8efc3f */
[----:B------:R-:W-:-:S05]  /*13e10*/  IMAD.U32 R0, RZ, RZ, UR4 ;  /* 0x00000004ff007e24 */ /* 0x000fca000f8e00ff */
[----:B------:R-:W-:-:S13]  /*13e20*/  ISETP.NE.AND P0, PT, R0, 0x3, PT ;  /* 0x000000030000780c */ /* 0x000fda0003f05270 */
[----:B------:R-:W-:Y:S05]  /*13e30*/  @!P0 BRA `(.L_x_4142) ;  /* 0x0000000000048947 */ /* 0x000fea0003800000 */
[----:B------:R-:W-:Y:S01]  /*13e40*/  BPT.TRAP 0x1 ;  /* 0x000000040000795c */ /* 0x000fe20000300000 */
.L_x_4142:
[C---:B------:R-:W-:Y:S01]  /*13e50*/  LEA R3, R8.reuse, R5, 0x3 ;  /* 0x0000000508037211 */ /* 0x040fe200078e18ff */
[----:B------:R-:W-:Y:S01]  /*13e60*/  VIADD R8, R8, 0x1 ;  /* 0x0000000108087836 */ /* 0x000fe20000000000 */
[----:B------:R-:W-:-:S04]  /*13e70*/  SHF.L.U32 R2, R21, 0x1f, RZ ;  /* 0x0000001f15027819 */ /* 0x000fc800000006ff */
[----:B------:R-:W1:Y:S01]  /*13e80*/  SYNCS.PHASECHK.TRANS64.TRYWAIT P1, [R3+URZ+0x38840], R2 ;  /* 0x03884002030075a7 */ /* 0x000e62000802017f */
[----:B------:R-:W-:-:S04]  /*13e90*/  ISETP.NE.AND P2, PT, R8, 0x2, PT ;  /* 0x000000020800780c */ /* 0x000fc80003f45270 */
[----:B------:R-:W-:Y:S01]  /*13ea0*/  SEL R0, RZ, 0x1, P2 ;  /* 0x00000001ff007807 */ /* 0x000fe20001000000 */
[----:B-1----:R-:W-:Y:S08]  /*13eb0*/  @!P1 BRA `(.L_x_4143) ;  /* 0x0000002c008c9947 */ /* 0x002ff00003800000 */
.L_x_4224:
[----:B------:R-:W-:Y:S02]  /*13ec0*/  SEL R8, R8, RZ, P2 ;  /* 0x000000ff08087207 */ /* 0x000fe40001000000 */
[----:B------:R-:W-:Y:S01]  /*13ed0*/  LOP3.LUT R0, R21, R0, RZ, 0x3c, !PT ;  /* 0x0000000015007212 */ /* 0x000fe200078e3cff */
[----:B------:R-:W-:Y:S06]  /*13ee0*/  @!P0 BRA `(.L_x_4144) ;  /* 0x0000000000048947 */ /* 0x000fec0003800000 */
[----:B------:R-:W-:Y:S01]  /*13ef0*/  BPT.TRAP 0x1 ;  /* 0x000000040000795c */ /* 0x000fe20000300000 */
.L_x_4144:
[----:B0-----:R-:W-:Y:S01]  /*13f00*/  IMAD R5, R8, 0x8, R5 ;  /* 0x0000000808057824 */ /* 0x001fe200078e0205 */
[----:B------:R-:W-:-:S04]  /*13f10*/  SHF.L.U32 R0, R0, 0x1f, RZ ;  /* 0x0000001f00007819 */ /* 0x000fc800000006ff */
[----:B------:R-:W0:Y:S02]  /*13f20*/  SYNCS.PHASECHK.TRANS64.TRYWAIT P1, [R5+URZ+0x38840], R0 ;  /* 0x03884000050075a7 */ /* 0x000e24000802017f */
[----:B0-----:R-:W-:Y:S05]  /*13f30*/  @!P1 BRA `(.L_x_4145) ;  /* 0x0000002c00809947 */ /* 0x001fea0003800000 */
.L_x_4225:
[----:B------:R-:W-:Y:S05]  /*13f40*/  @!P0 BRA `(.L_x_4146) ;  /* 0x0000000000048947 */ /* 0x000fea0003800000 */
[----:B------:R-:W-:Y:S01]  /*13f50*/  BPT.TRAP 0x1 ;  /* 0x000000040000795c */ /* 0x000fe20000300000 */
.L_x_4146:
[----:B------:R-:W3:Y:S02]  /*13f60*/  SYNCS.PHASECHK.TRANS64.TRYWAIT P1, [R3+URZ+0x38860], R2 ;  /* 0x03886002030075a7 */ /* 0x000ee4000802017f */
[----:B---3--:R-:W-:Y:S05]  /*13f70*/  @!P1 BRA `(.L_x_4147) ;  /* 0x0000002c00849947 */ /* 0x008fea0003800000 */
.L_x_4226:
[----:B------:R-:W-:Y:S05]  /*13f80*/  @!P0 BRA `(.L_x_4148) ;  /* 0x0000000000048947 */ /* 0x000fea0003800000 */
[----:B------:R-:W-:Y:S01]  /*13f90*/  BPT.TRAP 0x1 ;  /* 0x000000040000795c */ /* 0x000fe20000300000 */
.L_x_4148:
[----:B----4-:R4:W0:Y:S02]  /*13fa0*/  SYNCS.PHASECHK.TRANS64.TRYWAIT P0, [R5+URZ+0x38860], R0 ;  /* 0x03886000050075a7 */ /* 0x010824000800017f */
[----:B0-----:R-:W-:Y:S05]  /*13fb0*/  @!P0 NANOSLEEP.SYNCS 0x989680 ;  /* 0x009896800000895d */ /* 0x001fea0003900000 */
[----:B------:R-:W0:Y:S02]  /*13fc0*/  @!P0 SYNCS.PHASECHK.TRANS64 P0, [R5+URZ+0x38860], R0 ;  /* 0x03886000050085a7 */ /* 0x000e24000800007f */
[----:B0-----:R-:W-:Y:S05]  /*13fd0*/  @!P0 BRA `(.L_x_4148) ;  /* 0xfffffffc00f08947 */ /* 0x001fea000383ffff */
.L_x_4049:
[----:B------:R-:W-:Y:S05]  /*13fe0*/  BSYNC B6 ;  /* 0x0000000000067941 */ /* 0x000fea0003800000 */
.L_x_4046:
[----:B------:R-:W-:Y:S05]  /*13ff0*/  EXIT ;  /* 0x000000000000794d */ /* 0x000fea0003800000 */
.L_x_4059:
[----:B0-----:R0:W1:Y:S02]  /*14000*/  SYNCS.PHASECHK.TRANS64.TRYWAIT P0, [R198+URZ+0x38800], R5 ;  /* 0x03880005c60075a7 */ /* 0x001064000800017f */
[----:B-1----:R-:W-:Y:S05]  /*14010*/  @!P0 NANOSLEEP.SYNCS 0x989680 ;  /* 0x009896800000895d */ /* 0x002fea0003900000 */
[----:B------:R-:W1:Y:S02]  /*14020*/  @!P0 SYNCS.PHASECHK.TRANS64 P0, [R198+URZ+0x38800], R5 ;  /* 0x03880005c60085a7 */ /* 0x000e64000800007f */
[----:B-1----:R-:W-:Y:S05]  /*14030*/  @!P0 BRA `(.L_x_4059) ;  /* 0xfffffffc00f08947 */ /* 0x002fea000383ffff */
[----:B------:R-:W-:Y:S05]  /*14040*/  BRA `(.L_x_4149) ;  /* 0xfffffef4008c7947 */ /* 0x000fea000383ffff */
.L_x_4063:
[----:B--2---:R2:W3:Y:S02]  /*14050*/  SYNCS.PHASECHK.TRANS64.TRYWAIT P1, [R198+URZ+0x38830], R5 ;  /* 0x03883005c60075a7 */ /* 0x0044e4000802017f */
[----:B---3--:R-:W-:Y:S05]  /*14060*/  @!P1 NANOSLEEP.SYNCS 0x989680 ;  /* 0x009896800000995d */ /* 0x008fea0003900000 */
[----:B------:R-:W3:Y:S02]  /*14070*/  @!P1 SYNCS.PHASECHK.TRANS64 P1, [R198+URZ+0x38830], R5 ;  /* 0x03883005c60095a7 */ /* 0x000ee4000802007f */
[----:B---3--:R-:W-:Y:S05]  /*14080*/  @!P1 BRA `(.L_x_4063) ;  /* 0xfffffffc00f09947 */ /* 0x008fea000383ffff */
[----:B------:R-:W-:Y:S05]  /*14090*/  BRA `(.L_x_4062) ;  /* 0xfffffef400d87947 */ /* 0x000fea000383ffff */
.L_x_4064:
[----:B---3--:R3:W4:Y:S02]  /*140a0*/  SYNCS.PHASECHK.TRANS64.TRYWAIT P1, [R198+URZ+0x38810], R5 ;  /* 0x03881005c60075a7 */ /* 0x008724000802017f */
[----:B----4-:R-:W-:Y:S05]  /*140b0*/  @!P1 NANOSLEEP.SYNCS 0x989680 ;  /* 0x009896800000995d */ /* 0x010fea0003900000 */
[----:B------:R-:W4:Y:S02]  /*140c0*/  @!P1 SYNCS.PHASECHK.TRANS64 P1, [R198+URZ+0x38810], R5 ;  /* 0x03881005c60095a7 */ /* 0x000f24000802007f */
[----:B----4-:R-:W-:Y:S05]  /*140d0*/  @!P1 BRA `(.L_x_4064) ;  /* 0xfffffffc00f09947 */ /* 0x010fea000383ffff */
[----:B------:R-:W-:Y:S05]  /*140e0*/  BRA `(.L_x_4150) ;  /* 0xfffffef800c87947 */ /* 0x000fea000383ffff */
.L_x_4068:
[----:B------:R0:W0:Y:S02]  /*140f0*/  SYNCS.PHASECHK.TRANS64.TRYWAIT P1, [R198+URZ+0x38850], R5 ;  /* 0x03885005c60075a7 */ /* 0x000024000802017f */
[----:B0-----:R-:W-:Y:S05]  /*14100*/  @!P1 NANOSLEEP.SYNCS 0x989680 ;  /* 0x009896800000995d */ /* 0x001fea0003900000 */
[----:B------:R-:W0:Y:S02]  /*14110*/  @!P1 SYNCS.PHASECHK.TRANS64 P1, [R198+URZ+0x38850], R5 ;  /* 0x03885005c60095a7 */ /* 0x000e24000802007f */
[----:B0-----:R-:W-:Y:S05]  /*14120*/  @!P1 BRA `(.L_x_4068) ;  /* 0xfffffffc00f09947 */ /* 0x001fea000383ffff */
[----:B------:R-:W-:Y:S05]  /*14130*/  BRA `(.L_x_4067) ;  /* 0xfffffef800f47947 */ /* 0x000fea000383ffff */
.L_x_4075:
[----:B-1----:R1:W2:Y:S02]  /*14140*/  SYNCS.PHASECHK.TRANS64.TRYWAIT P1, [R201+URZ+0x38830], R204 ;  /* 0x038830ccc90075a7 */ /* 0x0022a4000802017f */
[----:B--2---:R-:W-:Y:S05]  /*14150*/  @!P1 NANOSLEEP.SYNCS 0x989680 ;  /* 0x009896800000995d */ /* 0x004fea0003900000 */
[----:B------:R-:W2:Y:S02]  /*14160*/  @!P1 SYNCS.PHASECHK.TRANS64 P1, [R201+URZ+0x38830], R204 ;  /* 0x038830ccc90095a7 */ /* 0x000ea4000802007f */
[----:B--2---:R-:W-:Y:S05]  /*14170*/  @!P1 BRA `(.L_x_4075) ;  /* 0xfffffffc00f09947 */ /* 0x004fea000383ffff */
[----:B------:R-:W-:Y:S05]  /*14180*/  BRA `(.L_x_4074) ;  /* 0xffffff2400f87947 */ /* 0x000fea000383ffff */
.L_x_4079:
[----:B---3--:R3:W4:Y:S02]  /*14190*/  SYNCS.PHASECHK.TRANS64.TRYWAIT P1, [R201+URZ+0x38850], R204 ;  /* 0x038850ccc90075a7 */ /* 0x008724000802017f */
[----:B----4-:R-:W-:Y:S05]  /*141a0*/  @!P1 NANOSLEEP.SYNCS 0x989680 ;  /* 0x009896800000995d */ /* 0x010fea0003900000 */
[----:B------:R-:W4:Y:S02]  /*141b0*/  @!P1 SYNCS.PHASECHK.TRANS64 P1, [R201+URZ+0x38850], R204 ;  /* 0x038850ccc90095a7 */ /* 0x000f24000802007f */
[----:B----4-:R-:W-:Y:S05]  /*141c0*/  @!P1 BRA `(.L_x_4079) ;  /* 0xfffffffc00f09947 */ /* 0x010fea000383ffff */
[----:B------:R-:W-:Y:S05]  /*141d0*/  BRA `(.L_x_4078) ;  /* 0xffffff2800c47947 */ /* 0x000fea000383ffff */
.L_x_4087:
[----:B-1----:R1:W2:Y:S02]  /*141e0*/  SYNCS.PHASECHK.TRANS64.TRYWAIT P1, [R195+URZ+0x38830], R196 ;  /* 0x038830c4c30075a7 */ /* 0x0022a4000802017f */
[----:B--2---:R-:W-:Y:S05]  /*141f0*/  @!P1 NANOSLEEP.SYNCS 0x989680 ;  /* 0x009896800000995d */ /* 0x004fea0003900000 */
[----:B------:R-:W2:Y:S02]  /*14200*/  @!P1 SYNCS.PHASECHK.TRANS64 P1, [R195+URZ+0x38830], R196 ;  /* 0x038830c4c30095a7 */ /* 0x000ea4000802007f */
[----:B--2---:R-:W-:Y:S05]  /*14210*/  @!P1 BRA `(.L_x_4087) ;  /* 0xfffffffc00f09947 */ /* 0x004fea000383ffff */
[----:B------:R-:W-:Y:S05]  /*14220*/  BRA `(.L_x_4086) ;  /* 0xffffff5800a07947 */ /* 0x000fea000383ffff */
.L_x_4091:
[----:B---3--:R3:W4:Y:S02]  /*14230*/  SYNCS.PHASECHK.TRANS64.TRYWAIT P1, [R195+URZ+0x38850], R196 ;  /* 0x038850c4c30075a7 */ /* 0x008724000802017f */
[----:B----4-:R-:W-:Y:S05]  /*14240*/  @!P1 NANOSLEEP.SYNCS 0x989680 ;  /* 0x009896800000995d */ /* 0x010fea0003900000 */
[----:B------:R-:W4:Y:S02]  /*14250*/  @!P1 SYNCS.PHASECHK.TRANS64 P1, [R195+URZ+0x38850], R196 ;  /* 0x038850c4c30095a7 */ /* 0x000f24000802007f */
[----:B----4-:R-:W-:Y:S05]  /*14260*/  @!P1 BRA `(.L_x_4091) ;  /* 0xfffffffc00f09947 */ /* 0x010fea000383ffff */
[----:B------:R-:W-:Y:S05]  /*14270*/  BRA `(.L_x_4090) ;  /* 0xffffff5c002c7947 */ /* 0x000fea000383ffff */
.L_x_4106:
[----:B------:R-:W-:Y:S02]  /*14280*/  IMAD.MOV.U32 R13, RZ, RZ, R23 ;  /* 0x000000ffff0d7224 */ /* 0x000fe400078e0017 */
[----:B------:R-:W-:Y:S02]  /*14290*/  IMAD.MOV.U32 R12, RZ, RZ, RZ ;  /* 0x000000ffff0c7224 */ /* 0x000fe400078e00ff */
[----:B------:R-:W-:Y:S02]  /*142a0*/  IMAD.MOV.U32 R11, RZ, RZ, 0x1f ;  /* 0x0000001fff0b7424 */ /* 0x000fe400078e00ff */
[----:B------:R-:W-:-:S07]  /*142b0*/  IMAD.MOV.U32 R15, RZ, RZ, -0x1 ;  /* 0xffffffffff0f7424 */ /* 0x000fce00078e00ff */
[----:B------:R-:W-:Y:S05]  /*142c0*/  WARPSYNC.COLLECTIVE R15, `(.L_x_4151) ;  /* 0x000000000f087348 */ /* 0x000fea0003c00000 */
[----:B------:R0:W1:Y:S02]  /*142d0*/  SHFL.IDX P6, R14, R13, R12, R11 ;  /* 0x0000000c0d0e7389 */ /* 0x00006400000c000b */
[----:B01----:R-:W-:Y:S01]  /*142e0*/  ENDCOLLECTIVE ;  /* 0x000000000000791b */ /* 0x003fe20003800000 */
.L_x_4151:
[----:B------:R-:W-:Y:S05]  /*142f0*/  BRA `(.L_x_4152) ;  /* 0xffffffc400a07947 */ /* 0x000fea000383ffff */
.L_x_4108:
[----:B0-----:R-:W-:-:S04]  /*14300*/  IMAD.U32 R3, RZ, RZ, UR44 ;  /* 0x0000002cff037e24 */ /* 0x001fc8000f8e00ff */
[----:B------:R0:W1:Y:S03]  /*14310*/  SYNCS.PHASECHK.TRANS64.TRYWAIT P0, [R3+URZ+0x38840], R0 ;  /* 0x03884000030075a7 */ /* 0x000066000800017f */
[----:B-1----:R-:W-:Y:S05]  /*14320*/  @!P0 NANOSLEEP.SYNCS 0x989680 ;  /* 0x009896800000895d */ /* 0x002fea0003900000 */
[----:B------:R-:W1:Y:S02]  /*14330*/  @!P0 SYNCS.PHASECHK.TRANS64 P0, [R3+URZ+0x38840], R0 ;  /* 0x03884000030085a7 */ /* 0x000e64000800007f */
[----:B-1----:R-:W-:Y:S05]  /*14340*/  @!P0 BRA `(.L_x_4108) ;  /* 0xfffffffc00ec8947 */ /* 0x002fea000383ffff */
[----:B------:R-:W-:Y:S05]  /*14350*/  BRA `(.L_x_4153) ;  /* 0xffffffc400d87947 */ /* 0x000fea000383ffff */
.L_x_4109:
        /* <DEDUP_REMOVED lines=8> */
.L_x_4155:
[----:B------:R-:W-:Y:S05]  /*143e0*/  BSYNC B0 ;  /* 0x0000000000007941 */ /* 0x000fea0003800000 */
.L_x_4154:
        /* <DEDUP_REMOVED lines=9> */
.L_x_4156:
[----:B------:R-:W-:Y:S02]  /*14480*/  IMAD.MOV.U32 R13, RZ, RZ, R4 ;  /* 0x000000ffff0d7224 */ /* 0x000fe400078e0004 */
[----:B------:R-:W-:Y:S01]  /*14490*/  IMAD.MOV.U32 R12, RZ, RZ, 0x1 ;  /* 0x00000001ff0c7424 */ /* 0x000fe200078e00ff */
[----:B------:R-:W-:-:S04]  /*144a0*/  @P0 LEA R14, P1, R22, R14, 0x1 ;  /* 0x0000000e160e0211 */ /* 0x000fc800078208ff */
[----:B------:R-:W-:Y:S01]  /*144b0*/  @P0 IADD3.X R3, RZ, R2, RZ, P1, !PT ;  /* 0x00000002ff030210 */ /* 0x000fe20000ffe4ff */
[----:B------:R-:W-:-:S08]  /*144c0*/  @P0 IMAD.MOV.U32 R2, RZ, RZ, R14 ;  /* 0x000000ffff020224 */ /* 0x000fd000078e000e */
[----:B------:R-:W-:Y:S05]  /*144d0*/  WARPSYNC.COLLECTIVE R15, `(.L_x_4157) ;  /* 0x000000000f087348 */ /* 0x000fea0003c00000 */
[----:B------:R0:W1:Y:S02]  /*144e0*/  SHFL.IDX P6, R14, R13, R12, R11 ;  /* 0x0000000c0d0e7389 */ /* 0x00006400000c000b */
[----:B01----:R-:W-:Y:S01]  /*144f0*/  ENDCOLLECTIVE ;  /* 0x000000000000791b */ /* 0x003fe20003800000 */
.L_x_4157:
        /* <DEDUP_REMOVED lines=11> */
.L_x_4158:
[----:B------:R-:W-:Y:S02]  /*145b0*/  IMAD.MOV.U32 R13, RZ, RZ, R4 ;  /* 0x000000ffff0d7224 */ /* 0x000fe400078e0004 */
[----:B------:R-:W-:Y:S01]  /*145c0*/  IMAD.MOV.U32 R12, RZ, RZ, 0x2 ;  /* 0x00000002ff0c7424 */ /* 0x000fe200078e00ff */
[----:B------:R-:W-:-:S13]  /*145d0*/  @P0 LEA R2, P1, R22, R14, 0x1 ;  /* 0x0000000e16020211 */ /* 0x000fda00078208ff */
[----:B------:R-:W-:Y:S05]  /*145e0*/  WARPSYNC.COLLECTIVE R15, `(.L_x_4159) ;  /* 0x000000000f087348 */ /* 0x000fea0003c00000 */
[----:B------:R0:W1:Y:S02]  /*145f0*/  SHFL.IDX P6, R14, R13, R12, R11 ;  /* 0x0000000c0d0e7389 */ /* 0x00006400000c000b */
[----:B01----:R-:W-:Y:S01]  /*14600*/  ENDCOLLECTIVE ;  /* 0x000000000000791b */ /* 0x003fe20003800000 */
.L_x_4159:
        /* <DEDUP_REMOVED lines=12> */
.L_x_4160:
[----:B------:R-:W-:Y:S02]  /*146d0*/  IMAD.MOV.U32 R13, RZ, RZ, R4 ;  /* 0x000000ffff0d7224 */ /* 0x000fe400078e0004 */
[----:B------:R-:W-:Y:S01]  /*146e0*/  IMAD.MOV.U32 R12, RZ, RZ, 0x3 ;  /* 0x00000003ff0c7424 */ /* 0x000fe200078e00ff */
[----:B------:R-:W-:-:S13]  /*146f0*/  @P0 LEA R2, P1, R22, R14, 0x1 ;  /* 0x0000000e16020211 */ /* 0x000fda00078208ff */
[----:B------:R-:W-:Y:S05]  /*14700*/  WARPSYNC.COLLECTIVE R15, `(.L_x_4161) ;  /* 0x000000000f087348 */ /* 0x000fea0003c00000 */
[----:B------:R0:W1:Y:S02]  /*14710*/  SHFL.IDX P6, R14, R13, R12, R11 ;  /* 0x0000000c0d0e7389 */ /* 0x00006400000c000b */
[----:B01----:R-:W-:Y:S01]  /*14720*/  ENDCOLLECTIVE ;  /* 0x000000000000791b */ /* 0x003fe20003800000 */
.L_x_4161:
        /* <DEDUP_REMOVED lines=10> */
.L_x_4162:
[----:B------:R-:W-:Y:S05]  /*147d0*/  BRA `(.L_x_4163) ;  /* 0xffffffc400a07947 */ /* 0x000fea000383ffff */
.L_x_4112:
[----:B------:R-:W-:Y:S01]  /*147e0*/  IMAD.MOV.U32 R13, RZ, RZ, R4 ;  /* 0x000000ffff0d7224 */ /* 0x000fe200078e0004 */
[----:B------:R-:W-:Y:S01]  /*147f0*/  MOV R12, RZ ;  /* 0x000000ff000c7202 */ /* 0x000fe20000000f00 */
[----:B------:R-:W-:Y:S01]  /*14800*/  IMAD.MOV.U32 R11, RZ, RZ, 0x181f ;  /* 0x0000181fff0b7424 */ /* 0x000fe200078e00ff */
[----:B------:R-:W-:Y:S01]  /*14810*/  LOP3.LUT R16, R16, 0xfffffeff, RZ, 0xc0, !PT ;  /* 0xfffffeff10107812 */ /* 0x000fe200078ec0ff */
[----:B------:R-:W-:Y:S02]  /*14820*/  IMAD.MOV.U32 R15, RZ, RZ, -0x1 ;  /* 0xffffffffff0f7424 */ /* 0x000fe400078e00ff */
[----:B------:R-:W-:-:S07]  /*14830*/  IMAD.U32 R6, RZ, RZ, UR46 ;  /* 0x0000002eff067e24 */ /* 0x000fce000f8e00ff */
[----:B------:R-:W-:Y:S05]  /*14840*/  WARPSYNC.COLLECTIVE R15, `(.L_x_4164) ;  /* 0x000000000f087348 */ /* 0x000fea0003c00000 */
[----:B------:R0:W1:Y:S02]  /*14850*/  SHFL.IDX P6, R14, R13, R12, R11 ;  /* 0x0000000c0d0e7389 */ /* 0x00006400000c000b */
[----:B01----:R-:W-:Y:S01]  /*14860*/  ENDCOLLECTIVE ;  /* 0x000000000000791b */ /* 0x003fe20003800000 */
.L_x_4164:
[----:B------:R-:W-:-:S04]  /*14870*/  IMAD R6, R6, 0x40, R20 ;  /* 0x0000004006067824 */ /* 0x000fc800078e0214 */
[----:B------:R-:W-:Y:S02]  /*14880*/  VIADD R10, R6, 0x10 ;  /* 0x00000010060a7836 */ /* 0x000fe40000000000 */
[----:B------:R-:W-:Y:S02]  /*14890*/  IMAD.MOV.U32 R13, RZ, RZ, R0 ;  /* 0x000000ffff0d7224 */ /* 0x000fe400078e0000 */
[----:B------:R-:W-:-:S07]  /*148a0*/  IMAD.MOV.U32 R2, RZ, RZ, R14 ;  /* 0x000000ffff027224 */ /* 0x000fce00078e000e */
[----:B------:R-:W-:Y:S05]  /*148b0*/  WARPSYNC.COLLECTIVE R15, `(.L_x_4165) ;  /* 0x000000000f087348 */ /* 0x000fea0003c00000 */
[----:B------:R0:W1:Y:S02]  /*148c0*/  SHFL.IDX P6, R14, R13, R12, R11 ;  /* 0x0000000c0d0e7389 */ /* 0x00006400000c000b */
[----:B01----:R-:W-:Y:S01]  /*148d0*/  ENDCOLLECTIVE ;  /* 0x000000000000791b */ /* 0x003fe20003800000 */
.L_x_4165:
        /* <DEDUP_REMOVED lines=11> */
.L_x_4166:
        /* <DEDUP_REMOVED lines=15> */
.L_x_4167:
        /* <DEDUP_REMOVED lines=10> */
.L_x_4168:
[----:B------:R-:W-:-:S05]  /*14b20*/  @!P2 LEA R7, P1, R22, R7, 0x1 ;  /* 0x000000071607a211 */ /* 0x000fca00078208ff */
[----:B------:R-:W-:Y:S02]  /*14b30*/  @!P2 IMAD.X R9, RZ, RZ, R9, P1 ;  /* 0x000000ffff09a224 */ /* 0x000fe400008e0609 */
[----:B------:R-:W-:-:S03]  /*14b40*/  @!P2 IMAD.MOV.U32 R2, RZ, RZ, R7 ;  /* 0x000000ffff02a224 */ /* 0x000fc600078e0007 */
[----:B------:R-:W-:Y:S01]  /*14b50*/  @!P2 MOV R3, R9 ;  /* 0x000000090003a202 */ /* 0x000fe20000000f00 */
[----:B------:R-:W-:-:S04]  /*14b60*/  IMAD.MOV.U32 R13, RZ, RZ, R0 ;  /* 0x000000ffff0d7224 */ /* 0x000fc800078e0000 */
        /* <DEDUP_REMOVED lines=9> */
.L_x_4169:
        /* <DEDUP_REMOVED lines=17> */
.L_x_4170:
[----:B------:R-:W-:Y:S02]  /*14d10*/  IMAD.MOV.U32 R13, RZ, RZ, R0 ;  /* 0x000000ffff0d7224 */ /* 0x000fe400078e0000 */
[----:B------:R-:W-:-:S07]  /*14d20*/  IMAD.MOV.U32 R4, RZ, RZ, R14 ;  /* 0x000000ffff047224 */ /* 0x000fce00078e000e */
[----:B------:R-:W-:Y:S05]  /*14d30*/  WARPSYNC.COLLECTIVE R15, `(.L_x_4171) ;  /* 0x000000000f087348 */ /* 0x000fea0003c00000 */
[----:B------:R0:W1:Y:S02]  /*14d40*/  SHFL.IDX P6, R14, R13, R12, R11 ;  /* 0x0000000c0d0e7389 */ /* 0x00006400000c000b */
[----:B01----:R-:W-:Y:S01]  /*14d50*/  ENDCOLLECTIVE ;  /* 0x000000000000791b */ /* 0x003fe20003800000 */
.L_x_4171:
[----:B------:R-:W-:Y:S05]  /*14d60*/  BRA `(.L_x_4172) ;  /* 0xffffffc800487947 */ /* 0x000fea000383ffff */
.L_x_4114:
        /* <DEDUP_REMOVED lines=8> */
.L_x_4174:
[----:B------:R-:W-:Y:S05]  /*14df0*/  BSYNC B0 ;  /* 0x0000000000007941 */ /* 0x000fea0003800000 */
.L_x_4173:
        /* <DEDUP_REMOVED lines=13> */
.L_x_4175:
        /* <DEDUP_REMOVED lines=38> */
.L_x_4176:
[----:B------:R-:W-:-:S04]  /*15130*/  @!P3 LOP3.LUT R7, R6, 0x80, RZ, 0xc0, !PT ;  /* 0x000000800607b812 */ /* 0x000fc800078ec0ff */
[----:B------:R-:W-:Y:S01]  /*15140*/  @!P3 SHF.R.U32.HI R7, RZ, 0x3, R7 ;  /* 0x00000003ff07b819 */ /* 0x000fe20000011607 */
[----:B------:R-:W-:Y:S02]  /*15150*/  IMAD.MOV.U32 R13, RZ, RZ, R0 ;  /* 0x000000ffff0d7224 */ /* 0x000fe400078e0000 */
[----:B------:R-:W-:-:S07]  /*15160*/  IMAD.MOV.U32 R9, RZ, RZ, R14 ;  /* 0x000000ffff097224 */ /* 0x000fce00078e000e */
[----:B------:R-:W-:Y:S05]  /*15170*/  WARPSYNC.COLLECTIVE R15, `(.L_x_4177) ;  /* 0x000000000f087348 */ /* 0x000fea0003c00000 */
[----:B------:R0:W1:Y:S02]  /*15180*/  SHFL.IDX P6, R14, R13, R12, R11 ;  /* 0x0000000c0d0e7389 */ /* 0x00006400000c000b */
[----:B01----:R-:W-:Y:S01]  /*15190*/  ENDCOLLECTIVE ;  /* 0x000000000000791b */ /* 0x003fe20003800000 */
.L_x_4177:
        /* <DEDUP_REMOVED lines=11> */
[----:B------:R-:W-:Y:S01]  /*15250*/  @!P0 IMAD.MOV.U32 R3, RZ, RZ, R21 ;  /* 0x000000ffff038224 */ /* 0x000fe200078e0015 */
[----:B------:R-:W-:-:S05]  /*15260*/  @!P0 MOV R2, R14 ;  /* 0x0000000e00028202 */ /* 0x000fca0000000f00 */
        /* <DEDUP_REMOVED lines=22> */
.L_x_4178:
[----:B------:R-:W-:-:S04]  /*153d0*/  @!P1 LOP3.LUT R9, R6, 0x80, RZ, 0xc0, !PT ;  /* 0x0000008006099812 */ /* 0x000fc800078ec0ff */
[----:B------:R-:W-:Y:S01]  /*153e0*/  @!P1 SHF.R.U32.HI R9, RZ, 0x3, R9 ;  /* 0x00000003ff099819 */ /* 0x000fe20000011609 */
[----:B------:R-:W-:Y:S02]  /*153f0*/  IMAD.MOV.U32 R13, RZ, RZ, R0 ;  /* 0x000000ffff0d7224 */ /* 0x000fe400078e0000 */
[----:B------:R-:W-:-:S07]  /*15400*/  IMAD.MOV.U32 R7, RZ, RZ, R14 ;  /* 0x000000ffff077224 */ /* 0x000fce00078e000e */
[----:B------:R-:W-:Y:S05]  /*15410*/  WARPSYNC.COLLECTIVE R15, `(.L_x_4179) ;  /* 0x000000000f087348 */ /* 0x000fea0003c00000 */
[----:B------:R0:W1:Y:S02]  /*15420*/  SHFL.IDX P6, R14, R13, R12, R11 ;  /* 0x0000000c0d0e7389 */ /* 0x00006400000c000b */
[----:B01----:R-:W-:Y:S01]  /*15430*/  ENDCOLLECTIVE ;  /* 0x000000000000791b */ /* 0x003fe20003800000 */
.L_x_4179:
        /* <DEDUP_REMOVED lines=29> */
.L_x_4180:
[----:B------:R-:W-:Y:S02]  /*15610*/  IMAD.MOV.U32 R13, RZ, RZ, R0 ;  /* 0x000000ffff0d7224 */ /* 0x000fe400078e0000 */
[----:B------:R-:W-:-:S07]  /*15620*/  IMAD.MOV.U32 R4, RZ, RZ, R14 ;  /* 0x000000ffff047224 */ /* 0x000fce00078e000e */
[----:B------:R-:W-:Y:S05]  /*15630*/  WARPSYNC.COLLECTIVE R15, `(.L_x_4181) ;  /* 0x000000000f087348 */ /* 0x000fea0003c00000 */
[----:B------:R0:W1:Y:S02]  /*15640*/  SHFL.IDX P6, R14, R13, R12, R11 ;  /* 0x0000000c0d0e7389 */ /* 0x00006400000c000b */
[----:B01----:R-:W-:Y:S01]  /*15650*/  ENDCOLLECTIVE ;  /* 0x000000000000791b */ /* 0x003fe20003800000 */
.L_x_4181:
[----:B------:R-:W-:Y:S05]  /*15660*/  BRA `(.L_x_4182) ;  /* 0xffffffc800e87947 */ /* 0x000fea000383ffff */
.L_x_4117:
[----:B01----:R-:W-:-:S04]  /*15670*/  IMAD.U32 R3, RZ, RZ, UR44 ;  /* 0x0000002cff037e24 */ /* 0x003fc8000f8e00ff */
[----:B------:R0:W1:Y:S03]  /*15680*/  SYNCS.PHASECHK.TRANS64.TRYWAIT P0, [R3+URZ+0x38820], R0 ;  /* 0x03882000030075a7 */ /* 0x000066000800017f */
[----:B-1----:R-:W-:Y:S05]  /*15690*/  @!P0 NANOSLEEP.SYNCS 0x989680 ;  /* 0x009896800000895d */ /* 0x002fea0003900000 */
[----:B------:R-:W1:Y:S02]  /*156a0*/  @!P0 SYNCS.PHASECHK.TRANS64 P0, [R3+URZ+0x38820], R0 ;  /* 0x03882000030085a7 */ /* 0x000e64000800007f */
[----:B-1----:R-:W-:Y:S05]  /*156b0*/  @!P0 BRA `(.L_x_4117) ;  /* 0xfffffffc00ec8947 */ /* 0x002fea000383ffff */
[----:B------:R-:W-:Y:S05]  /*156c0*/  BRA `(.L_x_4183) ;  /* 0xffffffcc00587947 */ /* 0x000fea000383ffff */
.L_x_4119:
[----:B01----:R-:W-:-:S04]  /*156d0*/  IMAD.U32 R3, RZ, RZ, UR44 ;  /* 0x0000002cff037e24 */ /* 0x003fc8000f8e00ff */
[----:B------:R0:W1:Y:S03]  /*156e0*/  SYNCS.PHASECHK.TRANS64.TRYWAIT P0, [R3+URZ+0x38860], R0 ;  /* 0x03886000030075a7 */ /* 0x000066000800017f */
[----:B-1----:R-:W-:Y:S05]  /*156f0*/  @!P0 NANOSLEEP.SYNCS 0x989680 ;  /* 0x009896800000895d */ /* 0x002fea0003900000 */
[----:B------:R-:W1:Y:S02]  /*15700*/  @!P0 SYNCS.PHASECHK.TRANS64 P0, [R3+URZ+0x38860], R0 ;  /* 0x03886000030085a7 */ /* 0x000e64000800007f */
[----:B-1----:R-:W-:Y:S05]  /*15710*/  @!P0 BRA `(.L_x_4119) ;  /* 0xfffffffc00ec8947 */ /* 0x002fea000383ffff */
[----:B------:R-:W-:Y:S05]  /*15720*/  BRA `(.L_x_4184) ;  /* 0xffffffcc00547947 */ /* 0x000fea000383ffff */
.L_x_4120:
        /* <DEDUP_REMOVED lines=8> */
.L_x_4186:
[----:B------:R-:W-:Y:S05]  /*157b0*/  BSYNC B0 ;  /* 0x0000000000007941 */ /* 0x000fea0003800000 */
.L_x_4185:
        /* <DEDUP_REMOVED lines=14> */
.L_x_4187:
        /* <DEDUP_REMOVED lines=37> */
.L_x_4188:
[----:B------:R-:W-:Y:S02]  /*15af0*/  IMAD.MOV.U32 R13, RZ, RZ, R6 ;  /* 0x000000ffff0d7224 */ /* 0x000fe400078e0006 */
[----:B------:R-:W-:-:S07]  /*15b00*/  IMAD.MOV.U32 R5, RZ, RZ, R14 ;  /* 0x000000ffff057224 */ /* 0x000fce00078e000e */
[----:B------:R-:W-:Y:S05]  /*15b10*/  WARPSYNC.COLLECTIVE R15, `(.L_x_4189) ;  /* 0x000000000f087348 */ /* 0x000fea0003c00000 */
[----:B------:R0:W1:Y:S02]  /*15b20*/  SHFL.IDX P6, R14, R13, R12, R11 ;  /* 0x0000000c0d0e7389 */ /* 0x00006400000c000b */
[----:B01----:R-:W-:Y:S01]  /*15b30*/  ENDCOLLECTIVE ;  /* 0x000000000000791b */ /* 0x003fe20003800000 */
.L_x_4189:
        /* <DEDUP_REMOVED lines=28> */
.L_x_4190:
[----:B------:R-:W-:Y:S02]  /*15d00*/  IMAD.MOV.U32 R13, RZ, RZ, R6 ;  /* 0x000000ffff0d7224 */ /* 0x000fe400078e0006 */
[----:B------:R-:W-:-:S07]  /*15d10*/  IMAD.MOV.U32 R9, RZ, RZ, R14 ;  /* 0x000000ffff097224 */ /* 0x000fce00078e000e */
[----:B------:R-:W-:Y:S05]  /*15d20*/  WARPSYNC.COLLECTIVE R15, `(.L_x_4191) ;  /* 0x000000000f087348 */ /* 0x000fea0003c00000 */
[----:B------:R0:W1:Y:S02]  /*15d30*/  SHFL.IDX P6, R14, R13, R12, R11 ;  /* 0x0000000c0d0e7389 */ /* 0x00006400000c000b */
[----:B01----:R-:W-:Y:S01]  /*15d40*/  ENDCOLLECTIVE ;  /* 0x000000000000791b */ /* 0x003fe20003800000 */
.L_x_4191:
        /* <DEDUP_REMOVED lines=28> */
.L_x_4192:
[----:B------:R-:W-:Y:S02]  /*15f10*/  IMAD.MOV.U32 R13, RZ, RZ, R6 ;  /* 0x000000ffff0d7224 */ /* 0x000fe400078e0006 */
[----:B------:R-:W-:-:S07]  /*15f20*/  IMAD.MOV.U32 R8, RZ, RZ, R14 ;  /* 0x000000ffff087224 */ /* 0x000fce00078e000e */
[----:B------:R-:W-:Y:S05]  /*15f30*/  WARPSYNC.COLLECTIVE R15, `(.L_x_4193) ;  /* 0x000000000f087348 */ /* 0x000fea0003c00000 */
[----:B------:R0:W1:Y:S02]  /*15f40*/  SHFL.IDX P6, R14, R13, R12, R11 ;  /* 0x0000000c0d0e7389 */ /* 0x00006400000c000b */
[----:B01----:R-:W-:Y:S01]  /*15f50*/  ENDCOLLECTIVE ;  /* 0x000000000000791b */ /* 0x003fe20003800000 */
.L_x_4193:
[----:B------:R-:W-:Y:S05]  /*15f60*/  BRA `(.L_x_4194) ;  /* 0xffffffc800e87947 */ /* 0x000fea000383ffff */
.L_x_4127:
[----:B-1----:R1:W2:Y:S02]  /*15f70*/  SYNCS.PHASECHK.TRANS64.TRYWAIT P0, [R10+URZ+0x38840], R20 ;  /* 0x038840140a0075a7 */ /* 0x0022a4000800017f */
[----:B--2---:R-:W-:Y:S05]  /*15f80*/  @!P0 NANOSLEEP.SYNCS 0x989680 ;  /* 0x009896800000895d */ /* 0x004fea0003900000 */
[----:B------:R-:W2:Y:S02]  /*15f90*/  @!P0 SYNCS.PHASECHK.TRANS64 P0, [R10+URZ+0x38840], R20 ;  /* 0x038840140a0085a7 */ /* 0x000ea4000800007f */
[----:B--2---:R-:W-:Y:S05]  /*15fa0*/  @!P0 BRA `(.L_x_4127) ;  /* 0xfffffffc00f08947 */ /* 0x004fea000383ffff */
[----:B------:R-:W-:Y:S05]  /*15fb0*/  BRA `(.L_x_4195) ;  /* 0xffffffd0003c7947 */ /* 0x000fea000383ffff */
.L_x_4128:
        /* <DEDUP_REMOVED lines=8> */
.L_x_4197:
[----:B------:R-:W-:Y:S05]  /*16040*/  BSYNC B1 ;  /* 0x0000000000017941 */ /* 0x000fea0003800000 */
.L_x_4196:
        /* <DEDUP_REMOVED lines=9> */
.L_x_4198:
[----:B------:R-:W-:Y:S02]  /*160e0*/  IMAD.MOV.U32 R13, RZ, RZ, R29 ;  /* 0x000000ffff0d7224 */ /* 0x000fe400078e001d */
[----:B------:R-:W-:Y:S01]  /*160f0*/  IMAD.MOV.U32 R12, RZ, RZ, 0x1 ;  /* 0x00000001ff0c7424 */ /* 0x000fe200078e00ff */
[----:B------:R-:W-:-:S13]  /*16100*/  IADD3 R2, P0, R14, R0, RZ ;  /* 0x000000000e027210 */ /* 0x000fda0007f1e0ff */
[----:B------:R-:W-:Y:S05]  /*16110*/  WARPSYNC.COLLECTIVE R15, `(.L_x_4199) ;  /* 0x000000000f087348 */ /* 0x000fea0003c00000 */
[----:B------:R0:W1:Y:S02]  /*16120*/  SHFL.IDX P6, R14, R13, R12, R11 ;  /* 0x0000000c0d0e7389 */ /* 0x00006400000c000b */
[----:B01----:R-:W-:Y:S01]  /*16130*/  ENDCOLLECTIVE ;  /* 0x000000000000791b */ /* 0x003fe20003800000 */
.L_x_4199:
        /* <DEDUP_REMOVED lines=10> */
.L_x_4200:
[----:B------:R-:W-:Y:S02]  /*161e0*/  IMAD.MOV.U32 R13, RZ, RZ, R29 ;  /* 0x000000ffff0d7224 */ /* 0x000fe400078e001d */
[----:B------:R-:W-:Y:S01]  /*161f0*/  IMAD.MOV.U32 R12, RZ, RZ, 0x2 ;  /* 0x00000002ff0c7424 */ /* 0x000fe200078e00ff */
[----:B------:R-:W-:-:S13]  /*16200*/  IADD3 R2, P0, R14, R0, RZ ;  /* 0x000000000e027210 */ /* 0x000fda0007f1e0ff */
[----:B------:R-:W-:Y:S05]  /*16210*/  WARPSYNC.COLLECTIVE R15, `(.L_x_4201) ;  /* 0x000000000f087348 */ /* 0x000fea0003c00000 */
[----:B------:R0:W1:Y:S02]  /*16220*/  SHFL.IDX P6, R14, R13, R12, R11 ;  /* 0x0000000c0d0e7389 */ /* 0x00006400000c000b */
[----:B01----:R-:W-:Y:S01]  /*16230*/  ENDCOLLECTIVE ;  /* 0x000000000000791b */ /* 0x003fe20003800000 */
.L_x_4201:
        /* <DEDUP_REMOVED lines=10> */
.L_x_4202:
[----:B------:R-:W-:Y:S02]  /*162e0*/  IMAD.MOV.U32 R13, RZ, RZ, R29 ;  /* 0x000000ffff0d7224 */ /* 0x000fe400078e001d */
[----:B------:R-:W-:Y:S01]  /*162f0*/  IMAD.MOV.U32 R12, RZ, RZ, 0x3 ;  /* 0x00000003ff0c7424 */ /* 0x000fe200078e00ff */
[----:B------:R-:W-:-:S13]  /*16300*/  IADD3 R2, P0, R14, R0, RZ ;  /* 0x000000000e027210 */ /* 0x000fda0007f1e0ff */
[----:B------:R-:W-:Y:S05]  /*16310*/  WARPSYNC.COLLECTIVE R15, `(.L_x_4203) ;  /* 0x000000000f087348 */ /* 0x000fea0003c00000 */
[----:B------:R0:W1:Y:S02]  /*16320*/  SHFL.IDX P6, R14, R13, R12, R11 ;  /* 0x0000000c0d0e7389 */ /* 0x00006400000c000b */
[----:B01----:R-:W-:Y:S01]  /*16330*/  ENDCOLLECTIVE ;  /* 0x000000000000791b */ /* 0x003fe20003800000 */
.L_x_4203:
[----:B------:R-:W-:-:S05]  /*16340*/  IMAD.X R3, RZ, RZ, R3, P0 ;  /* 0x000000ffff037224 */ /* 0x000fca00000e0603 */
        /* <DEDUP_REMOVED lines=9> */
.L_x_4204:
[----:B------:R-:W-:Y:S05]  /*163e0*/  BRA `(.L_x_4205) ;  /* 0xffffffcc00f07947 */ /* 0x000fea000383ffff */
.L_x_4133:
[----:B---3--:R3:W4:Y:S02]  /*163f0*/  SYNCS.PHASECHK.TRANS64.TRYWAIT P0, [R10+URZ+0x38860], R20 ;  /* 0x038860140a0075a7 */ /* 0x008724000800017f */
[----:B----4-:R-:W-:Y:S05]  /*16400*/  @!P0 NANOSLEEP.SYNCS 0x989680 ;  /* 0x009896800000895d */ /* 0x010fea0003900000 */
[----:B------:R-:W4:Y:S02]  /*16410*/  @!P0 SYNCS.PHASECHK.TRANS64 P0, [R10+URZ+0x38860], R20 ;  /* 0x038860140a0085a7 */ /* 0x000f24000800007f */
[----:B----4-:R-:W-:Y:S05]  /*16420*/  @!P0 BRA `(.L_x_4133) ;  /* 0xfffffffc00f08947 */ /* 0x010fea000383ffff */
[----:B------:R-:W-:Y:S05]  /*16430*/  BRA `(.L_x_4206) ;  /* 0xffffffd0003c7947 */ /* 0x000fea000383ffff */
.L_x_4134:
        /* <DEDUP_REMOVED lines=8> */
.L_x_4208:
[----:B------:R-:W-:Y:S05]  /*164c0*/  BSYNC B1 ;  /* 0x0000000000017941 */ /* 0x000fea0003800000 */
.L_x_4207:
        /* <DEDUP_REMOVED lines=12> */
.L_x_4209:
        /* <DEDUP_REMOVED lines=13> */
.L_x_4210:
        /* <DEDUP_REMOVED lines=16> */
.L_x_4211:
        /* <DEDUP_REMOVED lines=18> */
.L_x_4212:
        /* <DEDUP_REMOVED lines=14> */
.L_x_4213:
        /* <DEDUP_REMOVED lines=17> */
.L_x_4214:
        /* <DEDUP_REMOVED lines=13> */
.L_x_4215:
[----:B------:R-:W-:Y:S05]  /*16b40*/  BRA `(.L_x_4216) ;  /* 0xffffffcc00b07947 */ /* 0x000fea000383ffff */
.L_x_4139:
[----:B0-----:R0:W1:Y:S02]  /*16b50*/  SYNCS.PHASECHK.TRANS64.TRYWAIT P0, [R5+URZ+0x38820], R4 ;  /* 0x03882004050075a7 */ /* 0x001064000800017f */
[----:B-1----:R-:W-:Y:S05]  /*16b60*/  @!P0 NANOSLEEP.SYNCS 0x989680 ;  /* 0x009896800000895d */ /* 0x002fea0003900000 */
[----:B------:R-:W1:Y:S02]  /*16b70*/  @!P0 SYNCS.PHASECHK.TRANS64 P0, [R5+URZ+0x38820], R4 ;  /* 0x03882004050085a7 */ /* 0x000e64000800007f */
[----:B-1----:R-:W-:Y:S05]  /*16b80*/  @!P0 BRA `(.L_x_4139) ;  /* 0xfffffffc00f08947 */ /* 0x002fea000383ffff */
[----:B------:R-:W-:Y:S05]  /*16b90*/  BRA `(.L_x_4217) ;  /* 0xffffffd0005c7947 */ /* 0x000fea000383ffff */
.L_x_4140:
        /* <DEDUP_REMOVED lines=11> */
.L_x_4219:
[----:B------:R-:W-:Y:S05]  /*16c50*/  BSYNC B0 ;  /* 0x0000000000007941 */ /* 0x000fea0003800000 */
.L_x_4218:
[----:B------:R-:W-:Y:S05]  /*16c60*/  BRA `(.L_x_4220) ;  /* 0xffffffd000447947 */ /* 0x000fea000383ffff */
.L_x_4141:
[----:B------:R-:W-:Y:S01]  /*16c70*/  BSSY B0, `(.L_x_4221) ;  /* 0x0000006000007945 */ /* 0x000fe20003800000 */
[----:B------:R-:W-:-:S07]  /*16c80*/  IMAD.MOV.U32 R15, RZ, RZ, -0x1 ;  /* 0xffffffffff0f7424 */ /* 0x000fce00078e00ff */
[----:B012--5:R-:W-:Y:S05]  /*16c90*/  WARPSYNC.COLLECTIVE R15, `(.L_x_4222) ;  /* 0x000000000f0c7348 */ /* 0x027fea0003c00000 */
[----:B------:R-:W-:Y:S02]  /*16ca0*/  ELECT P6, UR62, PT ;  /* 0x00000000003e782f */ /* 0x000fe400038c0000 */
[----:B------:R-:W-:Y:S01]  /*16cb0*/  MOV R14, UR62 ;  /* 0x0000003e000e7c02 */ /* 0x000fe20008000f00 */
[----:B012--5:R-:W-:Y:S10]  /*16cc0*/  ENDCOLLECTIVE ;  /* 0x000000000000791b */ /* 0x027ff40003800000 */
.L_x_4222:
[----:B------:R-:W-:Y:S05]  /*16cd0*/  BSYNC B0 ;  /* 0x0000000000007941 */ /* 0x000fea0003800000 */
.L_x_4221:
[----:B------:R-:W-:Y:S05]  /*16ce0*/  BRA `(.L_x_4223) ;  /* 0xffffffd000387947 */ /* 0x000fea000383ffff */
.L_x_4143:
[----:B-1----:R1:W3:Y:S02]  /*16cf0*/  SYNCS.PHASECHK.TRANS64.TRYWAIT P1, [R3+URZ+0x38840], R2 ;  /* 0x03884002030075a7 */ /* 0x0022e4000802017f */
[----:B---3--:R-:W-:Y:S05]  /*16d00*/  @!P1 NANOSLEEP.SYNCS 0x989680 ;  /* 0x009896800000995d */ /* 0x008fea0003900000 */
[----:B------:R-:W3:Y:S02]  /*16d10*/  @!P1 SYNCS.PHASECHK.TRANS64 P1, [R3+URZ+0x38840], R2 ;  /* 0x03884002030095a7 */ /* 0x000ee4000802007f */
[----:B---3--:R-:W-:Y:S05]  /*16d20*/  @!P1 BRA `(.L_x_4143) ;  /* 0xfffffffc00f09947 */ /* 0x008fea000383ffff */
[----:B------:R-:W-:Y:S05]  /*16d30*/  BRA `(.L_x_4224) ;  /* 0xffffffd000607947 */ /* 0x000fea000383ffff */
.L_x_4145:
[----:B0-----:R0:W3:Y:S02]  /*16d40*/  SYNCS.PHASECHK.TRANS64.TRYWAIT P1, [R5+URZ+0x38840], R0 ;  /* 0x03884000050075a7 */ /* 0x0010e4000802017f */
[----:B---3--:R-:W-:Y:S05]  /*16d50*/  @!P1 NANOSLEEP.SYNCS 0x989680 ;  /* 0x009896800000995d */ /* 0x008fea0003900000 */
[----:B------:R-:W3:Y:S02]  /*16d60*/  @!P1 SYNCS.PHASECHK.TRANS64 P1, [R5+URZ+0x38840], R0 ;  /* 0x03884000050095a7 */ /* 0x000ee4000802007f */
[----:B---3--:R-:W-:Y:S05]  /*16d70*/  @!P1 BRA `(.L_x_4145) ;  /* 0xfffffffc00f09947 */ /* 0x008fea000383ffff */
[----:B------:R-:W-:Y:S05]  /*16d80*/  BRA `(.L_x_4225) ;  /* 0xffffffd0006c7947 */ /* 0x000fea000383ffff */
.L_x_4147:
[----:B---3--:R3:W4:Y:S02]  /*16d90*/  SYNCS.PHASECHK.TRANS64.TRYWAIT P1, [R3+URZ+0x38860], R2 ;  /* 0x03886002030075a7 */ /* 0x008724000802017f */
[----:B----4-:R-:W-:Y:S05]  /*16da0*/  @!P1 NANOSLEEP.SYNCS 0x989680 ;  /* 0x009896800000995d */ /* 0x010fea0003900000 */
[----:B------:R-:W4:Y:S02]  /*16db0*/  @!P1 SYNCS.PHASECHK.TRANS64 P1, [R3+URZ+0x38860], R2 ;  /* 0x03886002030095a7 */ /* 0x000f24000802007f */
[----:B----4-:R-:W-:Y:S05]  /*16dc0*/  @!P1 BRA `(.L_x_4147) ;  /* 0xfffffffc00f09947 */ /* 0x010fea000383ffff */
[----:B------:R-:W-:Y:S05]  /*16dd0*/  BRA `(.L_x_4226) ;  /* 0xffffffd000687947 */ /* 0x000fea000383ffff */
.L_x_4227:
        /* <DEDUP_REMOVED lines=10> */
.L_x_5660:


//--------------------- .text._ZN7cutlass13device_kernelIN5flash11enable_sm90INS1_16FlashAttnFwdSm90INS1_25CollectiveMainloopFwdSm90ILi2EN4cute5tupleIJNS5_1CILi1EEES8_S8_EEENS6_IJNS7_ILi64EEESA_SA_EEELi512ENS_10bfloat16_tEfNS_4arch4Sm90ELb1ELb0ELb0ELb1ELb1ELb0ELb0ELb0ELb0ELb1ELb1ELb0EEENS1_21CollectiveEpilogueFwdINS6_IJSA_NS7_ILi512EEESA_EEES9_SC_SE_Li256ELb1ELb1ELb1ELb0EEENS1_36VarlenDynamicPersistentTileSchedulerILi64ELi64ELi256ELi128ELb1ELb1ELb1ELb1ELb1ELb1EEEEEEEEEvNT_6ParamsE --------------------------
	.section	.text._ZN7cutlass13device_kernelIN5flash11enable_sm90INS1_16FlashAttnFwdSm90INS1_25CollectiveMainloopFwdSm90ILi2EN4cute5tupleIJNS5_1CILi1EEES8_S8_EEENS6_IJNS7_ILi64EEESA_SA_EEELi512ENS_10bfloat16_tEfNS_4arch4Sm90ELb1ELb0ELb0ELb1ELb1ELb0ELb0ELb0ELb0ELb1ELb1ELb0EEENS1_21CollectiveEpilogueFwdINS6_IJSA_NS7_ILi512EEESA_EEES9_SC_SE_Li256ELb1ELb1ELb1ELb0EEENS1_36VarlenDynamicPersistentTileSchedulerILi64ELi64ELi256ELi128ELb1ELb1ELb1ELb1ELb1ELb1EEEEEEEEEvNT_6ParamsE,"ax",@progbits
	.align	128
.text._ZN7cutlass13device_kernelIN5flash11enable_sm90INS1_16FlashAttnFwdSm90INS1_25CollectiveMainloopFwdSm90ILi2EN4cute5tupleIJNS5_1CILi1EEES8_S8_EEENS6_IJNS7_ILi64EEESA_SA_EEELi512ENS_10bfloat16_tEfNS_4arch4Sm90ELb1ELb0ELb0ELb1ELb1ELb0ELb0ELb0ELb0ELb1ELb1ELb0EEENS1_21CollectiveEpilogueFwdINS6_IJSA_NS7_ILi512EEESA_EEES9_SC_SE_Li256ELb1ELb1ELb1ELb0EEENS1_36VarlenDynamicPersistentTileSchedulerILi64ELi64ELi256ELi128ELb1ELb1ELb1ELb1ELb1ELb1EEEEEEEEEvNT_6ParamsE:
        .type           _ZN7cutlass13device_kernelIN5flash11enable_sm90INS1_16FlashAttnFwdSm90INS1_25CollectiveMainloopFwdSm90ILi2EN4cute5tupleIJNS5_1CILi1EEES8_S8_EEENS6_IJNS7_ILi64EEESA_SA_EEELi512ENS_10bfloat16_tEfNS_4arch4Sm90ELb1ELb0ELb0ELb1ELb1ELb0ELb0ELb0ELb0ELb1ELb1ELb0EEENS1_21CollectiveEpilogueFwdINS6_IJSA_NS7_ILi512EEESA_EEES9_SC_SE_Li256ELb1ELb1ELb1ELb0EEENS1_36VarlenDynamicPersistentTileSchedulerILi64ELi64ELi256ELi128ELb1ELb1ELb1ELb1ELb1ELb1EEEEEEEEEvNT_6ParamsE,@function
        .size           _ZN7cutlass13device_kernelIN5flash11enable_sm90INS1_16FlashAttnFwdSm90INS1_25CollectiveMainloopFwdSm90ILi2EN4cute5tupleIJNS5_1CILi1EEES8_S8_EEENS6_IJNS7_ILi64EEESA_SA_EEELi512ENS_10bfloat16_tEfNS_4arch4Sm90ELb1ELb0ELb0ELb1ELb1ELb0ELb0ELb0ELb0ELb1ELb1ELb0EEENS1_21CollectiveEpilogueFwdINS6_IJSA_NS7_ILi512EEESA_EEES9_SC_SE_Li256ELb1ELb1ELb1ELb0EEENS1_36VarlenDynamicPersistentTileSchedulerILi64ELi64ELi256ELi128ELb1ELb1ELb1ELb1ELb1ELb1EEEEEEEEEvNT_6ParamsE,(.L_x_5661 - _ZN7cutlass13device_kernelIN5flash11enable_sm90INS1_16FlashAttnFwdSm90INS1_25CollectiveMainloopFwdSm90ILi2EN4cute5tupleIJNS5_1CILi1EEES8_S8_EEENS6_IJNS7_ILi64EEESA_SA_EEELi512ENS_10bfloat16_tEfNS_4arch4Sm90ELb1ELb0ELb0ELb1ELb1ELb0ELb0ELb0ELb0ELb1ELb1ELb0EEENS1_21CollectiveEpilogueFwdINS6_IJSA_NS7_ILi512EEESA_EEES9_SC_SE_Li256ELb1ELb1ELb1ELb0EEENS1_36VarlenDynamicPersistentTileSchedulerILi64ELi64ELi256ELi128ELb1ELb1ELb1ELb1ELb1ELb1EEEEEEEEEvNT_6ParamsE)
        .other          _ZN7cutlass13device_kernelIN5flash11enable_sm90INS1_16FlashAttnFwdSm90INS1_25CollectiveMainloopFwdSm90ILi2EN4cute5tupleIJNS5_1CILi1EEES8_S8_EEENS6_IJNS7_ILi64EEESA_SA_EEELi512ENS_10bfloat16_tEfNS_4arch4Sm90ELb1ELb0ELb0ELb1ELb1ELb0ELb0ELb0ELb0ELb1ELb1ELb0EEENS1_21CollectiveEpilogueFwdINS6_IJSA_NS7_ILi512EEESA_EEES9_SC_SE_Li256ELb1ELb1ELb1ELb0EEENS1_36VarlenDynamicPersistentTileSchedulerILi64ELi64ELi256ELi128ELb1ELb1ELb1ELb1ELb1ELb1EEEEEEEEEvNT_6ParamsE,@"STO_CUDA_ENTRY STV_DEFAULT"
_ZN7cutlass13device_kernelIN5flash11enable_sm90INS1_16FlashAttnFwdSm90INS1_25CollectiveMainloopFwdSm90ILi2EN4cute5tupleIJNS5_1CILi1EEES8_S8_EEENS6_IJNS7_ILi64EEESA_SA_EEELi512ENS_10bfloat16_tEfNS_4arch4Sm90ELb1ELb0ELb0ELb1ELb1ELb0ELb0ELb0ELb0ELb1ELb1ELb0EEENS1_21CollectiveEpilogueFwdINS6_IJSA_NS7_ILi512EEESA_EEES9_SC_SE_Li256ELb1ELb1ELb1ELb0EEENS1_36VarlenDynamicPersistentTileSchedulerILi64ELi64ELi256ELi128ELb1ELb1ELb1ELb1ELb1ELb1EEEEEEEEEvNT_6ParamsE:
        /* <DEDUP_REMOVED lines=41> */
.L_x_4228:
        /* <DEDUP_REMOVED lines=22> */
.L_x_4229:
        /* <DEDUP_REMOVED lines=18> */
.L_x_4230:
        /* <DEDUP_REMOVED lines=22> */
.L_x_4231:
        /* <DEDUP_REMOVED lines=23> */
.L_x_4232:
        /* <DEDUP_REMOVED lines=8> */
.L_x_4234:
        /* <DEDUP_REMOVED lines=35> */
[----:B------:R-:W-:Y:S01]  /*0a90*/  LOP3.LUT R13, R8, 0xfffffff8, RZ, 0xc0, !PT ;  /* 0xfffffff8080d7812 */ /* 0x000fe200078ec0ff */
[C---:B------:R-:W-:Y:S01]  /*0aa0*/  IMAD.IADD R3, R0.reuse, 0x1, -R3 ;  /* 0x0000000100037824 */ /* 0x040fe200078e0a03 */
[----:B------:R-:W-:Y:S01]  /*0ab0*/  LOP3.LUT R11, R5, 0xffffff80, RZ, 0xc0, !PT ;  /* 0xffffff80050b7812 */ /* 0x000fe200078ec0ff */
[----:B------:R-:W-:Y:S01]  /*0ac0*/  IMAD.IADD R15, R0, 0x1, -R15 ;  /* 0x00000001000f7824 */ /* 0x000fe200078e0a0f */
[----:B------:R-:W-:Y:S01]  /*0ad0*/  LEA.HI R2, R2, R7, RZ, 0x1 ;  /* 0x0000000702027211 */ /* 0x000fe200078f08ff */
[C---:B------:R-:W-:Y:S01]  /*0ae0*/  IMAD.IADD R13, R0.reuse, 0x1, -R13 ;  /* 0x00000001000d7824 */ /* 0x040fe200078e0a0d */
[--C-:B------:R-:W-:Y:S01]  /*0af0*/  SHF.R.S32.HI R6, RZ, 0x5, R4.reuse ;  /* 0x00000005ff067819 */ /* 0x100fe20000011404 */
[----:B------:R-:W-:Y:S01]  /*0b00*/  IMAD.IADD R11, R0, 0x1, -R11 ;  /* 0x00000001000b7824 */ /* 0x000fe200078e0a0b */
[----:B------:R-:W-:Y:S02]  /*0b10*/  SHF.R.S32.HI R9, RZ, 0x1f, R4 ;  /* 0x0000001fff097819 */ /* 0x000fe40000011404 */
[----:B------:R-:W-:-:S02]  /*0b20*/  LOP3.LUT R2, R2, 0x1ffffffe, RZ, 0xc0, !PT ;  /* 0x1ffffffe02027812 */ /* 0x000fc400078ec0ff */
[----:B------:R-:W-:Y:S02]  /*0b30*/  SHF.R.S32.HI R0, RZ, 0x1f, R3 ;  /* 0x0000001fff007819 */ /* 0x000fe40000011403 */
[----:B------:R-:W-:Y:S01]  /*0b40*/  LEA.HI R9, R9, R6, RZ, 0x2 ;  /* 0x0000000609097211 */ /* 0x000fe200078f10ff */
[----:B------:R-:W-:Y:S01]  /*0b50*/  IMAD.IADD R2, R7, 0x1, -R2 ;  /* 0x0000000107027824 */ /* 0x000fe200078e0a02 */
[----:B------:R-:W-:Y:S02]  /*0b60*/  LEA.HI R4, R15, R15, RZ, 0x1 ;  /* 0x0000000f0f047211 */ /* 0x000fe400078f08ff */
[----:B------:R-:W-:Y:S01]  /*0b70*/  LEA.HI R7, R0, R3, RZ, 0x3 ;  /* 0x0000000300077211 */ /* 0x000fe200078f18ff */
[----:B------:R-:W-:Y:S01]  /*0b80*/  IMAD.SHL.U32 R2, R2, 0x8, RZ ;  /* 0x0000000802027824 */ /* 0x000fe200078e00ff */
[----:B------:R-:W-:Y:S02]  /*0b90*/  SHF.R.S32.HI R224, RZ, 0x7, R5 ;  /* 0x00000007ffe07819 */ /* 0x000fe40000011405 */
[----:B------:R-:W-:-:S02]  /*0ba0*/  LOP3.LUT R9, R9, 0x3ffffc, RZ, 0xc0, !PT ;  /* 0x003ffffc09097812 */ /* 0x000fc400078ec0ff */
[----:B------:R-:W-:Y:S01]  /*0bb0*/  LOP3.LUT R4, R4, 0x1ffffffe, RZ, 0xc0, !PT ;  /* 0x1ffffffe04047812 */ /* 0x000fe200078ec0ff */
[----:B------:R-:W-:Y:S01]  /*0bc0*/  IMAD R10, R224, 0x100, R3 ;  /* 0x00000100e00a7824 */ /* 0x000fe200078e0203 */
[----:B------:R-:W-:Y:S01]  /*0bd0*/  SHF.R.S32.HI R0, RZ, 0x1f, R11 ;  /* 0x0000001fff007819 */ /* 0x000fe2000001140b */
[----:B------:R-:W-:Y:S01]  /*0be0*/  IMAD.IADD R9, R6, 0x1, -R9 ;  /* 0x0000000106097824 */ /* 0x000fe200078e0a09 */
[C---:B------:R-:W-:Y:S01]  /*0bf0*/  LOP3.LUT R8, R7.reuse, 0xfffffff8, RZ, 0xc0, !PT ;  /* 0xfffffff807087812 */ /* 0x040fe200078ec0ff */
[----:B------:R-:W-:Y:S01]  /*0c00*/  IMAD.SHL.U32 R7, R7, 0x40, RZ ;  /* 0x0000004007077824 */ /* 0x000fe200078e00ff */
[----:B------:R-:W-:Y:S01]  /*0c10*/  LEA.HI R5, R5, R224, RZ, 0x1 ;  /* 0x000000e005057211 */ /* 0x000fe200078f08ff */
[----:B------:R-:W-:Y:S01]  /*0c20*/  IMAD.IADD R186, R15, 0x1, -R4 ;  /* 0x000000010fba7824 */ /* 0x000fe200078e0a04 */
[CC--:B------:R-:W-:Y:S01]  /*0c30*/  LEA.HI R4, R0.reuse, R11.reuse, RZ, 0x2 ;  /* 0x0000000b00047211 */ /* 0x0c0fe200078f10ff */
[----:B------:R-:W-:Y:S01]  /*0c40*/  IMAD.IADD R8, R3, 0x1, -R8 ;  /* 0x0000000103087824 */ /* 0x000fe200078e0a08 */
[----:B------:R-:W-:Y:S01]  /*0c50*/  LEA.HI R3, R0, R11, RZ, 0x5 ;  /* 0x0000000b00037211 */ /* 0x000fe200078f28ff */
[----:B------:R-:W-:Y:S01]  /*0c60*/  IMAD R17, R9, 0x10, R10 ;  /* 0x0000001009117824 */ /* 0x000fe200078e020a */
[----:B------:R-:W-:-:S02]  /*0c70*/  LOP3.LUT R9, R7, 0x7ffffe00, RZ, 0xc0, !PT ;  /* 0x7ffffe0007097812 */ /* 0x000fc400078ec0ff */
[----:B------:R-:W-:Y:S02]  /*0c80*/  LOP3.LUT R10, R4, 0x7ffffffc, RZ, 0xc0, !PT ;  /* 0x7ffffffc040a7812 */ /* 0x000fe400078ec0ff */
[--C-:B------:R-:W-:Y:S01]  /*0c90*/  SHF.R.S32.HI R0, RZ, 0x2, R4.reuse ;  /* 0x00000002ff007819 */ /* 0x100fe20000011404 */
[----:B------:R-:W-:Y:S01]  /*0ca0*/  IMAD R6, R6, 0x400, R9 ;  /* 0x0000040006067824 */ /* 0x000fe200078e0209 */
[----:B------:R-:W-:Y:S01]  /*0cb0*/  SHF.R.S32.HI R7, RZ, 0x1f, R4 ;  /* 0x0000001fff077819 */ /* 0x000fe20000011404 */
[----:B------:R-:W-:Y:S01]  /*0cc0*/  IMAD.SHL.U32 R4, R8, 0x40, RZ ;  /* 0x0000004008047824 */ /* 0x000fe200078e00ff */
[----:B------:R-:W-:Y:S01]  /*0cd0*/  LOP3.LUT R5, R5, 0xfffffe, RZ, 0xc0, !PT ;  /* 0x00fffffe05057812 */ /* 0x000fe200078ec0ff */
[----:B------:R-:W-:Y:S01]  /*0ce0*/  IMAD.IADD R10, R11, 0x1, -R10 ;  /* 0x000000010b0a7824 */ /* 0x000fe200078e0a0a */
[----:B------:R-:W-:Y:S02]  /*0cf0*/  LEA.HI R7, R7, R0, RZ, 0x3 ;  /* 0x0000000007077211 */ /* 0x000fe400078f18ff */
[----:B------:R-:W-:Y:S01]  /*0d00*/  LOP3.LUT R9, R4, 0x1c0, RZ, 0xc0, !PT ;  /* 0x000001c004097812 */ /* 0x000fe200078ec0ff */
[--C-:B------:R-:W-:Y:S01]  /*0d10*/  IMAD.U32 R4, R17, 0x40, R2.reuse ;  /* 0x0000004011047824 */ /* 0x100fe200078e0002 */
[----:B------:R-:W-:Y:S01]  /*0d20*/  LOP3.LUT R7, R7, 0xfffffff8, RZ, 0xc0, !PT ;  /* 0xfffffff807077812 */ /* 0x000fe200078ec0ff */
[----:B------:R-:W-:Y:S01]  /*0d30*/  IMAD.IADD R5, R224, 0x1, -R5 ;  /* 0x00000001e0057824 */ /* 0x000fe200078e0a05 */
[----:B------:R-:W-:Y:S01]  /*0d40*/  LOP3.LUT R2, R9, 0x8, R2, 0xf8, !PT ;  /* 0x0000000809027812 */ /* 0x000fe200078ef802 */
[----:B------:R-:W-:Y:S01]  /*0d50*/  IMAD.SHL.U32 R185, R10, 0x2, RZ ;  /* 0x000000020ab97824 */ /* 0x000fe200078e00ff */
[----:B------:R-:W-:Y:S01]  /*0d60*/  SHF.R.U32.HI R9, RZ, 0x3, R9 ;  /* 0x00000003ff097819 */ /* 0x000fe20000011609 */
[----:B------:R0:W-:Y:S01]  /*0d70*/  STL [R1+0x34], R4 ;  /* 0x0000340401007387 */ /* 0x0001e20000100800 */
[----:B------:R-:W-:Y:S01]  /*0d80*/  R2P PR, R8, 0x6 ;  /* 0x0000000608007804 */ /* 0x000fe20000000000 */
[----:B------:R-:W-:Y:S01]  /*0d90*/  IMAD.IADD R0, R0, 0x1, -R7 ;  /* 0x0000000100007824 */ /* 0x000fe200078e0a07 */
[----:B------:R-:W-:Y:S01]  /*0da0*/  LOP3.LUT R9, R2, R9, RZ, 0x3c, !PT ;  /* 0x0000000902097212 */ /* 0x000fe200078e3cff */
[----:B------:R-:W-:Y:S01]  /*0db0*/  IMAD.SHL.U32 R2, R13, 0x8, RZ ;  /* 0x000000080d027824 */ /* 0x000fe200078e00ff */
[----:B------:R-:W-:-:S02]  /*0dc0*/  SHF.R.S32.HI R3, RZ, 0x5, R3 ;  /* 0x00000005ff037819 */ /* 0x000fc40000011403 */
[----:B------:R-:W-:Y:S01]  /*0dd0*/  SEL R23, R23, 0xffffffc0, !P2 ;  /* 0xffffffc017177807 */ /* 0x000fe20005000000 */
[----:B------:R-:W-:Y:S02]  /*0de0*/  IMAD.IADD R6, R6, 0x1, R9 ;  /* 0x0000000106067824 */ /* 0x000fe400078e0209 */
[----:B0-----:R-:W-:Y:S02]  /*0df0*/  IMAD.SHL.U32 R4, R5, 0x100, RZ ;  /* 0x0000010005047824 */ /* 0x001fe400078e00ff */
[----:B------:R-:W-:Y:S01]  /*0e00*/  VIADD R192, R2, 0x40 ;  /* 0x0000004002c07836 */ /* 0x000fe20000000000 */
[----:B------:R-:W-:Y:S01]  /*0e10*/  LEA R19, R6, UR40, 0x1 ;  /* 0x0000002806137c11 */ /* 0x000fe2000f8e08ff */
[----:B------:R-:W-:Y:S01]  /*0e20*/  IMAD.IADD R18, R185, 0x1, R4 ;  /* 0x00000001b9127824 */ /* 0x000fe200078e0204 */
[----:B------:R0:W-:Y:S01]  /*0e30*/  STL [R1+0x30], R4 ;  /* 0x0000300401007387 */ /* 0x0001e20000100800 */
[----:B------:R-:W-:Y:S01]  /*0e40*/  IMAD R17, R3, 0x10, R0 ;  /* 0x0000001003117824 */ /* 0x000fe200078e0200 */
[----:B------:R-:W-:Y:S01]  /*0e50*/  SHF.R.S32.HI R3, RZ, 0x1f, R192 ;  /* 0x0000001fff037819 */ /* 0x000fe200000114c0 */
[C---:B------:R-:W-:Y:S01]  /*0e60*/  VIADD R223, R18.reuse, 0x8 ;  /* 0x0000000812df7836 */ /* 0x040fe20000000000 */
[----:B------:R-:W-:Y:S01]  /*0e70*/  SHF.R.S32.HI R0, RZ, 0x1f, R18 ;  /* 0x0000001fff007819 */ /* 0x000fe20000011412 */
[----:B------:R-:W-:-:S02]  /*0e80*/  VIADD R222, R18, 0x10 ;  /* 0x0000001012de7836 */ /* 0x000fc40000000000 */
        /* <DEDUP_REMOVED lines=64> */
[----:B------:R-:W-:Y:S02]  /*1290*/  VIADD R187, R2, 0x80 ;  /* 0x0000008002bb7836 */ /* 0x000fe40000000000 */
[----:B------:R-:W-:Y:S02]  /*12a0*/  IMAD R186, R186, 0x8, R17 ;  /* 0x00000008baba7824 */ /* 0x000fe400078e0211 */
[----:B------:R-:W-:-:S07]  /*12b0*/  IMAD.IADD R23, R23, 0x1, R22 ;  /* 0x0000000117177824 */ /* 0x000fce00078e0216 */
.L_x_4303:
[----:B------:R-:W-:Y:S01]  /*12c0*/  ULDC.64 UR8, c[0x0][0xc88] ;  /* 0x0003220000087ab9 */ /* 0x000fe20000000a00 */
[----:B------:R-:W-:Y:S01]  /*12d0*/  ULDC.64 UR10, c[0x0][0xa18] ;  /* 0x00028600000a7ab9 */ /* 0x000fe20000000a00 */
[----:B------:R-:W-:Y:S02]  /*12e0*/  UIMAD.WIDE UR8, UR7, 0x4, UR8 ;  /* 0x00000004070878a5 */ /* 0x000fe4000f8e0208 */
[----:B------:R-:W-:Y:S02]  /*12f0*/  UISETP.NE.U32.AND UP1, UPT, UR10, URZ, UPT ;  /* 0x0000003f0a00728c */ /* 0x000fe4000bf25070 */
[----:B------:R-:W-:Y:S02]  /*1300*/  ULOP3.LUT UR4, UR6, 0xff000000, URZ, 0xc0, !UPT ;  /* 0xff00000006047892 */ /* 0x000fe4000f8ec03f */
[----:B012---:R-:W-:Y:S01]  /*1310*/  IMAD.U32 R4, RZ, RZ, UR8 ;  /* 0x00000008ff047e24 */ /* 0x007fe2000f8e00ff */
[----:B------:R-:W-:Y:S01]  /*1320*/  ULDC UR7, c[0x0][0x424] ;  /* 0x0001090000077ab9 */ /* 0x000fe20000000800 */
[----:B----4-:R-:W-:Y:S01]  /*1330*/  IMAD.U32 R5, RZ, RZ, UR9 ;  /* 0x00000009ff057e24 */ /* 0x010fe2000f8e00ff */
[----:B------:R-:W-:-:S04]  /*1340*/  ULDC.64 UR8, c[0x0][0xa28] ;  /* 0x00028a0000087ab9 */ /* 0x000fc80000000a00 */
[----:B------:R-:W2:Y:S01]  /*1350*/  LDG.E R4, desc[UR50][R4.64] ;  /* 0x0000003204047981 */ /* 0x000ea2000c1e1900 */
        /* <DEDUP_REMOVED lines=14> */
[----:B---3--:R-:W-:-:S03]  /*1440*/  IMAD.U32 R6, RZ, RZ, UR10 ;  /* 0x0000000aff067e24 */ /* 0x008fc6000f8e00ff */
[----:B------:R-:W-:Y:S01]  /*1450*/  IMAD.U32 R7, RZ, RZ, UR11 ;  /* 0x0000000bff077e24 */ /* 0x000fe2000f8e00ff */
[----:B------:R-:W2:Y:S01]  /*1460*/  @P0 LDG.E R4, desc[UR50][R4.64] ;  /* 0x0000003204040981 */ /* 0x000ea2000c1e1900 */
[----:B------:R-:W-:Y:S02]  /*1470*/  UISETP.NE.U32.AND UP0, UPT, UR8, URZ, UPT ;  /* 0x0000003f0800728c */ /* 0x000fe4000bf05070 */
[----:B------:R-:W-:Y:S01]  /*1480*/  ULOP3.LUT UR43, UR6, 0xff0000, URZ, 0xc0, !UPT ;  /* 0x00ff0000062b7892 */ /* 0x000fe2000f8ec03f */
[----:B------:R-:W3:Y:S01]  /*1490*/  @P2 LDG.E R6, desc[UR50][R6.64] ;  /* 0x0000003206062981 */ /* 0x000ee2000c1e1900 */
[----:B------:R-:W-:Y:S02]  /*14a0*/  UISETP.NE.AND.EX UP0, UPT, UR9, URZ, UPT, UP0 ;  /* 0x0000003f0900728c */ /* 0x000fe4000bf05300 */
[----:B------:R-:W-:Y:S01]  /*14b0*/  USHF.R.U32.HI UR4, URZ, 0x8, UR4 ;  /* 0x000000083f047899 */ /* 0x000fe20008011604 */
[----:B------:R-:W-:Y:S01]  /*14c0*/  ULDC.64 UR8, c[0x0][0xa20] ;  /* 0x0002880000087ab9 */ /* 0x000fe20000000a00 */
[----:B------:R-:W-:Y:S01]  /*14d0*/  USEL UR7, UR7, 0x1, UP0 ;  /* 0x0000000107077887 */ /* 0x000fe20008000000 */
[----:B------:R-:W-:Y:S01]  /*14e0*/  ISETP.NE.U32.AND P1, PT, RZ, UR8, PT ;  /* 0x00000008ff007c0c */ /* 0x000fe2000bf25070 */
[----:B------:R-:W-:Y:S01]  /*14f0*/  ULDC UR10, c[0x0][0x2f0] ;  /* 0x0000bc00000a7ab9 */ /* 0x000fe20000000800 */
[----:B------:R-:W-:Y:S01]  /*1500*/  UMOV UR52, URZ ;  /* 0x0000003f00347c82 */ /* 0x000fe20008000000 */
[----:B------:R-:W-:Y:S01]  /*1510*/  ULEA.HI UR43, UR43, UR4, URZ, 0x10 ;  /* 0x000000042b2b7291 */ /* 0x000fe2000f8f803f */
[----:B------:R-:W-:Y:S01]  /*1520*/  ISETP.NE.AND.EX P1, PT, RZ, UR9, PT, P1 ;  /* 0x00000009ff007c0c */ /* 0x000fe2000bf25310 */
[----:B------:R-:W-:-:S02]  /*1530*/  UIMAD UR4, UR7, UR10, URZ ;  /* 0x0000000a070472a4 */ /* 0x000fc4000f8e023f */
        /* <DEDUP_REMOVED lines=18> */
.L_x_4235:
[----:B------:R-:W-:Y:S05]  /*1660*/  @!P1 BRA `(.L_x_4236) ;  /* 0x00000000001c9947 */ /* 0x000fea0003800000 */
[----:B------:R-:W-:-:S04]  /*1670*/  ULEA UR8, UP0, UR41, UR8, 0x2 ;  /* 0x0000000829087291 */ /* 0x000fc8000f80103f */
[----:B------:R-:W-:Y:S02]  /*1680*/  ULEA.HI.X UR9, UR41, UR9, UR42, 0x2, UP0 ;  /* 0x0000000929097291 */ /* 0x000fe400080f142a */
[----:B------:R-:W-:-:S04]  /*1690*/  IMAD.U32 R4, RZ, RZ, UR8 ;  /* 0x00000008ff047e24 */ /* 0x000fc8000f8e00ff */
[----:B------:R-:W-:-:S05]  /*16a0*/  IMAD.U32 R5, RZ, RZ, UR9 ;  /* 0x00000009ff057e24 */ /* 0x000fca000f8e00ff */
[----:B------:R-:W2:Y:S02]  /*16b0*/  LDG.E R4, desc[UR50][R4.64] ;  /* 0x0000003204047981 */ /* 0x000ea4000c1e1900 */
[----:B--2---:R-:W-:Y:S01]  /*16c0*/  R2UR UR4, R4 ;  /* 0x00000000040472ca */ /* 0x004fe200000e0000 */
[----:B------:R-:W-:-:S14]  /*16d0*/  BRA `(.L_x_4237) ;  /* 0x0000000000347947 */ /* 0x000fdc0003800000 */
.L_x_4236:
        /* <DEDUP_REMOVED lines=13> */
.L_x_4237:
[----:B------:R-:W-:Y:S02]  /*17b0*/  UISETP.NE.AND UP0, UPT, UR47, 0x1, UPT ;  /* 0x000000012f00788c */ /* 0x000fe4000bf05270 */
[----:B------:R-:W-:Y:S02]  /*17c0*/  UIADD3 UR52, -UR52, UR4, URZ ;  /* 0x0000000434347290 */ /* 0x000fe4000fffe13f */
        /* <DEDUP_REMOVED lines=10> */
[----:B------:R-:W-:Y:S02]  /*1870*/  UIADD3 UR52, UR52, 0x40, -UR53 ;  /* 0x0000004034347890 */ /* 0x000fe4000fffe835 */
[----:B------:R-:W-:-:S07]  /*1880*/  ULOP3.LUT UR20, UR43, 0xff, URZ, 0xc0, !UPT ;  /* 0x000000ff2b147892 */ /* 0x000fce000f8ec03f */
[----:B------:R-:W-:Y:S01]  /*1890*/  @UP0 ULDC UR4, c[0x0][0x44c] ;  /* 0x0001130000040ab9 */ /* 0x000fe20000000800 */
[----:B------:R-:W-:Y:S01]  /*18a0*/  @UP0 ULDC UR8, c[0x0][0x450] ;  /* 0x0001140000080ab9 */ /* 0x000fe20000000800 */
[----:B------:R-:W-:-:S04]  /*18b0*/  UIMAD.WIDE.U32 UR4, UR6, UR4, URZ ;  /* 0x00000004060472a5 */ /* 0x000fc8000f8e003f */
[----:B------:R-:W-:-:S04]  /*18c0*/  @UP0 USHF.R.U32.HI UR6, URZ, UR8, UR5 ;  /* 0x000000083f060299 */ /* 0x000fc80008011605 */
[----:B------:R-:W-:-:S04]  /*18d0*/  UIADD3 UR6, UR52, UR6, URZ ;  /* 0x0000000634067290 */ /* 0x000fc8000fffe03f */
[----:B------:R-:W-:-:S04]  /*18e0*/  USHF.R.S32.HI UR4, URZ, 0x1f, UR6 ;  /* 0x0000001f3f047899 */ /* 0x000fc80008011406 */
[----:B------:R-:W-:-:S04]  /*18f0*/  ULEA.HI UR4, UR4, UR6, URZ, 0x6 ;  /* 0x0000000604047291 */ /* 0x000fc8000f8f303f */
[----:B------:R-:W-:-:S04]  /*1900*/  USHF.R.S32.HI UR4, URZ, 0x6, UR4 ;  /* 0x000000063f047899 */ /* 0x000fc80008011404 */
[----:B------:R-:W-:-:S04]  /*1910*/  UISETP.LT.AND UP0, UPT, UR7, UR4, UPT ;  /* 0x000000040700728c */ /* 0x000fc8000bf01270 */
[----:B------:R-:W-:-:S03]  /*1920*/  USEL UR9, UR7, UR4, UP0 ;  /* 0x0000000407097287 */ /* 0x000fc60008000000 */
[----:B------:R-:W-:Y:S01]  /*1930*/  UMOV UR4, URZ ;  /* 0x0000003f00047c82 */ /* 0x000fe20008000000 */
[----:B------:R-:W-:-:S06]  /*1940*/  UISETP.GE.AND UP0, UPT, UR9, 0x1, UPT ;  /* 0x000000010900788c */ /* 0x000fcc000bf06270 */
[----:B------:R-:W-:-:S13]  /*1950*/  PLOP3.LUT P0, PT, PT, PT, UP0, 0x80, 0x0 ;  /* 0x000000000000781c */ /* 0x000fda0003f0f008 */
[----:B------:R-:W-:Y:S05]  /*1960*/  @!P0 BRA `(.L_x_4239) ;  /* 0x0000000000908947 */ /* 0x000fea0003800000 */
[----:B------:R-:W-:Y:S01]  /*1970*/  USHF.R.U32.HI UR10, URZ, 0x10, UR43 ;  /* 0x000000103f0a7899 */ /* 0x000fe2000801162b */
[----:B------:R-:W-:-:S03]  /*1980*/  UMOV UR4, URZ ;  /* 0x0000003f00047c82 */ /* 0x000fc60008000000 */
[----:B------:R-:W-:-:S11]  /*1990*/  UISETP.NE.AND UP0, UPT, UR10, URZ, UPT ;  /* 0x0000003f0a00728c */ /* 0x000fd6000bf05270 */
[----:B------:R-:W-:Y:S02]  /*19a0*/  @!UP0 ULDC UR10, c[0x0][0x9f0] ;  /* 0x00027c00000a8ab9 */ /* 0x000fe40000000800 */
[----:B------:R-:W-:Y:S01]  /*19b0*/  IMAD.U32 R4, RZ, RZ, UR10 ;  /* 0x0000000aff047e24 */ /* 0x000fe2000f8e00ff */
[----:B------:R-:W-:-:S04]  /*19c0*/  UIADD3 UR6, UR10, -0x1, UR9 ;  /* 0xffffffff0a067890 */ /* 0x000fc8000fffe009 */
        /* <DEDUP_REMOVED lines=30> */
.L_x_4239:
        /* <DEDUP_REMOVED lines=91> */
.L_x_4241:
[----:B------:R-:W-:Y:S01]  /*2160*/  ULEA UR23, UR37, UR40, 0x3 ;  /* 0x0000002825177291 */ /* 0x000fe2000f8e183f */
[----:B------:R-:W-:-:S05]  /*2170*/  IMAD.U32 R0, RZ, RZ, UR36 ;  /* 0x00000024ff007e24 */ /* 0x000fca000f8e00ff */
[----:B------:R-:W-:-:S04]  /*2180*/  SHF.L.U32 R0, R0, 0x1f, RZ ;  /* 0x0000001f00007819 */ /* 0x000fc800000006ff */
[----:B------:R-:W0:Y:S02]  /*2190*/  SYNCS.PHASECHK.TRANS64.TRYWAIT P1, [UR23+0x28c50], R0 ;  /* 0x028c5000ff0075a7 */ /* 0x000e240008020157 */
[----:B0-----:R-:W-:Y:S05]  /*21a0*/  @!P1 BRA `(.L_x_4242) ;  /* 0x0000012800449947 */ /* 0x001fea0003800000 */
.L_x_4390:
        /* <DEDUP_REMOVED lines=38> */
.L_x_4243:
        /* <DEDUP_REMOVED lines=8> */
.L_x_4250:
        /* <DEDUP_REMOVED lines=144> */
.L_x_4245:
[----:B------:R-:W-:Y:S01]  /*2d90*/  ULEA UR23, UR37, UR40, 0x3 ;  /* 0x0000002825177291 */ /* 0x000fe2000f8e183f */
[----:B------:R-:W-:-:S05]  /*2da0*/  IMAD.U32 R0, RZ, RZ, UR36 ;  /* 0x00000024ff007e24 */ /* 0x000fca000f8e00ff */
[----:B------:R-:W-:-:S04]  /*2db0*/  SHF.L.U32 R0, R0, 0x1f, RZ ;  /* 0x0000001f00007819 */ /* 0x000fc800000006ff */
[----:B------:R0:W1:Y:S01]  /*2dc0*/  SYNCS.PHASECHK.TRANS64.TRYWAIT P1, [UR23+0x28c50], R0 ;  /* 0x028c5000ff0075a7 */ /* 0x0000620008020157 */
[----:B------:R-:W-:Y:S05]  /*2dd0*/  @!P0 BRA `(.L_x_4246) ;  /* 0x0000000000048947 */ /* 0x000fea0003800000 */
[----:B------:R-:W-:Y:S01]  /*2de0*/  BPT.TRAP 0x1 ;  /* 0x000000040000795c */ /* 0x000fe20000300000 */
.L_x_4246:
[----:B-1----:R-:W-:Y:S05]  /*2df0*/  @P1 BRA `(.L_x_4247) ;  /* 0x0000000000081947 */ /* 0x002fea0003800000 */
[----:B------:R-:W1:Y:S02]  /*2e00*/  SYNCS.PHASECHK.TRANS64.TRYWAIT P1, [UR23+0x28c50], R0 ;  /* 0x028c5000ff0075a7 */ /* 0x000e640008020157 */
[----:B-1----:R-:W-:Y:S05]  /*2e10*/  @!P1 BRA `(.L_x_4248) ;  /* 0x0000011c00409947 */ /* 0x002fea0003800000 */
.L_x_4247:
        /* <DEDUP_REMOVED lines=26> */
.L_x_4249:
[----:B------:R-:W-:Y:S01]  /*2fc0*/  UIADD3 UR6, UR23, 0x28c60, URZ ;  /* 0x00028c6017067890 */ /* 0x000fe2000fffe03f */
[----:B------:R-:W-:-:S03]  /*2fd0*/  PLOP3.LUT P1, PT, PT, PT, UP1, 0x80, 0x0 ;  /* 0x000000000000781c */ /* 0x000fc60003f2f018 */
[----:B------:R-:W-:-:S09]  /*2fe0*/  UPRMT UR6, UR39, 0x654, UR6 ;  /* 0x0000065427067896 */ /* 0x000fd20008000006 */
[----:B------:R-:W-:Y:S01]  /*2ff0*/  SYNCS.ARRIVE.TRANS64.RED.A1T0 RZ, [UR6], RZ ;  /* 0x000000ffffff79a7 */ /* 0x000fe20008100406 */
[----:B------:R-:W-:Y:S05]  /*3000*/  @P1 BRA `(.L_x_4250) ;  /* 0xfffffff400201947 */ /* 0x000fea000383ffff */
.L_x_4244:
        /* <DEDUP_REMOVED lines=143> */
.L_x_4238:
[----:B------:R-:W-:Y:S01]  /*3900*/  ULDC UR4, c[0x0][0x448] ;  /* 0x0001120000047ab9 */ /* 0x000fe20000000800 */
[----:B------:R-:W-:Y:S02]  /*3910*/  UIADD3 UR6, UR45, 0x3f, URZ ;  /* 0x0000003f2d067890 */ /* 0x000fe4000fffe03f */
[----:B------:R-:W-:Y:S02]  /*3920*/  UISETP.NE.AND UP0, UPT, UR4, 0x1, UPT ;  /* 0x000000010400788c */ /* 0x000fe4000bf05270 */
[----:B------:R-:W-:Y:S02]  /*3930*/  UIADD3 UR8, UR52, 0x40, -UR53 ;  /* 0x0000004034087890 */ /* 0x000fe4000fffe835 */
[----:B------:R-:W-:Y:S02]  /*3940*/  UP2UR UR54, UPR, URZ, 0x1 ;  /* 0x000000013f367883 */ /* 0x000fe40008000000 */
[----:B------:R-:W-:-:S05]  /*3950*/  ULOP3.LUT UR48, UR43, 0xff, URZ, 0xc0, !UPT ;  /* 0x000000ff2b307892 */ /* 0x000fca000f8ec03f */
        /* <DEDUP_REMOVED lines=50> */
.L_x_4251:
        /* <DEDUP_REMOVED lines=104> */
.L_x_4252:
        /* <DEDUP_REMOVED lines=12> */
.L_x_4391:
[----:B------:R-:W-:Y:S05]  /*43c0*/  @!P0 BRA `(.L_x_4254) ;  /* 0x0000000000048947 */ /* 0x000fea0003800000 */
[----:B------:R-:W-:Y:S01]  /*43d0*/  BPT.TRAP 0x1 ;  /* 0x000000040000795c */ /* 0x000fe20000300000 */
.L_x_4254:
[----:B------:R-:W-:Y:S02]  /*43e0*/  IMAD.U32 R7, RZ, RZ, UR37 ;  /* 0x00000025ff077e24 */ /* 0x000fe4000f8e00ff */
[----:B------:R-:W-:-:S03]  /*43f0*/  IMAD.U32 R8, RZ, RZ, UR36 ;  /* 0x00000024ff087e24 */ /* 0x000fc6000f8e00ff */
[----:B------:R-:W-:Y:S02]  /*4400*/  LEA R7, R7, UR40, 0x3 ;  /* 0x0000002807077c11 */ /* 0x000fe4000f8e18ff */
[----:B------:R-:W-:-:S04]  /*4410*/  SHF.L.U32 R8, R8, 0x1f, RZ ;  /* 0x0000001f08087819 */ /* 0x000fc800000006ff */
[----:B------:R1:W2:Y:S01]  /*4420*/  SYNCS.PHASECHK.TRANS64.TRYWAIT P1, [R7+URZ+0x28c30], R8 ;  /* 0x028c3008070075a7 */ /* 0x0002a2000802017f */
[----:B------:R-:W-:Y:S05]  /*4430*/  @!P0 BRA `(.L_x_4255) ;  /* 0x0000000000048947 */ /* 0x000fea0003800000 */
[----:B------:R-:W-:Y:S01]  /*4440*/  BPT.TRAP 0x1 ;  /* 0x000000040000795c */ /* 0x000fe20000300000 */
.L_x_4255:
[----:B--2---:R-:W-:Y:S05]  /*4450*/  @P1 BRA `(.L_x_4256) ;  /* 0x0000000000081947 */ /* 0x004fea0003800000 */
[----:B------:R-:W2:Y:S02]  /*4460*/  SYNCS.PHASECHK.TRANS64.TRYWAIT P1, [R7+URZ+0x28c30], R8 ;  /* 0x028c3008070075a7 */ /* 0x000ea4000802017f */
[----:B--2---:R-:W-:Y:S05]  /*4470*/  @!P1 BRA `(.L_x_4257) ;  /* 0x0000010400d89947 */ /* 0x004fea0003800000 */
.L_x_4256:
        /* <DEDUP_REMOVED lines=40> */
.L_x_4258:
[----:B------:R-:W-:Y:S01]  /*4700*/  UISETP.NE.AND UP0, UPT, UR54, URZ, UPT ;  /* 0x0000003f3600728c */ /* 0x000fe2000bf05270 */
[----:B------:R-:W-:Y:S01]  /*4710*/  VIADD R3, R186, UR45 ;  /* 0x0000002dba037c36 */ /* 0x000fe20008000000 */
[----:B------:R-:W-:-:S04]  /*4720*/  ULDC UR10, c[0x0][0x988] ;  /* 0x00026200000a7ab9 */ /* 0x000fc80000000800 */
[----:B------:R-:W-:Y:S02]  /*4730*/  PLOP3.LUT P1, PT, PT, PT, UP0, 0x80, 0x0 ;  /* 0x000000000000781c */ /* 0x000fe40003f2f008 */
[----:B------:R-:W-:-:S03]  /*4740*/  PLOP3.LUT P2, PT, PT, PT, UP0, 0x80, 0x0 ;  /* 0x000000000000781c */ /* 0x000fc60003f4f008 */
[----:B------:R-:W-:-:S08]  /*4750*/  @UP0 ULDC UR6, c[0x0][0x44c] ;  /* 0x0001130000060ab9 */ /* 0x000fd00000000800 */
[----:B------:R-:W-:Y:S01]  /*4760*/  @P1 IMAD.HI.U32 R4, R3, UR6, RZ ;  /* 0x0000000603041c27 */ /* 0x000fe2000f8e00ff */
[----:B------:R-:W-:-:S04]  /*4770*/  @UP0 ULDC UR6, c[0x0][0x450] ;  /* 0x0001140000060ab9 */ /* 0x000fc80000000800 */
[----:B------:R-:W-:Y:S01]  /*4780*/  @P2 SHF.R.U32.HI R3, RZ, UR6, R4 ;  /* 0x00000006ff032c19 */ /* 0x000fe20008011604 */
[----:B------:R-:W-:Y:S02]  /*4790*/  UMOV UR6, 0xffffffc0 ;  /* 0xffffffc000067882 */ /* 0x000fe40000000000 */
[----:B------:R-:W-:Y:S02]  /*47a0*/  UIMAD UR6, UR55, UR6, 0x40 ;  /* 0x00000040370674a4 */ /* 0x000fe4000f8e0206 */
[----:B------:R-:W0:Y:S02]  /*47b0*/  SHFL.IDX PT, R6, R3, 0x1, 0x1c1f ;  /* 0x003c1f0003067f89 */ /* 0x000e2400000e0000 */
[----:B------:R-:W-:Y:S02]  /*47c0*/  UIADD3 UR7, UR52, 0x1, UR6 ;  /* 0x0000000134077890 */ /* 0x000fe4000fffe006 */
[----:B------:R-:W-:Y:S01]  /*47d0*/  IMAD.U32 R4, RZ, RZ, UR6 ;  /* 0x00000006ff047e24 */ /* 0x000fe2000f8e00ff */
[----:B------:R-:W3:Y:S01]  /*47e0*/  SHFL.IDX PT, R3, R3, RZ, 0x1c1f ;  /* 0x001c1fff03037589 */ /* 0x000ee200000e0000 */
[----:B------:R-:W-:-:S02]  /*47f0*/  R2UR UR6, R7 ;  /* 0x00000000070672ca */ /* 0x000fc400000e0000 */
[----:B------:R-:W-:Y:S01]  /*4800*/  IMAD.U32 R10, RZ, RZ, UR7 ;  /* 0x00000007ff0a7e24 */ /* 0x000fe2000f8e00ff */
[----:B------:R-:W-:-:S04]  /*4810*/  IADD3 R4, -R185, UR52, R4 ;  /* 0x00000034b9047c10 */ /* 0x000fc8000fffe104 */
[----:B------:R-:W-:-:S06]  /*4820*/  IADD3 R5, R10, -UR53, -R185 ;  /* 0x800000350a057c10 */ /* 0x000fcc000fffe8b9 */
[----:B------:R-:W-:-:S04]  /*4830*/  UIADD3 UR6, UR6, 0x28c40, URZ ;  /* 0x00028c4006067890 */ /* 0x000fc8000fffe03f */
[----:B------:R-:W-:Y:S01]  /*4840*/  UPRMT UR6, UR39, 0x654, UR6 ;  /* 0x0000065427067896 */ /* 0x000fe20008000006 */
[----:B0-----:R-:W-:-:S04]  /*4850*/  VIADDMNMX R6, R6, R5, R4, PT ;  /* 0x0000000506067246 */ /* 0x001fc80003800104 */
[C---:B------:R-:W-:Y:S02]  /*4860*/  ISETP.GT.AND P1, PT, R6.reuse, RZ, PT ;  /* 0x000000ff0600720c */ /* 0x040fe40003f24270 */
[C---:B------:R-:W-:Y:S02]  /*4870*/  ISETP.GT.AND P2, PT, R6.reuse, 0x1, PT ;  /* 0x000000010600780c */ /* 0x040fe40003f44270 */
[----:B------:R-:W-:Y:S01]  /*4880*/  ISETP.GT.AND P3, PT, R6, 0x8, PT ;  /* 0x000000080600780c */ /* 0x000fe20003f64270 */
[----:B------:R-:W-:Y:S01]  /*4890*/  SYNCS.ARRIVE.TRANS64.RED.A1T0 RZ, [UR6], RZ ;  /* 0x000000ffffff79a7 */ /* 0x000fe20008100406 */
[----:B------:R-:W-:Y:S02]  /*48a0*/  FSEL R26, R26, -INF , P1 ;  /* 0xff8000001a1a7808 */ /* 0x000fe40000800000 */
[----:B------:R-:W-:Y:S01]  /*48b0*/  FSEL R27, R27, -INF , P2 ;  /* 0xff8000001b1b7808 */ /* 0x000fe20001000000 */
[----:B------:R-:W-:Y:S01]  /*48c0*/  BAR.SYNC.DEFER_BLOCKING 0xf, 0x100 ;  /* 0x03c4000000007b1d */ /* 0x000fe20000010000 */
        /* <DEDUP_REMOVED lines=41> */
[----:B---3--:R-:W-:Y:S02]  /*4b60*/  VIADDMNMX R4, R3, R5, R4, PT ;  /* 0x0000000503047246 */ /* 0x008fe40003800104 */
        /* <DEDUP_REMOVED lines=9> */
[----:B------:R-:W-:Y:S02]  /*4c00*/  FMNMX.FTZ R3, R24, R25, !PT ;  /* 0x0000001918037209 */ /* 0x000fe40007810000 */
[C---:B------:R-:W-:Y:S02]  /*4c10*/  ISETP.GT.AND P2, PT, R4.reuse, 0x10, PT ;  /* 0x000000100400780c */ /* 0x040fe40003f44270 */
[----:B------:R-:W-:Y:S02]  /*4c20*/  FSEL R29, R29, -INF , P1 ;  /* 0xff8000001d1d7808 */ /* 0x000fe40000800000 */
[----:B------:R-:W-:Y:S02]  /*4c30*/  ISETP.GT.AND P1, PT, R4, 0x11, PT ;  /* 0x000000110400780c */ /* 0x000fe40003f24270 */
[----:B------:R-:W-:-:S02]  /*4c40*/  FSEL R32, R32, -INF , P2 ;  /* 0xff80000020207808 */ /* 0x000fc40001000000 */
        /* <DEDUP_REMOVED lines=36> */
[----:B0-----:R-:W-:-:S02]  /*4e90*/  FMNMX.FTZ R3, R9, R10, !PT ;  /* 0x0000000a09037209 */ /* 0x001fc40007810000 */
[----:B------:R-:W-:Y:S02]  /*4ea0*/  FMNMX.FTZ R4, R53, R4, !PT ;  /* 0x0000000435047209 */ /* 0x000fe40007810000 */
[C---:B------:R-:W-:Y:S01]  /*4eb0*/  FSETP.NEU.FTZ.AND P4, PT, R3.reuse, -INF , PT ;  /* 0xff8000000300780b */ /* 0x040fe20003f9d000 */
[----:B------:R-:W-:Y:S02]  /*4ec0*/  FMUL.FTZ R9, R3, UR10 ;  /* 0x0000000a03097c20 */ /* 0x000fe40008410000 */
[----:B------:R-:W0:Y:S03]  /*4ed0*/  SHFL.BFLY PT, R5, R4, 0x2, 0x1f ;  /* 0x0c401f0004057f89 */ /* 0x000e2600000e0000 */
        /* <DEDUP_REMOVED lines=17> */
[----:B0-----:R-:W-:Y:S01]  /*4ff0*/  FMNMX.FTZ R5, R4, R5, !PT ;  /* 0x0000000504057209 */ /* 0x001fe20007810000 */
[--C-:B------:R-:W-:Y:S01]  /*5000*/  FFMA.FTZ R54, R54, UR10, -R9.reuse ;  /* 0x0000000a36367c23 */ /* 0x100fe20008010809 */
[----:B------:R-:W-:-:S03]  /*5010*/  FFMA.FTZ R9, R55, UR10, -R9 ;  /* 0x0000000a37097c23 */ /* 0x000fc60008010809 */
[----:B------:R-:W0:Y:S01]  /*5020*/  SHFL.BFLY PT, R6, R5, 0x1, 0x1f ;  /* 0x0c201f0005067f89 */ /* 0x000e2200000e0000 */
[----:B------:R-:W-:Y:S08]  /*5030*/  MUFU.EX2 R30, R30 ;  /* 0x0000001e001e7308 */ /* 0x000ff00000000800 */
[----:B------:R-:W4:Y:S01]  /*5040*/  MUFU.EX2 R31, R31 ;  /* 0x0000001f001f7308 */ /* 0x000f220000000800 */
[----:B---3--:R-:W-:-:S07]  /*5050*/  F2FP.BF16.F32.PACK_AB R153, R27, R26 ;  /* 0x0000001a1b99723e */ /* 0x008fce00000010ff */
[----:B------:R-:W3:Y:S01]  /*5060*/  MUFU.EX2 R34, R34 ;  /* 0x0000002200227308 */ /* 0x000ee20000000800 */
[----:B0-----:R-:W-:-:S07]  /*5070*/  FMNMX.FTZ R6, R5, R6, !PT ;  /* 0x0000000605067209 */ /* 0x001fce0007810000 */
[----:B------:R-:W0:Y:S01]  /*5080*/  MUFU.EX2 R35, R35 ;  /* 0x0000002300237308 */ /* 0x000e220000000800 */
[----:B------:R-:W-:Y:S01]  /*5090*/  FADD.FTZ R5, R26, R27 ;  /* 0x0000001b1a057221 */ /* 0x000fe20000010000 */
[----:B----4-:R-:W-:Y:S01]  /*50a0*/  F2FP.BF16.F32.PACK_AB R155, R31, R30 ;  /* 0x0000001e1f9b723e */ /* 0x010fe200000010ff */
[C---:B------:R-:W-:Y:S01]  /*50b0*/  FMUL.FTZ R4, R6.reuse, UR10 ;  /* 0x0000000a06047c20 */ /* 0x040fe20008410000 */
[----:B------:R-:W-:Y:S01]  /*50c0*/  FSETP.NEU.FTZ.AND P1, PT, R6, -INF , PT ;  /* 0xff8000000600780b */ /* 0x000fe20003f3d000 */
[----:B------:R-:W-:-:S03]  /*50d0*/  FADD.FTZ R10, R30, R5 ;  /* 0x000000051e0a7221 */ /* 0x000fc60000010000 */
[----:B------:R-:W4:Y:S01]  /*50e0*/  MUFU.EX2 R38, R38 ;  /* 0x0000002600267308 */ /* 0x000f220000000800 */
[----:B------:R-:W-:Y:S01]  /*50f0*/  FSEL R4, R4, RZ, P1 ;  /* 0x000000ff04047208 */ /* 0x000fe20000800000 */
[----:B------:R-:W-:-:S04]  /*5100*/  FADD.FTZ R11, R31, R10 ;  /* 0x0000000a1f0b7221 */ /* 0x000fc80000010000 */
        /* <DEDUP_REMOVED lines=10> */
[----:B---3--:R-:W-:Y:S01]  /*51b0*/  FADD.FTZ R12, R34, R11 ;  /* 0x0000000b220c7221 */ /* 0x008fe20000010000 */
[--C-:B------:R-:W-:Y:S01]  /*51c0*/  FFMA.FTZ R41, R41, UR10, -R4.reuse ;  /* 0x0000000a29297c23 */ /* 0x100fe20008010804 */
[--C-:B------:R-:W-:Y:S01]  /*51d0*/  FFMA.FTZ R44, R44, UR10, -R4.reuse ;  /* 0x0000000a2c2c7c23 */ /* 0x100fe20008010804 */
[----:B------:R-:W-:Y:S01]  /*51e0*/  FFMA.FTZ R45, R45, UR10, -R4 ;  /* 0x0000000a2d2d7c23 */ /* 0x000fe20008010804 */
[----:B------:R-:W3:Y:S01]  /*51f0*/  MUFU.EX2 R25, R25 ;  /* 0x0000001900197308 */ /* 0x000ee20000000800 */
[----:B0-----:R-:W-:Y:S01]  /*5200*/  FADD.FTZ R11, R35, R12 ;  /* 0x0000000c230b7221 */ /* 0x001fe20000010000 */
[--C-:B------:R-:W-:Y:S01]  /*5210*/  FFMA.FTZ R48, R48, UR10, -R4.reuse ;  /* 0x0000000a30307c23 */ /* 0x100fe20008010804 */
[--C-:B------:R-:W-:Y:S01]  /*5220*/  FFMA.FTZ R49, R49, UR10, -R4.reuse ;  /* 0x0000000a31317c23 */ /* 0x100fe20008010804 */
[--C-:B------:R-:W-:Y:S01]  /*5230*/  FFMA.FTZ R52, R52, UR10, -R4.reuse ;  /* 0x0000000a34347c23 */ /* 0x100fe20008010804 */
[----:B----4-:R-:W-:Y:S01]  /*5240*/  FADD.FTZ R12, R38, R11 ;  /* 0x0000000b260c7221 */ /* 0x010fe20000010000 */
[----:B------:R-:W-:Y:S01]  /*5250*/  FFMA.FTZ R4, R53, UR10, -R4 ;  /* 0x0000000a35047c23 */ /* 0x000fe20008010804 */
[----:B------:R-:W-:Y:S01]  /*5260*/  F2FP.BF16.F32.PACK_AB R157, R35, R34 ;  /* 0x00000022239d723e */ /* 0x000fe200000010ff */
[----:B------:R-:W0:Y:S08]  /*5270*/  MUFU.EX2 R28, R28 ;  /* 0x0000001c001c7308 */ /* 0x000e300000000800 */
[----:B------:R-:W4:Y:S01]  /*5280*/  MUFU.EX2 R29, R29 ;  /* 0x0000001d001d7308 */ /* 0x000f220000000800 */
[----:B---3--:R-:W-:Y:S01]  /*5290*/  FADD.FTZ R5, R24, R25 ;  /* 0x0000001918057221 */ /* 0x008fe20000010000 */
[----:B------:R-:W-:-:S06]  /*52a0*/  F2FP.BF16.F32.PACK_AB R152, R25, R24 ;  /* 0x000000181998723e */ /* 0x000fcc00000010ff */
[----:B------:R-:W3:Y:S01]  /*52b0*/  MUFU.EX2 R32, R32 ;  /* 0x0000002000207308 */ /* 0x000ee20000000800 */
[----:B0-----:R-:W-:-:S07]  /*52c0*/  FADD.FTZ R10, R28, R5 ;  /* 0x000000051c0a7221 */ /* 0x001fce0000010000 */
[----:B------:R-:W0:Y:S01]  /*52d0*/  MUFU.EX2 R33, R33 ;  /* 0x0000002100217308 */ /* 0x000e220000000800 */
[C---:B----4-:R-:W-:Y:S01]  /*52e0*/  FADD.FTZ R5, R29.reuse, R10 ;  /* 0x0000000a1d057221 */ /* 0x050fe20000010000 */
[----:B------:R-:W-:-:S05]  /*52f0*/  F2FP.BF16.F32.PACK_AB R154, R29, R28 ;  /* 0x0000001c1d9a723e */ /* 0x000fca00000010ff */
[----:B------:R4:W-:Y:S01]  /*5300*/  STSM.16.M88.4 [R19+0x26800], R152 ;  /* 0x0268009813007844 */ /* 0x0009e20000000200 */
[----:B------:R-:W5:Y:S01]  /*5310*/  MUFU.EX2 R39, R39 ;  /* 0x0000002700277308 */ /* 0x000f620000000800 */
[----:B---3--:R-:W-:-:S07]  /*5320*/  FADD.FTZ R10, R32, R5 ;  /* 0x00000005200a7221 */ /* 0x008fce0000010000 */
[----:B------:R-:W3:Y:S01]  /*5330*/  MUFU.EX2 R36, R36 ;  /* 0x0000002400247308 */ /* 0x000ee20000000800 */
[C---:B0-----:R-:W-:Y:S01]  /*5340*/  FADD.FTZ R5, R33.reuse, R10 ;  /* 0x0000000a21057221 */ /* 0x041fe20000010000 */
[----:B------:R-:W-:-:S06]  /*5350*/  F2FP.BF16.F32.PACK_AB R156, R33, R32 ;  /* 0x00000020219c723e */ /* 0x000fcc00000010ff */
[----:B------:R-:W0:Y:S01]  /*5360*/  MUFU.EX2 R42, R42 ;  /* 0x0000002a002a7308 */ /* 0x000e220000000800 */
[C---:B-----5:R-:W-:Y:S01]  /*5370*/  FADD.FTZ R11, R39.reuse, R12 ;  /* 0x0000000c270b7221 */ /* 0x060fe20000010000 */
[----:B------:R-:W-:-:S06]  /*5380*/  F2FP.BF16.F32.PACK_AB R159, R39, R38 ;  /* 0x00000026279f723e */ /* 0x000fcc00000010ff */
[----:B------:R-:W5:Y:S01]  /*5390*/  MUFU.EX2 R37, R37 ;  /* 0x0000002500257308 */ /* 0x000f620000000800 */
[----:B---3--:R-:W-:-:S07]  /*53a0*/  FADD.FTZ R10, R36, R5 ;  /* 0x00000005240a7221 */ /* 0x008fce0000010000 */
[----:B------:R-:W3:Y:S01]  /*53b0*/  MUFU.EX2 R40, R40 ;  /* 0x0000002800287308 */ /* 0x000ee20000000800 */
[----:B0-----:R-:W-:-:S07]  /*53c0*/  FADD.FTZ R12, R42, R11 ;  /* 0x0000000b2a0c7221 */ /* 0x001fce0000010000 */
[----:B------:R-:W0:Y:S01]  /*53d0*/  MUFU.EX2 R43, R43 ;  /* 0x0000002b002b7308 */ /* 0x000e220000000800 */
[C---:B-----5:R-:W-:Y:S01]  /*53e0*/  FADD.FTZ R11, R37.reuse, R10 ;  /* 0x0000000a250b7221 */ /* 0x060fe20000010000 */
[----:B------:R-:W-:-:S05]  /*53f0*/  F2FP.BF16.F32.PACK_AB R158, R37, R36 ;  /* 0x00000024259e723e */ /* 0x000fca00000010ff */
[----:B------:R4:W-:Y:S01]  /*5400*/  STSM.16.M88.4 [R22], R156 ;  /* 0x0000009c16007844 */ /* 0x0009e20000000200 */
[----:B------:R-:W5:Y:S01]  /*5410*/  MUFU.EX2 R41, R41 ;  /* 0x0000002900297308 */ /* 0x000f620000000800 */
[----:B---3--:R-:W-:-:S07]  /*5420*/  FADD.FTZ R10, R40, R11 ;  /* 0x0000000b280a7221 */ /* 0x008fce0000010000 */
[----:B------:R-:W3:Y:S01]  /*5430*/  MUFU.EX2 R46, R46 ;  /* 0x0000002e002e7308 */ /* 0x000ee20000000800 */
[C---:B0-----:R-:W-:Y:S01]  /*5440*/  FADD.FTZ R13, R43.reuse, R12 ;  /* 0x0000000c2b0d7221 */ /* 0x041fe20000010000 */
[----:B------:R-:W-:-:S06]  /*5450*/  F2FP.BF16.F32.PACK_AB R161, R43, R42 ;  /* 0x0000002a2ba1723e */ /* 0x000fcc00000010ff */
[----:B------:R-:W-:Y:S01]  /*5460*/  MUFU.EX2 R44, R44 ;  /* 0x0000002c002c7308 */ /* 0x000fe20000000800 */
[C---:B-----5:R-:W-:Y:S01]  /*5470*/  FADD.FTZ R11, R41.reuse, R10 ;  /* 0x0000000a290b7221 */ /* 0x060fe20000010000 */
[----:B------:R-:W-:-:S06]  /*5480*/  F2FP.BF16.F32.PACK_AB R160, R41, R40 ;  /* 0x0000002829a0723e */ /* 0x000fcc00000010ff */
[----:B------:R-:W0:Y:S01]  /*5490*/  MUFU.EX2 R47, R47 ;  /* 0x0000002f002f7308 */ /* 0x000e220000000800 */
[----:B---3--:R-:W-:-:S07]  /*54a0*/  FADD.FTZ R10, R46, R13 ;  /* 0x0000000d2e0a7221 */ /* 0x008fce0000010000 */
[----:B------:R-:W3:Y:S08]  /*54b0*/  MUFU.EX2 R45, R45 ;  /* 0x0000002d002d7308 */ /* 0x000ef00000000800 */
[----:B------:R-:W-:Y:S01]  /*54c0*/  MUFU.EX2 R50, R50 ;  /* 0x0000003200327308 */ /* 0x000fe20000000800 */
[C---:B0-----:R-:W-:Y:S01]  /*54d0*/  F2FP.BF16.F32.PACK_AB R163, R47.reuse, R46 ;  /* 0x0000002e2fa3723e */ /* 0x041fe200000010ff */
[----:B------:R-:W-:-:S06]  /*54e0*/  FADD.FTZ R47, R47, R10 ;  /* 0x0000000a2f2f7221 */ /* 0x000fcc0000010000 */
[----:B------:R-:W0:Y:S01]  /*54f0*/  MUFU.EX2 R51, R51 ;  /* 0x0000003300337308 */ /* 0x000e220000000800 */
[----:B---3--:R-:W-:-:S05]  /*5500*/  F2FP.BF16.F32.PACK_AB R162, R45, R44 ;  /* 0x0000002c2da2723e */ /* 0x008fca00000010ff */
[----:B------:R4:W-:Y:S02]  /*5510*/  STSM.16.M88.4 [R184], R160 ;  /* 0x000000a0b8007844 */ /* 0x0009e40000000200 */
[----:B------:R-:W-:Y:S08]  /*5520*/  MUFU.EX2 R48, R48 ;  /* 0x0000003000307308 */ /* 0x000ff00000000800 */
[----:B------:R-:W3:Y:S01]  /*5530*/  MUFU.EX2 R49, R49 ;  /* 0x0000003100317308 */ /* 0x000ee20000000800 */
[----:B0-----:R-:W-:Y:S01]  /*5540*/  F2FP.BF16.F32.PACK_AB R165, R51, R50 ;  /* 0x0000003233a5723e */ /* 0x001fe200000010ff */
[----:B------:R-:W-:-:S04]  /*5550*/  FADD.FTZ R50, R50, R47 ;  /* 0x0000002f32327221 */ /* 0x000fc80000010000 */
[----:B------:R-:W-:Y:S02]  /*5560*/  FADD.FTZ R51, R51, R50 ;  /* 0x0000003233337221 */ /* 0x000fe40000010000 */
[----:B------:R-:W-:Y:S08]  /*5570*/  MUFU.EX2 R54, R54 ;  /* 0x0000003600367308 */ /* 0x000ff00000000800 */
[----:B------:R-:W0:Y:S01]  /*5580*/  MUFU.EX2 R9, R9 ;  /* 0x0000000900097308 */ /* 0x000e220000000800 */
[----:B---3--:R-:W-:-:S07]  /*5590*/  F2FP.BF16.F32.PACK_AB R164, R49, R48 ;  /* 0x0000003031a4723e */ /* 0x008fce00000010ff */
[----:B------:R-:W-:Y:S08]  /*55a0*/  MUFU.EX2 R52, R52 ;  /* 0x0000003400347308 */ /* 0x000ff00000000800 */
[----:B------:R3:W5:Y:S01]  /*55b0*/  MUFU.EX2 R5, R4 ;  /* 0x0000000400057308 */ /* 0x0007620000000800 */
[----:B0-----:R-:W-:Y:S01]  /*55c0*/  F2FP.BF16.F32.PACK_AB R167, R9, R54 ;  /* 0x0000003609a7723e */ /* 0x001fe200000010ff */
[----:B---3--:R-:W-:-:S04]  /*55d0*/  FADD.FTZ R4, R44, R11 ;  /* 0x0000000b2c047221 */ /* 0x008fc80000010000 */
[----:B------:R-:W-:Y:S01]  /*55e0*/  FADD.FTZ R45, R45, R4 ;  /* 0x000000042d2d7221 */ /* 0x000fe20000010000 */
[----:B------:R-:W-:-:S03]  /*55f0*/  FADD.FTZ R4, R54, R51 ;  /* 0x0000003336047221 */ /* 0x000fc60000010000 */
[----:B------:R-:W-:Y:S01]  /*5600*/  FADD.FTZ R48, R48, R45 ;  /* 0x0000002d30307221 */ /* 0x000fe20000010000 */
[----:B-----5:R-:W-:Y:S01]  /*5610*/  F2FP.BF16.F32.PACK_AB R166, R5, R52 ;  /* 0x0000003405a6723e */ /* 0x020fe200000010ff */
[----:B------:R-:W-:Y:S02]  /*5620*/  FADD.FTZ R4, R9, R4 ;  /* 0x0000000409047221 */ /* 0x000fe40000010000 */
[----:B------:R-:W-:Y:S02]  /*5630*/  FADD.FTZ R49, R49, R48 ;  /* 0x0000003031317221 */ /* 0x000fe40000010000 */
[----:B------:R4:W-:Y:S02]  /*5640*/  STSM.16.M88.4 [R23], R164 ;  /* 0x000000a417007844 */ /* 0x0009e40000000200 */
[----:B------:R-:W-:-:S04]  /*5650*/  FADD.FTZ R52, R52, R49 ;  /* 0x0000003134347221 */ /* 0x000fc80000010000 */
[----:B------:R-:W-:Y:S01]  /*5660*/  FADD.FTZ R5, R5, R52 ;  /* 0x0000003405057221 */ /* 0x000fe20000010000 */
[----:B------:R-:W-:Y:S06]  /*5670*/  @!P0 BRA `(.L_x_4259) ;  /* 0x0000000000048947 */ /* 0x000fec0003800000 */
[----:B------:R-:W-:Y:S01]  /*5680*/  BPT.TRAP 0x1 ;  /* 0x000000040000795c */ /* 0x000fe20000300000 */
.L_x_4259:
[----:B------:R0:W3:Y:S01]  /*5690*/  SYNCS.PHASECHK.TRANS64.TRYWAIT P1, [R7+URZ+0x28c50], R8 ;  /* 0x028c5008070075a7 */ /* 0x0000e2000802017f */
[----:B------:R-:W-:Y:S05]  /*56a0*/  @!P0 BRA `(.L_x_4260) ;  /* 0x0000000000048947 */ /* 0x000fea0003800000 */
[----:B------:R-:W-:Y:S01]  /*56b0*/  BPT.TRAP 0x1 ;  /* 0x000000040000795c */ /* 0x000fe20000300000 */
.L_x_4260:
[----:B---3--:R-:W-:Y:S05]  /*56c0*/  @P1 BRA `(.L_x_4261) ;  /* 0x0000000000081947 */ /* 0x008fea0003800000 */
[----:B------:R-:W3:Y:S02]  /*56d0*/  SYNCS.PHASECHK.TRANS64.TRYWAIT P1, [R7+URZ+0x28c50], R8 ;  /* 0x028c5008070075a7 */ /* 0x000ee4000802017f */
[----:B---3--:R-:W-:Y:S05]  /*56e0*/  @!P1 BRA `(.L_x_4262) ;  /* 0x000000f400509947 */ /* 0x008fea0003800000 */
.L_x_4261:
        /* <DEDUP_REMOVED lines=34> */
.L_x_4263:
[----:B------:R-:W-:Y:S01]  /*5910*/  UISETP.NE.AND UP0, UPT, UR54, URZ, UPT ;  /* 0x0000003f3600728c */ /* 0x000fe2000bf05270 */
[----:B------:R-:W-:Y:S01]  /*5920*/  R2UR UR14, R7 ;  /* 0x00000000070e72ca */ /* 0x000fe200000e0000 */
[----:B------:R-:W-:Y:S01]  /*5930*/  UMOV UR11, UR45 ;  /* 0x0000002d000b7c82 */ /* 0x000fe20008000000 */
[----:B------:R-:W-:-:S08]  /*5940*/  UIADD3 UR21, UR55, -0x2, URZ ;  /* 0xfffffffe37157890 */ /* 0x000fd0000fffe03f */
[----:B------:R-:W-:Y:S01]  /*5950*/  @UP0 ULDC UR6, c[0x0][0x44c] ;  /* 0x0001130000060ab9 */ /* 0x000fe20000000800 */
[----:B------:R-:W-:Y:S01]  /*5960*/  @UP0 ULDC UR15, c[0x0][0x450] ;  /* 0x00011400000f0ab9 */ /* 0x000fe20000000800 */
[----:B------:R-:W-:Y:S02]  /*5970*/  UIMAD.WIDE.U32 UR6, UR45, UR6, URZ ;  /* 0x000000062d0672a5 */ /* 0x000fe4000f8e003f */
[----:B------:R-:W-:Y:S02]  /*5980*/  UIADD3 UR6, UR14, 0x28c60, URZ ;  /* 0x00028c600e067890 */ /* 0x000fe4000fffe03f */
[----:B------:R-:W-:Y:S02]  /*5990*/  @UP0 USHF.R.U32.HI UR11, URZ, UR15, UR7 ;  /* 0x0000000f3f0b0299 */ /* 0x000fe40008011607 */
[----:B------:R-:W-:Y:S02]  /*59a0*/  UPRMT UR6, UR39, 0x654, UR6 ;  /* 0x0000065427067896 */ /* 0x000fe40008000006 */
[----:B------:R-:W-:-:S04]  /*59b0*/  UIADD3 UR7, UR11, UR52, -UR53 ;  /* 0x000000340b077290 */ /* 0x000fc8000fffe835 */
[----:B------:R-:W-:-:S03]  /*59c0*/  USHF.R.S32.HI UR11, URZ, 0x1f, UR7 ;  /* 0x0000001f3f0b7899 */ /* 0x000fc60008011407 */
[----:B------:R-:W-:Y:S01]  /*59d0*/  SYNCS.ARRIVE.TRANS64.RED.A1T0 RZ, [UR6], RZ ;  /* 0x000000ffffff79a7 */ /* 0x000fe20008100406 */
        /* <DEDUP_REMOVED lines=9> */
[----:B0123--:R-:W-:Y:S01]  /*5a70*/  IMAD.MOV.U32 R8, RZ, RZ, R6 ;  /* 0x000000ffff087224 */ /* 0x00ffe200078e0006 */
[----:B------:R-:W-:-:S06]  /*5a80*/  ULDC UR22, c[0x0][0x988] ;  /* 0x0002620000167ab9 */ /* 0x000fcc0000000800 */
.L_x_4275:
[----:B------:R-:W-:-:S04]  /*5a90*/  UIADD3 UR37, UR24, 0x1, URZ ;  /* 0x0000000118257890 */ /* 0x000fc8000fffe03f */
[----:B------:R-:W-:-:S04]  /*5aa0*/  UISETP.NE.AND UP0, UPT, UR37, 0x2, UPT ;  /* 0x000000022500788c */ /* 0x000fc8000bf05270 */
[----:B------:R-:W-:Y:S02]  /*5ab0*/  USEL UR6, URZ, 0x1, UP0 ;  /* 0x000000013f067887 */ /* 0x000fe40008000000 */
[----:B------:R-:W-:Y:S02]  /*5ac0*/  USEL UR37, UR37, URZ, UP0 ;  /* 0x0000003f25257287 */ /* 0x000fe40008000000 */
[----:B------:R-:W-:Y:S01]  /*5ad0*/  ULOP3.LUT UR36, UR36, UR6, URZ, 0x3c, !UPT ;  /* 0x0000000624247292 */ /* 0x000fe2000f8e3c3f */
[----:B012---:R-:W-:Y:S11]  /*5ae0*/  @!P0 BRA `(.L_x_4265) ;  /* 0x0000000000048947 */ /* 0x007ff60003800000 */
[----:B------:R-:W-:Y:S01]  /*5af0*/  BPT.TRAP 0x1 ;  /* 0x000000040000795c */ /* 0x000fe20000300000 */
.L_x_4265:
[----:B------:R-:W-:Y:S01]  /*5b00*/  ULEA UR23, UR37, UR40, 0x3 ;  /* 0x0000002825177291 */ /* 0x000fe2000f8e183f */
[----:B------:R-:W-:-:S05]  /*5b10*/  IMAD.U32 R7, RZ, RZ, UR36 ;  /* 0x00000024ff077e24 */ /* 0x000fca000f8e00ff */
[----:B------:R-:W-:-:S04]  /*5b20*/  SHF.L.U32 R7, R7, 0x1f, RZ ;  /* 0x0000001f07077819 */ /* 0x000fc800000006ff */
[----:B------:R0:W1:Y:S01]  /*5b30*/  SYNCS.PHASECHK.TRANS64.TRYWAIT P1, [UR23+0x28c30], R7 ;  /* 0x028c3007ff0075a7 */ /* 0x0000620008020157 */
[----:B------:R-:W-:Y:S05]  /*5b40*/  @!P0 BRA `(.L_x_4266) ;  /* 0x0000000000048947 */ /* 0x000fea0003800000 */
[----:B------:R-:W-:Y:S01]  /*5b50*/  BPT.TRAP 0x1 ;  /* 0x000000040000795c */ /* 0x000fe20000300000 */
.L_x_4266:
[----:B-1----:R-:W-:Y:S05]  /*5b60*/  @P1 BRA `(.L_x_4267) ;  /* 0x0000000000081947 */ /* 0x002fea0003800000 */
[----:B------:R-:W1:Y:S02]  /*5b70*/  SYNCS.PHASECHK.TRANS64.TRYWAIT P1, [UR23+0x28c30], R7 ;  /* 0x028c3007ff0075a7 */ /* 0x000e640008020157 */
[----:B-1----:R-:W-:Y:S05]  /*5b80*/  @!P1 BRA `(.L_x_4268) ;  /* 0x000000f0003c9947 */ /* 0x002fea0003800000 */
.L_x_4267:
[----:B------:R-:W-:Y:S01]  /*5b90*/  R2UR UR18, R0 ;  /* 0x00000000001272ca */ /* 0x000fe200000e0000 */
[----:B----4-:R-:W-:Y:S01]  /*5ba0*/  WARPGROUP.ARRIVE ;  /* 0x00000000000079c5 */ /* 0x010fe20000000000 */
        /* <DEDUP_REMOVED lines=21> */
.L_x_4269:
[----:B------:R-:W-:Y:S01]  /*5d00*/  UISETP.NE.AND UP0, UPT, UR54, URZ, UPT ;  /* 0x0000003f3600728c */ /* 0x000fe2000bf05270 */
[----:B------:R-:W-:Y:S01]  /*5d10*/  VIADD R11, R186, UR45 ;  /* 0x0000002dba0b7c36 */ /* 0x000fe20008000000 */
[----:B------:R-:W-:Y:S01]  /*5d20*/  UMOV UR10, UR22 ;  /* 0x00000016000a7c82 */ /* 0x000fe20008000000 */
[----:B------:R-:W-:-:S03]  /*5d30*/  LOP3.LUT R16, R16, 0xffffbfff, RZ, 0xc0, !PT ;  /* 0xffffbfff10107812 */ /* 0x000fc600078ec0ff */
[----:B------:R-:W-:Y:S02]  /*5d40*/  PLOP3.LUT P1, PT, PT, PT, UP0, 0x80, 0x0 ;  /* 0x000000000000781c */ /* 0x000fe40003f2f008 */
[----:B------:R-:W-:Y:S02]  /*5d50*/  PLOP3.LUT P2, PT, PT, PT, UP0, 0x80, 0x0 ;  /* 0x000000000000781c */ /* 0x000fe40003f4f008 */
[----:B------:R-:W-:Y:S01]  /*5d60*/  @P0 LOP3.LUT R16, R16, 0x4000, RZ, 0xfc, !PT ;  /* 0x0000400010100812 */ /* 0x000fe200078efcff */
[----:B------:R-:W-:-:S03]  /*5d70*/  @UP0 ULDC UR6, c[0x0][0x44c] ;  /* 0x0001130000060ab9 */ /* 0x000fc60000000800 */
[----:B------:R-:W-:-:S05]  /*5d80*/  LOP3.LUT R16, R16, 0xffff7fff, RZ, 0xc0, !PT ;  /* 0xffff7fff10107812 */ /* 0x000fca00078ec0ff */
[----:B------:R-:W-:Y:S01]  /*5d90*/  @P1 IMAD.HI.U32 R3, R11, UR6, RZ ;  /* 0x000000060b031c27 */ /* 0x000fe2000f8e00ff */
[----:B------:R-:W-:-:S04]  /*5da0*/  @UP0 ULDC UR6, c[0x0][0x450] ;  /* 0x0001140000060ab9 */ /* 0x000fc80000000800 */
[----:B------:R-:W-:Y:S01]  /*5db0*/  @P2 SHF.R.U32.HI R11, RZ, UR6, R3 ;  /* 0x00000006ff0b2c19 */ /* 0x000fe20008011603 */
[----:B------:R-:W-:Y:S01]  /*5dc0*/  UMOV UR6, 0xffffffc0 ;  /* 0xffffffc000067882 */ /* 0x000fe20000000000 */
[----:B------:R-:W-:Y:S01]  /*5dd0*/  IMAD.U32 R3, RZ, RZ, UR52 ;  /* 0x00000034ff037e24 */ /* 0x000fe2000f8e00ff */
[----:B------:R-:W-:Y:S02]  /*5de0*/  UIMAD UR6, UR21, UR6, 0x1 ;  /* 0x00000001150674a4 */ /* 0x000fe4000f8e0206 */
[----:B-1----:R-:W1:Y:S04]  /*5df0*/  SHFL.IDX PT, R6, R11, RZ, 0x1c1f ;  /* 0x001c1fff0b067589 */ /* 0x002e6800000e0000 */
[----:B------:R-:W2:Y:S01]  /*5e00*/  SHFL.IDX PT, R11, R11, 0x1, 0x1c1f ;  /* 0x003c1f000b0b7f89 */ /* 0x000ea200000e0000 */
[----:B------:R-:W-:Y:S01]  /*5e10*/  IADD3 R3, R3, UR6, -R185 ;  /* 0x0000000603037c10 */ /* 0x000fe2000fffe8b9 */
[----:B------:R-:W-:-:S04]  /*5e20*/  UIADD3 UR6, UR23, 0x28c40, URZ ;  /* 0x00028c4017067890 */ /* 0x000fc8000fffe03f */
[----:B------:R-:W-:Y:S01]  /*5e30*/  VIADD R3, R3, -UR53 ;  /* 0x8000003503037c36 */ /* 0x000fe20008000000 */
[----:B------:R-:W-:-:S09]  /*5e40*/  UPRMT UR6, UR39, 0x654, UR6 ;  /* 0x0000065427067896 */ /* 0x000fd20008000006 */
[----:B------:R-:W-:Y:S01]  /*5e50*/  SYNCS.ARRIVE.TRANS64.RED.A1T0 RZ, [UR6], RZ ;  /* 0x000000ffffff79a7 */ /* 0x000fe20008100406 */
[C---:B-1----:R-:W-:Y:S02]  /*5e60*/  IMAD.IADD R6, R3.reuse, 0x1, R6 ;  /* 0x0000000103067824 */ /* 0x042fe400078e0206 */
[----:B--2---:R-:W-:-:S03]  /*5e70*/  IMAD.IADD R3, R3, 0x1, R11 ;  /* 0x0000000103037824 */ /* 0x004fc600078e020b */
[C---:B------:R-:W-:Y:S02]  /*5e80*/  ISETP.GT.AND P6, PT, R6.reuse, RZ, PT ;  /* 0x000000ff0600720c */ /* 0x040fe40003fc4270 */
[----:B------:R-:W-:Y:S02]  /*5e90*/  ISETP.GT.AND P0, PT, R6, 0x20, PT ;  /* 0x000000200600780c */ /* 0x000fe40003f04270 */
[----:B------:R-:W-:Y:S02]  /*5ea0*/  FSEL R152, R152, -INF , P6 ;  /* 0xff80000098987808 */ /* 0x000fe40003000000 */
[----:B------:R-:W-:Y:S02]  /*5eb0*/  ISETP.GT.AND P6, PT, R3, RZ, PT ;  /* 0x000000ff0300720c */ /* 0x000fe40003fc4270 */
[----:B------:R-:W-:Y:S02]  /*5ec0*/  ISETP.GT.AND P5, PT, R6, 0x1, PT ;  /* 0x000000010600780c */ /* 0x000fe40003fa4270 */
[----:B------:R-:W-:-:S02]  /*5ed0*/  FSEL R154, R154, -INF , P6 ;  /* 0xff8000009a9a7808 */ /* 0x000fc40003000000 */
[----:B------:R-:W-:Y:S02]  /*5ee0*/  ISETP.GT.AND P6, PT, R3, 0x1, PT ;  /* 0x000000010300780c */ /* 0x000fe40003fc4270 */
[----:B------:R-:W-:Y:S02]  /*5ef0*/  ISETP.GT.AND P4, PT, R6, 0x8, PT ;  /* 0x000000080600780c */ /* 0x000fe40003f84270 */
[----:B------:R-:W-:Y:S02]  /*5f00*/  FSEL R155, R155, -INF , P6 ;  /* 0xff8000009b9b7808 */ /* 0x000fe40003000000 */
[----:B------:R-:W-:Y:S02]  /*5f10*/  ISETP.GT.AND P6, PT, R3, 0x8, PT ;  /* 0x000000080300780c */ /* 0x000fe40003fc4270 */
[----:B------:R-:W-:Y:S02]  /*5f20*/  FSEL R10, R153, -INF , P5 ;  /* 0xff800000990a7808 */ /* 0x000fe40002800000 */
[----:B------:R-:W-:-:S02]  /*5f30*/  FSEL R158, R158, -INF , P6 ;  /* 0xff8000009e9e7808 */ /* 0x000fc40003000000 */
[----:B------:R-:W-:Y:S02]  /*5f40*/  ISETP.GT.AND P6, PT, R3, 0x9, PT ;  /* 0x000000090300780c */ /* 0x000fe40003fc4270 */
[C---:B------:R-:W-:Y:S02]  /*5f50*/  ISETP.GT.AND P5, PT, R6.reuse, 0x29, PT ;  /* 0x000000290600780c */ /* 0x040fe40003fa4270 */
[----:B------:R-:W-:Y:S02]  /*5f60*/  FSEL R159, R159, -INF , P6 ;  /* 0xff8000009f9f7808 */ /* 0x000fe40003000000 */
[----:B------:R-:W-:Y:S02]  /*5f70*/  ISETP.GT.AND P6, PT, R3, 0x10, PT ;  /* 0x000000100300780c */ /* 0x000fe40003fc4270 */
[----:B------:R-:W-:Y:S02]  /*5f80*/  ISETP.GT.AND P3, PT, R6, 0x9, PT ;  /* 0x000000090600780c */ /* 0x000fe40003f64270 */
[----:B------:R-:W-:-:S02]  /*5f90*/  FSEL R162, R162, -INF , P6 ;  /* 0xff800000a2a27808 */ /* 0x000fc40003000000 */
[----:B------:R-:W-:Y:S02]  /*5fa0*/  ISETP.GT.AND P6, PT, R3, 0x11, PT ;  /* 0x000000110300780c */ /* 0x000fe40003fc4270 */
[----:B------:R-:W-:Y:S02]  /*5fb0*/  FSEL R156, R156, -INF , P4 ;  /* 0xff8000009c9c7808 */ /* 0x000fe40002000000 */
[----:B------:R-:W-:Y:S02]  /*5fc0*/  FSEL R163, R163, -INF , P6 ;  /* 0xff800000a3a37808 */ /* 0x000fe40003000000 */
[----:B------:R-:W-:Y:S02]  /*5fd0*/  ISETP.GT.AND P6, PT, R3, 0x18, PT ;  /* 0x000000180300780c */ /* 0x000fe40003fc4270 */
[----:B------:R-:W-:Y:S02]  /*5fe0*/  @P0 LOP3.LUT R16, R16, 0x8000, RZ, 0xfc, !PT ;  /* 0x0000800010100812 */ /* 0x000fe400078efcff */
        /* <DEDUP_REMOVED lines=8> */
[----:B------:R-:W-:Y:S02]  /*6070*/  LOP3.LUT R16, R16, 0xfffeffff, RZ, 0xc0, !PT ;  /* 0xfffeffff10107812 */ /* 0x000fe400078ec0ff */
        /* <DEDUP_REMOVED lines=11> */
[----:B------:R-:W-:Y:S02]  /*6130*/  FSEL R161, R161, -INF , P1 ;  /* 0xff800000a1a17808 */ /* 0x000fe40000800000 */
[----:B------:R-:W-:Y:S02]  /*6140*/  FSEL R179, R179, -INF , P6 ;  /* 0xff800000b3b37808 */ /* 0x000fe40003000000 */
[----:B------:R-:W-:Y:S02]  /*6150*/  ISETP.GT.AND P6, PT, R3, 0x38, PT ;  /* 0x000000380300780c */ /* 0x000fe40003fc4270 */
[----:B------:R-:W-:Y:S02]  /*6160*/  ISETP.GT.AND P5, PT, R6, 0x18, PT ;  /* 0x000000180600780c */ /* 0x000fe40003fa4270 */
[----:B------:R-:W-:-:S02]  /*6170*/  FSEL R182, R182, -INF , P6 ;  /* 0xff800000b6b67808 */ /* 0x000fc40003000000 */
        /* <DEDUP_REMOVED lines=8> */
[----:B------:R-:W-:Y:S02]  /*6200*/  FSEL R165, R165, -INF , P0 ;  /* 0xff800000a5a57808 */ /* 0x000fe40000000000 */
[----:B------:R-:W-:Y:S02]  /*6210*/  FMNMX.FTZ R3, R162, R3, !PT ;  /* 0x00000003a2037209 */ /* 0x000fe40007810000 */
[----:B------:R-:W-:Y:S02]  /*6220*/  LOP3.LUT P0, RZ, R16, 0x8000, RZ, 0xc0, !PT ;  /* 0x0000800010ff7812 */ /* 0x000fe4000780c0ff */
[----:B------:R-:W-:-:S02]  /*6230*/  FMNMX.FTZ R3, R163, R3, !PT ;  /* 0x00000003a3037209 */ /* 0x000fc40007810000 */
[----:B------:R-:W-:Y:S02]  /*6240*/  ISETP.GT.AND P4, PT, R6, 0x30, PT ;  /* 0x000000300600780c */ /* 0x000fe40003f84270 */
[----:B------:R-:W-:Y:S02]  /*6250*/  FMNMX.FTZ R3, R166, R3, !PT ;  /* 0x00000003a6037209 */ /* 0x000fe40007810000 */
[C---:B------:R-:W-:Y:S02]  /*6260*/  ISETP.GT.AND P3, PT, R6.reuse, 0x31, PT ;  /* 0x000000310600780c */ /* 0x040fe40003f64270 */
[----:B------:R-:W-:Y:S02]  /*6270*/  FMNMX.FTZ R3, R167, R3, !PT ;  /* 0x00000003a7037209 */ /* 0x000fe40007810000 */
[----:B------:R-:W-:Y:S02]  /*6280*/  ISETP.GT.AND P2, PT, R6, 0x38, PT ;  /* 0x000000380600780c */ /* 0x000fe40003f44270 */
[----:B------:R-:W-:-:S02]  /*6290*/  FMNMX.FTZ R3, R170, R3, !PT ;  /* 0x00000003aa037209 */ /* 0x000fc40007810000 */
[----:B------:R-:W-:Y:S02]  /*62a0*/  ISETP.GT.AND P1, PT, R6, 0x39, PT ;  /* 0x000000390600780c */ /* 0x000fe40003f24270 */
[----:B------:R-:W-:Y:S02]  /*62b0*/  FMNMX.FTZ R3, R171, R3, !PT ;  /* 0x00000003ab037209 */ /* 0x000fe40007810000 */
[----:B------:R-:W-:Y:S02]  /*62c0*/  FSEL R168, R168, -INF , P0 ;  /* 0xff800000a8a87808 */ /* 0x000fe40000000000 */
[----:B------:R-:W-:Y:S02]  /*62d0*/  FMNMX.FTZ R3, R174, R3, !PT ;  /* 0x00000003ae037209 */ /* 0x000fe40007810000 */
[----:B------:R-:W-:Y:S02]  /*62e0*/  LOP3.LUT P5, RZ, R16, 0x10000, RZ, 0xc0, !PT ;  /* 0x0001000010ff7812 */ /* 0x000fe400078ac0ff */
[----:B------:R-:W-:-:S02]  /*62f0*/  FMNMX.FTZ R3, R175, R3, !PT ;  /* 0x00000003af037209 */ /* 0x000fc40007810000 */
[----:B------:R-:W-:Y:S02]  /*6300*/  FSEL R173, R173, -INF , P5 ;  /* 0xff800000adad7808 */ /* 0x000fe40002800000 */
[----:B------:R-:W-:Y:S02]  /*6310*/  FMNMX.FTZ R3, R178, R3, !PT ;  /* 0x00000003b2037209 */ /* 0x000fe40007810000 */
[----:B------:R-:W-:Y:S02]  /*6320*/  FSEL R176, R176, -INF , P4 ;  /* 0xff800000b0b07808 */ /* 0x000fe40002000000 */
[----:B------:R-:W-:Y:S02]  /*6330*/  FMNMX.FTZ R3, R179, R3, !PT ;  /* 0x00000003b3037209 */ /* 0x000fe40007810000 */
[----:B------:R-:W-:Y:S02]  /*6340*/  FSEL R177, R177, -INF , P3 ;  /* 0xff800000b1b17808 */ /* 0x000fe40001800000 */
[----:B------:R-:W-:-:S02]  /*6350*/  FMNMX.FTZ R3, R182, R3, !PT ;  /* 0x00000003b6037209 */ /* 0x000fc40007810000 */
[----:B------:R-:W-:Y:S02]  /*6360*/  FSEL R180, R180, -INF , P2 ;  /* 0xff800000b4b47808 */ /* 0x000fe40001000000 */
[----:B------:R-:W-:Y:S02]  /*6370*/  FMNMX.FTZ R3, R183, R3, !PT ;  /* 0x00000003b7037209 */ /* 0x000fe40007810000 */
[----:B------:R-:W-:Y:S02]  /*6380*/  FSEL R181, R181, -INF , P1 ;  /* 0xff800000b5b57808 */ /* 0x000fe40000800000 */
[----:B------:R-:W-:Y:S01]  /*6390*/  ISETP.NE.AND P1, PT, R18, RZ, PT ;  /* 0x000000ff1200720c */ /* 0x000fe20003f25270 */
[----:B------:R-:W1:Y:S01]  /*63a0*/  SHFL.BFLY PT, R11, R3, 0x2, 0x1f ;  /* 0x0c401f00030b7f89 */ /* 0x000e6200000e0000 */
[----:B------:R-:W-:Y:S02]  /*63b0*/  LOP3.LUT P0, RZ, R16, 0x4000, RZ, 0xc0, !PT ;  /* 0x0000400010ff7812 */ /* 0x000fe4000780c0ff */
[----:B-1----:R-:W-:-:S05]  /*63c0*/  FMNMX.FTZ R3, R3, R11, !PT ;  /* 0x0000000b03037209 */ /* 0x002fca0007810000 */
[----:B------:R-:W1:Y:S02]  /*63d0*/  SHFL.BFLY PT, R11, R3, 0x1, 0x1f ;  /* 0x0c201f00030b7f89 */ /* 0x000e6400000e0000 */
[----:B-1----:R-:W-:-:S04]  /*63e0*/  FMNMX.FTZ R3, R3, R11, !PT ;  /* 0x0000000b03037209 */ /* 0x002fc80007810000 */
[----:B------:R-:W-:-:S04]  /*63f0*/  FSETP.NEU.FTZ.AND P6, PT, R3, -INF , PT ;  /* 0xff8000000300780b */ /* 0x000fc80003fdd000 */
[----:B------:R-:W-:-:S05]  /*6400*/  FSEL R11, R3, RZ, P6 ;  /* 0x000000ff030b7208 */ /* 0x000fca0003000000 */
[----:B------:R-:W-:Y:S01]  /*6410*/  FADD.FTZ R11, -R11, R9 ;  /* 0x000000090b0b7221 */ /* 0x000fe20000010100 */
[----:B------:R-:W-:-:S05]  /*6420*/  FMUL.FTZ R9, R3, UR10 ;  /* 0x0000000a03097c20 */ /* 0x000fca0008410000 */
[----:B------:R-:W-:Y:S02]  /*6430*/  FSEL R9, R9, RZ, P6 ;  /* 0x000000ff09097208 */ /* 0x000fe40003000000 */
[----:B------:R-:W-:-:S03]  /*6440*/  ISETP.GT.AND P6, PT, R6, 0x21, PT ;  /* 0x000000210600780c */ /* 0x000fc60003fc4270 */
        /* <DEDUP_REMOVED lines=16> */
[----:B------:R-:W-:Y:S01]  /*6550*/  FMUL.FTZ R9, R11, UR10 ;  /* 0x0000000a0b097c20 */ /* 0x000fe20008410000 */
[----:B------:R-:W-:Y:S01]  /*6560*/  FMNMX.FTZ R11, R152, R8, !PT ;  /* 0x00000008980b7209 */ /* 0x000fe20007810000 */
[----:B------:R-:W-:Y:S01]  /*6570*/  MUFU.EX2 R153, R154 ;  /* 0x0000009a00997308 */ /* 0x000fe20000000800 */
[----:B------:R-:W-:-:S02]  /*6580*/  FSEL R169, R169, -INF , P6 ;  /* 0xff800000a9a97808 */ /* 0x000fc40003000000 */
[----:B------:R-:W-:Y:S02]  /*6590*/  FMNMX.FTZ R11, R10, R11, !PT ;  /* 0x0000000b0a0b7209 */ /* 0x000fe40007810000 */
[----:B------:R-:W-:Y:S02]  /*65a0*/  ISETP.GT.AND P6, PT, R6, 0x28, PT ;  /* 0x000000280600780c */ /* 0x000fe40003fc4270 */
[----:B------:R-:W-:Y:S01]  /*65b0*/  FMNMX.FTZ R11, R156, R11, !PT ;  /* 0x0000000b9c0b7209 */ /* 0x000fe20007810000 */
[----:B------:R-:W1:Y:S01]  /*65c0*/  MUFU.EX2 R9, R9 ;  /* 0x0000000900097308 */ /* 0x000e620000000800 */
[----:B------:R-:W-:Y:S02]  /*65d0*/  FSEL R172, R172, -INF , P6 ;  /* 0xff800000acac7808 */ /* 0x000fe40003000000 */
[----:B------:R-:W-:-:S04]  /*65e0*/  FMNMX.FTZ R11, R157, R11, !PT ;  /* 0x0000000b9d0b7209 */ /* 0x000fc80007810000 */
[----:B------:R-:W-:Y:S01]  /*65f0*/  FMNMX.FTZ R11, R160, R11, !PT ;  /* 0x0000000ba00b7209 */ /* 0x000fe20007810000 */
[----:B------:R-:W2:Y:S03]  /*6600*/  MUFU.EX2 R155, R155 ;  /* 0x0000009b009b7308 */ /* 0x000ea60000000800 */
[----:B------:R-:W-:-:S04]  /*6610*/  FMNMX.FTZ R11, R161, R11, !PT ;  /* 0x0000000ba10b7209 */ /* 0x000fc80007810000 */
[----:B------:R-:W-:Y:S01]  /*6620*/  FMNMX.FTZ R11, R164, R11, !PT ;  /* 0x0000000ba40b7209 */ /* 0x000fe20007810000 */
[----:B------:R-:W-:Y:S01]  /*6630*/  MUFU.EX2 R159, R159 ;  /* 0x0000009f009f7308 */ /* 0x000fe20000000800 */
[----:B-1----:R-:W-:Y:S01]  /*6640*/  FFMA.FTZ R4, R9, R4, R153 ;  /* 0x0000000409047223 */ /* 0x002fe20000010099 */
[----:B------:R-:W-:Y:S01]  /*6650*/  FMUL.FTZ R26, R26, R9 ;  /* 0x000000091a1a7220 */ /* 0x000fe20000410000 */
[----:B------:R-:W-:Y:S01]  /*6660*/  FMNMX.FTZ R6, R165, R11, !PT ;  /* 0x0000000ba5067209 */ /* 0x000fe20007810000 */
[-C--:B------:R-:W-:Y:S01]  /*6670*/  FMUL.FTZ R27, R27, R9.reuse ;  /* 0x000000091b1b7220 */ /* 0x080fe20000410000 */
[-C--:B------:R-:W-:Y:S01]  /*6680*/  FMUL.FTZ R30, R30, R9.reuse ;  /* 0x000000091e1e7220 */ /* 0x080fe20000410000 */
[----:B------:R-:W-:Y:S01]  /*6690*/  FMUL.FTZ R31, R31, R9 ;  /* 0x000000091f1f7220 */ /* 0x000fe20000410000 */
[----:B------:R-:W-:Y:S01]  /*66a0*/  FMNMX.FTZ R6, R168, R6, !PT ;  /* 0x00000006a8067209 */ /* 0x000fe20007810000 */
[----:B------:R-:W-:Y:S01]  /*66b0*/  MUFU.EX2 R162, R162 ;  /* 0x000000a200a27308 */ /* 0x000fe20000000800 */
[C---:B--2---:R-:W-:Y:S01]  /*66c0*/  FADD.FTZ R4, R155.reuse, R4 ;  /* 0x000000049b047221 */ /* 0x044fe20000010000 */
[----:B------:R-:W-:Y:S01]  /*66d0*/  F2FP.BF16.F32.PACK_AB R153, R155, R153 ;  /* 0x000000999b99723e */ /* 0x000fe200000010ff */
        /* <DEDUP_REMOVED lines=54> */
[----:B-1----:R-:W-:Y:S01]  /*6a40*/  FMNMX.FTZ R6, R6, R11, !PT ;  /* 0x0000000b06067209 */ /* 0x002fe20007810000 */
[----:B------:R-:W-:Y:S01]  /*6a50*/  MUFU.EX2 R175, R175 ;  /* 0x000000af00af7308 */ /* 0x000fe20000000800 */
        /* <DEDUP_REMOVED lines=24> */
[----:B-1----:R-:W-:-:S04]  /*6be0*/  FMNMX.FTZ R6, R6, R11, !PT ;  /* 0x0000000b06067209 */ /* 0x002fc80007810000 */
[----:B------:R-:W-:-:S04]  /*6bf0*/  FSETP.NEU.FTZ.AND P2, PT, R6, -INF , PT ;  /* 0xff8000000600780b */ /* 0x000fc80003f5d000 */
[----:B------:R-:W-:-:S05]  /*6c00*/  FSEL R11, R6, RZ, P2 ;  /* 0x000000ff060b7208 */ /* 0x000fca0001000000 */
[----:B------:R-:W-:-:S04]  /*6c10*/  FADD.FTZ R11, -R11, R8 ;  /* 0x000000080b0b7221 */ /* 0x000fc80000010100 */
[----:B------:R-:W-:Y:S01]  /*6c20*/  FMUL.FTZ R8, R11, UR10 ;  /* 0x0000000a0b087c20 */ /* 0x000fe20008410000 */
[----:B------:R-:W-:-:S04]  /*6c30*/  IMAD.U32 R11, RZ, RZ, UR24 ;  /* 0x00000018ff0b7e24 */ /* 0x000fc8000f8e00ff */
[----:B------:R-:W-:Y:S01]  /*6c40*/  @!P1 IMAD R11, R11, 0x40, R17 ;  /* 0x000000400b0b9824 */ /* 0x000fe200078e0211 */
[----:B------:R-:W1:Y:S04]  /*6c50*/  MUFU.EX2 R8, R8 ;  /* 0x0000000800087308 */ /* 0x000e680000000800 */
[----:B------:R-:W-:-:S05]  /*6c60*/  @!P1 LEA R11, R11, UR40, 0x2 ;  /* 0x000000280b0b9c11 */ /* 0x000fca000f8e10ff */
[----:B------:R-:W-:Y:S04]  /*6c70*/  @!P1 STS [R11+0x28820], R9 ;  /* 0x028820090b009388 */ /* 0x000fe80000000800 */
        /* <DEDUP_REMOVED lines=10> */
[----:B-1----:R-:W-:Y:S01]  /*6d20*/  FMUL.FTZ R11, R6, UR10 ;  /* 0x0000000a060b7c20 */ /* 0x002fe20008410000 */
        /* <DEDUP_REMOVED lines=8> */
[-C--:B------:R-:W-:Y:S01]  /*6db0*/  FMUL.FTZ R56, R56, R8.reuse ;  /* 0x0000000838387220 */ /* 0x080fe20000410000 */
        /* <DEDUP_REMOVED lines=16> */
[--C-:B------:R-:W-:Y:S01]  /*6ec0*/  FFMA.FTZ R180, R180, UR10, -R11.reuse ;  /* 0x0000000ab4b47c23 */ /* 0x100fe2000801080b */
[----:B------:R-:W-:Y:S01]  /*6ed0*/  FFMA.FTZ R11, R181, UR10, -R11 ;  /* 0x0000000ab50b7c23 */ /* 0x000fe2000801080b */
        /* <DEDUP_REMOVED lines=22> */
[----:B------:R-:W-:Y:S01]  /*7040*/  FADD.FTZ R5, R155, R4 ;  /* 0x000000049b057221 */ /* 0x000fe20000010000 */
[----:B------:R-:W-:Y:S01]  /*7050*/  F2FP.BF16.F32.PACK_AB R155, R159, R155 ;  /* 0x0000009b9f9b723e */ /* 0x000fe200000010ff */
[-C--:B------:R-:W-:Y:S01]  /*7060*/  FMUL.FTZ R88, R88, R8.reuse ;  /* 0x0000000858587220 */ /* 0x080fe20000410000 */
[----:B------:R-:W-:Y:S01]  /*7070*/  FMUL.FTZ R89, R89, R8 ;  /* 0x0000000859597220 */ /* 0x000fe20000410000 */
[----:B------:R-:W-:Y:S01]  /*7080*/  FADD.FTZ R5, R159, R5 ;  /* 0x000000059f057221 */ /* 0x000fe20000010000 */
[----:B------:R-:W-:Y:S01]  /*7090*/  F2FP.BF16.F32.PACK_AB R159, R167, R166 ;  /* 0x000000a6a79f723e */ /* 0x000fe200000010ff */
[----:B------:R-:W3:Y:S01]  /*70a0*/  MUFU.EX2 R12, R12 ;  /* 0x0000000c000c7308 */ /* 0x000ee20000000800 */
[C---:B-1----:R-:W-:Y:S01]  /*70b0*/  FADD.FTZ R4, R157.reuse, R10 ;  /* 0x0000000a9d047221 */ /* 0x042fe20000010000 */
[----:B------:R-:W-:Y:S01]  /*70c0*/  FADD.FTZ R5, R162, R5 ;  /* 0x00000005a2057221 */ /* 0x000fe20000010000 */
[----:B------:R-:W-:Y:S01]  /*70d0*/  F2FP.BF16.F32.PACK_AB R154, R157, R154 ;  /* 0x0000009a9d9a723e */ /* 0x000fe200000010ff */
[----:B------:R-:W-:Y:S01]  /*70e0*/  BAR.SYNC.DEFER_BLOCKING 0xf, 0x100 ;  /* 0x03c4000000007b1d */ /* 0x000fe20000010000 */
[C---:B------:R-:W-:Y:S01]  /*70f0*/  F2FP.BF16.F32.PACK_AB R157, R163.reuse, R162 ;  /* 0x000000a2a39d723e */ /* 0x040fe200000010ff */
[----:B------:R-:W-:Y:S01]  /*7100*/  FADD.FTZ R5, R163, R5 ;  /* 0x00000005a3057221 */ /* 0x000fe20000010000 */
[----:B------:R-:W-:Y:S01]  /*7110*/  F2FP.BF16.F32.PACK_AB R163, R175, R174 ;  /* 0x000000aeafa3723e */ /* 0x000fe200000010ff */
[-C--:B------:R-:W-:Y:S01]  /*7120*/  FMUL.FTZ R92, R92, R8.reuse ;  /* 0x000000085c5c7220 */ /* 0x080fe20000410000 */
[----:B--2---:R-:W-:Y:S01]  /*7130*/  FADD.FTZ R4, R156, R4 ;  /* 0x000000049c047221 */ /* 0x004fe20000010000 */
[----:B------:R-:W1:Y:S01]  /*7140*/  MUFU.EX2 R158, R164 ;  /* 0x000000a4009e7308 */ /* 0x000e620000000800 */
[----:B------:R-:W-:Y:S01]  /*7150*/  FADD.FTZ R5, R166, R5 ;  /* 0x00000005a6057221 */ /* 0x000fe20000010000 */
[-C--:B------:R-:W-:Y:S01]  /*7160*/  FMUL.FTZ R93, R93, R8.reuse ;  /* 0x000000085d5d7220 */ /* 0x080fe20000410000 */
[-C--:B------:R-:W-:Y:S01]  /*7170*/  FMUL.FTZ R96, R96, R8.reuse ;  /* 0x0000000860607220 */ /* 0x080fe20000410000 */
[-C--:B------:R-:W-:Y:S01]  /*7180*/  FMUL.FTZ R97, R97, R8.reuse ;  /* 0x0000000861617220 */ /* 0x080fe20000410000 */
[----:B------:R-:W-:Y:S01]  /*7190*/  FADD.FTZ R5, R167, R5 ;  /* 0x00000005a7057221 */ /* 0x000fe20000010000 */
[----:B------:R-:W-:Y:S01]  /*71a0*/  FMUL.FTZ R100, R100, R8 ;  /* 0x0000000864647220 */ /* 0x000fe20000410000 */
[----:B---3--:R-:W-:Y:S01]  /*71b0*/  FADD.FTZ R4, R12, R4 ;  /* 0x000000040c047221 */ /* 0x008fe20000010000 */
[----:B------:R-:W2:Y:S01]  /*71c0*/  MUFU.EX2 R165, R165 ;  /* 0x000000a500a57308 */ /* 0x000ea20000000800 */
[----:B------:R-:W-:Y:S01]  /*71d0*/  FADD.FTZ R5, R170, R5 ;  /* 0x00000005aa057221 */ /* 0x000fe20000010000 */
        /* <DEDUP_REMOVED lines=17> */
[----:B------:R-:W-:Y:S01]  /*72f0*/  FMUL.FTZ R121, R121, R8 ;  /* 0x0000000879797220 */ /* 0x000fe20000410000 */
[----:B------:R-:W-:Y:S01]  /*7300*/  F2FP.BF16.F32.PACK_AB R165, R179, R178 ;  /* 0x000000b2b3a5723e */ /* 0x000fe200000010ff */
        /* <DEDUP_REMOVED lines=22> */
[----:B------:R-:W-:-:S02]  /*7470*/  FMUL.FTZ R149, R149, R8 ;  /* 0x0000000895957220 */ /* 0x000fc40000410000 */
[----:B------:R-:W-:-:S03]  /*7480*/  FADD.FTZ R5, R174, R5 ;  /* 0x00000005ae057221 */ /* 0x000fc60000010000 */
[----:B------:R-:W2:Y:S01]  /*7490*/  MUFU.EX2 R164, R176 ;  /* 0x000000b000a47308 */ /* 0x000ea20000000800 */
[----:B---3--:R-:W-:Y:S01]  /*74a0*/  FADD.FTZ R4, R172, R4 ;  /* 0x00000004ac047221 */ /* 0x008fe20000010000 */
[----:B------:R-:W-:-:S04]  /*74b0*/  FADD.FTZ R5, R175, R5 ;  /* 0x00000005af057221 */ /* 0x000fc80000010000 */
[----:B------:R-:W-:Y:S02]  /*74c0*/  FADD.FTZ R5, R178, R5 ;  /* 0x00000005b2057221 */ /* 0x000fe40000010000 */
[----:B------:R-:W3:Y:S01]  /*74d0*/  MUFU.EX2 R177, R177 ;  /* 0x000000b100b17308 */ /* 0x000ee20000000800 */
[----:B----4-:R-:W-:Y:S01]  /*74e0*/  FADD.FTZ R4, R173, R4 ;  /* 0x00000004ad047221 */ /* 0x010fe20000010000 */
[----:B------:R-:W-:Y:S01]  /*74f0*/  FADD.FTZ R5, R179, R5 ;  /* 0x00000005b3057221 */ /* 0x000fe20000010000 */
[----:B------:R-:W-:-:S05]  /*7500*/  F2FP.BF16.F32.PACK_AB R162, R173, R172 ;  /* 0x000000acada2723e */ /* 0x000fca00000010ff */
[----:B------:R-:W4:Y:S01]  /*7510*/  MUFU.EX2 R166, R180 ;  /* 0x000000b400a67308 */ /* 0x000f220000000800 */
[----:B--2---:R-:W-:Y:S01]  /*7520*/  FADD.FTZ R4, R164, R4 ;  /* 0x00000004a4047221 */ /* 0x004fe20000010000 */
[----:B------:R1:W-:Y:S06]  /*7530*/  STSM.16.M88.4 [R184], R160 ;  /* 0x000000a0b8007844 */ /* 0x0003ec0000000200 */
[----:B------:R-:W2:Y:S01]  /*7540*/  MUFU.EX2 R167, R183 ;  /* 0x000000b700a77308 */ /* 0x000ea20000000800 */
[C---:B---3--:R-:W-:Y:S01]  /*7550*/  FADD.FTZ R4, R177.reuse, R4 ;  /* 0x00000004b1047221 */ /* 0x048fe20000010000 */
[----:B------:R-:W-:-:S06]  /*7560*/  F2FP.BF16.F32.PACK_AB R164, R177, R164 ;  /* 0x000000a4b1a4723e */ /* 0x000fcc00000010ff */
[----:B------:R-:W3:Y:S01]  /*7570*/  MUFU.EX2 R11, R11 ;  /* 0x0000000b000b7308 */ /* 0x000ee20000000800 */
[----:B----4-:R-:W-:Y:S01]  /*7580*/  FADD.FTZ R10, R166, R4 ;  /* 0x00000004a60a7221 */ /* 0x010fe20000010000 */
[----:B------:R-:W-:-:S04]  /*7590*/  FADD.FTZ R4, R182, R5 ;  /* 0x00000005b6047221 */ /* 0x000fc80000010000 */
[C---:B--2---:R-:W-:Y:S01]  /*75a0*/  FADD.FTZ R4, R167.reuse, R4 ;  /* 0x00000004a7047221 */ /* 0x044fe20000010000 */
[----:B------:R-:W-:Y:S02]  /*75b0*/  F2FP.BF16.F32.PACK_AB R167, R167, R182 ;  /* 0x000000b6a7a7723e */ /* 0x000fe400000010ff */
[C---:B---3--:R-:W-:Y:S01]  /*75c0*/  F2FP.BF16.F32.PACK_AB R166, R11.reuse, R166 ;  /* 0x000000a60ba6723e */ /* 0x048fe200000010ff */
[----:B------:R-:W-:-:S04]  /*75d0*/  FADD.FTZ R5, R11, R10 ;  /* 0x0000000a0b057221 */ /* 0x000fc80000010000 */
[----:B------:R1:W-:Y:S01]  /*75e0*/  STSM.16.M88.4 [R23], R164 ;  /* 0x000000a417007844 */ /* 0x0003e20000000200 */
[----:B------:R-:W-:Y:S05]  /*75f0*/  @!P0 BRA `(.L_x_4270) ;  /* 0x0000000000048947 */ /* 0x000fea0003800000 */
[----:B------:R-:W-:Y:S01]  /*7600*/  BPT.TRAP 0x1 ;  /* 0x000000040000795c */ /* 0x000fe20000300000 */
.L_x_4270:
[----:B------:R2:W3:Y:S01]  /*7610*/  SYNCS.PHASECHK.TRANS64.TRYWAIT P1, [UR23+0x28c50], R7 ;  /* 0x028c5007ff0075a7 */ /* 0x0004e20008020157 */
[----:B------:R-:W-:Y:S05]  /*7620*/  @!P0 BRA `(.L_x_4271) ;  /* 0x0000000000048947 */ /* 0x000fea0003800000 */
[----:B------:R-:W-:Y:S01]  /*7630*/  BPT.TRAP 0x1 ;  /* 0x000000040000795c */ /* 0x000fe20000300000 */
.L_x_4271:
[----:B---3--:R-:W-:Y:S05]  /*7640*/  @P1 BRA `(.L_x_4272) ;  /* 0x0000000000081947 */ /* 0x008fea0003800000 */
[----:B------:R-:W3:Y:S02]  /*7650*/  SYNCS.PHASECHK.TRANS64.TRYWAIT P1, [UR23+0x28c50], R7 ;  /* 0x028c5007ff0075a7 */ /* 0x000ee40008020157 */
[----:B---3--:R-:W-:Y:S05]  /*7660*/  @!P1 BRA `(.L_x_4273) ;  /* 0x000000d4009c9947 */ /* 0x008fea0003800000 */
.L_x_4272:
        /* <DEDUP_REMOVED lines=34> */
.L_x_4274:
[----:B------:R-:W-:Y:S01]  /*7890*/  UISETP.GT.AND UP0, UPT, UR21, UR20, UPT ;  /* 0x000000141500728c */ /* 0x000fe2000bf04270 */
[----:B------:R-:W-:Y:S01]  /*78a0*/  IMAD.MOV.U32 R9, RZ, RZ, R3 ;  /* 0x000000ffff097224 */ /* 0x000fe200078e0003 */
[----:B------:R-:W-:Y:S01]  /*78b0*/  UIADD3 UR23, UR23, 0x28c60, URZ ;  /* 0x00028c6017177890 */ /* 0x000fe2000fffe03f */
[----:B---3--:R-:W-:Y:S01]  /*78c0*/  IMAD.MOV.U32 R8, RZ, RZ, R6 ;  /* 0x000000ffff087224 */ /* 0x008fe200078e0006 */
[----:B------:R-:W-:Y:S02]  /*78d0*/  UIADD3 UR21, UR21, -0x1, URZ ;  /* 0xffffffff15157890 */ /* 0x000fe4000fffe03f */
[----:B------:R-:W-:Y:S01]  /*78e0*/  PLOP3.LUT P1, PT, PT, PT, UP0, 0x80, 0x0 ;  /* 0x000000000000781c */ /* 0x000fe20003f2f008 */
[----:B------:R-:W-:Y:S01]  /*78f0*/  UPRMT UR23, UR39, 0x654, UR23 ;  /* 0x0000065427177896 */ /* 0x000fe20008000017 */
[----:B------:R-:W-:-:S08]  /*7900*/  UMOV UR24, UR37 ;  /* 0x0000002500187c82 */ /* 0x000fd00008000000 */
[----:B------:R-:W-:Y:S03]  /*7910*/  SYNCS.ARRIVE.TRANS64.RED.A1T0 RZ, [UR23], RZ ;  /* 0x000000ffffff79a7 */ /* 0x000fe60008100417 */
[----:B------:R-:W-:Y:S05]  /*7920*/  @P1 BRA `(.L_x_4275) ;  /* 0xffffffe000581947 */ /* 0x000fea000383ffff */
.L_x_4264:
[----:B------:R-:W-:-:S06]  /*7930*/  UISETP.GE.AND UP0, UPT, UR21, UR48, UPT ;  /* 0x000000301500728c */ /* 0x000fcc000bf06270 */
[----:B------:R-:W-:-:S13]  /*7940*/  PLOP3.LUT P1, PT, PT, PT, UP0, 0x80, 0x0 ;  /* 0x000000000000781c */ /* 0x000fda0003f2f008 */
[----:B------:R-:W-:Y:S05]  /*7950*/  @!P1 BRA `(.L_x_4276) ;  /* 0x0000001800389947 */ /* 0x000fea0003800000 */
[----:B------:R-:W-:Y:S01]  /*7960*/  IMAD.MOV.U32 R9, RZ, RZ, R3 ;  /* 0x000000ffff097224 */ /* 0x000fe200078e0003 */
[----:B------:R-:W-:Y:S01]  /*7970*/  UMOV UR23, UR37 ;  /* 0x0000002500177c82 */ /* 0x000fe20008000000 */
[----:B0123--:R-:W-:Y:S01]  /*7980*/  IMAD.MOV.U32 R8, RZ, RZ, R6 ;  /* 0x000000ffff087224 */ /* 0x00ffe200078e0006 */
[----:B------:R-:W-:-:S06]  /*7990*/  ULDC UR20, c[0x0][0x988] ;  /* 0x0002620000147ab9 */ /* 0x000fcc0000000800 */
.L_x_4287:
[----:B------:R-:W-:-:S04]  /*79a0*/  UIADD3 UR37, UR23, 0x1, URZ ;  /* 0x0000000117257890 */ /* 0x000fc8000fffe03f */
[----:B------:R-:W-:-:S04]  /*79b0*/  UISETP.NE.AND UP0, UPT, UR37, 0x2, UPT ;  /* 0x000000022500788c */ /* 0x000fc8000bf05270 */
[----:B------:R-:W-:Y:S02]  /*79c0*/  USEL UR6, URZ, 0x1, UP0 ;  /* 0x000000013f067887 */ /* 0x000fe40008000000 */
[----:B------:R-:W-:Y:S02]  /*79d0*/  USEL UR37, UR37, URZ, UP0 ;  /* 0x0000003f25257287 */ /* 0x000fe40008000000 */
[----:B------:R-:W-:Y:S01]  /*79e0*/  ULOP3.LUT UR36, UR36, UR6, URZ, 0x3c, !UPT ;  /* 0x0000000624247292 */ /* 0x000fe2000f8e3c3f */
[----:B0-2---:R-:W-:Y:S11]  /*79f0*/  @!P0 BRA `(.L_x_4277) ;  /* 0x0000000000048947 */ /* 0x005ff60003800000 */
[----:B------:R-:W-:Y:S01]  /*7a00*/  BPT.TRAP 0x1 ;  /* 0x000000040000795c */ /* 0x000fe20000300000 */
.L_x_4277:
[----:B------:R-:W-:Y:S01]  /*7a10*/  ULEA UR22, UR37, UR40, 0x3 ;  /* 0x0000002825167291 */ /* 0x000fe2000f8e183f */
[----:B------:R-:W-:-:S05]  /*7a20*/  IMAD.U32 R7, RZ, RZ, UR36 ;  /* 0x00000024ff077e24 */ /* 0x000fca000f8e00ff */
[----:B------:R-:W-:-:S04]  /*7a30*/  SHF.L.U32 R7, R7, 0x1f, RZ ;  /* 0x0000001f07077819 */ /* 0x000fc800000006ff */
[----:B------:R0:W1:Y:S01]  /*7a40*/  SYNCS.PHASECHK.TRANS64.TRYWAIT P1, [UR22+0x28c30], R7 ;  /* 0x028c3007ff0075a7 */ /* 0x0000620008020156 */
[----:B------:R-:W-:Y:S05]  /*7a50*/  @!P0 BRA `(.L_x_4278) ;  /* 0x0000000000048947 */ /* 0x000fea0003800000 */
[----:B------:R-:W-:Y:S01]  /*7a60*/  BPT.TRAP 0x1 ;  /* 0x000000040000795c */ /* 0x000fe20000300000 */
.L_x_4278:
[----:B-1----:R-:W-:Y:S05]  /*7a70*/  @P1 BRA `(.L_x_4279) ;  /* 0x0000000000081947 */ /* 0x002fea0003800000 */
[----:B------:R-:W1:Y:S02]  /*7a80*/  SYNCS.PHASECHK.TRANS64.TRYWAIT P1, [UR22+0x28c30], R7 ;  /* 0x028c3007ff0075a7 */ /* 0x000e640008020156 */
[----:B-1----:R-:W-:Y:S05]  /*7a90*/  @!P1 BRA `(.L_x_4280) ;  /* 0x000000d000a89947 */ /* 0x002fea0003800000 */
.L_x_4279:
        /* <DEDUP_REMOVED lines=23> */
.L_x_4281:
        /* <DEDUP_REMOVED lines=48> */
[----:B------:R-:W-:-:S04]  /*7f10*/  FFMA.FTZ R181, R181, UR10, -R3 ;  /* 0x0000000ab5b57c23 */ /* 0x000fc80008010803 */
[----:B------:R-:W2:Y:S08]  /*7f20*/  MUFU.EX2 R153, R153 ;  /* 0x0000009900997308 */ /* 0x000eb00000000800 */
[----:B------:R-:W3:Y:S01]  /*7f30*/  MUFU.EX2 R156, R156 ;  /* 0x0000009c009c7308 */ /* 0x000ee20000000800 */
[----:B-1----:R-:W-:Y:S01]  /*7f40*/  FFMA.FTZ R3, R8, R5, R152 ;  /* 0x0000000508037223 */ /* 0x002fe20000010098 */
[----:B------:R-:W-:Y:S01]  /*7f50*/  @!P1 STS [R12+0x28800], R8 ;  /* 0x028800080c009388 */ /* 0x000fe20000000800 */
        /* <DEDUP_REMOVED lines=20> */
[-C--:B------:R-:W-:Y:S01]  /*80a0*/  FMUL.FTZ R53, R53, R8.reuse ;  /* 0x0000000835357220 */ /* 0x080fe20000410000 */
[----:B------:R-:W-:Y:S01]  /*80b0*/  MUFU.EX2 R161, R161 ;  /* 0x000000a100a17308 */ /* 0x000fe20000000800 */
[C---:B-1----:R-:W-:Y:S01]  /*80c0*/  FADD.FTZ R5, R157.reuse, R3 ;  /* 0x000000039d057221 */ /* 0x042fe20000010000 */
[----:B------:R-:W-:Y:S01]  /*80d0*/  FMNMX.FTZ R3, R154, R9, !PT ;  /* 0x000000099a037209 */ /* 0x000fe20007810000 */
[----:B------:R-:W-:Y:S01]  /*80e0*/  FMUL.FTZ R56, R56, R8 ;  /* 0x0000000838387220 */ /* 0x000fe20000410000 */
[----:B------:R-:W-:Y:S01]  /*80f0*/  F2FP.BF16.F32.PACK_AB R190, R157, R156 ;  /* 0x0000009c9dbe723e */ /* 0x000fe200000010ff */
[-C--:B------:R-:W-:Y:S01]  /*8100*/  FMUL.FTZ R57, R57, R8.reuse ;  /* 0x0000000839397220 */ /* 0x080fe20000410000 */
[----:B------:R-:W-:Y:S01]  /*8110*/  FMNMX.FTZ R3, R155, R3, !PT ;  /* 0x000000039b037209 */ /* 0x000fe20007810000 */
[-C--:B------:R-:W-:Y:S01]  /*8120*/  FMUL.FTZ R60, R60, R8.reuse ;  /* 0x000000083c3c7220 */ /* 0x080fe20000410000 */
[----:B------:R-:W-:Y:S01]  /*8130*/  MUFU.EX2 R164, R164 ;  /* 0x000000a400a47308 */ /* 0x000fe20000000800 */
[-C--:B------:R-:W-:Y:S01]  /*8140*/  FMUL.FTZ R61, R61, R8.reuse ;  /* 0x000000083d3d7220 */ /* 0x080fe20000410000 */
[----:B------:R-:W-:Y:S01]  /*8150*/  FMNMX.FTZ R3, R158, R3, !PT ;  /* 0x000000039e037209 */ /* 0x000fe20007810000 */
[-C--:B------:R-:W-:Y:S01]  /*8160*/  FMUL.FTZ R64, R64, R8.reuse ;  /* 0x0000000840407220 */ /* 0x080fe20000410000 */
[-C--:B------:R-:W-:Y:S01]  /*8170*/  FMUL.FTZ R65, R65, R8.reuse ;  /* 0x0000000841417220 */ /* 0x080fe20000410000 */
        /* <DEDUP_REMOVED lines=116> */
[----:B------:R-:W-:Y:S01]  /*88c0*/  FADD.FTZ R11, R152, R5 ;  /* 0x00000005980b7221 */ /* 0x000fe20000010000 */
[----:B------:R-:W-:Y:S01]  /*88d0*/  F2FP.BF16.F32.PACK_AB R152, R161, R152 ;  /* 0x00000098a198723e */ /* 0x000fe200000010ff */
[----:B------:R-:W-:Y:S01]  /*88e0*/  BAR.SYNC.DEFER_BLOCKING 0xf, 0x100 ;  /* 0x03c4000000007b1d */ /* 0x000fe20000010000 */
[----:B--2---:R-:W-:Y:S01]  /*88f0*/  F2FP.BF16.F32.PACK_AB R162, R181, R180 ;  /* 0x000000b4b5a2723e */ /* 0x004fe200000010ff */
[-C--:B------:R-:W-:Y:S01]  /*8900*/  FMUL.FTZ R55, R55, R9.reuse ;  /* 0x0000000937377220 */ /* 0x080fe20000410000 */
[-C--:B------:R-:W-:Y:S01]  /*8910*/  FMUL.FTZ R58, R58, R9.reuse ;  /* 0x000000093a3a7220 */ /* 0x080fe20000410000 */
[----:B-----5:R-:W-:Y:S01]  /*8920*/  FADD.FTZ R5, R153, R4 ;  /* 0x0000000499057221 */ /* 0x020fe20000010000 */
[----:B------:R-:W-:Y:S01]  /*8930*/  FADD.FTZ R4, R161, R11 ;  /* 0x0000000ba1047221 */ /* 0x000fe20000010000 */
[----:B------:R-:W2:Y:S01]  /*8940*/  MUFU.EX2 R155, R166 ;  /* 0x000000a6009b7308 */ /* 0x000ea20000000800 */
[-C--:B------:R-:W-:Y:S01]  /*8950*/  FMUL.FTZ R59, R59, R9.reuse ;  /* 0x000000093b3b7220 */ /* 0x080fe20000410000 */
[-C--:B------:R-:W-:Y:S01]  /*8960*/  FMUL.FTZ R62, R62, R9.reuse ;  /* 0x000000093e3e7220 */ /* 0x080fe20000410000 */
[----:B------:R-:W-:Y:S01]  /*8970*/  FADD.FTZ R4, R164, R4 ;  /* 0x00000004a4047221 */ /* 0x000fe20000010000 */
[-C--:B------:R-:W-:Y:S01]  /*8980*/  FMUL.FTZ R63, R63, R9.reuse ;  /* 0x000000093f3f7220 */ /* 0x080fe20000410000 */
[----:B------:R-:W-:Y:S01]  /*8990*/  FMUL.FTZ R66, R66, R9 ;  /* 0x0000000942427220 */ /* 0x000fe20000410000 */
[----:B---3--:R-:W-:Y:S01]  /*89a0*/  FADD.FTZ R5, R163, R5 ;  /* 0x00000005a3057221 */ /* 0x008fe20000010000 */
[----:B------:R-:W-:Y:S01]  /*89b0*/  FADD.FTZ R4, R165, R4 ;  /* 0x00000004a5047221 */ /* 0x000fe20000010000 */
[----:B------:R-:W3:Y:S01]  /*89c0*/  MUFU.EX2 R167, R167 ;  /* 0x000000a700a77308 */ /* 0x000ee20000000800 */
[----:B------:R-:W-:Y:S01]  /*89d0*/  F2FP.BF16.F32.PACK_AB R153, R163, R153 ;  /* 0x00000099a399723e */ /* 0x000fe200000010ff */
[-C--:B------:R-:W-:Y:S01]  /*89e0*/  FMUL.FTZ R67, R67, R9.reuse ;  /* 0x0000000943437220 */ /* 0x080fe20000410000 */
[----:B------:R-:W-:Y:S01]  /*89f0*/  FADD.FTZ R4, R156, R4 ;  /* 0x000000049c047221 */ /* 0x000fe20000010000 */
[----:B------:R-:W-:Y:S01]  /*8a00*/  F2FP.BF16.F32.PACK_AB R156, R169, R156 ;  /* 0x0000009ca99c723e */ /* 0x000fe200000010ff */
[-C--:B------:R-:W-:Y:S01]  /*8a10*/  FMUL.FTZ R70, R70, R9.reuse ;  /* 0x0000000946467220 */ /* 0x080fe20000410000 */
[-C--:B------:R-:W-:Y:S01]  /*8a20*/  FMUL.FTZ R71, R71, R9.reuse ;  /* 0x0000000947477220 */ /* 0x080fe20000410000 */
[----:B------:R-:W-:Y:S01]  /*8a30*/  FADD.FTZ R4, R169, R4 ;  /* 0x00000004a9047221 */ /* 0x000fe20000010000 */
[----:B------:R-:W4:Y:S01]  /*8a40*/  MUFU.EX2 R157, R170 ;  /* 0x000000aa009d7308 */ /* 0x000f220000000800 */
        /* <DEDUP_REMOVED lines=42> */
[----:B------:R-:W-:Y:S01]  /*8cf0*/  F2FP.BF16.F32.PACK_AB R160, R177, R160 ;  /* 0x000000a0b1a0723e */ /* 0x000fe200000010ff */
[-C--:B------:R-:W-:Y:S01]  /*8d00*/  FMUL.FTZ R122, R122, R9.reuse ;  /* 0x000000097a7a7220 */ /* 0x080fe20000410000 */
[-C--:B------:R-:W-:Y:S01]  /*8d10*/  FMUL.FTZ R123, R123, R9.reuse ;  /* 0x000000097b7b7220 */ /* 0x080fe20000410000 */
[----:B------:R-:W-:Y:S01]  /*8d20*/  FADD.FTZ R4, R177, R4 ;  /* 0x00000004b1047221 */ /* 0x000fe20000010000 */
[----:B------:R-:W-:Y:S01]  /*8d30*/  FMUL.FTZ R126, R126, R9 ;  /* 0x000000097e7e7220 */ /* 0x000fe20000410000 */
[----:B------:R-:W4:Y:S01]  /*8d40*/  MUFU.EX2 R179, R179 ;  /* 0x000000b300b37308 */ /* 0x000f220000000800 */
[C---:B--2---:R-:W-:Y:S01]  /*8d50*/  FADD.FTZ R5, R175.reuse, R5 ;  /* 0x00000005af057221 */ /* 0x044fe20000010000 */
[----:B------:R-:W-:Y:S01]  /*8d60*/  FADD.FTZ R11, R180, R4 ;  /* 0x00000004b40b7221 */ /* 0x000fe20000010000 */
[----:B------:R-:W-:Y:S01]  /*8d70*/  F2FP.BF16.F32.PACK_AB R159, R175, R159 ;  /* 0x0000009faf9f723e */ /* 0x000fe200000010ff */
[-C--:B------:R-:W-:Y:S01]  /*8d80*/  FMUL.FTZ R127, R127, R9.reuse ;  /* 0x000000097f7f7220 */ /* 0x080fe20000410000 */
[-C--:B------:R-:W-:Y:S01]  /*8d90*/  FMUL.FTZ R130, R130, R9.reuse ;  /* 0x0000000982827220 */ /* 0x080fe20000410000 */
[-C--:B------:R-:W-:Y:S01]  /*8da0*/  FMUL.FTZ R131, R131, R9.reuse ;  /* 0x0000000983837220 */ /* 0x080fe20000410000 */
[-C--:B------:R-:W-:Y:S01]  /*8db0*/  FMUL.FTZ R134, R134, R9.reuse ;  /* 0x0000000986867220 */ /* 0x080fe20000410000 */
[----:B------:R-:W2:Y:S01]  /*8dc0*/  MUFU.EX2 R163, R182 ;  /* 0x000000b600a37308 */ /* 0x000ea20000000800 */
[----:B---3--:R-:W-:Y:S01]  /*8dd0*/  FADD.FTZ R5, R161, R5 ;  /* 0x00000005a1057221 */ /* 0x008fe20000010000 */
[----:B------:R1:W-:Y:S01]  /*8de0*/  STSM.16.M88.4 [R184], R156 ;  /* 0x0000009cb8007844 */ /* 0x0003e20000000200 */
        /* <DEDUP_REMOVED lines=11> */
[----:B------:R-:W-:Y:S01]  /*8ea0*/  FMUL.FTZ R151, R151, R9 ;  /* 0x0000000997977220 */ /* 0x000fe20000410000 */
[----:B--2---:R-:W-:Y:S01]  /*8eb0*/  FADD.FTZ R4, R163, R5 ;  /* 0x00000005a3047221 */ /* 0x004fe20000010000 */
[----:B------:R-:W-:Y:S01]  /*8ec0*/  FADD.FTZ R5, R181, R11 ;  /* 0x0000000bb5057221 */ /* 0x000fe20000010000 */
[----:B---3--:R-:W-:-:S02]  /*8ed0*/  F2FP.BF16.F32.PACK_AB R163, R10, R163 ;  /* 0x000000a30aa3723e */ /* 0x008fc400000010ff */
[----:B------:R-:W-:-:S03]  /*8ee0*/  FADD.FTZ R4, R10, R4 ;  /* 0x000000040a047221 */ /* 0x000fc60000010000 */
[----:B------:R1:W-:Y:S01]  /*8ef0*/  STSM.16.M88.4 [R23], R160 ;  /* 0x000000a017007844 */ /* 0x0003e20000000200 */
[----:B------:R-:W-:Y:S05]  /*8f00*/  @!P0 BRA `(.L_x_4282) ;  /* 0x0000000000048947 */ /* 0x000fea0003800000 */
[----:B------:R-:W-:Y:S01]  /*8f10*/  BPT.TRAP 0x1 ;  /* 0x000000040000795c */ /* 0x000fe20000300000 */
.L_x_4282:
[----:B------:R2:W3:Y:S01]  /*8f20*/  SYNCS.PHASECHK.TRANS64.TRYWAIT P1, [UR22+0x28c50], R7 ;  /* 0x028c5007ff0075a7 */ /* 0x0004e20008020156 */
[----:B------:R-:W-:Y:S05]  /*8f30*/  @!P0 BRA `(.L_x_4283) ;  /* 0x0000000000048947 */ /* 0x000fea0003800000 */
[----:B------:R-:W-:Y:S01]  /*8f40*/  BPT.TRAP 0x1 ;  /* 0x000000040000795c */ /* 0x000fe20000300000 */
.L_x_4283:
[----:B---3--:R-:W-:Y:S05]  /*8f50*/  @P1 BRA `(.L_x_4284) ;  /* 0x0000000000081947 */ /* 0x008fea0003800000 */
[----:B------:R-:W3:Y:S02]  /*8f60*/  SYNCS.PHASECHK.TRANS64.TRYWAIT P1, [UR22+0x28c50], R7 ;  /* 0x028c5007ff0075a7 */ /* 0x000ee40008020156 */
[----:B---3--:R-:W-:Y:S05]  /*8f70*/  @!P1 BRA `(.L_x_4285) ;  /* 0x000000bc00889947 */ /* 0x008fea0003800000 */
.L_x_4284:
        /* <DEDUP_REMOVED lines=34> */
.L_x_4286:
[----:B------:R-:W-:Y:S01]  /*91a0*/  UISETP.GT.AND UP0, UPT, UR21, UR48, UPT ;  /* 0x000000301500728c */ /* 0x000fe2000bf04270 */
[----:B-1----:R-:W-:Y:S01]  /*91b0*/  IMAD.MOV.U32 R9, RZ, RZ, R3 ;  /* 0x000000ffff097224 */ /* 0x002fe200078e0003 */
        /* <DEDUP_REMOVED lines=8> */
.L_x_4276:
[----:B------:R-:W5:Y:S01]  /*9240*/  SHFL.BFLY PT, R0, R5, 0x2, 0x1f ;  /* 0x0c401f0005007f89 */ /* 0x000f6200000e0000 */
[----:B------:R-:W-:Y:S01]  /*9250*/  IMAD.U32 R12, RZ, RZ, UR10 ;  /* 0x0000000aff0c7e24 */ /* 0x000fe2000f8e00ff */
[----:B------:R-:W-:Y:S08]  /*9260*/  BAR.ARV 0x8, 0x100 ;  /* 0x0204000000007b1d */ /* 0x000ff00000002000 */
[----:B------:R-:W-:Y:S01]  /*9270*/  BAR.SYNC.DEFER_BLOCKING 0xf, 0x100 ;  /* 0x03c4000000007b1d */ /* 0x000fe20000010000 */
[----:B------:R-:W-:Y:S01]  /*9280*/  ISETP.NE.AND P2, PT, R18, RZ, PT ;  /* 0x000000ff1200720c */ /* 0x000fe20003f45270 */
[----:B------:R-:W-:Y:S01]  /*9290*/  IMAD.MOV.U32 R13, RZ, RZ, -0x800000 ;  /* 0xff800000ff0d7424 */ /* 0x000fe200078e00ff */
[----:B------:R-:W-:-:S03]  /*92a0*/  UIADD3 UR46, UR46, 0x1, URZ ;  /* 0x000000012e2e7890 */ /* 0x000fc6000fffe03f */
[----:B------:R-:W4:Y:S01]  /*92b0*/  SHFL.BFLY PT, R9, R4, 0x2, 0x1f ;  /* 0x0c401f0004097f89 */ /* 0x000f2200000e0000 */
[----:B-----5:R-:W-:-:S05]  /*92c0*/  FADD.FTZ R0, R0, R5 ;  /* 0x0000000500007221 */ /* 0x020fca0000010000 */
[----:B0123--:R-:W0:Y:S01]  /*92d0*/  SHFL.BFLY PT, R7, R0, 0x1, 0x1f ;  /* 0x0c201f0000077f89 */ /* 0x00fe2200000e0000 */
[----:B----4-:R-:W-:Y:S01]  /*92e0*/  FADD.FTZ R9, R9, R4 ;  /* 0x0000000409097221 */ /* 0x010fe20000010000 */
[----:B------:R-:W-:-:S04]  /*92f0*/  IMAD.MOV.U32 R4, RZ, RZ, RZ ;  /* 0x000000ffff047224 */ /* 0x000fc800078e00ff */
[----:B------:R-:W1:Y:S01]  /*9300*/  SHFL.BFLY PT, R8, R9, 0x1, 0x1f ;  /* 0x0c201f0009087f89 */ /* 0x000e6200000e0000 */
[----:B0-----:R-:W-:Y:S01]  /*9310*/  FADD.FTZ R10, R0, R7 ;  /* 0x00000007000a7221 */ /* 0x001fe20000010000 */
[----:B------:R-:W-:-:S04]  /*9320*/  IMAD.MOV.U32 R0, RZ, RZ, RZ ;  /* 0x000000ffff007224 */ /* 0x000fc800078e00ff */
[----:B------:R-:W-:-:S13]  /*9330*/  FSETP.NE.FTZ.AND P0, PT, R10, RZ, PT ;  /* 0x000000ff0a00720b */ /* 0x000fda0003f15000 */
[----:B------:R-:W0:Y:S01]  /*9340*/  @P0 MUFU.LG2 R7, R10 ;  /* 0x0000000a00070308 */ /* 0x000e220000000c00 */
[----:B------:R-:W-:Y:S01]  /*9350*/  @P0 FMUL.FTZ R5, R12, 0.69314718246459960938 ;  /* 0x3f3172180c050820 */ /* 0x000fe20000410000 */
[----:B-1----:R-:W-:Y:S01]  /*9360*/  FADD.FTZ R11, R9, R8 ;  /* 0x00000008090b7221 */ /* 0x002fe20000010000 */
[----:B------:R-:W-:-:S04]  /*9370*/  IMAD.MOV.U32 R12, RZ, RZ, -0x800000 ;  /* 0xff800000ff0c7424 */ /* 0x000fc800078e00ff */
[----:B------:R-:W-:Y:S01]  /*9380*/  FSETP.NE.FTZ.AND P1, PT, R11, RZ, PT ;  /* 0x000000ff0b00720b */ /* 0x000fe20003f35000 */
[----:B------:R-:W1:Y:S01]  /*9390*/  @P0 MUFU.RCP R4, R10 ;  /* 0x0000000a00040308 */ /* 0x000e620000001000 */
[----:B0-----:R-:W-:-:S11]  /*93a0*/  @P0 FMUL.FTZ R8, R7, 0.69314718246459960938 ;  /* 0x3f31721807080820 */ /* 0x001fd60000410000 */
[----:B------:R-:W0:Y:S01]  /*93b0*/  @P1 MUFU.RCP R0, R11 ;  /* 0x0000000b00001308 */ /* 0x000e220000001000 */
[----:B------:R-:W-:Y:S01]  /*93c0*/  @P0 FFMA.FTZ R12, R5, R6, R8 ;  /* 0x00000006050c0223 */ /* 0x000fe20000010008 */
[----:B------:R-:W-:Y:S01]  /*93d0*/  IMAD.U32 R6, RZ, RZ, UR37 ;  /* 0x00000025ff067e24 */ /* 0x000fe2000f8e00ff */
[----:B------:R-:W-:Y:S01]  /*93e0*/  UIADD3 UR37, UR37, 0x1, URZ ;  /* 0x0000000125257890 */ /* 0x000fe2000fffe03f */
[----:B------:R-:W-:Y:S01]  /*93f0*/  PLOP3.LUT P0, PT, PT, PT, PT, 0x8, 0x0 ;  /* 0x000000000000781c */ /* 0x000fe20003f0e170 */
[-C--:B-1----:R-:W-:Y:S01]  /*9400*/  FMUL.FTZ R24, R24, R4.reuse ;  /* 0x0000000418187220 */ /* 0x082fe20000410000 */
[----:B------:R-:W-:Y:S01]  /*9410*/  @!P2 IMAD R5, R6, 0x40, R17 ;  /* 0x000000400605a824 */ /* 0x000fe200078e0211 */
[----:B------:R-:W-:Y:S01]  /*9420*/  UISETP.NE.AND UP0, UPT, UR37, 0x2, UPT ;  /* 0x000000022500788c */ /* 0x000fe2000bf05270 */
[----:B------:R-:W-:Y:S02]  /*9430*/  IMAD.U32 R6, RZ, RZ, UR10 ;  /* 0x0000000aff067e24 */ /* 0x000fe4000f8e00ff */
[-C--:B------:R-:W-:Y:S01]  /*9440*/  FMUL.FTZ R25, R25, R4.reuse ;  /* 0x0000000419197220 */ /* 0x080fe20000410000 */
[-C--:B------:R-:W-:Y:S01]  /*9450*/  FMUL.FTZ R28, R28, R4.reuse ;  /* 0x000000041c1c7220 */ /* 0x080fe20000410000 */
[----:B------:R-:W-:Y:S01]  /*9460*/  @!P2 LEA R7, R5, UR40, 0x2 ;  /* 0x000000280507ac11 */ /* 0x000fe2000f8e10ff */
[-C--:B------:R-:W-:Y:S01]  /*9470*/  FMUL.FTZ R29, R29, R4.reuse ;  /* 0x000000041d1d7220 */ /* 0x080fe20000410000 */
[----:B------:R-:W1:Y:S01]  /*9480*/  @P1 MUFU.LG2 R5, R11 ;  /* 0x0000000b00051308 */ /* 0x000e620000000c00 */
        /* <DEDUP_REMOVED lines=63> */
[----:B-1----:R-:W-:Y:S01]  /*9880*/  @P1 FMUL.FTZ R4, R5, 0.69314718246459960938 ;  /* 0x3f31721805041820 */ /* 0x002fe20000410000 */
[----:B------:R-:W-:Y:S01]  /*9890*/  USEL UR4, URZ, 0x1, UP0 ;  /* 0x000000013f047887 */ /* 0x000fe20008000000 */
        /* <DEDUP_REMOVED lines=65> */
[----:B------:R-:W-:-:S02]  /*9cb0*/  USEL UR37, UR37, URZ, UP0 ;  /* 0x0000003f25257287 */ /* 0x000fc40008000000 */
[----:B------:R-:W-:Y:S01]  /*9cc0*/  ULOP3.LUT UR36, UR36, UR4, URZ, 0x3c, !UPT ;  /* 0x0000000424247292 */ /* 0x000fe2000f8e3c3f */
[----:B0-----:R-:W-:Y:S11]  /*9cd0*/  BAR.ARV 0xe, 0x100 ;  /* 0x0384000000007b1d */ /* 0x001ff60000002000 */
.L_x_4240:
        /* <DEDUP_REMOVED lines=22> */
[----:B0-----:R-:W-:Y:S01]  /*9e40*/  UMOV UR11, UR4 ;  /* 0x00000004000b7c82 */ /* 0x001fe20008000000 */
        /* <DEDUP_REMOVED lines=10> */
[----:B------:R-:W-:-:S04]  /*9ef0*/  UIADD3 UR4, UP0, UR4, UR12, URZ ;  /* 0x0000000c04047290 */ /* 0x000fc8000ff1e03f */
[----:B------:R-:W-:Y:S01]  /*9f00*/  UIADD3.X UR8, UR8, UR13, URZ, UP0, !UPT ;  /* 0x0000000d08087290 */ /* 0x000fe200087fe43f */
        /* <DEDUP_REMOVED lines=25> */
[----:B0-----:R-:W-:Y:S02]  /*a0a0*/  IADD3 R8, P0, R20, 0x60, RZ ;  /* 0x0000006014087810 */ /* 0x001fe40007f1e0ff */
        /* <DEDUP_REMOVED lines=8> */
[----:B0-----:R-:W-:Y:S01]  /*a130*/  IMAD.X R5, RZ, RZ, R21, P0 ;  /* 0x000000ffff057224 */ /* 0x001fe200000e0615 */
        /* <DEDUP_REMOVED lines=139> */
[----:B0-----:R-:W-:Y:S02]  /*a9f0*/  IMAD.U32 R4, RZ, RZ, UR10 ;  /* 0x0000000aff047e24 */ /* 0x001fe4000f8e00ff */
[----:B------:R-:W-:-:S05]  /*aa00*/  IMAD.U32 R5, RZ, RZ, UR11 ;  /* 0x0000000bff057e24 */ /* 0x000fca000f8e00ff */
[----:B------:R0:W2:Y:S02]  /*aa10*/  @P1 LDG.E R3, desc[UR50][R4.64] ;  /* 0x0000003204031981 */ /* 0x0000a4000c1e1900 */
[----:B0-----:R-:W-:Y:S01]  /*aa20*/  IMAD.U32 R4, RZ, RZ, UR4 ;  /* 0x00000004ff047e24 */ /* 0x001fe2000f8e00ff */
[----:B------:R-:W-:Y:S01]  /*aa30*/  UISETP.NE.AND UP0, UPT, UR9, URZ, UPT ;  /* 0x0000003f0900728c */ /* 0x000fe2000bf05270 */
[----:B------:R-:W-:Y:S01]  /*aa40*/  IMAD.U32 R5, RZ, RZ, UR8 ;  /* 0x00000008ff057e24 */ /* 0x000fe2000f8e00ff */
[----:B------:R-:W-:-:S04]  /*aa50*/  ULDC UR4, c[0x0][0xad4] ;  /* 0x0002b50000047ab9 */ /* 0x000fc80000000800 */
[----:B------:R1:W5:Y:S01]  /*aa60*/  @P0 LDG.E R0, desc[UR50][R4.64] ;  /* 0x0000003204000981 */ /* 0x000362000c1e1900 */
[----:B------:R-:W-:Y:S01]  /*aa70*/  ULDC UR8, c[0x0][0xa88] ;  /* 0x0002a20000087ab9 */ /* 0x000fe20000000800 */
[----:B------:R-:W-:Y:S02]  /*aa80*/  ULOP3.LUT UR43, UR43, 0xff, URZ, 0xc0, !UPT ;  /* 0x000000ff2b2b7892 */ /* 0x000fe4000f8ec03f */
[----:B------:R-:W-:Y:S01]  /*aa90*/  USEL UR10, UR9, UR4, UP0 ;  /* 0x00000004090a7287 */ /* 0x000fe20008000000 */
[----:B--2---:R-:W-:Y:S01]  /*aaa0*/  @P1 R2UR UR8, R3 ;  /* 0x00000000030812ca */ /* 0x004fe200000e0000 */
[----:B-1----:R-:W-:-:S14]  /*aab0*/  @P1 BRA `(.L_x_4290) ;  /* 0x0000000000181947 */ /* 0x002fdc0003800000 */
[----:B------:R-:W-:Y:S05]  /*aac0*/  @!P0 BRA `(.L_x_4290) ;  /* 0x0000000000148947 */ /* 0x000fea0003800000 */
[----:B------:R-:W2:Y:S04]  /*aad0*/  LDG.E R6, desc[UR50][R4.64] ;  /* 0x0000003204067981 */ /* 0x000ea8000c1e1900 */
[----:B------:R-:W3:Y:S01]  /*aae0*/  LDG.E R3, desc[UR50][R4.64+0x4] ;  /* 0x0000043204037981 */ /* 0x000ee2000c1e1900 */
[----:B--2---:R-:W-:Y:S02]  /*aaf0*/  R2UR UR4, R6 ;  /* 0x00000000060472ca */ /* 0x004fe400000e0000 */
[----:B---3--:R-:W-:-:S13]  /*ab00*/  R2UR UR8, R3 ;  /* 0x00000000030872ca */ /* 0x008fda00000e0000 */
[----:B------:R-:W-:-:S12]  /*ab10*/  UIADD3 UR8, -UR4, UR8, URZ ;  /* 0x0000000804087290 */ /* 0x000fd8000fffe13f */
.L_x_4290:
        /* <DEDUP_REMOVED lines=22> */
[----:B------:R-:W-:-:S04]  /*ac80*/  USEL UR42, UR42, URZ, !UP0 ;  /* 0x0000003f2a2a7287 */ /* 0x000fc8000c000000 */
[----:B------:R-:W-:Y:S01]  /*ac90*/  ULDC.64 UR14, c[0x0][UR19+0x228] ;  /* 0x00008a00130e7abb */ /* 0x000fe20008000a00 */
[----:B------:R-:W-:Y:S01]  /*aca0*/  ULDC.64 UR12, c[0x0][UR19+0x220] ;  /* 0x00008800130c7abb */ /* 0x000fe20008000a00 */
[----:B------:R-:W-:Y:S02]  /*acb0*/  UIMAD.WIDE.U32 UR20, UR14, UR16, URZ ;  /* 0x000000100e1472a5 */ /* 0x000fe4000f8e003f */
[----:B------:R-:W-:Y:S01]  /*acc0*/  UIMAD UR22, UR15, UR16, URZ ;  /* 0x000000100f1672a4 */ /* 0x000fe2000f8e023f */
[----:B0-----:R-:W-:Y:S01]  /*acd0*/  ISETP.NE.AND P0, PT, R0, 0x1, PT ;  /* 0x000000010000780c */ /* 0x001fe20003f05270 */
[----:B------:R-:W-:Y:S01]  /*ace0*/  UIMAD.WIDE.U32 UR14, UR12, UR41, URZ ;  /* 0x000000290c0e72a5 */ /* 0x000fe2000f8e003f */
[----:B------:R-:W-:Y:S01]  /*acf0*/  ULDC.64 UR10, c[0x0][UR19+0x218] ;  /* 0x00008600130a7abb */ /* 0x000fe20008000a00 */
[----:B------:R-:W-:Y:S02]  /*ad00*/  UIMAD UR41, UR13, UR41, URZ ;  /* 0x000000290d2972a4 */ /* 0x000fe4000f8e023f */
[----:B------:R-:W-:-:S02]  /*ad10*/  UIMAD.WIDE.U32 UR16, UR10, UR44, URZ ;  /* 0x0000002c0a1072a5 */ /* 0x000fc4000f8e003f */
[----:B------:R-:W-:Y:S02]  /*ad20*/  UIMAD UR10, UR11, UR44, URZ ;  /* 0x0000002c0b0a72a4 */ /* 0x000fe4000f8e023f */
[----:B------:R-:W-:Y:S02]  /*ad30*/  UIMAD UR41, UR12, UR42, UR41 ;  /* 0x0000002a0c2972a4 */ /* 0x000fe4000f8e0229 */
[----:B------:R-:W-:Y:S02]  /*ad40*/  UIADD3 UR22, UR21, UR22, URZ ;  /* 0x0000001615167290 */ /* 0x000fe4000fffe03f */
[----:B------:R-:W0:Y:S01]  /*ad50*/  @P0 LDC R4, c[0x0][0xbec] ;  /* 0x0002fb00ff040b82 */ /* 0x000e220000000800 */
[----:B------:R-:W-:Y:S02]  /*ad60*/  UIADD3 UR11, UR17, UR10, URZ ;  /* 0x0000000a110b7290 */ /* 0x000fe4000fffe03f */
[----:B------:R-:W-:Y:S02]  /*ad70*/  UIADD3 UR16, UP0, UP2, UR14, UR16, UR4 ;  /* 0x000000100e107290 */ /* 0x000fe4000fa1e004 */
[----:B------:R-:W-:Y:S01]  /*ad80*/  UIADD3 UR10, UR15, UR41, URZ ;  /* 0x000000290f0a7290 */ /* 0x000fe2000fffe03f */
[----:B------:R-:W-:-:S02]  /*ad90*/  IMAD.U32 R6, RZ, RZ, UR22 ;  /* 0x00000016ff067e24 */ /* 0x000fc4000f8e00ff */
[----:B------:R-:W1:Y:S01]  /*ada0*/  @P0 LDC R5, c[0x0][0xbf0] ;  /* 0x0002fc00ff050b82 */ /* 0x000e620000000800 */
[----:B------:R-:W-:Y:S01]  /*adb0*/  UIADD3.X UR10, UR10, UR11, UR18, UP0, UP2 ;  /* 0x0000000b0a0a7290 */ /* 0x000fe200087e4412 */
[----:B0-----:R-:W-:-:S05]  /*adc0*/  @P0 IMAD.HI.U32 R4, R9, R4, RZ ;  /* 0x0000000409040227 */ /* 0x001fca00078e00ff */
[----:B-1----:R-:W-:Y:S01]  /*add0*/  @P0 SHF.R.U32.HI R3, RZ, R5, R4 ;  /* 0x00000005ff030219 */ /* 0x002fe20000011604 */
[----:B------:R-:W-:-:S04]  /*ade0*/  IMAD.U32 R4, RZ, RZ, UR20 ;  /* 0x00000014ff047e24 */ /* 0x000fc8000f8e00ff */
[--C-:B------:R-:W-:Y:S01]  /*adf0*/  IMAD.MOV R7, RZ, RZ, -R3.reuse ;  /* 0x000000ffff077224 */ /* 0x100fe200078e0a03 */
[----:B------:R-:W-:Y:S02]  /*ae00*/  IADD3 R4, P0, P2, R3, UR16, R4 ;  /* 0x0000001003047c10 */ /* 0x000fe4000fa1e004 */
[----:B------:R-:W-:Y:S01]  /*ae10*/  SHF.R.S32.HI R3, RZ, 0x1f, R3 ;  /* 0x0000001fff037819 */ /* 0x000fe20000011403 */
[C---:B------:R-:W-:Y:S02]  /*ae20*/  IMAD R7, R0.reuse, R7, R9 ;  /* 0x0000000700077224 */ /* 0x040fe400078e0209 */
[----:B------:R-:W-:Y:S01]  /*ae30*/  IMAD R9, R0, UR8, RZ ;  /* 0x0000000800097c24 */ /* 0x000fe2000f8e02ff */
        /* <DEDUP_REMOVED lines=10> */
[----:B------:R-:W-:Y:S01]  /*aee0*/  LEA R8, P0, R4, UR10, 0x2 ;  /* 0x0000000a04087c11 */ /* 0x000fe2000f8010ff */
[----:B------:R-:W-:-:S03]  /*aef0*/  VIADD R0, R17, UR45 ;  /* 0x0000002d11007c36 */ /* 0x000fc60008000000 */
        /* <DEDUP_REMOVED lines=12> */
.L_x_4291:
[----:B------:R-:W-:Y:S05]  /*afc0*/  @P1 BRA `(.L_x_4292) ;  /* 0x0000001000601947 */ /* 0x000fea0003800000 */
[----:B------:R-:W1:Y:S01]  /*afd0*/  S2R R0, SR_TID.X ;  /* 0x0000000000007919 */ /* 0x000e620000002100 */
[----:B------:R-:W2:Y:S01]  /*afe0*/  LDC R82, c[0x0][0xbe8] ;  /* 0x0002fa00ff527b82 */ /* 0x000ea20000000800 */
[----:B------:R-:W-:Y:S01]  /*aff0*/  ULDC UR14, c[0x0][0xac8] ;  /* 0x0002b200000e7ab9 */ /* 0x000fe20000000800 */
[----:B------:R-:W-:Y:S01]  /*b000*/  ULDC.64 UR12, c[0x0][0xaa0] ;  /* 0x0002a800000c7ab9 */ /* 0x000fe20000000a00 */
[----:B-1----:R-:W-:-:S05]  /*b010*/  VIADD R0, R0, 0xffffff80 ;  /* 0xffffff8000007836 */ /* 0x002fca0000000000 */
[----:B------:R-:W-:-:S04]  /*b020*/  SHF.R.S32.HI R3, RZ, 0x1f, R0 ;  /* 0x0000001fff037819 */ /* 0x000fc80000011400 */
[----:B------:R-:W-:-:S04]  /*b030*/  LEA.HI R20, R3, R0, RZ, 0x3 ;  /* 0x0000000003147211 */ /* 0x000fc800078f18ff */
[----:B------:R-:W-:-:S05]  /*b040*/  SHF.R.S32.HI R3, RZ, 0x3, R20 ;  /* 0x00000003ff037819 */ /* 0x000fca0000011414 */
[----:B0-----:R-:W-:-:S04]  /*b050*/  IMAD R5, R3, 0x40, R2 ;  /* 0x0000004003057824 */ /* 0x001fc800078e0202 */
[----:B------:R-:W-:-:S03]  /*b060*/  IMAD.WIDE R14, R5, 0x2, R14 ;  /* 0x00000002050e7825 */ /* 0x000fc600078e020e */
[C---:B------:R-:W-:Y:S02]  /*b070*/  IADD3 R41, P2, R14.reuse, 0x7000, RZ ;  /* 0x000070000e297810 */ /* 0x040fe40007f5e0ff */
[C---:B------:R-:W-:Y:S02]  /*b080*/  IADD3 R33, P0, R14.reuse, 0x5000, RZ ;  /* 0x000050000e217810 */ /* 0x040fe40007f1e0ff */
[----:B------:R-:W-:Y:S02]  /*b090*/  LOP3.LUT R40, R41, 0x380, RZ, 0xc0, !PT ;  /* 0x0000038029287812 */ /* 0x000fe400078ec0ff */
[----:B------:R-:W-:Y:S02]  /*b0a0*/  LOP3.LUT R32, R33, 0x380, RZ, 0xc0, !PT ;  /* 0x0000038021207812 */ /* 0x000fe400078ec0ff */
[----:B------:R-:W-:Y:S02]  /*b0b0*/  IADD3 R37, P1, R14, 0x6000, RZ ;  /* 0x000060000e257810 */ /* 0x000fe40007f3e0ff */
[----:B------:R-:W-:-:S02]  /*b0c0*/  SHF.R.U64 R40, R40, 0x3, RZ ;  /* 0x0000000328287819 */ /* 0x000fc400000012ff */
[----:B------:R-:W-:Y:S02]  /*b0d0*/  SHF.R.U64 R32, R32, 0x3, RZ ;  /* 0x0000000320207819 */ /* 0x000fe400000012ff */
[----:B------:R-:W-:Y:S02]  /*b0e0*/  LOP3.LUT R36, R37, 0x380, RZ, 0xc0, !PT ;  /* 0x0000038025247812 */ /* 0x000fe400078ec0ff */
[----:B------:R-:W-:Y:S01]  /*b0f0*/  LOP3.LUT R40, R40, R41, RZ, 0x3c, !PT ;  /* 0x0000002928287212 */ /* 0x000fe200078e3cff */
[--C-:B------:R-:W-:Y:S01]  /*b100*/  IMAD.X R41, RZ, RZ, R15.reuse, P2 ;  /* 0x000000ffff297224 */ /* 0x100fe200010e060f */
[----:B------:R-:W-:Y:S01]  /*b110*/  LOP3.LUT R32, R32, R33, RZ, 0x3c, !PT ;  /* 0x0000002120207212 */ /* 0x000fe200078e3cff */
[--C-:B------:R-:W-:Y:S01]  /*b120*/  IMAD.X R33, RZ, RZ, R15.reuse, P0 ;  /* 0x000000ffff217224 */ /* 0x100fe200000e060f */
[----:B------:R-:W-:Y:S02]  /*b130*/  IADD3 R69, P2, R14, 0xe000, RZ ;  /* 0x0000e0000e457810 */ /* 0x000fe40007f5e0ff */
[----:B------:R-:W-:Y:S01]  /*b140*/  SHF.R.U64 R36, R36, 0x3, RZ ;  /* 0x0000000324247819 */ /* 0x000fe200000012ff */
[----:B------:R-:W-:Y:S01]  /*b150*/  UIMAD UR18, UR18, UR12, URZ ;  /* 0x0000000c121272a4 */ /* 0x000fe2000f8e023f */
[----:B------:R-:W-:Y:S01]  /*b160*/  IADD3 R61, P0, R14, 0xc000, RZ ;  /* 0x0000c0000e3d7810 */ /* 0x000fe20007f1e0ff */
[----:B------:R-:W-:Y:S01]  /*b170*/  UIMAD.WIDE.U32 UR10, UR4, UR12, URZ ;  /* 0x0000000c040a72a5 */ /* 0x000fe2000f8e003f */
[----:B------:R-:W-:Y:S01]  /*b180*/  LOP3.LUT R68, R69, 0x380, RZ, 0xc0, !PT ;  /* 0x0000038045447812 */ /* 0x000fe200078ec0ff */
[----:B------:R-:W-:Y:S01]  /*b190*/  VIADD R89, R2, 0xc0 ;  /* 0x000000c002597836 */ /* 0x000fe20000000000 */
[----:B------:R-:W-:Y:S01]  /*b1a0*/  LOP3.LUT R36, R36, R37, RZ, 0x3c, !PT ;  /* 0x0000002524247212 */ /* 0x000fe200078e3cff */
[----:B------:R-:W-:Y:S01]  /*b1b0*/  IMAD.X R37, RZ, RZ, R15, P1 ;  /* 0x000000ffff257224 */ /* 0x000fe200008e060f */
[----:B------:R-:W-:Y:S01]  /*b1c0*/  LOP3.LUT R60, R61, 0x380, RZ, 0xc0, !PT ;  /* 0x000003803d3c7812 */ /* 0x000fe200078ec0ff */
[----:B------:R-:W-:Y:S01]  /*b1d0*/  VIADD R87, R2, 0x100 ;  /* 0x0000010002577836 */ /* 0x000fe20000000000 */
[----:B------:R-:W-:Y:S01]  /*b1e0*/  IADD3 R65, P1, R14, 0xd000, RZ ;  /* 0x0000d0000e417810 */ /* 0x000fe20007f3e0ff */
[----:B------:R-:W-:Y:S01]  /*b1f0*/  VIADD R91, R2, 0x140 ;  /* 0x00000140025b7836 */ /* 0x000fe20000000000 */
[----:B------:R-:W-:-:S02]  /*b200*/  SHF.R.U64 R68, R68, 0x3, RZ ;  /* 0x0000000344447819 */ /* 0x000fc400000012ff */
[----:B------:R-:W-:Y:S02]  /*b210*/  IADD3 R9, P3, R14, 0x1000, RZ ;  /* 0x000010000e097810 */ /* 0x000fe40007f7e0ff */
[----:B------:R-:W-:Y:S02]  /*b220*/  LOP3.LUT R77, R20, 0xfffffff8, RZ, 0xc0, !PT ;  /* 0xfffffff8144d7812 */ /* 0x000fe400078ec0ff */
[C---:B------:R-:W-:Y:S02]  /*b230*/  IADD3 R13, P4, R14.reuse, 0x2000, RZ ;  /* 0x000020000e0d7810 */ /* 0x040fe40007f9e0ff */
[C---:B------:R-:W-:Y:S02]  /*b240*/  IADD3 R25, P5, R14.reuse, 0x3000, RZ ;  /* 0x000030000e197810 */ /* 0x040fe40007fbe0ff */
[----:B------:R-:W-:Y:S01]  /*b250*/  IADD3 R29, P6, R14, 0x4000, RZ ;  /* 0x000040000e1d7810 */ /* 0x000fe20007fde0ff */
[----:B------:R-:W-:Y:S01]  /*b260*/  UIMAD UR18, UR4, UR13, UR18 ;  /* 0x0000000d041272a4 */ /* 0x000fe2000f8e0212 */
[----:B------:R-:W-:Y:S01]  /*b270*/  SHF.R.U64 R60, R60, 0x3, RZ ;  /* 0x000000033c3c7819 */ /* 0x000fe200000012ff */
[----:B------:R-:W-:Y:S01]  /*b280*/  VIADD R95, R2, 0x180 ;  /* 0x00000180025f7836 */ /* 0x000fe20000000000 */
[----:B------:R-:W-:Y:S01]  /*b290*/  LOP3.LUT R64, R65, 0x380, RZ, 0xc0, !PT ;  /* 0x0000038041407812 */ /* 0x000fe200078ec0ff */
[----:B------:R-:W-:Y:S01]  /*b2a0*/  ULDC.64 UR12, c[0x0][0xae8] ;  /* 0x0002ba00000c7ab9 */ /* 0x000fe20000000a00 */
[----:B------:R-:W-:Y:S01]  /*b2b0*/  LOP3.LUT R68, R68, R69, RZ, 0x3c, !PT ;  /* 0x0000004544447212 */ /* 0x000fe200078e3cff */
[--C-:B------:R-:W-:Y:S01]  /*b2c0*/  IMAD.X R69, RZ, RZ, R15.reuse, P2 ;  /* 0x000000ffff457224 */ /* 0x100fe200010e060f */
[----:B------:R-:W-:Y:S01]  /*b2d0*/  LOP3.LUT R60, R60, R61, RZ, 0x3c, !PT ;  /* 0x0000003d3c3c7212 */ /* 0x000fe200078e3cff */
[----:B------:R-:W-:Y:S01]  /*b2e0*/  IMAD.X R61, RZ, RZ, R15, P0 ;  /* 0x000000ffff3d7224 */ /* 0x000fe200000e060f */
[----:B--2---:R-:W-:Y:S01]  /*b2f0*/  ISETP.NE.AND P2, PT, R82, 0x1, PT ;  /* 0x000000015200780c */ /* 0x004fe20003f45270 */
[----:B------:R-:W5:Y:S01]  /*b300*/  LD.E.128 R32, desc[UR50][R32.64] ;  /* 0x0000003220207980 */ /* 0x000f62000c101d00 */
[----:B------:R-:W-:-:S02]  /*b310*/  SHF.R.U64 R64, R64, 0x3, RZ ;  /* 0x0000000340407819 */ /* 0x000fc400000012ff */
[----:B------:R-:W-:Y:S01]  /*b320*/  ISETP.GE.AND P0, PT, R192, UR14, PT ;  /* 0x0000000ec0007c0c */ /* 0x000fe2000bf06270 */
[----:B------:R-:W5:Y:S01]  /*b330*/  LD.E.128 R36, desc[UR50][R36.64] ;  /* 0x0000003224247980 */ /* 0x000f62000c101d00 */
[----:B------:R-:W-:Y:S01]  /*b340*/  LOP3.LUT R64, R64, R65, RZ, 0x3c, !PT ;  /* 0x0000004140407212 */ /* 0x000fe200078e3cff */
[----:B------:R-:W-:Y:S01]  /*b350*/  IMAD.X R65, RZ, RZ, R15, P1 ;  /* 0x000000ffff417224 */ /* 0x000fe200008e060f */
[----:B------:R-:W-:Y:S01]  /*b360*/  SEL R76, RZ, 0xffffffff, P0 ;  /* 0xffffffffff4c7807 */ /* 0x000fe20000000000 */
[----:B------:R-:W5:Y:S01]  /*b370*/  LD.E.128 R40, desc[UR50][R40.64] ;  /* 0x0000003228287980 */ /* 0x000f62000c101d00 */
[----:B------:R-:W-:Y:S02]  /*b380*/  ISETP.GE.AND P1, PT, R2, UR14, PT ;  /* 0x0000000e02007c0c */ /* 0x000fe4000bf26270 */
[----:B------:R-:W-:Y:S01]  /*b390*/  LOP3.LUT R8, R9, 0x380, RZ, 0xc0, !PT ;  /* 0x0000038009087812 */ /* 0x000fe200078ec0ff */
[----:B------:R-:W-:Y:S01]  /*b3a0*/  IMAD.SHL.U32 R76, R76, 0x2, RZ ;  /* 0x000000024c4c7824 */ /* 0x000fe200078e00ff */
[----:B------:R-:W-:Y:S01]  /*b3b0*/  SEL R21, RZ, 0x1, P1 ;  /* 0x00000001ff157807 */ /* 0x000fe20000800000 */
[----:B------:R-:W0:Y:S01]  /*b3c0*/  @P2 LDC R79, c[0x0][0xbec] ;  /* 0x0002fb00ff4f2b82 */ /* 0x000e220000000800 */
[----:B------:R-:W-:-:S02]  /*b3d0*/  ISETP.GE.AND P0, PT, R187, UR14, PT ;  /* 0x0000000ebb007c0c */ /* 0x000fc4000bf06270 */
[----:B------:R-:W-:Y:S02]  /*b3e0*/  LOP3.LUT R12, R13, 0x380, RZ, 0xc0, !PT ;  /* 0x000003800d0c7812 */ /* 0x000fe400078ec0ff */
[----:B------:R-:W-:Y:S02]  /*b3f0*/  LOP3.LUT R24, R25, 0x380, RZ, 0xc0, !PT ;  /* 0x0000038019187812 */ /* 0x000fe400078ec0ff */
[----:B------:R-:W-:Y:S01]  /*b400*/  LOP3.LUT R28, R29, 0x380, RZ, 0xc0, !PT ;  /* 0x000003801d1c7812 */ /* 0x000fe200078ec0ff */
[----:B------:R-:W1:Y:S01]  /*b410*/  @P2 LDC R81, c[0x0][0xbf0] ;  /* 0x0002fc00ff512b82 */ /* 0x000e620000000800 */
[----:B------:R-:W-:Y:S01]  /*b420*/  SHF.R.U64 R8, R8, 0x3, RZ ;  /* 0x0000000308087819 */ /* 0x000fe200000012ff */
[----:B------:R-:W-:Y:S01]  /*b430*/  UIADD3 UR11, UR11, UR18, URZ ;  /* 0x000000120b0b7290 */ /* 0x000fe2000fffe03f */
[----:B------:R-:W-:Y:S01]  /*b440*/  LOP3.LUT R21, R76, 0x2, R21, 0xe2, !PT ;  /* 0x000000024c157812 */ /* 0x000fe200078ee215 */
[----:B------:R-:W-:Y:S01]  /*b450*/  IMAD.IADD R76, R0, 0x1, -R77 ;  /* 0x00000001004c7824 */ /* 0x000fe200078e0a4d */
[----:B------:R-:W-:Y:S01]  /*b460*/  SEL R0, RZ, 0xffffffff, P0 ;  /* 0xffffffffff007807 */ /* 0x000fe20000000000 */
[----:B------:R-:W-:Y:S01]  /*b470*/  USHF.R.S32.HI UR4, URZ, 0x1f, UR9 ;  /* 0x0000001f3f047899 */ /* 0x000fe20008011409 */
[----:B------:R-:W-:Y:S01]  /*b480*/  LOP3.LUT R8, R8, R9, RZ, 0x3c, !PT ;  /* 0x0000000908087212 */ /* 0x000fe200078e3cff */
[----:B------:R-:W-:Y:S01]  /*b490*/  IMAD.X R9, RZ, RZ, R15, P3 ;  /* 0x000000ffff097224 */ /* 0x000fe200018e060f */
[----:B------:R-:W-:Y:S01]  /*b4a0*/  IADD3 R45, P3, R14, 0x8000, RZ ;  /* 0x000080000e2d7810 */ /* 0x000fe20007f7e0ff */
[----:B------:R-:W-:Y:S01]  /*b4b0*/  IMAD.SHL.U32 R0, R0, 0x4, RZ ;  /* 0x0000000400007824 */ /* 0x000fe200078e00ff */
[----:B------:R-:W-:Y:S01]  /*b4c0*/  SHF.R.U64 R12, R12, 0x3, RZ ;  /* 0x000000030c0c7819 */ /* 0x000fe200000012ff */
[----:B------:R-:W5:Y:S01]  /*b4d0*/  LD.E.128 R60, desc[UR50][R60.64] ;  /* 0x000000323c3c7980 */ /* 0x000f62000c101d00 */
[----:B------:R-:W-:-:S02]  /*b4e0*/  LOP3.LUT R44, R45, 0x380, RZ, 0xc0, !PT ;  /* 0x000003802d2c7812 */ /* 0x000fc400078ec0ff */
[----:B------:R-:W-:Y:S01]  /*b4f0*/  LOP3.LUT R21, R0, 0x4, R21, 0xe2, !PT ;  /* 0x0000000400157812 */ /* 0x000fe200078ee215 */
[----:B------:R-:W-:Y:S01]  /*b500*/  IMAD R0, R76, 0x20, R3 ;  /* 0x000000204c007824 */ /* 0x000fe200078e0203 */
[----:B------:R-:W-:Y:S01]  /*b510*/  SHF.R.U64 R24, R24, 0x3, RZ ;  /* 0x0000000318187819 */ /* 0x000fe200000012ff */
[----:B------:R-:W5:Y:S01]  /*b520*/  LD.E.128 R64, desc[UR50][R64.64] ;  /* 0x0000003240407980 */ /* 0x000f62000c101d00 */
[----:B------:R-:W-:Y:S02]  /*b530*/  SHF.R.U64 R28, R28, 0x3, RZ ;  /* 0x000000031c1c7819 */ /* 0x000fe400000012ff */
[----:B------:R-:W-:Y:S01]  /*b540*/  SHF.R.U64 R44, R44, 0x3, RZ ;  /* 0x000000032c2c7819 */ /* 0x000fe200000012ff */
[----:B------:R-:W-:Y:S01]  /*b550*/  UIMAD.WIDE.U32 UR10, UR44, UR12, UR10 ;  /* 0x0000000c2c0a72a5 */ /* 0x000fe2000f8e000a */
[----:B------:R-:W-:Y:S01]  /*b560*/  ISETP.GE.AND P1, PT, R89, UR14, PT ;  /* 0x0000000e59007c0c */ /* 0x000fe2000bf26270 */
[----:B------:R-:W-:Y:S01]  /*b570*/  VIADD R80, R0, UR45 ;  /* 0x0000002d00507c36 */ /* 0x000fe20008000000 */
        /* <DEDUP_REMOVED lines=9> */
[----:B------:R-:W-:Y:S01]  /*b610*/  UIMAD UR11, UR44, UR13, UR11 ;  /* 0x0000000d2c0b72a4 */ /* 0x000fe2000f8e020b */
[----:B------:R-:W-:Y:S01]  /*b620*/  IADD3 R53, P5, R14, 0xa000, RZ ;  /* 0x0000a0000e357810 */ /* 0x000fe20007fbe0ff */
[----:B0-----:R-:W-:Y:S01]  /*b630*/  @P2 IMAD.HI.U32 R0, R80, R79, RZ ;  /* 0x0000004f50002227 */ /* 0x001fe200078e00ff */
[C---:B------:R-:W-:Y:S01]  /*b640*/  IADD3 R57, P6, R14.reuse, 0xb000, RZ ;  /* 0x0000b0000e397810 */ /* 0x040fe20007fde0ff */
[----:B------:R-:W-:Y:S01]  /*b650*/  ULDC.64 UR12, c[0x0][0xaf0] ;  /* 0x0002bc00000c7ab9 */ /* 0x000fe20000000a00 */
[----:B------:R-:W-:Y:S01]  /*b660*/  IADD3 R7, P3, R14, 0xf000, RZ ;  /* 0x0000f0000e077810 */ /* 0x000fe20007f7e0ff */
[----:B------:R-:W5:Y:S01]  /*b670*/  LD.E.128 R8, desc[UR50][R8.64] ;  /* 0x0000003208087980 */ /* 0x000f62000c101d00 */
[----:B------:R-:W-:Y:S01]  /*b680*/  SEL R20, RZ, 0xffffffff, P1 ;  /* 0xffffffffff147807 */ /* 0x000fe20000800000 */
[----:B------:R-:W-:Y:S01]  /*b690*/  UIMAD UR4, UR4, UR12, URZ ;  /* 0x0000000c040472a4 */ /* 0x000fe2000f8e023f */
[----:B------:R-:W-:-:S02]  /*b6a0*/  ISETP.GE.AND P0, PT, R87, UR14, PT ;  /* 0x0000000e57007c0c */ /* 0x000fc4000bf06270 */
[----:B------:R-:W-:Y:S01]  /*b6b0*/  LOP3.LUT R5, R14, 0x380, RZ, 0xc0, !PT ;  /* 0x000003800e057812 */ /* 0x000fe200078ec0ff */
[----:B------:R-:W-:Y:S01]  /*b6c0*/  IMAD.MOV.U32 R77, RZ, RZ, R80 ;  /* 0x000000ffff4d7224 */ /* 0x000fe200078e0050 */
[----:B------:R-:W-:Y:S01]  /*b6d0*/  LOP3.LUT R48, R49, 0x380, RZ, 0xc0, !PT ;  /* 0x0000038031307812 */ /* 0x000fe200078ec0ff */
[----:B------:R-:W5:Y:S01]  /*b6e0*/  LD.E.128 R24, desc[UR50][R24.64] ;  /* 0x0000003218187980 */ /* 0x000f62000c101d00 */
[----:B------:R-:W-:Y:S02]  /*b6f0*/  LOP3.LUT R52, R53, 0x380, RZ, 0xc0, !PT ;  /* 0x0000038035347812 */ /* 0x000fe400078ec0ff */
[----:B------:R-:W-:Y:S01]  /*b700*/  LOP3.LUT R56, R57, 0x380, RZ, 0xc0, !PT ;  /* 0x0000038039387812 */ /* 0x000fe200078ec0ff */
[----:B------:R-:W-:Y:S01]  /*b710*/  IMAD.SHL.U32 R76, R20, 0x8, RZ ;  /* 0x00000008144c7824 */ /* 0x000fe200078e00ff */
[----:B------:R-:W-:Y:S01]  /*b720*/  LOP3.LUT R6, R7, 0x380, RZ, 0xc0, !PT ;  /* 0x0000038007067812 */ /* 0x000fe200078ec0ff */
[----:B------:R-:W-:Y:S01]  /*b730*/  UIMAD.WIDE.U32 UR10, UR9, UR12, UR10 ;  /* 0x0000000c090a72a5 */ /* 0x000fe2000f8e000a */
[----:B------:R-:W-:Y:S01]  /*b740*/  SEL R20, RZ, 0xffffffff, P0 ;  /* 0xffffffffff147807 */ /* 0x000fe20000000000 */
[----:B------:R-:W-:Y:S01]  /*b750*/  UIMAD UR4, UR9, UR13, UR4 ;  /* 0x0000000d090472a4 */ /* 0x000fe2000f8e0204 */
[----:B-1----:R-:W-:Y:S01]  /*b760*/  @P2 SHF.R.U32.HI R77, RZ, R81, R0 ;  /* 0x00000051ff4d2219 */ /* 0x002fe20000011600 */
[----:B------:R-:W-:Y:S01]  /*b770*/  IMAD.X R73, RZ, RZ, R15, P3 ;  /* 0x000000ffff497224 */ /* 0x000fe200018e060f */
[----:B------:R-:W-:Y:S01]  /*b780*/  SHF.R.U64 R48, R48, 0x3, RZ ;  /* 0x0000000330307819 */ /* 0x000fe200000012ff */
        /* <DEDUP_REMOVED lines=8> */
[----:B------:R-:W-:Y:S01]  /*b810*/  IMAD.SHL.U32 R83, R20, 0x10, RZ ;  /* 0x0000001014537824 */ /* 0x000fe200078e00ff */
[--C-:B------:R-:W-:Y:S01]  /*b820*/  SHF.R.S32.HI R78, RZ, 0x1f, R77.reuse ;  /* 0x0000001fff4e7819 */ /* 0x100fe2000001144d */
[----:B------:R-:W-:Y:S01]  /*b830*/  IMAD.MOV R79, RZ, RZ, -R77 ;  /* 0x000000ffff4f7224 */ /* 0x000fe200078e0a4d */
        /* <DEDUP_REMOVED lines=10> */
[----:B------:R-:W-:Y:S01]  /*b8e0*/  LOP3.LUT R72, R6, R7, RZ, 0x3c, !PT ;  /* 0x0000000706487212 */ /* 0x000fe200078e3cff */
[----:B------:R-:W-:Y:S01]  /*b8f0*/  IMAD.U32 R21, RZ, RZ, UR11 ;  /* 0x0000000bff157e24 */ /* 0x000fe2000f8e00ff */
[----:B------:R-:W-:Y:S01]  /*b900*/  ULDC.64 UR10, c[0x0][0xae0] ;  /* 0x0002b800000a7ab9 */ /* 0x000fe20000000a00 */
[----:B------:R-:W-:Y:S01]  /*b910*/  SEL R0, RZ, 0xffffffff, P0 ;  /* 0xffffffffff007807 */ /* 0x000fe20000000000 */
[----:B------:R-:W-:Y:S01]  /*b920*/  IMAD R79, R82, R79, R80 ;  /* 0x0000004f524f7224 */ /* 0x000fe200078e0250 */
[----:B------:R-:W5:Y:S01]  /*b930*/  LD.E.128 R4, desc[UR50][R4.64] ;  /* 0x0000003204047980 */ /* 0x000f62000c101d00 */
[----:B------:R-:W-:Y:S01]  /*b940*/  IMAD R78, R78, UR10, RZ ;  /* 0x0000000a4e4e7c24 */ /* 0x000fe2000f8e02ff */
[----:B------:R-:W-:Y:S01]  /*b950*/  LOP3.LUT R76, R83, 0x10, R76, 0xe2, !PT ;  /* 0x00000010534c7812 */ /* 0x000fe200078ee24c */
[----:B------:R-:W-:Y:S01]  /*b960*/  IMAD.U32 R21, RZ, RZ, UR4 ;  /* 0x00000004ff157e24 */ /* 0x000fe2000f8e00ff */
[----:B------:R-:W5:Y:S01]  /*b970*/  LD.E.128 R12, desc[UR50][R12.64] ;  /* 0x000000320c0c7980 */ /* 0x000f62000c101d00 */
[----:B------:R-:W-:Y:S01]  /*b980*/  IMAD.SHL.U32 R83, R0, 0x20, RZ ;  /* 0x0000002000537824 */ /* 0x000fe200078e00ff */
[----:B------:R-:W-:Y:S01]  /*b990*/  ISETP.GE.AND P0, PT, R95, UR14, PT ;  /* 0x0000000e5f007c0c */ /* 0x000fe2000bf06270 */
[----:B------:R-:W-:Y:S01]  /*b9a0*/  IMAD R81, R77, UR11, R78 ;  /* 0x0000000b4d517c24 */ /* 0x000fe2000f8e024e */
[----:B------:R-:W5:Y:S01]  /*b9b0*/  LD.E.128 R48, desc[UR50][R48.64] ;  /* 0x0000003230307980 */ /* 0x000f62000c101d00 */
[----:B------:R-:W-:-:S03]  /*b9c0*/  SHF.R.S32.HI R78, RZ, 0x1f, R79 ;  /* 0x0000001fff4e7819 */ /* 0x000fc6000001144f */
[----:B------:R-:W5:Y:S01]  /*b9d0*/  LD.E.128 R52, desc[UR50][R52.64] ;  /* 0x0000003234347980 */ /* 0x000f62000c101d00 */
[----:B------:R-:W-:Y:S01]  /*b9e0*/  IMAD.WIDE.U32 R20, R77, UR10, R20 ;  /* 0x0000000a4d147c25 */ /* 0x000fe2000f8e0014 */
[----:B------:R-:W-:Y:S02]  /*b9f0*/  ULDC.64 UR10, c[0x0][0xad8] ;  /* 0x0002b600000a7ab9 */ /* 0x000fe40000000a00 */
        /* <DEDUP_REMOVED lines=11> */
[----:B------:R-:W-:Y:S01]  /*bab0*/  IMAD.IADD R21, R21, 0x1, R81 ;  /* 0x0000000115157824 */ /* 0x000fe200078e0251 */
[----:B------:R-:W-:Y:S01]  /*bac0*/  SEL R77, RZ, 0x40, P0 ;  /* 0x00000040ff4d7807 */ /* 0x000fe20000000000 */
[----:B------:R-:W-:Y:S01]  /*bad0*/  IMAD R78, R78, UR10, RZ ;  /* 0x0000000a4e4e7c24 */ /* 0x000fe2000f8e02ff */
[----:B------:R-:W-:Y:S01]  /*bae0*/  ISETP.GE.AND P0, PT, R97, UR14, PT ;  /* 0x0000000e61007c0c */ /* 0x000fe2000bf06270 */
[----:B------:R-:W-:-:S02]  /*baf0*/  IMAD R93, R82, UR8, RZ ;  /* 0x00000008525d7c24 */ /* 0x000fc4000f8e02ff */
[----:B------:R-:W-:Y:S01]  /*bb00*/  VIADD R90, R3, UR45 ;  /* 0x0000002d035a7c36 */ /* 0x000fe20008000000 */
        /* <DEDUP_REMOVED lines=12> */
[----:B0-----:R0:W1:Y:S02]  /*bbd0*/  SHFL.IDX PT, R20, R86, RZ, 0x181f ;  /* 0x00181fff56147589 */ /* 0x00106400000e0000 */
[----:B------:R-:W-:Y:S02]  /*bbe0*/  SYNCS.ARRIVE.TRANS64.RED.A1T0 RZ, [UR4], RZ ;  /* 0x000000ffffff79a7 */ /* 0x000fe40008100404 */
        /* <DEDUP_REMOVED lines=11> */
[-C--:B-1----:R-:W-:Y:S01]  /*bca0*/  @!P1 LEA R76, P2, R192, R20.reuse, 0x1 ;  /* 0x00000014c04c9211 */ /* 0x082fe200078408ff */
[----:B--2---:R-:W-:Y:S02]  /*bcb0*/  @!P0 IMAD.WIDE R78, R2, 0x2, R20 ;  /* 0x00000002024e8825 */ /* 0x004fe400078e0214 */
[----:B------:R-:W-:Y:S02]  /*bcc0*/  @!P4 LEA R80, P5, R187, R20, 0x1 ;  /* 0x00000014bb50c211 */ /* 0x000fe400078a08ff */
[----:B------:R-:W-:Y:S01]  /*bcd0*/  @!P1 LEA.HI.X R77, R192, R21, R152, 0x1, P2 ;  /* 0x00000015c04d9211 */ /* 0x000fe200010f0c98 */
[----:B-----5:R1:W-:Y:S01]  /*bce0*/  @!P0 ST.E.128 desc[UR50][R78.64], R4 ;  /* 0x000000044e008985 */ /* 0x0203e2000c101d32 */
[----:B------:R-:W-:Y:S02]  /*bcf0*/  ISETP.GE.AND P2, PT, R87, UR14, PT ;  /* 0x0000000e57007c0c */ /* 0x000fe4000bf46270 */
[----:B------:R-:W-:Y:S01]  /*bd00*/  LOP3.LUT P0, RZ, R0, 0x40, RZ, 0xc0, !PT ;  /* 0x0000004000ff7812 */ /* 0x000fe2000780c0ff */
[----:B------:R2:W-:Y:S01]  /*bd10*/  @!P1 ST.E.128 desc[UR50][R76.64], R12 ;  /* 0x0000000c4c009985 */ /* 0x0005e2000c101d32 */
[----:B------:R-:W-:-:S02]  /*bd20*/  ISETP.GE.AND P1, PT, R91, UR14, PT ;  /* 0x0000000e5b007c0c */ /* 0x000fc4000bf26270 */
[-C--:B------:R-:W-:Y:S02]  /*bd30*/  @!P3 LEA R82, P6, R89, R20.reuse, 0x1 ;  /* 0x000000145952b211 */ /* 0x080fe400078c08ff */
[-C--:B------:R-:W-:Y:S02]  /*bd40*/  @!P4 LEA.HI.X R81, R187, R21.reuse, R81, 0x1, P5 ;  /* 0x00000015bb51c211 */ /* 0x080fe400028f0c51 */
[-C--:B------:R-:W-:Y:S02]  /*bd50*/  @!P3 LEA.HI.X R83, R89, R21.reuse, R83, 0x1, P6 ;  /* 0x000000155953b211 */ /* 0x080fe400030f0c53 */
[----:B------:R-:W-:Y:S01]  /*bd60*/  LOP3.LUT P6, RZ, R3, 0x80, RZ, 0xc0, !PT ;  /* 0x0000008003ff7812 */ /* 0x000fe200078cc0ff */
[----:B------:R3:W-:Y:S01]  /*bd70*/  @!P4 ST.E.128 desc[UR50][R80.64], R28 ;  /* 0x0000001c5000c985 */ /* 0x0007e2000c101d32 */
[C---:B------:R-:W-:Y:S02]  /*bd80*/  @!P2 LEA R84, P5, R87.reuse, R20, 0x1 ;  /* 0x000000145754a211 */ /* 0x040fe400078a08ff */
[----:B-1----:R-:W-:Y:S01]  /*bd90*/  SHF.R.S32.HI R5, RZ, 0x1f, R91 ;  /* 0x0000001fff057819 */ /* 0x002fe2000001145b */
        /* <DEDUP_REMOVED lines=14> */
.L_x_4294:
[----:B------:R-:W-:Y:S05]  /*be80*/  BSYNC B1 ;  /* 0x0000000000017941 */ /* 0x000fea0003800000 */
.L_x_4293:
        /* <DEDUP_REMOVED lines=9> */
[----:B------:R-:W-:Y:S02]  /*bf20*/  ISETP.GE.AND P1, PT, R87, UR14, PT ;  /* 0x0000000e57007c0c */ /* 0x000fe4000bf26270 */
[----:B------:R-:W-:-:S02]  /*bf30*/  SHF.R.S32.HI R15, RZ, 0x1f, R187 ;  /* 0x0000001fff0f7819 */ /* 0x000fc400000114bb */
[----:B--2---:R-:W-:Y:S01]  /*bf40*/  SHF.R.S32.HI R21, RZ, 0x1f, R89 ;  /* 0x0000001fff157819 */ /* 0x004fe20000011459 */
[----:B0---4-:R-:W-:Y:S02]  /*bf50*/  @!P0 IMAD.WIDE R6, R2, 0x2, R4 ;  /* 0x0000000202068825 */ /* 0x011fe400078e0204 */
[CC--:B------:R-:W-:Y:S02]  /*bf60*/  @!P4 LEA R12, P5, R192.reuse, R4.reuse, 0x1 ;  /* 0x00000004c00cc211 */ /* 0x0c0fe400078a08ff */
[-C--:B------:R-:W-:Y:S01]  /*bf70*/  @!P3 LEA R14, P6, R187, R4.reuse, 0x1 ;  /* 0x00000004bb0eb211 */ /* 0x080fe200078c08ff */
[----:B------:R0:W-:Y:S01]  /*bf80*/  @!P0 ST.E.128 desc[UR50][R6.64], R8 ;  /* 0x0000000806008985 */ /* 0x0001e2000c101d32 */
[----:B------:R-:W-:Y:S02]  /*bf90*/  ISETP.GE.AND P0, PT, R91, UR14, PT ;  /* 0x0000000e5b007c0c */ /* 0x000fe4000bf06270 */
[----:B------:R-:W-:Y:S02]  /*bfa0*/  @!P4 LEA.HI.X R13, R192, R5, R152, 0x1, P5 ;  /* 0x00000005c00dc211 */ /* 0x000fe400028f0c98 */
[----:B-1----:R-:W-:-:S02]  /*bfb0*/  @!P2 LEA R20, P5, R89, R4, 0x1 ;  /* 0x000000045914a211 */ /* 0x002fc400078a08ff */
        /* <DEDUP_REMOVED lines=25> */
.L_x_4292:
        /* <DEDUP_REMOVED lines=44> */
[----:B------:R-:W-:Y:S01]  /*c410*/  UIADD3 UR4, UR40, 0x28c20, URZ ;  /* 0x00028c2028047890 */ /* 0x000fe2000fffe03f */
[----:B------:R-:W-:Y:S01]  /*c420*/  IMAD R7, R7, UR14, R4 ;  /* 0x0000000e07077c24 */ /* 0x000fe2000f8e0204 */
[----:B------:R-:W-:Y:S01]  /*c430*/  SHF.R.S32.HI R162, RZ, 0x1f, R209 ;  /* 0x0000001fffa27819 */ /* 0x000fe200000114d1 */
[----:B------:R-:W-:Y:S01]  /*c440*/  IMAD R0, R0, UR12, RZ ;  /* 0x0000000c00007c24 */ /* 0x000fe2000f8e02ff */
[----:B------:R-:W-:Y:S01]  /*c450*/  UPRMT UR4, URZ, 0x654, UR4 ;  /* 0x000006543f047896 */ /* 0x000fe20008000004 */
[----:B------:R-:W-:Y:S01]  /*c460*/  IMAD.U32 R4, RZ, RZ, UR10 ;  /* 0x0000000aff047e24 */ /* 0x000fe2000f8e00ff */
[----:B------:R-:W-:Y:S01]  /*c470*/  ULDC.64 UR10, c[0x0][0xb28] ;  /* 0x0002ca00000a7ab9 */ /* 0x000fe20000000a00 */
[C---:B------:R-:W-:Y:S01]  /*c480*/  IMAD R9, R3.reuse, UR13, R0 ;  /* 0x0000000d03097c24 */ /* 0x040fe2000f8e0200 */
[----:B------:R-:W-:Y:S01]  /*c490*/  SHF.R.S32.HI R0, RZ, 0x1f, R7 ;  /* 0x0000001fff007819 */ /* 0x000fe20000011407 */
[----:B------:R-:W-:Y:S01]  /*c4a0*/  IMAD.WIDE.U32 R4, R3, UR12, R4 ;  /* 0x0000000c03047c25 */ /* 0x000fe2000f8e0004 */
[----:B------:R-:W-:-:S02]  /*c4b0*/  SHF.R.S32.HI R163, RZ, 0x1f, R210 ;  /* 0x0000001fffa37819 */ /* 0x000fc400000114d2 */
        /* <DEDUP_REMOVED lines=39> */
[----:B0-----:R-:W-:-:S04]  /*c730*/  @!P1 LEA R4, P2, R223, R12, 0x2 ;  /* 0x0000000cdf049211 */ /* 0x001fc800078410ff */
[----:B------:R-:W-:Y:S02]  /*c740*/  @!P1 LEA.HI.X R5, R223, R11, R174, 0x2, P2 ;  /* 0x0000000bdf059211 */ /* 0x000fe400010f14ae */
[----:B------:R-:W-:-:S03]  /*c750*/  ISETP.GE.AND P2, PT, R217, UR4, PT ;  /* 0x00000004d9007c0c */ /* 0x000fc6000bf46270 */
[----:B------:R0:W-:Y:S01]  /*c760*/  @!P1 ST.E.64 desc[UR50][R4.64], R28 ;  /* 0x0000001c04009985 */ /* 0x0001e2000c101b32 */
[----:B------:R-:W-:-:S03]  /*c770*/  ISETP.GE.AND P1, PT, R218, UR4, PT ;  /* 0x00000004da007c0c */ /* 0x000fc6000bf26270 */
[----:B------:R1:W-:Y:S01]  /*c780*/  @!P0 ST.E.64 desc[UR50][R6.64], R32 ;  /* 0x0000002006008985 */ /* 0x0003e2000c101b32 */
[----:B------:R-:W-:Y:S02]  /*c790*/  ISETP.GE.AND P0, PT, R219, UR4, PT ;  /* 0x00000004db007c0c */ /* 0x000fe4000bf06270 */
[CC--:B0-----:R-:W-:Y:S02]  /*c7a0*/  @!P3 LEA R4, P5, R221.reuse, R12.reuse, 0x2 ;  /* 0x0000000cdd04b211 */ /* 0x0c1fe400078a10ff */
[CC--:B-1----:R-:W-:Y:S02]  /*c7b0*/  @!P4 LEA R6, P6, R220.reuse, R12.reuse, 0x2 ;  /* 0x0000000cdc06c211 */ /* 0x0c2fe400078c10ff */
[-C--:B------:R-:W-:Y:S02]  /*c7c0*/  @!P3 LEA.HI.X R5, R221, R11.reuse, R14, 0x2, P5 ;  /* 0x0000000bdd05b211 */ /* 0x080fe400028f140e */
[----:B------:R-:W-:Y:S02]  /*c7d0*/  @!P4 LEA.HI.X R7, R220, R11, R173, 0x2, P6 ;  /* 0x0000000bdc07c211 */ /* 0x000fe400030f14ad */
[----:B------:R-:W-:Y:S01]  /*c7e0*/  @!P2 LEA R8, P6, R217, R12, 0x2 ;  /* 0x0000000cd908a211 */ /* 0x000fe200078c10ff */
[----:B------:R0:W-:Y:S01]  /*c7f0*/  @!P3 ST.E.64 desc[UR50][R4.64], R36 ;  /* 0x000000240400b985 */ /* 0x0001e2000c101b32 */
[----:B------:R-:W-:-:S02]  /*c800*/  ISETP.GE.AND P3, PT, R216, UR4, PT ;  /* 0x00000004d8007c0c */ /* 0x000fc4000bf66270 */
[-C--:B------:R-:W-:Y:S01]  /*c810*/  @!P2 LEA.HI.X R9, R217, R11.reuse, R170, 0x2, P6 ;  /* 0x0000000bd909a211 */ /* 0x080fe200030f14aa */
[----:B------:R1:W-:Y:S01]  /*c820*/  @!P4 ST.E.64 desc[UR50][R6.64], R40 ;  /* 0x000000280600c985 */ /* 0x0003e2000c101b32 */
[CC--:B0-----:R-:W-:Y:S02]  /*c830*/  @!P0 LEA R4, P4, R219.reuse, R12.reuse, 0x2 ;  /* 0x0000000cdb048211 */ /* 0x0c1fe400078810ff */
[C---:B-1----:R-:W-:Y:S02]  /*c840*/  @!P1 LEA R6, P5, R218.reuse, R12, 0x2 ;  /* 0x0000000cda069211 */ /* 0x042fe400078a10ff */
        /* <DEDUP_REMOVED lines=9> */
[CC--:B0-----:R-:W-:Y:S02]  /*c8e0*/  @!P3 LEA R4, P6, R216.reuse, R12.reuse, 0x2 ;  /* 0x0000000cd804b211 */ /* 0x0c1fe400078c10ff */
[CC--:B-1----:R-:W-:Y:S02]  /*c8f0*/  @!P4 LEA R6, P2, R215.reuse, R12.reuse, 0x2 ;  /* 0x0000000cd706c211 */ /* 0x0c2fe400078410ff */
[-C--:B------:R-:W-:Y:S02]  /*c900*/  @!P3 LEA.HI.X R5, R216, R11.reuse, R169, 0x2, P6 ;  /* 0x0000000bd805b211 */ /* 0x080fe400030f14a9 */
[----:B--2---:R-:W-:Y:S02]  /*c910*/  @!P5 LEA R8, P6, R214, R12, 0x2 ;  /* 0x0000000cd608d211 */ /* 0x004fe400078c10ff */
        /* <DEDUP_REMOVED lines=87> */
.L_x_4297:
[----:B------:R-:W-:Y:S05]  /*ce90*/  BSYNC B1 ;  /* 0x0000000000017941 */ /* 0x000fea0003800000 */
.L_x_4296:
        /* <DEDUP_REMOVED lines=10> */
[CC--:B0-----:R-:W-:Y:S02]  /*cf40*/  @!P4 LEA R10, P3, R18.reuse, R3.reuse, 0x2 ;  /* 0x00000003120ac211 */ /* 0x0c1fe400078610ff */
[-C--:B------:R-:W-:Y:S02]  /*cf50*/  @!P2 LEA R4, P6, R223, R3.reuse, 0x2 ;  /* 0x00000003df04a211 */ /* 0x080fe400078c10ff */
[----:B--2-4-:R-:W-:Y:S02]  /*cf60*/  @!P4 LEA.HI.X R11, R18, R20, R175, 0x2, P3 ;  /* 0x00000014120bc211 */ /* 0x014fe400018f14af */
        /* <DEDUP_REMOVED lines=9> */
[----:B------:R-:W-:Y:S01]  /*d000*/  @!P0 LEA.HI.X R9, R221, R20, R14, 0x2, P6 ;  /* 0x00000014dd098211 */ /* 0x000fe200030f140e */
        /* <DEDUP_REMOVED lines=14> */
[-C--:B--2---:R-:W-:Y:S02]  /*d0f0*/  @!P0 LEA R4, P6, R217, R3.reuse, 0x2 ;  /* 0x00000003d9048211 */ /* 0x084fe400078c10ff */
[----:B------:R-:W-:Y:S01]  /*d100*/  ISETP.GE.AND P4, PT, R213, UR4, PT ;  /* 0x00000004d5007c0c */ /* 0x000fe2000bf86270 */
[----:B------:R2:W-:Y:S01]  /*d110*/  @!P5 ST.E.64 desc[UR50][R14.64], R50 ;  /* 0x000000320e00d985 */ /* 0x0005e2000c101b32 */
[----:B---3--:R-:W-:-:S02]  /*d120*/  @!P1 LEA R6, P5, R216, R3, 0x2 ;  /* 0x00000003d8069211 */ /* 0x008fc400078a10ff */
        /* <DEDUP_REMOVED lines=10> */
[CC--:B----4-:R-:W-:Y:S02]  /*d1d0*/  @!P4 LEA R12, P2, R213.reuse, R3.reuse, 0x2 ;  /* 0x00000003d50cc211 */ /* 0x0d0fe400078410ff */
[----:B------:R-:W-:Y:S02]  /*d1e0*/  ISETP.GE.AND P1, PT, R210, UR4, PT ;  /* 0x00000004d2007c0c */ /* 0x000fe4000bf26270 */
[-C--:B------:R-:W-:Y:S02]  /*d1f0*/  @!P3 LEA.HI.X R11, R214, R20.reuse, R167, 0x2, P6 ;  /* 0x00000014d60bb211 */ /* 0x080fe400030f14a7 */
[----:B------:R-:W-:Y:S02]  /*d200*/  @!P4 LEA.HI.X R13, R213, R20, R166, 0x2, P2 ;  /* 0x00000014d50dc211 */ /* 0x000fe400010f14a6 */
[----:B------:R-:W-:Y:S01]  /*d210*/  ISETP.GE.AND P2, PT, R209, UR4, PT ;  /* 0x00000004d1007c0c */ /* 0x000fe2000bf46270 */
[----:B------:R-:W-:Y:S01]  /*d220*/  @!P3 ST.E.64 desc[UR50][R10.64], R66 ;  /* 0x000000420a00b985 */ /* 0x000fe2000c101b32 */
[----:B--2---:R-:W-:-:S03]  /*d230*/  @!P5 LEA R14, P6, R212, R3, 0x2 ;  /* 0x00000003d40ed211 */ /* 0x004fc600078c10ff */
[----:B------:R2:W-:Y:S01]  /*d240*/  @!P4 ST.E.64 desc[UR50][R12.64], R70 ;  /* 0x000000460c00c985 */ /* 0x0005e2000c101b32 */
[-C--:B------:R-:W-:Y:S02]  /*d250*/  @!P5 LEA.HI.X R15, R212, R20.reuse, R165, 0x2, P6 ;  /* 0x00000014d40fd211 */ /* 0x080fe400030f14a5 */
[CC--:B0-----:R-:W-:Y:S02]  /*d260*/  @!P0 LEA R4, P4, R211.reuse, R3.reuse, 0x2 ;  /* 0x00000003d3048211 */ /* 0x0c1fe400078810ff */
[-C--:B---3--:R-:W-:Y:S01]  /*d270*/  @!P1 LEA R6, P3, R210, R3.reuse, 0x2 ;  /* 0x00000003d2069211 */ /* 0x088fe200078610ff */
        /* <DEDUP_REMOVED lines=23> */
[-C--:B---3--:R-:W-:Y:S02]  /*d3f0*/  @!P2 LEA R4, P6, R205, R3.reuse, 0x2 ;  /* 0x00000003cd04a211 */ /* 0x088fe400078c10ff */
[----:B------:R-:W-:Y:S01]  /*d400*/  ISETP.GE.AND P4, PT, R201, UR4, PT ;  /* 0x00000004c9007c0c */ /* 0x000fe2000bf86270 */
[----:B------:R3:W-:Y:S01]  /*d410*/  @!P3 ST.E.64 desc[UR50][R14.64], R98 ;  /* 0x000000620e00b985 */ /* 0x0007e2000c101b32 */
[-C--:B-1----:R-:W-:Y:S02]  /*d420*/  @!P1 LEA R6, P3, R204, R3.reuse, 0x2 ;  /* 0x00000003cc069211 */ /* 0x082fe400078610ff */
[----:B------:R-:W-:Y:S02]  /*d430*/  @!P2 LEA.HI.X R5, R205, R20, R158, 0x2, P6 ;  /* 0x00000014cd05a211 */ /* 0x000fe400030f149e */
[----:B--2---:R-:W-:-:S02]  /*d440*/  @!P0 LEA R8, P6, R203, R3, 0x2 ;  /* 0x00000003cb088211 */ /* 0x004fc400078c10ff */
[-C--:B------:R-:W-:Y:S01]  /*d450*/  @!P1 LEA.HI.X R7, R204, R20.reuse, R157, 0x2, P3 ;  /* 0x00000014cc079211 */ /* 0x080fe200018f149d */
[----:B------:R1:W-:Y:S01]  /*d460*/  @!P2 ST.E.64 desc[UR50][R4.64], R102 ;  /* 0x000000660400a985 */ /* 0x0003e2000c101b32 */
[----:B------:R-:W-:Y:S02]  /*d470*/  ISETP.GE.AND P3, PT, R200, UR4, PT ;  /* 0x00000004c8007c0c */ /* 0x000fe4000bf66270 */
[----:B------:R-:W-:Y:S01]  /*d480*/  @!P0 LEA.HI.X R9, R203, R20, R156, 0x2, P6 ;  /* 0x00000014cb098211 */ /* 0x000fe200030f149c */
[----:B------:R2:W-:Y:S01]  /*d490*/  @!P1 ST.E.64 desc[UR50][R6.64], R106 ;  /* 0x0000006a06009985 */ /* 0x0005e2000c101b32 */
[-C--:B0-----:R-:W-:Y:S02]  /*d4a0*/  @!P5 LEA R10, P1, R202, R3.reuse, 0x2 ;  /* 0x00000003ca0ad211 */ /* 0x081fe400078210ff */
[----:B----4-:R-:W-:Y:S01]  /*d4b0*/  @!P4 LEA R12, P2, R201, R3, 0x2 ;  /* 0x00000003c90cc211 */ /* 0x010fe200078410ff */
[----:B------:R0:W-:Y:S01]  /*d4c0*/  @!P0 ST.E.64 desc[UR50][R8.64], R110 ;  /* 0x0000006e08008985 */ /* 0x0001e2000c101b32 */
[----:B------:R-:W-:-:S02]  /*d4d0*/  ISETP.GE.AND P0, PT, R199, UR4, PT ;  /* 0x00000004c7007c0c */ /* 0x000fc4000bf06270 */
[-C--:B------:R-:W-:Y:S02]  /*d4e0*/  @!P5 LEA.HI.X R11, R202, R20.reuse, R155, 0x2, P1 ;  /* 0x00000014ca0bd211 */ /* 0x080fe400008f149b */
        /* <DEDUP_REMOVED lines=13> */
[-C--:B--2---:R-:W-:Y:S01]  /*d5c0*/  @!P1 LEA R6, P6, R198, R3.reuse, 0x2 ;  /* 0x00000003c6069211 */ /* 0x084fe200078c10ff */
[----:B------:R2:W-:Y:S02]  /*d5d0*/  @!P0 ST.E.64 desc[UR50][R4.64], R126 ;  /* 0x0000007e04008985 */ /* 0x0005e4000c101b32 */
[----:B0-----:R-:W-:-:S02]  /*d5e0*/  @!P4 LEA R8, P0, R197, R3, 0x2 ;  /* 0x00000003c508c211 */ /* 0x001fc400078010ff */
[-C--:B------:R-:W-:Y:S02]  /*d5f0*/  @!P1 LEA.HI.X R7, R198, R20.reuse, R21, 0x2, P6 ;  /* 0x00000014c6079211 */ /* 0x080fe400030f1415 */
[-C--:B---3--:R-:W-:Y:S02]  /*d600*/  @!P3 LEA R10, P6, R196, R3.reuse, 0x2 ;  /* 0x00000003c40ab211 */ /* 0x088fe400078c10ff */
[-C--:B------:R-:W-:Y:S01]  /*d610*/  @!P4 LEA.HI.X R9, R197, R20.reuse, R229, 0x2, P0 ;  /* 0x00000014c509c211 */ /* 0x080fe200000f14e5 */
[----:B------:R2:W-:Y:S01]  /*d620*/  @!P1 ST.E.64 desc[UR50][R6.64], R130 ;  /* 0x0000008206009985 */ /* 0x0005e2000c101b32 */
[-C--:B----4-:R-:W-:Y:S02]  /*d630*/  @!P2 LEA R12, P1, R195, R3.reuse, 0x2 ;  /* 0x00000003c30ca211 */ /* 0x090fe400078210ff */
        /* <DEDUP_REMOVED lines=14> */
.L_x_4289:
        /* <DEDUP_REMOVED lines=22> */
[----:B------:R-:W1:Y:S10]  /*d880*/  S2R R3, SR_TID.X ;  /* 0x0000000000037919 */ /* 0x000e740000002100 */
[----:B------:R-:W-:Y:S01]  /*d890*/  @!UP1 ULDC UR9, c[0x0][0xad4] ;  /* 0x0002b50000099ab9 */ /* 0x000fe20000000800 */
[----:B--2---:R-:W-:Y:S01]  /*d8a0*/  @P1 R2UR UR4, R8 ;  /* 0x00000000080412ca */ /* 0x004fe200000e0000 */
[----:B-1----:R-:W-:-:S05]  /*d8b0*/  VIADD R8, R3, 0xffffff80 ;  /* 0xffffff8003087836 */ /* 0x002fca0000000000 */
[----:B------:R-:W-:-:S07]  /*d8c0*/  ISETP.GT.AND P0, PT, R8, 0x3f, PT ;  /* 0x0000003f0800780c */ /* 0x000fce0003f04270 */
[----:B------:R-:W-:Y:S01]  /*d8d0*/  USHF.R.S32.HI UR22, URZ, 0x1f, UR4 ;  /* 0x0000001f3f167899 */ /* 0x000fe20008011404 */
[----:B0-----:R-:W-:Y:S11]  /*d8e0*/  @P2 BRA `(.L_x_4298) ;  /* 0x0000000000102947 */ /* 0x001ff60003800000 */
[----:B------:R-:W-:Y:S05]  /*d8f0*/  @!P1 BRA `(.L_x_4298) ;  /* 0x00000000000c9947 */ /* 0x000fea0003800000 */
[----:B------:R-:W2:Y:S04]  /*d900*/  LDG.E R3, desc[UR50][R4.64] ;  /* 0x0000003204037981 */ /* 0x000ea8000c1e1900 */
[----:B-----5:R-:W2:Y:S02]  /*d910*/  LDG.E R0, desc[UR50][R4.64+0x4] ;  /* 0x0000043204007981 */ /* 0x020ea4000c1e1900 */
[----:B--2---:R-:W-:-:S07]  /*d920*/  IMAD.IADD R0, R0, 0x1, -R3 ;  /* 0x0000000100007824 */ /* 0x004fce00078e0a03 */
.L_x_4298:
[----:B------:R-:W-:Y:S01]  /*d930*/  USEL UR41, UR41, URZ, !UP0 ;  /* 0x0000003f29297287 */ /* 0x000fe2000c000000 */
[----:B------:R-:W-:Y:S01]  /*d940*/  BSSY B1, `(.L_x_4299) ;  /* 0x0000039000017945 */ /* 0x000fe20003800000 */
[----:B------:R-:W-:-:S03]  /*d950*/  USEL UR42, UR42, URZ, !UP0 ;  /* 0x0000003f2a2a7287 */ /* 0x000fc6000c000000 */
[----:B------:R-:W-:Y:S09]  /*d960*/  @P0 BRA `(.L_x_4300) ;  /* 0x0000000000d80947 */ /* 0x000ff20003800000 */
[----:B------:R-:W0:Y:S01]  /*d970*/  S2R R6, SR_TID.X ;  /* 0x0000000000067919 */ /* 0x000e220000002100 */
[----:B------:R-:W1:Y:S01]  /*d980*/  LDC R9, c[0x0][0xbe8] ;  /* 0x0002fa00ff097b82 */ /* 0x000e620000000800 */
[----:B------:R-:W-:Y:S02]  /*d990*/  IMAD.U32 R5, RZ, RZ, UR45 ;  /* 0x0000002dff057e24 */ /* 0x000fe4000f8e00ff */
[----:B-1---5:R-:W-:-:S03]  /*d9a0*/  IMAD R3, R0, R9, RZ ;  /* 0x0000000900037224 */ /* 0x022fc600078e02ff */
[----:B0-----:R-:W-:-:S04]  /*d9b0*/  IADD3 R6, R5, -0x80, R6 ;  /* 0xffffff8005067810 */ /* 0x001fc80007ffe006 */
        /* <DEDUP_REMOVED lines=13> */
[----:B------:R-:W-:Y:S02]  /*da90*/  UIMAD UR15, UR15, UR41, URZ ;  /* 0x000000290f0f72a4 */ /* 0x000fe4000f8e023f */
[----:B------:R-:W-:-:S02]  /*daa0*/  UIMAD.WIDE.U32 UR12, UR10, UR44, URZ ;  /* 0x0000002c0a0c72a5 */ /* 0x000fc4000f8e003f */
        /* <DEDUP_REMOVED lines=14> */
[----:B------:R-:W-:Y:S01]  /*db90*/  UIADD3.X UR8, UR8, UR19, UR22, UP1, UP2 ;  /* 0x0000001308087290 */ /* 0x000fe20008fe4416 */
[----:B------:R-:W-:Y:S01]  /*dba0*/  IMAD.U32 R5, RZ, RZ, UR21 ;  /* 0x00000015ff057e24 */ /* 0x000fe2000f8e00ff */
[--C-:B------:R-:W-:Y:S01]  /*dbb0*/  SHF.R.S32.HI R5, RZ, 0x1f, R3.reuse ;  /* 0x0000001fff057819 */ /* 0x100fe20000011403 */
[----:B------:R-:W-:Y:S01]  /*dbc0*/  IMAD.MOV R7, RZ, RZ, -R3 ;  /* 0x000000ffff077224 */ /* 0x000fe200078e0a03 */
[----:B------:R-:W-:Y:S01]  /*dbd0*/  IADD3 R4, P0, P1, R3, UR12, R4 ;  /* 0x0000000c03047c10 */ /* 0x000fe2000f91e004 */
[----:B------:R-:W-:Y:S01]  /*dbe0*/  ULDC.64 UR10, c[0x0][UR18+0x210] ;  /* 0x00008400120a7abb */ /* 0x000fe20008000a00 */
[----:B------:R-:W-:Y:S01]  /*dbf0*/  ULDC.64 UR12, c[0x0][0xba8] ;  /* 0x0002ea00000c7ab9 */ /* 0x000fe20000000a00 */
[----:B------:R-:W-:Y:S01]  /*dc00*/  IMAD R7, R9, R7, R6 ;  /* 0x0000000709077224 */ /* 0x000fe200078e0206 */
[----:B------:R-:W-:Y:S01]  /*dc10*/  IADD3.X R5, R5, UR8, R10, P0, P1 ;  /* 0x0000000805057c10 */ /* 0x000fe200087e240a */
[----:B------:R-:W-:Y:S01]  /*dc20*/  @!UP0 ULDC UR12, c[0x0][0xb50] ;  /* 0x0002d400000c8ab9 */ /* 0x000fe20000000800 */
[----:B------:R-:W-:Y:S01]  /*dc30*/  @!UP0 ULDC UR13, c[0x0][0xb54] ;  /* 0x0002d500000d8ab9 */ /* 0x000fe20000000800 */
[C---:B------:R-:W-:Y:S01]  /*dc40*/  IMAD R6, R7.reuse, UR11, RZ ;  /* 0x0000000b07067c24 */ /* 0x040fe2000f8e02ff */
[----:B------:R-:W-:Y:S01]  /*dc50*/  SHF.R.S32.HI R3, RZ, 0x1f, R7 ;  /* 0x0000001fff037819 */ /* 0x000fe20000011407 */
[----:B------:R-:W-:-:S04]  /*dc60*/  IMAD.WIDE.U32 R4, R7, UR10, R4 ;  /* 0x0000000a07047c25 */ /* 0x000fc8000f8e0004 */
[----:B------:R-:W-:Y:S01]  /*dc70*/  IMAD R3, R3, UR10, R6 ;  /* 0x0000000a03037c24 */ /* 0x000fe2000f8e0206 */
[----:B------:R-:W-:-:S03]  /*dc80*/  LEA R6, P0, R4, UR12, 0x2 ;  /* 0x0000000c04067c11 */ /* 0x000fc6000f8010ff */
[----:B------:R-:W-:-:S05]  /*dc90*/  IMAD.IADD R3, R5, 0x1, R3 ;  /* 0x0000000105037824 */ /* 0x000fca00078e0203 */
[----:B------:R-:W-:Y:S01]  /*dca0*/  LEA.HI.X R7, R4, UR13, R3, 0x2, P0 ;  /* 0x0000000d04077c11 */ /* 0x000fe200080f1403 */
[----:B------:R-:W-:-:S05]  /*dcb0*/  IMAD.MOV.U32 R3, RZ, RZ, -0x800000 ;  /* 0xff800000ff037424 */ /* 0x000fca00078e00ff */
[----:B------:R0:W-:Y:S02]  /*dcc0*/  STG.E desc[UR50][R6.64], R3 ;  /* 0x0000000306007986 */ /* 0x0001e4000c101932 */
.L_x_4300:
[----:B------:R-:W-:Y:S05]  /*dcd0*/  BSYNC B1 ;  /* 0x0000000000017941 */ /* 0x000fea0003800000 */
.L_x_4299:
[----:B------:R-:W-:-:S06]  /*dce0*/  UISETP.GT.AND UP0, UPT, UR9, 0x1, UPT ;  /* 0x000000010900788c */ /* 0x000fcc000bf04270 */
[----:B------:R-:W-:-:S13]  /*dcf0*/  PLOP3.LUT P0, PT, PT, PT, UP0, 0x80, 0x0 ;  /* 0x000000000000781c */ /* 0x000fda0003f0f008 */
[----:B------:R-:W-:Y:S05]  /*dd00*/  @P0 BRA `(.L_x_4295) ;  /* 0x00000008008c0947 */ /* 0x000fea0003800000 */
[----:B------:R-:W1:Y:S01]  /*dd10*/  LDC R11, c[0x0][0xbe8] ;  /* 0x0002fa00ff0b7b82 */ /* 0x000e620000000800 */
[----:B0-----:R-:W-:Y:S01]  /*dd20*/  SHF.R.S32.HI R3, RZ, 0x1f, R8 ;  /* 0x0000001fff037819 */ /* 0x001fe20000011408 */
[----:B------:R-:W-:Y:S01]  /*dd30*/  ULDC UR14, c[0x0][0xac8] ;  /* 0x0002b200000e7ab9 */ /* 0x000fe20000000800 */
[----:B------:R-:W-:Y:S01]  /*dd40*/  ULDC.64 UR12, c[0x0][0xaa0] ;  /* 0x0002a800000c7ab9 */ /* 0x000fe20000000a00 */
[----:B------:R-:W-:Y:S01]  /*dd50*/  ISETP.GE.AND P1, PT, R192, UR14, PT ;  /* 0x0000000ec0007c0c */ /* 0x000fe2000bf26270 */
[----:B------:R-:W-:Y:S01]  /*dd60*/  UIMAD UR10, UR22, UR12, URZ ;  /* 0x0000000c160a72a4 */ /* 0x000fe2000f8e023f */
[----:B------:R-:W-:Y:S01]  /*dd70*/  LEA.HI R6, R3, R8, RZ, 0x3 ;  /* 0x0000000803067211 */ /* 0x000fe200078f18ff */
[----:B------:R-:W-:Y:S01]  /*dd80*/  UIMAD.WIDE.U32 UR8, UR4, UR12, URZ ;  /* 0x0000000c040872a5 */ /* 0x000fe2000f8e003f */
[----:B------:R-:W-:Y:S01]  /*dd90*/  SEL R4, RZ, 0xffffffff, P1 ;  /* 0xffffffffff047807 */ /* 0x000fe20000800000 */
[----:B------:R-:W-:Y:S01]  /*dda0*/  UIMAD UR10, UR4, UR13, UR10 ;  /* 0x0000000d040a72a4 */ /* 0x000fe2000f8e020a */
[----:B------:R-:W-:Y:S01]  /*ddb0*/  LOP3.LUT R3, R6, 0xfffffff8, RZ, 0xc0, !PT ;  /* 0xfffffff806037812 */ /* 0x000fe200078ec0ff */
[C---:B------:R-:W-:Y:S01]  /*ddc0*/  VIADD R33, R2.reuse, 0xc0 ;  /* 0x000000c002217836 */ /* 0x040fe20000000000 */
[----:B------:R-:W-:Y:S01]  /*ddd0*/  ISETP.GE.AND P2, PT, R2, UR14, PT ;  /* 0x0000000e02007c0c */ /* 0x000fe2000bf46270 */
[----:B------:R-:W-:Y:S01]  /*dde0*/  IMAD.SHL.U32 R4, R4, 0x2, RZ ;  /* 0x0000000204047824 */ /* 0x000fe200078e00ff */
[----:B------:R-:W-:Y:S01]  /*ddf0*/  SHF.R.S32.HI R13, RZ, 0x3, R6 ;  /* 0x00000003ff0d7819 */ /* 0x000fe20000011406 */
[----:B------:R-:W-:Y:S01]  /*de00*/  IMAD.IADD R8, R8, 0x1, -R3 ;  /* 0x0000000108087824 */ /* 0x000fe200078e0a03 */
[----:B------:R-:W-:Y:S01]  /*de10*/  SEL R3, RZ, 0x1, P2 ;  /* 0x00000001ff037807 */ /* 0x000fe20001000000 */
[----:B------:R-:W-:Y:S01]  /*de20*/  UIADD3 UR9, UR9, UR10, URZ ;  /* 0x0000000a09097290 */ /* 0x000fe2000fffe03f */
[----:B------:R-:W-:Y:S01]  /*de30*/  ISETP.GE.AND P1, PT, R187, UR14, PT ;  /* 0x0000000ebb007c0c */ /* 0x000fe2000bf26270 */
[----:B------:R-:W-:Y:S01]  /*de40*/  ULDC.64 UR12, c[0x0][0xae8] ;  /* 0x0002ba00000c7ab9 */ /* 0x000fe20000000a00 */
[----:B------:R-:W-:Y:S01]  /*de50*/  LOP3.LUT R6, R4, 0x2, R3, 0xe2, !PT ;  /* 0x0000000204067812 */ /* 0x000fe200078ee203 */
[----:B------:R-:W-:Y:S01]  /*de60*/  IMAD R3, R8, 0x20, R13 ;  /* 0x0000002008037824 */ /* 0x000fe200078e020d */
[----:B------:R-:W-:Y:S01]  /*de70*/  SEL R4, RZ, 0xffffffff, P1 ;  /* 0xffffffffff047807 */ /* 0x000fe20000800000 */
[----:B------:R-:W-:Y:S01]  /*de80*/  UIMAD.WIDE.U32 UR8, UR44, UR12, UR8 ;  /* 0x0000000c2c0872a5 */ /* 0x000fe2000f8e0008 */
[----:B-1----:R-:W-:Y:S01]  /*de90*/  ISETP.NE.AND P0, PT, R11, 0x1, PT ;  /* 0x000000010b00780c */ /* 0x002fe20003f05270 */
[----:B------:R-:W-:Y:S01]  /*dea0*/  VIADD R8, R3, UR45 ;  /* 0x0000002d03087c36 */ /* 0x000fe20008000000 */
[----:B------:R-:W-:Y:S01]  /*deb0*/  ISETP.GE.AND P1, PT, R33, UR14, PT ;  /* 0x0000000e21007c0c */ /* 0x000fe2000bf26270 */
[----:B------:R-:W-:Y:S01]  /*dec0*/  IMAD.SHL.U32 R9, R4, 0x4, RZ ;  /* 0x0000000404097824 */ /* 0x000fe200078e00ff */
[----:B------:R-:W-:Y:S01]  /*ded0*/  ULDC.64 UR10, c[0x0][0xaf0] ;  /* 0x0002bc00000a7ab9 */ /* 0x000fe20000000a00 */
[----:B------:R-:W-:Y:S01]  /*dee0*/  UIMAD UR9, UR44, UR13, UR9 ;  /* 0x0000000d2c0972a4 */ /* 0x000fe2000f8e0209 */
[----:B------:R-:W-:Y:S01]  /*def0*/  IMAD.MOV.U32 R3, RZ, RZ, R8 ;  /* 0x000000ffff037224 */ /* 0x000fe200078e0008 */
[----:B------:R-:W-:Y:S01]  /*df00*/  UIMAD UR42, UR42, UR10, URZ ;  /* 0x0000000a2a2a72a4 */ /* 0x000fe2000f8e023f */
[C---:B------:R-:W-:Y:S01]  /*df10*/  VIADD R27, R2.reuse, 0x100 ;  /* 0x00000100021b7836 */ /* 0x040fe20000000000 */
[----:B------:R-:W-:Y:S01]  /*df20*/  UIMAD.WIDE.U32 UR8, UR41, UR10, UR8 ;  /* 0x0000000a290872a5 */ /* 0x000fe2000f8e0008 */
[----:B------:R-:W-:Y:S01]  /*df30*/  LOP3.LUT R6, R9, 0x4, R6, 0xe2, !PT ;  /* 0x0000000409067812 */ /* 0x000fe200078ee206 */
[----:B------:R-:W-:Y:S01]  /*df40*/  UIMAD UR4, UR41, UR11, UR42 ;  /* 0x0000000b290472a4 */ /* 0x000fe2000f8e022a */
[C---:B------:R-:W-:Y:S01]  /*df50*/  VIADD R37, R2.reuse, 0x140 ;  /* 0x0000014002257836 */ /* 0x040fe20000000000 */
[----:B------:R-:W0:Y:S01]  /*df60*/  @P0 LDC R5, c[0x0][0xbec] ;  /* 0x0002fb00ff050b82 */ /* 0x000e220000000800 */
[----:B------:R-:W-:Y:S01]  /*df70*/  VIADD R29, R2, 0x180 ;  /* 0x00000180021d7836 */ /* 0x000fe20000000000 */
[----:B------:R-:W-:Y:S01]  /*df80*/  UIADD3 UR4, UR9, UR4, URZ ;  /* 0x0000000409047290 */ /* 0x000fe2000fffe03f */
[----:B-----5:R-:W-:Y:S01]  /*df90*/  IMAD R25, R0, R11, RZ ;  /* 0x0000000b00197224 */ /* 0x020fe200078e02ff */
[----:B------:R-:W-:Y:S01]  /*dfa0*/  BSSY B1, `(.L_x_4301) ;  /* 0x0000055000017945 */ /* 0x000fe20003800000 */
[----:B------:R-:W-:Y:S01]  /*dfb0*/  VIADD R26, R13, UR45 ;  /* 0x0000002d0d1a7c36 */ /* 0x000fe20008000000 */
[----:B------:R-:W-:Y:S01]  /*dfc0*/  SHF.R.S32.HI R35, RZ, 0x1f, R187 ;  /* 0x0000001fff237819 */ /* 0x000fe200000114bb */
[----:B------:R-:W-:Y:S01]  /*dfd0*/  VIADD R31, R2, 0x1c0 ;  /* 0x000001c0021f7836 */ /* 0x000fe20000000000 */
[----:B------:R-:W1:Y:S01]  /*dfe0*/  @P0 LDC R7, c[0x0][0xbf0] ;  /* 0x0002fc00ff070b82 */ /* 0x000e620000000800 */
[----:B------:R-:W-:-:S02]  /*dff0*/  SHF.R.S32.HI R28, RZ, 0x1f, R27 ;  /* 0x0000001fff1c7819 */ /* 0x000fc4000001141b */
[----:B------:R-:W-:Y:S02]  /*e000*/  SHF.R.S32.HI R30, RZ, 0x1f, R29 ;  /* 0x0000001fff1e7819 */ /* 0x000fe4000001141d */
[----:B------:R-:W-:Y:S02]  /*e010*/  SHF.R.S32.HI R32, RZ, 0x1f, R33 ;  /* 0x0000001fff207819 */ /* 0x000fe40000011421 */
[----:B------:R-:W-:Y:S02]  /*e020*/  SHF.R.S32.HI R34, RZ, 0x1f, R31 ;  /* 0x0000001fff227819 */ /* 0x000fe4000001141f */
[----:B------:R-:W-:Y:S02]  /*e030*/  SHF.R.S32.HI R36, RZ, 0x1f, R37 ;  /* 0x0000001fff247819 */ /* 0x000fe40000011425 */
[----:B------:R-:W-:Y:S01]  /*e040*/  SHF.R.S32.HI R38, RZ, 0x1f, R192 ;  /* 0x0000001fff267819 */ /* 0x000fe200000114c0 */
[----:B0-----:R-:W-:Y:S01]  /*e050*/  @P0 IMAD.HI.U32 R4, R8, R5, RZ ;  /* 0x0000000508040227 */ /* 0x001fe200078e00ff */
[----:B------:R-:W-:-:S02]  /*e060*/  SEL R5, RZ, 0xffffffff, P1 ;  /* 0xffffffffff057807 */ /* 0x000fc40000800000 */
        /* <DEDUP_REMOVED lines=72> */
.L_x_4302:
[----:B------:R-:W-:Y:S05]  /*e4f0*/  BSYNC B1 ;  /* 0x0000000000017941 */ /* 0x000fea0003800000 */
.L_x_4301:
        /* <DEDUP_REMOVED lines=36> */
.L_x_4295:
[----:B------:R-:W-:Y:S05]  /*e740*/  BSYNC B0 ;  /* 0x0000000000007941 */ /* 0x000fea0003800000 */
.L_x_4288:
[----:B------:R-:W-:Y:S02]  /*e750*/  ULDC UR4, c[0x0][0xc3c] ;  /* 0x00030f0000047ab9 */ /* 0x000fe40000000800 */
[----:B------:R-:W-:-:S06]  /*e760*/  UISETP.GE.AND UP0, UPT, UR7, UR4, UPT ;  /* 0x000000040700728c */ /* 0x000fcc000bf06270 */
[----:B------:R-:W-:-:S13]  /*e770*/  PLOP3.LUT P0, PT, PT, PT, UP0, 0x80, 0x0 ;  /* 0x000000000000781c */ /* 0x000fda0003f0f008 */
[----:B------:R-:W-:Y:S05]  /*e780*/  @!P0 BRA `(.L_x_4303) ;  /* 0xffffff2800cc8947 */ /* 0x000fea000383ffff */
[----:B------:R-:W-:Y:S05]  /*e790*/  EXIT ;  /* 0x000000000000794d */ /* 0x000fea0003800000 */
.L_x_4233:
        /* <DEDUP_REMOVED lines=16> */
.L_x_4304:
        /* <DEDUP_REMOVED lines=43> */
.L_x_4308:
        /* <DEDUP_REMOVED lines=35> */
.L_x_4306:
        /* <DEDUP_REMOVED lines=13> */
.L_x_4309:
        /* <DEDUP_REMOVED lines=62> */
.L_x_4310:
        /* <DEDUP_REMOVED lines=61> */
.L_x_4311:
[----:B------:R-:W-:-:S05]  /*f600*/  LOP3.LUT R25, RZ, R2, RZ, 0x33, !PT ;  /* 0x00000002ff197212 */ /* 0x000fca00078e33ff */
[----:B------:R-:W-:Y:S01]  /*f610*/  IMAD.IADD R25, R6, 0x1, R25 ;  /* 0x0000000106197824 */ /* 0x000fe200078e0219 */
[----:B------:R-:W-:Y:S06]  /*f620*/  BRA `(.L_x_4312) ;  /* 0x0000000000147947 */ /* 0x000fec0003800000 */
.L_x_4307:
[----:B------:R-:W-:Y:S01]  /*f630*/  ULDC UR4, c[0x0][0xc3c] ;  /* 0x00030f0000047ab9 */ /* 0x000fe20000000800 */
[----:B------:R-:W-:Y:S02]  /*f640*/  IMAD.MOV.U32 R25, RZ, RZ, RZ ;  /* 0x000000ffff197224 */ /* 0x000fe400078e00ff */
[----:B------:R-:W-:Y:S02]  /*f650*/  IMAD.U32 R24, RZ, RZ, UR6 ;  /* 0x00000006ff187e24 */ /* 0x000fe4000f8e00ff */
[----:B------:R-:W-:Y:S02]  /*f660*/  IMAD.MOV.U32 R26, RZ, RZ, RZ ;  /* 0x000000ffff1a7224 */ /* 0x000fe400078e00ff */
[----:B------:R-:W-:-:S07]  /*f670*/  IMAD.U32 R27, RZ, RZ, UR4 ;  /* 0x00000004ff1b7e24 */ /* 0x000fce000f8e00ff */
.L_x_4312:
[----:B------:R-:W-:-:S13]  /*f680*/  ISETP.NE.AND P0, PT, R7, RZ, PT ;  /* 0x000000ff0700720c */ /* 0x000fda0003f05270 */
[----:B------:R-:W0:Y:S01]  /*f690*/  @!P0 S2R R3, SR_CgaCtaId ;  /* 0x0000000000038919 */ /* 0x000e220000008800 */
[----:B------:R-:W-:-:S04]  /*f6a0*/  @!P0 MOV R2, 0x400 ;  /* 0x0000040000028802 */ /* 0x000fc80000000f00 */
[----:B0-----:R-:W-:-:S05]  /*f6b0*/  @!P0 LEA R2, R3, R2, 0x18 ;  /* 0x0000000203028211 */ /* 0x001fca00078ec0ff */
[----:B------:R0:W-:Y:S01]  /*f6c0*/  @!P0 STS.128 [R2+0x28cd0], R24 ;  /* 0x028cd01802008388 */ /* 0x0001e20000000c00 */
[----:B------:R-:W-:Y:S06]  /*f6d0*/  BAR.ARV 0x5, 0x180 ;  /* 0x0146000000007b1d */ /* 0x000fec0000002000 */
.L_x_4305:
[----:B------:R2:W-:Y:S01]  /*f6e0*/  STL [R1+0x20], RZ ;  /* 0x000020ff01007387 */ /* 0x0005e20000100800 */
[----:B------:R-:W-:Y:S01]  /*f6f0*/  ULDC UR4, c[0x0][0xc3c] ;  /* 0x00030f0000047ab9 */ /* 0x000fe20000000800 */
[----:B------:R-:W-:Y:S01]  /*f700*/  IMAD.MOV.U32 R22, RZ, RZ, 0x1 ;  /* 0x00000001ff167424 */ /* 0x000fe200078e00ff */
[----:B-1----:R-:W-:Y:S01]  /*f710*/  ISETP.GE.AND P0, PT, R27, UR4, PT ;  /* 0x000000041b007c0c */ /* 0x002fe2000bf06270 */
[----:B------:R-:W-:-:S12]  /*f720*/  IMAD.MOV.U32 R18, RZ, RZ, RZ ;  /* 0x000000ffff127224 */ /* 0x000fd800078e00ff */
[----:B--2---:R-:W-:Y:S05]  /*f730*/  @P0 BRA `(.L_x_4313) ;  /* 0x0000004c00f80947 */ /* 0x004fea0003800000 */
[----:B------:R-:W1:Y:S01]  /*f740*/  S2UR UR5, SR_CgaCtaId ;  /* 0x00000000000579c3 */ /* 0x000e620000008800 */
[C---:B0-----:R-:W-:Y:S01]  /*f750*/  IMAD.SHL.U32 R2, R0.reuse, 0x8, RZ ;  /* 0x0000000800027824 */ /* 0x041fe200078e00ff */
        /* <DEDUP_REMOVED lines=18> */
[----:B-1----:R-:W-:Y:S01]  /*f880*/  ULEA UR4, UR5, UR4, 0x18 ;  /* 0x0000000405047291 */ /* 0x002fe2000f8ec03f */
[C---:B------:R-:W-:Y:S02]  /*f890*/  LOP3.LUT R2, R0.reuse, 0x100, RZ, 0xfc, !PT ;  /* 0x0000010000027812 */ /* 0x040fe400078efcff */
[C---:B------:R-:W-:Y:S02]  /*f8a0*/  LOP3.LUT R4, R0.reuse, 0x140, RZ, 0xfc, !PT ;  /* 0x0000014000047812 */ /* 0x040fe400078efcff */
[C---:B------:R-:W-:Y:S01]  /*f8b0*/  LOP3.LUT R3, R0.reuse, 0x180, RZ, 0xfc, !PT ;  /* 0x0000018000037812 */ /* 0x040fe200078efcff */
[----:B------:R-:W-:Y:S01]  /*f8c0*/  IMAD.U32 R17, RZ, RZ, UR4 ;  /* 0x00000004ff117e24 */ /* 0x000fe2000f8e00ff */
[----:B------:R-:W-:-:S03]  /*f8d0*/  LOP3.LUT R2, R0, 0x1c0, RZ, 0xfc, !PT ;  /* 0x000001c000027812 */ /* 0x000fc600078efcff */
[----:B------:R-:W-:-:S05]  /*f8e0*/  IMAD R0, R33, 0x2, R17 ;  /* 0x0000000221007824 */ /* 0x000fca00078e0211 */
[----:B------:R0:W-:Y:S02]  /*f8f0*/  STL [R1+0x28], R0 ;  /* 0x0000280001007387 */ /* 0x0001e40000100800 */
.L_x_4376:
[----:B-1----:R-:W1:Y:S02]  /*f900*/  LDC.64 R2, c[0x0][0xc88] ;  /* 0x00032200ff027b82 */ /* 0x002e640000000a00 */
[----:B-1----:R-:W-:-:S05]  /*f910*/  IMAD.WIDE R2, R27, 0x4, R2 ;  /* 0x000000041b027825 */ /* 0x002fca00078e0202 */
[----:B------:R-:W0:Y:S01]  /*f920*/  LDG.E R29, desc[UR50][R2.64] ;  /* 0x00000032021d7981 */ /* 0x000e22000c1e1900 */
[----:B------:R-:W-:Y:S05]  /*f930*/  YIELD ;  /* 0x0000000000007946 */ /* 0x000fea0003800000 */
[----:B------:R-:W-:Y:S01]  /*f940*/  ULDC.64 UR4, c[0x0][0xa28] ;  /* 0x00028a0000047ab9 */ /* 0x000fe20000000a00 */
[----:B------:R-:W-:Y:S01]  /*f950*/  IMAD.MOV.U32 R31, RZ, RZ, RZ ;  /* 0x000000ffff1f7224 */ /* 0x000fe200078e00ff */
[----:B------:R-:W-:Y:S01]  /*f960*/  ISETP.NE.U32.AND P0, PT, RZ, UR4, PT ;  /* 0x00000004ff007c0c */ /* 0x000fe2000bf05070 */
[----:B------:R-:W-:-:S03]  /*f970*/  ULDC.64 UR6, c[0x0][0xa18] ;  /* 0x0002860000067ab9 */ /* 0x000fc60000000a00 */
[----:B------:R-:W-:Y:S01]  /*f980*/  ISETP.NE.AND.EX P0, PT, RZ, UR5, PT, P0 ;  /* 0x00000005ff007c0c */ /* 0x000fe2000bf05300 */
[----:B------:R-:W-:Y:S01]  /*f990*/  IMAD.MOV.U32 R37, RZ, RZ, RZ ;  /* 0x000000ffff257224 */ /* 0x000fe200078e00ff */
[----:B0-----:R-:W-:-:S11]  /*f9a0*/  SHF.R.S32.HI R0, RZ, 0x1f, R29 ;  /* 0x0000001fff007819 */ /* 0x001fd6000001141d */
        /* <DEDUP_REMOVED lines=37> */
.L_x_4314:
        /* <DEDUP_REMOVED lines=9> */
.L_x_4315:
        /* <DEDUP_REMOVED lines=9> */
.L_x_4316:
[----:B------:R-:W3:Y:S01]  /*fd20*/  LDL R4, [R1+0x4] ;  /* 0x0000040001047983 */ /* 0x000ee20000100800 */
[----:B012---:R-:W0:Y:S01]  /*fd30*/  LDC R0, c[0x0][0x448] ;  /* 0x00011200ff007b82 */ /* 0x007e220000000800 */
[----:B-----5:R-:W-:Y:S01]  /*fd40*/  IMAD.IADD R28, R28, 0x1, -R31 ;  /* 0x000000011c1c7824 */ /* 0x020fe200078e0a1f */
[----:B------:R-:W-:Y:S01]  /*fd50*/  LOP3.LUT R16, R16, 0xfffffdff, RZ, 0xc0, !PT ;  /* 0xfffffdff10107812 */ /* 0x000fe200078ec0ff */
[----:B------:R-:W-:Y:S01]  /*fd60*/  BSSY B0, `(.L_x_4317) ;  /* 0x0000037000007945 */ /* 0x000fe20003800000 */
[----:B0-----:R-:W-:Y:S01]  /*fd70*/  ISETP.NE.AND P0, PT, R0, 0x1, PT ;  /* 0x000000010000780c */ /* 0x001fe20003f05270 */
[----:B------:R-:W-:-:S04]  /*fd80*/  IMAD.SHL.U32 R0, R25, 0x40, RZ ;  /* 0x0000004019007824 */ /* 0x000fc800078e00ff */
[----:B------:R-:W-:-:S08]  /*fd90*/  VIADD R0, R0, 0x3f ;  /* 0x0000003f00007836 */ /* 0x000fd00000000000 */
[----:B------:R-:W0:Y:S01]  /*fda0*/  @P0 LDC R3, c[0x0][0x44c] ;  /* 0x00011300ff030b82 */ /* 0x000e220000000800 */
[----:B------:R-:W-:-:S07]  /*fdb0*/  @P0 LOP3.LUT R16, R16, 0x200, RZ, 0xfc, !PT ;  /* 0x0000020010100812 */ /* 0x000fce00078efcff */
[----:B------:R-:W1:Y:S01]  /*fdc0*/  @P0 LDC R2, c[0x0][0x450] ;  /* 0x00011400ff020b82 */ /* 0x000e620000000800 */
[----:B0-----:R-:W-:-:S05]  /*fdd0*/  @P0 IMAD.HI.U32 R3, R0, R3, RZ ;  /* 0x0000000300030227 */ /* 0x001fca00078e00ff */
[----:B-1----:R-:W-:Y:S01]  /*fde0*/  @P0 SHF.R.U32.HI R0, RZ, R2, R3 ;  /* 0x00000002ff000219 */ /* 0x002fe20000011603 */
[C---:B------:R-:W-:Y:S01]  /*fdf0*/  VIADD R2, R28.reuse, 0x3f ;  /* 0x0000003f1c027836 */ /* 0x040fe20000000000 */
[----:B---3--:R-:W-:-:S05]  /*fe00*/  IADD3 R3, R28, 0x40, -R4 ;  /* 0x000000401c037810 */ /* 0x008fca0007ffe804 */
[----:B------:R-:W-:-:S05]  /*fe10*/  IMAD.IADD R0, R3, 0x1, R0 ;  /* 0x0000000103007824 */ /* 0x000fca00078e0200 */
[----:B------:R-:W-:-:S04]  /*fe20*/  SHF.R.S32.HI R3, RZ, 0x1f, R0 ;  /* 0x0000001fff037819 */ /* 0x000fc80000011400 */
[----:B------:R-:W-:Y:S02]  /*fe30*/  LEA.HI R0, R3, R0, RZ, 0x6 ;  /* 0x0000000003007211 */ /* 0x000fe400078f30ff */
[----:B------:R-:W-:Y:S02]  /*fe40*/  SHF.R.S32.HI R3, RZ, 0x1f, R2 ;  /* 0x0000001fff037819 */ /* 0x000fe40000011402 */
[----:B------:R-:W-:Y:S02]  /*fe50*/  SHF.R.S32.HI R0, RZ, 0x6, R0 ;  /* 0x00000006ff007819 */ /* 0x000fe40000011400 */
[----:B------:R-:W-:Y:S02]  /*fe60*/  LEA.HI R3, R3, R2, RZ, 0x6 ;  /* 0x0000000203037211 */ /* 0x000fe400078f30ff */
[----:B------:R-:W-:Y:S02]  /*fe70*/  LOP3.LUT R2, R26, 0xff000000, RZ, 0xc0, !PT ;  /* 0xff0000001a027812 */ /* 0x000fe400078ec0ff */
[----:B------:R-:W-:-:S02]  /*fe80*/  SHF.R.S32.HI R3, RZ, 0x6, R3 ;  /* 0x00000006ff037819 */ /* 0x000fc40000011403 */
[----:B------:R-:W-:Y:S02]  /*fe90*/  SHF.R.U32.HI R2, RZ, 0x8, R2 ;  /* 0x00000008ff027819 */ /* 0x000fe40000011602 */
[----:B------:R-:W-:Y:S02]  /*fea0*/  VIMNMX R0, R3, R0, PT ;  /* 0x0000000003007248 */ /* 0x000fe40003fe0100 */
[----:B------:R-:W-:Y:S02]  /*feb0*/  LOP3.LUT R3, R26, 0xff0000, RZ, 0xc0, !PT ;  /* 0x00ff00001a037812 */ /* 0x000fe400078ec0ff */
[----:B------:R-:W-:Y:S02]  /*fec0*/  ISETP.GE.AND P0, PT, R0, 0x1, PT ;  /* 0x000000010000780c */ /* 0x000fe40003f06270 */
[----:B------:R-:W-:Y:S01]  /*fed0*/  LEA.HI R4, R3, R2, RZ, 0x10 ;  /* 0x0000000203047211 */ /* 0x000fe200078f80ff */
[----:B------:R-:W-:-:S10]  /*fee0*/  IMAD.MOV.U32 R2, RZ, RZ, RZ ;  /* 0x000000ffff027224 */ /* 0x000fd400078e00ff */
[----:B------:R-:W-:Y:S05]  /*fef0*/  @!P0 BRA `(.L_x_4318) ;  /* 0x0000000000748947 */ /* 0x000fea0003800000 */
        /* <DEDUP_REMOVED lines=29> */
.L_x_4318:
[----:B------:R-:W-:Y:S05]  /*100d0*/  BSYNC B0 ;  /* 0x0000000000007941 */ /* 0x000fea0003800000 */
.L_x_4317:
        /* <DEDUP_REMOVED lines=24> */
.L_x_4320:
        /* <DEDUP_REMOVED lines=20> */
.L_x_4323:
[----:B------:R-:W-:Y:S05]  /*103a0*/  BSYNC B6 ;  /* 0x0000000000067941 */ /* 0x000fea0003800000 */
.L_x_4322:
        /* <DEDUP_REMOVED lines=20> */
.L_x_4326:
        /* <DEDUP_REMOVED lines=15> */
.L_x_4325:
[----:B------:R-:W-:Y:S05]  /*105e0*/  BSYNC B6 ;  /* 0x0000000000067941 */ /* 0x000fea0003800000 */
.L_x_4324:
[----:B------:R-:W0:Y:S01]  /*105f0*/  S2R R34, SR_TID.X ;  /* 0x0000000000227919 */ /* 0x000e220000002100 */
[----:B------:R-:W-:Y:S01]  /*10600*/  ULDC.64 UR4, c[0x0][0x9f8] ;  /* 0x00027e0000047ab9 */ /* 0x000fe20000000a00 */
[----:B------:R-:W1:Y:S01]  /*10610*/  LDC R20, c[0x0][0x430] ;  /* 0x00010c00ff147b82 */ /* 0x000e620000000800 */
[----:B------:R-:W-:-:S04]  /*10620*/  ISETP.NE.U32.AND P0, PT, RZ, UR4, PT ;  /* 0x00000004ff007c0c */ /* 0x000fc8000bf05070 */
[----:B------:R-:W-:Y:S01]  /*10630*/  ISETP.NE.AND.EX P0, PT, RZ, UR5, PT, P0 ;  /* 0x00000005ff007c0c */ /* 0x000fe2000bf05300 */
[----:B------:R-:W2:-:S12]  /*10640*/  S2R R21, SR_TID.X ;  /* 0x0000000000157919 */ /* 0x000e980000002100 */
[----:B------:R-:W-:Y:S01]  /*10650*/  @P0 IADD3 R2, P1, R19, UR4, RZ ;  /* 0x0000000413020c10 */ /* 0x000fe2000ff3e0ff */
[----:B------:R-:W-:-:S03]  /*10660*/  ULDC UR4, c[0x0][0x320] ;  /* 0x0000c80000047ab9 */ /* 0x000fc60000000800 */
[----:B------:R-:W-:-:S05]  /*10670*/  @P0 IADD3.X R3, R32, UR5, RZ, P1, !PT ;  /* 0x0000000520030c10 */ /* 0x000fca0008ffe4ff */
[----:B------:R3:W5:Y:S01]  /*10680*/  @P0 LDG.E R23, desc[UR50][R2.64] ;  /* 0x0000003202170981 */ /* 0x000762000c1e1900 */
[----:B------:R-:W-:Y:S01]  /*10690*/  LOP3.LUT R16, R16, 0xffffffbf, RZ, 0xc0, !PT ;  /* 0xffffffbf10107812 */ /* 0x000fe200078ec0ff */
[----:B------:R-:W-:Y:S01]  /*106a0*/  UMOV UR5, 0xffffffff ;  /* 0xffffffff00057882 */ /* 0x000fe20000000000 */
[----:B0-----:R-:W-:-:S05]  /*106b0*/  IMAD.SHL.U32 R34, R34, 0x8, RZ ;  /* 0x0000000822227824 */ /* 0x001fca00078e00ff */
[----:B------:R-:W-:Y:S01]  /*106c0*/  LOP3.LUT R34, R34, 0x38, RZ, 0xc0, !PT ;  /* 0x0000003822227812 */ /* 0x000fe200078ec0ff */
[----:B--2---:R-:W-:-:S03]  /*106d0*/  IMAD.SHL.U32 R21, R21, 0x8, RZ ;  /* 0x0000000815157824 */ /* 0x004fc600078e00ff */
[C---:B------:R-:W-:Y:S02]  /*106e0*/  LOP3.LUT R0, R34.reuse, 0x40, RZ, 0xfc, !PT ;  /* 0x0000004022007812 */ /* 0x040fe400078efcff */
[----:B------:R-:W-:Y:S02]  /*106f0*/  LOP3.LUT R4, R34, 0x180, RZ, 0xfc, !PT ;  /* 0x0000018022047812 */ /* 0x000fe400078efcff */
[----:B------:R-:W-:Y:S02]  /*10700*/  ISETP.GE.AND P3, PT, R0, UR4, PT ;  /* 0x0000000400007c0c */ /* 0x000fe4000bf66270 */
[----:B------:R-:W0:Y:S01]  /*10710*/  S2R R0, SR_TID.X ;  /* 0x0000000000007919 */ /* 0x000e220000002100 */
[----:B------:R-:W-:Y:S02]  /*10720*/  LOP3.LUT R34, R34, 0x1c0, RZ, 0xfc, !PT ;  /* 0x000001c022227812 */ /* 0x000fe400078efcff */
[----:B------:R-:W-:Y:S02]  /*10730*/  LOP3.LUT R21, R21, 0x38, RZ, 0xc0, !PT ;  /* 0x0000003815157812 */ /* 0x000fe400078ec0ff */
[----:B------:R-:W-:-:S02]  /*10740*/  ISETP.GE.AND P0, PT, R34, UR4, PT ;  /* 0x0000000422007c0c */ /* 0x000fc4000bf06270 */
[----:B------:R-:W2:Y:S01]  /*10750*/  S2R R34, SR_TID.X ;  /* 0x0000000000227919 */ /* 0x000ea20000002100 */
[----:B------:R-:W-:Y:S02]  /*10760*/  ISETP.GE.AND P2, PT, R21, UR4, PT ;  /* 0x0000000415007c0c */ /* 0x000fe4000bf46270 */
[----:B------:R-:W-:Y:S02]  /*10770*/  ISETP.GE.AND P1, PT, R4, UR4, PT ;  /* 0x0000000404007c0c */ /* 0x000fe4000bf26270 */
[----:B------:R-:W-:Y:S02]  /*10780*/  @P3 LOP3.LUT R16, R16, 0x40, RZ, 0xfc, !PT ;  /* 0x0000004010103812 */ /* 0x000fe400078efcff */
[----:B------:R-:W-:Y:S02]  /*10790*/  SEL R7, RZ, 0x40, P1 ;  /* 0x00000040ff077807 */ /* 0x000fe40000800000 */
[----:B------:R-:W-:Y:S02]  /*107a0*/  LOP3.LUT R16, R16, 0xffffff7f, RZ, 0xc0, !PT ;  /* 0xffffff7f10107812 */ /* 0x000fe400078ec0ff */
[----:B------:R-:W-:-:S03]  /*107b0*/  SEL R8, RZ, 0x80, P0 ;  /* 0x00000080ff087807 */ /* 0x000fc60000000000 */
[----:B------:R-:W-:-:S04]  /*107c0*/  @P2 LOP3.LUT R16, R16, 0x80, RZ, 0xfc, !PT ;  /* 0x0000008010102812 */ /* 0x000fc800078efcff */
[----:B------:R-:W-:Y:S01]  /*107d0*/  LOP3.LUT R16, R16, 0xffffffdf, RZ, 0xc0, !PT ;  /* 0xffffffdf10107812 */ /* 0x000fe200078ec0ff */
[----:B0-----:R-:W-:-:S05]  /*107e0*/  IMAD.SHL.U32 R0, R0, 0x8, RZ ;  /* 0x0000000800007824 */ /* 0x001fca00078e00ff */
[----:B------:R-:W-:Y:S01]  /*107f0*/  LOP3.LUT R0, R0, 0x38, RZ, 0xc0, !PT ;  /* 0x0000003800007812 */ /* 0x000fe200078ec0ff */
[----:B--2---:R-:W-:-:S03]  /*10800*/  IMAD.SHL.U32 R34, R34, 0x8, RZ ;  /* 0x0000000822227824 */ /* 0x004fc600078e00ff */
[----:B------:R-:W-:Y:S02]  /*10810*/  LOP3.LUT R0, R0, 0x80, RZ, 0xfc, !PT ;  /* 0x0000008000007812 */ /* 0x000fe400078efcff */
[----:B------:R-:W-:Y:S02]  /*10820*/  LOP3.LUT R34, R34, 0x38, RZ, 0xc0, !PT ;  /* 0x0000003822227812 */ /* 0x000fe400078ec0ff */
[----:B------:R-:W-:Y:S02]  /*10830*/  ISETP.GE.AND P5, PT, R0, UR4, PT ;  /* 0x0000000400007c0c */ /* 0x000fe4000bfa6270 */
[----:B------:R-:W-:Y:S02]  /*10840*/  LOP3.LUT R34, R34, 0xc0, RZ, 0xfc, !PT ;  /* 0x000000c022227812 */ /* 0x000fe400078efcff */
[----:B------:R-:W-:Y:S02]  /*10850*/  LEA R0, R35, 0xffffffc0, 0x6 ;  /* 0xffffffc023007811 */ /* 0x000fe400078e30ff */
        /* <DEDUP_REMOVED lines=12> */
[----:B-1-3--:R-:W-:Y:S06]  /*10920*/  BRA.DIV UR5, `(.L_x_4327) ;  /* 0x0000004605347947 */ /* 0x00afec000b800000 */
.L_x_4394:
        /* <DEDUP_REMOVED lines=56> */
.L_x_4328:
[----:B------:R-:W-:Y:S01]  /*10cb0*/  IADD3 R28, -R36, R28, -R0 ;  /* 0x0000001c241c7210 */ /* 0x000fe20007ffe900 */
[----:B------:R-:W-:Y:S01]  /*10cc0*/  IMAD R19, R18, 0x8, R17 ;  /* 0x0000000812137824 */ /* 0x000fe200078e0211 */
[----:B------:R-:W-:Y:S01]  /*10cd0*/  SHF.L.U32 R0, R22, 0x1f, RZ ;  /* 0x0000001f16007819 */ /* 0x000fe200000006ff */
[----:B------:R-:W-:Y:S03]  /*10ce0*/  BSSY B0, `(.L_x_4329) ;  /* 0x0000003000007945 */ /* 0x000fe60003800000 */
[----:B------:R-:W0:Y:S02]  /*10cf0*/  SYNCS.PHASECHK.TRANS64.TRYWAIT P0, [R19+URZ+0x28c40], R0 ;  /* 0x028c4000130075a7 */ /* 0x000e24000800017f */
[----:B0-----:R-:W-:Y:S05]  /*10d00*/  @!P0 BRA `(.L_x_4330) ;  /* 0x0000004000708947 */ /* 0x001fea0003800000 */
.L_x_4395:
[----:B------:R-:W-:Y:S05]  /*10d10*/  BSYNC B0 ;  /* 0x0000000000007941 */ /* 0x000fea0003800000 */
.L_x_4329:
        /* <DEDUP_REMOVED lines=63> */
.L_x_4405:
        /* <DEDUP_REMOVED lines=10> */
.L_x_4332:
        /* <DEDUP_REMOVED lines=11> */
.L_x_4333:
        /* <DEDUP_REMOVED lines=39> */
.L_x_4335:
[----:B------:R-:W-:Y:S05]  /*114d0*/  BSYNC B6 ;  /* 0x0000000000067941 */ /* 0x000fea0003800000 */
.L_x_4334:
        /* <DEDUP_REMOVED lines=28> */
[----:B--2---:R-:W-:Y:S02]  /*116a0*/  @P6 SHF.R.U32.HI R4, RZ, R0, R6 ;  /* 0x00000000ff046219 */ /* 0x004fe40000011606 */
        /* <DEDUP_REMOVED lines=55> */
.L_x_4414:
        /* <DEDUP_REMOVED lines=10> */
.L_x_4337:
        /* <DEDUP_REMOVED lines=18> */
.L_x_4415:
[----:B------:R-:W-:Y:S05]  /*11be0*/  BSYNC B0 ;  /* 0x0000000000007941 */ /* 0x000fea0003800000 */
.L_x_4338:
[----:B------:R-:W-:-:S05]  /*11bf0*/  IMAD.U32 R2, RZ, RZ, UR36 ;  /* 0x00000024ff027e24 */ /* 0x000fca000f8e00ff */
[----:B------:R-:W-:-:S13]  /*11c00*/  ISETP.NE.AND P0, PT, R2, 0x3, PT ;  /* 0x000000030200780c */ /* 0x000fda0003f05270 */
[----:B------:R-:W-:Y:S05]  /*11c10*/  @!P0 BRA `(.L_x_4340) ;  /* 0x0000000000048947 */ /* 0x000fea0003800000 */
[----:B------:R-:W-:Y:S01]  /*11c20*/  BPT.TRAP 0x1 ;  /* 0x000000040000795c */ /* 0x000fe20000300000 */
.L_x_4340:
[----:B0-----:R-:W-:Y:S01]  /*11c30*/  SHF.L.U32 R0, R22, 0x1f, RZ ;  /* 0x0000001f16007819 */ /* 0x001fe200000006ff */
[----:B------:R-:W-:Y:S03]  /*11c40*/  BSSY B0, `(.L_x_4341) ;  /* 0x0000003000007945 */ /* 0x000fe60003800000 */
[----:B------:R-:W0:Y:S02]  /*11c50*/  SYNCS.PHASECHK.TRANS64.TRYWAIT P0, [R19+URZ+0x28c60], R0 ;  /* 0x028c6000130075a7 */ /* 0x000e24000800017f */
[----:B0-----:R-:W-:Y:S05]  /*11c60*/  @!P0 BRA `(.L_x_4342) ;  /* 0x0000003c00548947 */ /* 0x001fea0003800000 */
.L_x_4416:
[----:B------:R-:W-:Y:S05]  /*11c70*/  BSYNC B0 ;  /* 0x0000000000007941 */ /* 0x000fea0003800000 */
.L_x_4341:
        /* <DEDUP_REMOVED lines=109> */
.L_x_4426:
        /* <DEDUP_REMOVED lines=34> */
.L_x_4344:
        /* <DEDUP_REMOVED lines=11> */
.L_x_4345:
        /* <DEDUP_REMOVED lines=12> */
.L_x_4360:
        /* <DEDUP_REMOVED lines=41> */
.L_x_4348:
[----:B------:R-:W-:Y:S01]  /*12970*/  IMAD R6, R18, 0x8, R17 ;  /* 0x0000000812067824 */ /* 0x000fe200078e0211 */
[----:B------:R-:W-:Y:S01]  /*12980*/  SHF.L.U32 R19, R22, 0x1f, RZ ;  /* 0x0000001f16137819 */ /* 0x000fe200000006ff */
[----:B------:R-:W-:Y:S01]  /*12990*/  BSSY B1, `(.L_x_4349) ;  /* 0x0000004000017945 */ /* 0x000fe20003800000 */
[----:B------:R-:W-:Y:S02]  /*129a0*/  SHF.R.S32.HI R9, RZ, 0x1f, R5 ;  /* 0x0000001fff097819 */ /* 0x000fe40000011405 */
[----:B------:R-:W0:Y:S02]  /*129b0*/  SYNCS.PHASECHK.TRANS64.TRYWAIT P0, [R6+URZ+0x28c40], R19 ;  /* 0x028c4013060075a7 */ /* 0x000e24000800017f */
[----:B0-----:R-:W-:Y:S05]  /*129c0*/  @!P0 BRA `(.L_x_4350) ;  /* 0x00000038003c8947 */ /* 0x001fea0003800000 */
.L_x_4427:
[----:B------:R-:W-:Y:S05]  /*129d0*/  BSYNC B1 ;  /* 0x0000000000017941 */ /* 0x000fea0003800000 */
.L_x_4349:
        /* <DEDUP_REMOVED lines=40> */
.L_x_4437:
        /* <DEDUP_REMOVED lines=8> */
.L_x_4352:
        /* <DEDUP_REMOVED lines=11> */
.L_x_4353:
[----:B------:R2:W-:Y:S01]  /*12d90*/  SYNCS.ARRIVE.TRANS64.A1T0 RZ, [R6+URZ+0x28c30], RZ ;  /* 0x028c30ff06ff79a7 */ /* 0x0005e2000810003f */
[----:B------:R-:W-:Y:S05]  /*12da0*/  @!P2 BRA `(.L_x_4354) ;  /* 0x000000000004a947 */ /* 0x000fea0003800000 */
[----:B------:R-:W-:Y:S01]  /*12db0*/  BPT.TRAP 0x1 ;  /* 0x000000040000795c */ /* 0x000fe20000300000 */
.L_x_4354:
[----:B------:R-:W3:Y:S01]  /*12dc0*/  SYNCS.PHASECHK.TRANS64.TRYWAIT P0, [R6+URZ+0x28c60], R19 ;  /* 0x028c6013060075a7 */ /* 0x000ee2000800017f */
[----:B------:R-:W-:Y:S04]  /*12dd0*/  BSSY B1, `(.L_x_4355) ;  /* 0x0000002000017945 */ /* 0x000fe80003800000 */
[----:B---3--:R-:W-:Y:S05]  /*12de0*/  @!P0 BRA `(.L_x_4356) ;  /* 0x0000003800648947 */ /* 0x008fea0003800000 */
.L_x_4438:
[----:B------:R-:W-:Y:S05]  /*12df0*/  BSYNC B1 ;  /* 0x0000000000017941 */ /* 0x000fea0003800000 */
.L_x_4355:
        /* <DEDUP_REMOVED lines=79> */
.L_x_4448:
        /* <DEDUP_REMOVED lines=25> */
.L_x_4358:
        /* <DEDUP_REMOVED lines=11> */
.L_x_4359:
[----:B------:R3:W-:Y:S01]  /*13530*/  SYNCS.ARRIVE.TRANS64.A1T0 RZ, [R6+URZ+0x28c50], RZ ;  /* 0x028c50ff06ff79a7 */ /* 0x0007e2000810003f */
[----:B------:R-:W-:Y:S05]  /*13540*/  @P3 BRA `(.L_x_4360) ;  /* 0xfffffff000643947 */ /* 0x000fea000383ffff */
.L_x_4347:
[----:B------:R-:W-:Y:S05]  /*13550*/  BSYNC B0 ;  /* 0x0000000000007941 */ /* 0x000fea0003800000 */
.L_x_4346:
        /* <DEDUP_REMOVED lines=21> */
.L_x_4362:
[----:B------:R-:W-:Y:S05]  /*136b0*/  BSYNC B0 ;  /* 0x0000000000007941 */ /* 0x000fea0003800000 */
.L_x_4361:
[----:B------:R-:W-:-:S07]  /*136c0*/  SEL R18, R18, RZ, P0 ;  /* 0x000000ff12127207 */ /* 0x000fce0000000000 */
.L_x_4321:
[----:B------:R-:W-:Y:S05]  /*136d0*/  BSYNC B7 ;  /* 0x0000000000077941 */ /* 0x000fea0003800000 */
.L_x_4319:
        /* <DEDUP_REMOVED lines=11> */
.L_x_4363:
        /* <DEDUP_REMOVED lines=43> */
.L_x_4458:
[----:B------:R-:W-:Y:S02]  /*13a40*/  ULDC UR4, c[0x0][0xc38] ;  /* 0x00030e0000047ab9 */ /* 0x000fe40000000800 */
[----:B------:R-:W-:-:S04]  /*13a50*/  IMAD.U32 R4, RZ, RZ, UR4 ;  /* 0x00000004ff047e24 */ /* 0x000fc8000f8e00ff */
[----:B--2---:R-:W-:-:S04]  /*13a60*/  IMAD R5, R14, R4, RZ ;  /* 0x000000040e057224 */ /* 0x004fc800078e02ff */
[----:B------:R-:W-:-:S05]  /*13a70*/  IMAD.IADD R6, R6, 0x1, R5 ;  /* 0x0000000106067824 */ /* 0x000fca00078e0205 */
[----:B------:R-:W-:-:S13]  /*13a80*/  ISETP.GT.AND P6, PT, R6, R0, PT ;  /* 0x000000000600720c */ /* 0x000fda0003fc4270 */
[----:B------:R-:W-:Y:S05]  /*13a90*/  @P6 BRA `(.L_x_4366) ;  /* 0x0000000000a46947 */ /* 0x000fea0003800000 */
.L_x_4369:
        /* <DEDUP_REMOVED lines=11> */
[----:B------:R-:W-:Y:S02]  /*13b50*/  IMAD.MOV.U32 R8, RZ, RZ, RZ ;  /* 0x000000ffff087224 */ /* 0x000fe400078e00ff */
[----:B0-----:R-:W-:-:S05]  /*13b60*/  @!P6 IMAD.WIDE R2, R7, 0x4, R2 ;  /* 0x000000040702e825 */ /* 0x001fca00078e0202 */
[----:B------:R2:W3:Y:S02]  /*13b70*/  @!P6 LDG.E R25, desc[UR50][R2.64] ;  /* 0x000000320219e981 */ /* 0x0004e4000c1e1900 */
[----:B--2---:R-:W-:-:S05]  /*13b80*/  @!P6 IMAD.WIDE R2, R7, 0x4, R4 ;  /* 0x000000040702e825 */ /* 0x004fca00078e0204 */
        /* <DEDUP_REMOVED lines=20> */
.L_x_4466:
[----:B------:R-:W-:Y:S02]  /*13cd0*/  ULDC UR4, c[0x0][0xc38] ;  /* 0x00030e0000047ab9 */ /* 0x000fe40000000800 */
[----:B------:R-:W-:-:S04]  /*13ce0*/  IMAD.U32 R4, RZ, RZ, UR4 ;  /* 0x00000004ff047e24 */ /* 0x000fc8000f8e00ff */
[----:B--2---:R-:W-:-:S04]  /*13cf0*/  IMAD R5, R14, R4, RZ ;  /* 0x000000040e057224 */ /* 0x004fc800078e02ff */
[----:B------:R-:W-:-:S05]  /*13d00*/  IMAD.IADD R6, R5, 0x1, R6 ;  /* 0x0000000105067824 */ /* 0x000fca00078e0206 */
[----:B------:R-:W-:-:S13]  /*13d10*/  ISETP.GT.AND P6, PT, R6, R0, PT ;  /* 0x000000000600720c */ /* 0x000fda0003fc4270 */
[----:B------:R-:W-:Y:S05]  /*13d20*/  @!P6 BRA `(.L_x_4369) ;  /* 0xfffffffc005ce947 */ /* 0x000fea000383ffff */
.L_x_4366:
[----:B------:R-:W-:Y:S01]  /*13d30*/  IMAD.IADD R5, R6, 0x1, -R5 ;  /* 0x0000000106057824 */ /* 0x000fe200078e0a05 */
[----:B------:R-:W-:-:S03]  /*13d40*/  UMOV UR4, 0xffffffff ;  /* 0xffffffff00047882 */ /* 0x000fc60000000000 */
[----:B------:R-:W-:-:S05]  /*13d50*/  IMAD R7, R3, R4, R5 ;  /* 0x0000000403077224 */ /* 0x000fca00078e0205 */
[----:B------:R-:W-:Y:S01]  /*13d60*/  ISETP.GT.AND P6, PT, R7, R0, PT ;  /* 0x000000000700720c */ /* 0x000fe20003fc4270 */
[----:B------:R-:W-:-:S12]  /*13d70*/  BRA.DIV UR4, `(.L_x_4370) ;  /* 0x0000003a04607947 */ /* 0x000fd8000b800000 */
[----:B------:R-:W-:-:S04]  /*13d80*/  VOTE.ANY R2, PT, !P6 ;  /* 0x0000000000027806 */ /* 0x000fc800070e0100 */
[----:B------:R-:W2:Y:S02]  /*13d90*/  POPC R12, R2 ;  /* 0x00000002000c7309 */ /* 0x000ea40000000000 */
[----:B--2---:R2:W3:Y:S01]  /*13da0*/  SHFL.IDX PT, R25, R25, R12, 0x1f ;  /* 0x00001f0c19197589 */ /* 0x0044e200000e0000 */
[----:B------:R-:W-:-:S03]  /*13db0*/  IMAD.IADD R27, R12, 0x1, R27 ;  /* 0x000000010c1b7824 */ /* 0x000fc600078e021b */
[----:B------:R2:W4:Y:S04]  /*13dc0*/  SHFL.IDX PT, R8, R8, R12, 0x1f ;  /* 0x00001f0c08087589 */ /* 0x00052800000e0000 */
.L_x_4471:
[----:B------:R-:W-:-:S13]  /*13dd0*/  ISETP.NE.AND P0, PT, R2, RZ, PT ;  /* 0x000000ff0200720c */ /* 0x000fda0003f05270 */
[----:B------:R-:W-:Y:S05]  /*13de0*/  @!P0 BRA `(.L_x_4371) ;  /* 0x0000000000108947 */ /* 0x000fea0003800000 */
[----:B------:R-:W-:Y:S01]  /*13df0*/  UMOV UR4, 0xffffffff ;  /* 0xffffffff00047882 */ /* 0x000fe20000000000 */
[----:B--2---:R-:W-:Y:S02]  /*13e00*/  VIADD R12, R12, 0xffffffff ;  /* 0xffffffff0c0c7836 */ /* 0x004fe40000000000 */
[----:B------:R-:W-:Y:S05]  /*13e10*/  BRA.DIV UR4, `(.L_x_4372) ;  /* 0x0000003a04947947 */ /* 0x000fea000b800000 */
[----:B------:R2:W0:Y:S02]  /*13e20*/  SHFL.IDX PT, R24, R3, R12, 0x1f ;  /* 0x00001f0c03187589 */ /* 0x00042400000e0000 */
.L_x_4371:
[----:B----4-:R-:W-:Y:S01]  /*13e30*/  ISETP.NE.AND P0, PT, R8, 0x1, PT ;  /* 0x000000010800780c */ /* 0x010fe20003f05270 */
[----:B0-----:R-:W-:-:S04]  /*13e40*/  IMAD R24, R24, R4, R5 ;  /* 0x0000000418187224 */ /* 0x001fc800078e0205 */
[----:B------:R-:W-:-:S08]  /*13e50*/  IMAD.IADD R0, R0, 0x1, -R24 ;  /* 0x0000000100007824 */ /* 0x000fd000078e0a18 */
[----:B------:R-:W-:Y:S05]  /*13e60*/  @!P0 BRA `(.L_x_4373) ;  /* 0x0000000000dc8947 */ /* 0x000fea0003800000 */
[----:B---3--:R-:W-:Y:S02]  /*13e70*/  IABS R4, R25 ;  /* 0x0000001900047213 */ /* 0x008fe40000000000 */
[----:B------:R-:W-:Y:S02]  /*13e80*/  IABS R5, R8 ;  /* 0x0000000800057213 */ /* 0x000fe40000000000 */
[----:B------:R-:W0:Y:S08]  /*13e90*/  I2F.RP R6, R4 ;  /* 0x0000000400067306 */ /* 0x000e300000209400 */
[----:B------:R-:W3:Y:S08]  /*13ea0*/  I2F.RP R9, R5 ;  /* 0x0000000500097306 */ /* 0x000ef00000209400 */
[----:B0-----:R-:W0:Y:S08]  /*13eb0*/  MUFU.RCP R6, R6 ;  /* 0x0000000600067308 */ /* 0x001e300000001000 */
[----:B---3--:R-:W-:Y:S01]  /*13ec0*/  MUFU.RCP R9, R9 ;  /* 0x0000000900097308 */ /* 0x008fe20000001000 */
[----:B0-----:R-:W-:-:S07]  /*13ed0*/  VIADD R2, R6, 0xffffffe ;  /* 0x0ffffffe06027836 */ /* 0x001fce0000000000 */
[----:B--2---:R0:W2:Y:S02]  /*13ee0*/  F2I.FTZ.U32.TRUNC.NTZ R3, R2 ;  /* 0x0000000200037305 */ /* 0x0040a4000021f000 */
[----:B0-----:R-:W-:Y:S02]  /*13ef0*/  IMAD.MOV.U32 R2, RZ, RZ, RZ ;  /* 0x000000ffff027224 */ /* 0x001fe400078e00ff */
[----:B--2---:R-:W-:-:S04]  /*13f00*/  IMAD.MOV R7, RZ, RZ, -R3 ;  /* 0x000000ffff077224 */ /* 0x004fc800078e0a03 */
        /* <DEDUP_REMOVED lines=45> */
.L_x_4373:
[----:B--2---:R-:W0:Y:S02]  /*141e0*/  LDC.64 R2, c[0x0][0xc90] ;  /* 0x00032400ff027b82 */ /* 0x004e240000000a00 */
[----:B0-----:R-:W-:-:S05]  /*141f0*/  IMAD.WIDE R2, R27, 0x4, R2 ;  /* 0x000000041b027825 */ /* 0x001fca00078e0202 */
[----:B------:R0:W3:Y:S02]  /*14200*/  LDG.E R6, desc[UR50][R2.64] ;  /* 0x0000003202067981 */ /* 0x0000e4000c1e1900 */
[----:B0-----:R-:W-:Y:S02]  /*14210*/  IMAD.MOV.U32 R2, RZ, RZ, RZ ;  /* 0x000000ffff027224 */ /* 0x001fe400078e00ff */
[----:B---3--:R-:W-:-:S05]  /*14220*/  IMAD R5, R25, R6, RZ ;  /* 0x0000000619057224 */ /* 0x008fca00078e02ff */
        /* <DEDUP_REMOVED lines=33> */
[----:B------:R0:W2:Y:S02]  /*14440*/  F2I.FTZ.U32.TRUNC.NTZ R3, R2 ;  /* 0x0000000200037305 */ /* 0x0000a4000021f000 */
[----:B0-----:R-:W-:Y:S02]  /*14450*/  IMAD.MOV.U32 R2, RZ, RZ, RZ ;  /* 0x000000ffff027224 */ /* 0x001fe400078e00ff */
[----:B--2---:R-:W-:-:S04]  /*14460*/  IMAD.MOV R5, RZ, RZ, -R3 ;  /* 0x000000ffff057224 */ /* 0x004fc800078e0a03 */
        /* <DEDUP_REMOVED lines=19> */
.L_x_4374:
[----:B------:R-:W-:-:S05]  /*145a0*/  LOP3.LUT R0, RZ, R3, RZ, 0x33, !PT ;  /* 0x00000003ff007212 */ /* 0x000fca00078e33ff */
[----:B------:R-:W-:Y:S01]  /*145b0*/  IMAD.IADD R25, R25, 0x1, R0 ;  /* 0x0000000119197824 */ /* 0x000fe200078e0200 */
[----:B------:R-:W-:Y:S06]  /*145c0*/  BRA `(.L_x_4375) ;  /* 0x00000000001c7947 */ /* 0x000fec0003800000 */
.L_x_4367:
[----:B------:R-:W-:Y:S01]  /*145d0*/  UMOV UR4, URZ ;  /* 0x0000003f00047c82 */ /* 0x000fe20008000000 */
[----:B------:R-:W-:Y:S01]  /*145e0*/  UMOV UR5, URZ ;  /* 0x0000003f00057c82 */ /* 0x000fe20008000000 */
[----:B------:R-:W-:Y:S01]  /*145f0*/  ULDC UR6, c[0x0][0xc3c] ;  /* 0x00030f0000067ab9 */ /* 0x000fe20000000800 */
[----:B------:R-:W-:Y:S02]  /*14600*/  IMAD.MOV.U32 R24, RZ, RZ, R0 ;  /* 0x000000ffff187224 */ /* 0x000fe400078e0000 */
[----:B------:R-:W-:Y:S02]  /*14610*/  IMAD.U32 R25, RZ, RZ, UR4 ;  /* 0x00000004ff197e24 */ /* 0x000fe4000f8e00ff */
[----:B------:R-:W-:Y:S02]  /*14620*/  IMAD.U32 R26, RZ, RZ, UR5 ;  /* 0x00000005ff1a7e24 */ /* 0x000fe4000f8e00ff */
[----:B------:R-:W-:-:S07]  /*14630*/  IMAD.U32 R27, RZ, RZ, UR6 ;  /* 0x00000006ff1b7e24 */ /* 0x000fce000f8e00ff */
.L_x_4375:
        /* <DEDUP_REMOVED lines=10> */
.L_x_4364:
[----:B------:R-:W-:Y:S02]  /*146e0*/  ULDC UR4, c[0x0][0xc3c] ;  /* 0x00030f0000047ab9 */ /* 0x000fe40000000800 */
[----:B0-----:R-:W-:-:S13]  /*146f0*/  ISETP.GE.AND P0, PT, R27, UR4, PT ;  /* 0x000000041b007c0c */ /* 0x001fda000bf06270 */
[----:B------:R-:W-:Y:S05]  /*14700*/  @!P0 BRA `(.L_x_4376) ;  /* 0xffffffb0007c8947 */ /* 0x000fea000383ffff */
[----:B------:R-:W-:Y:S05]  /*14710*/  BSYNC B8 ;  /* 0x0000000000087941 */ /* 0x000fea0003800000 */
.L_x_4313:
        /* <DEDUP_REMOVED lines=12> */
.L_x_4474:
[----:B------:R-:W-:Y:S05]  /*147e0*/  BSYNC B0 ;  /* 0x0000000000007941 */ /* 0x000fea0003800000 */
.L_x_4377:
[----:B------:R-:W-:-:S03]  /*147f0*/  UMOV UR4, 0xffffffff ;  /* 0xffffffff00047882 */ /* 0x000fc60000000000 */
[----:B------:R-:W-:Y:S05]  /*14800*/  BRA.DIV UR4, `(.L_x_4379) ;  /* 0x0000003204547947 */ /* 0x000fea000b800000 */
[----:B0-----:R-:W0:Y:S02]  /*14810*/  S2R R0, SR_TID.X ;  /* 0x0000000000007919 */ /* 0x001e240000002100 */
[----:B0-----:R-:W-:-:S04]  /*14820*/  SHF.R.U32.HI R0, RZ, 0x5, R0 ;  /* 0x00000005ff007819 */ /* 0x001fc80000011600 */
[----:B------:R-:W-:-:S05]  /*14830*/  LOP3.LUT R0, R0, 0x3, RZ, 0xc0, !PT ;  /* 0x0000000300007812 */ /* 0x000fca00078ec0ff */
[----:B------:R0:W1:Y:S02]  /*14840*/  SHFL.IDX PT, R14, R0, RZ, 0x1f ;  /* 0x00001fff000e7589 */ /* 0x00006400000e0000 */
.L_x_4477:
[----:B-1----:R-:W-:Y:S01]  /*14850*/  ISETP.NE.AND P0, PT, R14, RZ, PT ;  /* 0x000000ff0e00720c */ /* 0x002fe20003f05270 */
[----:B------:R-:W-:-:S12]  /*14860*/  BSSY B0, `(.L_x_4380) ;  /* 0x0000024000007945 */ /* 0x000fd80003800000 */
[----:B------:R-:W-:Y:S05]  /*14870*/  @P0 BRA `(.L_x_4381) ;  /* 0x0000000000880947 */ /* 0x000fea0003800000 */
[----:B------:R-:W-:-:S03]  /*14880*/  UMOV UR4, 0xffffffff ;  /* 0xffffffff00047882 */ /* 0x000fc60000000000 */
[----:B------:R-:W-:Y:S05]  /*14890*/  BRA.DIV UR4, `(.L_x_4382) ;  /* 0x0000003204647947 */ /* 0x000fea000b800000 */
[----:B------:R-:W-:-:S13]  /*148a0*/  ELECT P6, URZ, PT ;  /* 0x00000000003f782f */ /* 0x000fda00038c0000 */
.L_x_4480:
[----:B------:R-:W-:Y:S05]  /*148b0*/  @!P6 BRA `(.L_x_4381) ;  /* 0x000000000078e947 */ /* 0x000fea0003800000 */
[----:B------:R-:W-:-:S06]  /*148c0*/  ULOP3.LUT UR4, UR38, 0x2, URZ, 0xfc, !UPT ;  /* 0x0000000226047892 */ /* 0x000fcc000f8efc3f */
[----:B0-----:R-:W-:-:S05]  /*148d0*/  IMAD.U32 R0, RZ, RZ, UR4 ;  /* 0x00000004ff007e24 */ /* 0x001fca000f8e00ff */
[----:B------:R-:W-:-:S13]  /*148e0*/  ISETP.NE.AND P0, PT, R0, 0x3, PT ;  /* 0x000000030000780c */ /* 0x000fda0003f05270 */
[----:B------:R-:W-:Y:S05]  /*148f0*/  @!P0 BRA `(.L_x_4383) ;  /* 0x0000000000048947 */ /* 0x000fea0003800000 */
[----:B------:R-:W-:Y:S01]  /*14900*/  BPT.TRAP 0x1 ;  /* 0x000000040000795c */ /* 0x000fe20000300000 */
.L_x_4383:
[----:B------:R-:W-:Y:S01]  /*14910*/  IMAD R5, R18, 0x8, R7 ;  /* 0x0000000812057824 */ /* 0x000fe200078e0207 */
[----:B------:R-:W-:Y:S01]  /*14920*/  SHF.L.U32 R0, R22, 0x1f, RZ ;  /* 0x0000001f16007819 */ /* 0x000fe200000006ff */
[----:B------:R-:W-:-:S03]  /*14930*/  VIADD R18, R18, 0x1 ;  /* 0x0000000112127836 */ /* 0x000fc60000000000 */
[----:B------:R-:W0:Y:S02]  /*14940*/  SYNCS.PHASECHK.TRANS64.TRYWAIT P1, [R5+URZ+0x28c40], R0 ;  /* 0x028c4000050075a7 */ /* 0x000e24000802017f */
[----:B------:R-:W-:-:S04]  /*14950*/  ISETP.NE.AND P2, PT, R18, 0x2, PT ;  /* 0x000000021200780c */ /* 0x000fc80003f45270 */
[----:B------:R-:W-:Y:S01]  /*14960*/  SEL R3, RZ, 0x1, P2 ;  /* 0x00000001ff037807 */ /* 0x000fe20001000000 */
[----:B0-----:R-:W-:Y:S08]  /*14970*/  @!P1 BRA `(.L_x_4384) ;  /* 0x00000030004c9947 */ /* 0x001ff00003800000 */
.L_x_4481:
[----:B------:R-:W-:Y:S02]  /*14980*/  SEL R18, R18, RZ, P2 ;  /* 0x000000ff12127207 */ /* 0x000fe40001000000 */
[----:B------:R-:W-:Y:S01]  /*14990*/  LOP3.LUT R2, R22, R3, RZ, 0x3c, !PT ;  /* 0x0000000316027212 */ /* 0x000fe200078e3cff */
[----:B------:R-:W-:Y:S06]  /*149a0*/  @!P0 BRA `(.L_x_4385) ;  /* 0x0000000000048947 */ /* 0x000fec0003800000 */
[----:B------:R-:W-:Y:S01]  /*149b0*/  BPT.TRAP 0x1 ;  /* 0x000000040000795c */ /* 0x000fe20000300000 */
.L_x_4385:
[----:B------:R-:W-:Y:S01]  /*149c0*/  IMAD R3, R18, 0x8, R7 ;  /* 0x0000000812037824 */ /* 0x000fe200078e0207 */
[----:B------:R-:W-:-:S04]  /*149d0*/  SHF.L.U32 R2, R2, 0x1f, RZ ;  /* 0x0000001f02027819 */ /* 0x000fc800000006ff */
[----:B------:R-:W1:Y:S02]  /*149e0*/  SYNCS.PHASECHK.TRANS64.TRYWAIT P1, [R3+URZ+0x28c40], R2 ;  /* 0x028c4002030075a7 */ /* 0x000e64000802017f */
[----:B-1----:R-:W-:Y:S05]  /*149f0*/  @!P1 BRA `(.L_x_4386) ;  /* 0x0000003000409947 */ /* 0x002fea0003800000 */
.L_x_4482:
[----:B------:R-:W-:Y:S05]  /*14a00*/  @!P0 BRA `(.L_x_4387) ;  /* 0x0000000000048947 */ /* 0x000fea0003800000 */
[----:B------:R-:W-:Y:S01]  /*14a10*/  BPT.TRAP 0x1 ;  /* 0x000000040000795c */ /* 0x000fe20000300000 */
.L_x_4387:
[----:B------:R-:W5:Y:S02]  /*14a20*/  SYNCS.PHASECHK.TRANS64.TRYWAIT P1, [R5+URZ+0x28c60], R0 ;  /* 0x028c6000050075a7 */ /* 0x000f64000802017f */
[----:B-----5:R-:W-:Y:S05]  /*14a30*/  @!P1 BRA `(.L_x_4388) ;  /* 0x0000003000449947 */ /* 0x020fea0003800000 */
.L_x_4483:
[----:B------:R-:W-:Y:S05]  /*14a40*/  @!P0 BRA `(.L_x_4389) ;  /* 0x0000000000048947 */ /* 0x000fea0003800000 */
[----:B------:R-:W-:Y:S01]  /*14a50*/  BPT.TRAP 0x1 ;  /* 0x000000040000795c */ /* 0x000fe20000300000 */
.L_x_4389:
[----:B------:R0:W0:Y:S02]  /*14a60*/  SYNCS.PHASECHK.TRANS64.TRYWAIT P0, [R3+URZ+0x28c60], R2 ;  /* 0x028c6002030075a7 */ /* 0x000024000800017f */
[----:B0-----:R-:W-:Y:S05]  /*14a70*/  @!P0 NANOSLEEP.SYNCS 0x989680 ;  /* 0x009896800000895d */ /* 0x001fea0003900000 */
[----:B------:R-:W0:Y:S02]  /*14a80*/  @!P0 SYNCS.PHASECHK.TRANS64 P0, [R3+URZ+0x28c60], R2 ;  /* 0x028c6002030085a7 */ /* 0x000e24000800007f */
[----:B0-----:R-:W-:Y:S05]  /*14a90*/  @!P0 BRA `(.L_x_4389) ;  /* 0xfffffffc00f08947 */ /* 0x001fea000383ffff */
.L_x_4381:
[----:B------:R-:W-:Y:S05]  /*14aa0*/  BSYNC B0 ;  /* 0x0000000000007941 */ /* 0x000fea0003800000 */
.L_x_4380:
[----:B------:R-:W-:Y:S05]  /*14ab0*/  EXIT ;  /* 0x000000000000794d */ /* 0x000fea0003800000 */
.L_x_4242:
[----:B0-----:R-:W-:-:S04]  /*14ac0*/  IMAD.U32 R3, RZ, RZ, UR23 ;  /* 0x00000017ff037e24 */ /* 0x001fc8000f8e00ff */
[----:B------:R0:W1:Y:S03]  /*14ad0*/  SYNCS.PHASECHK.TRANS64.TRYWAIT P1, [R3+URZ+0x28c50], R0 ;  /* 0x028c5000030075a7 */ /* 0x000066000802017f */
[----:B-1----:R-:W-:Y:S05]  /*14ae0*/  @!P1 NANOSLEEP.SYNCS 0x989680 ;  /* 0x009896800000995d */ /* 0x002fea0003900000 */
[----:B------:R-:W1:Y:S02]  /*14af0*/  @!P1 SYNCS.PHASECHK.TRANS64 P1, [R3+URZ+0x28c50], R0 ;  /* 0x028c5000030095a7 */ /* 0x000e64000802007f */
[----:B-1----:R-:W-:Y:S05]  /*14b00*/  @!P1 BRA `(.L_x_4242) ;  /* 0xfffffffc00ec9947 */ /* 0x002fea000383ffff */
[----:B------:R-:W-:Y:S05]  /*14b10*/  BRA `(.L_x_4390) ;  /* 0xfffffed400a47947 */ /* 0x000fea000383ffff */
.L_x_4248:
[----:B-1----:R-:W-:-:S04]  /*14b20*/  IMAD.U32 R3, RZ, RZ, UR23 ;  /* 0x00000017ff037e24 */ /* 0x002fc8000f8e00ff */
[----:B------:R1:W2:Y:S03]  /*14b30*/  SYNCS.PHASECHK.TRANS64.TRYWAIT P1, [R3+URZ+0x28c50], R0 ;  /* 0x028c5000030075a7 */ /* 0x0002a6000802017f */
[----:B--2---:R-:W-:Y:S05]  /*14b40*/  @!P1 NANOSLEEP.SYNCS 0x989680 ;  /* 0x009896800000995d */ /* 0x004fea0003900000 */
[----:B------:R-:W2:Y:S02]  /*14b50*/  @!P1 SYNCS.PHASECHK.TRANS64 P1, [R3+URZ+0x28c50], R0 ;  /* 0x028c5000030095a7 */ /* 0x000ea4000802007f */
[----:B--2---:R-:W-:Y:S05]  /*14b60*/  @!P1 BRA `(.L_x_4248) ;  /* 0xfffffffc00ec9947 */ /* 0x004fea000383ffff */
[----:B------:R-:W-:Y:S05]  /*14b70*/  BRA `(.L_x_4247) ;  /* 0xfffffee000a87947 */ /* 0x000fea000383ffff */
.L_x_4253:
[----:B0-----:R-:W-:-:S04]  /*14b80*/  IMAD.U32 R3, RZ, RZ, UR40 ;  /* 0x00000028ff037e24 */ /* 0x001fc8000f8e00ff */
[----:B------:R0:W1:Y:S03]  /*14b90*/  SYNCS.PHASECHK.TRANS64.TRYWAIT P1, [R3+URZ+0x28c00], R0 ;  /* 0x028c0000030075a7 */ /* 0x000066000802017f */
[----:B-1----:R-:W-:Y:S05]  /*14ba0*/  @!P1 NANOSLEEP.SYNCS 0x989680 ;  /* 0x009896800000995d */ /* 0x002fea0003900000 */
[----:B------:R-:W1:Y:S02]  /*14bb0*/  @!P1 SYNCS.PHASECHK.TRANS64 P1, [R3+URZ+0x28c00], R0 ;  /* 0x028c0000030095a7 */ /* 0x000e64000802007f */
[----:B-1----:R-:W-:Y:S05]  /*14bc0*/  @!P1 BRA `(.L_x_4253) ;  /* 0xfffffffc00ec9947 */ /* 0x002fea000383ffff */
[----:B------:R-:W-:Y:S05]  /*14bd0*/  BRA `(.L_x_4391) ;  /* 0xfffffef400f87947 */ /* 0x000fea000383ffff */
.L_x_4257:
[----:B--2---:R2:W3:Y:S02]  /*14be0*/  SYNCS.PHASECHK.TRANS64.TRYWAIT P1, [R7+URZ+0x28c30], R8 ;  /* 0x028c3008070075a7 */ /* 0x0044e4000802017f */
[----:B---3--:R-:W-:Y:S05]  /*14bf0*/  @!P1 NANOSLEEP.SYNCS 0x989680 ;  /* 0x009896800000995d */ /* 0x008fea0003900000 */
[----:B------:R-:W3:Y:S02]  /*14c00*/  @!P1 SYNCS.PHASECHK.TRANS64 P1, [R7+URZ+0x28c30], R8 ;  /* 0x028c3008070095a7 */ /* 0x000ee4000802007f */
[----:B---3--:R-:W-:Y:S05]  /*14c10*/  @!P1 BRA `(.L_x_4257) ;  /* 0xfffffffc00f09947 */ /* 0x008fea000383ffff */
[----:B------:R-:W-:Y:S05]  /*14c20*/  BRA `(.L_x_4256) ;  /* 0xfffffef800147947 */ /* 0x000fea000383ffff */
.L_x_4262:
[----:B---3--:R3:W0:Y:S02]  /*14c30*/  SYNCS.PHASECHK.TRANS64.TRYWAIT P1, [R7+URZ+0x28c50], R8 ;  /* 0x028c5008070075a7 */ /* 0x008624000802017f */
[----:B0-----:R-:W-:Y:S05]  /*14c40*/  @!P1 NANOSLEEP.SYNCS 0x989680 ;  /* 0x009896800000995d */ /* 0x001fea0003900000 */
[----:B------:R-:W0:Y:S02]  /*14c50*/  @!P1 SYNCS.PHASECHK.TRANS64 P1, [R7+URZ+0x28c50], R8 ;  /* 0x028c5008070095a7 */ /* 0x000e24000802007f */
[----:B0-----:R-:W-:Y:S05]  /*14c60*/  @!P1 BRA `(.L_x_4262) ;  /* 0xfffffffc00f09947 */ /* 0x001fea000383ffff */
[----:B------:R-:W-:Y:S05]  /*14c70*/  BRA `(.L_x_4261) ;  /* 0xffffff08009c7947 */ /* 0x000fea000383ffff */
.L_x_4268:
[----:B-1----:R-:W-:-:S04]  /*14c80*/  IMAD.U32 R6, RZ, RZ, UR23 ;  /* 0x00000017ff067e24 */ /* 0x002fc8000f8e00ff */
[----:B------:R1:W2:Y:S03]  /*14c90*/  SYNCS.PHASECHK.TRANS64.TRYWAIT P1, [R6+URZ+0x28c30], R7 ;  /* 0x028c3007060075a7 */ /* 0x0002a6000802017f */
[----:B--2---:R-:W-:Y:S05]  /*14ca0*/  @!P1 NANOSLEEP.SYNCS 0x989680 ;  /* 0x009896800000995d */ /* 0x004fea0003900000 */
[----:B------:R-:W2:Y:S02]  /*14cb0*/  @!P1 SYNCS.PHASECHK.TRANS64 P1, [R6+URZ+0x28c30], R7 ;  /* 0x028c3007060095a7 */ /* 0x000ea4000802007f */
[----:B--2---:R-:W-:Y:S05]  /*14cc0*/  @!P1 BRA `(.L_x_4268) ;  /* 0xfffffffc00ec9947 */ /* 0x004fea000383ffff */
[----:B------:R-:W-:Y:S05]  /*14cd0*/  BRA `(.L_x_4267) ;  /* 0xffffff0c00ac7947 */ /* 0x000fea000383ffff */
.L_x_4273:
[----:B---3--:R-:W-:-:S04]  /*14ce0*/  IMAD.U32 R8, RZ, RZ, UR23 ;  /* 0x00000017ff087e24 */ /* 0x008fc8000f8e00ff */
[----:B------:R3:W4:Y:S03]  /*14cf0*/  SYNCS.PHASECHK.TRANS64.TRYWAIT P1, [R8+URZ+0x28c50], R7 ;  /* 0x028c5007080075a7 */ /* 0x000726000802017f */
[----:B----4-:R-:W-:Y:S05]  /*14d00*/  @!P1 NANOSLEEP.SYNCS 0x989680 ;  /* 0x009896800000995d */ /* 0x010fea0003900000 */
[----:B------:R-:W4:Y:S02]  /*14d10*/  @!P1 SYNCS.PHASECHK.TRANS64 P1, [R8+URZ+0x28c50], R7 ;  /* 0x028c5007080095a7 */ /* 0x000f24000802007f */
[----:B----4-:R-:W-:Y:S05]  /*14d20*/  @!P1 BRA `(.L_x_4273) ;  /* 0xfffffffc00ec9947 */ /* 0x010fea000383ffff */
[----:B------:R-:W-:Y:S05]  /*14d30*/  BRA `(.L_x_4272) ;  /* 0xffffff28004c7947 */ /* 0x000fea000383ffff */
.L_x_4280:
[----:B-1----:R-:W-:-:S04]  /*14d40*/  IMAD.U32 R6, RZ, RZ, UR22 ;  /* 0x00000016ff067e24 */ /* 0x002fc8000f8e00ff */
[----:B------:R1:W2:Y:S03]  /*14d50*/  SYNCS.PHASECHK.TRANS64.TRYWAIT P1, [R6+URZ+0x28c30], R7 ;  /* 0x028c3007060075a7 */ /* 0x0002a6000802017f */
[----:B--2---:R-:W-:Y:S05]  /*14d60*/  @!P1 NANOSLEEP.SYNCS 0x989680 ;  /* 0x009896800000995d */ /* 0x004fea0003900000 */
[----:B------:R-:W2:Y:S02]  /*14d70*/  @!P1 SYNCS.PHASECHK.TRANS64 P1, [R6+URZ+0x28c30], R7 ;  /* 0x028c3007060095a7 */ /* 0x000ea4000802007f */
[----:B--2---:R-:W-:Y:S05]  /*14d80*/  @!P1 BRA `(.L_x_4280) ;  /* 0xfffffffc00ec9947 */ /* 0x004fea000383ffff */
[----:B------:R-:W-:Y:S05]  /*14d90*/  BRA `(.L_x_4279) ;  /* 0xffffff2c00407947 */ /* 0x000fea000383ffff */
.L_x_4285:
[----:B---3--:R-:W-:-:S04]  /*14da0*/  IMAD.U32 R8, RZ, RZ, UR22 ;  /* 0x00000016ff087e24 */ /* 0x008fc8000f8e00ff */
[----:B------:R3:W4:Y:S03]  /*14db0*/  SYNCS.PHASECHK.TRANS64.TRYWAIT P1, [R8+URZ+0x28c50], R7 ;  /* 0x028c5007080075a7 */ /* 0x000726000802017f */
[----:B----4-:R-:W-:Y:S05]  /*14dc0*/  @!P1 NANOSLEEP.SYNCS 0x989680 ;  /* 0x009896800000995d */ /* 0x010fea0003900000 */
[----:B------:R-:W4:Y:S02]  /*14dd0*/  @!P1 SYNCS.PHASECHK.TRANS64 P1, [R8+URZ+0x28c50], R7 ;  /* 0x028c5007080095a7 */ /* 0x000f24000802007f */
[----:B----4-:R-:W-:Y:S05]  /*14de0*/  @!P1 BRA `(.L_x_4285) ;  /* 0xfffffffc00ec9947 */ /* 0x010fea000383ffff */
[----:B------:R-:W-:Y:S05]  /*14df0*/  BRA `(.L_x_4284) ;  /* 0xffffff4000607947 */ /* 0x000fea000383ffff */
.L_x_4327:
        /* <DEDUP_REMOVED lines=11> */
.L_x_4393:
[----:B------:R-:W-:Y:S05]  /*14eb0*/  BSYNC B0 ;  /* 0x0000000000007941 */ /* 0x000fea0003800000 */
.L_x_4392:
[----:B------:R-:W-:Y:S05]  /*14ec0*/  BRA `(.L_x_4394) ;  /* 0xffffffb800987947 */ /* 0x000fea000383ffff */
.L_x_4330:
[----:B0-----:R0:W1:Y:S02]  /*14ed0*/  SYNCS.PHASECHK.TRANS64.TRYWAIT P0, [R19+URZ+0x28c40], R0 ;  /* 0x028c4000130075a7 */ /* 0x001064000800017f */
[----:B-1----:R-:W-:Y:S05]  /*14ee0*/  @!P0 NANOSLEEP.SYNCS 0x989680 ;  /* 0x009896800000895d */ /* 0x002fea0003900000 */
[----:B------:R-:W1:Y:S02]  /*14ef0*/  @!P0 SYNCS.PHASECHK.TRANS64 P0, [R19+URZ+0x28c40], R0 ;  /* 0x028c4000130085a7 */ /* 0x000e64000800007f */
[----:B-1----:R-:W-:Y:S05]  /*14f00*/  @!P0 BRA `(.L_x_4330) ;  /* 0xfffffffc00f08947 */ /* 0x002fea000383ffff */
[----:B------:R-:W-:Y:S05]  /*14f10*/  BRA `(.L_x_4395) ;  /* 0xffffffbc007c7947 */ /* 0x000fea000383ffff */
.L_x_4331:
        /* <DEDUP_REMOVED lines=8> */
.L_x_4397:
[----:B------:R-:W-:Y:S05]  /*14fa0*/  BSYNC B0 ;  /* 0x0000000000007941 */ /* 0x000fea0003800000 */
.L_x_4396:
        /* <DEDUP_REMOVED lines=9> */
.L_x_4398:
[----:B------:R-:W-:Y:S02]  /*15040*/  IMAD.MOV.U32 R13, RZ, RZ, R5 ;  /* 0x000000ffff0d7224 */ /* 0x000fe400078e0005 */
[----:B------:R-:W-:Y:S02]  /*15050*/  IMAD.MOV.U32 R12, RZ, RZ, 0x1 ;  /* 0x00000001ff0c7424 */ /* 0x000fe400078e00ff */
[----:B------:R-:W-:-:S07]  /*15060*/  IMAD.MOV.U32 R3, RZ, RZ, R14 ;  /* 0x000000ffff037224 */ /* 0x000fce00078e000e */
[----:B------:R-:W-:Y:S05]  /*15070*/  WARPSYNC.COLLECTIVE R15, `(.L_x_4399) ;  /* 0x000000000f087348 */ /* 0x000fea0003c00000 */
[----:B------:R0:W1:Y:S02]  /*15080*/  SHFL.IDX P6, R14, R13, R12, R11 ;  /* 0x0000000c0d0e7389 */ /* 0x00006400000c000b */
[----:B01----:R-:W-:Y:S01]  /*15090*/  ENDCOLLECTIVE ;  /* 0x000000000000791b */ /* 0x003fe20003800000 */
.L_x_4399:
        /* <DEDUP_REMOVED lines=15> */
.L_x_4400:
[----:B------:R-:W-:Y:S02]  /*15190*/  @P0 IMAD R6, R4, 0x2, R17 ;  /* 0x0000000204060824 */ /* 0x000fe400078e0211 */
[----:B------:R-:W-:Y:S02]  /*151a0*/  IMAD.MOV.U32 R13, RZ, RZ, R5 ;  /* 0x000000ffff0d7224 */ /* 0x000fe400078e0005 */
[----:B------:R-:W-:Y:S02]  /*151b0*/  IMAD.MOV.U32 R12, RZ, RZ, 0x2 ;  /* 0x00000002ff0c7424 */ /* 0x000fe400078e00ff */
[----:B------:R-:W-:-:S07]  /*151c0*/  IMAD.MOV.U32 R3, RZ, RZ, R14 ;  /* 0x000000ffff037224 */ /* 0x000fce00078e000e */
[----:B------:R-:W-:Y:S05]  /*151d0*/  WARPSYNC.COLLECTIVE R15, `(.L_x_4401) ;  /* 0x000000000f087348 */ /* 0x000fea0003c00000 */
[----:B------:R0:W1:Y:S02]  /*151e0*/  SHFL.IDX P6, R14, R13, R12, R11 ;  /* 0x0000000c0d0e7389 */ /* 0x00006400000c000b */
[----:B01----:R-:W-:Y:S01]  /*151f0*/  ENDCOLLECTIVE ;  /* 0x000000000000791b */ /* 0x003fe20003800000 */
.L_x_4401:
        /* <DEDUP_REMOVED lines=15> */
.L_x_4402:
[----:B------:R-:W-:Y:S02]  /*152f0*/  @P0 IMAD R6, R4, 0x2, R17 ;  /* 0x0000000204060824 */ /* 0x000fe400078e0211 */
[----:B------:R-:W-:Y:S02]  /*15300*/  IMAD.MOV.U32 R13, RZ, RZ, R5 ;  /* 0x000000ffff0d7224 */ /* 0x000fe400078e0005 */
[----:B------:R-:W-:Y:S02]  /*15310*/  IMAD.MOV.U32 R12, RZ, RZ, 0x3 ;  /* 0x00000003ff0c7424 */ /* 0x000fe400078e00ff */
[----:B------:R-:W-:-:S07]  /*15320*/  IMAD.MOV.U32 R3, RZ, RZ, R14 ;  /* 0x000000ffff037224 */ /* 0x000fce00078e000e */
[----:B------:R-:W-:Y:S05]  /*15330*/  WARPSYNC.COLLECTIVE R15, `(.L_x_4403) ;  /* 0x000000000f087348 */ /* 0x000fea0003c00000 */
[----:B------:R0:W1:Y:S02]  /*15340*/  SHFL.IDX P6, R14, R13, R12, R11 ;  /* 0x0000000c0d0e7389 */ /* 0x00006400000c000b */
[----:B01----:R-:W-:Y:S01]  /*15350*/  ENDCOLLECTIVE ;  /* 0x000000000000791b */ /* 0x003fe20003800000 */
.L_x_4403:
        /* <DEDUP_REMOVED lines=10> */
.L_x_4404:
[----:B------:R-:W-:Y:S01]  /*15400*/  @!PT LDS RZ, [RZ] ;  /* 0x00000000fffff984 */ /* 0x000fe20000000800 */
[----:B------:R-:W-:Y:S01]  /*15410*/  @!PT LDS RZ, [RZ] ;  /* 0x00000000fffff984 */ /* 0x000fe20000000800 */
[----:B------:R-:W-:Y:S01]  /*15420*/  @!PT LDS RZ, [RZ] ;  /* 0x00000000fffff984 */ /* 0x000fe20000000800 */
[----:B------:R0:W-:Y:S01]  /*15430*/  @P0 LDGSTS.E.BYPASS.LTC128B.128 [R6+0x23400], desc[UR50][R2.64], !P2 ;  /* 0x2340000002060fae */ /* 0x0001e2000d101d72 */
[----:B------:R-:W-:Y:S01]  /*15440*/  IMAD.MOV.U32 R0, RZ, RZ, R14 ;  /* 0x000000ffff007224 */ /* 0x000fe200078e000e */
[----:B------:R-:W-:Y:S06]  /*15450*/  BRA `(.L_x_4405) ;  /* 0xffffffbc002c7947 */ /* 0x000fec000383ffff */
.L_x_4336:
        /* <DEDUP_REMOVED lines=9> */
.L_x_4406:
[C---:B------:R-:W-:Y:S01]  /*154f0*/  VIADD R6, R25.reuse, 0x10 ;  /* 0x0000001019067836 */ /* 0x040fe20000000000 */
[----:B------:R-:W-:Y:S01]  /*15500*/  ISETP.GE.AND P0, PT, R25, R5, PT ;  /* 0x000000051900720c */ /* 0x000fe20003f06270 */
[----:B------:R-:W-:Y:S02]  /*15510*/  IMAD.MOV.U32 R13, RZ, RZ, R0 ;  /* 0x000000ffff0d7224 */ /* 0x000fe400078e0000 */
[----:B------:R-:W-:-:S10]  /*15520*/  IMAD.MOV.U32 R2, RZ, RZ, R14 ;  /* 0x000000ffff027224 */ /* 0x000fd400078e000e */
[----:B------:R-:W-:Y:S05]  /*15530*/  WARPSYNC.COLLECTIVE R15, `(.L_x_4407) ;  /* 0x000000000f087348 */ /* 0x000fea0003c00000 */
[----:B------:R0:W1:Y:S02]  /*15540*/  SHFL.IDX P6, R14, R13, R12, R11 ;  /* 0x0000000c0d0e7389 */ /* 0x00006400000c000b */
[----:B01----:R-:W-:Y:S01]  /*15550*/  ENDCOLLECTIVE ;  /* 0x000000000000791b */ /* 0x003fe20003800000 */
.L_x_4407:
[----:B------:R-:W-:Y:S02]  /*15560*/  IMAD.MOV.U32 R13, RZ, RZ, R4 ;  /* 0x000000ffff0d7224 */ /* 0x000fe400078e0004 */
[----:B------:R-:W-:Y:S02]  /*15570*/  IMAD.MOV.U32 R12, RZ, RZ, 0x1 ;  /* 0x00000001ff0c7424 */ /* 0x000fe400078e00ff */
[----:B------:R-:W-:-:S07]  /*15580*/  IMAD.MOV.U32 R3, RZ, RZ, R14 ;  /* 0x000000ffff037224 */ /* 0x000fce00078e000e */
[----:B------:R-:W-:Y:S05]  /*15590*/  WARPSYNC.COLLECTIVE R15, `(.L_x_4408) ;  /* 0x000000000f087348 */ /* 0x000fea0003c00000 */
[----:B------:R0:W1:Y:S02]  /*155a0*/  SHFL.IDX P6, R14, R13, R12, R11 ;  /* 0x0000000c0d0e7389 */ /* 0x00006400000c000b */
[----:B01----:R-:W-:Y:S01]  /*155b0*/  ENDCOLLECTIVE ;  /* 0x000000000000791b */ /* 0x003fe20003800000 */
.L_x_4408:
        /* <DEDUP_REMOVED lines=15> */
.L_x_4409:
[----:B------:R-:W-:Y:S02]  /*156b0*/  IMAD.MOV.U32 R13, RZ, RZ, R4 ;  /* 0x000000ffff0d7224 */ /* 0x000fe400078e0004 */
[----:B------:R-:W-:Y:S02]  /*156c0*/  IMAD.MOV.U32 R12, RZ, RZ, 0x2 ;  /* 0x00000002ff0c7424 */ /* 0x000fe400078e00ff */
[----:B------:R-:W-:-:S07]  /*156d0*/  IMAD.MOV.U32 R3, RZ, RZ, R14 ;  /* 0x000000ffff037224 */ /* 0x000fce00078e000e */
[----:B------:R-:W-:Y:S05]  /*156e0*/  WARPSYNC.COLLECTIVE R15, `(.L_x_4410) ;  /* 0x000000000f087348 */ /* 0x000fea0003c00000 */
[----:B------:R0:W1:Y:S02]  /*156f0*/  SHFL.IDX P6, R14, R13, R12, R11 ;  /* 0x0000000c0d0e7389 */ /* 0x00006400000c000b */
[----:B01----:R-:W-:Y:S01]  /*15700*/  ENDCOLLECTIVE ;  /* 0x000000000000791b */ /* 0x003fe20003800000 */
.L_x_4410:
        /* <DEDUP_REMOVED lines=16> */
.L_x_4411:
[----:B------:R-:W-:Y:S02]  /*15810*/  IMAD.MOV.U32 R13, RZ, RZ, R4 ;  /* 0x000000ffff0d7224 */ /* 0x000fe400078e0004 */
[----:B------:R-:W-:Y:S02]  /*15820*/  IMAD.MOV.U32 R12, RZ, RZ, 0x3 ;  /* 0x00000003ff0c7424 */ /* 0x000fe400078e00ff */
[----:B------:R-:W-:-:S07]  /*15830*/  IMAD.MOV.U32 R3, RZ, RZ, R14 ;  /* 0x000000ffff037224 */ /* 0x000fce00078e000e */
[----:B------:R-:W-:Y:S05]  /*15840*/  WARPSYNC.COLLECTIVE R15, `(.L_x_4412) ;  /* 0x000000000f087348 */ /* 0x000fea0003c00000 */
[----:B------:R0:W1:Y:S02]  /*15850*/  SHFL.IDX P6, R14, R13, R12, R11 ;  /* 0x0000000c0d0e7389 */ /* 0x00006400000c000b */
[----:B01----:R-:W-:Y:S01]  /*15860*/  ENDCOLLECTIVE ;  /* 0x000000000000791b */ /* 0x003fe20003800000 */
.L_x_4412:
        /* <DEDUP_REMOVED lines=10> */
.L_x_4413:
[----:B------:R-:W-:Y:S01]  /*15910*/  @!PT LDS RZ, [RZ] ;  /* 0x00000000fffff984 */ /* 0x000fe20000000800 */
[----:B------:R-:W-:Y:S01]  /*15920*/  @!PT LDS RZ, [RZ] ;  /* 0x00000000fffff984 */ /* 0x000fe20000000800 */
[----:B------:R-:W-:Y:S01]  /*15930*/  @!PT LDS RZ, [RZ] ;  /* 0x00000000fffff984 */ /* 0x000fe20000000800 */
[----:B------:R1:W-:Y:S01]  /*15940*/  @!P0 LDGSTS.E.BYPASS.LTC128B.128 [R7+0x21400], desc[UR50][R2.64], !P1 ;  /* 0x2140000002078fae */ /* 0x0003e2000c901d72 */
[----:B------:R-:W-:Y:S01]  /*15950*/  IMAD.MOV.U32 R0, RZ, RZ, R14 ;  /* 0x000000ffff007224 */ /* 0x000fe200078e000e */
[----:B------:R-:W-:Y:S06]  /*15960*/  BRA `(.L_x_4414) ;  /* 0xffffffc0002c7947 */ /* 0x000fec000383ffff */
.L_x_4339:
[----:B0-----:R0:W1:Y:S02]  /*15970*/  SYNCS.PHASECHK.TRANS64.TRYWAIT P0, [R17+URZ+0x28c20], R0 ;  /* 0x028c2000110075a7 */ /* 0x001064000800017f */
[----:B-1----:R-:W-:Y:S05]  /*15980*/  @!P0 NANOSLEEP.SYNCS 0x989680 ;  /* 0x009896800000895d */ /* 0x002fea0003900000 */
[----:B------:R-:W1:Y:S02]  /*15990*/  @!P0 SYNCS.PHASECHK.TRANS64 P0, [R17+URZ+0x28c20], R0 ;  /* 0x028c2000110085a7 */ /* 0x000e64000800007f */
[----:B-1----:R-:W-:Y:S05]  /*159a0*/  @!P0 BRA `(.L_x_4339) ;  /* 0xfffffffc00f08947 */ /* 0x002fea000383ffff */
[----:B------:R-:W-:Y:S05]  /*159b0*/  BRA `(.L_x_4415) ;  /* 0xffffffc000887947 */ /* 0x000fea000383ffff */
.L_x_4342:
[----:B0-----:R0:W1:Y:S02]  /*159c0*/  SYNCS.PHASECHK.TRANS64.TRYWAIT P0, [R19+URZ+0x28c60], R0 ;  /* 0x028c6000130075a7 */ /* 0x001064000800017f */
[----:B-1----:R-:W-:Y:S05]  /*159d0*/  @!P0 NANOSLEEP.SYNCS 0x989680 ;  /* 0x009896800000895d */ /* 0x002fea0003900000 */
[----:B------:R-:W1:Y:S02]  /*159e0*/  @!P0 SYNCS.PHASECHK.TRANS64 P0, [R19+URZ+0x28c60], R0 ;  /* 0x028c6000130085a7 */ /* 0x000e64000800007f */
[----:B-1----:R-:W-:Y:S05]  /*159f0*/  @!P0 BRA `(.L_x_4342) ;  /* 0xfffffffc00f08947 */ /* 0x002fea000383ffff */
[----:B------:R-:W-:Y:S05]  /*15a00*/  BRA `(.L_x_4416) ;  /* 0xffffffc000987947 */ /* 0x000fea000383ffff */
.L_x_4343:
        /* <DEDUP_REMOVED lines=8> */
.L_x_4418:
[----:B------:R-:W-:Y:S05]  /*15a90*/  BSYNC B0 ;  /* 0x0000000000007941 */ /* 0x000fea0003800000 */
.L_x_4417:
        /* <DEDUP_REMOVED lines=15> */
.L_x_4419:
        /* <DEDUP_REMOVED lines=40> */
.L_x_4420:
[----:B------:R-:W-:Y:S02]  /*15e10*/  IMAD.MOV.U32 R13, RZ, RZ, R4 ;  /* 0x000000ffff0d7224 */ /* 0x000fe400078e0004 */
[----:B------:R-:W-:-:S07]  /*15e20*/  IMAD.MOV.U32 R3, RZ, RZ, R14 ;  /* 0x000000ffff037224 */ /* 0x000fce00078e000e */
[----:B------:R-:W-:Y:S05]  /*15e30*/  WARPSYNC.COLLECTIVE R15, `(.L_x_4421) ;  /* 0x000000000f087348 */ /* 0x000fea0003c00000 */
[----:B------:R0:W1:Y:S02]  /*15e40*/  SHFL.IDX P6, R14, R13, R12, R11 ;  /* 0x0000000c0d0e7389 */ /* 0x00006400000c000b */
[----:B01----:R-:W-:Y:S01]  /*15e50*/  ENDCOLLECTIVE ;  /* 0x000000000000791b */ /* 0x003fe20003800000 */
.L_x_4421:
        /* <DEDUP_REMOVED lines=29> */
.L_x_4422:
[----:B------:R-:W-:Y:S02]  /*16030*/  IMAD.MOV.U32 R13, RZ, RZ, R4 ;  /* 0x000000ffff0d7224 */ /* 0x000fe400078e0004 */
[----:B------:R-:W-:-:S07]  /*16040*/  IMAD.MOV.U32 R7, RZ, RZ, R14 ;  /* 0x000000ffff077224 */ /* 0x000fce00078e000e */
[----:B------:R-:W-:Y:S05]  /*16050*/  WARPSYNC.COLLECTIVE R15, `(.L_x_4423) ;  /* 0x000000000f087348 */ /* 0x000fea0003c00000 */
[----:B------:R0:W1:Y:S02]  /*16060*/  SHFL.IDX P6, R14, R13, R12, R11 ;  /* 0x0000000c0d0e7389 */ /* 0x00006400000c000b */
[----:B01----:R-:W-:Y:S01]  /*16070*/  ENDCOLLECTIVE ;  /* 0x000000000000791b */ /* 0x003fe20003800000 */
.L_x_4423:
        /* <DEDUP_REMOVED lines=29> */
.L_x_4424:
[----:B------:R-:W-:Y:S02]  /*16250*/  IMAD.MOV.U32 R13, RZ, RZ, R4 ;  /* 0x000000ffff0d7224 */ /* 0x000fe400078e0004 */
[----:B------:R-:W-:-:S07]  /*16260*/  IMAD.MOV.U32 R6, RZ, RZ, R14 ;  /* 0x000000ffff067224 */ /* 0x000fce00078e000e */
[----:B------:R-:W-:Y:S05]  /*16270*/  WARPSYNC.COLLECTIVE R15, `(.L_x_4425) ;  /* 0x000000000f087348 */ /* 0x000fea0003c00000 */
[----:B------:R0:W1:Y:S02]  /*16280*/  SHFL.IDX P6, R14, R13, R12, R11 ;  /* 0x0000000c0d0e7389 */ /* 0x00006400000c000b */
[----:B01----:R-:W-:Y:S01]  /*16290*/  ENDCOLLECTIVE ;  /* 0x000000000000791b */ /* 0x003fe20003800000 */
.L_x_4425:
[----:B------:R-:W-:Y:S01]  /*162a0*/  IMAD.MOV.U32 R2, RZ, RZ, R14 ;  /* 0x000000ffff027224 */ /* 0x000fe200078e000e */
[----:B------:R-:W-:Y:S06]  /*162b0*/  BRA `(.L_x_4426) ;  /* 0xffffffc000247947 */ /* 0x000fec000383ffff */
.L_x_4350:
[----:B0-----:R0:W1:Y:S02]  /*162c0*/  SYNCS.PHASECHK.TRANS64.TRYWAIT P0, [R6+URZ+0x28c40], R19 ;  /* 0x028c4013060075a7 */ /* 0x001064000800017f */
[----:B-1----:R-:W-:Y:S05]  /*162d0*/  @!P0 NANOSLEEP.SYNCS 0x989680 ;  /* 0x009896800000895d */ /* 0x002fea0003900000 */
[----:B------:R-:W1:Y:S02]  /*162e0*/  @!P0 SYNCS.PHASECHK.TRANS64 P0, [R6+URZ+0x28c40], R19 ;  /* 0x028c4013060085a7 */ /* 0x000e64000800007f */
[----:B-1----:R-:W-:Y:S05]  /*162f0*/  @!P0 BRA `(.L_x_4350) ;  /* 0xfffffffc00f08947 */ /* 0x002fea000383ffff */
[----:B------:R-:W-:Y:S05]  /*16300*/  BRA `(.L_x_4427) ;  /* 0xffffffc400b07947 */ /* 0x000fea000383ffff */
.L_x_4351:
        /* <DEDUP_REMOVED lines=8> */
.L_x_4429:
[----:B------:R-:W-:Y:S05]  /*16390*/  BSYNC B1 ;  /* 0x0000000000017941 */ /* 0x000fea0003800000 */
.L_x_4428:
        /* <DEDUP_REMOVED lines=9> */
.L_x_4430:
[----:B------:R-:W-:Y:S02]  /*16430*/  IMAD.MOV.U32 R13, RZ, RZ, R25 ;  /* 0x000000ffff0d7224 */ /* 0x000fe400078e0019 */
[----:B------:R-:W-:Y:S02]  /*16440*/  IMAD.MOV.U32 R12, RZ, RZ, 0x1 ;  /* 0x00000001ff0c7424 */ /* 0x000fe400078e00ff */
[----:B------:R-:W-:-:S07]  /*16450*/  IMAD.MOV.U32 R2, RZ, RZ, R14 ;  /* 0x000000ffff027224 */ /* 0x000fce00078e000e */
[----:B------:R-:W-:Y:S05]  /*16460*/  WARPSYNC.COLLECTIVE R15, `(.L_x_4431) ;  /* 0x000000000f087348 */ /* 0x000fea0003c00000 */
[----:B------:R0:W1:Y:S02]  /*16470*/  SHFL.IDX P6, R14, R13, R12, R11 ;  /* 0x0000000c0d0e7389 */ /* 0x00006400000c000b */
[----:B01----:R-:W-:Y:S01]  /*16480*/  ENDCOLLECTIVE ;  /* 0x000000000000791b */ /* 0x003fe20003800000 */
.L_x_4431:
        /* <DEDUP_REMOVED lines=11> */
.L_x_4432:
[----:B------:R-:W-:Y:S02]  /*16540*/  IMAD.MOV.U32 R13, RZ, RZ, R25 ;  /* 0x000000ffff0d7224 */ /* 0x000fe400078e0019 */
[----:B------:R-:W-:Y:S02]  /*16550*/  IMAD.MOV.U32 R12, RZ, RZ, 0x2 ;  /* 0x00000002ff0c7424 */ /* 0x000fe400078e00ff */
[----:B------:R-:W-:-:S07]  /*16560*/  IMAD.MOV.U32 R2, RZ, RZ, R14 ;  /* 0x000000ffff027224 */ /* 0x000fce00078e000e */
[----:B------:R-:W-:Y:S05]  /*16570*/  WARPSYNC.COLLECTIVE R15, `(.L_x_4433) ;  /* 0x000000000f087348 */ /* 0x000fea0003c00000 */
[----:B------:R0:W1:Y:S02]  /*16580*/  SHFL.IDX P6, R14, R13, R12, R11 ;  /* 0x0000000c0d0e7389 */ /* 0x00006400000c000b */
[----:B01----:R-:W-:Y:S01]  /*16590*/  ENDCOLLECTIVE ;  /* 0x000000000000791b */ /* 0x003fe20003800000 */
.L_x_4433:
        /* <DEDUP_REMOVED lines=11> */
.L_x_4434:
[----:B------:R-:W-:Y:S02]  /*16650*/  IMAD.MOV.U32 R13, RZ, RZ, R25 ;  /* 0x000000ffff0d7224 */ /* 0x000fe400078e0019 */
[----:B------:R-:W-:Y:S02]  /*16660*/  IMAD.MOV.U32 R12, RZ, RZ, 0x3 ;  /* 0x00000003ff0c7424 */ /* 0x000fe400078e00ff */
[----:B------:R-:W-:-:S07]  /*16670*/  IMAD.MOV.U32 R2, RZ, RZ, R14 ;  /* 0x000000ffff027224 */ /* 0x000fce00078e000e */
[----:B------:R-:W-:Y:S05]  /*16680*/  WARPSYNC.COLLECTIVE R15, `(.L_x_4435) ;  /* 0x000000000f087348 */ /* 0x000fea0003c00000 */
[----:B------:R0:W1:Y:S02]  /*16690*/  SHFL.IDX P6, R14, R13, R12, R11 ;  /* 0x0000000c0d0e7389 */ /* 0x00006400000c000b */
[----:B01----:R-:W-:Y:S01]  /*166a0*/  ENDCOLLECTIVE ;  /* 0x000000000000791b */ /* 0x003fe20003800000 */
.L_x_4435:
        /* <DEDUP_REMOVED lines=11> */
.L_x_4436:
[----:B------:R-:W-:Y:S01]  /*16760*/  IMAD.MOV.U32 R2, RZ, RZ, R14 ;  /* 0x000000ffff027224 */ /* 0x000fe200078e000e */
[----:B------:R-:W-:Y:S06]  /*16770*/  BRA `(.L_x_4437) ;  /* 0xffffffc400387947 */ /* 0x000fec000383ffff */
.L_x_4356:
[----:B---3--:R3:W4:Y:S02]  /*16780*/  SYNCS.PHASECHK.TRANS64.TRYWAIT P0, [R6+URZ+0x28c60], R19 ;  /* 0x028c6013060075a7 */ /* 0x008724000800017f */
[----:B----4-:R-:W-:Y:S05]  /*16790*/  @!P0 NANOSLEEP.SYNCS 0x989680 ;  /* 0x009896800000895d */ /* 0x010fea0003900000 */
[----:B------:R-:W4:Y:S02]  /*167a0*/  @!P0 SYNCS.PHASECHK.TRANS64 P0, [R6+URZ+0x28c60], R19 ;  /* 0x028c6013060085a7 */ /* 0x000f24000800007f */
[----:B----4-:R-:W-:Y:S05]  /*167b0*/  @!P0 BRA `(.L_x_4356) ;  /* 0xfffffffc00f08947 */ /* 0x010fea000383ffff */
[----:B------:R-:W-:Y:S05]  /*167c0*/  BRA `(.L_x_4438) ;  /* 0xffffffc400887947 */ /* 0x000fea000383ffff */
.L_x_4357:
        /* <DEDUP_REMOVED lines=8> */
.L_x_4440:
[----:B------:R-:W-:Y:S05]  /*16850*/  BSYNC B1 ;  /* 0x0000000000017941 */ /* 0x000fea0003800000 */
.L_x_4439:
        /* <DEDUP_REMOVED lines=13> */
.L_x_4441:
        /* <DEDUP_REMOVED lines=17> */
.L_x_4442:
        /* <DEDUP_REMOVED lines=16> */
.L_x_4443:
        /* <DEDUP_REMOVED lines=19> */
.L_x_4444:
        /* <DEDUP_REMOVED lines=14> */
.L_x_4445:
        /* <DEDUP_REMOVED lines=16> */
.L_x_4446:
        /* <DEDUP_REMOVED lines=14> */
.L_x_4447:
[----:B------:R-:W-:Y:S05]  /*16f30*/  BRA `(.L_x_4448) ;  /* 0xffffffc000ec7947 */ /* 0x000fea000383ffff */
.L_x_4365:
        /* <DEDUP_REMOVED lines=8> */
.L_x_4450:
[----:B------:R-:W-:Y:S05]  /*16fc0*/  BSYNC B0 ;  /* 0x0000000000007941 */ /* 0x000fea0003800000 */
.L_x_4449:
        /* <DEDUP_REMOVED lines=9> */
.L_x_4451:
        /* <DEDUP_REMOVED lines=23> */
.L_x_4452:
[----:B------:R-:W-:Y:S01]  /*171d0*/  IMAD.MOV.U32 R12, RZ, RZ, 0x2 ;  /* 0x00000002ff0c7424 */ /* 0x000fe200078e00ff */
[----:B------:R-:W-:-:S05]  /*171e0*/  SEL R4, R14, RZ, P1 ;  /* 0x000000ff0e047207 */ /* 0x000fca0000800000 */
[----:B------:R-:W-:-:S04]  /*171f0*/  IMAD.IADD R4, R13, 0x1, R4 ;  /* 0x000000010d047824 */ /* 0x000fc800078e0204 */
[----:B------:R-:W-:-:S07]  /*17200*/  IMAD.MOV.U32 R13, RZ, RZ, R4 ;  /* 0x000000ffff0d7224 */ /* 0x000fce00078e0004 */
[----:B------:R-:W-:Y:S05]  /*17210*/  WARPSYNC.COLLECTIVE R15, `(.L_x_4453) ;  /* 0x000000000f087348 */ /* 0x000fea0003c00000 */
[----:B------:R0:W1:Y:S02]  /*17220*/  SHFL.UP P6, R14, R13, R12, R11 ;  /* 0x0400000c0d0e7389 */ /* 0x00006400000c000b */
[----:B01----:R-:W-:Y:S01]  /*17230*/  ENDCOLLECTIVE ;  /* 0x000000000000791b */ /* 0x003fe20003800000 */
.L_x_4453:
[----:B------:R-:W-:Y:S01]  /*17240*/  IMAD.MOV.U32 R12, RZ, RZ, 0x4 ;  /* 0x00000004ff0c7424 */ /* 0x000fe200078e00ff */
[----:B------:R-:W-:-:S05]  /*17250*/  SEL R3, R14, RZ, P2 ;  /* 0x000000ff0e037207 */ /* 0x000fca0001000000 */
[----:B------:R-:W-:-:S04]  /*17260*/  IMAD.IADD R2, R4, 0x1, R3 ;  /* 0x0000000104027824 */ /* 0x000fc800078e0203 */
[----:B------:R-:W-:-:S07]  /*17270*/  IMAD.MOV.U32 R13, RZ, RZ, R2 ;  /* 0x000000ffff0d7224 */ /* 0x000fce00078e0002 */
[----:B------:R-:W-:Y:S05]  /*17280*/  WARPSYNC.COLLECTIVE R15, `(.L_x_4454) ;  /* 0x000000000f087348 */ /* 0x000fea0003c00000 */
[----:B------:R0:W1:Y:S02]  /*17290*/  SHFL.UP P6, R14, R13, R12, R11 ;  /* 0x0400000c0d0e7389 */ /* 0x00006400000c000b */
[----:B01----:R-:W-:Y:S01]  /*172a0*/  ENDCOLLECTIVE ;  /* 0x000000000000791b */ /* 0x003fe20003800000 */
.L_x_4454:
[----:B------:R-:W-:Y:S01]  /*172b0*/  IMAD.MOV.U32 R12, RZ, RZ, 0x8 ;  /* 0x00000008ff0c7424 */ /* 0x000fe200078e00ff */
[----:B------:R-:W-:-:S05]  /*172c0*/  SEL R3, R14, RZ, P3 ;  /* 0x000000ff0e037207 */ /* 0x000fca0001800000 */
[----:B------:R-:W-:-:S04]  /*172d0*/  IMAD.IADD R3, R2, 0x1, R3 ;  /* 0x0000000102037824 */ /* 0x000fc800078e0203 */
[----:B------:R-:W-:-:S07]  /*172e0*/  IMAD.MOV.U32 R13, RZ, RZ, R3 ;  /* 0x000000ffff0d7224 */ /* 0x000fce00078e0003 */
[----:B------:R-:W-:Y:S05]  /*172f0*/  WARPSYNC.COLLECTIVE R15, `(.L_x_4455) ;  /* 0x000000000f087348 */ /* 0x000fea0003c00000 */
[----:B------:R0:W1:Y:S02]  /*17300*/  SHFL.UP P6, R14, R13, R12, R11 ;  /* 0x0400000c0d0e7389 */ /* 0x00006400000c000b */
[----:B01----:R-:W-:Y:S01]  /*17310*/  ENDCOLLECTIVE ;  /* 0x000000000000791b */ /* 0x003fe20003800000 */
.L_x_4455:
[----:B------:R-:W-:Y:S01]  /*17320*/  IMAD.MOV.U32 R12, RZ, RZ, 0x10 ;  /* 0x00000010ff0c7424 */ /* 0x000fe200078e00ff */
[----:B------:R-:W-:-:S05]  /*17330*/  SEL R4, R14, RZ, P4 ;  /* 0x000000ff0e047207 */ /* 0x000fca0002000000 */
[----:B------:R-:W-:-:S04]  /*17340*/  IMAD.IADD R4, R3, 0x1, R4 ;  /* 0x0000000103047824 */ /* 0x000fc800078e0204 */
[----:B------:R-:W-:-:S07]  /*17350*/  IMAD.MOV.U32 R13, RZ, RZ, R4 ;  /* 0x000000ffff0d7224 */ /* 0x000fce00078e0004 */
[----:B------:R-:W-:Y:S05]  /*17360*/  WARPSYNC.COLLECTIVE R15, `(.L_x_4456) ;  /* 0x000000000f087348 */ /* 0x000fea0003c00000 */
[----:B------:R0:W1:Y:S02]  /*17370*/  SHFL.UP P6, R14, R13, R12, R11 ;  /* 0x0400000c0d0e7389 */ /* 0x00006400000c000b */
[----:B01----:R-:W-:Y:S01]  /*17380*/  ENDCOLLECTIVE ;  /* 0x000000000000791b */ /* 0x003fe20003800000 */
.L_x_4456:
        /* <DEDUP_REMOVED lines=8> */
.L_x_4457:
[----:B------:R-:W-:Y:S05]  /*17410*/  BRA `(.L_x_4458) ;  /* 0xffffffc400887947 */ /* 0x000fea000383ffff */
.L_x_4368:
[----:B------:R-:W-:Y:S01]  /*17420*/  BSSY B0, `(.L_x_4459) ;  /* 0x0000007000007945 */ /* 0x000fe20003800000 */
[----:B------:R-:W-:Y:S02]  /*17430*/  IMAD.MOV.U32 R12, RZ, RZ, 0x1 ;  /* 0x00000001ff0c7424 */ /* 0x000fe400078e00ff */
[----:B------:R-:W-:Y:S02]  /*17440*/  IMAD.MOV.U32 R11, RZ, RZ, RZ ;  /* 0x000000ffff0b7224 */ /* 0x000fe400078e00ff */
[----:B------:R-:W-:-:S07]  /*17450*/  IMAD.MOV.U32 R15, RZ, RZ, -0x1 ;  /* 0xffffffffff0f7424 */ /* 0x000fce00078e00ff */
[----:B-1----:R-:W-:Y:S05]  /*17460*/  WARPSYNC.COLLECTIVE R15, `(.L_x_4460) ;  /* 0x000000000f087348 */ /* 0x002fea0003c00000 */
[----:B------:R0:W2:Y:S02]  /*17470*/  SHFL.UP P6, R14, R13, R12, R11 ;  /* 0x0400000c0d0e7389 */ /* 0x0000a400000c000b */
[----:B012---:R-:W-:Y:S01]  /*17480*/  ENDCOLLECTIVE ;  /* 0x000000000000791b */ /* 0x007fe20003800000 */
.L_x_4460:
[----:B------:R-:W-:Y:S05]  /*17490*/  BSYNC B0 ;  /* 0x0000000000007941 */ /* 0x000fea0003800000 */
.L_x_4459:
        /* <DEDUP_REMOVED lines=8> */
.L_x_4461:
[----:B------:R-:W-:Y:S01]  /*17520*/  IMAD.MOV.U32 R12, RZ, RZ, 0x4 ;  /* 0x00000004ff0c7424 */ /* 0x000fe200078e00ff */
[----:B------:R-:W-:-:S05]  /*17530*/  SEL R2, R14, RZ, P2 ;  /* 0x000000ff0e027207 */ /* 0x000fca0001000000 */
[----:B------:R-:W-:-:S04]  /*17540*/  IMAD.IADD R2, R13, 0x1, R2 ;  /* 0x000000010d027824 */ /* 0x000fc800078e0202 */
[----:B------:R-:W-:-:S07]  /*17550*/  IMAD.MOV.U32 R13, RZ, RZ, R2 ;  /* 0x000000ffff0d7224 */ /* 0x000fce00078e0002 */
[----:B------:R-:W-:Y:S05]  /*17560*/  WARPSYNC.COLLECTIVE R15, `(.L_x_4462) ;  /* 0x000000000f087348 */ /* 0x000fea0003c00000 */
[----:B------:R0:W1:Y:S02]  /*17570*/  SHFL.UP P6, R14, R13, R12, R11 ;  /* 0x0400000c0d0e7389 */ /* 0x00006400000c000b */
[----:B01----:R-:W-:Y:S01]  /*17580*/  ENDCOLLECTIVE ;  /* 0x000000000000791b */ /* 0x003fe20003800000 */
.L_x_4462:
[----:B------:R-:W-:Y:S01]  /*17590*/  IMAD.MOV.U32 R12, RZ, RZ, 0x8 ;  /* 0x00000008ff0c7424 */ /* 0x000fe200078e00ff */
[----:B------:R-:W-:-:S05]  /*175a0*/  SEL R3, R14, RZ, P3 ;  /* 0x000000ff0e037207 */ /* 0x000fca0001800000 */
[----:B------:R-:W-:-:S04]  /*175b0*/  IMAD.IADD R3, R2, 0x1, R3 ;  /* 0x0000000102037824 */ /* 0x000fc800078e0203 */
[----:B------:R-:W-:-:S07]  /*175c0*/  IMAD.MOV.U32 R13, RZ, RZ, R3 ;  /* 0x000000ffff0d7224 */ /* 0x000fce00078e0003 */
[----:B------:R-:W-:Y:S05]  /*175d0*/  WARPSYNC.COLLECTIVE R15, `(.L_x_4463) ;  /* 0x000000000f087348 */ /* 0x000fea0003c00000 */
[----:B------:R0:W1:Y:S02]  /*175e0*/  SHFL.UP P6, R14, R13, R12, R11 ;  /* 0x0400000c0d0e7389 */ /* 0x00006400000c000b */
[----:B01----:R-:W-:Y:S01]  /*175f0*/  ENDCOLLECTIVE ;  /* 0x000000000000791b */ /* 0x003fe20003800000 */
.L_x_4463:
[----:B------:R-:W-:Y:S01]  /*17600*/  IMAD.MOV.U32 R12, RZ, RZ, 0x10 ;  /* 0x00000010ff0c7424 */ /* 0x000fe200078e00ff */
[----:B------:R-:W-:-:S05]  /*17610*/  SEL R4, R14, RZ, P4 ;  /* 0x000000ff0e047207 */ /* 0x000fca0002000000 */
[----:B------:R-:W-:-:S04]  /*17620*/  IMAD.IADD R4, R3, 0x1, R4 ;  /* 0x0000000103047824 */ /* 0x000fc800078e0204 */
[----:B------:R-:W-:-:S07]  /*17630*/  IMAD.MOV.U32 R13, RZ, RZ, R4 ;  /* 0x000000ffff0d7224 */ /* 0x000fce00078e0004 */
[----:B------:R-:W-:Y:S05]  /*17640*/  WARPSYNC.COLLECTIVE R15, `(.L_x_4464) ;  /* 0x000000000f087348 */ /* 0x000fea0003c00000 */
[----:B------:R0:W1:Y:S02]  /*17650*/  SHFL.UP P6, R14, R13, R12, R11 ;  /* 0x0400000c0d0e7389 */ /* 0x00006400000c000b */
[----:B01----:R-:W-:Y:S01]  /*17660*/  ENDCOLLECTIVE ;  /* 0x000000000000791b */ /* 0x003fe20003800000 */
.L_x_4464:
        /* <DEDUP_REMOVED lines=8> */
.L_x_4465:
[----:B------:R-:W-:Y:S05]  /*176f0*/  BRA `(.L_x_4466) ;  /* 0xffffffc400747947 */ /* 0x000fea000383ffff */
.L_x_4370:
[----:B------:R-:W-:Y:S01]  /*17700*/  BSSY B0, `(.L_x_4467) ;  /* 0x0000006000007945 */ /* 0x000fe20003800000 */
[----:B------:R-:W-:Y:S01]  /*17710*/  PLOP3.LUT P6, PT, P6, PT, PT, 0x8, 0x0 ;  /* 0x000000000000781c */ /* 0x000fe200037ce170 */
[----:B------:R-:W-:-:S12]  /*17720*/  IMAD.MOV.U32 R15, RZ, RZ, -0x1 ;  /* 0xffffffffff0f7424 */ /* 0x000fd800078e00ff */
[----:B01----:R-:W-:Y:S05]  /*17730*/  WARPSYNC.COLLECTIVE R15, `(.L_x_4468) ;  /* 0x000000000f087348 */ /* 0x003fea0003c00000 */
[----:B------:R-:W-:Y:S01]  /*17740*/  VOTE.ANY R14, PT, P6 ;  /* 0x00000000000e7806 */ /* 0x000fe200030e0100 */
[----:B01----:R-:W-:Y:S06]  /*17750*/  ENDCOLLECTIVE ;  /* 0x000000000000791b */ /* 0x003fec0003800000 */
.L_x_4468:
[----:B------:R-:W-:Y:S05]  /*17760*/  BSYNC B0 ;  /* 0x0000000000007941 */ /* 0x000fea0003800000 */
.L_x_4467:
        /* <DEDUP_REMOVED lines=8> */
.L_x_4469:
[----:B------:R-:W-:Y:S02]  /*177f0*/  IMAD.IADD R27, R12, 0x1, R27 ;  /* 0x000000010c1b7824 */ /* 0x000fe400078e021b */
[----:B------:R-:W-:Y:S02]  /*17800*/  IMAD.MOV.U32 R13, RZ, RZ, R8 ;  /* 0x000000ffff0d7224 */ /* 0x000fe400078e0008 */
[----:B------:R-:W-:-:S07]  /*17810*/  IMAD.MOV.U32 R25, RZ, RZ, R14 ;  /* 0x000000ffff197224 */ /* 0x000fce00078e000e */
[----:B------:R-:W-:Y:S05]  /*17820*/  WARPSYNC.COLLECTIVE R15, `(.L_x_4470) ;  /* 0x000000000f087348 */ /* 0x000fea0003c00000 */
[----:B------:R0:W1:Y:S02]  /*17830*/  SHFL.IDX P6, R14, R13, R12, R11 ;  /* 0x0000000c0d0e7389 */ /* 0x00006400000c000b */
[----:B01----:R-:W-:Y:S01]  /*17840*/  ENDCOLLECTIVE ;  /* 0x000000000000791b */ /* 0x003fe20003800000 */
.L_x_4470:
[----:B------:R-:W-:Y:S01]  /*17850*/  IMAD.MOV.U32 R8, RZ, RZ, R14 ;  /* 0x000000ffff087224 */ /* 0x000fe200078e000e */
[----:B------:R-:W-:Y:S06]  /*17860*/  BRA `(.L_x_4471) ;  /* 0xffffffc400587947 */ /* 0x000fec000383ffff */
.L_x_4372:
[----:B------:R-:W-:Y:S01]  /*17870*/  BSSY B0, `(.L_x_4472) ;  /* 0x0000007000007945 */ /* 0x000fe20003800000 */
[----:B------:R-:W-:Y:S02]  /*17880*/  IMAD.MOV.U32 R13, RZ, RZ, R3 ;  /* 0x000000ffff0d7224 */ /* 0x000fe400078e0003 */
[----:B------:R-:W-:Y:S02]  /*17890*/  IMAD.MOV.U32 R11, RZ, RZ, 0x1f ;  /* 0x0000001fff0b7424 */ /* 0x000fe400078e00ff */
[----:B------:R-:W-:-:S07]  /*178a0*/  IMAD.MOV.U32 R15, RZ, RZ, -0x1 ;  /* 0xffffffffff0f7424 */ /* 0x000fce00078e00ff */
[----:B01-34-:R-:W-:Y:S05]  /*178b0*/  WARPSYNC.COLLECTIVE R15, `(.L_x_4473) ;  /* 0x000000000f087348 */ /* 0x01bfea0003c00000 */
[----:B------:R2:W0:Y:S02]  /*178c0*/  SHFL.IDX P6, R14, R13, R12, R11 ;  /* 0x0000000c0d0e7389 */ /* 0x00042400000c000b */
[----:B01234-:R-:W-:Y:S01]  /*178d0*/  ENDCOLLECTIVE ;  /* 0x000000000000791b */ /* 0x01ffe20003800000 */
.L_x_4473:
[----:B------:R-:W-:Y:S05]  /*178e0*/  BSYNC B0 ;  /* 0x0000000000007941 */ /* 0x000fea0003800000 */
.L_x_4472:
[----:B------:R-:W-:Y:S01]  /*178f0*/  IMAD.MOV.U32 R24, RZ, RZ, R14 ;  /* 0x000000ffff187224 */ /* 0x000fe200078e000e */
[----:B------:R-:W-:Y:S06]  /*17900*/  BRA `(.L_x_4371) ;  /* 0xffffffc400487947 */ /* 0x000fec000383ffff */
.L_x_4378:
[----:B0-----:R0:W1:Y:S02]  /*17910*/  SYNCS.PHASECHK.TRANS64.TRYWAIT P0, [R7+URZ+0x28c20], R0 ;  /* 0x028c2000070075a7 */ /* 0x001064000800017f */
[----:B-1----:R-:W-:Y:S05]  /*17920*/  @!P0 NANOSLEEP.SYNCS 0x989680 ;  /* 0x009896800000895d */ /* 0x002fea0003900000 */
[----:B------:R-:W1:Y:S02]  /*17930*/  @!P0 SYNCS.PHASECHK.TRANS64 P0, [R7+URZ+0x28c20], R0 ;  /* 0x028c2000070085a7 */ /* 0x000e64000800007f */
[----:B-1----:R-:W-:Y:S05]  /*17940*/  @!P0 BRA `(.L_x_4378) ;  /* 0xfffffffc00f08947 */ /* 0x002fea000383ffff */
[----:B------:R-:W-:Y:S05]  /*17950*/  BRA `(.L_x_4474) ;  /* 0xffffffcc00a07947 */ /* 0x000fea000383ffff */
.L_x_4379:
        /* <DEDUP_REMOVED lines=11> */
.L_x_4476:
[----:B------:R-:W-:Y:S05]  /*17a10*/  BSYNC B0 ;  /* 0x0000000000007941 */ /* 0x000fea0003800000 */
.L_x_4475:
[----:B------:R-:W-:Y:S05]  /*17a20*/  BRA `(.L_x_4477) ;  /* 0xffffffcc00887947 */ /* 0x000fea000383ffff */
.L_x_4382:
[----:B------:R-:W-:Y:S01]  /*17a30*/  BSSY B1, `(.L_x_4478) ;  /* 0x0000006000017945 */ /* 0x000fe20003800000 */
[----:B------:R-:W-:-:S07]  /*17a40*/  IMAD.MOV.U32 R15, RZ, RZ, -0x1 ;  /* 0xffffffffff0f7424 */ /* 0x000fce00078e00ff */
[----:B0-234-:R-:W-:Y:S05]  /*17a50*/  WARPSYNC.COLLECTIVE R15, `(.L_x_4479) ;  /* 0x000000000f0c7348 */ /* 0x01dfea0003c00000 */
[----:B------:R-:W-:Y:S02]  /*17a60*/  ELECT P6, UR62, PT ;  /* 0x00000000003e782f */ /* 0x000fe400038c0000 */
[----:B------:R-:W-:Y:S01]  /*17a70*/  MOV R14, UR62 ;  /* 0x0000003e000e7c02 */ /* 0x000fe20008000f00 */
[----:B0-234-:R-:W-:Y:S10]  /*17a80*/  ENDCOLLECTIVE ;  /* 0x000000000000791b */ /* 0x01dff40003800000 */
.L_x_4479:
[----:B------:R-:W-:Y:S05]  /*17a90*/  BSYNC B1 ;  /* 0x0000000000017941 */ /* 0x000fea0003800000 */
.L_x_4478:
[----:B------:R-:W-:Y:S05]  /*17aa0*/  BRA `(.L_x_4480) ;  /* 0xffffffcc00807947 */ /* 0x000fea000383ffff */
.L_x_4384:
[----:B0-----:R0:W1:Y:S02]  /*17ab0*/  SYNCS.PHASECHK.TRANS64.TRYWAIT P1, [R5+URZ+0x28c40], R0 ;  /* 0x028c4000050075a7 */ /* 0x001064000802017f */
[----:B-1----:R-:W-:Y:S05]  /*17ac0*/  @!P1 NANOSLEEP.SYNCS 0x989680 ;  /* 0x009896800000995d */ /* 0x002fea0003900000 */
[----:B------:R-:W1:Y:S02]  /*17ad0*/  @!P1 SYNCS.PHASECHK.TRANS64 P1, [R5+URZ+0x28c40], R0 ;  /* 0x028c4000050095a7 */ /* 0x000e64000802007f */
[----:B-1----:R-:W-:Y:S05]  /*17ae0*/  @!P1 BRA `(.L_x_4384) ;  /* 0xfffffffc00f09947 */ /* 0x002fea000383ffff */
[----:B------:R-:W-:Y:S05]  /*17af0*/  BRA `(.L_x_4481) ;  /* 0xffffffcc00a07947 */ /* 0x000fea000383ffff */
.L_x_4386:
[----:B-1----:R1:W0:Y:S02]  /*17b00*/  SYNCS.PHASECHK.TRANS64.TRYWAIT P1, [R3+URZ+0x28c40], R2 ;  /* 0x028c4002030075a7 */ /* 0x002224000802017f */
[----:B0-----:R-:W-:Y:S05]  /*17b10*/  @!P1 NANOSLEEP.SYNCS 0x989680 ;  /* 0x009896800000995d */ /* 0x001fea0003900000 */
[----:B------:R-:W0:Y:S02]  /*17b20*/  @!P1 SYNCS.PHASECHK.TRANS64 P1, [R3+URZ+0x28c40], R2 ;  /* 0x028c4002030095a7 */ /* 0x000e24000802007f */
[----:B0-----:R-:W-:Y:S05]  /*17b30*/  @!P1 BRA `(.L_x_4386) ;  /* 0xfffffffc00f09947 */ /* 0x001fea000383ffff */
[----:B------:R-:W-:Y:S05]  /*17b40*/  BRA `(.L_x_4482) ;  /* 0xffffffcc00ac7947 */ /* 0x000fea000383ffff */
.L_x_4388:
[----:B------:R0:W0:Y:S02]  /*17b50*/  SYNCS.PHASECHK.TRANS64.TRYWAIT P1, [R5+URZ+0x28c60], R0 ;  /* 0x028c6000050075a7 */ /* 0x000024000802017f */
[----:B0-----:R-:W-:Y:S05]  /*17b60*/  @!P1 NANOSLEEP.SYNCS 0x989680 ;  /* 0x009896800000995d */ /* 0x001fea0003900000 */
[----:B------:R-:W0:Y:S02]  /*17b70*/  @!P1 SYNCS.PHASECHK.TRANS64 P1, [R5+URZ+0x28c60], R0 ;  /* 0x028c6000050095a7 */ /* 0x000e24000802007f */
[----:B0-----:R-:W-:Y:S05]  /*17b80*/  @!P1 BRA `(.L_x_4388) ;  /* 0xfffffffc00f09947 */ /* 0x001fea000383ffff */
[----:B------:R-:W-:Y:S05]  /*17b90*/  BRA `(.L_x_4483) ;  /* 0xffffffcc00a87947 */ /* 0x000fea000383ffff */
.L_x_4484:
        /* <DEDUP_REMOVED lines=14> */
.L_x_5661:


//--------------------- .text._ZN7cutlass13device_kernelIN5flash11enable_sm90INS1_16FlashAttnFwdSm90INS1_25CollectiveMainloopFwdSm90ILi2EN4cute5tupleIJNS5_1CILi1EEES8_S8_EEENS6_IJNS7_ILi64EEESA_SA_EEELi512ENS_10bfloat16_tEfNS_4arch4Sm90ELb1ELb0ELb0ELb1ELb1ELb1ELb0ELb0ELb0ELb1ELb1ELb0EEENS1_21CollectiveEpilogueFwdINS6_IJSA_NS7_ILi512EEESA_EEES9_SC_SE_Li256ELb1ELb1ELb1ELb0EEENS1_36VarlenDynamicPersistentTileSchedulerILi64ELi64ELi256ELi128ELb1ELb1ELb1ELb1ELb1ELb1EEEEEEEEEvNT_6ParamsE --------------------------
	.section	.text._ZN7cutlass13device_kernelIN5flash11enable_sm90INS1_16FlashAttnFwdSm90INS1_25CollectiveMainloopFwdSm90ILi2EN4cute5tupleIJNS5_1CILi1EEES8_S8_EEENS6_IJNS7_ILi64EEESA_SA_EEELi512ENS_10bfloat16_tEfNS_4arch4Sm90ELb1ELb0ELb0ELb1ELb1ELb1ELb0ELb0ELb0ELb1ELb1ELb0EEENS1_21CollectiveEpilogueFwdINS6_IJSA_NS7_ILi512EEESA_EEES9_SC_SE_Li256ELb1ELb1ELb1ELb0EEENS1_36VarlenDynamicPersistentTileSchedulerILi64ELi64ELi256ELi128ELb1ELb1ELb1ELb1ELb1ELb1EEEEEEEEEvNT_6ParamsE,"ax",@progbits
	.align	128
.text._ZN7cutlass13device_kernelIN5flash11enable_sm90INS1_16FlashAttnFwdSm90INS1_25CollectiveMainloopFwdSm90ILi2EN4cute5tupleIJNS5_1CILi1EEES8_S8_EEENS6_IJNS7_ILi64EEESA_SA_EEELi512ENS_10bfloat16_tEfNS_4arch4Sm90ELb1ELb0ELb0ELb1ELb1ELb1ELb0ELb0ELb0ELb1ELb1ELb0EEENS1_21CollectiveEpilogueFwdINS6_IJSA_NS7_ILi512EEESA_EEES9_SC_SE_Li256ELb1ELb1ELb1ELb0EEENS1_36VarlenDynamicPersistentTileSchedulerILi64ELi64ELi256ELi128ELb1ELb1ELb1ELb1ELb1ELb1EEEEEEEEEvNT_6ParamsE:
        .type           _ZN7cutlass13device_kernelIN5flash11enable_sm90INS1_16FlashAttnFwdSm90INS1_25CollectiveMainloopFwdSm90ILi2EN4cute5tupleIJNS5_1CILi1EEES8_S8_EEENS6_IJNS7_ILi64EEESA_SA_EEELi512ENS_10bfloat16_tEfNS_4arch4Sm90ELb1ELb0ELb0ELb1ELb1ELb1ELb0ELb0ELb0ELb1ELb1ELb0EEENS1_21CollectiveEpilogueFwdINS6_IJSA_NS7_ILi512EEESA_EEES9_SC_SE_Li256ELb1ELb1ELb1ELb0EEENS1_36VarlenDynamicPersistentTileSchedulerILi64ELi64ELi256ELi128ELb1ELb1ELb1ELb1ELb1ELb1EEEEEEEEEvNT_6ParamsE,@function
        .size           _ZN7cutlass13device_kernelIN5flash11enable_sm90INS1_16FlashAttnFwdSm90INS1_25CollectiveMainloopFwdSm90ILi2EN4cute5tupleIJNS5_1CILi1EEES8_S8_EEENS6_IJNS7_ILi64EEESA_SA_EEELi512ENS_10bfloat16_tEfNS_4arch4Sm90ELb1ELb0ELb0ELb1ELb1ELb1ELb0ELb0ELb0ELb1ELb1ELb0EEENS1_21CollectiveEpilogueFwdINS6_IJSA_NS7_ILi512EEESA_EEES9_SC_SE_Li256ELb1ELb1ELb1ELb0EEENS1_36VarlenDynamicPersistentTileSchedulerILi64ELi64ELi256ELi128ELb1ELb1ELb1ELb1ELb1ELb1EEEEEEEEEvNT_6ParamsE,(.L_x_5662 - _ZN7cutlass13device_kernelIN5flash11enable_sm90INS1_16FlashAttnFwdSm90INS1_25CollectiveMainloopFwdSm90ILi2EN4cute5tupleIJNS5_1CILi1EEES8_S8_EEENS6_IJNS7_ILi64EEESA_SA_EEELi512ENS_10bfloat16_tEfNS_4arch4Sm90ELb1ELb0ELb0ELb1ELb1ELb1ELb0ELb0ELb0ELb1ELb1ELb0EEENS1_21CollectiveEpilogueFwdINS6_IJSA_NS7_ILi512EEESA_EEES9_SC_SE_Li256ELb1ELb1ELb1ELb0EEENS1_36VarlenDynamicPersistentTileSchedulerILi64ELi64ELi256ELi128ELb1ELb1ELb1ELb1ELb1ELb1EEEEEEEEEvNT_6ParamsE)
        .other          _ZN7cutlass13device_kernelIN5flash11enable_sm90INS1_16FlashAttnFwdSm90INS1_25CollectiveMainloopFwdSm90ILi2EN4cute5tupleIJNS5_1CILi1EEES8_S8_EEENS6_IJNS7_ILi64EEESA_SA_EEELi512ENS_10bfloat16_tEfNS_4arch4Sm90ELb1ELb0ELb0ELb1ELb1ELb1ELb0ELb0ELb0ELb1ELb1ELb0EEENS1_21CollectiveEpilogueFwdINS6_IJSA_NS7_ILi512EEESA_EEES9_SC_SE_Li256ELb1ELb1ELb1ELb0EEENS1_36VarlenDynamicPersistentTileSchedulerILi64ELi64ELi256ELi128ELb1ELb1ELb1ELb1ELb1ELb1EEEEEEEEEvNT_6ParamsE,@"STO_CUDA_ENTRY STV_DEFAULT"
_ZN7cutlass13device_kernelIN5flash11enable_sm90INS1_16FlashAttnFwdSm90INS1_25CollectiveMainloopFwdSm90ILi2EN4cute5tupleIJNS5_1CILi1EEES8_S8_EEENS6_IJNS7_ILi64EEESA_SA_EEELi512ENS_10bfloat16_tEfNS_4arch4Sm90ELb1ELb0ELb0ELb1ELb1ELb1ELb0ELb0ELb0ELb1ELb1ELb0EEENS1_21CollectiveEpilogueFwdINS6_IJSA_NS7_ILi512EEESA_EEES9_SC_SE_Li256ELb1ELb1ELb1ELb0EEENS1_36VarlenDynamicPersistentTileSchedulerILi64ELi64ELi256ELi128ELb1ELb1ELb1ELb1ELb1ELb1EEEEEEEEEvNT_6ParamsE:
        /* <DEDUP_REMOVED lines=18> */
.L_x_4486:
[----:B------:R-:W-:Y:S05]  /*0120*/  BSYNC B0 ;  /* 0x0000000000007941 */ /* 0x000fea0003800000 */
.L_x_4485:
        /* <DEDUP_REMOVED lines=37> */
.L_x_4487:
        /* <DEDUP_REMOVED lines=22> */
.L_x_4488:
        /* <DEDUP_REMOVED lines=18> */
.L_x_4489:
        /* <DEDUP_REMOVED lines=22> */
.L_x_4490:
        /* <DEDUP_REMOVED lines=22> */
.L_x_4491:
        /* <DEDUP_REMOVED lines=8> */
.L_x_4494:
        /* <DEDUP_REMOVED lines=30> */
[----:B------:R-:W-:Y:S02]  /*0b20*/  LOP3.LUT R9, R4, 0xffffff80, RZ, 0xc0, !PT ;  /* 0xffffff8004097812 */ /* 0x000fe400078ec0ff */
[----:B------:R-:W-:Y:S02]  /*0b30*/  LOP3.LUT R15, R3, 0xfffffff8, RZ, 0xc0, !PT ;  /* 0xfffffff8030f7812 */ /* 0x000fe400078ec0ff */
[----:B------:R-:W-:Y:S01]  /*0b40*/  LOP3.LUT R3, R5, 0xfffffff0, RZ, 0xc0, !PT ;  /* 0xfffffff005037812 */ /* 0x000fe200078ec0ff */
[C---:B------:R-:W-:Y:S01]  /*0b50*/  IMAD.IADD R9, R0.reuse, 0x1, -R9 ;  /* 0x0000000100097824 */ /* 0x040fe200078e0a09 */
[----:B------:R-:W-:Y:S01]  /*0b60*/  SHF.R.S32.HI R8, RZ, 0x4, R5 ;  /* 0x00000004ff087819 */ /* 0x000fe20000011405 */
[C---:B------:R-:W-:Y:S01]  /*0b70*/  IMAD.IADD R15, R0.reuse, 0x1, -R15 ;  /* 0x00000001000f7824 */ /* 0x040fe200078e0a0f */
[----:B------:R-:W-:Y:S01]  /*0b80*/  LOP3.LUT R11, R13, 0xfffffffc, RZ, 0xc0, !PT ;  /* 0xfffffffc0d0b7812 */ /* 0x000fe200078ec0ff */
[C---:B------:R-:W-:Y:S01]  /*0b90*/  IMAD.IADD R3, R0.reuse, 0x1, -R3 ;  /* 0x0000000100037824 */ /* 0x040fe200078e0a03 */
[--C-:B------:R-:W-:Y:S01]  /*0ba0*/  SHF.R.S32.HI R206, RZ, 0x5, R6.reuse ;  /* 0x00000005ffce7819 */ /* 0x100fe20000011406 */
[----:B------:R-:W-:Y:S01]  /*0bb0*/  IMAD.SHL.U32 R193, R15, 0x8, RZ ;  /* 0x000000080fc17824 */ /* 0x000fe200078e00ff */
[----:B------:R-:W-:Y:S01]  /*0bc0*/  SHF.R.S32.HI R7, RZ, 0x1f, R6 ;  /* 0x0000001fff077819 */ /* 0x000fe20000011406 */
[----:B------:R-:W-:Y:S01]  /*0bd0*/  IMAD.IADD R188, R0, 0x1, -R11 ;  /* 0x0000000100bc7824 */ /* 0x000fe200078e0a0b */
[----:B------:R-:W-:Y:S01]  /*0be0*/  LEA.HI R5, R5, R8, RZ, 0x1 ;  /* 0x0000000805057211 */ /* 0x000fe200078f08ff */
[C---:B------:R-:W-:Y:S01]  /*0bf0*/  VIADD R33, R193.reuse, 0x40 ;  /* 0x00000040c1217836 */ /* 0x040fe20000000000 */
[----:B------:R-:W-:Y:S01]  /*0c00*/  SHF.R.S32.HI R6, RZ, 0x1f, R3 ;  /* 0x0000001fff067819 */ /* 0x000fe20000011403 */
[----:B------:R-:W-:Y:S01]  /*0c10*/  IMAD.SHL.U32 R18, R188, 0x8, RZ ;  /* 0x00000008bc127824 */ /* 0x000fe200078e00ff */
[----:B------:R-:W-:Y:S01]  /*0c20*/  SHF.R.S32.HI R0, RZ, 0x1f, R9 ;  /* 0x0000001fff007819 */ /* 0x000fe20000011409 */
[----:B------:R-:W-:Y:S01]  /*0c30*/  VIADD R32, R193, 0x80 ;  /* 0x00000080c1207836 */ /* 0x000fe20000000000 */
[----:B------:R-:W-:Y:S01]  /*0c40*/  LOP3.LUT R5, R5, 0x1ffffffe, RZ, 0xc0, !PT ;  /* 0x1ffffffe05057812 */ /* 0x000fe200078ec0ff */
[C---:B------:R-:W-:Y:S01]  /*0c50*/  VIADD R229, R18.reuse, 0x40 ;  /* 0x0000004012e57836 */ /* 0x040fe20000000000 */
[----:B------:R-:W-:Y:S01]  /*0c60*/  LEA.HI R7, R7, R206, RZ, 0x2 ;  /* 0x000000ce07077211 */ /* 0x000fe200078f10ff */
[----:B------:R-:W-:Y:S01]  /*0c70*/  VIADD R228, R18, 0x60 ;  /* 0x0000006012e47836 */ /* 0x000fe20000000000 */
[----:B------:R-:W-:Y:S01]  /*0c80*/  LEA.HI R10, R6, R3, RZ, 0x3 ;  /* 0x00000003060a7211 */ /* 0x000fe200078f18ff */
[----:B------:R-:W-:Y:S01]  /*0c90*/  IMAD.IADD R5, R8, 0x1, -R5 ;  /* 0x0000000108057824 */ /* 0x000fe200078e0a05 */
[-C--:B------:R-:W-:Y:S01]  /*0ca0*/  LEA.HI R6, R0, R9.reuse, RZ, 0x2 ;  /* 0x0000000900067211 */ /* 0x080fe200078f10ff */
[C---:B------:R-:W-:Y:S01]  /*0cb0*/  VIADD R227, R18.reuse, 0x80 ;  /* 0x0000008012e37836 */ /* 0x040fe20000000000 */
[----:B------:R-:W-:Y:S01]  /*0cc0*/  SHF.R.S32.HI R20, RZ, 0x7, R4 ;  /* 0x00000007ff147819 */ /* 0x000fe20000011404 */
[----:B------:R-:W-:Y:S01]  /*0cd0*/  IMAD.SHL.U32 R5, R5, 0x8, RZ ;  /* 0x0000000805057824 */ /* 0x000fe200078e00ff */
[----:B------:R-:W-:Y:S01]  /*0ce0*/  LOP3.LUT R7, R7, 0x3ffffc, RZ, 0xc0, !PT ;  /* 0x003ffffc07077812 */ /* 0x000fe200078ec0ff */
[----:B------:R-:W-:Y:S01]  /*0cf0*/  VIADD R226, R18, 0xa0 ;  /* 0x000000a012e27836 */ /* 0x000fe20000000000 */
[--C-:B------:R-:W-:Y:S01]  /*0d00*/  SHF.R.S32.HI R8, RZ, 0x2, R6.reuse ;  /* 0x00000002ff087819 */ /* 0x100fe20000011406 */
[----:B------:R-:W-:Y:S01]  /*0d10*/  IMAD R14, R20, 0x100, R3 ;  /* 0x00000100140e7824 */ /* 0x000fe200078e0203 */
[----:B------:R-:W-:Y:S01]  /*0d20*/  SHF.R.S32.HI R11, RZ, 0x1f, R6 ;  /* 0x0000001fff0b7819 */ /* 0x000fe20000011406 */
[----:B------:R-:W-:Y:S01]  /*0d30*/  IMAD.IADD R7, R206, 0x1, -R7 ;  /* 0x00000001ce077824 */ /* 0x000fe200078e0a07 */
[----:B------:R-:W-:Y:S01]  /*0d40*/  SHF.R.S32.HI R186, RZ, 0x2, R13 ;  /* 0x00000002ffba7819 */ /* 0x000fe2000001140d */
[----:B------:R0:W-:Y:S01]  /*0d50*/  STL [R1+0x54], R20 ;  /* 0x0000541401007387 */ /* 0x0001e20000100800 */
[----:B------:R-:W-:Y:S01]  /*0d60*/  LEA.HI R11, R11, R8, RZ, 0x3 ;  /* 0x000000080b0b7211 */ /* 0x000fe200078f18ff */
[----:B------:R-:W-:Y:S01]  /*0d70*/  IMAD R16, R7, 0x10, R14 ;  /* 0x0000001007107824 */ /* 0x000fe200078e020e */
[----:B------:R-:W-:Y:S01]  /*0d80*/  LEA.HI R0, R0, R9, RZ, 0x5 ;  /* 0x0000000900007211 */ /* 0x000fe200078f28ff */
[----:B------:R-:W-:Y:S01]  /*0d90*/  VIADD R7, R186, 0x20 ;  /* 0x00000020ba077836 */ /* 0x000fe20000000000 */
[----:B------:R-:W-:Y:S01]  /*0da0*/  LOP3.LUT R11, R11, 0xfffffff8, RZ, 0xc0, !PT ;  /* 0xfffffff80b0b7812 */ /* 0x000fe200078ec0ff */
[----:B------:R-:W-:Y:S01]  /*0db0*/  VIADD R225, R18, 0xc0 ;  /* 0x000000c012e17836 */ /* 0x000fe20000000000 */
[C---:B------:R-:W-:Y:S01]  /*0dc0*/  LOP3.LUT R12, R10.reuse, 0xfffffff8, RZ, 0xc0, !PT ;  /* 0xfffffff80a0c7812 */ /* 0x040fe200078ec0ff */
[----:B------:R-:W-:Y:S01]  /*0dd0*/  IMAD.SHL.U32 R10, R10, 0x40, RZ ;  /* 0x000000400a0a7824 */ /* 0x000fe200078e00ff */
[----:B------:R-:W-:Y:S01]  /*0de0*/  SHF.R.S32.HI R0, RZ, 0x5, R0 ;  /* 0x00000005ff007819 */ /* 0x000fe20000011400 */
[----:B------:R-:W-:Y:S01]  /*0df0*/  IMAD.IADD R11, R8, 0x1, -R11 ;  /* 0x00000001080b7824 */ /* 0x000fe200078e0a0b */
[----:B------:R-:W-:Y:S01]  /*0e00*/  SHF.R.S32.HI R14, RZ, 0x1f, R7 ;  /* 0x0000001fff0e7819 */ /* 0x000fe20000011407 */
[----:B------:R-:W-:Y:S01]  /*0e10*/  IMAD.IADD R12, R3, 0x1, -R12 ;  /* 0x00000001030c7824 */ /* 0x000fe200078e0a0c */
[----:B------:R-:W-:Y:S01]  /*0e20*/  LEA.HI R4, R4, R20, RZ, 0x1 ;  /* 0x0000001404047211 */ /* 0x000fe200078f08ff */
[----:B------:R-:W-:Y:S01]  /*0e30*/  IMAD R191, R0, 0x10, R11 ;  /* 0x0000001000bf7824 */ /* 0x000fe200078e020b */
[----:B------:R-:W-:Y:S01]  /*0e40*/  LOP3.LUT R6, R6, 0x7ffffffc, RZ, 0xc0, !PT ;  /* 0x7ffffffc06067812 */ /* 0x000fe200078ec0ff */
[----:B------:R-:W-:Y:S01]  /*0e50*/  IMAD.SHL.U32 R3, R12, 0x40, RZ ;  /* 0x000000400c037824 */ /* 0x000fe200078e00ff */
[----:B------:R-:W-:Y:S01]  /*0e60*/  LEA.HI R14, R14, R7, RZ, 0x3 ;  /* 0x000000070e0e7211 */ /* 0x000fe200078f18ff */
[----:B------:R-:W-:Y:S01]  /*0e70*/  IMAD.SHL.U32 R7, R7, 0x40, RZ ;  /* 0x0000004007077824 */ /* 0x000fe200078e00ff */
[----:B------:R-:W-:Y:S01]  /*0e80*/  LEA.HI R0, R188, R188, RZ, 0x1 ;  /* 0x000000bcbc007211 */ /* 0x000fe200078f08ff */
[----:B------:R-:W-:Y:S01]  /*0e90*/  IMAD.IADD R207, R9, 0x1, -R6 ;  /* 0x0000000109cf7824 */ /* 0x000fe200078e0a06 */
[----:B------:R-:W-:Y:S01]  /*0ea0*/  LOP3.LUT R4, R4, 0xfffffe, RZ, 0xc0, !PT ;  /* 0x00fffffe04047812 */ /* 0x000fe200078ec0ff */
[----:B------:R-:W-:Y:S01]  /*0eb0*/  IMAD.SHL.U32 R14, R14, 0x40, RZ ;  /* 0x000000400e0e7824 */ /* 0x000fe200078e00ff */
[----:B------:R-:W-:Y:S01]  /*0ec0*/  SHF.R.S32.HI R13, RZ, 0x1f, R13 ;  /* 0x0000001fff0d7819 */ /* 0x000fe2000001140d */
[----:B------:R-:W-:Y:S01]  /*0ed0*/  VIADD R224, R18, 0xe0 ;  /* 0x000000e012e07836 */ /* 0x000fe20000000000 */
[----:B------:R-:W-:Y:S01]  /*0ee0*/  LOP3.LUT R9, R0, 0x1ffffffe, RZ, 0xc0, !PT ;  /* 0x1ffffffe00097812 */ /* 0x000fe200078ec0ff */
[----:B------:R-:W-:Y:S01]  /*0ef0*/  IMAD.IADD R4, R20, 0x1, -R4 ;  /* 0x0000000114047824 */ /* 0x000fe200078e0a04 */
[----:B------:R-:W-:Y:S01]  /*0f00*/  LOP3.LUT R7, R7, 0x1c0, RZ, 0xc0, !PT ;  /* 0x000001c007077812 */ /* 0x000fe200078ec0ff */
[----:B------:R-:W-:Y:S01]  /*0f10*/  VIADD R221, R18, 0x100 ;  /* 0x0000010012dd7836 */ /* 0x000fe20000000000 */
[----:B------:R-:W-:Y:S01]  /*0f20*/  LOP3.LUT R6, R3, 0x1c0, RZ, 0xc0, !PT ;  /* 0x000001c003067812 */ /* 0x000fe200078ec0ff */
[----:B------:R-:W-:Y:S01]  /*0f30*/  IMAD.U32 R3, R16, 0x40, R5 ;  /* 0x0000004010037824 */ /* 0x000fe200078e0005 */
[----:B------:R-:W-:Y:S01]  /*0f40*/  SHF.R.S32.HI R0, RZ, 0x1f, R229 ;  /* 0x0000001fff007819 */ /* 0x000fe200000114e5 */
[----:B------:R-:W-:Y:S01]  /*0f50*/  IMAD.IADD R208, R188, 0x1, -R9 ;  /* 0x00000001bcd07824 */ /* 0x000fe200078e0a09 */
[----:B------:R-:W-:Y:S01]  /*0f60*/  LEA.HI R13, R13, R186, RZ, 0x3 ;  /* 0x000000ba0d0d7211 */ /* 0x000fe200078f18ff */
[----:B0-----:R-:W-:Y:S01]  /*0f70*/  IMAD.SHL.U32 R20, R4, 0x100, RZ ;  /* 0x0000010004147824 */ /* 0x001fe200078e00ff */
[----:B------:R-:W-:Y:S01]  /*0f80*/  SHF.R.U32.HI R8, RZ, 0x3, R7 ;  /* 0x00000003ff087819 */ /* 0x000fe20000011607 */
[----:B------:R-:W-:Y:S01]  /*0f90*/  STL [R1+0x60], R3 ;  /* 0x0000600301007387 */ /* 0x000fe20000100800 */
[----:B------:R-:W-:Y:S01]  /*0fa0*/  SHF.R.S32.HI R9, RZ, 0x1f, R228 ;  /* 0x0000001fff097819 */ /* 0x000fe200000114e4 */
[C---:B------:R-:W-:Y:S01]  /*0fb0*/  VIADD R217, R18.reuse, 0x120 ;  /* 0x0000012012d97836 */ /* 0x040fe20000000000 */
[----:B------:R-:W-:Y:S01]  /*0fc0*/  SHF.L.U64.HI R0, R229, 0x1, R0 ;  /* 0x00000001e5007819 */ /* 0x000fe20000010200 */
[----:B------:R-:W-:Y:S01]  /*0fd0*/  STL [R1+0x4c], RZ ;  /* 0x00004cff01007387 */ /* 0x000fe20000100800 */
[----:B------:R-:W-:Y:S01]  /*0fe0*/  LOP3.LUT R7, R7, 0x38, R18, 0xf8, !PT ;  /* 0x0000003807077812 */ /* 0x000fe200078ef812 */
[----:B------:R-:W-:Y:S01]  /*0ff0*/  VIADD R216, R18, 0x140 ;  /* 0x0000014012d87836 */ /* 0x000fe20000000000 */
[----:B------:R-:W-:Y:S01]  /*1000*/  LOP3.LUT R14, R14, 0xfffffe00, RZ, 0xc0, !PT ;  /* 0xfffffe000e0e7812 */ /* 0x000fe200078ec0ff */
[----:B------:R-:W-:Y:S01]  /*1010*/  STL [R1+0x5c], R20 ;  /* 0x00005c1401007387 */ /* 0x000fe20000100800 */
[----:B------:R-:W-:Y:S01]  /*1020*/  LOP3.LUT R13, R13, 0xfffffff8, RZ, 0xc0, !PT ;  /* 0xfffffff80d0d7812 */ /* 0x000fe200078ec0ff */
[----:B------:R-:W-:Y:S01]  /*1030*/  VIADD R215, R18, 0x160 ;  /* 0x0000016012d77836 */ /* 0x000fe20000000000 */
[----:B------:R-:W-:Y:S01]  /*1040*/  SHF.R.S32.HI R4, RZ, 0x1f, R227 ;  /* 0x0000001fff047819 */ /* 0x000fe200000114e3 */
[----:B------:R0:W-:Y:S01]  /*1050*/  STL [R1], R0 ;  /* 0x0000000001007387 */ /* 0x0001e20000100800 */
[----:B------:R-:W-:Y:S01]  /*1060*/  SHF.R.S32.HI R11, RZ, 0x1f, R226 ;  /* 0x0000001fff0b7819 */ /* 0x000fe200000114e2 */
[----:B------:R-:W-:Y:S01]  /*1070*/  IMAD.IADD R192, R186, 0x1, -R13 ;  /* 0x00000001bac07824 */ /* 0x000fe200078e0a0d */
[----:B------:R-:W-:Y:S01]  /*1080*/  SHF.L.U64.HI R9, R228, 0x1, R9 ;  /* 0x00000001e4097819 */ /* 0x000fe20000010209 */
[----:B------:R-:W-:Y:S01]  /*1090*/  VIADD R214, R18, 0x180 ;  /* 0x0000018012d67836 */ /* 0x000fe20000000000 */
[----:B------:R-:W-:Y:S01]  /*10a0*/  LOP3.LUT R25, R14, R7, R8, 0xf6, !PT ;  /* 0x000000070e197212 */ /* 0x000fe200078ef608 */
[C---:B------:R-:W-:Y:S01]  /*10b0*/  VIADD R212, R18.reuse, 0x1a0 ;  /* 0x000001a012d47836 */ /* 0x040fe20000000000 */
[----:B------:R-:W-:Y:S01]  /*10c0*/  SHF.L.U64.HI R4, R227, 0x1, R4 ;  /* 0x00000001e3047819 */ /* 0x000fe20000010204 */
[----:B------:R-:W-:Y:S01]  /*10d0*/  STL [R1+0x4], R9 ;  /* 0x0000040901007387 */ /* 0x000fe20000100800 */
[----:B------:R-:W-:Y:S01]  /*10e0*/  SHF.R.S32.HI R8, RZ, 0x1f, R225 ;  /* 0x0000001fff087819 */ /* 0x000fe200000114e1 */
[----:B------:R-:W-:Y:S01]  /*10f0*/  VIADD R211, R18, 0x1c0 ;  /* 0x000001c012d37836 */ /* 0x000fe20000000000 */
[----:B0-----:R-:W-:Y:S01]  /*1100*/  SHF.L.U64.HI R0, R226, 0x1, R11 ;  /* 0x00000001e2007819 */ /* 0x001fe2000001020b */
[----:B------:R0:W-:Y:S01]  /*1110*/  STL [R1+0x8], R4 ;  /* 0x0000080401007387 */ /* 0x0001e20000100800 */
[----:B------:R-:W-:Y:S01]  /*1120*/  LOP3.LUT R3, R10, 0x7ffffe00, RZ, 0xc0, !PT ;  /* 0x7ffffe000a037812 */ /* 0x000fe200078ec0ff */
[----:B------:R-:W-:Y:S01]  /*1130*/  VIADD R210, R18, 0x1e0 ;  /* 0x000001e012d27836 */ /* 0x000fe20000000000 */
[----:B------:R-:W-:Y:S01]  /*1140*/  SHF.R.S32.HI R13, RZ, 0x1f, R224 ;  /* 0x0000001fff0d7819 */ /* 0x000fe200000114e0 */
[----:B------:R1:W-:Y:S01]  /*1150*/  STL [R1+0xc], R0 ;  /* 0x00000c0001007387 */ /* 0x0003e20000100800 */
[----:B------:R-:W-:Y:S01]  /*1160*/  SHF.R.S32.HI R10, RZ, 0x1f, R221 ;  /* 0x0000001fff0a7819 */ /* 0x000fe200000114dd */
[----:B------:R-:W-:Y:S01]  /*1170*/  IMAD R3, R206, 0x400, R3 ;  /* 0x00000400ce037824 */ /* 0x000fe200078e0203 */
[----:B------:R-:W-:Y:S01]  /*1180*/  SHF.L.U64.HI R8, R225, 0x1, R8 ;  /* 0x00000001e1087819 */ /* 0x000fe20000010208 */
[----:B------:R-:W-:Y:S01]  /*1190*/  IMAD.SHL.U32 R207, R207, 0x2, RZ ;  /* 0x00000002cfcf7824 */ /* 0x000fe200078e00ff */
[----:B------:R-:W-:Y:S01]  /*11a0*/  R2P PR, R12, 0x6 ;  /* 0x000000060c007804 */ /* 0x000fe20000000000 */
[C---:B------:R-:W-:Y:S01]  /*11b0*/  VIADD R31, R193.reuse, 0xc0 ;  /* 0x000000c0c11f7836 */ /* 0x040fe20000000000 */
[----:B0-----:R-:W-:Y:S01]  /*11c0*/  SHF.L.U64.HI R4, R224, 0x1, R13 ;  /* 0x00000001e0047819 */ /* 0x001fe2000001020d */
[----:B------:R0:W-:Y:S01]  /*11d0*/  STL [R1+0x10], R8 ;  /* 0x0000100801007387 */ /* 0x0001e20000100800 */
[----:B------:R-:W-:Y:S01]  /*11e0*/  LOP3.LUT R5, R6, 0x8, R5, 0xf8, !PT ;  /* 0x0000000806057812 */ /* 0x000fe200078ef805 */
[----:B------:R-:W-:Y:S01]  /*11f0*/  VIADD R30, R193, 0x100 ;  /* 0x00000100c11e7836 */ /* 0x000fe20000000000 */
[----:B------:R-:W-:Y:S01]  /*1200*/  SHF.R.S32.HI R12, RZ, 0x1f, R217 ;  /* 0x0000001fff0c7819 */ /* 0x000fe200000114d9 */
[----:B------:R2:W-:Y:S01]  /*1210*/  STL [R1+0x14], R4 ;  /* 0x0000140401007387 */ /* 0x0005e20000100800 */
[----:B-1----:R-:W-:Y:S01]  /*1220*/  SHF.L.U64.HI R0, R221, 0x1, R10 ;  /* 0x00000001dd007819 */ /* 0x002fe2000001020a */
[C---:B------:R-:W-:Y:S01]  /*1230*/  VIADD R28, R193.reuse, 0x140 ;  /* 0x00000140c11c7836 */ /* 0x040fe20000000000 */
[----:B------:R-:W-:Y:S01]  /*1240*/  SHF.R.U32.HI R6, RZ, 0x3, R6 ;  /* 0x00000003ff067819 */ /* 0x000fe20000011606 */
[C---:B------:R-:W-:Y:S01]  /*1250*/  VIADD R26, R193.reuse, 0x180 ;  /* 0x00000180c11a7836 */ /* 0x040fe20000000000 */
[----:B------:R-:W-:Y:S01]  /*1260*/  SHF.R.S32.HI R15, RZ, 0x1f, R216 ;  /* 0x0000001fff0f7819 */ /* 0x000fe200000114d8 */
[----:B------:R1:W-:Y:S01]  /*1270*/  STL [R1+0x18], R0 ;  /* 0x0000180001007387 */ /* 0x0003e20000100800 */
[----:B------:R-:W-:Y:S01]  /*1280*/  SHF.R.S32.HI R14, RZ, 0x1f, R215 ;  /* 0x0000001fff0e7819 */ /* 0x000fe200000114d7 */
[----:B------:R-:W-:Y:S01]  /*1290*/  VIADD R24, R193, 0x1c0 ;  /* 0x000001c0c1187836 */ /* 0x000fe20000000000 */
[----:B0-----:R-:W-:Y:S01]  /*12a0*/  SHF.L.U64.HI R8, R217, 0x1, R12 ;  /* 0x00000001d9087819 */ /* 0x001fe2000001020c */
[----:B------:R-:W-:Y:S01]  /*12b0*/  IMAD.IADD R197, R207, 0x1, R20 ;  /* 0x00000001cfc57824 */ /* 0x000fe200078e0214 */
[----:B------:R-:W-:Y:S01]  /*12c0*/  LOP3.LUT R6, R5, R6, RZ, 0x3c, !PT ;  /* 0x0000000605067212 */ /* 0x000fe200078e3cff */
[----:B------:R-:W-:Y:S01]  /*12d0*/  IMAD.MOV.U32 R5, RZ, RZ, R21 ;  /* 0x000000ffff057224 */ /* 0x000fe200078e0015 */
[----:B--2---:R-:W-:Y:S01]  /*12e0*/  SHF.L.U64.HI R4, R216, 0x1, R15 ;  /* 0x00000001d8047819 */ /* 0x004fe2000001020f */
[----:B------:R0:W-:Y:S01]  /*12f0*/  STL [R1+0x1c], R8 ;  /* 0x00001c0801007387 */ /* 0x0001e20000100800 */
[----:B------:R-:W-:Y:S01]  /*1300*/  SHF.R.S32.HI R21, RZ, 0x1f, R214 ;  /* 0x0000001fff157819 */ /* 0x000fe200000114d6 */
[----:B------:R-:W-:Y:S01]  /*1310*/  IMAD.IADD R3, R3, 0x1, R6 ;  /* 0x0000000103037824 */ /* 0x000fe200078e0206 */
[----:B-1----:R-:W-:Y:S01]  /*1320*/  SHF.L.U64.HI R0, R215, 0x1, R14 ;  /* 0x00000001d7007819 */ /* 0x002fe2000001020e */
[----:B------:R1:W-:Y:S01]  /*1330*/  STL [R1+0x20], R4 ;  /* 0x0000200401007387 */ /* 0x0003e20000100800 */
[----:B------:R-:W-:Y:S01]  /*1340*/  SHF.R.S32.HI R27, RZ, 0x1f, R212 ;  /* 0x0000001fff1b7819 */ /* 0x000fe200000114d4 */
[----:B------:R-:W-:Y:S01]  /*1350*/  IMAD R201, R3, 0x2, R2 ;  /* 0x0000000203c97824 */ /* 0x000fe200078e0202 */
[----:B------:R-:W-:Y:S01]  /*1360*/  SHF.R.S32.HI R16, RZ, 0x1f, R211 ;  /* 0x0000001fff107819 */ /* 0x000fe200000114d3 */
[----:B------:R2:W-:Y:S01]  /*1370*/  STL [R1+0x24], R0 ;  /* 0x0000240001007387 */ /* 0x0005e20000100800 */
[----:B------:R-:W-:Y:S01]  /*1380*/  SHF.R.S32.HI R29, RZ, 0x1f, R210 ;  /* 0x0000001fff1d7819 */ /* 0x000fe200000114d2 */
[----:B------:R-:W-:Y:S01]  /*1390*/  VIADD R204, R201, 0x26800 ;  /* 0x00026800c9cc7836 */ /* 0x000fe20000000000 */
[----:B0-----:R-:W-:Y:S01]  /*13a0*/  SHF.L.U64.HI R8, R214, 0x1, R21 ;  /* 0x00000001d6087819 */ /* 0x001fe20000010215 */
[----:B------:R-:W-:Y:S01]  /*13b0*/  VIADD R11, R197, 0xd0 ;  /* 0x000000d0c50b7836 */ /* 0x000fe20000000000 */
[----:B------:R-:W-:Y:S01]  /*13c0*/  SHF.R.S32.HI R33, RZ, 0x1f, R33 ;  /* 0x0000001fff217819 */ /* 0x000fe20000011421 */
[----:B------:R-:W-:Y:S01]  /*13d0*/  IMAD.MOV.U32 R7, RZ, RZ, R23 ;  /* 0x000000ffff077224 */ /* 0x000fe200078e0017 */
[----:B-1----:R-:W-:Y:S01]  /*13e0*/  SHF.L.U64.HI R4, R211, 0x1, R16 ;  /* 0x00000001d3047819 */ /* 0x002fe20000010210 */
[----:B------:R-:W-:Y:S01]  /*13f0*/  STL [R1+0x28], R8 ;  /* 0x0000280801007387 */ /* 0x000fe20000100800 */
[----:B------:R-:W-:Y:S01]  /*1400*/  SHF.R.S32.HI R32, RZ, 0x1f, R32 ;  /* 0x0000001fff207819 */ /* 0x000fe20000011420 */
[C---:B------:R-:W-:Y:S01]  /*1410*/  VIADD R9, R197.reuse, 0xe0 ;  /* 0x000000e0c5097836 */ /* 0x040fe20000000000 */
[----:B--2---:R-:W-:Y:S01]  /*1420*/  SHF.L.U64.HI R0, R212, 0x1, R27 ;  /* 0x00000001d4007819 */ /* 0x004fe2000001021b */
[----:B------:R-:W-:Y:S01]  /*1430*/  VIADD R23, R18, 0x20 ;  /* 0x0000002012177836 */ /* 0x000fe20000000000 */
[----:B------:R-:W-:Y:S01]  /*1440*/  SHF.R.S32.HI R31, RZ, 0x1f, R31 ;  /* 0x0000001fff1f7819 */ /* 0x000fe2000001141f */
[C---:B------:R-:W-:Y:S01]  /*1450*/  VIADD R41, R197.reuse, 0x8 ;  /* 0x00000008c5297836 */ /* 0x040fe20000000000 */
[----:B------:R-:W-:Y:S01]  /*1460*/  SHF.R.S32.HI R30, RZ, 0x1f, R30 ;  /* 0x0000001fff1e7819 */ /* 0x000fe2000001141e */
[----:B------:R0:W-:Y:S01]  /*1470*/  STL [R1+0x2c], R0 ;  /* 0x00002c0001007387 */ /* 0x0001e20000100800 */
[----:B------:R-:W-:Y:S01]  /*1480*/  SHF.R.S32.HI R28, RZ, 0x1f, R28 ;  /* 0x0000001fff1c7819 */ /* 0x000fe2000001141c */
[C---:B------:R-:W-:Y:S01]  /*1490*/  VIADD R40, R197.reuse, 0x10 ;  /* 0x00000010c5287836 */ /* 0x040fe20000000000 */
[----:B------:R-:W-:Y:S01]  /*14a0*/  SHF.R.S32.HI R26, RZ, 0x1f, R26 ;  /* 0x0000001fff1a7819 */ /* 0x000fe2000001141a */
[----:B------:R1:W-:Y:S01]  /*14b0*/  STL [R1+0x30], R4 ;  /* 0x0000300401007387 */ /* 0x0003e20000100800 */
[----:B------:R-:W-:Y:S01]  /*14c0*/  SHF.R.S32.HI R24, RZ, 0x1f, R24 ;  /* 0x0000001fff187819 */ /* 0x000fe20000011418 */
[----:B------:R-:W-:Y:S01]  /*14d0*/  VIADD R39, R197, 0x18 ;  /* 0x00000018c5277836 */ /* 0x000fe20000000000 */
[----:B------:R-:W-:Y:S01]  /*14e0*/  SEL R203, R203, 0xffffffc0, !P2 ;  /* 0xffffffc0cbcb7807 */ /* 0x000fe20005000000 */
[C---:B------:R-:W-:Y:S01]  /*14f0*/  VIADD R38, R197.reuse, 0x20 ;  /* 0x00000020c5267836 */ /* 0x040fe20000000000 */
[----:B------:R-:W-:Y:S01]  /*1500*/  SHF.R.S32.HI R3, RZ, 0x1f, R11 ;  /* 0x0000001fff037819 */ /* 0x000fe2000001140b */
[C---:B------:R-:W-:Y:S01]  /*1510*/  VIADD R37, R197.reuse, 0x28 ;  /* 0x00000028c5257836 */ /* 0x040fe20000000000 */
[----:B0-----:R-:W-:Y:S01]  /*1520*/  SHF.L.U64.HI R0, R210, 0x1, R29 ;  /* 0x00000001d2007819 */ /* 0x001fe2000001021d */
[----:B------:R-:W-:Y:S01]  /*1530*/  VIADD R36, R197, 0x30 ;  /* 0x00000030c5247836 */ /* 0x000fe20000000000 */
[----:B------:R-:W-:Y:S01]  /*1540*/  SHF.R.S32.HI R3, RZ, 0x1f, R9 ;  /* 0x0000001fff037819 */ /* 0x000fe20000011409 */
[----:B-1----:R-:W-:Y:S01]  /*1550*/  IMAD R4, R25, 0x2, R2 ;  /* 0x0000000219047824 */ /* 0x002fe200078e0202 */
        /* <DEDUP_REMOVED lines=54> */
[----:B------:R-:W-:Y:S01]  /*18c0*/  IMAD.MOV.U32 R6, RZ, RZ, R22 ;  /* 0x000000ffff067224 */ /* 0x000fe200078e0016 */
[----:B------:R-:W-:Y:S01]  /*18d0*/  SHF.R.S32.HI R13, RZ, 0x1f, R13 ;  /* 0x0000001fff0d7819 */ /* 0x000fe2000001140d */
[----:B------:R-:W-:Y:S01]  /*18e0*/  IMAD.IADD R204, R204, 0x1, R203 ;  /* 0x00000001cccc7824 */ /* 0x000fe200078e02cb */
[----:B------:R-:W-:Y:S01]  /*18f0*/  SHF.R.S32.HI R12, RZ, 0x1f, R12 ;  /* 0x0000001fff0c7819 */ /* 0x000fe2000001140c */
[----:B------:R-:W-:Y:S01]  /*1900*/  IMAD.MOV.U32 R22, RZ, RZ, RZ ;  /* 0x000000ffff167224 */ /* 0x000fe200078e00ff */
[----:B------:R-:W-:Y:S01]  /*1910*/  SHF.R.S32.HI R10, RZ, 0x1f, R10 ;  /* 0x0000001fff0a7819 */ /* 0x000fe2000001140a */
[----:B------:R-:W-:Y:S01]  /*1920*/  VIADD R196, R188, 0x10 ;  /* 0x00000010bcc47836 */ /* 0x000fe20000000000 */
[----:B------:R-:W-:Y:S01]  /*1930*/  SHF.R.S32.HI R8, RZ, 0x1f, R8 ;  /* 0x0000001fff087819 */ /* 0x000fe20000011408 */
[----:B------:R-:W-:Y:S01]  /*1940*/  IMAD R208, R208, 0x8, R191 ;  /* 0x00000008d0d07824 */ /* 0x000fe200078e02bf */
[----:B------:R-:W-:Y:S01]  /*1950*/  SHF.R.S32.HI R3, RZ, 0x1f, R4 ;  /* 0x0000001fff037819 */ /* 0x000fe20000011404 */
[----:B------:R-:W-:Y:S01]  /*1960*/  IMAD.IADD R203, R203, 0x1, R202 ;  /* 0x00000001cbcb7824 */ /* 0x000fe200078e02ca */
[----:B------:R-:W-:-:S07]  /*1970*/  SHF.R.S32.HI R0, RZ, 0x1f, R0 ;  /* 0x0000001fff007819 */ /* 0x000fce0000011400 */
.L_x_4651:
[----:B0--34-:R-:W0:Y:S01]  /*1980*/  LDC.64 R8, c[0x0][0xc88] ;  /* 0x00032200ff087b82 */ /* 0x019e220000000a00 */
        /* <DEDUP_REMOVED lines=12> */
[----:B------:R-:W-:Y:S01]  /*1a50*/  ISETP.NE.AND.EX P1, PT, RZ, UR9, PT, P1 ;  /* 0x00000009ff007c0c */ /* 0x000fe2000bf25310 */
[C---:B--2---:R-:W-:Y:S01]  /*1a60*/  IMAD.SHL.U32 R28, R26.reuse, 0x4, RZ ;  /* 0x000000041a1c7824 */ /* 0x044fe200078e00ff */
[----:B------:R-:W-:Y:S01]  /*1a70*/  SHF.R.S32.HI R0, RZ, 0x1f, R26 ;  /* 0x0000001fff007819 */ /* 0x000fe2000001141a */
[----:B------:R-:W-:Y:S04]  /*1a80*/  STL [R1+0x3c], R26 ;  /* 0x00003c1a01007387 */ /* 0x000fe80000100800 */
[C---:B-1----:R-:W-:Y:S02]  /*1a90*/  @P2 LEA R10, P3, R26.reuse, UR4, 0x2 ;  /* 0x000000041a0a2c11 */ /* 0x042fe4000f8610ff */
[--C-:B------:R-:W-:Y:S01]  /*1aa0*/  SHF.L.U64.HI R27, R26, 0x2, R0.reuse ;  /* 0x000000021a1b7819 */ /* 0x100fe20000010200 */
[----:B------:R0:W-:Y:S01]  /*1ab0*/  STL [R1+0x50], R0 ;  /* 0x0000500001007387 */ /* 0x0001e20000100800 */
[----:B------:R-:W-:Y:S01]  /*1ac0*/  IADD3 R8, P4, R28, UR6, RZ ;  /* 0x000000061c087c10 */ /* 0x000fe2000ff9e0ff */
[----:B------:R-:W-:Y:S01]  /*1ad0*/  ULDC UR4, c[0x0][0x288] ;  /* 0x0000a20000047ab9 */ /* 0x000fe20000000800 */
[----:B------:R-:W-:Y:S01]  /*1ae0*/  @P2 LEA.HI.X R11, R26, UR5, R0, 0x2, P3 ;  /* 0x000000051a0b2c11 */ /* 0x000fe200098f1400 */
[----:B------:R1:W-:Y:S01]  /*1af0*/  STL [R1+0x40], R28 ;  /* 0x0000401c01007387 */ /* 0x0003e20000100800 */
[----:B------:R-:W-:Y:S01]  /*1b00*/  IADD3.X R9, R27, UR7, RZ, P4, !PT ;  /* 0x000000071b097c10 */ /* 0x000fe2000a7fe4ff */
[----:B------:R-:W-:Y:S01]  /*1b10*/  IMAD.U32 R198, RZ, RZ, UR4 ;  /* 0x00000004ffc67e24 */ /* 0x000fe2000f8e00ff */
[----:B------:R-:W-:Y:S01]  /*1b20*/  ULDC.64 UR4, c[0x0][0x418] ;  /* 0x0001060000047ab9 */ /* 0x000fe20000000a00 */
[----:B------:R1:W-:Y:S04]  /*1b30*/  STL [R1+0x44], R27 ;  /* 0x0000441b01007387 */ /* 0x0003e80000100800 */
[----:B------:R-:W5:Y:S01]  /*1b40*/  @P0 LDG.E R24, desc[UR42][R8.64] ;  /* 0x0000002a08180981 */ /* 0x000f62000c1e1900 */
[----:B------:R-:W-:-:S03]  /*1b50*/  UISETP.NE.U32.AND UP0, UPT, UR4, URZ, UPT ;  /* 0x0000003f0400728c */ /* 0x000fc6000bf05070 */
[----:B------:R2:W5:Y:S01]  /*1b60*/  @P2 LDG.E R4, desc[UR42][R10.64] ;  /* 0x0000002a0a042981 */ /* 0x000562000c1e1900 */
[----:B------:R-:W-:Y:S01]  /*1b70*/  UISETP.NE.AND.EX UP0, UPT, UR5, URZ, UPT, UP0 ;  /* 0x0000003f0500728c */ /* 0x000fe2000bf05300 */
[----:B------:R-:W-:Y:S01]  /*1b80*/  ULDC UR4, c[0x0][0x424] ;  /* 0x0001090000047ab9 */ /* 0x000fe20000000800 */
[----:B------:R-:W-:Y:S02]  /*1b90*/  LOP3.LUT R3, R6, 0xff000000, RZ, 0xc0, !PT ;  /* 0xff00000006037812 */ /* 0x000fe400078ec0ff */
[----:B--2---:R-:W-:Y:S01]  /*1ba0*/  @P1 IADD3 R10, P2, R28, UR8, RZ ;  /* 0x000000081c0a1c10 */ /* 0x004fe2000ff5e0ff */
[----:B------:R-:W-:Y:S01]  /*1bb0*/  USEL UR4, UR4, 0x1, UP0 ;  /* 0x0000000104047887 */ /* 0x000fe20008000000 */
[----:B------:R-:W-:Y:S02]  /*1bc0*/  ULDC UR5, c[0x0][0x2f0] ;  /* 0x0000bc0000057ab9 */ /* 0x000fe40000000800 */
[----:B------:R-:W-:Y:S01]  /*1bd0*/  @P1 IADD3.X R11, R27, UR9, RZ, P2, !PT ;  /* 0x000000091b0b1c10 */ /* 0x000fe200097fe4ff */
[----:B------:R-:W-:-:S02]  /*1be0*/  ULDC.64 UR8, c[0x0][0xa20] ;  /* 0x0002880000087ab9 */ /* 0x000fc40000000a00 */
[----:B------:R-:W-:Y:S01]  /*1bf0*/  ISETP.NE.U32.AND P2, PT, RZ, UR8, PT ;  /* 0x00000008ff007c0c */ /* 0x000fe2000bf45070 */
[----:B------:R-:W-:Y:S01]  /*1c00*/  UIMAD UR4, UR4, UR5, URZ ;  /* 0x00000005040472a4 */ /* 0x000fe2000f8e023f */
[C---:B0-----:R-:W-:Y:S01]  /*1c10*/  LOP3.LUT R0, R6.reuse, 0xff0000, RZ, 0xc0, !PT ;  /* 0x00ff000006007812 */ /* 0x041fe200078ec0ff */
[----:B------:R0:W5:Y:S01]  /*1c20*/  @P1 LDG.E R198, desc[UR42][R10.64] ;  /* 0x0000002a0ac61981 */ /* 0x000162000c1e1900 */
[----:B------:R-:W-:Y:S01]  /*1c30*/  SHF.R.U32.HI R3, RZ, 0x8, R3 ;  /* 0x00000008ff037819 */ /* 0x000fe20000011603 */
[----:B------:R-:W-:Y:S01]  /*1c40*/  ULDC UR5, c[0x0][0x348] ;  /* 0x0000d20000057ab9 */ /* 0x000fe20000000800 */
[----:B------:R-:W-:Y:S02]  /*1c50*/  ISETP.NE.AND.EX P2, PT, RZ, UR9, PT, P2 ;  /* 0x00000009ff007c0c */ /* 0x000fe4000bf45320 */
[----:B------:R-:W-:Y:S02]  /*1c60*/  LOP3.LUT R185, R6, 0xffff, RZ, 0xc0, !PT ;  /* 0x0000ffff06b97812 */ /* 0x000fe400078ec0ff */
[----:B0-----:R-:W-:Y:S01]  /*1c70*/  LEA.HI R10, R0, R3, RZ, 0x10 ;  /* 0x00000003000a7211 */ /* 0x001fe200078f80ff */
[----:B-1----:R-:W-:Y:S08]  /*1c80*/  @P1 BRA `(.L_x_4496) ;  /* 0x0000000000241947 */ /* 0x002ff00003800000 */
        /* <DEDUP_REMOVED lines=9> */
.L_x_4496:
[----:B------:R-:W-:Y:S02]  /*1d20*/  IMAD.U32 R34, RZ, RZ, UR5 ;  /* 0x00000005ff227e24 */ /* 0x000fe4000f8e00ff */
[----:B------:R-:W-:Y:S01]  /*1d30*/  IMAD.U32 R25, RZ, RZ, UR4 ;  /* 0x00000004ff197e24 */ /* 0x000fe2000f8e00ff */
[----:B------:R-:W-:Y:S06]  /*1d40*/  @!P2 BRA `(.L_x_4497) ;  /* 0x000000000010a947 */ /* 0x000fec0003800000 */
[----:B------:R-:W-:-:S04]  /*1d50*/  IADD3 R6, P0, R28, UR8, RZ ;  /* 0x000000081c067c10 */ /* 0x000fc8000ff1e0ff */
[----:B------:R-:W-:-:S05]  /*1d60*/  IADD3.X R7, R27, UR9, RZ, P0, !PT ;  /* 0x000000091b077c10 */ /* 0x000fca00087fe4ff */
[----:B------:R0:W5:Y:S01]  /*1d70*/  LDG.E R25, desc[UR42][R6.64] ;  /* 0x0000002a06197981 */ /* 0x000162000c1e1900 */
[----:B------:R-:W-:Y:S05]  /*1d80*/  BRA `(.L_x_4498) ;  /* 0x0000000000107947 */ /* 0x000fea0003800000 */
.L_x_4497:
[----:B------:R-:W-:Y:S05]  /*1d90*/  @!P0 BRA `(.L_x_4498) ;  /* 0x00000000000c8947 */ /* 0x000fea0003800000 */
[----:B------:R-:W2:Y:S04]  /*1da0*/  LDG.E R0, desc[UR42][R8.64] ;  /* 0x0000002a08007981 */ /* 0x000ea8000c1e1900 */
[----:B------:R-:W2:Y:S02]  /*1db0*/  LDG.E R25, desc[UR42][R8.64+0x4] ;  /* 0x0000042a08197981 */ /* 0x000ea4000c1e1900 */
[----:B--2---:R-:W-:-:S07]  /*1dc0*/  IMAD.IADD R25, R25, 0x1, -R0 ;  /* 0x0000000119197824 */ /* 0x004fce00078e0a00 */
.L_x_4498:
[----:B------:R-:W-:Y:S01]  /*1dd0*/  ULDC.64 UR4, c[0x0][0xa10] ;  /* 0x0002840000047ab9 */ /* 0x000fe20000000a00 */
[----:B------:R-:W1:Y:S01]  /*1de0*/  LDC R8, c[0x0][0x448] ;  /* 0x00011200ff087b82 */ /* 0x000e620000000800 */
[----:B------:R-:W-:-:S04]  /*1df0*/  ISETP.NE.U32.AND P0, PT, RZ, UR4, PT ;  /* 0x00000004ff007c0c */ /* 0x000fc8000bf05070 */
[----:B------:R-:W-:Y:S01]  /*1e00*/  ISETP.NE.AND.EX P0, PT, RZ, UR5, PT, P0 ;  /* 0x00000005ff007c0c */ /* 0x000fe2000bf05300 */
[----:B------:R-:W-:-:S12]  /*1e10*/  ULDC.64 UR4, c[0x0][0xa30] ;  /* 0x00028c0000047ab9 */ /* 0x000fd80000000a00 */
[----:B0-----:R-:W0:Y:S02]  /*1e20*/  @P0 LDC.64 R6, c[0x0][0xa10] ;  /* 0x00028400ff060b82 */ /* 0x001e240000000a00 */
[----:B0-----:R-:W-:-:S05]  /*1e30*/  @P0 IMAD.WIDE R6, R26, 0x4, R6 ;  /* 0x000000041a060825 */ /* 0x001fca00078e0206 */
[----:B------:R-:W2:Y:S04]  /*1e40*/  @P0 LDG.E R0, desc[UR42][R6.64] ;  /* 0x0000002a06000981 */ /* 0x000ea8000c1e1900 */
[----:B------:R0:W2:Y:S01]  /*1e50*/  @P0 LDG.E R3, desc[UR42][R6.64+0x4] ;  /* 0x0000042a06030981 */ /* 0x0000a2000c1e1900 */
[----:B------:R-:W-:Y:S01]  /*1e60*/  ISETP.NE.U32.AND P1, PT, RZ, UR4, PT ;  /* 0x00000004ff007c0c */ /* 0x000fe2000bf25070 */
[----:B-----5:R-:W-:-:S03]  /*1e70*/  IMAD.MOV.U32 R152, RZ, RZ, R25 ;  /* 0x000000ffff987224 */ /* 0x020fc600078e0019 */
[----:B------:R-:W-:-:S13]  /*1e80*/  ISETP.NE.AND.EX P1, PT, RZ, UR5, PT, P1 ;  /* 0x00000005ff007c0c */ /* 0x000fda000bf25310 */
[----:B0-----:R-:W-:-:S04]  /*1e90*/  @P1 IADD3 R6, P2, R28, UR4, RZ ;  /* 0x000000041c061c10 */ /* 0x001fc8000ff5e0ff */
[----:B------:R-:W-:-:S05]  /*1ea0*/  @P1 IADD3.X R7, R27, UR5, RZ, P2, !PT ;  /* 0x000000051b071c10 */ /* 0x000fca00097fe4ff */
[----:B------:R0:W5:Y:S01]  /*1eb0*/  @P1 LDG.E R152, desc[UR42][R6.64] ;  /* 0x0000002a06981981 */ /* 0x000162000c1e1900 */
[----:B-1----:R-:W-:Y:S01]  /*1ec0*/  ISETP.NE.AND P1, PT, R8, 0x1, PT ;  /* 0x000000010800780c */ /* 0x002fe20003f25270 */
[----:B------:R-:W-:Y:S01]  /*1ed0*/  IMAD.SHL.U32 R199, R5, 0x40, RZ ;  /* 0x0000004005c77824 */ /* 0x000fe200078e00ff */
[----:B------:R-:W-:Y:S01]  /*1ee0*/  LOP3.LUT R13, R10, 0xff, RZ, 0xc0, !PT ;  /* 0x000000ff0a0d7812 */ /* 0x000fe200078ec0ff */
[----:B------:R-:W-:Y:S01]  /*1ef0*/  IMAD.IADD R11, R25, 0x1, -R4 ;  /* 0x00000001190b7824 */ /* 0x000fe200078e0a04 */
[----:B------:R-:W-:Y:S01]  /*1f00*/  SHF.R.U32.HI R12, RZ, 0x10, R10 ;  /* 0x00000010ff0c7819 */ /* 0x000fe2000001160a */
[----:B------:R-:W-:Y:S01]  /*1f10*/  VIADD R5, R199, 0x3f ;  /* 0x0000003fc7057836 */ /* 0x000fe20000000000 */
[----:B------:R-:W-:Y:S01]  /*1f20*/  BSSY B0, `(.L_x_4499) ;  /* 0x0000033000007945 */ /* 0x000fe20003800000 */
[----:B------:R0:W-:Y:S04]  /*1f30*/  STL [R1+0x48], R13 ;  /* 0x0000480d01007387 */ /* 0x0001e80000100800 */
[----:B------:R0:W-:Y:S02]  /*1f40*/  STL [R1+0x38], R12 ;  /* 0x0000380c01007387 */ /* 0x0001e40000100800 */
[----:B------:R-:W1:Y:S08]  /*1f50*/  @P1 LDC R8, c[0x0][0x44c] ;  /* 0x00011300ff081b82 */ /* 0x000e700000000800 */
[----:B------:R-:W3:Y:S01]  /*1f60*/  @P1 LDC R9, c[0x0][0x450] ;  /* 0x00011400ff091b82 */ /* 0x000ee20000000800 */
[----:B--2---:R-:W-:-:S02]  /*1f70*/  @P0 IMAD.IADD R34, R3, 0x1, -R0 ;  /* 0x0000000103220824 */ /* 0x004fc400078e0a00 */
[----:B-1----:R-:W-:-:S04]  /*1f80*/  @P1 IMAD.HI.U32 R0, R5, R8, RZ ;  /* 0x0000000805001227 */ /* 0x002fc800078e00ff */
[----:B------:R-:W-:Y:S01]  /*1f90*/  IMAD.IADD R200, R11, 0x1, R34 ;  /* 0x000000010bc87824 */ /* 0x000fe200078e0222 */
[----:B---3--:R-:W-:-:S03]  /*1fa0*/  @P1 SHF.R.U32.HI R5, RZ, R9, R0 ;  /* 0x00000009ff051219 */ /* 0x008fc60000011600 */
[C---:B------:R-:W-:Y:S01]  /*1fb0*/  VIADD R0, R200.reuse, 0x3f ;  /* 0x0000003fc8007836 */ /* 0x040fe20000000000 */
[----:B------:R-:W-:-:S04]  /*1fc0*/  IADD3 R38, R200, 0x40, -R198 ;  /* 0x00000040c8267810 */ /* 0x000fc80007ffe8c6 */
[----:B------:R-:W-:Y:S01]  /*1fd0*/  SHF.R.S32.HI R3, RZ, 0x1f, R0 ;  /* 0x0000001fff037819 */ /* 0x000fe20000011400 */
[----:B------:R-:W-:-:S03]  /*1fe0*/  IMAD.IADD R5, R38, 0x1, R5 ;  /* 0x0000000126057824 */ /* 0x000fc600078e0205 */
[----:B------:R-:W-:Y:S01]  /*1ff0*/  LEA.HI R3, R3, R0, RZ, 0x6 ;  /* 0x0000000003037211 */ /* 0x000fe200078f30ff */
[----:B------:R-:W-:Y:S01]  /*2000*/  IMAD.MOV.U32 R0, RZ, RZ, RZ ;  /* 0x000000ffff007224 */ /* 0x000fe200078e00ff */
[----:B------:R-:W-:Y:S02]  /*2010*/  SHF.R.S32.HI R4, RZ, 0x1f, R5 ;  /* 0x0000001fff047819 */ /* 0x000fe40000011405 */
[----:B------:R-:W-:Y:S02]  /*2020*/  SHF.R.S32.HI R37, RZ, 0x6, R3 ;  /* 0x00000006ff257819 */ /* 0x000fe40000011403 */
[----:B------:R-:W-:-:S04]  /*2030*/  LEA.HI R4, R4, R5, RZ, 0x6 ;  /* 0x0000000504047211 */ /* 0x000fc800078f30ff */
[----:B------:R-:W-:-:S04]  /*2040*/  SHF.R.S32.HI R4, RZ, 0x6, R4 ;  /* 0x00000006ff047819 */ /* 0x000fc80000011404 */
[----:B------:R-:W-:-:S04]  /*2050*/  VIMNMX R9, R37, R4, PT ;  /* 0x0000000425097248 */ /* 0x000fc80003fe0100 */
[----:B------:R-:W-:-:S13]  /*2060*/  ISETP.GE.AND P0, PT, R9, 0x1, PT ;  /* 0x000000010900780c */ /* 0x000fda0003f06270 */
        /* <DEDUP_REMOVED lines=30> */
.L_x_4500:
[----:B------:R-:W-:Y:S05]  /*2250*/  BSYNC B0 ;  /* 0x0000000000007941 */ /* 0x000fea0003800000 */
.L_x_4499:
[----:B------:R-:W-:-:S05]  /*2260*/  IMAD R3, R13, R0, RZ ;  /* 0x000000000d037224 */ /* 0x000fca00078e02ff */
        /* <DEDUP_REMOVED lines=35> */
.L_x_4503:
[----:B------:R-:W-:Y:S05]  /*24a0*/  BSYNC B6 ;  /* 0x0000000000067941 */ /* 0x000fea0003800000 */
.L_x_4502:
        /* <DEDUP_REMOVED lines=20> */
.L_x_4505:
[----:B------:R-:W-:Y:S05]  /*25f0*/  BSYNC B6 ;  /* 0x0000000000067941 */ /* 0x000fea0003800000 */
.L_x_4504:
        /* <DEDUP_REMOVED lines=17> */
[----:B------:R-:W-:Y:S01]  /*2710*/  SHF.L.U64.HI R40, R6, 0x6, R7 ;  /* 0x0000000606287819 */ /* 0x000fe20000010207 */
        /* <DEDUP_REMOVED lines=8> */
[----:B------:R-:W-:Y:S01]  /*27a0*/  ISETP.GE.AND P2, PT, R18, UR4, PT ;  /* 0x0000000412007c0c */ /* 0x000fe2000bf46270 */
[----:B------:R-:W-:Y:S01]  /*27b0*/  IMAD.IADD R3, R24, 0x1, R25 ;  /* 0x0000000118037824 */ /* 0x000fe200078e0219 */
[----:B------:R-:W-:Y:S01]  /*27c0*/  LEA.HI R13, R13, R8, RZ, 0x2 ;  /* 0x000000080d0d7211 */ /* 0x000fe200078f10ff */
[----:B------:R-:W-:Y:S01]  /*27d0*/  IMAD.IADD R21, R21, 0x1, R11 ;  /* 0x0000000115157824 */ /* 0x000fe200078e020b */
[----:B------:R-:W-:Y:S01]  /*27e0*/  ISETP.GE.AND P1, PT, R23, UR4, PT ;  /* 0x0000000417007c0c */ /* 0x000fe2000bf26270 */
[----:B------:R-:W-:Y:S01]  /*27f0*/  IMAD.IADD R29, R11, 0x1, R29 ;  /* 0x000000010b1d7824 */ /* 0x000fe200078e021d */
[----:B------:R-:W-:Y:S01]  /*2800*/  LOP3.LUT R13, R13, 0xfffffffc, RZ, 0xc0, !PT ;  /* 0xfffffffc0d0d7812 */ /* 0x000fe200078ec0ff */
[----:B-----5:R-:W-:Y:S01]  /*2810*/  IMAD.WIDE.U32 R20, R152, R6, R20 ;  /* 0x0000000698147225 */ /* 0x020fe200078e0014 */
[----:B------:R-:W-:-:S03]  /*2820*/  SHF.R.S32.HI R11, RZ, 0x1f, R152 ;  /* 0x0000001fff0b7819 */ /* 0x000fc60000011498 */
[----:B------:R-:W-:Y:S01]  /*2830*/  IMAD.IADD R49, R8, 0x1, -R13 ;  /* 0x0000000108317824 */ /* 0x000fe200078e0a0d */
[----:B---3--:R-:W-:Y:S01]  /*2840*/  LEA.HI R46, R46, 0x8, RZ, 0x19 ;  /* 0x000000082e2e7811 */ /* 0x008fe200078fc8ff */
[-C--:B------:R-:W-:Y:S02]  /*2850*/  IMAD R10, R11, R6.reuse, RZ ;  /* 0x000000060b0a7224 */ /* 0x080fe400078e02ff */
[----:B------:R-:W-:-:S04]  /*2860*/  IMAD.WIDE.U32 R28, R152, R6, R28 ;  /* 0x00000006981c7225 */ /* 0x000fc800078e001c */
        /* <DEDUP_REMOVED lines=33> */
.L_x_4538:
[----:B0-----:R-:W0:Y:S01]  /*2a80*/  LDC R62, c[0x0][0x430] ;  /* 0x00010c00ff3e7b82 */ /* 0x001e220000000800 */
[----:B------:R-:W-:Y:S02]  /*2a90*/  VIADD R35, R35, 0xffffffff ;  /* 0xffffffff23237836 */ /* 0x000fe40000000000 */
[----:B------:R-:W-:Y:S02]  /*2aa0*/  IMAD.MOV.U32 R61, RZ, RZ, RZ ;  /* 0x000000ffff3d7224 */ /* 0x000fe400078e00ff */
[----:B------:R-:W-:-:S03]  /*2ab0*/  IMAD R4, R35, 0x40, R49 ;  /* 0x0000004023047824 */ /* 0x000fc600078e0231 */
[----:B------:R-:W1:Y:S01]  /*2ac0*/  LDC R69, c[0x0][0x3f4] ;  /* 0x0000fd00ff457b82 */ /* 0x000e620000000800 */
        /* <DEDUP_REMOVED lines=86> */
.L_x_4510:
[----:B------:R-:W-:Y:S05]  /*3030*/  BSYNC B1 ;  /* 0x0000000000017941 */ /* 0x000fea0003800000 */
.L_x_4509:
        /* <DEDUP_REMOVED lines=17> */
.L_x_4511:
[----:B------:R-:W-:Y:S01]  /*3150*/  IMAD R60, R184, 0x8, R2 ;  /* 0x00000008b83c7824 */ /* 0x000fe200078e0202 */
[----:B------:R-:W-:Y:S01]  /*3160*/  SHF.L.U32 R67, R190, 0x1f, RZ ;  /* 0x0000001fbe437819 */ /* 0x000fe200000006ff */
[----:B------:R-:W-:Y:S03]  /*3170*/  BSSY B1, `(.L_x_4512) ;  /* 0x0000003000017945 */ /* 0x000fe60003800000 */
[----:B------:R-:W0:Y:S02]  /*3180*/  SYNCS.PHASECHK.TRANS64.TRYWAIT P6, [R60+URZ+0x28c90], R67 ;  /* 0x028c90433c0075a7 */ /* 0x000e2400080c017f */
[----:B0-----:R-:W-:Y:S05]  /*3190*/  @!P6 BRA `(.L_x_4513) ;  /* 0x000001ac0030e947 */ /* 0x001fea0003800000 */
.L_x_4784:
[----:B------:R-:W-:Y:S05]  /*31a0*/  BSYNC B1 ;  /* 0x0000000000017941 */ /* 0x000fea0003800000 */
.L_x_4512:
[----:B------:R-:W-:-:S03]  /*31b0*/  UMOV UR4, 0xffffffff ;  /* 0xffffffff00047882 */ /* 0x000fc60000000000 */
[----:B------:R-:W-:Y:S05]  /*31c0*/  BRA.DIV UR4, `(.L_x_4514) ;  /* 0x000001ae04387947 */ /* 0x000fea000b800000 */
[----:B------:R1:W2:Y:S04]  /*31d0*/  SHFL.IDX PT, R71, R14, RZ, 0x1c1f ;  /* 0x001c1fff0e477589 */ /* 0x0002a800000e0000 */
[----:B------:R-:W3:Y:S02]  /*31e0*/  SHFL.IDX PT, R68, R68, RZ, 0x1c1f ;  /* 0x001c1fff44447589 */ /* 0x000ee400000e0000 */
.L_x_4788:
        /* <DEDUP_REMOVED lines=10> */
[----:B01----:R-:W-:Y:S01]  /*3290*/  IMAD.U32 R14, R5, 0x10000, RZ ;  /* 0x00010000050e7824 */ /* 0x003fe200078e00ff */
[----:B------:R-:W-:Y:S02]  /*32a0*/  SHF.R.U64 R12, R26, 0x10, R27 ;  /* 0x000000101a0c7819 */ /* 0x000fe4000000121b */
        /* <DEDUP_REMOVED lines=12> */
[-C--:B------:R-:W-:Y:S02]  /*3370*/  FMUL.FTZ R26, R26, R27.reuse ;  /* 0x0000001b1a1a7220 */ /* 0x080fe40000410000 */
[----:B------:R-:W-:Y:S01]  /*3380*/  FFMA.FTZ R5, R14, R27, -R5 ;  /* 0x0000001b0e057223 */ /* 0x000fe20000010805 */
[----:B------:R-:W-:-:S02]  /*3390*/  IMAD.U32 R27, R6, 0x10000, RZ ;  /* 0x00010000061b7824 */ /* 0x000fc400078e00ff */
[----:B------:R-:W-:Y:S01]  /*33a0*/  FFMA.FTZ R14, R14, R55, R26 ;  /* 0x000000370e0e7223 */ /* 0x000fe2000001001a */
[----:B------:R-:W-:Y:S01]  /*33b0*/  LOP3.LUT R26, R6, 0xffff0000, RZ, 0xc0, !PT ;  /* 0xffff0000061a7812 */ /* 0x000fe200078ec0ff */
[----:B------:R-:W-:Y:S02]  /*33c0*/  IMAD.U32 R55, R70, 0x10000, RZ ;  /* 0x0001000046377824 */ /* 0x000fe400078e00ff */
[C---:B------:R-:W-:Y:S01]  /*33d0*/  IMAD.U32 R54, R15.reuse, 0x10000, RZ ;  /* 0x000100000f367824 */ /* 0x040fe200078e00ff */
[----:B------:R-:W-:Y:S01]  /*33e0*/  LOP3.LUT R15, R15, 0xffff0000, RZ, 0xc0, !PT ;  /* 0xffff00000f0f7812 */ /* 0x000fe200078ec0ff */
[----:B------:R-:W-:Y:S01]  /*33f0*/  FMUL.FTZ R6, R26, R55 ;  /* 0x000000371a067220 */ /* 0x000fe20000410000 */
[----:B------:R-:W-:Y:S01]  /*3400*/  F2FP.BF16.F32.PACK_AB R5, R14, R5 ;  /* 0x000000050e05723e */ /* 0x000fe200000010ff */
[-C--:B------:R-:W-:Y:S02]  /*3410*/  FMUL.FTZ R26, R26, R54.reuse ;  /* 0x000000361a1a7220 */ /* 0x080fe40000410000 */
[----:B------:R-:W-:Y:S01]  /*3420*/  FFMA.FTZ R6, R27, R54, -R6 ;  /* 0x000000361b067223 */ /* 0x000fe20000010806 */
[----:B------:R-:W-:Y:S01]  /*3430*/  LOP3.LUT R54, R7, 0xffff0000, RZ, 0xc0, !PT ;  /* 0xffff000007367812 */ /* 0x000fe200078ec0ff */
[----:B------:R-:W-:Y:S01]  /*3440*/  FFMA.FTZ R27, R27, R55, R26 ;  /* 0x000000371b1b7223 */ /* 0x000fe2000001001a */
[----:B------:R-:W-:Y:S01]  /*3450*/  LOP3.LUT R55, R70, 0xffff0000, RZ, 0xc0, !PT ;  /* 0xffff000046377812 */ /* 0x000fe200078ec0ff */
[----:B------:R-:W-:-:S02]  /*3460*/  IMAD.U32 R26, R7, 0x10000, RZ ;  /* 0x00010000071a7824 */ /* 0x000fc400078e00ff */
[C---:B------:R-:W-:Y:S01]  /*3470*/  IMAD.U32 R7, R4.reuse, 0x10000, RZ ;  /* 0x0001000004077824 */ /* 0x040fe200078e00ff */
[----:B------:R-:W-:Y:S01]  /*3480*/  LOP3.LUT R4, R4, 0xffff0000, RZ, 0xc0, !PT ;  /* 0xffff000004047812 */ /* 0x000fe200078ec0ff */
[C---:B------:R-:W-:Y:S01]  /*3490*/  FMUL.FTZ R73, R54.reuse, R55 ;  /* 0x0000003736497220 */ /* 0x040fe20000410000 */
[----:B------:R-:W-:Y:S01]  /*34a0*/  FMUL.FTZ R70, R54, R15 ;  /* 0x0000000f36467220 */ /* 0x000fe20000410000 */
[----:B------:R-:W-:Y:S02]  /*34b0*/  F2FP.BF16.F32.PACK_AB R6, R27, R6 ;  /* 0x000000061b06723e */ /* 0x000fe400000010ff */
[----:B------:R-:W-:Y:S01]  /*34c0*/  FMUL.FTZ R54, R4, R13 ;  /* 0x0000000d04367220 */ /* 0x000fe20000410000 */
[----:B------:R-:W-:Y:S01]  /*34d0*/  FFMA.FTZ R73, R26, R15, -R73 ;  /* 0x0000000f1a497223 */ /* 0x000fe20000010849 */
[-C--:B------:R-:W-:Y:S01]  /*34e0*/  FMUL.FTZ R4, R4, R12.reuse ;  /* 0x0000000c04047220 */ /* 0x080fe20000410000 */
[----:B------:R-:W-:Y:S01]  /*34f0*/  FFMA.FTZ R70, R26, R55, R70 ;  /* 0x000000371a467223 */ /* 0x000fe20000010046 */
[----:B------:R-:W-:-:S02]  /*3500*/  FFMA.FTZ R54, R7, R12, -R54 ;  /* 0x0000000c07367223 */ /* 0x000fc40000010836 */
[----:B------:R-:W-:Y:S02]  /*3510*/  FFMA.FTZ R7, R7, R13, R4 ;  /* 0x0000000d07077223 */ /* 0x000fe40000010004 */
[----:B------:R-:W-:-:S03]  /*3520*/  F2FP.BF16.F32.PACK_AB R70, R70, R73 ;  /* 0x000000494646723e */ /* 0x000fc600000010ff */
[----:B------:R-:W-:Y:S02]  /*3530*/  F2FP.BF16.F32.PACK_AB R4, R7, R54 ;  /* 0x000000360704723e */ /* 0x000fe400000010ff */
[----:B------:R-:W-:-:S07]  /*3540*/  IMAD.MOV.U32 R7, RZ, RZ, R70 ;  /* 0x000000ffff077224 */ /* 0x000fce00078e0046 */
.L_x_4519:
[----:B------:R-:W-:Y:S05]  /*3550*/  BSYNC B2 ;  /* 0x0000000000027941 */ /* 0x000fea0003800000 */
.L_x_4518:
[----:B0-----:R4:W-:Y:S02]  /*3560*/  ST.E.128 desc[UR42][R10.64], R4 ;  /* 0x000000040a007985 */ /* 0x0019e4000c101d2a */
.L_x_4517:
[----:B------:R-:W-:Y:S05]  /*3570*/  BSYNC B1 ;  /* 0x0000000000017941 */ /* 0x000fea0003800000 */
.L_x_4516:
        /* <DEDUP_REMOVED lines=13> */
[----:B-1----:R-:W-:Y:S02]  /*3650*/  SHF.R.U64 R14, R8, 0x10, R9 ;  /* 0x00000010080e7819 */ /* 0x002fe40000001209 */
        /* <DEDUP_REMOVED lines=13> */
[----:B------:R-:W-:Y:S01]  /*3730*/  LOP3.LUT R13, R6, 0xffff0000, RZ, 0xc0, !PT ;  /* 0xffff0000060d7812 */ /* 0x000fe200078ec0ff */
        /* <DEDUP_REMOVED lines=29> */
.L_x_4521:
[----:B------:R-:W-:Y:S05]  /*3910*/  BSYNC B1 ;  /* 0x0000000000017941 */ /* 0x000fea0003800000 */
.L_x_4520:
[----:B--2---:R2:W-:Y:S01]  /*3920*/  ST.E.128 desc[UR42][R10.64], R4 ;  /* 0x000000040a007985 */ /* 0x0045e2000c101d2a */
[----:B------:R-:W-:Y:S05]  /*3930*/  BRA `(.L_x_4515) ;  /* 0x0000000c00a07947 */ /* 0x000fea0003800000 */
.L_x_4508:
        /* <DEDUP_REMOVED lines=43> */
.L_x_4522:
[----:B------:R-:W-:Y:S01]  /*3bf0*/  IMAD R60, R184, 0x8, R2 ;  /* 0x00000008b83c7824 */ /* 0x000fe200078e0202 */
[----:B------:R-:W-:Y:S01]  /*3c00*/  SHF.L.U32 R67, R190, 0x1f, RZ ;  /* 0x0000001fbe437819 */ /* 0x000fe200000006ff */
[----:B------:R-:W-:Y:S03]  /*3c10*/  BSSY B1, `(.L_x_4523) ;  /* 0x0000003000017945 */ /* 0x000fe60003800000 */
[----:B------:R-:W0:Y:S02]  /*3c20*/  SYNCS.PHASECHK.TRANS64.TRYWAIT P6, [R60+URZ+0x28c90], R67 ;  /* 0x028c90433c0075a7 */ /* 0x000e2400080c017f */
[----:B0-----:R-:W-:Y:S05]  /*3c30*/  @!P6 BRA `(.L_x_4524) ;  /* 0x000001a000e8e947 */ /* 0x001fea0003800000 */
.L_x_4789:
[----:B------:R-:W-:Y:S05]  /*3c40*/  BSYNC B1 ;  /* 0x0000000000017941 */ /* 0x000fea0003800000 */
.L_x_4523:
[----:B------:R-:W-:-:S03]  /*3c50*/  UMOV UR4, 0xffffffff ;  /* 0xffffffff00047882 */ /* 0x000fc60000000000 */
[----:B------:R-:W-:Y:S05]  /*3c60*/  BRA.DIV UR4, `(.L_x_4525) ;  /* 0x000001a204f07947 */ /* 0x000fea000b800000 */
[----:B------:R1:W2:Y:S04]  /*3c70*/  SHFL.IDX PT, R69, R14, RZ, 0x1c1f ;  /* 0x001c1fff0e457589 */ /* 0x0002a800000e0000 */
[----:B------:R-:W3:Y:S02]  /*3c80*/  SHFL.IDX PT, R68, R68, RZ, 0x1c1f ;  /* 0x001c1fff44447589 */ /* 0x000ee400000e0000 */
.L_x_4793:
        /* <DEDUP_REMOVED lines=117> */
.L_x_4527:
[----:B------:R-:W-:Y:S05]  /*43e0*/  BSYNC B1 ;  /* 0x0000000000017941 */ /* 0x000fea0003800000 */
.L_x_4526:
        /* <DEDUP_REMOVED lines=8> */
.L_x_4507:
[----:B------:R-:W-:-:S06]  /*4470*/  UISETP.NE.AND UP0, UPT, UR37, 0x3, UPT ;  /* 0x000000032500788c */ /* 0x000fcc000bf05270 */
[----:B------:R-:W-:-:S13]  /*4480*/  PLOP3.LUT P5, PT, PT, PT, UP0, 0x80, 0x0 ;  /* 0x000000000000781c */ /* 0x000fda0003faf008 */
[----:B------:R-:W-:Y:S05]  /*4490*/  @!P5 BRA `(.L_x_4528) ;  /* 0x000000000004d947 */ /* 0x000fea0003800000 */
[----:B------:R-:W-:Y:S01]  /*44a0*/  BPT.TRAP 0x1 ;  /* 0x000000040000795c */ /* 0x000fe20000300000 */
.L_x_4528:
[----:B------:R-:W-:Y:S01]  /*44b0*/  IMAD R60, R184, 0x8, R2 ;  /* 0x00000008b83c7824 */ /* 0x000fe200078e0202 */
[----:B------:R-:W-:Y:S01]  /*44c0*/  SHF.L.U32 R67, R190, 0x1f, RZ ;  /* 0x0000001fbe437819 */ /* 0x000fe200000006ff */
[----:B------:R-:W-:Y:S01]  /*44d0*/  BSSY B1, `(.L_x_4529) ;  /* 0x0000004000017945 */ /* 0x000fe20003800000 */
[----:B------:R-:W-:Y:S02]  /*44e0*/  SHF.R.S32.HI R64, RZ, 0x1f, R62 ;  /* 0x0000001fff407819 */ /* 0x000fe4000001143e */
[----:B------:R-:W0:Y:S02]  /*44f0*/  SYNCS.PHASECHK.TRANS64.TRYWAIT P0, [R60+URZ+0x28c90], R67 ;  /* 0x028c90433c0075a7 */ /* 0x000e24000800017f */
[----:B0-----:R-:W-:Y:S05]  /*4500*/  @!P0 BRA `(.L_x_4530) ;  /* 0x0000019c00148947 */ /* 0x001fea0003800000 */
.L_x_4794:
[----:B------:R-:W-:Y:S05]  /*4510*/  BSYNC B1 ;  /* 0x0000000000017941 */ /* 0x000fea0003800000 */
.L_x_4529:
        /* <DEDUP_REMOVED lines=24> */
.L_x_4798:
        /* <DEDUP_REMOVED lines=18> */
.L_x_4515:
[----:B------:R-:W-:Y:S05]  /*47c0*/  BSYNC B0 ;  /* 0x0000000000007941 */ /* 0x000fea0003800000 */
.L_x_4506:
        /* <DEDUP_REMOVED lines=17> */
.L_x_4533:
[----:B------:R-:W-:Y:S05]  /*48e0*/  BSYNC B0 ;  /* 0x0000000000007941 */ /* 0x000fea0003800000 */
.L_x_4532:
[----:B------:R-:W2:Y:S01]  /*48f0*/  SYNCS.PHASECHK.TRANS64.TRYWAIT P5, [R60+URZ+0x28cb0], R67 ;  /* 0x028cb0433c0075a7 */ /* 0x000ea200080a017f */
[----:B------:R-:W-:Y:S04]  /*4900*/  BSSY B0, `(.L_x_4534) ;  /* 0x0000002000007945 */ /* 0x000fe80003800000 */
[----:B--2---:R-:W-:Y:S05]  /*4910*/  @!P5 BRA `(.L_x_4535) ;  /* 0x000001980068d947 */ /* 0x004fea0003800000 */
.L_x_4799:
[----:B------:R-:W-:Y:S05]  /*4920*/  BSYNC B0 ;  /* 0x0000000000007941 */ /* 0x000fea0003800000 */
.L_x_4534:
        /* <DEDUP_REMOVED lines=21> */
[----:B------:R-:W5:Y:S01]  /*4a80*/  LDL R25, [R1] ;  /* 0x0000000001197983 */ /* 0x000f620000100800 */
[----:B------:R-:W-:-:S03]  /*4a90*/  ULDC UR4, c[0x0][0x320] ;  /* 0x0000c80000047ab9 */ /* 0x000fc60000000800 */
[----:B------:R-:W2:Y:S04]  /*4aa0*/  LDL R24, [R1+0x4] ;  /* 0x0000040001187983 */ /* 0x000ea80000100800 */
[----:B------:R-:W2:Y:S01]  /*4ab0*/  LDL R54, [R1+0x8] ;  /* 0x0000080001367983 */ /* 0x000ea20000100800 */
[----:B------:R-:W-:Y:S01]  /*4ac0*/  ISETP.GE.AND P6, PT, R18, UR4, PT ;  /* 0x0000000412007c0c */ /* 0x000fe2000bfc6270 */
[----:B------:R-:W-:Y:S02]  /*4ad0*/  IMAD R9, R184, 0x8000, R48 ;  /* 0x00008000b8097824 */ /* 0x000fe400078e0230 */
[----:B------:R-:W2:Y:S02]  /*4ae0*/  LDL R27, [R1+0xc] ;  /* 0x00000c00011b7983 */ /* 0x000ea40000100800 */
[----:B------:R-:W-:-:S02]  /*4af0*/  IMAD R13, R9, 0x2, R2 ;  /* 0x00000002090d7824 */ /* 0x000fc400078e0202 */
[----:B------:R-:W2:Y:S01]  /*4b00*/  LDL R26, [R1+0x10] ;  /* 0x00001000011a7983 */ /* 0x000ea20000100800 */
[----:B------:R-:W-:Y:S01]  /*4b10*/  LOP3.LUT P5, RZ, R192, 0x4, RZ, 0xc0, !PT ;  /* 0x00000004c0ff7812 */ /* 0x000fe200078ac0ff */
[C---:B------:R-:W-:Y:S02]  /*4b20*/  VIADD R15, R9.reuse, 0x20 ;  /* 0x00000020090f7836 */ /* 0x040fe40000000000 */
[C---:B---3--:R-:W-:Y:S02]  /*4b30*/  VIADD R14, R18.reuse, 0x40 ;  /* 0x00000040120e7836 */ /* 0x048fe40000000000 */
[----:B------:R-:W3:Y:S08]  /*4b40*/  @!P6 LDS.128 R4, [R13+0x400] ;  /* 0x000400000d04e984 */ /* 0x000ef00000000c00 */
[----:B------:R-:W-:Y:S01]  /*4b50*/  @P5 VIADD R15, R9, 0xffffffe0 ;  /* 0xffffffe0090f5836 */ /* 0x000fe20000000000 */
[----:B-1----:R-:W-:-:S03]  /*4b60*/  @!P6 LEA R8, P5, R18, R11, 0x1 ;  /* 0x0000000b1208e211 */ /* 0x002fc600078a08ff */
[----:B------:R-:W-:Y:S01]  /*4b70*/  IMAD R12, R15, 0x2, R2 ;  /* 0x000000020f0c7824 */ /* 0x000fe200078e0202 */
[----:B----4-:R-:W-:Y:S01]  /*4b80*/  @!P6 LEA.HI.X R9, R18, R10, R19, 0x1, P5 ;  /* 0x0000000a1209e211 */ /* 0x010fe200028f0c13 */
[----:B------:R-:W4:Y:S01]  /*4b90*/  LDL R15, [R1+0x1c] ;  /* 0x00001c00010f7983 */ /* 0x000f220000100800 */
[----:B------:R-:W-:-:S03]  /*4ba0*/  ISETP.GE.AND P5, PT, R23, UR4, PT ;  /* 0x0000000417007c0c */ /* 0x000fc6000bfa6270 */
[----:B---3--:R1:W-:Y:S10]  /*4bb0*/  @!P6 ST.E.128 desc[UR42][R8.64], R4 ;  /* 0x000000040800e985 */ /* 0x0083f4000c101d2a */
[----:B------:R-:W3:Y:S01]  /*4bc0*/  @!P5 LDS.128 R4, [R12+0x400] ;  /* 0x000400000c04d984 */ /* 0x000ee20000000c00 */
[----:B-1----:R-:W-:-:S04]  /*4bd0*/  @!P5 LEA R8, P6, R23, R11, 0x1 ;  /* 0x0000000b1708d211 */ /* 0x002fc800078c08ff */
[----:B------:R-:W-:Y:S02]  /*4be0*/  @!P5 LEA.HI.X R9, R23, R10, R194, 0x1, P6 ;  /* 0x0000000a1709d211 */ /* 0x000fe400030f0cc2 */
[----:B------:R-:W-:Y:S01]  /*4bf0*/  ISETP.GE.AND P6, PT, R14, UR4, PT ;  /* 0x000000040e007c0c */ /* 0x000fe2000bfc6270 */
[----:B------:R-:W-:Y:S02]  /*4c00*/  VIADD R14, R18, 0x60 ;  /* 0x00000060120e7836 */ /* 0x000fe40000000000 */
[----:B---3--:R1:W-:Y:S10]  /*4c10*/  @!P5 ST.E.128 desc[UR42][R8.64], R4 ;  /* 0x000000040800d985 */ /* 0x0083f4000c101d2a */
[----:B------:R-:W3:Y:S01]  /*4c20*/  @!P6 LDS.128 R4, [R13+0x2400] ;  /* 0x002400000d04e984 */ /* 0x000ee20000000c00 */
[----:B-1----:R-:W-:-:S05]  /*4c30*/  @!P6 LEA R8, P5, R229, R11, 0x1 ;  /* 0x0000000be508e211 */ /* 0x002fca00078a08ff */
[----:B-----5:R-:W-:Y:S02]  /*4c40*/  @!P6 IMAD.X R9, R10, 0x1, R25, P5 ;  /* 0x000000010a09e824 */ /* 0x020fe400028e0619 */
[----:B------:R-:W5:Y:S01]  /*4c50*/  LDL R25, [R1+0x14] ;  /* 0x0000140001197983 */ /* 0x000f620000100800 */
[----:B------:R-:W-:Y:S01]  /*4c60*/  ISETP.GE.AND P5, PT, R14, UR4, PT ;  /* 0x000000040e007c0c */ /* 0x000fe2000bfa6270 */
[----:B------:R-:W-:Y:S02]  /*4c70*/  VIADD R14, R18, 0x80 ;  /* 0x00000080120e7836 */ /* 0x000fe40000000000 */
[----:B---3--:R1:W-:Y:S10]  /*4c80*/  @!P6 ST.E.128 desc[UR42][R8.64], R4 ;  /* 0x000000040800e985 */ /* 0x0083f4000c101d2a */
[----:B------:R-:W3:Y:S01]  /*4c90*/  @!P5 LDS.128 R4, [R12+0x2400] ;  /* 0x002400000c04d984 */ /* 0x000ee20000000c00 */
[----:B-1----:R-:W-:-:S05]  /*4ca0*/  @!P5 LEA R8, P6, R228, R11, 0x1 ;  /* 0x0000000be408d211 */ /* 0x002fca00078c08ff */
[----:B--2---:R-:W-:Y:S02]  /*4cb0*/  @!P5 IMAD.X R9, R10, 0x1, R24, P6 ;  /* 0x000000010a09d824 */ /* 0x004fe400030e0618 */
[----:B------:R-:W2:Y:S01]  /*4cc0*/  LDL R24, [R1+0x18] ;  /* 0x0000180001187983 */ /* 0x000ea20000100800 */
[----:B------:R-:W-:Y:S01]  /*4cd0*/  ISETP.GE.AND P6, PT, R14, UR4, PT ;  /* 0x000000040e007c0c */ /* 0x000fe2000bfc6270 */
[----:B------:R-:W-:Y:S02]  /*4ce0*/  VIADD R14, R18, 0xa0 ;  /* 0x000000a0120e7836 */ /* 0x000fe40000000000 */
[----:B---3--:R1:W-:Y:S10]  /*4cf0*/  @!P5 ST.E.128 desc[UR42][R8.64], R4 ;  /* 0x000000040800d985 */ /* 0x0083f4000c101d2a */
[----:B------:R-:W3:Y:S01]  /*4d00*/  @!P6 LDS.128 R4, [R13+0x4400] ;  /* 0x004400000d04e984 */ /* 0x000ee20000000c00 */
[----:B-1----:R-:W-:-:S05]  /*4d10*/  @!P6 LEA R8, P5, R227, R11, 0x1 ;  /* 0x0000000be308e211 */ /* 0x002fca00078a08ff */
[----:B------:R-:W-:Y:S02]  /*4d20*/  @!P6 IMAD.X R9, R10, 0x1, R54, P5 ;  /* 0x000000010a09e824 */ /* 0x000fe400028e0636 */
[----:B------:R-:W4:Y:S01]  /*4d30*/  LDL R54, [R1+0x20] ;  /* 0x0000200001367983 */ /* 0x000f220000100800 */
[----:B------:R-:W-:-:S03]  /*4d40*/  ISETP.GE.AND P5, PT, R14, UR4, PT ;  /* 0x000000040e007c0c */ /* 0x000fc6000bfa6270 */
[----:B---3--:R1:W-:Y:S10]  /*4d50*/  @!P6 ST.E.128 desc[UR42][R8.64], R4 ;  /* 0x000000040800e985 */ /* 0x0083f4000c101d2a */
[----:B------:R-:W3:Y:S01]  /*4d60*/  @!P5 LDS.128 R4, [R12+0x4400] ;  /* 0x004400000c04d984 */ /* 0x000ee20000000c00 */
[----:B-1----:R-:W-:-:S05]  /*4d70*/  @!P5 LEA R8, P6, R226, R11, 0x1 ;  /* 0x0000000be208d211 */ /* 0x002fca00078c08ff */
[----:B------:R-:W-:Y:S02]  /*4d80*/  @!P5 IMAD.X R9, R10, 0x1, R27, P6 ;  /* 0x000000010a09d824 */ /* 0x000fe400030e061b */
[----:B------:R-:W4:Y:S01]  /*4d90*/  LDL R27, [R1+0x24] ;  /* 0x00002400011b7983 */ /* 0x000f220000100800 */
[----:B------:R-:W-:-:S05]  /*4da0*/  VIADD R14, R18, 0xc0 ;  /* 0x000000c0120e7836 */ /* 0x000fca0000000000 */
[----:B------:R-:W-:Y:S01]  /*4db0*/  ISETP.GE.AND P6, PT, R14, UR4, PT ;  /* 0x000000040e007c0c */ /* 0x000fe2000bfc6270 */
[----:B---3--:R1:W-:-:S12]  /*4dc0*/  @!P5 ST.E.128 desc[UR42][R8.64], R4 ;  /* 0x000000040800d985 */ /* 0x0083d8000c101d2a */
        /* <DEDUP_REMOVED lines=8> */
[----:B-1----:R-:W-:Y:S01]  /*4e50*/  @!P5 LEA R8, P6, R224, R11, 0x1 ;  /* 0x0000000be008d211 */ /* 0x002fe200078c08ff */
[----:B------:R-:W-:-:S04]  /*4e60*/  VIADD R14, R18, 0x100 ;  /* 0x00000100120e7836 */ /* 0x000fc80000000000 */
[----:B-----5:R-:W-:Y:S02]  /*4e70*/  @!P5 IMAD.X R9, R10, 0x1, R25, P6 ;  /* 0x000000010a09d824 */ /* 0x020fe400030e0619 */
[----:B------:R-:W5:Y:S01]  /*4e80*/  LDL R25, [R1+0x2c] ;  /* 0x00002c0001197983 */ /* 0x000f620000100800 */
[----:B------:R-:W-:-:S03]  /*4e90*/  ISETP.GE.AND P6, PT, R14, UR4, PT ;  /* 0x000000040e007c0c */ /* 0x000fc6000bfc6270 */
[----:B---3--:R1:W-:Y:S10]  /*4ea0*/  @!P5 ST.E.128 desc[UR42][R8.64], R4 ;  /* 0x000000040800d985 */ /* 0x0083f4000c101d2a */
[----:B------:R-:W3:Y:S01]  /*4eb0*/  @!P6 LDS.128 R4, [R13+0x8400] ;  /* 0x008400000d04e984 */ /* 0x000ee20000000c00 */
[----:B-1----:R-:W-:-:S05]  /*4ec0*/  @!P6 LEA R8, P5, R221, R11, 0x1 ;  /* 0x0000000bdd08e211 */ /* 0x002fca00078a08ff */
[----:B--2---:R-:W-:Y:S02]  /*4ed0*/  @!P6 IMAD.X R9, R10, 0x1, R24, P5 ;  /* 0x000000010a09e824 */ /* 0x004fe400028e0618 */
[----:B------:R-:W2:Y:S01]  /*4ee0*/  LDL R24, [R1+0x30] ;  /* 0x0000300001187983 */ /* 0x000ea20000100800 */
[----:B------:R-:W-:-:S05]  /*4ef0*/  VIADD R14, R18, 0x120 ;  /* 0x00000120120e7836 */ /* 0x000fca0000000000 */
[----:B------:R-:W-:Y:S01]  /*4f00*/  ISETP.GE.AND P5, PT, R14, UR4, PT ;  /* 0x000000040e007c0c */ /* 0x000fe2000bfa6270 */
[----:B---3--:R1:W-:-:S12]  /*4f10*/  @!P6 ST.E.128 desc[UR42][R8.64], R4 ;  /* 0x000000040800e985 */ /* 0x0083d8000c101d2a */
[----:B------:R-:W3:Y:S01]  /*4f20*/  @!P5 LDS.128 R4, [R12+0x8400] ;  /* 0x008400000c04d984 */ /* 0x000ee20000000c00 */
[----:B-1----:R-:W-:-:S05]  /*4f30*/  @!P5 LEA R8, P6, R217, R11, 0x1 ;  /* 0x0000000bd908d211 */ /* 0x002fca00078c08ff */
[----:B----4-:R-:W-:Y:S02]  /*4f40*/  @!P5 IMAD.X R9, R10, 0x1, R15, P6 ;  /* 0x000000010a09d824 */ /* 0x010fe400030e060f */
[----:B------:R-:W4:Y:S01]  /*4f50*/  LDL R15, [R1+0x34] ;  /* 0x00003400010f7983 */ /* 0x000f220000100800 */
[----:B------:R-:W-:-:S05]  /*4f60*/  VIADD R14, R18, 0x140 ;  /* 0x00000140120e7836 */ /* 0x000fca0000000000 */
[----:B------:R-:W-:Y:S01]  /*4f70*/  ISETP.GE.AND P6, PT, R14, UR4, PT ;  /* 0x000000040e007c0c */ /* 0x000fe2000bfc6270 */
[----:B---3--:R1:W-:-:S12]  /*4f80*/  @!P5 ST.E.128 desc[UR42][R8.64], R4 ;  /* 0x000000040800d985 */ /* 0x0083d8000c101d2a */
[----:B------:R-:W3:Y:S01]  /*4f90*/  @!P6 LDS.128 R4, [R13+0xa400] ;  /* 0x00a400000d04e984 */ /* 0x000ee20000000c00 */
[----:B------:R-:W-:Y:S01]  /*4fa0*/  VIADD R14, R18, 0x160 ;  /* 0x00000160120e7836 */ /* 0x000fe20000000000 */
[----:B-1----:R-:W-:-:S05]  /*4fb0*/  @!P6 LEA R8, P5, R216, R11, 0x1 ;  /* 0x0000000bd808e211 */ /* 0x002fca00078a08ff */
[----:B------:R-:W-:Y:S01]  /*4fc0*/  @!P6 IMAD.X R9, R10, 0x1, R54, P5 ;  /* 0x000000010a09e824 */ /* 0x000fe200028e0636 */
[----:B------:R-:W-:-:S04]  /*4fd0*/  ISETP.GE.AND P5, PT, R14, UR4, PT ;  /* 0x000000040e007c0c */ /* 0x000fc8000bfa6270 */
[----:B---3--:R1:W-:Y:S09]  /*4fe0*/  @!P6 ST.E.128 desc[UR42][R8.64], R4 ;  /* 0x000000040800e985 */ /* 0x0083f2000c101d2a */
        /* <DEDUP_REMOVED lines=15> */
[----:B-----5:R-:W-:Y:S01]  /*50e0*/  @!P5 IMAD.X R9, R10, 0x1, R25, P6 ;  /* 0x000000010a09d824 */ /* 0x020fe200030e0619 */
[----:B------:R-:W-:-:S04]  /*50f0*/  ISETP.GE.AND P6, PT, R14, UR4, PT ;  /* 0x000000040e007c0c */ /* 0x000fc8000bfc6270 */
[----:B---3--:R1:W-:Y:S09]  /*5100*/  @!P5 ST.E.128 desc[UR42][R8.64], R4 ;  /* 0x000000040800d985 */ /* 0x0083f2000c101d2a */
[----:B------:R-:W3:Y:S01]  /*5110*/  @!P6 LDS.128 R4, [R13+0xe400] ;  /* 0x00e400000d04e984 */ /* 0x000ee20000000c00 */
[----:B------:R-:W-:Y:S01]  /*5120*/  VIADD R14, R18, 0x1e0 ;  /* 0x000001e0120e7836 */ /* 0x000fe20000000000 */
[----:B-1----:R-:W-:-:S05]  /*5130*/  @!P6 LEA R8, P5, R211, R11, 0x1 ;  /* 0x0000000bd308e211 */ /* 0x002fca00078a08ff */
[----:B--2---:R-:W-:Y:S01]  /*5140*/  @!P6 IMAD.X R9, R10, 0x1, R24, P5 ;  /* 0x000000010a09e824 */ /* 0x004fe200028e0618 */
[----:B------:R-:W-:-:S04]  /*5150*/  ISETP.GE.AND P5, PT, R14, UR4, PT ;  /* 0x000000040e007c0c */ /* 0x000fc8000bfa6270 */
[----:B---3--:R1:W-:Y:S09]  /*5160*/  @!P6 ST.E.128 desc[UR42][R8.64], R4 ;  /* 0x000000040800e985 */ /* 0x0083f2000c101d2a */
[----:B------:R-:W2:Y:S01]  /*5170*/  @!P5 LDS.128 R4, [R12+0xe400] ;  /* 0x00e400000c04d984 */ /* 0x000ea20000000c00 */
[----:B-1----:R-:W-:-:S05]  /*5180*/  @!P5 LEA R8, P6, R210, R11, 0x1 ;  /* 0x0000000bd208d211 */ /* 0x002fca00078c08ff */
[----:B----4-:R-:W-:-:S05]  /*5190*/  @!P5 IMAD.X R9, R10, 0x1, R15, P6 ;  /* 0x000000010a09d824 */ /* 0x010fca00030e060f */
[----:B--2---:R1:W-:Y:S03]  /*51a0*/  @!P5 ST.E.128 desc[UR42][R8.64], R4 ;  /* 0x000000040800d985 */ /* 0x0043e6000c101d2a */
.L_x_4537:
[----:B------:R-:W-:Y:S05]  /*51b0*/  BSYNC B0 ;  /* 0x0000000000007941 */ /* 0x000fea0003800000 */
.L_x_4536:
        /* <DEDUP_REMOVED lines=11> */
[----:B-1----:R-:W-:Y:S02]  /*5270*/  SEL R5, RZ, 0x1, P5 ;  /* 0x00000001ff057807 */ /* 0x002fe40002800000 */
[----:B------:R-:W-:Y:S02]  /*5280*/  SEL R184, R184, RZ, P5 ;  /* 0x000000ffb8b87207 */ /* 0x000fe40002800000 */
[----:B------:R-:W-:Y:S01]  /*5290*/  LOP3.LUT R190, R190, R5, RZ, 0x3c, !PT ;  /* 0x00000005bebe7212 */ /* 0x000fe200078e3cff */
[----:B------:R0:W-:Y:S01]  /*52a0*/  @!P0 SYNCS.ARRIVE.TRANS64.RED.A1T0 RZ, [R60+URZ], RZ ;  /* 0x000000ff3cff89a7 */ /* 0x0001e2000810043f */
[----:B------:R-:W-:Y:S01]  /*52b0*/  PLOP3.LUT P0, PT, PT, PT, PT, 0x8, 0x0 ;  /* 0x000000000000781c */ /* 0x000fe20003f0e170 */
[----:B------:R-:W-:-:S12]  /*52c0*/  @P4 BRA `(.L_x_4538) ;  /* 0xffffffd400ec4947 */ /* 0x000fd8000383ffff */
.L_x_4501:
[----:B------:R-:W-:Y:S04]  /*52d0*/  BSSY B0, `(.L_x_4539) ;  /* 0x0000004000007945 */ /* 0x000fe80003800000 */
[----:B------:R-:W-:Y:S05]  /*52e0*/  @P0 BRA `(.L_x_4540) ;  /* 0x0000000000080947 */ /* 0x000fea0003800000 */
[----:B------:R-:W1:Y:S02]  /*52f0*/  FENCE.VIEW.ASYNC.G ;  /* 0x00000000000073c6 */ /* 0x000e640000000100 */
[----:B-1----:R-:W-:Y:S06]  /*5300*/  BAR.ARV 0xc, 0x180 ;  /* 0x0306000000007b1d */ /* 0x002fec0000002000 */
.L_x_4540:
[----:B------:R-:W-:Y:S05]  /*5310*/  BSYNC B0 ;  /* 0x0000000000007941 */ /* 0x000fea0003800000 */
.L_x_4539:
[----:B------:R-:W-:Y:S01]  /*5320*/  UISETP.NE.AND UP0, UPT, UR39, 0x1, UPT ;  /* 0x000000012700788c */ /* 0x000fe2000bf05270 */
[----:B------:R-:W-:Y:S05]  /*5330*/  BSSY B7, `(.L_x_4541) ;  /* 0x0000b8c000077945 */ /* 0x000fea0003800000 */
[----:B------:R-:W-:-:S13]  /*5340*/  PLOP3.LUT P0, PT, PT, PT, UP0, 0x80, 0x0 ;  /* 0x000000000000781c */ /* 0x000fda0003f0f008 */
[----:B------:R-:W-:Y:S05]  /*5350*/  @!P0 BRA `(.L_x_4542) ;  /* 0x0000002000708947 */ /* 0x000fea0003800000 */
[----:B------:R-:W1:Y:S01]  /*5360*/  LDC R0, c[0x0][0x448] ;  /* 0x00011200ff007b82 */ /* 0x000e620000000800 */
[----:B------:R-:W-:Y:S01]  /*5370*/  VIADD R3, R199, 0x3f ;  /* 0x0000003fc7037836 */ /* 0x000fe20000000000 */
[----:B------:R-:W-:Y:S01]  /*5380*/  BSSY B0, `(.L_x_4543) ;  /* 0x000002c000007945 */ /* 0x000fe20003800000 */
[----:B-1----:R-:W-:-:S13]  /*5390*/  ISETP.NE.AND P0, PT, R0, 0x1, PT ;  /* 0x000000010000780c */ /* 0x002fda0003f05270 */
[----:B------:R-:W1:Y:S08]  /*53a0*/  @P0 LDC R0, c[0x0][0x44c] ;  /* 0x00011300ff000b82 */ /* 0x000e700000000800 */
[----:B------:R-:W2:Y:S01]  /*53b0*/  @P0 LDC R5, c[0x0][0x450] ;  /* 0x00011400ff050b82 */ /* 0x000ea20000000800 */
[----:B-1----:R-:W-:-:S05]  /*53c0*/  @P0 IMAD.HI.U32 R0, R3, R0, RZ ;  /* 0x0000000003000227 */ /* 0x002fca00078e00ff */
[----:B--2---:R-:W-:-:S05]  /*53d0*/  @P0 SHF.R.U32.HI R3, RZ, R5, R0 ;  /* 0x00000005ff030219 */ /* 0x004fca0000011600 */
[----:B------:R-:W-:-:S05]  /*53e0*/  IMAD.IADD R3, R38, 0x1, R3 ;  /* 0x0000000126037824 */ /* 0x000fca00078e0203 */
[----:B------:R-:W-:-:S04]  /*53f0*/  SHF.R.S32.HI R0, RZ, 0x1f, R3 ;  /* 0x0000001fff007819 */ /* 0x000fc80000011403 */
[----:B------:R-:W-:Y:S01]  /*5400*/  LEA.HI R0, R0, R3, RZ, 0x6 ;  /* 0x0000000300007211 */ /* 0x000fe200078f30ff */
[----:B------:R-:W-:-:S03]  /*5410*/  IMAD.MOV.U32 R3, RZ, RZ, RZ ;  /* 0x000000ffff037224 */ /* 0x000fc600078e00ff */
[----:B------:R-:W-:-:S04]  /*5420*/  SHF.R.S32.HI R0, RZ, 0x6, R0 ;  /* 0x00000006ff007819 */ /* 0x000fc80000011400 */
[----:B------:R-:W-:-:S04]  /*5430*/  VIMNMX R37, R37, R0, PT ;  /* 0x0000000025257248 */ /* 0x000fc80003fe0100 */
[----:B------:R-:W-:-:S13]  /*5440*/  ISETP.GE.AND P0, PT, R37, 0x1, PT ;  /* 0x000000012500780c */ /* 0x000fda0003f06270 */
[----:B------:R-:W-:Y:S05]  /*5450*/  @!P0 BRA `(.L_x_4544) ;  /* 0x0000000000788947 */ /* 0x000fea0003800000 */
[----:B------:R-:W2:Y:S01]  /*5460*/  LDL R4, [R1+0x38] ;  /* 0x0000380001047983 */ /* 0x000ea20000100800 */
[----:B------:R-:W-:Y:S01]  /*5470*/  ULDC UR4, c[0x0][0x9f0] ;  /* 0x00027c0000047ab9 */ /* 0x000fe20000000800 */
[----:B--2---:R-:W-:-:S04]  /*5480*/  ISETP.NE.AND P0, PT, R4, RZ, PT ;  /* 0x000000ff0400720c */ /* 0x004fc80003f05270 */
[----:B------:R-:W-:-:S04]  /*5490*/  SEL R9, R4, UR4, P0 ;  /* 0x0000000404097c07 */ /* 0x000fc80008000000 */
[-C--:B------:R-:W-:Y:S02]  /*54a0*/  IABS R6, R9.reuse ;  /* 0x0000000900067213 */ /* 0x080fe40000000000 */
[----:B------:R-:W-:Y:S02]  /*54b0*/  IADD3 R0, R9, -0x1, R37 ;  /* 0xffffffff09007810 */ /* 0x000fe40007ffe025 */
[----:B------:R-:W1:Y:S01]  /*54c0*/  I2F.RP R3, R6 ;  /* 0x0000000600037306 */ /* 0x000e620000209400 */
[-C--:B----4-:R-:W-:Y:S02]  /*54d0*/  IABS R10, R9.reuse ;  /* 0x00000009000a7213 */ /* 0x090fe40000000000 */
[----:B------:R-:W-:Y:S02]  /*54e0*/  IABS R8, R0 ;  /* 0x0000000000087213 */ /* 0x000fe40000000000 */
[----:B------:R-:W-:-:S04]  /*54f0*/  LOP3.LUT R0, R0, R9, RZ, 0x3c, !PT ;  /* 0x0000000900007212 */ /* 0x000fc800078e3cff */
[----:B------:R-:W-:Y:S01]  /*5500*/  ISETP.GE.AND P2, PT, R0, RZ, PT ;  /* 0x000000ff0000720c */ /* 0x000fe20003f46270 */
[----:B-1----:R-:W1:Y:S02]  /*5510*/  MUFU.RCP R3, R3 ;  /* 0x0000000300037308 */ /* 0x002e640000001000 */
[----:B-1----:R-:W-:Y:S02]  /*5520*/  VIADD R4, R3, 0xffffffe ;  /* 0x0ffffffe03047836 */ /* 0x002fe40000000000 */
[----:B------:R-:W-:-:S04]  /*5530*/  IMAD.MOV R3, RZ, RZ, -R10 ;  /* 0x000000ffff037224 */ /* 0x000fc800078e0a0a */
[----:B------:R1:W2:Y:S02]  /*5540*/  F2I.FTZ.U32.TRUNC.NTZ R5, R4 ;  /* 0x0000000400057305 */ /* 0x0002a4000021f000 */
[----:B-1----:R-:W-:Y:S02]  /*5550*/  IMAD.MOV.U32 R4, RZ, RZ, RZ ;  /* 0x000000ffff047224 */ /* 0x002fe400078e00ff */
[----:B--2---:R-:W-:-:S04]  /*5560*/  IMAD.MOV R7, RZ, RZ, -R5 ;  /* 0x000000ffff077224 */ /* 0x004fc800078e0a05 */
        /* <DEDUP_REMOVED lines=13> */
.L_x_4544:
[----:B------:R-:W-:Y:S05]  /*5640*/  BSYNC B0 ;  /* 0x0000000000007941 */ /* 0x000fea0003800000 */
.L_x_4543:
        /* <DEDUP_REMOVED lines=48> */
[----:B0-----:R-:W-:-:S02]  /*5950*/  CS2R R60, SRZ ;  /* 0x00000000003c7805 */ /* 0x001fc4000001ff00 */
        /* <DEDUP_REMOVED lines=17> */
[----:B--2---:R-:W-:-:S05]  /*5a70*/  IMAD R0, R0, R3, RZ ;  /* 0x0000000300007224 */ /* 0x004fca00078e02ff */
        /* <DEDUP_REMOVED lines=18> */
.L_x_4546:
        /* <DEDUP_REMOVED lines=11> */
.L_x_4800:
[----:B------:R-:W-:Y:S05]  /*5c50*/  BSYNC B0 ;  /* 0x0000000000007941 */ /* 0x000fea0003800000 */
.L_x_4547:
[----:B------:R-:W-:Y:S01]  /*5c60*/  BAR.SYNC.DEFER_BLOCKING 0xe, 0x100 ;  /* 0x0384000000007b1d */ /* 0x000fe20000010000 */
[----:B0-----:R-:W-:Y:S01]  /*5c70*/  IMAD.MOV.U32 R5, RZ, RZ, 0x40000040 ;  /* 0x40000040ff057424 */ /* 0x001fe200078e00ff */
[C---:B------:R-:W-:Y:S01]  /*5c80*/  R2UR UR6, R6.reuse ;  /* 0x00000000060672ca */ /* 0x040fe200000e0000 */
[----:B----4-:R-:W-:Y:S01]  /*5c90*/  VIADD R10, R6, 0x100 ;  /* 0x00000100060a7836 */ /* 0x010fe20000000000 */
        /* <DEDUP_REMOVED lines=44> */
.L_x_4549:
[----:B------:R-:W-:Y:S01]  /*5f60*/  VIADD R3, R3, 0xfffffffe ;  /* 0xfffffffe03037836 */ /* 0x000fe20000000000 */
[----:B------:R-:W-:Y:S01]  /*5f70*/  BSSY B0, `(.L_x_4550) ;  /* 0x00000cc000007945 */ /* 0x000fe20003800000 */
[----:B------:R-:W-:-:S03]  /*5f80*/  VIADD R12, R12, 0x28c60 ;  /* 0x00028c600c0c7836 */ /* 0x000fc60000000000 */
[----:B------:R-:W-:Y:S02]  /*5f90*/  ISETP.GE.AND P1, PT, R3, R0, PT ;  /* 0x000000000300720c */ /* 0x000fe40003f26270 */
[----:B------:R-:W-:-:S04]  /*5fa0*/  PRMT R12, R187, 0x654, R12 ;  /* 0x00000654bb0c7816 */ /* 0x000fc8000000000c */
[----:B------:R0:W-:Y:S07]  /*5fb0*/  SYNCS.ARRIVE.TRANS64.RED.A1T0 RZ, [R12+URZ], RZ ;  /* 0x000000ff0cff79a7 */ /* 0x0001ee000810043f */
[----:B------:R-:W-:Y:S05]  /*5fc0*/  @!P1 BRA `(.L_x_4551) ;  /* 0x0000000c00189947 */ /* 0x000fea0003800000 */
.L_x_4558:
        /* <DEDUP_REMOVED lines=142> */
.L_x_4552:
[----:B------:R-:W-:Y:S01]  /*68b0*/  IMAD R21, R17, 0x8, R2 ;  /* 0x0000000811157824 */ /* 0x000fe200078e0202 */
[----:B------:R-:W-:-:S04]  /*68c0*/  SHF.L.U32 R12, R22, 0x1f, RZ ;  /* 0x0000001f160c7819 */ /* 0x000fc800000006ff */
[----:B------:R0:W1:Y:S01]  /*68d0*/  SYNCS.PHASECHK.TRANS64.TRYWAIT P1, [R21+URZ+0x28c50], R12 ;  /* 0x028c500c150075a7 */ /* 0x000062000802017f */
[----:B------:R-:W-:Y:S05]  /*68e0*/  @!P0 BRA `(.L_x_4553) ;  /* 0x0000000000048947 */ /* 0x000fea0003800000 */
[----:B------:R-:W-:Y:S01]  /*68f0*/  BPT.TRAP 0x1 ;  /* 0x000000040000795c */ /* 0x000fe20000300000 */
.L_x_4553:
[----:B------:R-:W-:Y:S04]  /*6900*/  BSSY B1, `(.L_x_4554) ;  /* 0x0000004000017945 */ /* 0x000fe80003800000 */
[----:B-1----:R-:W-:Y:S05]  /*6910*/  @P1 BRA `(.L_x_4555) ;  /* 0x0000000000081947 */ /* 0x002fea0003800000 */
[----:B------:R-:W1:Y:S02]  /*6920*/  SYNCS.PHASECHK.TRANS64.TRYWAIT P1, [R21+URZ+0x28c50], R12 ;  /* 0x028c500c150075a7 */ /* 0x000e64000802017f */
[----:B-1----:R-:W-:Y:S05]  /*6930*/  @!P1 BRA `(.L_x_4556) ;  /* 0x0000017800889947 */ /* 0x002fea0003800000 */
.L_x_4555:
[----:B------:R-:W-:Y:S05]  /*6940*/  BSYNC B1 ;  /* 0x0000000000017941 */ /* 0x000fea0003800000 */
.L_x_4554:
        /* <DEDUP_REMOVED lines=42> */
.L_x_4557:
[----:B------:R-:W-:-:S05]  /*6bf0*/  VIADD R21, R21, 0x28c60 ;  /* 0x00028c6015157836 */ /* 0x000fca0000000000 */
[----:B------:R-:W-:-:S04]  /*6c00*/  PRMT R21, R187, 0x654, R21 ;  /* 0x00000654bb157816 */ /* 0x000fc80000000015 */
[----:B------:R1:W-:Y:S01]  /*6c10*/  SYNCS.ARRIVE.TRANS64.RED.A1T0 RZ, [R21+URZ], RZ ;  /* 0x000000ff15ff79a7 */ /* 0x0003e2000810043f */
[----:B------:R-:W-:Y:S05]  /*6c20*/  @P2 BRA `(.L_x_4558) ;  /* 0xfffffff000e82947 */ /* 0x000fea000383ffff */
.L_x_4551:
[----:B------:R-:W-:Y:S05]  /*6c30*/  BSYNC B0 ;  /* 0x0000000000007941 */ /* 0x000fea0003800000 */
.L_x_4550:
        /* <DEDUP_REMOVED lines=142> */
.L_x_4542:
        /* <DEDUP_REMOVED lines=10> */
[----:B------:R-:W-:-:S04]  /*75c0*/  LEA.HI R0, R0, R3, RZ, 0x6 ;  /* 0x0000000300007211 */ /* 0x000fc800078f30ff */
[----:B------:R-:W-:-:S04]  /*75d0*/  SHF.R.S32.HI R0, RZ, 0x6, R0 ;  /* 0x00000006ff007819 */ /* 0x000fc80000011400 */
[----:B------:R-:W-:Y:S01]  /*75e0*/  VIMNMX R37, R37, R0, PT ;  /* 0x0000000025257248 */ /* 0x000fe20003fe0100 */
[----:B------:R-:W-:-:S03]  /*75f0*/  IMAD.MOV.U32 R0, RZ, RZ, RZ ;  /* 0x000000ffff007224 */ /* 0x000fc600078e00ff */
        /* <DEDUP_REMOVED lines=32> */
.L_x_4560:
[----:B------:R-:W-:Y:S05]  /*7800*/  BSYNC B0 ;  /* 0x0000000000007941 */ /* 0x000fea0003800000 */
.L_x_4559:
        /* <DEDUP_REMOVED lines=95> */
[----:B------:R-:W-:Y:S02]  /*7e00*/  IMAD.U32 R11, RZ, RZ, UR5 ;  /* 0x00000005ff0b7e24 */ /* 0x000fe4000f8e00ff */
[----:B------:R-:W-:Y:S02]  /*7e10*/  IMAD.MOV.U32 R8, RZ, RZ, 0x70 ;  /* 0x00000070ff087424 */ /* 0x000fe400078e00ff */
[----:B------:R-:W-:Y:S02]  /*7e20*/  IMAD.MOV.U32 R12, RZ, RZ, 0x1 ;  /* 0x00000001ff0c7424 */ /* 0x000fe400078e00ff */
[----:B------:R-:W-:-:S07]  /*7e30*/  IMAD.MOV.U32 R13, RZ, RZ, RZ ;  /* 0x000000ffff0d7224 */ /* 0x000fce00078e00ff */
[----:B------:R-:W-:-:S07]  /*7e40*/  LEPC R20, `(.L_x_4562) ;  /* 0x000000001014794e */ /* 0x000fce0000000000 */
[----:B0----5:R-:W-:Y:S05]  /*7e50*/  CALL.ABS.NOINC R14 ;  /* 0x000000000e007343 */ /* 0x021fea0003c00000 */
.L_x_4562:
[----:B------:R-:W-:Y:S05]  /*7e60*/  BSYNC B6 ;  /* 0x0000000000067941 */ /* 0x000fea0003800000 */
.L_x_4561:
        /* <DEDUP_REMOVED lines=13> */
.L_x_4566:
[----:B-1----:R1:W2:Y:S02]  /*7f40*/  SYNCS.PHASECHK.TRANS64.TRYWAIT P0, [R2+URZ+0x28c00], R3 ;  /* 0x028c0003020075a7 */ /* 0x0022a4000800017f */
[----:B--2---:R-:W-:Y:S05]  /*7f50*/  @!P0 NANOSLEEP.SYNCS 0x989680 ;  /* 0x009896800000895d */ /* 0x004fea0003900000 */
[----:B------:R-:W2:Y:S02]  /*7f60*/  @!P0 SYNCS.PHASECHK.TRANS64 P0, [R2+URZ+0x28c00], R3 ;  /* 0x028c0003020085a7 */ /* 0x000ea4000800007f */
[----:B--2---:R-:W-:Y:S05]  /*7f70*/  @!P0 BRA `(.L_x_4566) ;  /* 0xfffffffc00f08947 */ /* 0x004fea000383ffff */
.L_x_4565:
[----:B------:R-:W-:Y:S05]  /*7f80*/  BSYNC B0 ;  /* 0x0000000000007941 */ /* 0x000fea0003800000 */
.L_x_4564:
[----:B------:R-:W-:Y:S05]  /*7f90*/  BRA `(.L_x_4567) ;  /* 0x0000002c00bc7947 */ /* 0x000fea0003800000 */
.L_x_4563:
        /* <DEDUP_REMOVED lines=31> */
.L_x_4569:
[----:B------:R-:W-:Y:S05]  /*8190*/  BSYNC B6 ;  /* 0x0000000000067941 */ /* 0x000fea0003800000 */
.L_x_4568:
[----:B------:R-:W-:Y:S01]  /*81a0*/  ULDC.U8 UR4, c[0x0][0x410] ;  /* 0x0001040000047ab9 */ /* 0x000fe20000000000 */
[----:B------:R-:W-:Y:S01]  /*81b0*/  BSSY B0, `(.L_x_4570) ;  /* 0x00002c5000007945 */ /* 0x000fe20003800000 */
[----:B------:R-:W-:Y:S01]  /*81c0*/  ISETP.NE.AND P0, PT, RZ, UR4, PT ;  /* 0x00000004ff007c0c */ /* 0x000fe2000bf05270 */
[----:B------:R-:W-:-:S12]  /*81d0*/  IMAD.IADD R35, R186, 0x1, R199 ;  /* 0x00000001ba237824 */ /* 0x000fd800078e02c7 */
[----:B------:R-:W-:Y:S05]  /*81e0*/  @!P0 BRA `(.L_x_4571) ;  /* 0x0000001400b08947 */ /* 0x000fea0003800000 */
[----:B------:R-:W0:Y:S01]  /*81f0*/  LDC R5, c[0x0][0x448] ;  /* 0x00011200ff057b82 */ /* 0x000e220000000800 */
[----:B------:R-:W1:Y:S01]  /*8200*/  S2R R0, SR_TID.X ;  /* 0x0000000000007919 */ /* 0x000e620000002100 */
[----:B------:R-:W-:Y:S01]  /*8210*/  ULDC.64 UR4, c[0x0][0x3f8] ;  /* 0x0000fe0000047ab9 */ /* 0x000fe20000000a00 */
[----:B------:R-:W-:Y:S01]  /*8220*/  ULDC.64 UR6, c[0x0][0x408] ;  /* 0x0001020000067ab9 */ /* 0x000fe20000000a00 */
[----:B------:R-:W-:Y:S02]  /*8230*/  IMAD.MOV.U32 R25, RZ, RZ, R27 ;  /* 0x000000ffff197224 */ /* 0x000fe400078e001b */
[----:B------:R-:W-:Y:S01]  /*8240*/  IMAD.MOV.U32 R153, RZ, RZ, R29 ;  /* 0x000000ffff997224 */ /* 0x000fe200078e001d */
[----:B0-----:R-:W-:Y:S01]  /*8250*/  ISETP.NE.AND P0, PT, R5, 0x1, PT ;  /* 0x000000010500780c */ /* 0x001fe20003f05270 */
[----:B-1----:R-:W-:-:S12]  /*8260*/  VIADD R3, R0, 0xffffff80 ;  /* 0xffffff8000037836 */ /* 0x002fd80000000000 */
[----:B------:R-:W0:Y:S01]  /*8270*/  @P0 LDC R0, c[0x0][0x44c] ;  /* 0x00011300ff000b82 */ /* 0x000e220000000800 */
[----:B------:R-:W-:-:S04]  /*8280*/  SHF.R.S32.HI R4, RZ, 0x1f, R3 ;  /* 0x0000001fff047819 */ /* 0x000fc80000011403 */
[----:B------:R-:W-:-:S03]  /*8290*/  LEA.HI R4, R4, R3, RZ, 0x2 ;  /* 0x0000000304047211 */ /* 0x000fc600078f10ff */
[----:B------:R-:W1:Y:S01]  /*82a0*/  @P0 LDC R7, c[0x0][0x450] ;  /* 0x00011400ff070b82 */ /* 0x000e620000000800 */
[----:B------:R-:W-:-:S05]  /*82b0*/  LOP3.LUT R4, R4, 0xfffffffc, RZ, 0xc0, !PT ;  /* 0xfffffffc04047812 */ /* 0x000fca00078ec0ff */
[----:B------:R-:W-:-:S04]  /*82c0*/  IMAD.IADD R4, R3, 0x1, -R4 ;  /* 0x0000000103047824 */ /* 0x000fc800078e0a04 */
[----:B------:R-:W-:-:S04]  /*82d0*/  IMAD R3, R4, 0x20, R35 ;  /* 0x0000002004037824 */ /* 0x000fc800078e0223 */
[----:B0-----:R-:W-:-:S05]  /*82e0*/  @P0 IMAD.HI.U32 R0, R3, R0, RZ ;  /* 0x0000000003000227 */ /* 0x001fca00078e00ff */
[----:B-1----:R-:W-:-:S04]  /*82f0*/  @P0 SHF.R.U32.HI R3, RZ, R7, R0 ;  /* 0x00000007ff030219 */ /* 0x002fc80000011600 */
        /* <DEDUP_REMOVED lines=17> */
[----:B------:R0:W1:Y:S04]  /*8410*/  SHFL.IDX PT, R0, R31, RZ, 0x1c1f ;  /* 0x001c1fff1f007589 */ /* 0x00006800000e0000 */
[----:B------:R0:W2:Y:S04]  /*8420*/  SHFL.IDX PT, R3, R10, RZ, 0x1c1f ;  /* 0x001c1fff0a037589 */ /* 0x0000a800000e0000 */
[----:B------:R0:W3:Y:S04]  /*8430*/  SHFL.IDX PT, R7, R152, RZ, 0x1c1f ;  /* 0x001c1fff98077589 */ /* 0x0000e800000e0000 */
[----:B------:R0:W4:Y:S02]  /*8440*/  SHFL.IDX PT, R8, R30, RZ, 0x1c1f ;  /* 0x001c1fff1e087589 */ /* 0x00012400000e0000 */
.L_x_4806:
        /* <DEDUP_REMOVED lines=9> */
[----:B--2---:R-:W-:Y:S01]  /*84e0*/  IMAD.MOV.U32 R4, RZ, RZ, R3 ;  /* 0x000000ffff047224 */ /* 0x004fe200078e0003 */
[----:B------:R-:W-:Y:S01]  /*84f0*/  ISETP.GE.AND P2, PT, R188, UR4, PT ;  /* 0x00000004bc007c0c */ /* 0x000fe2000bf46270 */
[----:B-1----:R-:W-:Y:S01]  /*8500*/  IMAD.MOV.U32 R5, RZ, RZ, R0 ;  /* 0x000000ffff057224 */ /* 0x002fe200078e0000 */
[----:B------:R-:W-:Y:S02]  /*8510*/  ISETP.GE.AND P3, PT, R196, UR4, PT ;  /* 0x00000004c4007c0c */ /* 0x000fe4000bf66270 */
[----:B------:R-:W-:Y:S02]  /*8520*/  CS2R R28, SRZ ;  /* 0x00000000001c7805 */ /* 0x000fe4000001ff00 */
[----:B------:R-:W-:Y:S01]  /*8530*/  SHF.R.S32.HI R11, RZ, 0x1f, R196 ;  /* 0x0000001fff0b7819 */ /* 0x000fe200000114c4 */
[----:B---3--:R-:W-:-:S06]  /*8540*/  IMAD.MOV.U32 R9, RZ, RZ, R7 ;  /* 0x000000ffff097224 */ /* 0x008fcc00078e0007 */
[----:B------:R-:W-:Y:S02]  /*8550*/  @!P2 IMAD.WIDE R4, R188, 0x2, R4 ;  /* 0x00000002bc04a825 */ /* 0x000fe400078e0204 */
[C---:B------:R-:W-:Y:S02]  /*8560*/  @!P3 SHF.L.U64.HI R11, R196.reuse, 0x1, R11 ;  /* 0x00000001c40bb819 */ /* 0x040fe4000001020b */
[----:B------:R-:W-:Y:S01]  /*8570*/  @!P3 IMAD.SHL.U32 R6, R196, 0x2, RZ ;  /* 0x00000002c406b824 */ /* 0x000fe200078e00ff */
[----:B------:R1:W5:Y:S01]  /*8580*/  @!P2 LD.E.64 R28, desc[UR42][R4.64] ;  /* 0x0000002a041ca980 */ /* 0x000362000c101b00 */
[----:B------:R-:W-:Y:S02]  /*8590*/  CS2R R26, SRZ ;  /* 0x00000000001a7805 */ /* 0x000fe4000001ff00 */
[----:B------:R-:W-:Y:S02]  /*85a0*/  CS2R R20, SRZ ;  /* 0x0000000000147805 */ /* 0x000fe4000001ff00 */
[----:B------:R-:W-:-:S02]  /*85b0*/  CS2R R24, SRZ ;  /* 0x0000000000187805 */ /* 0x000fc4000001ff00 */
[-C--:B-1----:R-:W-:Y:S02]  /*85c0*/  @!P3 IADD3 R4, P0, R3, R6.reuse, RZ ;  /* 0x000000060304b210 */ /* 0x082fe40007f1e0ff */
[----:B----4-:R-:W-:Y:S01]  /*85d0*/  @!P3 IADD3 R6, P1, R8, R6, RZ ;  /* 0x000000060806b210 */ /* 0x010fe20007f3e0ff */
[----:B------:R-:W-:-:S04]  /*85e0*/  @!P2 IMAD.WIDE R8, R188, 0x2, R8 ;  /* 0x00000002bc08a825 */ /* 0x000fc800078e0208 */
[--C-:B------:R-:W-:Y:S01]  /*85f0*/  @!P3 IMAD.X R5, R0, 0x1, R11.reuse, P0 ;  /* 0x000000010005b824 */ /* 0x100fe200000e060b */
[----:B------:R1:W5:Y:S01]  /*8600*/  @!P2 LD.E.64 R26, desc[UR42][R8.64] ;  /* 0x0000002a081aa980 */ /* 0x000362000c101b00 */
[----:B------:R-:W-:-:S03]  /*8610*/  @!P3 IMAD.X R7, R7, 0x1, R11, P1 ;  /* 0x000000010707b824 */ /* 0x000fc600008e060b */
[----:B------:R1:W5:Y:S04]  /*8620*/  @!P3 LD.E.64 R20, desc[UR42][R4.64] ;  /* 0x0000002a0414b980 */ /* 0x000368000c101b00 */
[----:B------:R1:W5:Y:S02]  /*8630*/  @!P3 LD.E.64 R24, desc[UR42][R6.64] ;  /* 0x0000002a0618b980 */ /* 0x000364000c101b00 */
.L_x_4574:
[----:B------:R-:W-:Y:S05]  /*8640*/  BSYNC B1 ;  /* 0x0000000000017941 */ /* 0x000fea0003800000 */
.L_x_4573:
[----:B-1---5:R-:W-:Y:S01]  /*8650*/  IMAD.MOV.U32 R0, RZ, RZ, R26 ;  /* 0x000000ffff007224 */ /* 0x022fe200078e001a */
[----:B------:R-:W-:Y:S01]  /*8660*/  UMOV UR4, 0xffffffff ;  /* 0xffffffff00047882 */ /* 0x000fe20000000000 */
[----:B--2---:R-:W-:Y:S01]  /*8670*/  IMAD.MOV.U32 R3, RZ, RZ, R27 ;  /* 0x000000ffff037224 */ /* 0x004fe200078e001b */
[----:B----4-:R-:W-:Y:S01]  /*8680*/  CS2R R8, SRZ ;  /* 0x0000000000087805 */ /* 0x010fe2000001ff00 */
        /* <DEDUP_REMOVED lines=14> */
[----:B------:R1:W4:Y:S04]  /*8770*/  SHFL.IDX PT, R3, R10, 0x1, 0x1c1f ;  /* 0x003c1f000a037f89 */ /* 0x00032800000e0000 */
[----:B---3--:R1:W3:Y:S04]  /*8780*/  SHFL.IDX PT, R7, R152, 0x1, 0x1c1f ;  /* 0x003c1f0098077f89 */ /* 0x0082e800000e0000 */
[----:B0-----:R-:W0:Y:S02]  /*8790*/  SHFL.IDX PT, R30, R30, 0x1, 0x1c1f ;  /* 0x003c1f001e1e7f89 */ /* 0x001e2400000e0000 */
.L_x_4812:
[----:B------:R-:W5:Y:S01]  /*87a0*/  LDL R5, [R1+0x4c] ;  /* 0x00004c0001057983 */ /* 0x000f620000100800 */
[----:B------:R-:W-:Y:S01]  /*87b0*/  VIADD R35, R35, 0x20 ;  /* 0x0000002023237836 */ /* 0x000fe20000000000 */
[----:B------:R-:W-:Y:S01]  /*87c0*/  BSSY B1, `(.L_x_4576) ;  /* 0x0000023000017945 */ /* 0x000fe20003800000 */
[----:B------:R-:W-:Y:S01]  /*87d0*/  IMAD.SHL.U32 R33, R192, 0x40, RZ ;  /* 0x00000040c0217824 */ /* 0x000fe200078e00ff */
[----:B-1----:R-:W-:Y:S02]  /*87e0*/  CS2R R10, SRZ ;  /* 0x00000000000a7805 */ /* 0x002fe4000001ff00 */
[----:B------:R-:W-:Y:S02]  /*87f0*/  CS2R R14, SRZ ;  /* 0x00000000000e7805 */ /* 0x000fe4000001ff00 */
[----:B------:R-:W-:Y:S02]  /*8800*/  ISETP.GE.AND P0, PT, R35, R34, PT ;  /* 0x000000222300720c */ /* 0x000fe40003f06270 */
[----:B------:R-:W-:-:S02]  /*8810*/  CS2R R12, SRZ ;  /* 0x00000000000c7805 */ /* 0x000fc4000001ff00 */
[----:B-----5:R-:W-:-:S04]  /*8820*/  LEA.HI R4, R5, R5, RZ, 0x1 ;  /* 0x0000000505047211 */ /* 0x020fc800078f08ff */
[----:B------:R-:W-:-:S05]  /*8830*/  LOP3.LUT R4, R4, 0xfffffffe, RZ, 0xc0, !PT ;  /* 0xfffffffe04047812 */ /* 0x000fca00078ec0ff */
[----:B------:R-:W-:-:S05]  /*8840*/  IMAD.IADD R4, R5, 0x1, -R4 ;  /* 0x0000000105047824 */ /* 0x000fca00078e0a04 */
[----:B------:R-:W-:Y:S01]  /*8850*/  SHF.L.U32 R35, R4, 0x1f, RZ ;  /* 0x0000001f04237819 */ /* 0x000fe200000006ff */
[----:B------:R-:W-:Y:S06]  /*8860*/  @P0 BRA `(.L_x_4577) ;  /* 0x0000000000600947 */ /* 0x000fec0003800000 */
[----:B------:R-:W-:Y:S01]  /*8870*/  ULDC UR4, c[0x0][0x3f4] ;  /* 0x0000fd0000047ab9 */ /* 0x000fe20000000800 */
[----:B----4-:R-:W-:Y:S01]  /*8880*/  IMAD.MOV.U32 R4, RZ, RZ, R3 ;  /* 0x000000ffff047224 */ /* 0x010fe200078e0003 */
[----:B------:R-:W-:Y:S01]  /*8890*/  ISETP.GE.AND P2, PT, R188, UR4, PT ;  /* 0x00000004bc007c0c */ /* 0x000fe2000bf46270 */
[----:B--2---:R-:W-:Y:S01]  /*88a0*/  IMAD.MOV.U32 R5, RZ, RZ, R0 ;  /* 0x000000ffff057224 */ /* 0x004fe200078e0000 */
[----:B------:R-:W-:Y:S02]  /*88b0*/  ISETP.GE.AND P3, PT, R196, UR4, PT ;  /* 0x00000004c4007c0c */ /* 0x000fe4000bf66270 */
[----:B------:R-:W-:Y:S02]  /*88c0*/  CS2R R14, SRZ ;  /* 0x00000000000e7805 */ /* 0x000fe4000001ff00 */
[----:B------:R-:W-:Y:S01]  /*88d0*/  SHF.R.S32.HI R9, RZ, 0x1f, R196 ;  /* 0x0000001fff097819 */ /* 0x000fe200000114c4 */
[----:B0-----:R-:W-:Y:S02]  /*88e0*/  IMAD.MOV.U32 R10, RZ, RZ, R30 ;  /* 0x000000ffff0a7224 */ /* 0x001fe400078e001e */
[----:B---3--:R-:W-:-:S04]  /*88f0*/  IMAD.MOV.U32 R11, RZ, RZ, R7 ;  /* 0x000000ffff0b7224 */ /* 0x008fc800078e0007 */
        /* <DEDUP_REMOVED lines=15> */
.L_x_4577:
[----:B------:R-:W-:Y:S05]  /*89f0*/  BSYNC B1 ;  /* 0x0000000000017941 */ /* 0x000fea0003800000 */
.L_x_4576:
[----:B------:R-:W3:Y:S01]  /*8a00*/  SYNCS.PHASECHK.TRANS64.TRYWAIT P0, [R2+URZ+0x28c00], R35 ;  /* 0x028c0023020075a7 */ /* 0x000ee2000800017f */
[----:B------:R-:W-:Y:S01]  /*8a10*/  LOP3.LUT R33, R33, 0x1c0, RZ, 0xc0, !PT ;  /* 0x000001c021217812 */ /* 0x000fe200078ec0ff */
[----:B----45:R-:W-:Y:S01]  /*8a20*/  IMAD.MOV.U32 R3, RZ, RZ, R8 ;  /* 0x000000ffff037224 */ /* 0x030fe200078e0008 */
[----:B-1----:R-:W-:Y:S01]  /*8a30*/  VIADDMNMX R31, R34, -R199, 0x40, PT ;  /* 0x00000040221f7446 */ /* 0x002fe200038009c7 */
        /* <DEDUP_REMOVED lines=12> */
[----:B0-----:R-:W-:Y:S01]  /*8b00*/  PRMT R30, R4, 0x5410, R0 ;  /* 0x00005410041e7816 */ /* 0x001fe20000000000 */
        /* <DEDUP_REMOVED lines=9> */
[----:B---3--:R-:W-:Y:S06]  /*8ba0*/  @!P0 BRA `(.L_x_4579) ;  /* 0x0000015800e88947 */ /* 0x008fec0003800000 */
.L_x_4813:
[----:B------:R-:W-:Y:S05]  /*8bb0*/  BSYNC B1 ;  /* 0x0000000000017941 */ /* 0x000fea0003800000 */
.L_x_4578:
        /* <DEDUP_REMOVED lines=9> */
[----:B------:R-:W1:Y:S01]  /*8c50*/  LDS.128 R4, [R3+0x20400] ;  /* 0x0204000003047984 */ /* 0x000e620000000c00 */
        /* <DEDUP_REMOVED lines=45> */
.L_x_4583:
[----:B------:R-:W-:Y:S05]  /*8f30*/  BSYNC B2 ;  /* 0x0000000000027941 */ /* 0x000fea0003800000 */
.L_x_4582:
[----:B------:R-:W-:Y:S05]  /*8f40*/  @P1 BRA `(.L_x_4581) ;  /* 0x0000000000b81947 */ /* 0x000fea0003800000 */
[----:B-1----:R-:W1:Y:S01]  /*8f50*/  LDS.128 R4, [R0] ;  /* 0x0000000000047984 */ /* 0x002e620000000c00 */
        /* <DEDUP_REMOVED lines=45> */
.L_x_4581:
[----:B------:R-:W-:Y:S05]  /*9230*/  BSYNC B1 ;  /* 0x0000000000017941 */ /* 0x000fea0003800000 */
.L_x_4580:
        /* <DEDUP_REMOVED lines=54> */
.L_x_4586:
[----:B------:R-:W-:Y:S05]  /*95a0*/  BSYNC B1 ;  /* 0x0000000000017941 */ /* 0x000fea0003800000 */
.L_x_4585:
[----:B------:R-:W-:Y:S05]  /*95b0*/  @P1 BRA `(.L_x_4584) ;  /* 0x0000001800101947 */ /* 0x000fea0003800000 */
[----:B-1----:R-:W1:Y:S01]  /*95c0*/  LDS.128 R4, [R0+0x1000] ;  /* 0x0010000000047984 */ /* 0x002e620000000c00 */
        /* <DEDUP_REMOVED lines=46> */
.L_x_4571:
        /* <DEDUP_REMOVED lines=35> */
[----:B------:R-:W1:Y:S01]  /*9ae0*/  SHFL.IDX PT, R4, R26, RZ, 0x1c1f ;  /* 0x001c1fff1a047589 */ /* 0x000e6200000e0000 */
[----:B------:R-:W-:-:S03]  /*9af0*/  IMAD R0, R198, R5, RZ ;  /* 0x00000005c6007224 */ /* 0x000fc600078e02ff */
[----:B------:R-:W2:Y:S04]  /*9b00*/  SHFL.IDX PT, R3, R27, RZ, 0x1c1f ;  /* 0x001c1fff1b037589 */ /* 0x000ea800000e0000 */
[----:B------:R-:W3:Y:S04]  /*9b10*/  SHFL.IDX PT, R14, R34, RZ, 0x1c1f ;  /* 0x001c1fff220e7589 */ /* 0x000ee800000e0000 */
[----:B------:R-:W5:Y:S01]  /*9b20*/  SHFL.IDX PT, R5, R25, RZ, 0x1c1f ;  /* 0x001c1fff19057589 */ /* 0x000f6200000e0000 */
[----:B0-----:R-:W-:-:S04]  /*9b30*/  ISETP.GE.AND P0, PT, R18, R39, PT ;  /* 0x000000271200720c */ /* 0x001fc80003f06270 */
[----:B------:R-:W-:-:S13]  /*9b40*/  ISETP.GE.OR P1, PT, R35, R0, P0 ;  /* 0x000000002300720c */ /* 0x000fda0000726670 */
[C---:B------:R-:W-:Y:S01]  /*9b50*/  @!P1 IMAD.SHL.U32 R7, R18.reuse, 0x2, RZ ;  /* 0x0000000212079824 */ /* 0x040fe200078e00ff */
[----:B------:R-:W-:-:S04]  /*9b60*/  @!P1 SHF.L.U64.HI R6, R18, 0x1, R19 ;  /* 0x0000000112069819 */ /* 0x000fc80000010213 */
[----:B-1----:R-:W-:-:S05]  /*9b70*/  @!P1 IADD3 R8, P2, R4, R7, RZ ;  /* 0x0000000704089210 */ /* 0x002fca0007f5e0ff */
[----:B--2---:R-:W-:-:S06]  /*9b80*/  @!P1 IMAD.X R9, R3, 0x1, R6, P2 ;  /* 0x0000000103099824 */ /* 0x004fcc00010e0606 */
[----:B----4-:R-:W2:Y:S01]  /*9b90*/  @!P1 LD.E.128 R8, desc[UR42][R8.64] ;  /* 0x0000002a08089980 */ /* 0x010ea2000c101d00 */
[----:B---3--:R-:W-:-:S05]  /*9ba0*/  @!P1 IADD3 R4, P2, R14, R7, RZ ;  /* 0x000000070e049210 */ /* 0x008fca0007f5e0ff */
[----:B-----5:R-:W-:-:S06]  /*9bb0*/  @!P1 IMAD.X R5, R5, 0x1, R6, P2 ;  /* 0x0000000105059824 */ /* 0x020fcc00010e0606 */
        /* <DEDUP_REMOVED lines=31> */
[----:B012-4-:R-:W-:-:S07]  /*9db0*/  PRMT R44, R6, 0x5410, R7 ;  /* 0x00005410062c7816 */ /* 0x017fce0000000007 */
.L_x_4823:
        /* <DEDUP_REMOVED lines=24> */
.L_x_4589:
[----:B------:R-:W-:Y:S05]  /*9f40*/  BSYNC B1 ;  /* 0x0000000000017941 */ /* 0x000fea0003800000 */
.L_x_4588:
        /* <DEDUP_REMOVED lines=20> */
.L_x_4824:
[----:B------:R-:W-:Y:S05]  /*a090*/  BSYNC B1 ;  /* 0x0000000000017941 */ /* 0x000fea0003800000 */
.L_x_4590:
[----:B------:R-:W-:Y:S04]  /*a0a0*/  BSSY B1, `(.L_x_4592) ;  /* 0x000006a000017945 */ /* 0x000fe80003800000 */
[----:B------:R-:W-:Y:S05]  /*a0b0*/  @P2 BRA `(.L_x_4593) ;  /* 0x0000000400a02947 */ /* 0x000fea0003800000 */
[----:B------:R-:W-:Y:S01]  /*a0c0*/  IMAD.SHL.U32 R12, R192, 0x40, RZ ;  /* 0x00000040c00c7824 */ /* 0x000fe200078e00ff */
[----:B------:R-:W-:Y:S01]  /*a0d0*/  SHF.R.U64 R47, R30, 0x10, R31 ;  /* 0x000000101e2f7819 */ /* 0x000fe2000000121f */
[----:B------:R-:W-:Y:S01]  /*a0e0*/  IMAD.IADD R14, R18, 0x1, R39 ;  /* 0x00000001120e7824 */ /* 0x000fe200078e0227 */
[--C-:B------:R-:W-:Y:S02]  /*a0f0*/  SHF.R.U64 R46, R20, 0x10, R21.reuse ;  /* 0x00000010142e7819 */ /* 0x100fe40000001215 */
[----:B------:R-:W-:Y:S02]  /*a100*/  LOP3.LUT R15, R12, 0x1c0, RZ, 0xc0, !PT ;  /* 0x000001c00c0f7812 */ /* 0x000fe400078ec0ff */
[----:B------:R-:W-:Y:S02]  /*a110*/  SHF.R.U32.HI R42, RZ, 0x10, R21 ;  /* 0x00000010ff2a7819 */ /* 0x000fe40000011615 */
[----:B------:R-:W-:Y:S02]  /*a120*/  SHF.R.U32.HI R25, RZ, 0x3, R15 ;  /* 0x00000003ff197819 */ /* 0x000fe4000001160f */
[----:B------:R-:W-:-:S02]  /*a130*/  LOP3.LUT R14, R15, 0x38, R14, 0xf8, !PT ;  /* 0x000000380f0e7812 */ /* 0x000fc400078ef80e */
[----:B------:R-:W-:Y:S02]  /*a140*/  LOP3.LUT R12, R15, 0x38, R18, 0xf8, !PT ;  /* 0x000000380f0c7812 */ /* 0x000fe400078ef812 */
[-C--:B------:R-:W-:Y:S02]  /*a150*/  LOP3.LUT R15, R14, R25.reuse, RZ, 0x3c, !PT ;  /* 0x000000190e0f7212 */ /* 0x080fe400078e3cff */
[----:B0-----:R-:W-:Y:S02]  /*a160*/  LOP3.LUT R13, R12, R25, RZ, 0x3c, !PT ;  /* 0x000000190c0d7212 */ /* 0x001fe400078e3cff */
[----:B------:R-:W-:Y:S01]  /*a170*/  SHF.R.U32.HI R40, RZ, 0x10, R29 ;  /* 0x00000010ff287819 */ /* 0x000fe2000001161d */
[C---:B------:R-:W-:Y:S01]  /*a180*/  IMAD R25, R206.reuse, 0x200, R15 ;  /* 0x00000200ce197824 */ /* 0x040fe200078e020f */
[----:B------:R-:W-:Y:S01]  /*a190*/  PRMT R47, R43, 0x5410, R47 ;  /* 0x000054102b2f7816 */ /* 0x000fe2000000002f */
[----:B------:R-:W-:Y:S01]  /*a1a0*/  IMAD R13, R206, 0x200, R13 ;  /* 0x00000200ce0d7824 */ /* 0x000fe200078e020d */
[----:B------:R-:W-:Y:S01]  /*a1b0*/  SHF.R.U64 R41, R28, 0x10, R29 ;  /* 0x000000101c297819 */ /* 0x000fe2000000121d */
[--C-:B------:R-:W-:Y:S01]  /*a1c0*/  IMAD R38, R25, 0x2, R2.reuse ;  /* 0x0000000219267824 */ /* 0x100fe200078e0202 */
[----:B------:R-:W-:Y:S01]  /*a1d0*/  SHF.R.U32.HI R50, RZ, 0x10, R31 ;  /* 0x00000010ff327819 */ /* 0x000fe2000001161f */
[----:B------:R-:W-:Y:S01]  /*a1e0*/  IMAD R35, R13, 0x2, R2 ;  /* 0x000000020d237824 */ /* 0x000fe200078e0202 */
[----:B------:R-:W-:Y:S01]  /*a1f0*/  PRMT R46, R36, 0x5432, R46 ;  /* 0x00005432242e7816 */ /* 0x000fe2000000002e */
[----:B------:R-:W-:Y:S01]  /*a200*/  IMAD.U32 R49, R47, 0x10000, RZ ;  /* 0x000100002f317824 */ /* 0x000fe200078e00ff */
[----:B------:R-:W0:Y:S01]  /*a210*/  LDS.128 R24, [R38+0x20400] ;  /* 0x0204000026187984 */ /* 0x000e220000000c00 */
[----:B------:R-:W-:-:S02]  /*a220*/  PRMT R28, R37, 0x5432, R42 ;  /* 0x00005432251c7816 */ /* 0x000fc4000000002a */
[----:B------:R-:W-:Y:S01]  /*a230*/  PRMT R37, R37, 0x5410, R40 ;  /* 0x0000541025257816 */ /* 0x000fe20000000028 */
[----:B------:R-:W1:Y:S01]  /*a240*/  LDS.128 R12, [R35+0x20400] ;  /* 0x02040000230c7984 */ /* 0x000e620000000c00 */
[--C-:B------:R-:W-:Y:S02]  /*a250*/  SHF.R.U64 R21, R32, 0x10, R33.reuse ;  /* 0x0000001020157819 */ /* 0x100fe40000001221 */
[----:B------:R-:W-:Y:S02]  /*a260*/  SHF.R.U32.HI R20, RZ, 0x10, R33 ;  /* 0x00000010ff147819 */ /* 0x000fe40000011621 */
[----:B------:R-:W-:Y:S02]  /*a270*/  PRMT R50, R43, 0x5432, R50 ;  /* 0x000054322b327816 */ /* 0x000fe40000000032 */
[C---:B------:R-:W-:Y:S02]  /*a280*/  PRMT R21, R44.reuse, 0x5410, R21 ;  /* 0x000054102c157816 */ /* 0x040fe40000000015 */
[----:B------:R-:W-:-:S02]  /*a290*/  PRMT R20, R44, 0x5432, R20 ;  /* 0x000054322c147816 */ /* 0x000fc40000000014 */
[----:B------:R-:W-:Y:S02]  /*a2a0*/  PRMT R36, R36, 0x5410, R41 ;  /* 0x0000541024247816 */ /* 0x000fe40000000029 */
[----:B------:R-:W-:Y:S01]  /*a2b0*/  LOP3.LUT R48, R47, 0xffff0000, RZ, 0xc0, !PT ;  /* 0xffff00002f307812 */ /* 0x000fe200078ec0ff */
[C---:B------:R-:W-:Y:S01]  /*a2c0*/  IMAD.U32 R47, R28.reuse, 0x10000, RZ ;  /* 0x000100001c2f7824 */ /* 0x040fe200078e00ff */
[----:B------:R-:W-:Y:S01]  /*a2d0*/  LOP3.LUT R28, R28, 0xffff0000, RZ, 0xc0, !PT ;  /* 0xffff00001c1c7812 */ /* 0x000fe200078ec0ff */
[C---:B0-----:R-:W-:Y:S01]  /*a2e0*/  IMAD.U32 R40, R24.reuse, 0x10000, RZ ;  /* 0x0001000018287824 */ /* 0x041fe200078e00ff */
[C---:B------:R-:W-:Y:S01]  /*a2f0*/  LOP3.LUT R43, R25.reuse, 0xffff0000, RZ, 0xc0, !PT ;  /* 0xffff0000192b7812 */ /* 0x040fe200078ec0ff */
[----:B------:R-:W-:Y:S01]  /*a300*/  IMAD.U32 R42, R25, 0x10000, RZ ;  /* 0x00010000192a7824 */ /* 0x000fe200078e00ff */
[----:B------:R-:W-:Y:S01]  /*a310*/  LOP3.LUT R41, R24, 0xffff0000, RZ, 0xc0, !PT ;  /* 0xffff000018297812 */ /* 0x000fe200078ec0ff */
[C---:B-1----:R-:W-:Y:S01]  /*a320*/  IMAD.U32 R30, R12.reuse, 0x10000, RZ ;  /* 0x000100000c1e7824 */ /* 0x042fe200078e00ff */
[----:B------:R-:W-:Y:S01]  /*a330*/  LOP3.LUT R31, R12, 0xffff0000, RZ, 0xc0, !PT ;  /* 0xffff00000c1f7812 */ /* 0x000fe200078ec0ff */
[C---:B------:R-:W-:Y:S01]  /*a340*/  IMAD.U32 R32, R13.reuse, 0x10000, RZ ;  /* 0x000100000d207824 */ /* 0x040fe200078e00ff */
[----:B------:R-:W-:Y:S01]  /*a350*/  LOP3.LUT R33, R13, 0xffff0000, RZ, 0xc0, !PT ;  /* 0xffff00000d217812 */ /* 0x000fe200078ec0ff */
[C---:B------:R-:W-:Y:S01]  /*a360*/  IMAD.U32 R29, R14.reuse, 0x10000, RZ ;  /* 0x000100000e1d7824 */ /* 0x040fe200078e00ff */
[----:B------:R-:W-:Y:S01]  /*a370*/  LOP3.LUT R12, R14, 0xffff0000, RZ, 0xc0, !PT ;  /* 0xffff00000e0c7812 */ /* 0x000fe200078ec0ff */
[----:B------:R-:W-:Y:S01]  /*a380*/  IMAD.U32 R25, R46, 0x10000, RZ ;  /* 0x000100002e197824 */ /* 0x000fe200078e00ff */
[C---:B------:R-:W-:Y:S01]  /*a390*/  LOP3.LUT R14, R15.reuse, 0xffff0000, RZ, 0xc0, !PT ;  /* 0xffff00000f0e7812 */ /* 0x040fe200078ec0ff */
[----:B------:R-:W-:-:S02]  /*a3a0*/  IMAD.U32 R13, R15, 0x10000, RZ ;  /* 0x000100000f0d7824 */ /* 0x000fc400078e00ff */
[----:B------:R-:W-:Y:S01]  /*a3b0*/  FMUL.FTZ R51, R40, R49 ;  /* 0x0000003128337220 */ /* 0x000fe20000410000 */
[C---:B------:R-:W-:Y:S01]  /*a3c0*/  IMAD.U32 R44, R26.reuse, 0x10000, RZ ;  /* 0x000100001a2c7824 */ /* 0x040fe200078e00ff */
[----:B------:R-:W-:Y:S01]  /*a3d0*/  LOP3.LUT R15, R26, 0xffff0000, RZ, 0xc0, !PT ;  /* 0xffff00001a0f7812 */ /* 0x000fe200078ec0ff */
[C---:B------:R-:W-:Y:S01]  /*a3e0*/  IMAD.U32 R45, R27.reuse, 0x10000, RZ ;  /* 0x000100001b2d7824 */ /* 0x040fe200078e00ff */
[----:B------:R-:W-:Y:S01]  /*a3f0*/  LOP3.LUT R26, R27, 0xffff0000, RZ, 0xc0, !PT ;  /* 0xffff00001b1a7812 */ /* 0x000fe200078ec0ff */
[-C--:B------:R-:W-:Y:S01]  /*a400*/  FMUL.FTZ R27, R40, R25.reuse ;  /* 0x00000019281b7220 */ /* 0x080fe20000410000 */
[----:B------:R-:W-:Y:S01]  /*a410*/  LOP3.LUT R46, R46, 0xffff0000, RZ, 0xc0, !PT ;  /* 0xffff00002e2e7812 */ /* 0x000fe200078ec0ff */
[----:B------:R-:W-:Y:S01]  /*a420*/  FFMA.FTZ R24, R30, R25, -R51 ;  /* 0x000000191e187223 */ /* 0x000fe20000010833 */
[----:B------:R-:W-:Y:S02]  /*a430*/  IMAD.U32 R51, R50, 0x10000, RZ ;  /* 0x0001000032337824 */ /* 0x000fe400078e00ff */
[----:B------:R-:W-:Y:S01]  /*a440*/  FFMA.FTZ R25, R30, R49, R27 ;  /* 0x000000311e197223 */ /* 0x000fe2000001001b */
[C---:B------:R-:W-:Y:S01]  /*a450*/  FMUL.FTZ R40, R41.reuse, R48 ;  /* 0x0000003029287220 */ /* 0x040fe20000410000 */
[-C--:B------:R-:W-:Y:S01]  /*a460*/  FMUL.FTZ R30, R41, R46.reuse ;  /* 0x0000002e291e7220 */ /* 0x080fe20000410000 */
[----:B------:R-:W-:Y:S01]  /*a470*/  FMUL.FTZ R41, R42, R51 ;  /* 0x000000332a297220 */ /* 0x000fe20000410000 */
[----:B------:R-:W-:Y:S01]  /*a480*/  LOP3.LUT R50, R50, 0xffff0000, RZ, 0xc0, !PT ;  /* 0xffff000032327812 */ /* 0x000fe200078ec0ff */
[-C--:B------:R-:W-:Y:S01]  /*a490*/  FMUL.FTZ R42, R42, R47.reuse ;  /* 0x0000002f2a2a7220 */ /* 0x080fe20000410000 */
[C---:B------:R-:W-:Y:S01]  /*a4a0*/  FFMA.FTZ R27, R31.reuse, R46, -R40 ;  /* 0x0000002e1f1b7223 */ /* 0x040fe20000010828 */
[----:B------:R-:W-:Y:S01]  /*a4b0*/  FFMA.FTZ R48, R31, R48, R30 ;  /* 0x000000301f307223 */ /* 0x000fe2000001001e */
[C---:B------:R-:W-:Y:S01]  /*a4c0*/  FFMA.FTZ R41, R32.reuse, R47, -R41 ;  /* 0x0000002f20297223 */ /* 0x040fe20000010829 */
[----:B------:R-:W-:Y:S01]  /*a4d0*/  FFMA.FTZ R42, R32, R51, R42 ;  /* 0x00000033202a7223 */ /* 0x000fe2000001002a */
[----:B------:R-:W-:Y:S01]  /*a4e0*/  FMUL.FTZ R32, R43, R50 ;  /* 0x000000322b207220 */ /* 0x000fe20000410000 */
[----:B------:R-:W-:-:S02]  /*a4f0*/  IMAD.U32 R31, R21, 0x10000, RZ ;  /* 0x00010000151f7824 */ /* 0x000fc400078e00ff */
[-C--:B------:R-:W-:Y:S01]  /*a500*/  FMUL.FTZ R46, R43, R28.reuse ;  /* 0x0000001c2b2e7220 */ /* 0x080fe20000410000 */
[----:B------:R-:W-:Y:S02]  /*a510*/  IMAD.U32 R30, R36, 0x10000, RZ ;  /* 0x00010000241e7824 */ /* 0x000fe400078e00ff */
[----:B------:R-:W-:Y:S01]  /*a520*/  FFMA.FTZ R40, R33, R28, -R32 ;  /* 0x0000001c21287223 */ /* 0x000fe20000010820 */
[-C--:B------:R-:W-:Y:S01]  /*a530*/  FMUL.FTZ R52, R44, R31.reuse ;  /* 0x0000001f2c347220 */ /* 0x080fe20000410000 */
[----:B------:R-:W-:Y:S02]  /*a540*/  IMAD.U32 R32, R20, 0x10000, RZ ;  /* 0x0001000014207824 */ /* 0x000fe400078e00ff */
[----:B------:R-:W-:Y:S01]  /*a550*/  FMUL.FTZ R44, R44, R30 ;  /* 0x0000001e2c2c7220 */ /* 0x000fe20000410000 */
[----:B------:R-:W-:Y:S02]  /*a560*/  IMAD.U32 R28, R37, 0x10000, RZ ;  /* 0x00010000251c7824 */ /* 0x000fe400078e00ff */
[----:B------:R-:W-:Y:S01]  /*a570*/  FFMA.FTZ R33, R33, R50, R46 ;  /* 0x0000003221217223 */ /* 0x000fe2000001002e */
[----:B------:R-:W-:Y:S01]  /*a580*/  FFMA.FTZ R52, R29, R30, -R52 ;  /* 0x0000001e1d347223 */ /* 0x000fe20000010834 */
[----:B------:R-:W-:Y:S01]  /*a590*/  FMUL.FTZ R46, R45, R32 ;  /* 0x000000202d2e7220 */ /* 0x000fe20000410000 */
[----:B------:R-:W-:Y:S01]  /*a5a0*/  FFMA.FTZ R44, R29, R31, R44 ;  /* 0x0000001f1d2c7223 */ /* 0x000fe2000001002c */
[-C--:B------:R-:W-:Y:S01]  /*a5b0*/  FMUL.FTZ R30, R45, R28.reuse ;  /* 0x0000001c2d1e7220 */ /* 0x080fe20000410000 */
[----:B------:R-:W-:Y:S01]  /*a5c0*/  LOP3.LUT R21, R21, 0xffff0000, RZ, 0xc0, !PT ;  /* 0xffff000015157812 */ /* 0x000fe200078ec0ff */
[C---:B------:R-:W-:Y:S01]  /*a5d0*/  FFMA.FTZ R46, R13.reuse, R28, -R46 ;  /* 0x0000001c0d2e7223 */ /* 0x040fe2000001082e */
[----:B------:R-:W-:Y:S01]  /*a5e0*/  LOP3.LUT R29, R20, 0xffff0000, RZ, 0xc0, !PT ;  /* 0xffff0000141d7812 */ /* 0x000fe200078ec0ff */
[----:B------:R-:W-:Y:S01]  /*a5f0*/  FFMA.FTZ R30, R13, R32, R30 ;  /* 0x000000200d1e7223 */ /* 0x000fe2000001001e */
[----:B------:R-:W-:Y:S01]  /*a600*/  LOP3.LUT R36, R36, 0xffff0000, RZ, 0xc0, !PT ;  /* 0xffff000024247812 */ /* 0x000fe200078ec0ff */
[----:B------:R-:W-:Y:S01]  /*a610*/  FMUL.FTZ R13, R15, R21 ;  /* 0x000000150f0d7220 */ /* 0x000fe20000410000 */
[----:B------:R-:W-:Y:S01]  /*a620*/  LOP3.LUT R37, R37, 0xffff0000, RZ, 0xc0, !PT ;  /* 0xffff000025257812 */ /* 0x000fe200078ec0ff */
[----:B------:R-:W-:-:S02]  /*a630*/  FMUL.FTZ R31, R26, R29 ;  /* 0x0000001d1a1f7220 */ /* 0x000fc40000410000 */
[-C--:B------:R-:W-:Y:S01]  /*a640*/  FMUL.FTZ R20, R15, R36.reuse ;  /* 0x000000240f147220 */ /* 0x080fe20000410000 */
[----:B------:R-:W-:Y:S01]  /*a650*/  FFMA.FTZ R15, R12, R36, -R13 ;  /* 0x000000240c0f7223 */ /* 0x000fe2000001080d */
[-C--:B------:R-:W-:Y:S01]  /*a660*/  FMUL.FTZ R26, R26, R37.reuse ;  /* 0x000000251a1a7220 */ /* 0x080fe20000410000 */
[----:B------:R-:W-:Y:S01]  /*a670*/  FFMA.FTZ R31, R14, R37, -R31 ;  /* 0x000000250e1f7223 */ /* 0x000fe2000001081f */
[----:B------:R-:W-:Y:S01]  /*a680*/  FFMA.FTZ R21, R12, R21, R20 ;  /* 0x000000150c157223 */ /* 0x000fe20000010014 */
[----:B------:R-:W-:Y:S01]  /*a690*/  F2FP.BF16.F32.PACK_AB R12, R27, R24 ;  /* 0x000000181b0c723e */ /* 0x000fe200000010ff */
[----:B------:R-:W-:Y:S01]  /*a6a0*/  FFMA.FTZ R29, R14, R29, R26 ;  /* 0x0000001d0e1d7223 */ /* 0x000fe2000001001a */
[----:B------:R-:W-:Y:S02]  /*a6b0*/  F2FP.BF16.F32.PACK_AB R14, R15, R52 ;  /* 0x000000340f0e723e */ /* 0x000fe400000010ff */
[----:B------:R-:W-:Y:S02]  /*a6c0*/  F2FP.BF16.F32.PACK_AB R24, R48, R25 ;  /* 0x000000193018723e */ /* 0x000fe400000010ff */
[----:B------:R-:W-:-:S02]  /*a6d0*/  F2FP.BF16.F32.PACK_AB R13, R40, R41 ;  /* 0x00000029280d723e */ /* 0x000fc400000010ff */
[----:B------:R-:W-:Y:S02]  /*a6e0*/  F2FP.BF16.F32.PACK_AB R15, R31, R46 ;  /* 0x0000002e1f0f723e */ /* 0x000fe400000010ff */
[----:B------:R-:W-:Y:S02]  /*a6f0*/  F2FP.BF16.F32.PACK_AB R25, R33, R42 ;  /* 0x0000002a2119723e */ /* 0x000fe400000010ff */
[----:B------:R-:W-:Y:S01]  /*a700*/  F2FP.BF16.F32.PACK_AB R26, R21, R44 ;  /* 0x0000002c151a723e */ /* 0x000fe200000010ff */
[----:B------:R1:W-:Y:S01]  /*a710*/  STS.128 [R35+0x20400], R12 ;  /* 0x0204000c23007388 */ /* 0x0003e20000000c00 */
[----:B------:R-:W-:-:S05]  /*a720*/  F2FP.BF16.F32.PACK_AB R27, R29, R30 ;  /* 0x0000001e1d1b723e */ /* 0x000fca00000010ff */
[----:B------:R1:W-:Y:S02]  /*a730*/  STS.128 [R38+0x20400], R24 ;  /* 0x0204001826007388 */ /* 0x0003e40000000c00 */
.L_x_4593:
[----:B------:R-:W-:Y:S05]  /*a740*/  BSYNC B1 ;  /* 0x0000000000017941 */ /* 0x000fea0003800000 */
.L_x_4592:
[----:B------:R-:W-:Y:S01]  /*a750*/  PRMT R20, R34, 0x5410, R3 ;  /* 0x0000541022147816 */ /* 0x000fe20000000003 */
[----:B------:R-:W-:Y:S06]  /*a760*/  @P0 BRA `(.L_x_4584) ;  /* 0x0000000400a40947 */ /* 0x000fec0003800000 */
[----:B------:R-:W2:Y:S01]  /*a770*/  LDL R41, [R1+0x58] ;  /* 0x0000580001297983 */ /* 0x000ea20000100800 */
[----:B------:R-:W-:Y:S01]  /*a780*/  IMAD.SHL.U32 R3, R0, 0x40, RZ ;  /* 0x0000004000037824 */ /* 0x000fe200078e00ff */
[----:B01----:R-:W-:Y:S01]  /*a790*/  SHF.R.S32.HI R13, RZ, 0x1f, R0 ;  /* 0x0000001fff0d7819 */ /* 0x003fe20000011400 */
        /* <DEDUP_REMOVED lines=8> */
[----:B------:R-:W-:Y:S02]  /*a820*/  PRMT R32, R53, 0x5432, R32 ;  /* 0x0000543235207816 */ /* 0x000fe40000000020 */
[----:B------:R-:W-:Y:S02]  /*a830*/  LOP3.LUT R0, R0, R3, RZ, 0x3c, !PT ;  /* 0x0000000300007212 */ /* 0x000fe400078e3cff */
[----:B------:R-:W-:Y:S01]  /*a840*/  LOP3.LUT R3, R13, 0xfffffe00, RZ, 0xc0, !PT ;  /* 0xfffffe000d037812 */ /* 0x000fe200078ec0ff */
[----:B------:R-:W-:Y:S01]  /*a850*/  IMAD.U32 R34, R32, 0x10000, RZ ;  /* 0x0001000020227824 */ /* 0x000fe200078e00ff */
[----:B------:R-:W-:Y:S02]  /*a860*/  SHF.R.U32.HI R29, RZ, 0x10, R9 ;  /* 0x00000010ff1d7819 */ /* 0x000fe40000011609 */
[----:B------:R-:W-:Y:S01]  /*a870*/  SHF.R.U32.HI R33, RZ, 0x10, R5 ;  /* 0x00000010ff217819 */ /* 0x000fe20000011605 */
[----:B------:R-:W-:Y:S01]  /*a880*/  IMAD.IADD R3, R3, 0x1, R0 ;  /* 0x0000000103037824 */ /* 0x000fe200078e0200 */
[----:B------:R-:W-:-:S02]  /*a890*/  PRMT R21, R56, 0x5410, R21 ;  /* 0x0000541038157816 */ /* 0x000fc40000000015 */
[----:B------:R-:W-:Y:S01]  /*a8a0*/  SHF.R.U32.HI R37, RZ, 0x10, R7 ;  /* 0x00000010ff257819 */ /* 0x000fe20000011607 */
[----:B------:R-:W-:Y:S01]  /*a8b0*/  IMAD R0, R3, 0x2, R2 ;  /* 0x0000000203007824 */ /* 0x000fe200078e0202 */
[----:B------:R-:W-:Y:S01]  /*a8c0*/  PRMT R33, R53, 0x5410, R33 ;  /* 0x0000541035217816 */ /* 0x000fe20000000021 */
[----:B------:R-:W-:Y:S01]  /*a8d0*/  IMAD.U32 R28, R21, 0x10000, RZ ;  /* 0x00010000151c7824 */ /* 0x000fe200078e00ff */
[----:B------:R-:W-:Y:S02]  /*a8e0*/  SHF.R.U32.HI R31, RZ, 0x10, R11 ;  /* 0x00000010ff1f7819 */ /* 0x000fe4000001160b */
[----:B------:R-:W0:Y:S01]  /*a8f0*/  LDS.128 R24, [R0+0x20400] ;  /* 0x0204000000187984 */ /* 0x000e220000000c00 */
[----:B------:R-:W-:Y:S01]  /*a900*/  PRMT R29, R57, 0x5410, R29 ;  /* 0x00005410391d7816 */ /* 0x000fe2000000001d */
[----:B------:R-:W-:Y:S01]  /*a910*/  IMAD.U32 R36, R33, 0x10000, RZ ;  /* 0x0001000021247824 */ /* 0x000fe200078e00ff */
[----:B------:R-:W-:Y:S02]  /*a920*/  SHF.R.U64 R30, R10, 0x10, R11 ;  /* 0x000000100a1e7819 */ /* 0x000fe4000000120b */
[----:B------:R-:W-:-:S02]  /*a930*/  PRMT R37, R55, 0x5410, R37 ;  /* 0x0000541037257816 */ /* 0x000fc40000000025 */
[C---:B------:R-:W-:Y:S02]  /*a940*/  PRMT R31, R20.reuse, 0x5410, R31 ;  /* 0x00005410141f7816 */ /* 0x040fe4000000001f */
        /* <DEDUP_REMOVED lines=75> */
.L_x_4584:
[----:B------:R-:W-:Y:S05]  /*ae00*/  BSYNC B0 ;  /* 0x0000000000007941 */ /* 0x000fea0003800000 */
.L_x_4570:
        /* <DEDUP_REMOVED lines=8> */
.L_x_4567:
[----:B--23--:R-:W-:-:S05]  /*ae90*/  IMAD.U32 R0, RZ, RZ, UR37 ;  /* 0x00000025ff007e24 */ /* 0x00cfca000f8e00ff */
[----:B------:R-:W-:-:S13]  /*aea0*/  ISETP.NE.AND P0, PT, R0, 0x3, PT ;  /* 0x000000030000780c */ /* 0x000fda0003f05270 */
[----:B------:R-:W-:Y:S05]  /*aeb0*/  @!P0 BRA `(.L_x_4594) ;  /* 0x0000000000048947 */ /* 0x000fea0003800000 */
[----:B------:R-:W-:Y:S01]  /*aec0*/  BPT.TRAP 0x1 ;  /* 0x000000040000795c */ /* 0x000fe20000300000 */
.L_x_4594:
[----:B------:R-:W-:Y:S01]  /*aed0*/  IMAD R20, R17, 0x8, R2 ;  /* 0x0000000811147824 */ /* 0x000fe200078e0202 */
[----:B------:R-:W-:-:S04]  /*aee0*/  SHF.L.U32 R21, R22, 0x1f, RZ ;  /* 0x0000001f16157819 */ /* 0x000fc800000006ff */
[----:B------:R2:W3:Y:S01]  /*aef0*/  SYNCS.PHASECHK.TRANS64.TRYWAIT P1, [R20+URZ+0x28c30], R21 ;  /* 0x028c3015140075a7 */ /* 0x0004e2000802017f */
[----:B------:R-:W-:Y:S05]  /*af00*/  @!P0 BRA `(.L_x_4595) ;  /* 0x0000000000048947 */ /* 0x000fea0003800000 */
[----:B------:R-:W-:Y:S01]  /*af10*/  BPT.TRAP 0x1 ;  /* 0x000000040000795c */ /* 0x000fe20000300000 */
.L_x_4595:
[C---:B------:R-:W-:Y:S02]  /*af20*/  VIADD R0, R2.reuse, 0x22400 ;  /* 0x0002240002007836 */ /* 0x040fe40000000000 */
[----:B01----:R-:W-:-:S03]  /*af30*/  VIADD R3, R2, 0x20400 ;  /* 0x0002040002037836 */ /* 0x003fc60000000000 */
[----:B------:R-:W-:Y:S02]  /*af40*/  SHF.R.U32.HI R0, RZ, 0x4, R0 ;  /* 0x00000004ff007819 */ /* 0x000fe40000011600 */
[----:B------:R-:W-:Y:S02]  /*af50*/  SHF.R.U32.HI R3, RZ, 0x4, R3 ;  /* 0x00000004ff037819 */ /* 0x000fe40000011603 */
[----:B------:R-:W-:Y:S02]  /*af60*/  LOP3.LUT R0, R0, 0x3fff, RZ, 0xc0, !PT ;  /* 0x00003fff00007812 */ /* 0x000fe400078ec0ff */
[----:B------:R-:W-:Y:S02]  /*af70*/  LOP3.LUT R3, R3, 0x3fff, RZ, 0xc0, !PT ;  /* 0x00003fff03037812 */ /* 0x000fe400078ec0ff */
[----:B------:R-:W-:Y:S01]  /*af80*/  LOP3.LUT R15, R0, 0x10000, RZ, 0xfc, !PT ;  /* 0x00010000000f7812 */ /* 0x000fe200078efcff */
[----:B---3--:R-:W-:Y:S06]  /*af90*/  @P1 BRA `(.L_x_4596) ;  /* 0x0000000000081947 */ /* 0x008fec0003800000 */
[----:B------:R-:W0:Y:S02]  /*afa0*/  SYNCS.PHASECHK.TRANS64.TRYWAIT P1, [R20+URZ+0x28c30], R21 ;  /* 0x028c3015140075a7 */ /* 0x000e24000802017f */
[----:B0-----:R-:W-:Y:S05]  /*afb0*/  @!P1 BRA `(.L_x_4597) ;  /* 0x0000013c006c9947 */ /* 0x001fea0003800000 */
.L_x_4596:
        /* <DEDUP_REMOVED lines=8> */
[----:B----4-:R-:W-:Y:S01]  /*b040*/  VIADD R10, R4, 0x2 ;  /* 0x00000002040a7836 */ /* 0x010fe20000000000 */
        /* <DEDUP_REMOVED lines=38> */
.L_x_4598:
[----:B------:R-:W1:Y:S01]  /*b2b0*/  LDC R0, c[0x0][0x448] ;  /* 0x00011200ff007b82 */ /* 0x000e620000000800 */
[----:B------:R-:W-:Y:S01]  /*b2c0*/  IMAD.IADD R12, R208, 0x1, R199 ;  /* 0x00000001d00c7824 */ /* 0x000fe200078e02c7 */
[----:B------:R-:W-:Y:S01]  /*b2d0*/  LOP3.LUT R16, R16, 0xffffffef, RZ, 0xc0, !PT ;  /* 0xffffffef10107812 */ /* 0x000fe200078ec0ff */
[----:B------:R-:W-:Y:S01]  /*b2e0*/  ULDC UR4, c[0x0][0x988] ;  /* 0x0002620000047ab9 */ /* 0x000fe20000000800 */
[----:B-1----:R-:W-:-:S13]  /*b2f0*/  ISETP.NE.AND P1, PT, R0, 0x1, PT ;  /* 0x000000010000780c */ /* 0x002fda0003f25270 */
[----:B------:R-:W1:Y:S01]  /*b300*/  @P1 LDC R3, c[0x0][0x44c] ;  /* 0x00011300ff031b82 */ /* 0x000e620000000800 */
[----:B------:R-:W-:-:S07]  /*b310*/  @P1 LOP3.LUT R16, R16, 0x10, RZ, 0xfc, !PT ;  /* 0x0000001010101812 */ /* 0x000fce00078efcff */
[----:B------:R-:W3:Y:S01]  /*b320*/  @P1 LDC R13, c[0x0][0x450] ;  /* 0x00011400ff0d1b82 */ /* 0x000ee20000000800 */
[----:B-1----:R-:W-:-:S05]  /*b330*/  @P1 IMAD.HI.U32 R0, R12, R3, RZ ;  /* 0x000000030c001227 */ /* 0x002fca00078e00ff */
[----:B---3--:R-:W-:Y:S01]  /*b340*/  @P1 SHF.R.U32.HI R12, RZ, R13, R0 ;  /* 0x0000000dff0c1219 */ /* 0x008fe20000011600 */
[----:B------:R-:W-:-:S04]  /*b350*/  IMAD.MOV.U32 R0, RZ, RZ, -0x40 ;  /* 0xffffffc0ff007424 */ /* 0x000fc800078e00ff */
[----:B------:R-:W1:Y:S01]  /*b360*/  SHFL.IDX PT, R14, R12, 0x1, 0x1c1f ;  /* 0x003c1f000c0e7f89 */ /* 0x000e6200000e0000 */
[----:B------:R-:W-:-:S03]  /*b370*/  IMAD R3, R209, R0, 0x40 ;  /* 0x00000040d1037424 */ /* 0x000fc600078e0200 */
[----:B------:R-:W3:Y:S02]  /*b380*/  SHFL.IDX PT, R12, R12, RZ, 0x1c1f ;  /* 0x001c1fff0c0c7589 */ /* 0x000ee400000e0000 */
[----:B------:R-:W-:Y:S02]  /*b390*/  IADD3 R13, R200, 0x1, R3 ;  /* 0x00000001c80d7810 */ /* 0x000fe40007ffe003 */
[----:B------:R-:W-:Y:S02]  /*b3a0*/  IADD3 R0, -R207, R3, R200 ;  /* 0x00000003cf007210 */ /* 0x000fe40007ffe1c8 */
[----:B------:R-:W-:-:S04]  /*b3b0*/  IADD3 R13, -R198, R13, -R207 ;  /* 0x0000000dc60d7210 */ /* 0x000fc80007ffe9cf */
[----:B-1----:R-:W-:-:S04]  /*b3c0*/  VIADDMNMX R14, R14, R13, R0, PT ;  /* 0x0000000d0e0e7246 */ /* 0x002fc80003800100 */
[C---:B------:R-:W-:Y:S02]  /*b3d0*/  ISETP.GT.AND P1, PT, R14.reuse, RZ, PT ;  /* 0x000000ff0e00720c */ /* 0x040fe40003f24270 */
[C---:B------:R-:W-:Y:S02]  /*b3e0*/  ISETP.GT.AND P2, PT, R14.reuse, 0x1, PT ;  /* 0x000000010e00780c */ /* 0x040fe40003f44270 */
[----:B------:R-:W-:Y:S02]  /*b3f0*/  ISETP.GT.AND P3, PT, R14, 0x8, PT ;  /* 0x000000080e00780c */ /* 0x000fe40003f64270 */
[----:B------:R-:W-:Y:S02]  /*b400*/  FSEL R26, R26, -INF , P1 ;  /* 0xff8000001a1a7808 */ /* 0x000fe40000800000 */
[----:B------:R-:W-:Y:S02]  /*b410*/  FSEL R61, R27, -INF , P2 ;  /* 0xff8000001b3d7808 */ /* 0x000fe40001000000 */
[----:B------:R-:W-:-:S02]  /*b420*/  FSEL R3, R30, -INF , P3 ;  /* 0xff8000001e037808 */ /* 0x000fc40001800000 */
[----:B------:R-:W-:Y:S02]  /*b430*/  ISETP.GT.AND P1, PT, R14, 0x9, PT ;  /* 0x000000090e00780c */ /* 0x000fe40003f24270 */
[----:B------:R-:W-:Y:S02]  /*b440*/  FMNMX.FTZ R30, R26, R61, !PT ;  /* 0x0000003d1a1e7209 */ /* 0x000fe40007810000 */
[C---:B------:R-:W-:Y:S02]  /*b450*/  ISETP.GT.AND P2, PT, R14.reuse, 0x10, PT ;  /* 0x000000100e00780c */ /* 0x040fe40003f44270 */
[----:B------:R-:W-:Y:S02]  /*b460*/  FSEL R31, R31, -INF , P1 ;  /* 0xff8000001f1f7808 */ /* 0x000fe40000800000 */
[----:B------:R-:W-:Y:S02]  /*b470*/  FMNMX.FTZ R30, R3, R30, !PT ;  /* 0x0000001e031e7209 */ /* 0x000fe40007810000 */
[----:B------:R-:W-:-:S02]  /*b480*/  ISETP.GT.AND P1, PT, R14, 0x11, PT ;  /* 0x000000110e00780c */ /* 0x000fc40003f24270 */
[----:B------:R-:W-:Y:S02]  /*b490*/  FSEL R27, R34, -INF , P2 ;  /* 0xff800000221b7808 */ /* 0x000fe40001000000 */
        /* <DEDUP_REMOVED lines=37> */
[----:B------:R-:W1:Y:S01]  /*b6f0*/  SHFL.BFLY PT, R69, R30, 0x2, 0x1f ;  /* 0x0c401f001e457f89 */ /* 0x000e6200000e0000 */
[----:B------:R-:W-:Y:S02]  /*b700*/  ISETP.GT.AND P3, PT, R14, 0x8, PT ;  /* 0x000000080e00780c */ /* 0x000fe40003f64270 */
[----:B------:R-:W-:Y:S02]  /*b710*/  FSEL R0, R25, -INF , P2 ;  /* 0xff80000019007808 */ /* 0x000fe40001000000 */
[----:B------:R-:W-:Y:S02]  /*b720*/  FSEL R25, R28, -INF , P3 ;  /* 0xff8000001c197808 */ /* 0x000fe40001800000 */
[----:B------:R-:W-:-:S02]  /*b730*/  ISETP.GT.AND P2, PT, R14, 0x10, PT ;  /* 0x000000100e00780c */ /* 0x000fc40003f44270 */
[----:B------:R-:W-:-:S04]  /*b740*/  ISETP.GT.AND P3, PT, R14, 0x29, PT ;  /* 0x000000290e00780c */ /* 0x000fc80003f64270 */
[----:B------:R-:W-:Y:S02]  /*b750*/  FSEL R79, R45, -INF , P3 ;  /* 0xff8000002d4f7808 */ /* 0x000fe40001800000 */
[----:B-1----:R-:W-:Y:S02]  /*b760*/  FMNMX.FTZ R34, R30, R69, !PT ;  /* 0x000000451e227209 */ /* 0x002fe40007810000 */
[----:B------:R-:W-:Y:S02]  /*b770*/  FSEL R69, R24, -INF , P1 ;  /* 0xff80000018457808 */ /* 0x000fe40000800000 */
[----:B------:R-:W-:Y:S01]  /*b780*/  ISETP.GT.AND P1, PT, R14, 0x9, PT ;  /* 0x000000090e00780c */ /* 0x000fe20003f24270 */
[----:B------:R-:W1:Y:S01]  /*b790*/  SHFL.BFLY PT, R13, R34, 0x1, 0x1f ;  /* 0x0c201f00220d7f89 */ /* 0x000e6200000e0000 */
[----:B------:R-:W-:Y:S02]  /*b7a0*/  FMNMX.FTZ R12, R69, R0, !PT ;  /* 0x00000000450c7209 */ /* 0x000fe40007810000 */
[----:B------:R-:W-:-:S02]  /*b7b0*/  FSEL R71, R29, -INF , P1 ;  /* 0xff8000001d477808 */ /* 0x000fc40000800000 */
[----:B------:R-:W-:Y:S02]  /*b7c0*/  FMNMX.FTZ R12, R25, R12, !PT ;  /* 0x0000000c190c7209 */ /* 0x000fe40007810000 */
[----:B------:R-:W-:Y:S02]  /*b7d0*/  ISETP.GT.AND P1, PT, R14, 0x11, PT ;  /* 0x000000110e00780c */ /* 0x000fe40003f24270 */
[----:B------:R-:W-:Y:S02]  /*b7e0*/  FSEL R29, R32, -INF , P2 ;  /* 0xff800000201d7808 */ /* 0x000fe40001000000 */
[----:B------:R-:W-:Y:S02]  /*b7f0*/  FMNMX.FTZ R12, R71, R12, !PT ;  /* 0x0000000c470c7209 */ /* 0x000fe40007810000 */
[----:B------:R-:W-:Y:S02]  /*b800*/  ISETP.GT.AND P2, PT, R14, 0x18, PT ;  /* 0x000000180e00780c */ /* 0x000fe40003f44270 */
[----:B------:R-:W-:-:S02]  /*b810*/  FSEL R33, R33, -INF , P1 ;  /* 0xff80000021217808 */ /* 0x000fc40000800000 */
[----:B------:R-:W-:Y:S02]  /*b820*/  FMNMX.FTZ R12, R29, R12, !PT ;  /* 0x0000000c1d0c7209 */ /* 0x000fe40007810000 */
[----:B------:R-:W-:Y:S02]  /*b830*/  ISETP.GT.AND P1, PT, R14, 0x19, PT ;  /* 0x000000190e00780c */ /* 0x000fe40003f24270 */
[----:B------:R-:W-:Y:S02]  /*b840*/  FSEL R73, R36, -INF , P2 ;  /* 0xff80000024497808 */ /* 0x000fe40001000000 */
[----:B------:R-:W-:Y:S02]  /*b850*/  FMNMX.FTZ R12, R33, R12, !PT ;  /* 0x0000000c210c7209 */ /* 0x000fe40007810000 */
[----:B------:R-:W-:Y:S02]  /*b860*/  ISETP.GT.AND P2, PT, R14, 0x20, PT ;  /* 0x000000200e00780c */ /* 0x000fe40003f44270 */
[----:B------:R-:W-:-:S02]  /*b870*/  FSEL R37, R37, -INF , P1 ;  /* 0xff80000025257808 */ /* 0x000fc40000800000 */
[----:B------:R-:W-:Y:S01]  /*b880*/  FMNMX.FTZ R24, R73, R12, !PT ;  /* 0x0000000c49187209 */ /* 0x000fe20007810000 */
[----:B------:R-:W-:Y:S01]  /*b890*/  IMAD.U32 R12, RZ, RZ, UR4 ;  /* 0x00000004ff0c7e24 */ /* 0x000fe2000f8e00ff */
[----:B------:R-:W-:Y:S02]  /*b8a0*/  ISETP.GT.AND P1, PT, R14, 0x21, PT ;  /* 0x000000210e00780c */ /* 0x000fe40003f24270 */
[----:B------:R-:W-:Y:S02]  /*b8b0*/  FSEL R75, R40, -INF , P2 ;  /* 0xff800000284b7808 */ /* 0x000fe40001000000 */
[----:B------:R-:W-:Y:S02]  /*b8c0*/  FMNMX.FTZ R24, R37, R24, !PT ;  /* 0x0000001825187209 */ /* 0x000fe40007810000 */
[----:B------:R-:W-:Y:S02]  /*b8d0*/  ISETP.GT.AND P2, PT, R14, 0x28, PT ;  /* 0x000000280e00780c */ /* 0x000fe40003f44270 */
[----:B------:R-:W-:-:S02]  /*b8e0*/  FSEL R41, R41, -INF , P1 ;  /* 0xff80000029297808 */ /* 0x000fc40000800000 */
[----:B------:R-:W-:Y:S02]  /*b8f0*/  FMNMX.FTZ R24, R75, R24, !PT ;  /* 0x000000184b187209 */ /* 0x000fe40007810000 */
[----:B------:R-:W-:Y:S02]  /*b900*/  FSEL R77, R44, -INF , P2 ;  /* 0xff8000002c4d7808 */ /* 0x000fe40001000000 */
[----:B------:R-:W-:Y:S02]  /*b910*/  FMNMX.FTZ R24, R41, R24, !PT ;  /* 0x0000001829187209 */ /* 0x000fe40007810000 */
[C---:B------:R-:W-:Y:S02]  /*b920*/  ISETP.GT.AND P1, PT, R14.reuse, 0x30, PT ;  /* 0x000000300e00780c */ /* 0x040fe40003f24270 */
[----:B------:R-:W-:Y:S02]  /*b930*/  FMNMX.FTZ R24, R77, R24, !PT ;  /* 0x000000184d187209 */ /* 0x000fe40007810000 */
[----:B------:R-:W-:-:S02]  /*b940*/  ISETP.GT.AND P2, PT, R14, 0x31, PT ;  /* 0x000000310e00780c */ /* 0x000fc40003f44270 */
[----:B------:R-:W-:Y:S02]  /*b950*/  FSEL R45, R48, -INF , P1 ;  /* 0xff800000302d7808 */ /* 0x000fe40000800000 */
[----:B------:R-:W-:Y:S02]  /*b960*/  FMNMX.FTZ R24, R79, R24, !PT ;  /* 0x000000184f187209 */ /* 0x000fe40007810000 */
[----:B------:R-:W-:Y:S02]  /*b970*/  ISETP.GT.AND P1, PT, R14, 0x38, PT ;  /* 0x000000380e00780c */ /* 0x000fe40003f24270 */
[----:B------:R-:W-:Y:S02]  /*b980*/  FSEL R49, R49, -INF , P2 ;  /* 0xff80000031317808 */ /* 0x000fe40001000000 */
[----:B------:R-:W-:Y:S02]  /*b990*/  FMNMX.FTZ R24, R45, R24, !PT ;  /* 0x000000182d187209 */ /* 0x000fe40007810000 */
[----:B-1----:R-:W-:-:S02]  /*b9a0*/  FMNMX.FTZ R13, R34, R13, !PT ;  /* 0x0000000d220d7209 */ /* 0x002fc40007810000 */
[----:B------:R-:W-:Y:S02]  /*b9b0*/  ISETP.GT.AND P2, PT, R14, 0x39, PT ;  /* 0x000000390e00780c */ /* 0x000fe40003f44270 */
[----:B------:R-:W-:Y:S01]  /*b9c0*/  FSEL R81, R52, -INF , P1 ;  /* 0xff80000034517808 */ /* 0x000fe20000800000 */
[----:B------:R-:W-:Y:S01]  /*b9d0*/  FMUL.FTZ R38, R13, R12 ;  /* 0x0000000c0d267220 */ /* 0x000fe20000410000 */
[----:B------:R-:W-:Y:S02]  /*b9e0*/  FMNMX.FTZ R24, R49, R24, !PT ;  /* 0x0000001831187209 */ /* 0x000fe40007810000 */
[----:B------:R-:W-:Y:S02]  /*b9f0*/  FSETP.NEU.FTZ.AND P4, PT, R13, -INF , PT ;  /* 0xff8000000d00780b */ /* 0x000fe40003f9d000 */
[----:B------:R-:W-:Y:S02]  /*ba00*/  FSEL R53, R53, -INF , P2 ;  /* 0xff80000035357808 */ /* 0x000fe40001000000 */
[----:B------:R-:W-:-:S02]  /*ba10*/  FMNMX.FTZ R24, R81, R24, !PT ;  /* 0x0000001851187209 */ /* 0x000fc40007810000 */
[----:B------:R-:W-:Y:S02]  /*ba20*/  FSEL R38, R38, RZ, P4 ;  /* 0x000000ff26267208 */ /* 0x000fe40002000000 */
[----:B------:R-:W-:-:S03]  /*ba30*/  FMNMX.FTZ R24, R53, R24, !PT ;  /* 0x0000001835187209 */ /* 0x000fc60007810000 */
        /* <DEDUP_REMOVED lines=14> */
[----:B------:R-:W-:Y:S08]  /*bb20*/  MUFU.EX2 R165, R165 ;  /* 0x000000a500a57308 */ /* 0x000ff00000000800 */
[----:B------:R-:W3:Y:S01]  /*bb30*/  MUFU.EX2 R30, R30 ;  /* 0x0000001e001e7308 */ /* 0x000ee20000000800 */
[----:B-1----:R-:W-:Y:S01]  /*bb40*/  FMNMX.FTZ R26, R24, R3, !PT ;  /* 0x00000003181a7209 */ /* 0x002fe20007810000 */
[-CC-:B------:R-:W-:Y:S01]  /*bb50*/  FFMA.FTZ R3, R67, R12.reuse, -R38.reuse ;  /* 0x0000000c43037223 */ /* 0x180fe20000010826 */
[----:B------:R-:W-:-:S05]  /*bb60*/  FFMA.FTZ R24, R65, R12, -R38 ;  /* 0x0000000c41187223 */ /* 0x000fca0000010826 */
[----:B------:R-:W1:Y:S01]  /*bb70*/  MUFU.EX2 R167, R167 ;  /* 0x000000a700a77308 */ /* 0x000e620000000800 */
[----:B------:R-:W4:Y:S07]  /*bb80*/  SHFL.BFLY PT, R27, R26, 0x1, 0x1f ;  /* 0x0c201f001a1b7f89 */ /* 0x000f2e00000e0000 */
[----:B------:R-:W0:Y:S01]  /*bb90*/  MUFU.EX2 R32, R32 ;  /* 0x0000002000207308 */ /* 0x000e220000000800 */
[----:B---3--:R-:W-:Y:S01]  /*bba0*/  FADD.FTZ R42, R165, R30 ;  /* 0x0000001ea52a7221 */ /* 0x008fe20000010000 */
[----:B------:R-:W-:-:S06]  /*bbb0*/  F2FP.BF16.F32.PACK_AB R165, R30, R165 ;  /* 0x000000a51ea5723e */ /* 0x000fcc00000010ff */
[----:B------:R-:W3:Y:S08]  /*bbc0*/  MUFU.EX2 R161, R161 ;  /* 0x000000a100a17308 */ /* 0x000ef00000000800 */
[----:B------:R-:W2:Y:S01]  /*bbd0*/  MUFU.EX2 R34, R34 ;  /* 0x0000002200227308 */ /* 0x000ea20000000800 */
[----:B----4-:R-:W-:Y:S01]  /*bbe0*/  FMNMX.FTZ R14, R26, R27, !PT ;  /* 0x0000001b1a0e7209 */ /* 0x010fe20007810000 */
[----:B------:R-:W-:-:S03]  /*bbf0*/  FFMA.FTZ R26, R47, R12, -R38 ;  /* 0x0000000c2f1a7223 */ /* 0x000fc60000010826 */
[C---:B------:R-:W-:Y:S01]  /*bc00*/  FSETP.NEU.FTZ.AND P1, PT, R14.reuse, -INF , PT ;  /* 0xff8000000e00780b */ /* 0x040fe20003f3d000 */
[----:B------:R-:W-:Y:S02]  /*bc10*/  FMUL.FTZ R31, R14, R12 ;  /* 0x0000000c0e1f7220 */ /* 0x000fe40000410000 */
[----:B------:R-:W4:Y:S03]  /*bc20*/  MUFU.EX2 R163, R163 ;  /* 0x000000a300a37308 */ /* 0x000f260000000800 */
        /* <DEDUP_REMOVED lines=11> */
[----:B-1----:R-:W-:Y:S01]  /*bce0*/  FADD.FTZ R45, R167, R42 ;  /* 0x0000002aa72d7221 */ /* 0x002fe20000010000 */
[-CC-:B------:R-:W-:Y:S01]  /*bcf0*/  FFMA.FTZ R156, R75, R12.reuse, -R38.reuse ;  /* 0x0000000c4b9c7223 */ /* 0x180fe20000010826 */
[-CC-:B------:R-:W-:Y:S01]  /*bd00*/  FFMA.FTZ R37, R41, R12.reuse, -R38.reuse ;  /* 0x0000000c29257223 */ /* 0x180fe20000010826 */
[----:B------:R-:W-:Y:S01]  /*bd10*/  FFMA.FTZ R41, R77, R12, -R38 ;  /* 0x0000000c4d297223 */ /* 0x000fe20000010826 */
[----:B------:R-:W1:Y:S01]  /*bd20*/  MUFU.EX2 R35, R35 ;  /* 0x0000002300237308 */ /* 0x000e620000000800 */
[----:B0-----:R-:W-:Y:S01]  /*bd30*/  FADD.FTZ R46, R32, R45 ;  /* 0x0000002d202e7221 */ /* 0x001fe20000010000 */
[----:B------:R-:W-:-:S02]  /*bd40*/  VIADD R42, R20, 0x28c40 ;  /* 0x00028c40142a7836 */ /* 0x000fc40000000000 */
[-C--:B------:R-:W-:Y:S01]  /*bd50*/  FFMA.FTZ R0, R79, R12.reuse, -R38 ;  /* 0x0000000c4f007223 */ /* 0x080fe20000010826 */
[----:B------:R-:W-:Y:S01]  /*bd60*/  F2FP.BF16.F32.PACK_AB R167, R32, R167 ;  /* 0x000000a720a7723e */ /* 0x000fe200000010ff */
[----:B---3--:R-:W-:Y:S01]  /*bd70*/  FADD.FTZ R45, R161, R46 ;  /* 0x0000002ea12d7221 */ /* 0x008fe20000010000 */
[-C--:B------:R-:W-:Y:S01]  /*bd80*/  FFMA.FTZ R49, R49, R12.reuse, -R38 ;  /* 0x0000000c31317223 */ /* 0x080fe20000010826 */
[----:B------:R-:W-:Y:S01]  /*bd90*/  PRMT R42, R187, 0x654, R42 ;  /* 0x00000654bb2a7816 */ /* 0x000fe2000000002a */
[----:B------:R-:W0:Y:S01]  /*bda0*/  MUFU.EX2 R166, R166 ;  /* 0x000000a600a67308 */ /* 0x000e220000000800 */
[C---:B--2---:R-:W-:Y:S01]  /*bdb0*/  FADD.FTZ R46, R34.reuse, R45 ;  /* 0x0000002d222e7221 */ /* 0x044fe20000010000 */
[-CC-:B------:R-:W-:Y:S01]  /*bdc0*/  FFMA.FTZ R81, R81, R12.reuse, -R38.reuse ;  /* 0x0000000c51517223 */ /* 0x180fe20000010826 */
[----:B------:R2:W-:Y:S01]  /*bdd0*/  SYNCS.ARRIVE.TRANS64.RED.A1T0 RZ, [R42+URZ], RZ ;  /* 0x000000ff2aff79a7 */ /* 0x0005e2000810043f */
[----:B------:R-:W-:Y:S01]  /*bde0*/  FFMA.FTZ R38, R53, R12, -R38 ;  /* 0x0000000c35267223 */ /* 0x000fe20000010826 */
[----:B----4-:R-:W-:Y:S01]  /*bdf0*/  FADD.FTZ R45, R163, R46 ;  /* 0x0000002ea32d7221 */ /* 0x010fe20000010000 */
[----:B------:R-:W-:-:S02]  /*be00*/  F2FP.BF16.F32.PACK_AB R161, R34, R161 ;  /* 0x000000a122a1723e */ /* 0x000fc400000010ff */
[----:B------:R-:W3:Y:S01]  /*be10*/  MUFU.EX2 R25, R25 ;  /* 0x0000001900197308 */ /* 0x000ee20000000800 */
[----:B-1----:R-:W-:Y:S01]  /*be20*/  FADD.FTZ R43, R164, R35 ;  /* 0x00000023a42b7221 */ /* 0x002fe20000010000 */
[----:B------:R-:W-:-:S06]  /*be30*/  F2FP.BF16.F32.PACK_AB R164, R35, R164 ;  /* 0x000000a423a4723e */ /* 0x000fcc00000010ff */
[----:B------:R-:W1:Y:S01]  /*be40*/  MUFU.EX2 R160, R160 ;  /* 0x000000a000a07308 */ /* 0x000e620000000800 */
[----:B0-----:R-:W-:-:S07]  /*be50*/  FADD.FTZ R44, R166, R43 ;  /* 0x0000002ba62c7221 */ /* 0x001fce0000010000 */
[----:B------:R-:W0:Y:S01]  /*be60*/  MUFU.EX2 R29, R29 ;  /* 0x0000001d001d7308 */ /* 0x000e220000000800 */
[C---:B---3--:R-:W-:Y:S01]  /*be70*/  FADD.FTZ R43, R25.reuse, R44 ;  /* 0x0000002c192b7221 */ /* 0x048fe20000010000 */
[----:B------:R-:W-:Y:S01]  /*be80*/  F2FP.BF16.F32.PACK_AB R166, R25, R166 ;  /* 0x000000a619a6723e */ /* 0x000fe200000010ff */
[----:B------:R-:W-:Y:S06]  /*be90*/  BAR.SYNC.DEFER_BLOCKING 0xf, 0x100 ;  /* 0x03c4000000007b1d */ /* 0x000fec0000010000 */
[----:B------:R-:W3:Y:S01]  /*bea0*/  MUFU.EX2 R162, R162 ;  /* 0x000000a200a27308 */ /* 0x000ee20000000800 */
[----:B-1----:R-:W-:-:S07]  /*beb0*/  FADD.FTZ R44, R160, R43 ;  /* 0x0000002ba02c7221 */ /* 0x002fce0000010000 */
[----:B------:R-:W1:Y:S01]  /*bec0*/  MUFU.EX2 R36, R36 ;  /* 0x0000002400247308 */ /* 0x000e620000000800 */
[C---:B0-----:R-:W-:Y:S01]  /*bed0*/  FADD.FTZ R43, R29.reuse, R44 ;  /* 0x0000002c1d2b7221 */ /* 0x041fe20000010000 */
[----:B------:R-:W-:-:S06]  /*bee0*/  F2FP.BF16.F32.PACK_AB R160, R29, R160 ;  /* 0x000000a01da0723e */ /* 0x000fcc00000010ff */
[----:B------:R-:W0:Y:S01]  /*bef0*/  MUFU.EX2 R33, R33 ;  /* 0x0000002100217308 */ /* 0x000e220000000800 */
[----:B---3--:R-:W-:Y:S01]  /*bf00*/  FADD.FTZ R32, R162, R43 ;  /* 0x0000002ba2207221 */ /* 0x008fe20000010000 */
[----:B------:R3:W-:Y:S06]  /*bf10*/  STSM.16.M88.4 [R201+0x26800], R164 ;  /* 0x026800a4c9007844 */ /* 0x0007ec0000000200 */
[----:B------:R-:W4:Y:S01]  /*bf20*/  MUFU.EX2 R157, R157 ;  /* 0x0000009d009d7308 */ /* 0x000f220000000800 */
[C---:B-1----:R-:W-:Y:S01]  /*bf30*/  FADD.FTZ R44, R36.reuse, R45 ;  /* 0x0000002d242c7221 */ /* 0x042fe20000010000 */
[----:B------:R-:W-:-:S06]  /*bf40*/  F2FP.BF16.F32.PACK_AB R163, R36, R163 ;  /* 0x000000a324a3723e */ /* 0x000fcc00000010ff */
[----:B------:R-:W1:Y:S01]  /*bf50*/  MUFU.EX2 R156, R156 ;  /* 0x0000009c009c7308 */ /* 0x000e620000000800 */
[C---:B0-----:R-:W-:Y:S01]  /*bf60*/  FADD.FTZ R45, R33.reuse, R32 ;  /* 0x00000020212d7221 */ /* 0x041fe20000010000 */
[----:B------:R-:W-:-:S05]  /*bf70*/  F2FP.BF16.F32.PACK_AB R162, R33, R162 ;  /* 0x000000a221a2723e */ /* 0x000fca00000010ff */
[----:B------:R3:W-:Y:S01]  /*bf80*/  STSM.16.M88.4 [R202], R160 ;  /* 0x000000a0ca007844 */ /* 0x0007e20000000200 */
[----:B------:R-:W0:Y:S01]  /*bf90*/  MUFU.EX2 R40, R40 ;  /* 0x0000002800287308 */ /* 0x000e220000000800 */
[----:B----4-:R-:W-:-:S07]  /*bfa0*/  FADD.FTZ R47, R157, R44 ;  /* 0x0000002c9d2f7221 */ /* 0x010fce0000010000 */
[----:B------:R-:W4:Y:S01]  /*bfb0*/  MUFU.EX2 R37, R37 ;  /* 0x0000002500257308 */ /* 0x000f220000000800 */
[----:B-1----:R-:W-:-:S07]  /*bfc0*/  FADD.FTZ R32, R156, R45 ;  /* 0x0000002d9c207221 */ /* 0x002fce0000010000 */
[----:B------:R-:W1:Y:S01]  /*bfd0*/  MUFU.EX2 R28, R28 ;  /* 0x0000001c001c7308 */ /* 0x000e620000000800 */
[C---:B0-----:R-:W-:Y:S01]  /*bfe0*/  FADD.FTZ R47, R40.reuse, R47 ;  /* 0x0000002f282f7221 */ /* 0x041fe20000010000 */
[----:B------:R-:W-:-:S06]  /*bff0*/  F2FP.BF16.F32.PACK_AB R157, R40, R157 ;  /* 0x0000009d289d723e */ /* 0x000fcc00000010ff */
[----:B------:R-:W0:Y:S01]  /*c000*/  MUFU.EX2 R41, R41 ;  /* 0x0000002900297308 */ /* 0x000e220000000800 */
[C---:B----4-:R-:W-:Y:S01]  /*c010*/  FADD.FTZ R32, R37.reuse, R32 ;  /* 0x0000002025207221 */ /* 0x050fe20000010000 */
[----:B------:R-:W-:-:S06]  /*c020*/  F2FP.BF16.F32.PACK_AB R156, R37, R156 ;  /* 0x0000009c259c723e */ /* 0x000fcc00000010ff */
[----:B------:R-:W4:Y:S01]  /*c030*/  MUFU.EX2 R3, R3 ;  /* 0x0000000300037308 */ /* 0x000f220000000800 */
[----:B-1----:R-:W-:-:S07]  /*c040*/  FADD.FTZ R34, R28, R47 ;  /* 0x0000002f1c227221 */ /* 0x002fce0000010000 */
[----:B------:R-:W1:Y:S01]  /*c050*/  MUFU.EX2 R0, R0 ;  /* 0x0000000000007308 */ /* 0x000e620000000800 */
[----:B0-----:R-:W-:-:S07]  /*c060*/  FADD.FTZ R25, R41, R32 ;  /* 0x0000002029197221 */ /* 0x001fce0000010000 */
[----:B------:R-:W-:Y:S01]  /*c070*/  MUFU.EX2 R24, R24 ;  /* 0x0000001800187308 */ /* 0x000fe20000000800 */
[C---:B----4-:R-:W-:Y:S01]  /*c080*/  F2FP.BF16.F32.PACK_AB R159, R3.reuse, R28 ;  /* 0x0000001c039f723e */ /* 0x050fe200000010ff */
[----:B------:R-:W-:-:S06]  /*c090*/  FADD.FTZ R3, R3, R34 ;  /* 0x0000002203037221 */ /* 0x000fcc0000010000 */
[----:B------:R-:W0:Y:S01]  /*c0a0*/  MUFU.EX2 R27, R51 ;  /* 0x00000033001b7308 */ /* 0x000e220000000800 */
[C---:B-1----:R-:W-:Y:S01]  /*c0b0*/  F2FP.BF16.F32.PACK_AB R158, R0.reuse, R41 ;  /* 0x00000029009e723e */ /* 0x042fe200000010ff */
[----:B------:R-:W-:-:S04]  /*c0c0*/  FADD.FTZ R0, R0, R25 ;  /* 0x0000001900007221 */ /* 0x000fc80000010000 */
[----:B------:R3:W-:Y:S02]  /*c0d0*/  STSM.16.M88.4 [R204], R156 ;  /* 0x0000009ccc007844 */ /* 0x0007e40000000200 */
[----:B------:R-:W-:Y:S08]  /*c0e0*/  MUFU.EX2 R39, R39 ;  /* 0x0000002700277308 */ /* 0x000ff00000000800 */
[----:B--2---:R-:W1:Y:S01]  /*c0f0*/  MUFU.EX2 R42, R49 ;  /* 0x00000031002a7308 */ /* 0x004e620000000800 */
[----:B0-----:R-:W-:Y:S01]  /*c100*/  F2FP.BF16.F32.PACK_AB R153, R27, R24 ;  /* 0x000000181b99723e */ /* 0x001fe200000010ff */
[----:B------:R-:W-:-:S04]  /*c110*/  FADD.FTZ R24, R24, R3 ;  /* 0x0000000318187221 */ /* 0x000fc80000010000 */
[----:B------:R-:W-:Y:S02]  /*c120*/  FADD.FTZ R27, R27, R24 ;  /* 0x000000181b1b7221 */ /* 0x000fe40000010000 */
[----:B------:R-:W-:Y:S08]  /*c130*/  MUFU.EX2 R26, R26 ;  /* 0x0000001a001a7308 */ /* 0x000ff00000000800 */
[----:B------:R-:W0:Y:S01]  /*c140*/  MUFU.EX2 R31, R55 ;  /* 0x00000037001f7308 */ /* 0x000e220000000800 */
[----:B-1---5:R-:W-:Y:S01]  /*c150*/  F2FP.BF16.F32.PACK_AB R152, R42, R39 ;  /* 0x000000272a98723e */ /* 0x022fe200000010ff */
[----:B------:R-:W-:-:S04]  /*c160*/  FADD.FTZ R39, R39, R0 ;  /* 0x0000000027277221 */ /* 0x000fc80000010000 */
[----:B------:R-:W-:Y:S02]  /*c170*/  FADD.FTZ R39, R42, R39 ;  /* 0x000000272a277221 */ /* 0x000fe40000010000 */
[----:B------:R-:W1:Y:S08]  /*c180*/  MUFU.EX2 R30, R81 ;  /* 0x00000051001e7308 */ /* 0x000e700000000800 */
[----:B------:R-:W2:Y:S01]  /*c190*/  MUFU.EX2 R43, R38 ;  /* 0x00000026002b7308 */ /* 0x000ea20000000800 */
[----:B0-----:R-:W-:Y:S01]  /*c1a0*/  F2FP.BF16.F32.PACK_AB R155, R31, R26 ;  /* 0x0000001a1f9b723e */ /* 0x001fe200000010ff */
[----:B------:R-:W-:-:S04]  /*c1b0*/  FADD.FTZ R26, R26, R27 ;  /* 0x0000001b1a1a7221 */ /* 0x000fc80000010000 */
[----:B------:R-:W-:Y:S01]  /*c1c0*/  FADD.FTZ R3, R31, R26 ;  /* 0x0000001a1f037221 */ /* 0x000fe20000010000 */
[----:B-1----:R-:W-:Y:S01]  /*c1d0*/  FADD.FTZ R0, R30, R39 ;  /* 0x000000271e007221 */ /* 0x002fe20000010000 */
[----:B--2---:R-:W-:-:S03]  /*c1e0*/  F2FP.BF16.F32.PACK_AB R154, R43, R30 ;  /* 0x0000001e2b9a723e */ /* 0x004fc600000010ff */
[----:B------:R-:W-:Y:S02]  /*c1f0*/  FADD.FTZ R0, R43, R0 ;  /* 0x000000002b007221 */ /* 0x000fe40000010000 */
[----:B------:R3:W-:Y:S01]  /*c200*/  STSM.16.M88.4 [R203], R152 ;  /* 0x00000098cb007844 */ /* 0x0007e20000000200 */
[----:B------:R-:W-:Y:S05]  /*c210*/  @!P0 BRA `(.L_x_4599) ;  /* 0x0000000000048947 */ /* 0x000fea0003800000 */
[----:B------:R-:W-:Y:S01]  /*c220*/  BPT.TRAP 0x1 ;  /* 0x000000040000795c */ /* 0x000fe20000300000 */
.L_x_4599:
[----:B------:R0:W1:Y:S01]  /*c230*/  SYNCS.PHASECHK.TRANS64.TRYWAIT P1, [R20+URZ+0x28c50], R21 ;  /* 0x028c5015140075a7 */ /* 0x000062000802017f */
[----:B------:R-:W-:Y:S05]  /*c240*/  @!P0 BRA `(.L_x_4600) ;  /* 0x0000000000048947 */ /* 0x000fea0003800000 */
[----:B------:R-:W-:Y:S01]  /*c250*/  BPT.TRAP 0x1 ;  /* 0x000000040000795c */ /* 0x000fe20000300000 */
.L_x_4600:
[----:B------:R-:W-:Y:S01]  /*c260*/  ULDC UR38, c[0x0][0x988] ;  /* 0x0002620000267ab9 */ /* 0x000fe20000000800 */
[----:B------:R-:W-:Y:S01]  /*c270*/  ULDC UR40, c[0x0][0x988] ;  /* 0x0002620000287ab9 */ /* 0x000fe20000000800 */
[----:B------:R-:W-:Y:S01]  /*c280*/  BSSY B0, `(.L_x_4601) ;  /* 0x0000006000007945 */ /* 0x000fe20003800000 */
[----:B------:R-:W-:Y:S02]  /*c290*/  IMAD R28, R17, 0x1000, R195 ;  /* 0x00001000111c7824 */ /* 0x000fe400078e02c3 */
[----:B------:R-:W-:Y:S01]  /*c2a0*/  IMAD.MOV.U32 R29, RZ, RZ, 0x40000040 ;  /* 0x40000040ff1d7424 */ /* 0x000fe200078e00ff */
[----:B-1----:R-:W-:Y:S06]  /*c2b0*/  @P1 BRA `(.L_x_4602) ;  /* 0x0000000000081947 */ /* 0x002fec0003800000 */
[----:B------:R-:W1:Y:S02]  /*c2c0*/  SYNCS.PHASECHK.TRANS64.TRYWAIT P1, [R20+URZ+0x28c50], R21 ;  /* 0x028c5015140075a7 */ /* 0x000e64000802017f */
[----:B-1----:R-:W-:Y:S05]  /*c2d0*/  @!P1 BRA `(.L_x_4603) ;  /* 0x0000012800b89947 */ /* 0x002fea0003800000 */
.L_x_4602:
[----:B------:R-:W-:Y:S05]  /*c2e0*/  BSYNC B0 ;  /* 0x0000000000007941 */ /* 0x000fea0003800000 */
.L_x_4601:
        /* <DEDUP_REMOVED lines=39> */
.L_x_4604:
[----:B01----:R-:W0:Y:S01]  /*c560*/  LDC R21, c[0x0][0x448] ;  /* 0x00011200ff157b82 */ /* 0x003e220000000800 */
[----:B------:R-:W-:Y:S01]  /*c570*/  VIADD R20, R20, 0x28c60 ;  /* 0x00028c6014147836 */ /* 0x000fe20000000000 */
[----:B------:R-:W-:Y:S01]  /*c580*/  BSSY B1, `(.L_x_4605) ;  /* 0x0000216000017945 */ /* 0x000fe20003800000 */
[----:B---3--:R-:W-:Y:S02]  /*c590*/  IMAD.MOV.U32 R152, RZ, RZ, R199 ;  /* 0x000000ffff987224 */ /* 0x008fe400078e00c7 */
[----:B------:R-:W-:Y:S01]  /*c5a0*/  VIADD R209, R209, 0xfffffffe ;  /* 0xfffffffed1d17836 */ /* 0x000fe20000000000 */
[----:B------:R-:W-:-:S04]  /*c5b0*/  PRMT R20, R187, 0x654, R20 ;  /* 0x00000654bb147816 */ /* 0x000fc80000000014 */
[----:B------:R1:W-:Y:S01]  /*c5c0*/  SYNCS.ARRIVE.TRANS64.RED.A1T0 RZ, [R20+URZ], RZ ;  /* 0x000000ff14ff79a7 */ /* 0x0003e2000810043f */
[----:B0-----:R-:W-:-:S13]  /*c5d0*/  ISETP.NE.AND P1, PT, R21, 0x1, PT ;  /* 0x000000011500780c */ /* 0x001fda0003f25270 */
[----:B------:R-:W0:Y:S08]  /*c5e0*/  @P1 LDC R21, c[0x0][0x44c] ;  /* 0x00011300ff151b82 */ /* 0x000e300000000800 */
[----:B-1----:R-:W1:Y:S01]  /*c5f0*/  @P1 LDC R20, c[0x0][0x450] ;  /* 0x00011400ff141b82 */ /* 0x002e620000000800 */
[----:B0-----:R-:W-:-:S05]  /*c600*/  @P1 IMAD.HI.U32 R21, R199, R21, RZ ;  /* 0x00000015c7151227 */ /* 0x001fca00078e00ff */
[----:B-1----:R-:W-:-:S04]  /*c610*/  @P1 SHF.R.U32.HI R152, RZ, R20, R21 ;  /* 0x00000014ff981219 */ /* 0x002fc80000011615 */
[----:B------:R-:W-:-:S04]  /*c620*/  IADD3 R20, R152, R200, -R198 ;  /* 0x000000c898147210 */ /* 0x000fc80007ffe8c6 */
        /* <DEDUP_REMOVED lines=10> */
[----:B------:R-:W-:-:S07]  /*c6d0*/  IMAD.MOV.U32 R220, RZ, RZ, R17 ;  /* 0x000000ffffdc7224 */ /* 0x000fce00078e0011 */
.L_x_4620:
[----:B------:R-:W-:-:S05]  /*c6e0*/  VIADD R17, R220, 0x1 ;  /* 0x00000001dc117836 */ /* 0x000fca0000000000 */
[----:B------:R-:W-:-:S04]  /*c6f0*/  ISETP.NE.AND P1, PT, R17, 0x2, PT ;  /* 0x000000021100780c */ /* 0x000fc80003f25270 */
[----:B------:R-:W-:Y:S02]  /*c700*/  SEL R12, RZ, 0x1, P1 ;  /* 0x00000001ff0c7807 */ /* 0x000fe40000800000 */
[----:B------:R-:W-:Y:S02]  /*c710*/  SEL R17, R17, RZ, P1 ;  /* 0x000000ff11117207 */ /* 0x000fe40000800000 */
[----:B------:R-:W-:Y:S01]  /*c720*/  LOP3.LUT R22, R22, R12, RZ, 0x3c, !PT ;  /* 0x0000000c16167212 */ /* 0x000fe200078e3cff */
[----:B0-----:R-:W-:Y:S06]  /*c730*/  @!P0 BRA `(.L_x_4608) ;  /* 0x0000000000048947 */ /* 0x001fec0003800000 */
[----:B------:R-:W-:Y:S01]  /*c740*/  BPT.TRAP 0x1 ;  /* 0x000000040000795c */ /* 0x000fe20000300000 */
.L_x_4608:
[----:B------:R-:W-:Y:S01]  /*c750*/  IMAD R209, R17, 0x8, R2 ;  /* 0x0000000811d17824 */ /* 0x000fe200078e0202 */
[----:B------:R-:W-:-:S04]  /*c760*/  SHF.L.U32 R213, R22, 0x1f, RZ ;  /* 0x0000001f16d57819 */ /* 0x000fc800000006ff */
[----:B------:R0:W1:Y:S01]  /*c770*/  SYNCS.PHASECHK.TRANS64.TRYWAIT P1, [R209+URZ+0x28c30], R213 ;  /* 0x028c30d5d10075a7 */ /* 0x000062000802017f */
[----:B------:R-:W-:Y:S05]  /*c780*/  @!P0 BRA `(.L_x_4609) ;  /* 0x0000000000048947 */ /* 0x000fea0003800000 */
[----:B------:R-:W-:Y:S01]  /*c790*/  BPT.TRAP 0x1 ;  /* 0x000000040000795c */ /* 0x000fe20000300000 */
.L_x_4609:
[----:B------:R-:W-:Y:S01]  /*c7a0*/  BSSY B2, `(.L_x_4610) ;  /* 0x0000006000027945 */ /* 0x000fe20003800000 */
[----:B------:R-:W-:Y:S02]  /*c7b0*/  IMAD R154, R17, 0x200, R15 ;  /* 0x00000200119a7824 */ /* 0x000fe400078e020f */
[----:B------:R-:W-:Y:S01]  /*c7c0*/  IMAD.MOV.U32 R155, RZ, RZ, 0x40000040 ;  /* 0x40000040ff9b7424 */ /* 0x000fe200078e00ff */
[----:B-1----:R-:W-:Y:S06]  /*c7d0*/  @P1 BRA `(.L_x_4611) ;  /* 0x0000000000081947 */ /* 0x002fec0003800000 */
[----:B------:R-:W1:Y:S02]  /*c7e0*/  SYNCS.PHASECHK.TRANS64.TRYWAIT P1, [R209+URZ+0x28c30], R213 ;  /* 0x028c30d5d10075a7 */ /* 0x000e64000802017f */
[----:B-1----:R-:W-:Y:S05]  /*c7f0*/  @!P1 BRA `(.L_x_4612) ;  /* 0x0000012400849947 */ /* 0x002fea0003800000 */
.L_x_4611:
[----:B------:R-:W-:Y:S05]  /*c800*/  BSYNC B2 ;  /* 0x0000000000027941 */ /* 0x000fea0003800000 */
.L_x_4610:
        /* <DEDUP_REMOVED lines=36> */
.L_x_4613:
[----:B------:R-:W2:Y:S01]  /*ca50*/  LDC R12, c[0x0][0x448] ;  /* 0x00011200ff0c7b82 */ /* 0x000ea20000000800 */
[----:B------:R-:W-:-:S04]  /*ca60*/  LOP3.LUT R16, R16, 0xffffdfff, RZ, 0xc0, !PT ;  /* 0xffffdfff10107812 */ /* 0x000fc800078ec0ff */
[----:B------:R-:W-:-:S04]  /*ca70*/  @P0 LOP3.LUT R16, R16, 0x2000, RZ, 0xfc, !PT ;  /* 0x0000200010100812 */ /* 0x000fc800078efcff */
[----:B------:R-:W-:Y:S02]  /*ca80*/  LOP3.LUT R16, R16, 0xffffbfff, RZ, 0xc0, !PT ;  /* 0xffffbfff10107812 */ /* 0x000fe400078ec0ff */
[----:B--2---:R-:W-:Y:S01]  /*ca90*/  ISETP.NE.AND P1, PT, R12, 0x1, PT ;  /* 0x000000010c00780c */ /* 0x004fe20003f25270 */
[----:B------:R-:W-:-:S12]  /*caa0*/  IMAD.IADD R12, R208, 0x1, R199 ;  /* 0x00000001d00c7824 */ /* 0x000fd800078e02c7 */
[----:B------:R-:W2:Y:S08]  /*cab0*/  @P1 LDC R14, c[0x0][0x44c] ;  /* 0x00011300ff0e1b82 */ /* 0x000eb00000000800 */
[----:B------:R-:W3:Y:S01]  /*cac0*/  @P1 LDC R13, c[0x0][0x450] ;  /* 0x00011400ff0d1b82 */ /* 0x000ee20000000800 */
[----:B--2---:R-:W-:-:S05]  /*cad0*/  @P1 IMAD.HI.U32 R14, R12, R14, RZ ;  /* 0x0000000e0c0e1227 */ /* 0x004fca00078e00ff */
[----:B---3--:R-:W-:Y:S01]  /*cae0*/  @P1 SHF.R.U32.HI R12, RZ, R13, R14 ;  /* 0x0000000dff0c1219 */ /* 0x008fe2000001160e */
[----:B------:R-:W-:-:S04]  /*caf0*/  IMAD.MOV.U32 R13, RZ, RZ, -0x40 ;  /* 0xffffffc0ff0d7424 */ /* 0x000fc800078e00ff */
[----:B------:R-:W2:Y:S01]  /*cb00*/  SHFL.IDX PT, R14, R12, RZ, 0x1c1f ;  /* 0x001c1fff0c0e7589 */ /* 0x000ea200000e0000 */
[----:B------:R-:W-:-:S03]  /*cb10*/  IMAD R13, R21, R13, 0x1 ;  /* 0x00000001150d7424 */ /* 0x000fc600078e020d */
[----:B------:R-:W3:Y:S02]  /*cb20*/  SHFL.IDX PT, R12, R12, 0x1, 0x1c1f ;  /* 0x003c1f000c0c7f89 */ /* 0x000ee400000e0000 */
[----:B------:R-:W-:-:S05]  /*cb30*/  IADD3 R13, R200, R13, -R207 ;  /* 0x0000000dc80d7210 */ /* 0x000fca0007ffe8cf */
[----:B------:R-:W-:-:S04]  /*cb40*/  IMAD.IADD R13, R13, 0x1, -R198 ;  /* 0x000000010d0d7824 */ /* 0x000fc800078e0ac6 */
[C---:B--2---:R-:W-:Y:S02]  /*cb50*/  IMAD.IADD R14, R13.reuse, 0x1, R14 ;  /* 0x000000010d0e7824 */ /* 0x044fe400078e020e */
[----:B---3--:R-:W-:-:S03]  /*cb60*/  IMAD.IADD R12, R13, 0x1, R12 ;  /* 0x000000010d0c7824 */ /* 0x008fc600078e020c */
[C---:B------:R-:W-:Y:S02]  /*cb70*/  ISETP.GT.AND P3, PT, R14.reuse, RZ, PT ;  /* 0x000000ff0e00720c */ /* 0x040fe40003f64270 */
[C---:B------:R-:W-:Y:S02]  /*cb80*/  ISETP.GT.AND P2, PT, R14.reuse, 0x1, PT ;  /* 0x000000010e00780c */ /* 0x040fe40003f44270 */
[----:B------:R-:W-:Y:S02]  /*cb90*/  ISETP.GT.AND P1, PT, R14, 0x8, PT ;  /* 0x000000080e00780c */ /* 0x000fe40003f24270 */
[----:B------:R-:W-:Y:S02]  /*cba0*/  FSEL R152, R152, -INF , P3 ;  /* 0xff80000098987808 */ /* 0x000fe40001800000 */
[----:B------:R-:W-:Y:S02]  /*cbb0*/  FSEL R222, R153, -INF , P2 ;  /* 0xff80000099de7808 */ /* 0x000fe40001000000 */
[----:B------:R-:W-:-:S02]  /*cbc0*/  FSEL R156, R156, -INF , P1 ;  /* 0xff8000009c9c7808 */ /* 0x000fc40000800000 */
[C---:B------:R-:W-:Y:S02]  /*cbd0*/  ISETP.GT.AND P5, PT, R14.reuse, 0x9, PT ;  /* 0x000000090e00780c */ /* 0x040fe40003fa4270 */
[C---:B------:R-:W-:Y:S02]  /*cbe0*/  ISETP.GT.AND P4, PT, R14.reuse, 0x10, PT ;  /* 0x000000100e00780c */ /* 0x040fe40003f84270 */
[C---:B------:R-:W-:Y:S02]  /*cbf0*/  ISETP.GT.AND P3, PT, R14.reuse, 0x11, PT ;  /* 0x000000110e00780c */ /* 0x040fe40003f64270 */
[----:B------:R-:W-:Y:S02]  /*cc00*/  ISETP.GT.AND P2, PT, R14, 0x18, PT ;  /* 0x000000180e00780c */ /* 0x000fe40003f44270 */
[----:B------:R-:W-:Y:S02]  /*cc10*/  ISETP.GT.AND P1, PT, R12, RZ, PT ;  /* 0x000000ff0c00720c */ /* 0x000fe40003f24270 */
[----:B------:R-:W-:-:S02]  /*cc20*/  FSEL R157, R157, -INF , P5 ;  /* 0xff8000009d9d7808 */ /* 0x000fc40002800000 */
[----:B------:R-:W-:Y:S02]  /*cc30*/  FSEL R160, R160, -INF , P4 ;  /* 0xff800000a0a07808 */ /* 0x000fe40002000000 */
[----:B------:R-:W-:Y:S02]  /*cc40*/  FSEL R161, R161, -INF , P3 ;  /* 0xff800000a1a17808 */ /* 0x000fe40001800000 */
[----:B------:R-:W-:Y:S02]  /*cc50*/  FSEL R164, R164, -INF , P2 ;  /* 0xff800000a4a47808 */ /* 0x000fe40001000000 */
[----:B------:R-:W-:Y:S02]  /*cc60*/  FSEL R154, R154, -INF , P1 ;  /* 0xff8000009a9a7808 */ /* 0x000fe40000800000 */
[C---:B------:R-:W-:Y:S02]  /*cc70*/  ISETP.GT.AND P5, PT, R12.reuse, 0x1, PT ;  /* 0x000000010c00780c */ /* 0x040fe40003fa4270 */
[----:B------:R-:W-:-:S02]  /*cc80*/  ISETP.GT.AND P4, PT, R12, 0x8, PT ;  /* 0x000000080c00780c */ /* 0x000fc40003f84270 */
[C---:B------:R-:W-:Y:S02]  /*cc90*/  ISETP.GT.AND P3, PT, R12.reuse, 0x9, PT ;  /* 0x000000090c00780c */ /* 0x040fe40003f64270 */
[C---:B------:R-:W-:Y:S02]  /*cca0*/  ISETP.GT.AND P2, PT, R12.reuse, 0x10, PT ;  /* 0x000000100c00780c */ /* 0x040fe40003f44270 */
[----:B------:R-:W-:Y:S02]  /*ccb0*/  ISETP.GT.AND P1, PT, R12, 0x11, PT ;  /* 0x000000110c00780c */ /* 0x000fe40003f24270 */
[----:B------:R-:W-:Y:S02]  /*ccc0*/  FSEL R155, R155, -INF , P5 ;  /* 0xff8000009b9b7808 */ /* 0x000fe40002800000 */
[----:B------:R-:W-:Y:S02]  /*ccd0*/  FSEL R158, R158, -INF , P4 ;  /* 0xff8000009e9e7808 */ /* 0x000fe40002000000 */
[----:B------:R-:W-:-:S02]  /*cce0*/  FSEL R159, R159, -INF , P3 ;  /* 0xff8000009f9f7808 */ /* 0x000fc40001800000 */
[----:B------:R-:W-:Y:S02]  /*ccf0*/  FSEL R162, R162, -INF , P2 ;  /* 0xff800000a2a27808 */ /* 0x000fe40001000000 */
[----:B------:R-:W-:Y:S02]  /*cd00*/  FSEL R163, R163, -INF , P1 ;  /* 0xff800000a3a37808 */ /* 0x000fe40000800000 */
[C---:B------:R-:W-:Y:S02]  /*cd10*/  ISETP.GT.AND P5, PT, R12.reuse, 0x18, PT ;  /* 0x000000180c00780c */ /* 0x040fe40003fa4270 */
[C---:B------:R-:W-:Y:S02]  /*cd20*/  ISETP.GT.AND P4, PT, R12.reuse, 0x19, PT ;  /* 0x000000190c00780c */ /* 0x040fe40003f84270 */
[C---:B------:R-:W-:Y:S02]  /*cd30*/  ISETP.GT.AND P3, PT, R12.reuse, 0x20, PT ;  /* 0x000000200c00780c */ /* 0x040fe40003f64270 */
[----:B------:R-:W-:-:S02]  /*cd40*/  ISETP.GT.AND P2, PT, R12, 0x21, PT ;  /* 0x000000210c00780c */ /* 0x000fc40003f44270 */
[----:B------:R-:W-:Y:S02]  /*cd50*/  ISETP.GT.AND P1, PT, R12, 0x28, PT ;  /* 0x000000280c00780c */ /* 0x000fe40003f24270 */
[----:B------:R-:W-:Y:S02]  /*cd60*/  FSEL R166, R166, -INF , P5 ;  /* 0xff800000a6a67808 */ /* 0x000fe40002800000 */
[----:B------:R-:W-:Y:S02]  /*cd70*/  FSEL R167, R167, -INF , P4 ;  /* 0xff800000a7a77808 */ /* 0x000fe40002000000 */
[----:B------:R-:W-:Y:S02]  /*cd80*/  FSEL R170, R170, -INF , P3 ;  /* 0xff800000aaaa7808 */ /* 0x000fe40001800000 */
[----:B------:R-:W-:Y:S02]  /*cd90*/  FSEL R171, R171, -INF , P2 ;  /* 0xff800000abab7808 */ /* 0x000fe40001000000 */
[----:B------:R-:W-:-:S02]  /*cda0*/  FSEL R174, R174, -INF , P1 ;  /* 0xff800000aeae7808 */ /* 0x000fc40000800000 */
[C---:B------:R-:W-:Y:S02]  /*cdb0*/  ISETP.GT.AND P5, PT, R12.reuse, 0x29, PT ;  /* 0x000000290c00780c */ /* 0x040fe40003fa4270 */
[C---:B------:R-:W-:Y:S02]  /*cdc0*/  ISETP.GT.AND P4, PT, R12.reuse, 0x30, PT ;  /* 0x000000300c00780c */ /* 0x040fe40003f84270 */
[C---:B------:R-:W-:Y:S02]  /*cdd0*/  ISETP.GT.AND P3, PT, R12.reuse, 0x31, PT ;  /* 0x000000310c00780c */ /* 0x040fe40003f64270 */
[C---:B------:R-:W-:Y:S02]  /*cde0*/  ISETP.GT.AND P2, PT, R12.reuse, 0x38, PT ;  /* 0x000000380c00780c */ /* 0x040fe40003f44270 */
[----:B------:R-:W-:Y:S02]  /*cdf0*/  ISETP.GT.AND P1, PT, R12, 0x39, PT ;  /* 0x000000390c00780c */ /* 0x000fe40003f24270 */
        /* <DEDUP_REMOVED lines=10> */
[----:B------:R-:W-:Y:S02]  /*cea0*/  FMNMX.FTZ R12, R163, R12, !PT ;  /* 0x0000000ca30c7209 */ /* 0x000fe40007810000 */
[----:B------:R-:W-:Y:S02]  /*ceb0*/  ISETP.GT.AND P0, PT, R14, 0x21, PT ;  /* 0x000000210e00780c */ /* 0x000fe40003f04270 */
[----:B------:R-:W-:-:S02]  /*cec0*/  FMNMX.FTZ R12, R166, R12, !PT ;  /* 0x0000000ca60c7209 */ /* 0x000fc40007810000 */
[C---:B------:R-:W-:Y:S02]  /*ced0*/  ISETP.GT.AND P1, PT, R14.reuse, 0x29, PT ;  /* 0x000000290e00780c */ /* 0x040fe40003f24270 */
[----:B------:R-:W-:Y:S02]  /*cee0*/  FMNMX.FTZ R12, R167, R12, !PT ;  /* 0x0000000ca70c7209 */ /* 0x000fe40007810000 */
[----:B------:R-:W-:Y:S02]  /*cef0*/  ISETP.GT.AND P2, PT, R14, 0x30, PT ;  /* 0x000000300e00780c */ /* 0x000fe40003f44270 */
[----:B------:R-:W-:Y:S02]  /*cf00*/  FMNMX.FTZ R12, R170, R12, !PT ;  /* 0x0000000caa0c7209 */ /* 0x000fe40007810000 */
[----:B------:R-:W-:Y:S02]  /*cf10*/  ISETP.GT.AND P3, PT, R14, 0x31, PT ;  /* 0x000000310e00780c */ /* 0x000fe40003f64270 */
[----:B------:R-:W-:-:S02]  /*cf20*/  FMNMX.FTZ R12, R171, R12, !PT ;  /* 0x0000000cab0c7209 */ /* 0x000fc40007810000 */
[----:B------:R-:W-:Y:S02]  /*cf30*/  @P0 LOP3.LUT R16, R16, 0x4000, RZ, 0xfc, !PT ;  /* 0x0000400010100812 */ /* 0x000fe400078efcff */
[----:B------:R-:W-:Y:S02]  /*cf40*/  FMNMX.FTZ R12, R174, R12, !PT ;  /* 0x0000000cae0c7209 */ /* 0x000fe40007810000 */
[----:B------:R-:W-:Y:S02]  /*cf50*/  LOP3.LUT R16, R16, 0xffff7fff, RZ, 0xc0, !PT ;  /* 0xffff7fff10107812 */ /* 0x000fe400078ec0ff */
[----:B------:R-:W-:Y:S02]  /*cf60*/  FMNMX.FTZ R12, R175, R12, !PT ;  /* 0x0000000caf0c7209 */ /* 0x000fe40007810000 */
[----:B------:R-:W-:Y:S02]  /*cf70*/  @P1 LOP3.LUT R16, R16, 0x8000, RZ, 0xfc, !PT ;  /* 0x0000800010101812 */ /* 0x000fe400078efcff */
[----:B------:R-:W-:-:S02]  /*cf80*/  FMNMX.FTZ R12, R178, R12, !PT ;  /* 0x0000000cb20c7209 */ /* 0x000fc40007810000 */
[C---:B------:R-:W-:Y:S02]  /*cf90*/  ISETP.GT.AND P4, PT, R14.reuse, 0x38, PT ;  /* 0x000000380e00780c */ /* 0x040fe40003f84270 */
[----:B------:R-:W-:Y:S02]  /*cfa0*/  FMNMX.FTZ R12, R179, R12, !PT ;  /* 0x0000000cb30c7209 */ /* 0x000fe40007810000 */
[----:B------:R-:W-:Y:S02]  /*cfb0*/  ISETP.GT.AND P5, PT, R14, 0x39, PT ;  /* 0x000000390e00780c */ /* 0x000fe40003fa4270 */
[----:B------:R-:W-:Y:S02]  /*cfc0*/  FMNMX.FTZ R12, R182, R12, !PT ;  /* 0x0000000cb60c7209 */ /* 0x000fe40007810000 */
[----:B------:R-:W-:Y:S02]  /*cfd0*/  ISETP.GT.AND P1, PT, R14, 0x19, PT ;  /* 0x000000190e00780c */ /* 0x000fe40003f24270 */
[----:B------:R-:W-:-:S02]  /*cfe0*/  FMNMX.FTZ R12, R183, R12, !PT ;  /* 0x0000000cb70c7209 */ /* 0x000fc40007810000 */
[----:B------:R-:W-:Y:S02]  /*cff0*/  ISETP.GT.AND P0, PT, R14, 0x20, PT ;  /* 0x000000200e00780c */ /* 0x000fe40003f04270 */
[----:B------:R-:W-:Y:S01]  /*d000*/  FSEL R165, R165, -INF , P1 ;  /* 0xff800000a5a57808 */ /* 0x000fe20000800000 */
[----:B------:R-:W2:Y:S01]  /*d010*/  SHFL.BFLY PT, R13, R12, 0x2, 0x1f ;  /* 0x0c401f000c0d7f89 */ /* 0x000ea200000e0000 */
[----:B------:R-:W-:Y:S02]  /*d020*/  FSEL R168, R168, -INF , P0 ;  /* 0xff800000a8a87808 */ /* 0x000fe40000000000 */
[C---:B------:R-:W-:Y:S02]  /*d030*/  LOP3.LUT P0, RZ, R16.reuse, 0x4000, RZ, 0xc0, !PT ;  /* 0x0000400010ff7812 */ /* 0x040fe4000780c0ff */
[----:B------:R-:W-:Y:S02]  /*d040*/  LOP3.LUT P1, RZ, R16, 0x8000, RZ, 0xc0, !PT ;  /* 0x0000800010ff7812 */ /* 0x000fe4000782c0ff */
[----:B------:R-:W-:-:S02]  /*d050*/  FSEL R169, R169, -INF , P0 ;  /* 0xff800000a9a97808 */ /* 0x000fc40000000000 */
[----:B------:R-:W-:Y:S02]  /*d060*/  FSEL R176, R176, -INF , P2 ;  /* 0xff800000b0b07808 */ /* 0x000fe40001000000 */
[----:B------:R-:W-:Y:S02]  /*d070*/  FSEL R177, R177, -INF , P3 ;  /* 0xff800000b1b17808 */ /* 0x000fe40001800000 */
[----:B------:R-:W-:Y:S02]  /*d080*/  FSEL R180, R180, -INF , P4 ;  /* 0xff800000b4b47808 */ /* 0x000fe40002000000 */
[----:B------:R-:W-:Y:S02]  /*d090*/  FSEL R181, R181, -INF , P5 ;  /* 0xff800000b5b57808 */ /* 0x000fe40002800000 */
[----:B------:R-:W-:Y:S02]  /*d0a0*/  LOP3.LUT P0, RZ, R16, 0x2000, RZ, 0xc0, !PT ;  /* 0x0000200010ff7812 */ /* 0x000fe4000780c0ff */
[----:B--2---:R-:W-:-:S05]  /*d0b0*/  FMNMX.FTZ R13, R12, R13, !PT ;  /* 0x0000000d0c0d7209 */ /* 0x004fca0007810000 */
[----:B------:R-:W2:Y:S02]  /*d0c0*/  SHFL.BFLY PT, R12, R13, 0x1, 0x1f ;  /* 0x0c201f000d0c7f89 */ /* 0x000ea400000e0000 */
[----:B--2---:R-:W-:-:S04]  /*d0d0*/  FMNMX.FTZ R13, R13, R12, !PT ;  /* 0x0000000c0d0d7209 */ /* 0x004fc80007810000 */
[----:B------:R-:W-:-:S04]  /*d0e0*/  FSETP.NEU.FTZ.AND P6, PT, R13, -INF , PT ;  /* 0xff8000000d00780b */ /* 0x000fc80003fdd000 */
[----:B------:R-:W-:-:S05]  /*d0f0*/  FSEL R12, R13, RZ, P6 ;  /* 0x000000ff0d0c7208 */ /* 0x000fca0003000000 */
[----:B------:R-:W-:Y:S01]  /*d100*/  FADD.FTZ R219, -R12, R219 ;  /* 0x000000db0cdb7221 */ /* 0x000fe20000010100 */
[----:B------:R-:W-:-:S04]  /*d110*/  IMAD.U32 R12, RZ, RZ, UR40 ;  /* 0x00000028ff0c7e24 */ /* 0x000fc8000f8e00ff */
[----:B------:R-:W-:-:S05]  /*d120*/  FMUL.FTZ R153, R13, R12 ;  /* 0x0000000c0d997220 */ /* 0x000fca0000410000 */
[----:B------:R-:W-:Y:S02]  /*d130*/  FSEL R153, R153, RZ, P6 ;  /* 0x000000ff99997208 */ /* 0x000fe40003000000 */
[----:B------:R-:W-:Y:S01]  /*d140*/  ISETP.GT.AND P6, PT, R14, 0x28, PT ;  /* 0x000000280e00780c */ /* 0x000fe20003fc4270 */
[----:B------:R-:W-:Y:S02]  /*d150*/  VIADD R14, R209, 0x28c40 ;  /* 0x00028c40d10e7836 */ /* 0x000fe40000000000 */
[-CC-:B------:R-:W-:Y:S01]  /*d160*/  FFMA.FTZ R154, R154, R12.reuse, -R153.reuse ;  /* 0x0000000c9a9a7223 */ /* 0x180fe20000010899 */
[----:B------:R-:W-:Y:S01]  /*d170*/  FSEL R172, R172, -INF , P6 ;  /* 0xff800000acac7808 */ /* 0x000fe20003000000 */
[-CC-:B------:R-:W-:Y:S01]  /*d180*/  FFMA.FTZ R223, R170, R12.reuse, -R153.reuse ;  /* 0x0000000caadf7223 */ /* 0x180fe20000010899 */
[----:B------:R-:W-:Y:S01]  /*d190*/  PRMT R14, R187, 0x654, R14 ;  /* 0x00000654bb0e7816 */ /* 0x000fe2000000000e */
[-C--:B------:R-:W-:Y:S01]  /*d1a0*/  FMUL.FTZ R170, R219, R12.reuse ;  /* 0x0000000cdbaa7220 */ /* 0x080fe20000410000 */
[-CC-:B------:R-:W-:Y:S01]  /*d1b0*/  FFMA.FTZ R155, R155, R12.reuse, -R153.reuse ;  /* 0x0000000c9b9b7223 */ /* 0x180fe20000010899 */
[-CC-:B------:R-:W-:Y:S01]  /*d1c0*/  FFMA.FTZ R158, R158, R12.reuse, -R153.reuse ;  /* 0x0000000c9e9e7223 */ /* 0x180fe20000010899 */
[----:B------:R2:W-:Y:S01]  /*d1d0*/  SYNCS.ARRIVE.TRANS64.RED.A1T0 RZ, [R14+URZ], RZ ;  /* 0x000000ff0eff79a7 */ /* 0x0005e2000810043f */
[-CC-:B------:R-:W-:Y:S01]  /*d1e0*/  FFMA.FTZ R159, R159, R12.reuse, -R153.reuse ;  /* 0x0000000c9f9f7223 */ /* 0x180fe20000010899 */
[-CC-:B------:R-:W-:Y:S01]  /*d1f0*/  FFMA.FTZ R162, R162, R12.reuse, -R153.reuse ;  /* 0x0000000ca2a27223 */ /* 0x180fe20000010899 */
[-CC-:B------:R-:W-:Y:S01]  /*d200*/  FFMA.FTZ R163, R163, R12.reuse, -R153.reuse ;  /* 0x0000000ca3a37223 */ /* 0x180fe20000010899 */
[-CC-:B------:R-:W-:Y:S01]  /*d210*/  FFMA.FTZ R166, R166, R12.reuse, -R153.reuse ;  /* 0x0000000ca6a67223 */ /* 0x180fe20000010899 */
[-CC-:B------:R-:W-:Y:S01]  /*d220*/  FFMA.FTZ R167, R167, R12.reuse, -R153.reuse ;  /* 0x0000000ca7a77223 */ /* 0x180fe20000010899 */
[-CC-:B------:R-:W-:Y:S01]  /*d230*/  FFMA.FTZ R171, R171, R12.reuse, -R153.reuse ;  /* 0x0000000cabab7223 */ /* 0x180fe20000010899 */
[--C-:B------:R-:W-:Y:S01]  /*d240*/  FFMA.FTZ R174, R174, R12, -R153.reuse ;  /* 0x0000000caeae7223 */ /* 0x100fe20000010899 */
[----:B--2---:R-:W-:Y:S01]  /*d250*/  FMNMX.FTZ R14, R152, R218, !PT ;  /* 0x000000da980e7209 */ /* 0x004fe20007810000 */
[-CC-:B------:R-:W-:Y:S01]  /*d260*/  FFMA.FTZ R175, R175, R12.reuse, -R153.reuse ;  /* 0x0000000cafaf7223 */ /* 0x180fe20000010899 */
[-CC-:B------:R-:W-:Y:S01]  /*d270*/  FFMA.FTZ R178, R178, R12.reuse, -R153.reuse ;  /* 0x0000000cb2b27223 */ /* 0x180fe20000010899 */
[--C-:B------:R-:W-:Y:S01]  /*d280*/  FFMA.FTZ R179, R179, R12, -R153.reuse ;  /* 0x0000000cb3b37223 */ /* 0x100fe20000010899 */
[----:B------:R-:W-:Y:S01]  /*d290*/  FMNMX.FTZ R14, R222, R14, !PT ;  /* 0x0000000ede0e7209 */ /* 0x000fe20007810000 */
[-CC-:B------:R-:W-:Y:S01]  /*d2a0*/  FFMA.FTZ R182, R182, R12.reuse, -R153.reuse ;  /* 0x0000000cb6b67223 */ /* 0x180fe20000010899 */
[----:B------:R-:W-:Y:S01]  /*d2b0*/  FFMA.FTZ R183, R183, R12, -R153 ;  /* 0x0000000cb7b77223 */ /* 0x000fe20000010899 */
[----:B------:R-:W2:Y:S01]  /*d2c0*/  MUFU.EX2 R170, R170 ;  /* 0x000000aa00aa7308 */ /* 0x000ea20000000800 */
[----:B------:R-:W-:-:S04]  /*d2d0*/  FMNMX.FTZ R14, R156, R14, !PT ;  /* 0x0000000e9c0e7209 */ /* 0x000fc80007810000 */
[----:B------:R-:W-:-:S03]  /*d2e0*/  FMNMX.FTZ R14, R157, R14, !PT ;  /* 0x0000000e9d0e7209 */ /* 0x000fc60007810000 */
[----:B------:R3:W4:Y:S01]  /*d2f0*/  MUFU.EX2 R153, R154 ;  /* 0x0000009a00997308 */ /* 0x0007220000000800 */
[----:B------:R-:W-:-:S04]  /*d300*/  FMNMX.FTZ R14, R160, R14, !PT ;  /* 0x0000000ea00e7209 */ /* 0x000fc80007810000 */
[----:B------:R-:W-:-:S03]  /*d310*/  FMNMX.FTZ R14, R161, R14, !PT ;  /* 0x0000000ea10e7209 */ /* 0x000fc60007810000 */
[----:B------:R-:W5:Y:S01]  /*d320*/  MUFU.EX2 R155, R155 ;  /* 0x0000009b009b7308 */ /* 0x000f620000000800 */
[----:B------:R-:W-:Y:S01]  /*d330*/  FMNMX.FTZ R14, R164, R14, !PT ;  /* 0x0000000ea40e7209 */ /* 0x000fe20007810000 */
[-C--:B--2---:R-:W-:Y:S01]  /*d340*/  FMUL.FTZ R26, R26, R170.reuse ;  /* 0x000000aa1a1a7220 */ /* 0x084fe20000410000 */
[----:B---3--:R-:W-:Y:S01]  /*d350*/  FSEL R154, R173, -INF , P1 ;  /* 0xff800000ad9a7808 */ /* 0x008fe20000800000 */
[----:B------:R-:W-:Y:S01]  /*d360*/  FMUL.FTZ R27, R27, R170 ;  /* 0x000000aa1b1b7220 */ /* 0x000fe20000410000 */
[----:B------:R-:W-:Y:S01]  /*d370*/  FMNMX.FTZ R14, R165, R14, !PT ;  /* 0x0000000ea50e7209 */ /* 0x000fe20007810000 */
[----:B------:R-:W-:Y:S01]  /*d380*/  FMUL.FTZ R30, R30, R170 ;  /* 0x000000aa1e1e7220 */ /* 0x000fe20000410000 */
[----:B------:R-:W-:Y:S01]  /*d390*/  ISETP.NE.AND P1, PT, R197, RZ, PT ;  /* 0x000000ffc500720c */ /* 0x000fe20003f25270 */
[----:B------:R-:W-:Y:S01]  /*d3a0*/  MUFU.EX2 R159, R159 ;  /* 0x0000009f009f7308 */ /* 0x000fe20000000800 */
[----:B------:R-:W-:Y:S01]  /*d3b0*/  FMNMX.FTZ R14, R168, R14, !PT ;  /* 0x0000000ea80e7209 */ /* 0x000fe20007810000 */
[----:B----4-:R-:W-:Y:S01]  /*d3c0*/  FFMA.FTZ R3, R170, R3, R153 ;  /* 0x00000003aa037223 */ /* 0x010fe20000010099 */
[-C--:B------:R-:W-:Y:S01]  /*d3d0*/  FMUL.FTZ R31, R31, R170.reuse ;  /* 0x000000aa1f1f7220 */ /* 0x080fe20000410000 */
[----:B------:R-:W-:Y:S01]  /*d3e0*/  FMUL.FTZ R34, R34, R170 ;  /* 0x000000aa22227220 */ /* 0x000fe20000410000 */
[----:B------:R-:W-:Y:S01]  /*d3f0*/  FMNMX.FTZ R14, R169, R14, !PT ;  /* 0x0000000ea90e7209 */ /* 0x000fe20007810000 */
[-C--:B------:R-:W-:Y:S01]  /*d400*/  FMUL.FTZ R35, R35, R170.reuse ;  /* 0x000000aa23237220 */ /* 0x080fe20000410000 */
[----:B------:R-:W-:Y:S01]  /*d410*/  FMUL.FTZ R38, R38, R170 ;  /* 0x000000aa26267220 */ /* 0x000fe20000410000 */
[----:B------:R-:W-:Y:S01]  /*d420*/  MUFU.EX2 R162, R162 ;  /* 0x000000a200a27308 */ /* 0x000fe20000000800 */
[----:B------:R-:W-:Y:S01]  /*d430*/  FMNMX.FTZ R14, R172, R14, !PT ;  /* 0x0000000eac0e7209 */ /* 0x000fe20007810000 */
[C---:B-----5:R-:W-:Y:S01]  /*d440*/  FADD.FTZ R3, R155.reuse, R3 ;  /* 0x000000039b037221 */ /* 0x060fe20000010000 */
[----:B------:R-:W-:Y:S01]  /*d450*/  F2FP.BF16.F32.PACK_AB R153, R155, R153 ;  /* 0x000000999b99723e */ /* 0x000fe200000010ff */
[----:B------:R-:W-:Y:S01]  /*d460*/  FMUL.FTZ R39, R39, R170 ;  /* 0x000000aa27277220 */ /* 0x000fe20000410000 */
[----:B------:R-:W-:Y:S01]  /*d470*/  FMNMX.FTZ R14, R154, R14, !PT ;  /* 0x0000000e9a0e7209 */ /* 0x000fe20007810000 */
[-C--:B------:R-:W-:Y:S01]  /*d480*/  FMUL.FTZ R42, R42, R170.reuse ;  /* 0x000000aa2a2a7220 */ /* 0x080fe20000410000 */
[----:B------:R-:W-:Y:S01]  /*d490*/  FMUL.FTZ R43, R43, R170 ;  /* 0x000000aa2b2b7220 */ /* 0x000fe20000410000 */
[----:B------:R-:W-:Y:S01]  /*d4a0*/  MUFU.EX2 R166, R166 ;  /* 0x000000a600a67308 */ /* 0x000fe20000000800 */
[----:B------:R-:W-:Y:S01]  /*d4b0*/  FMNMX.FTZ R14, R176, R14, !PT ;  /* 0x0000000eb00e7209 */ /* 0x000fe20007810000 */
[-C--:B------:R-:W-:Y:S01]  /*d4c0*/  FMUL.FTZ R46, R46, R170.reuse ;  /* 0x000000aa2e2e7220 */ /* 0x080fe20000410000 */
[-C--:B------:R-:W-:Y:S01]  /*d4d0*/  FMUL.FTZ R47, R47, R170.reuse ;  /* 0x000000aa2f2f7220 */ /* 0x080fe20000410000 */
        /* <DEDUP_REMOVED lines=11> */
[-C--:B------:R-:W-:Y:S01]  /*d590*/  FMUL.FTZ R63, R63, R170.reuse ;  /* 0x000000aa3f3f7220 */ /* 0x080fe20000410000 */
[----:B------:R-:W-:Y:S01]  /*d5a0*/  MUFU.EX2 R223, R223 ;  /* 0x000000df00df7308 */ /* 0x000fe20000000800 */
[-C--:B------:R-:W-:Y:S01]  /*d5b0*/  FMUL.FTZ R66, R66, R170.reuse ;  /* 0x000000aa42427220 */ /* 0x080fe20000410000 */
[----:B------:R-:W2:Y:S01]  /*d5c0*/  SHFL.BFLY PT, R155, R14, 0x2, 0x1f ;  /* 0x0c401f000e9b7f89 */ /* 0x000ea200000e0000 */
        /* <DEDUP_REMOVED lines=23> */
[----:B--2---:R-:W-:Y:S01]  /*d740*/  FMNMX.FTZ R14, R14, R155, !PT ;  /* 0x0000009b0e0e7209 */ /* 0x004fe20007810000 */
[-C--:B------:R-:W-:Y:S01]  /*d750*/  FMUL.FTZ R107, R107, R170.reuse ;  /* 0x000000aa6b6b7220 */ /* 0x080fe20000410000 */
[-C--:B------:R-:W-:Y:S01]  /*d760*/  FMUL.FTZ R110, R110, R170.reuse ;  /* 0x000000aa6e6e7220 */ /* 0x080fe20000410000 */
[-C--:B------:R-:W-:Y:S01]  /*d770*/  FMUL.FTZ R111, R111, R170.reuse ;  /* 0x000000aa6f6f7220 */ /* 0x080fe20000410000 */
[-C--:B------:R-:W-:Y:S01]  /*d780*/  FMUL.FTZ R114, R114, R170.reuse ;  /* 0x000000aa72727220 */ /* 0x080fe20000410000 */
[----:B------:R-:W2:Y:S01]  /*d790*/  SHFL.BFLY PT, R173, R14, 0x1, 0x1f ;  /* 0x0c201f000ead7f89 */ /* 0x000ea200000e0000 */
        /* <DEDUP_REMOVED lines=17> */
[----:B---3--:R-:W-:Y:S01]  /*d8b0*/  FADD.FTZ R3, R155, R3 ;  /* 0x000000039b037221 */ /* 0x008fe20000010000 */
[----:B------:R-:W-:Y:S01]  /*d8c0*/  F2FP.BF16.F32.PACK_AB R155, R159, R155 ;  /* 0x0000009b9f9b723e */ /* 0x000fe200000010ff */
[-C--:B------:R-:W-:Y:S01]  /*d8d0*/  FMUL.FTZ R143, R143, R170.reuse ;  /* 0x000000aa8f8f7220 */ /* 0x080fe20000410000 */
[----:B------:R-:W-:Y:S01]  /*d8e0*/  FMUL.FTZ R146, R146, R170 ;  /* 0x000000aa92927220 */ /* 0x000fe20000410000 */
[----:B------:R-:W-:Y:S01]  /*d8f0*/  FADD.FTZ R3, R159, R3 ;  /* 0x000000039f037221 */ /* 0x000fe20000010000 */
[----:B------:R-:W-:Y:S01]  /*d900*/  F2FP.BF16.F32.PACK_AB R159, R167, R166 ;  /* 0x000000a6a79f723e */ /* 0x000fe200000010ff */
[-C--:B------:R-:W-:Y:S01]  /*d910*/  FMUL.FTZ R147, R147, R170.reuse ;  /* 0x000000aa93937220 */ /* 0x080fe20000410000 */
[----:B--2---:R-:W-:Y:S01]  /*d920*/  FMNMX.FTZ R14, R14, R173, !PT ;  /* 0x000000ad0e0e7209 */ /* 0x004fe20007810000 */
[----:B------:R-:W-:Y:S01]  /*d930*/  FADD.FTZ R3, R162, R3 ;  /* 0x00000003a2037221 */ /* 0x000fe20000010000 */
[----:B------:R-:W-:Y:S01]  /*d940*/  MUFU.EX2 R182, R182 ;  /* 0x000000b600b67308 */ /* 0x000fe20000000800 */
[----:B------:R-:W-:Y:S01]  /*d950*/  FMUL.FTZ R150, R150, R170 ;  /* 0x000000aa96967220 */ /* 0x000fe20000410000 */
[C---:B------:R-:W-:Y:S01]  /*d960*/  FSETP.NEU.FTZ.AND P2, PT, R14.reuse, -INF , PT ;  /* 0xff8000000e00780b */ /* 0x040fe20003f5d000 */
[----:B------:R-:W-:Y:S01]  /*d970*/  FMUL.FTZ R219, R14, R12 ;  /* 0x0000000c0edb7220 */ /* 0x000fe20000410000 */
[----:B----4-:R-:W-:Y:S01]  /*d980*/  FADD.FTZ R3, R158, R3 ;  /* 0x000000039e037221 */ /* 0x010fe20000010000 */
[----:B------:R-:W-:Y:S01]  /*d990*/  FMUL.FTZ R151, R151, R170 ;  /* 0x000000aa97977220 */ /* 0x000fe20000410000 */
[----:B------:R-:W-:-:S02]  /*d9a0*/  FSEL R163, R14, RZ, P2 ;  /* 0x000000ff0ea37208 */ /* 0x000fc40001000000 */
[----:B------:R-:W-:Y:S01]  /*d9b0*/  FSEL R219, R219, RZ, P2 ;  /* 0x000000ffdbdb7208 */ /* 0x000fe20001000000 */
[----:B------:R-:W-:Y:S02]  /*d9c0*/  FADD.FTZ R3, R166, R3 ;  /* 0x00000003a6037221 */ /* 0x000fe40000010000 */
[----:B------:R-:W-:Y:S01]  /*d9d0*/  FADD.FTZ R163, -R163, R218 ;  /* 0x000000daa3a37221 */ /* 0x000fe20000010100 */
[----:B------:R-:W-:Y:S02]  /*d9e0*/  @!P1 IMAD R218, R220, 0x40, R191 ;  /* 0x00000040dcda9824 */ /* 0x000fe400078e02bf */
[-CC-:B------:R-:W-:Y:S01]  /*d9f0*/  FFMA.FTZ R152, R152, R12.reuse, -R219.reuse ;  /* 0x0000000c98987223 */ /* 0x180fe200000108db */
[-CC-:B------:R-:W-:Y:S01]  /*da00*/  FFMA.FTZ R222, R222, R12.reuse, -R219.reuse ;  /* 0x0000000cdede7223 */ /* 0x180fe200000108db */
[-C--:B------:R-:W-:Y:S01]  /*da10*/  FMUL.FTZ R163, R163, R12.reuse ;  /* 0x0000000ca3a37220 */ /* 0x080fe20000410000 */
        /* <DEDUP_REMOVED lines=11> */
[----:B------:R-:W3:Y:S01]  /*dad0*/  MUFU.EX2 R152, R152 ;  /* 0x0000009800987308 */ /* 0x000ee20000000800 */
[----:B------:R-:W-:Y:S01]  /*dae0*/  FFMA.FTZ R176, R176, R12, -R219 ;  /* 0x0000000cb0b07223 */ /* 0x000fe200000108db */
[----:B------:R-:W-:-:S02]  /*daf0*/  @!P1 IMAD R218, R218, 0x4, R2 ;  /* 0x00000004dada9824 */ /* 0x000fc400078e0202 */
[-CC-:B------:R-:W-:Y:S01]  /*db00*/  FFMA.FTZ R177, R177, R12.reuse, -R219.reuse ;  /* 0x0000000cb1b17223 */ /* 0x180fe200000108db */
[-CC-:B------:R-:W-:Y:S01]  /*db10*/  FFMA.FTZ R181, R181, R12.reuse, -R219.reuse ;  /* 0x0000000cb5b57223 */ /* 0x180fe200000108db */
[----:B------:R-:W-:Y:S01]  /*db20*/  FFMA.FTZ R180, R180, R12, -R219 ;  /* 0x0000000cb4b47223 */ /* 0x000fe200000108db */
[----:B------:R4:W-:Y:S01]  /*db30*/  @!P1 STS [R218+0x28820], R170 ;  /* 0x028820aada009388 */ /* 0x0009e20000000800 */
[----:B------:R-:W5:Y:S01]  /*db40*/  MUFU.EX2 R222, R222 ;  /* 0x000000de00de7308 */ /* 0x000f620000000800 */
[-C--:B--2---:R-:W-:Y:S01]  /*db50*/  FMUL.FTZ R24, R24, R173.reuse ;  /* 0x000000ad18187220 */ /* 0x084fe20000410000 */
[-C--:B------:R-:W-:Y:S01]  /*db60*/  FMUL.FTZ R25, R25, R173.reuse ;  /* 0x000000ad19197220 */ /* 0x080fe20000410000 */
[----:B------:R4:W-:Y:S01]  /*db70*/  @!P1 STS [R218+0x28800], R173 ;  /* 0x028800adda009388 */ /* 0x0009e20000000800 */
        /* <DEDUP_REMOVED lines=29> */
[----:B0-----:R-:W-:Y:S01]  /*dd50*/  F2FP.BF16.F32.PACK_AB R157, R158, R162 ;  /* 0x000000a29e9d723e */ /* 0x001fe200000010ff */
[----:B---3--:R-:W-:Y:S01]  /*dd60*/  FFMA.FTZ R158, R173, R0, R152 ;  /* 0x00000000ad9e7223 */ /* 0x008fe20000010098 */
[----:B------:R-:W-:Y:S01]  /*dd70*/  FADD.FTZ R0, R167, R3 ;  /* 0x00000003a7007221 */ /* 0x000fe20000010000 */
[C---:B-----5:R-:W-:Y:S01]  /*dd80*/  F2FP.BF16.F32.PACK_AB R152, R222.reuse, R152 ;  /* 0x00000098de98723e */ /* 0x060fe200000010ff */
[-C--:B------:R-:W-:Y:S01]  /*dd90*/  FMUL.FTZ R77, R77, R173.reuse ;  /* 0x000000ad4d4d7220 */ /* 0x080fe20000410000 */
[----:B------:R-:W-:Y:S01]  /*dda0*/  FADD.FTZ R158, R222, R158 ;  /* 0x0000009ede9e7221 */ /* 0x000fe20000010000 */
[-C--:B------:R-:W-:Y:S01]  /*ddb0*/  FMUL.FTZ R80, R80, R173.reuse ;  /* 0x000000ad50507220 */ /* 0x080fe20000410000 */
[----:B------:R-:W0:Y:S01]  /*ddc0*/  MUFU.EX2 R161, R161 ;  /* 0x000000a100a17308 */ /* 0x000e220000000800 */
[-C--:B------:R-:W-:Y:S01]  /*ddd0*/  FMUL.FTZ R81, R81, R173.reuse ;  /* 0x000000ad51517220 */ /* 0x080fe20000410000 */
[----:B--2---:R-:W-:Y:S01]  /*dde0*/  FADD.FTZ R158, R156, R158 ;  /* 0x0000009e9c9e7221 */ /* 0x004fe20000010000 */
[-C--:B------:R-:W-:Y:S01]  /*ddf0*/  FMUL.FTZ R84, R84, R173.reuse ;  /* 0x000000ad54547220 */ /* 0x080fe20000410000 */
[-C--:B------:R-:W-:Y:S01]  /*de00*/  FMUL.FTZ R85, R85, R173.reuse ;  /* 0x000000ad55557220 */ /* 0x080fe20000410000 */
[-C--:B------:R-:W-:Y:S01]  /*de10*/  FMUL.FTZ R88, R88, R173.reuse ;  /* 0x000000ad58587220 */ /* 0x080fe20000410000 */
[----:B-1----:R-:W-:Y:S01]  /*de20*/  FADD.FTZ R158, R174, R158 ;  /* 0x0000009eae9e7221 */ /* 0x002fe20000010000 */
[-C--:B------:R-:W-:Y:S01]  /*de30*/  FMUL.FTZ R89, R89, R173.reuse ;  /* 0x000000ad59597220 */ /* 0x080fe20000410000 */
[----:B------:R-:W1:Y:S01]  /*de40*/  MUFU.EX2 R164, R164 ;  /* 0x000000a400a47308 */ /* 0x000e620000000800 */
[-C--:B------:R-:W-:Y:S01]  /*de50*/  FMUL.FTZ R92, R92, R173.reuse ;  /* 0x000000ad5c5c7220 */ /* 0x080fe20000410000 */
[----:B----4-:R-:W-:Y:S01]  /*de60*/  FADD.FTZ R158, R160, R158 ;  /* 0x0000009ea09e7221 */ /* 0x010fe20000010000 */
        /* <DEDUP_REMOVED lines=34> */
[----:B------:R-:W-:-:S03]  /*e090*/  FMUL.FTZ R149, R149, R173 ;  /* 0x000000ad95957220 */ /* 0x000fc60000410000 */
[----:B------:R4:W5:Y:S08]  /*e0a0*/  MUFU.EX2 R3, R154 ;  /* 0x0000009a00037308 */ /* 0x0009700000000800 */
[----:B------:R-:W5:Y:S01]  /*e0b0*/  MUFU.EX2 R176, R176 ;  /* 0x000000b000b07308 */ /* 0x000f620000000800 */
[----:B----4-:R-:W-:Y:S01]  /*e0c0*/  F2FP.BF16.F32.PACK_AB R154, R174, R156 ;  /* 0x0000009cae9a723e */ /* 0x010fe200000010ff */
[----:B------:R-:W-:Y:S01]  /*e0d0*/  BAR.SYNC.DEFER_BLOCKING 0xf, 0x100 ;  /* 0x03c4000000007b1d */ /* 0x000fe20000010000 */
[----:B------:R-:W-:Y:S01]  /*e0e0*/  F2FP.BF16.F32.PACK_AB R156, R161, R160 ;  /* 0x000000a0a19c723e */ /* 0x000fe200000010ff */
[----:B--2---:R-:W-:Y:S01]  /*e0f0*/  FADD.FTZ R160, R165, R158 ;  /* 0x0000009ea5a07221 */ /* 0x004fe20000010000 */
[----:B------:R-:W-:Y:S01]  /*e100*/  FADD.FTZ R161, R223, R0 ;  /* 0x00000000dfa17221 */ /* 0x000fe20000010000 */
[----:B------:R-:W-:-:S02]  /*e110*/  F2FP.BF16.F32.PACK_AB R158, R165, R164 ;  /* 0x000000a4a59e723e */ /* 0x000fc400000010ff */
[----:B0-----:R-:W-:Y:S01]  /*e120*/  FADD.FTZ R160, R168, R160 ;  /* 0x000000a0a8a07221 */ /* 0x001fe20000010000 */
[C---:B------:R-:W-:Y:S01]  /*e130*/  FADD.FTZ R164, R171.reuse, R161 ;  /* 0x000000a1aba47221 */ /* 0x040fe20000010000 */
[----:B------:R-:W0:Y:S01]  /*e140*/  MUFU.EX2 R177, R177 ;  /* 0x000000b100b17308 */ /* 0x000e220000000800 */
[----:B------:R-:W-:Y:S01]  /*e150*/  F2FP.BF16.F32.PACK_AB R161, R171, R223 ;  /* 0x000000dfaba1723e */ /* 0x000fe200000010ff */
[----:B-1----:R-:W-:Y:S01]  /*e160*/  FADD.FTZ R0, R169, R160 ;  /* 0x000000a0a9007221 */ /* 0x002fe20000010000 */
[----:B------:R-:W-:Y:S01]  /*e170*/  FADD.FTZ R164, R163, R164 ;  /* 0x000000a4a3a47221 */ /* 0x000fe20000010000 */
[----:B------:R-:W-:Y:S02]  /*e180*/  F2FP.BF16.F32.PACK_AB R160, R169, R168 ;  /* 0x000000a8a9a0723e */ /* 0x000fe400000010ff */
[----:B---3--:R-:W-:Y:S01]  /*e190*/  FADD.FTZ R0, R162, R0 ;  /* 0x00000000a2007221 */ /* 0x008fe20000010000 */
[----:B------:R-:W-:Y:S01]  /*e1a0*/  FADD.FTZ R164, R175, R164 ;  /* 0x000000a4afa47221 */ /* 0x000fe20000010000 */
[----:B------:R-:W1:Y:S01]  /*e1b0*/  MUFU.EX2 R166, R180 ;  /* 0x000000b400a67308 */ /* 0x000e620000000800 */
[C---:B-----5:R-:W-:Y:S01]  /*e1c0*/  F2FP.BF16.F32.PACK_AB R162, R3.reuse, R162 ;  /* 0x000000a203a2723e */ /* 0x060fe200000010ff */
[----:B------:R-:W-:Y:S01]  /*e1d0*/  FADD.FTZ R0, R3, R0 ;  /* 0x0000000003007221 */ /* 0x000fe20000010000 */
[----:B------:R-:W-:Y:S01]  /*e1e0*/  FADD.FTZ R3, R178, R164 ;  /* 0x000000a4b2037221 */ /* 0x000fe20000010000 */
[----:B------:R-:W-:-:S02]  /*e1f0*/  F2FP.BF16.F32.PACK_AB R163, R175, R163 ;  /* 0x000000a3afa3723e */ /* 0x000fc400000010ff */
[----:B------:R-:W-:Y:S01]  /*e200*/  FADD.FTZ R0, R176, R0 ;  /* 0x00000000b0007221 */ /* 0x000fe20000010000 */
[----:B------:R-:W-:Y:S01]  /*e210*/  FADD.FTZ R3, R179, R3 ;  /* 0x00000003b3037221 */ /* 0x000fe20000010000 */
[----:B------:R-:W2:Y:S01]  /*e220*/  MUFU.EX2 R167, R183 ;  /* 0x000000b700a77308 */ /* 0x000ea20000000800 */
[C---:B0-----:R-:W-:Y:S01]  /*e230*/  F2FP.BF16.F32.PACK_AB R164, R177.reuse, R176 ;  /* 0x000000b0b1a4723e */ /* 0x041fe200000010ff */
[----:B------:R-:W-:Y:S01]  /*e240*/  FADD.FTZ R0, R177, R0 ;  /* 0x00000000b1007221 */ /* 0x000fe20000010000 */
[----:B------:R-:W-:Y:S01]  /*e250*/  FADD.FTZ R3, R182, R3 ;  /* 0x00000003b6037221 */ /* 0x000fe20000010000 */
[----:B------:R-:W-:Y:S01]  /*e260*/  F2FP.BF16.F32.PACK_AB R165, R179, R178 ;  /* 0x000000b2b3a5723e */ /* 0x000fe200000010ff */
[----:B------:R0:W-:Y:S03]  /*e270*/  STSM.16.M88.4 [R201+0x26800], R152 ;  /* 0x02680098c9007844 */ /* 0x0001e60000000200 */
[----:B------:R-:W3:Y:S01]  /*e280*/  MUFU.EX2 R181, R181 ;  /* 0x000000b500b57308 */ /* 0x000ee20000000800 */
[----:B-1----:R-:W-:Y:S01]  /*e290*/  FADD.FTZ R0, R166, R0 ;  /* 0x00000000a6007221 */ /* 0x002fe20000010000 */
[----:B------:R0:W-:Y:S04]  /*e2a0*/  STSM.16.M88.4 [R202], R156 ;  /* 0x0000009cca007844 */ /* 0x0001e80000000200 */
[----:B------:R0:W-:Y:S01]  /*e2b0*/  STSM.16.M88.4 [R204], R160 ;  /* 0x000000a0cc007844 */ /* 0x0001e20000000200 */
[C---:B--2---:R-:W-:Y:S01]  /*e2c0*/  FADD.FTZ R3, R167.reuse, R3 ;  /* 0x00000003a7037221 */ /* 0x044fe20000010000 */
[----:B------:R-:W-:-:S02]  /*e2d0*/  F2FP.BF16.F32.PACK_AB R167, R167, R182 ;  /* 0x000000b6a7a7723e */ /* 0x000fc400000010ff */
[C---:B---3--:R-:W-:Y:S01]  /*e2e0*/  F2FP.BF16.F32.PACK_AB R166, R181.reuse, R166 ;  /* 0x000000a6b5a6723e */ /* 0x048fe200000010ff */
[----:B------:R-:W-:-:S04]  /*e2f0*/  FADD.FTZ R0, R181, R0 ;  /* 0x00000000b5007221 */ /* 0x000fc80000010000 */
[----:B------:R0:W-:Y:S01]  /*e300*/  STSM.16.M88.4 [R203], R164 ;  /* 0x000000a4cb007844 */ /* 0x0001e20000000200 */
[----:B------:R-:W-:Y:S05]  /*e310*/  @!P0 BRA `(.L_x_4614) ;  /* 0x0000000000048947 */ /* 0x000fea0003800000 */
[----:B------:R-:W-:Y:S01]  /*e320*/  BPT.TRAP 0x1 ;  /* 0x000000040000795c */ /* 0x000fe20000300000 */
.L_x_4614:
[----:B------:R1:W2:Y:S01]  /*e330*/  SYNCS.PHASECHK.TRANS64.TRYWAIT P1, [R209+URZ+0x28c50], R213 ;  /* 0x028c50d5d10075a7 */ /* 0x0002a2000802017f */
[----:B------:R-:W-:Y:S05]  /*e340*/  @!P0 BRA `(.L_x_4615) ;  /* 0x0000000000048947 */ /* 0x000fea0003800000 */
[----:B------:R-:W-:Y:S01]  /*e350*/  BPT.TRAP 0x1 ;  /* 0x000000040000795c */ /* 0x000fe20000300000 */
.L_x_4615:
[----:B------:R-:W-:Y:S04]  /*e360*/  BSSY B2, `(.L_x_4616) ;  /* 0x0000004000027945 */ /* 0x000fe80003800000 */
[----:B--2---:R-:W-:Y:S05]  /*e370*/  @P1 BRA `(.L_x_4617) ;  /* 0x0000000000081947 */ /* 0x004fea0003800000 */
[----:B------:R-:W2:Y:S02]  /*e380*/  SYNCS.PHASECHK.TRANS64.TRYWAIT P1, [R209+URZ+0x28c50], R213 ;  /* 0x028c50d5d10075a7 */ /* 0x000ea4000802017f */
[----:B--2---:R-:W-:Y:S05]  /*e390*/  @!P1 BRA `(.L_x_4618) ;  /* 0x0000010800b09947 */ /* 0x004fea0003800000 */
.L_x_4617:
[----:B------:R-:W-:Y:S05]  /*e3a0*/  BSYNC B2 ;  /* 0x0000000000027941 */ /* 0x000fea0003800000 */
.L_x_4616:
        /* <DEDUP_REMOVED lines=40> */
.L_x_4619:
[----:B------:R-:W-:Y:S01]  /*e630*/  ISETP.GT.AND P1, PT, R21, R20, PT ;  /* 0x000000141500720c */ /* 0x000fe20003f24270 */
[----:B-12---:R-:W-:Y:S02]  /*e640*/  VIADD R209, R209, 0x28c60 ;  /* 0x00028c60d1d17836 */ /* 0x006fe40000000000 */
        /* <DEDUP_REMOVED lines=8> */
.L_x_4607:
[----:B0-----:R-:W-:-:S07]  /*e6d0*/  IMAD.MOV.U32 R209, RZ, RZ, R21 ;  /* 0x000000ffffd17224 */ /* 0x001fce00078e0015 */
.L_x_4606:
[----:B------:R-:W-:Y:S05]  /*e6e0*/  BSYNC B1 ;  /* 0x0000000000017941 */ /* 0x000fea0003800000 */
.L_x_4605:
[----:B------:R-:W-:Y:S01]  /*e6f0*/  ISETP.GE.AND P1, PT, R209, R205, PT ;  /* 0x000000cdd100720c */ /* 0x000fe20003f26270 */
[----:B------:R-:W-:-:S12]  /*e700*/  BSSY B0, `(.L_x_4621) ;  /* 0x00001a5000007945 */ /* 0x000fd80003800000 */
[----:B------:R-:W-:Y:S05]  /*e710*/  @!P1 BRA `(.L_x_4622) ;  /* 0x00000018008c9947 */ /* 0x000fea0003800000 */
[----:B------:R-:W-:Y:S02]  /*e720*/  IMAD.MOV.U32 R21, RZ, RZ, R13 ;  /* 0x000000ffff157224 */ /* 0x000fe400078e000d */
[----:B------:R-:W-:Y:S02]  /*e730*/  IMAD.MOV.U32 R213, RZ, RZ, R14 ;  /* 0x000000ffffd57224 */ /* 0x000fe400078e000e */
[----:B------:R-:W-:-:S07]  /*e740*/  IMAD.MOV.U32 R200, RZ, RZ, R17 ;  /* 0x000000ffffc87224 */ /* 0x000fce00078e0011 */
.L_x_4635:
[----:B------:R-:W-:-:S05]  /*e750*/  VIADD R17, R200, 0x1 ;  /* 0x00000001c8117836 */ /* 0x000fca0000000000 */
[----:B------:R-:W-:-:S04]  /*e760*/  ISETP.NE.AND P1, PT, R17, 0x2, PT ;  /* 0x000000021100780c */ /* 0x000fc80003f25270 */
[----:B------:R-:W-:Y:S02]  /*e770*/  SEL R12, RZ, 0x1, P1 ;  /* 0x00000001ff0c7807 */ /* 0x000fe40000800000 */
[----:B------:R-:W-:Y:S02]  /*e780*/  SEL R17, R17, RZ, P1 ;  /* 0x000000ff11117207 */ /* 0x000fe40000800000 */
[----:B------:R-:W-:Y:S01]  /*e790*/  LOP3.LUT R22, R22, R12, RZ, 0x3c, !PT ;  /* 0x0000000c16167212 */ /* 0x000fe200078e3cff */
[----:B0-----:R-:W-:Y:S06]  /*e7a0*/  @!P0 BRA `(.L_x_4623) ;  /* 0x0000000000048947 */ /* 0x001fec0003800000 */
[----:B------:R-:W-:Y:S01]  /*e7b0*/  BPT.TRAP 0x1 ;  /* 0x000000040000795c */ /* 0x000fe20000300000 */
.L_x_4623:
[----:B------:R-:W-:Y:S01]  /*e7c0*/  IMAD R198, R17, 0x8, R2 ;  /* 0x0000000811c67824 */ /* 0x000fe200078e0202 */
[----:B------:R-:W-:-:S04]  /*e7d0*/  SHF.L.U32 R20, R22, 0x1f, RZ ;  /* 0x0000001f16147819 */ /* 0x000fc800000006ff */
[----:B------:R0:W1:Y:S01]  /*e7e0*/  SYNCS.PHASECHK.TRANS64.TRYWAIT P1, [R198+URZ+0x28c30], R20 ;  /* 0x028c3014c60075a7 */ /* 0x000062000802017f */
[----:B------:R-:W-:Y:S05]  /*e7f0*/  @!P0 BRA `(.L_x_4624) ;  /* 0x0000000000048947 */ /* 0x000fea0003800000 */
[----:B------:R-:W-:Y:S01]  /*e800*/  BPT.TRAP 0x1 ;  /* 0x000000040000795c */ /* 0x000fe20000300000 */
.L_x_4624:
[----:B------:R-:W-:Y:S01]  /*e810*/  BSSY B1, `(.L_x_4625) ;  /* 0x0000006000017945 */ /* 0x000fe20003800000 */
[----:B------:R-:W-:Y:S02]  /*e820*/  IMAD R154, R17, 0x200, R15 ;  /* 0x00000200119a7824 */ /* 0x000fe400078e020f */
[----:B------:R-:W-:Y:S01]  /*e830*/  IMAD.MOV.U32 R155, RZ, RZ, 0x40000040 ;  /* 0x40000040ff9b7424 */ /* 0x000fe200078e00ff */
[----:B-1----:R-:W-:Y:S06]  /*e840*/  @P1 BRA `(.L_x_4626) ;  /* 0x0000000000081947 */ /* 0x002fec0003800000 */
[----:B------:R-:W1:Y:S02]  /*e850*/  SYNCS.PHASECHK.TRANS64.TRYWAIT P1, [R198+URZ+0x28c30], R20 ;  /* 0x028c3014c60075a7 */ /* 0x000e64000802017f */
[----:B-1----:R-:W-:Y:S05]  /*e860*/  @!P1 BRA `(.L_x_4627) ;  /* 0x0000010400909947 */ /* 0x002fea0003800000 */
.L_x_4626:
[----:B------:R-:W-:Y:S05]  /*e870*/  BSYNC B1 ;  /* 0x0000000000017941 */ /* 0x000fea0003800000 */
.L_x_4625:
        /* <DEDUP_REMOVED lines=36> */
.L_x_4628:
        /* <DEDUP_REMOVED lines=20> */
[----:B--2---:R-:W-:Y:S01]  /*ec00*/  FMNMX.FTZ R13, R12, R13, !PT ;  /* 0x0000000d0c0d7209 */ /* 0x004fe20007810000 */
[----:B------:R-:W-:-:S04]  /*ec10*/  IMAD.U32 R12, RZ, RZ, UR38 ;  /* 0x00000026ff0c7e24 */ /* 0x000fc8000f8e00ff */
[----:B------:R-:W2:Y:S02]  /*ec20*/  SHFL.BFLY PT, R14, R13, 0x1, 0x1f ;  /* 0x0c201f000d0e7f89 */ /* 0x000ea400000e0000 */
[----:B--2---:R-:W-:-:S05]  /*ec30*/  FMNMX.FTZ R14, R13, R14, !PT ;  /* 0x0000000e0d0e7209 */ /* 0x004fca0007810000 */
        /* <DEDUP_REMOVED lines=27> */
[-C--:B------:R-:W-:Y:S01]  /*edf0*/  FMUL.FTZ R24, R24, R168.reuse ;  /* 0x000000a818187220 */ /* 0x080fe20000410000 */
[----:B------:R-:W-:Y:S01]  /*ee00*/  FMNMX.FTZ R13, R155, R13, !PT ;  /* 0x0000000d9b0d7209 */ /* 0x000fe20007810000 */
[-C--:B------:R-:W-:Y:S01]  /*ee10*/  FMUL.FTZ R25, R25, R168.reuse ;  /* 0x000000a819197220 */ /* 0x080fe20000410000 */
[-C--:B------:R-:W-:Y:S01]  /*ee20*/  FMUL.FTZ R28, R28, R168.reuse ;  /* 0x000000a81c1c7220 */ /* 0x080fe20000410000 */
[----:B------:R-:W-:Y:S01]  /*ee30*/  FMUL.FTZ R29, R29, R168 ;  /* 0x000000a81d1d7220 */ /* 0x000fe20000410000 */
[----:B------:R-:W-:Y:S01]  /*ee40*/  FMNMX.FTZ R13, R158, R13, !PT ;  /* 0x0000000d9e0d7209 */ /* 0x000fe20007810000 */
[----:B------:R-:W2:Y:S01]  /*ee50*/  MUFU.EX2 R156, R156 ;  /* 0x0000009c009c7308 */ /* 0x000ea20000000800 */
[----:B----4-:R-:W-:Y:S01]  /*ee60*/  FFMA.FTZ R0, R168, R0, R152 ;  /* 0x00000000a8007223 */ /* 0x010fe20000010098 */
[-C--:B------:R-:W-:Y:S01]  /*ee70*/  FMUL.FTZ R32, R32, R168.reuse ;  /* 0x000000a820207220 */ /* 0x080fe20000410000 */
        /* <DEDUP_REMOVED lines=15> */
[----:B--2---:R-:W-:Y:S01]  /*ef70*/  FADD.FTZ R0, R156, R0 ;  /* 0x000000009c007221 */ /* 0x004fe20000010000 */
[-C--:B------:R-:W-:Y:S01]  /*ef80*/  FMUL.FTZ R48, R48, R168.reuse ;  /* 0x000000a830307220 */ /* 0x080fe20000410000 */
[----:B------:R-:W-:Y:S01]  /*ef90*/  FMNMX.FTZ R13, R167, R13, !PT ;  /* 0x0000000da70d7209 */ /* 0x000fe20007810000 */
[-C--:B------:R-:W-:Y:S01]  /*efa0*/  FMUL.FTZ R49, R49, R168.reuse ;  /* 0x000000a831317220 */ /* 0x080fe20000410000 */
[-C--:B------:R-:W-:Y:S01]  /*efb0*/  FMUL.FTZ R52, R52, R168.reuse ;  /* 0x000000a834347220 */ /* 0x080fe20000410000 */
[-C--:B------:R-:W-:Y:S01]  /*efc0*/  FMUL.FTZ R53, R53, R168.reuse ;  /* 0x000000a835357220 */ /* 0x080fe20000410000 */
[----:B------:R-:W-:Y:S01]  /*efd0*/  FMNMX.FTZ R13, R170, R13, !PT ;  /* 0x0000000daa0d7209 */ /* 0x000fe20007810000 */
[----:B------:R-:W-:Y:S01]  /*efe0*/  MUFU.EX2 R164, R164 ;  /* 0x000000a400a47308 */ /* 0x000fe20000000800 */
[----:B----4-:R-:W-:Y:S01]  /*eff0*/  FADD.FTZ R0, R157, R0 ;  /* 0x000000009d007221 */ /* 0x010fe20000010000 */
        /* <DEDUP_REMOVED lines=90> */
[-C--:B------:R-:W-:Y:S01]  /*f5a0*/  FMUL.FTZ R38, R38, R21.reuse ;  /* 0x0000001526267220 */ /* 0x080fe20000410000 */
[-C--:B--2---:R-:W-:Y:S01]  /*f5b0*/  FMUL.FTZ R200, R13, R12.reuse ;  /* 0x0000000c0dc87220 */ /* 0x084fe20000410000 */
[-C--:B------:R-:W-:Y:S01]  /*f5c0*/  FMUL.FTZ R39, R39, R21.reuse ;  /* 0x0000001527277220 */ /* 0x080fe20000410000 */
[-C--:B------:R-:W-:Y:S01]  /*f5d0*/  FMUL.FTZ R42, R42, R21.reuse ;  /* 0x000000152a2a7220 */ /* 0x080fe20000410000 */
[-C--:B------:R-:W-:Y:S01]  /*f5e0*/  FMUL.FTZ R43, R43, R21.reuse ;  /* 0x000000152b2b7220 */ /* 0x080fe20000410000 */
        /* <DEDUP_REMOVED lines=27> */
[----:B------:R-:W-:Y:S01]  /*f7a0*/  FMUL.FTZ R54, R54, R21 ;  /* 0x0000001536367220 */ /* 0x000fe20000410000 */
        /* <DEDUP_REMOVED lines=97> */
.L_x_4629:
[----:B------:R2:W4:Y:S01]  /*fdc0*/  SYNCS.PHASECHK.TRANS64.TRYWAIT P1, [R198+URZ+0x28c50], R20 ;  /* 0x028c5014c60075a7 */ /* 0x000522000802017f */
[----:B------:R-:W-:Y:S05]  /*fdd0*/  @!P0 BRA `(.L_x_4630) ;  /* 0x0000000000048947 */ /* 0x000fea0003800000 */
[----:B------:R-:W-:Y:S01]  /*fde0*/  BPT.TRAP 0x1 ;  /* 0x000000040000795c */ /* 0x000fe20000300000 */
.L_x_4630:
[----:B------:R-:W-:Y:S04]  /*fdf0*/  BSSY B1, `(.L_x_4631) ;  /* 0x0000004000017945 */ /* 0x000fe80003800000 */
[----:B----4-:R-:W-:Y:S05]  /*fe00*/  @P1 BRA `(.L_x_4632) ;  /* 0x0000000000081947 */ /* 0x010fea0003800000 */
[----:B------:R-:W4:Y:S02]  /*fe10*/  SYNCS.PHASECHK.TRANS64.TRYWAIT P1, [R198+URZ+0x28c50], R20 ;  /* 0x028c5014c60075a7 */ /* 0x000f24000802017f */
[----:B----4-:R-:W-:Y:S05]  /*fe20*/  @!P1 BRA `(.L_x_4633) ;  /* 0x000000f000349947 */ /* 0x010fea0003800000 */
.L_x_4632:
[----:B------:R-:W-:Y:S05]  /*fe30*/  BSYNC B1 ;  /* 0x0000000000017941 */ /* 0x000fea0003800000 */
.L_x_4631:
        /* <DEDUP_REMOVED lines=40> */
.L_x_4634:
        /* <DEDUP_REMOVED lines=9> */
.L_x_4622:
[----:B------:R-:W-:Y:S05]  /*10150*/  BSYNC B0 ;  /* 0x0000000000007941 */ /* 0x000fea0003800000 */
.L_x_4621:
[----:B------:R-:W2:Y:S01]  /*10160*/  LDL.LU R20, [R1+0x4c] ;  /* 0x00004c0001147983 */ /* 0x000ea20000300800 */
        /* <DEDUP_REMOVED lines=168> */
.L_x_4545:
[----:B------:R-:W-:Y:S05]  /*10bf0*/  BSYNC B7 ;  /* 0x0000000000077941 */ /* 0x000fea0003800000 */
.L_x_4541:
[----:B------:R-:W2:Y:S08]  /*10c00*/  S2UR UR4, SR_CgaCtaId ;  /* 0x00000000000479c3 */ /* 0x000eb00000008800 */
[----:B------:R-:W-:Y:S01]  /*10c10*/  BAR.SYNC.DEFER_BLOCKING 0x5, 0x180 ;  /* 0x0146000000007b1d */ /* 0x000fe20000010000 */
[----:B------:R-:W-:-:S05]  /*10c20*/  MOV R2, 0x400 ;  /* 0x0000040000027802 */ /* 0x000fca0000000f00 */
[----:B------:R-:W-:Y:S01]  /*10c30*/  BSSY B0, `(.L_x_4636) ;  /* 0x00004f4000007945 */ /* 0x000fe20003800000 */
[----:B--2---:R-:W-:-:S05]  /*10c40*/  IMAD.U32 R187, RZ, RZ, UR4 ;  /* 0x00000004ffbb7e24 */ /* 0x004fca000f8e00ff */
[----:B------:R-:W-:-:S05]  /*10c50*/  LEA R2, R187, R2, 0x18 ;  /* 0x00000002bb027211 */ /* 0x000fca00078ec0ff */
[----:B------:R2:W3:Y:S01]  /*10c60*/  LDS.128 R4, [R2+0x28cd0] ;  /* 0x028cd00002047984 */ /* 0x0004e20000000c00 */
[----:B------:R-:W-:Y:S06]  /*10c70*/  BAR.ARV 0x4, 0x180 ;  /* 0x0106000000007b1d */ /* 0x000fec0000002000 */
[----:B------:R-:W-:Y:S05]  /*10c80*/  @P0 BRA `(.L_x_4637) ;  /* 0x0000003c00ac0947 */ /* 0x000fea0003800000 */
[----:B------:R-:W1:Y:S01]  /*10c90*/  LDL R3, [R1+0x60] ;  /* 0x0000600001037983 */ /* 0x000e620000100800 */
[----:B------:R-:W2:Y:S01]  /*10ca0*/  S2R R0, SR_SWINHI ;  /* 0x0000000000007919 */ /* 0x000ea20000002f00 */
[----:B----4-:R-:W-:Y:S01]  /*10cb0*/  F2FP.BF16.F32.PACK_AB R10, R29, R28 ;  /* 0x0000001c1d0a723e */ /* 0x010fe200000010ff */
[----:B------:R-:W-:Y:S01]  /*10cc0*/  ULDC.64 UR6, c[0x0][0xc00] ;  /* 0x0003000000067ab9 */ /* 0x000fe20000000a00 */
[----:B------:R-:W-:Y:S01]  /*10cd0*/  F2FP.BF16.F32.PACK_AB R11, R31, R30 ;  /* 0x0000001e1f0b723e */ /* 0x000fe200000010ff */
[----:B------:R-:W4:Y:S01]  /*10ce0*/  LDL.LU R157, [R1+0x40] ;  /* 0x00004000019d7983 */ /* 0x000f220000300800 */
[----:B0-----:R-:W-:Y:S01]  /*10cf0*/  F2FP.BF16.F32.PACK_AB R12, R33, R32 ;  /* 0x00000020210c723e */ /* 0x001fe200000010ff */
[----:B------:R-:W-:Y:S01]  /*10d00*/  ULDC.64 UR4, c[0x0][0xc08] ;  /* 0x0003020000047ab9 */ /* 0x000fe20000000a00 */
[----:B------:R-:W-:Y:S01]  /*10d10*/  F2FP.BF16.F32.PACK_AB R13, R35, R34 ;  /* 0x00000022230d723e */ /* 0x000fe200000010ff */
[----:B------:R-:W3:Y:S01]  /*10d20*/  LDL.LU R156, [R1+0x44] ;  /* 0x00004400019c7983 */ /* 0x000ee20000300800 */
[----:B-----5:R-:W-:-:S02]  /*10d30*/  MOV R152, R2 ;  /* 0x0000000200987202 */ /* 0x020fc40000000f00 */
[----:B--2---:R-:W-:Y:S02]  /*10d40*/  MOV R153, R0 ;  /* 0x0000000000997202 */ /* 0x004fe40000000f00 */
[----:B------:R-:W-:Y:S02]  /*10d50*/  F2FP.BF16.F32.PACK_AB R14, R37, R36 ;  /* 0x00000024250e723e */ /* 0x000fe400000010ff */
[----:B------:R-:W-:Y:S01]  /*10d60*/  F2FP.BF16.F32.PACK_AB R15, R39, R38 ;  /* 0x00000026270f723e */ /* 0x000fe200000010ff */
[----:B------:R-:W-:Y:S01]  /*10d70*/  BAR.SYNC.DEFER_BLOCKING 0x1, 0x100 ;  /* 0x0044000000007b1d */ /* 0x000fe20000010000 */
[----:B-1----:R-:W-:-:S03]  /*10d80*/  IMAD.WIDE R20, R3, 0x2, R152 ;  /* 0x0000000203147825 */ /* 0x002fc600078e0298 */
        /* <DEDUP_REMOVED lines=164> */
[----:B----4-:R-:W-:Y:S02]  /*117d0*/  IADD3 R8, P0, R157, UR6, RZ ;  /* 0x000000069d087c10 */ /* 0x010fe4000ff1e0ff */
[----:B------:R-:W-:Y:S02]  /*117e0*/  MOV R20, R20 ;  /* 0x0000001400147202 */ /* 0x000fe40000000f00 */
[----:B------:R-:W-:Y:S02]  /*117f0*/  F2FP.BF16.F32.PACK_AB R13, R147, R146 ;  /* 0x00000092930d723e */ /* 0x000fe400000010ff */
[----:B------:R-:W-:Y:S02]  /*11800*/  F2FP.BF16.F32.PACK_AB R14, R149, R148 ;  /* 0x00000094950e723e */ /* 0x000fe400000010ff */
[----:B------:R-:W-:-:S02]  /*11810*/  F2FP.BF16.F32.PACK_AB R15, R151, R150 ;  /* 0x00000096970f723e */ /* 0x000fc400000010ff */
[----:B---3--:R-:W-:Y:S02]  /*11820*/  IADD3.X R9, R156, UR7, RZ, P0, !PT ;  /* 0x000000079c097c10 */ /* 0x008fe400087fe4ff */
[----:B------:R-:W-:Y:S01]  /*11830*/  ISETP.NE.U32.AND P0, PT, RZ, UR4, PT ;  /* 0x00000004ff007c0c */ /* 0x000fe2000bf05070 */
[----:B------:R0:W-:Y:S01]  /*11840*/  STSM.16.M88.4 [R20], R12 ;  /* 0x0000000c14007844 */ /* 0x0001e20000000200 */
[----:B------:R-:W-:Y:S02]  /*11850*/  BAR.SYNC.DEFER_BLOCKING 0x1, 0x100 ;  /* 0x0044000000007b1d */ /* 0x000fe40000010000 */
[----:B------:R-:W-:Y:S02]  /*11860*/  ISETP.NE.AND.EX P0, PT, RZ, UR5, PT, P0 ;  /* 0x00000005ff007c0c */ /* 0x000fe4000bf05300 */
[----:B------:R-:W-:-:S04]  /*11870*/  ISETP.NE.U32.AND P1, PT, RZ, UR6, PT ;  /* 0x00000006ff007c0c */ /* 0x000fc8000bf25070 */
[----:B------:R-:W-:Y:S01]  /*11880*/  ISETP.NE.AND.EX P1, PT, RZ, UR7, PT, P1 ;  /* 0x00000007ff007c0c */ /* 0x000fe2000bf25310 */
[----:B------:R-:W-:-:S06]  /*11890*/  IMAD.MOV.U32 R4, RZ, RZ, RZ ;  /* 0x000000ffff047224 */ /* 0x000fcc00078e00ff */
[----:B------:R-:W-:Y:S01]  /*118a0*/  @P0 IADD3 R10, P2, R157, UR4, RZ ;  /* 0x000000049d0a0c10 */ /* 0x000fe2000ff5e0ff */
        /* <DEDUP_REMOVED lines=10> */
.L_x_4638:
[----:B------:R-:W2:Y:S01]  /*11950*/  LDL R0, [R1+0x54] ;  /* 0x0000540001007983 */ /* 0x000ea20000100800 */
[----:B------:R-:W-:-:S03]  /*11960*/  ULDC UR4, c[0x0][0xad4] ;  /* 0x0002b50000047ab9 */ /* 0x000fc60000000800 */
[----:B0-----:R-:W3:Y:S04]  /*11970*/  LDL.LU R8, [R1+0x38] ;  /* 0x0000380001087983 */ /* 0x001ee80000300800 */
[----:B------:R0:W5:Y:S02]  /*11980*/  LDL R158, [R1+0x3c] ;  /* 0x00003c00019e7983 */ /* 0x0001640000100800 */
[----:B-----5:R-:W-:Y:S02]  /*11990*/  SHF.R.S32.HI R20, RZ, 0x1f, R4 ;  /* 0x0000001fff147819 */ /* 0x020fe40000011404 */
[----:B--2---:R-:W1:Y:S01]  /*119a0*/  SHFL.IDX PT, R0, R0, RZ, 0x1f ;  /* 0x00001fff00007589 */ /* 0x004e6200000e0000 */
[----:B---3--:R-:W-:Y:S02]  /*119b0*/  ISETP.NE.AND P1, PT, R8, RZ, PT ;  /* 0x000000ff0800720c */ /* 0x008fe40003f25270 */
[----:B-1----:R-:W-:-:S02]  /*119c0*/  ISETP.NE.AND P0, PT, R0, RZ, PT ;  /* 0x000000ff0000720c */ /* 0x002fc40003f05270 */
[----:B------:R-:W-:-:S11]  /*119d0*/  SEL R0, R8, UR4, P1 ;  /* 0x0000000408007c07 */ /* 0x000fd60008800000 */
[----:B0-----:R-:W-:Y:S05]  /*119e0*/  @P0 BRA `(.L_x_4639) ;  /* 0x0000000000fc0947 */ /* 0x001fea0003800000 */
[----:B------:R-:W2:Y:S01]  /*119f0*/  LDL.LU R13, [R1+0x50] ;  /* 0x00005000010d7983 */ /* 0x000ea20000300800 */
[----:B------:R-:W-:Y:S01]  /*11a00*/  IMAD.MOV.U32 R12, RZ, RZ, 0x9b8 ;  /* 0x000009b8ff0c7424 */ /* 0x000fe200078e00ff */
[----:B------:R-:W-:Y:S01]  /*11a10*/  ISETP.GT.AND P1, PT, R0, 0x1, PT ;  /* 0x000000010000780c */ /* 0x000fe20003f24270 */
[----:B------:R-:W0:Y:S01]  /*11a20*/  LDC R157, c[0x0][0xbe8] ;  /* 0x0002fa00ff9d7b82 */ /* 0x000e220000000800 */
[----:B------:R-:W3:Y:S01]  /*11a30*/  LDL R156, [R1+0x48] ;  /* 0x00004800019c7983 */ /* 0x000ee20000100800 */
[----:B------:R-:W-:Y:S02]  /*11a40*/  ISETP.NE.U32.AND P0, PT, RZ, UR6, PT ;  /* 0x00000006ff007c0c */ /* 0x000fe4000bf05070 */
[----:B------:R-:W-:Y:S01]  /*11a50*/  SEL R12, R12, 0x978, P1 ;  /* 0x000009780c0c7807 */ /* 0x000fe20000800000 */
[----:B------:R-:W4:Y:S01]  /*11a60*/  LDL R159, [R1+0x5c] ;  /* 0x00005c00019f7983 */ /* 0x000f220000100800 */
[----:B------:R-:W-:Y:S02]  /*11a70*/  ISETP.NE.AND.EX P0, PT, RZ, UR7, PT, P0 ;  /* 0x00000007ff007c0c */ /* 0x000fe4000bf05300 */
[----:B------:R-:W1:Y:S02]  /*11a80*/  LDC.64 R10, c[0x0][R12+0x220] ;  /* 0x000088000c0a7b82 */ /* 0x000e640000000a00 */
[----:B------:R-:W-:-:S06]  /*11a90*/  SEL R14, R158, RZ, !P0 ;  /* 0x000000ff9e0e7207 */ /* 0x000fcc0004000000 */
[----:B------:R-:W5:Y:S01]  /*11aa0*/  LDC.64 R8, c[0x0][R12+0x218] ;  /* 0x000086000c087b82 */ /* 0x000f620000000a00 */
[----:B------:R-:W-:Y:S02]  /*11ab0*/  IMAD.IADD R21, R208, 0x1, R199 ;  /* 0x00000001d0157824 */ /* 0x000fe400078e02c7 */
[----:B-1----:R-:W-:Y:S01]  /*11ac0*/  IMAD R11, R11, R14, RZ ;  /* 0x0000000e0b0b7224 */ /* 0x002fe200078e02ff */
[----:B--2---:R-:W-:Y:S02]  /*11ad0*/  SEL R13, R13, RZ, !P0 ;  /* 0x000000ff0d0d7207 */ /* 0x004fe40004000000 */
[----:B0-----:R-:W-:-:S03]  /*11ae0*/  ISETP.NE.AND P0, PT, R157, 0x1, PT ;  /* 0x000000019d00780c */ /* 0x001fc60003f05270 */
[C---:B------:R-:W-:Y:S02]  /*11af0*/  IMAD R13, R10.reuse, R13, R11 ;  /* 0x0000000d0a0d7224 */ /* 0x040fe400078e020b */
[----:B------:R-:W-:-:S04]  /*11b00*/  IMAD.WIDE.U32 R10, R10, R14, RZ ;  /* 0x0000000e0a0a7225 */ /* 0x000fc800078e00ff */
[-C--:B-----5:R-:W-:Y:S02]  /*11b10*/  IMAD R14, R9, R185.reuse, RZ ;  /* 0x000000b9090e7224 */ /* 0x0a0fe400078e02ff */
[----:B------:R-:W-:-:S04]  /*11b20*/  IMAD.WIDE.U32 R8, R8, R185, RZ ;  /* 0x000000b908087225 */ /* 0x000fc800078e00ff */
[----:B------:R-:W-:Y:S02]  /*11b30*/  IMAD.IADD R14, R9, 0x1, R14 ;  /* 0x00000001090e7824 */ /* 0x000fe400078e020e */
[----:B------:R-:W0:Y:S01]  /*11b40*/  @P0 LDC R9, c[0x0][0xbec] ;  /* 0x0002fb00ff090b82 */ /* 0x000e220000000800 */
[----:B------:R-:W-:-:S07]  /*11b50*/  IADD3 R15, P2, P3, R10, R8, R4 ;  /* 0x000000080a0f7210 */ /* 0x000fce0007b5e004 */
[----:B------:R-:W1:Y:S01]  /*11b60*/  @P0 LDC R8, c[0x0][0xbf0] ;  /* 0x0002fc00ff080b82 */ /* 0x000e620000000800 */
[----:B------:R-:W-:-:S05]  /*11b70*/  IMAD.IADD R13, R11, 0x1, R13 ;  /* 0x000000010b0d7824 */ /* 0x000fca00078e020d */
[----:B------:R-:W-:Y:S01]  /*11b80*/  IADD3.X R13, R13, R14, R20, P2, P3 ;  /* 0x0000000e0d0d7210 */ /* 0x000fe200017e6414 */
[----:B------:R-:W-:Y:S02]  /*11b90*/  IMAD.MOV.U32 R14, RZ, RZ, R21 ;  /* 0x000000ffff0e7224 */ /* 0x000fe400078e0015 */
[----:B0-----:R-:W-:-:S05]  /*11ba0*/  @P0 IMAD.HI.U32 R9, R21, R9, RZ ;  /* 0x0000000915090227 */ /* 0x001fca00078e00ff */
[----:B-1----:R-:W-:Y:S02]  /*11bb0*/  @P0 SHF.R.U32.HI R14, RZ, R8, R9 ;  /* 0x00000008ff0e0219 */ /* 0x002fe40000011609 */
[----:B------:R-:W0:Y:S01]  /*11bc0*/  LDC.64 R8, c[0x0][R12+0x228] ;  /* 0x00008a000c087b82 */ /* 0x000e220000000a00 */
[----:B---3--:R-:W-:-:S05]  /*11bd0*/  SEL R156, R156, RZ, P1 ;  /* 0x000000ff9c9c7207 */ /* 0x008fca0000800000 */
        /* <DEDUP_REMOVED lines=17> */
[----:B------:R-:W-:Y:S01]  /*11cf0*/  IMAD.IADD R13, R191, 0x1, R199 ;  /* 0x00000001bf0d7824 */ /* 0x000fe200078e02c7 */
[----:B0-----:R-:W-:Y:S01]  /*11d00*/  LEA R11, P0, R10, R8, 0x2 ;  /* 0x000000080a0b7211 */ /* 0x001fe200078010ff */
[----:B----4-:R-:W-:-:S03]  /*11d10*/  IMAD.MOV R8, RZ, RZ, -R159 ;  /* 0x000000ffff087224 */ /* 0x010fc600078e0a9f */
        /* <DEDUP_REMOVED lines=12> */
.L_x_4639:
[----:B------:R-:W-:Y:S02]  /*11de0*/  ISETP.GT.AND P1, PT, R0, 0x1, PT ;  /* 0x000000010000780c */ /* 0x000fe40003f24270 */
[----:B------:R-:W-:-:S04]  /*11df0*/  ISETP.NE.U32.AND P0, PT, RZ, UR6, PT ;  /* 0x00000006ff007c0c */ /* 0x000fc8000bf05070 */
[----:B------:R-:W-:-:S04]  /*11e00*/  ISETP.NE.AND.EX P0, PT, RZ, UR7, PT, P0 ;  /* 0x00000007ff007c0c */ /* 0x000fc8000bf05300 */
[----:B------:R-:W-:-:S03]  /*11e10*/  SEL R0, R158, RZ, !P0 ;  /* 0x000000ff9e007207 */ /* 0x000fc60004000000 */
[----:B------:R-:W-:Y:S06]  /*11e20*/  @P1 BRA `(.L_x_4640) ;  /* 0x0000001000601947 */ /* 0x000fec0003800000 */
[----:B------:R-:W1:Y:S01]  /*11e30*/  S2R R82, SR_TID.X ;  /* 0x0000000000527919 */ /* 0x000e620000002100 */
[----:B------:R-:W2:Y:S01]  /*11e40*/  LDC R84, c[0x0][0xbe8] ;  /* 0x0002fa00ff547b82 */ /* 0x000ea20000000800 */
[----:B------:R-:W-:Y:S01]  /*11e50*/  ULDC.64 UR4, c[0x0][0xaa0] ;  /* 0x0002a80000047ab9 */ /* 0x000fe20000000a00 */
[----:B-1----:R-:W-:-:S05]  /*11e60*/  VIADD R82, R82, 0xffffff80 ;  /* 0xffffff8052527836 */ /* 0x002fca0000000000 */
[----:B------:R-:W-:-:S04]  /*11e70*/  SHF.R.S32.HI R81, RZ, 0x1f, R82 ;  /* 0x0000001fff517819 */ /* 0x000fc80000011452 */
[----:B------:R-:W-:-:S04]  /*11e80*/  LEA.HI R81, R81, R82, RZ, 0x3 ;  /* 0x0000005251517211 */ /* 0x000fc800078f18ff */
[----:B------:R-:W-:-:S05]  /*11e90*/  SHF.R.S32.HI R80, RZ, 0x3, R81 ;  /* 0x00000003ff507819 */ /* 0x000fca0000011451 */
[----:B0-----:R-:W-:-:S04]  /*11ea0*/  IMAD R9, R80, 0x40, R193 ;  /* 0x0000004050097824 */ /* 0x001fc800078e02c1 */
[----:B------:R-:W-:-:S03]  /*11eb0*/  IMAD.WIDE R152, R9, 0x2, R152 ;  /* 0x0000000209987825 */ /* 0x000fc600078e0298 */
[----:B------:R-:W-:Y:S01]  /*11ec0*/  IADD3 R37, P0, R152, 0x5000, RZ ;  /* 0x0000500098257810 */ /* 0x000fe20007f1e0ff */
        /* <DEDUP_REMOVED lines=11> */
[----:B------:R-:W-:Y:S01]  /*11f80*/  IADD3 R13, P3, R152, 0x1000, RZ ;  /* 0x00001000980d7810 */ /* 0x000fe20007f7e0ff */
[----:B------:R-:W-:Y:S01]  /*11f90*/  ULDC.64 UR4, c[0x0][0xae8] ;  /* 0x0002ba0000047ab9 */ /* 0x000fe20000000a00 */
[----:B------:R-:W-:Y:S01]  /*11fa0*/  LOP3.LUT R64, R65, 0x380, RZ, 0xc0, !PT ;  /* 0x0000038041407812 */ /* 0x000fe200078ec0ff */
[----:B------:R-:W-:Y:S01]  /*11fb0*/  IMAD.IADD R87, R82, 0x1, -R81 ;  /* 0x0000000152577824 */ /* 0x000fe200078e0a51 */
[----:B------:R-:W-:Y:S01]  /*11fc0*/  SHF.R.U64 R40, R40, 0x3, RZ ;  /* 0x0000000328287819 */ /* 0x000fe200000012ff */
[----:B------:R-:W-:Y:S01]  /*11fd0*/  VIADD R166, R193, 0x40 ;  /* 0x00000040c1a67836 */ /* 0x000fe20000000000 */
[----:B------:R-:W-:Y:S01]  /*11fe0*/  SHF.R.U64 R64, R64, 0x3, RZ ;  /* 0x0000000340407819 */ /* 0x000fe200000012ff */
[----:B------:R-:W-:Y:S01]  /*11ff0*/  IMAD.IADD R21, R21, 0x1, R83 ;  /* 0x0000000115157824 */ /* 0x000fe200078e0253 */
[----:B------:R-:W-:Y:S01]  /*12000*/  IADD3 R45, P2, R152, 0x7000, RZ ;  /* 0x00007000982d7810 */ /* 0x000fe20007f5e0ff */
[----:B------:R-:W-:Y:S01]  /*12010*/  VIADD R164, R193, 0x80 ;  /* 0x00000080c1a47836 */ /* 0x000fe20000000000 */
[----:B------:R-:W-:Y:S01]  /*12020*/  LOP3.LUT R64, R64, R65, RZ, 0x3c, !PT ;  /* 0x0000004140407212 */ /* 0x000fe200078e3cff */
[----:B------:R-:W-:Y:S01]  /*12030*/  IMAD.X R65, RZ, RZ, R153, P0 ;  /* 0x000000ffff417224 */ /* 0x000fe200000e0699 */
[----:B--2---:R-:W-:Y:S01]  /*12040*/  ISETP.NE.AND P0, PT, R84, 0x1, PT ;  /* 0x000000015400780c */ /* 0x004fe20003f05270 */
[----:B------:R-:W-:Y:S01]  /*12050*/  IMAD R4, R87, 0x20, R80 ;  /* 0x0000002057047824 */ /* 0x000fe200078e0250 */
[----:B------:R-:W-:Y:S01]  /*12060*/  LOP3.LUT R12, R13, 0x380, RZ, 0xc0, !PT ;  /* 0x000003800d0c7812 */ /* 0x000fe200078ec0ff */
[----:B------:R-:W-:Y:S01]  /*12070*/  IMAD.WIDE.U32 R20, R185, UR4, R20 ;  /* 0x00000004b9147c25 */ /* 0x000fe2000f8e0014 */
[----:B------:R-:W-:Y:S01]  /*12080*/  SHF.R.S32.HI R81, RZ, 0x1f, R0 ;  /* 0x0000001fff517819 */ /* 0x000fe20000011400 */
[----:B------:R-:W5:Y:S01]  /*12090*/  LD.E.128 R36, desc[UR42][R36.64] ;  /* 0x0000002a24247980 */ /* 0x000f62000c101d00 */
[----:B------:R-:W-:-:S02]  /*120a0*/  LOP3.LUT R40, R40, R41, RZ, 0x3c, !PT ;  /* 0x0000002928287212 */ /* 0x000fc400078e3cff */
[----:B------:R-:W-:Y:S01]  /*120b0*/  LOP3.LUT R44, R45, 0x380, RZ, 0xc0, !PT ;  /* 0x000003802d2c7812 */ /* 0x000fe200078ec0ff */
[C---:B------:R-:W-:Y:S01]  /*120c0*/  VIADD R162, R193.reuse, 0xc0 ;  /* 0x000000c0c1a27836 */ /* 0x040fe20000000000 */
[----:B------:R-:W-:Y:S01]  /*120d0*/  SHF.R.U64 R12, R12, 0x3, RZ ;  /* 0x000000030c0c7819 */ /* 0x000fe200000012ff */
[----:B------:R-:W-:Y:S01]  /*120e0*/  VIADD R160, R193, 0x100 ;  /* 0x00000100c1a07836 */ /* 0x000fe20000000000 */
[----:B------:R-:W-:Y:S01]  /*120f0*/  SHF.R.U64 R44, R44, 0x3, RZ ;  /* 0x000000032c2c7819 */ /* 0x000fe200000012ff */
[----:B------:R-:W0:Y:S01]  /*12100*/  @P0 LDC R83, c[0x0][0xbec] ;  /* 0x0002fb00ff530b82 */ /* 0x000e220000000800 */
[----:B------:R-:W-:Y:S01]  /*12110*/  IMAD.IADD R82, R199, 0x1, R4 ;  /* 0x00000001c7527824 */ /* 0x000fe200078e0204 */
[----:B------:R-:W-:Y:S01]  /*12120*/  LOP3.LUT R12, R12, R13, RZ, 0x3c, !PT ;  /* 0x0000000d0c0c7212 */ /* 0x000fe200078e3cff */
[----:B------:R-:W-:Y:S01]  /*12130*/  VIADD R158, R193, 0x140 ;  /* 0x00000140c19e7836 */ /* 0x000fe20000000000 */
[C---:B------:R-:W-:Y:S01]  /*12140*/  IADD3 R25, P4, R152.reuse, 0x2000, RZ ;  /* 0x0000200098197810 */ /* 0x040fe20007f9e0ff */
[----:B------:R-:W5:Y:S01]  /*12150*/  LD.E.128 R64, desc[UR42][R64.64] ;  /* 0x0000002a40407980 */ /* 0x000f62000c101d00 */
[----:B------:R-:W-:-:S02]  /*12160*/  IADD3 R29, P5, R152, 0x3000, RZ ;  /* 0x00003000981d7810 */ /* 0x000fc40007fbe0ff */
[----:B------:R-:W1:Y:S01]  /*12170*/  @P0 LDC R85, c[0x0][0xbf0] ;  /* 0x0002fc00ff550b82 */ /* 0x000e620000000800 */
[----:B------:R-:W-:Y:S01]  /*12180*/  IMAD R21, R185, UR5, R21 ;  /* 0x00000005b9157c24 */ /* 0x000fe2000f8e0215 */
[----:B------:R-:W-:Y:S01]  /*12190*/  ULDC.64 UR4, c[0x0][0xaf0] ;  /* 0x0002bc0000047ab9 */ /* 0x000fe20000000a00 */
[--C-:B------:R-:W-:Y:S01]  /*121a0*/  IMAD.X R41, RZ, RZ, R153.reuse, P1 ;  /* 0x000000ffff297224 */ /* 0x100fe200008e0699 */
[C---:B------:R-:W-:Y:S02]  /*121b0*/  IADD3 R69, P1, R152.reuse, 0xd000, RZ ;  /* 0x0000d00098457810 */ /* 0x040fe40007f3e0ff */
[C---:B------:R-:W-:Y:S02]  /*121c0*/  IADD3 R33, P6, R152.reuse, 0x4000, RZ ;  /* 0x0000400098217810 */ /* 0x040fe40007fde0ff */
[----:B------:R-:W2:Y:S01]  /*121d0*/  LDC R4, c[0x0][0xac8] ;  /* 0x0002b200ff047b82 */ /* 0x000ea20000000800 */
[----:B------:R-:W-:Y:S01]  /*121e0*/  IMAD R81, R81, UR4, RZ ;  /* 0x0000000451517c24 */ /* 0x000fe2000f8e02ff */
[----:B------:R-:W-:Y:S01]  /*121f0*/  LOP3.LUT R68, R69, 0x380, RZ, 0xc0, !PT ;  /* 0x0000038045447812 */ /* 0x000fe200078ec0ff */
[----:B------:R-:W-:Y:S01]  /*12200*/  IMAD.X R13, RZ, RZ, R153, P3 ;  /* 0x000000ffff0d7224 */ /* 0x000fe200018e0699 */
[----:B------:R-:W-:Y:S01]  /*12210*/  IADD3 R49, P3, R152, 0x8000, RZ ;  /* 0x0000800098317810 */ /* 0x000fe20007f7e0ff */
[----:B------:R-:W-:Y:S01]  /*12220*/  IMAD R81, R0, UR5, R81 ;  /* 0x0000000500517c24 */ /* 0x000fe2000f8e0251 */
[----:B------:R-:W-:Y:S01]  /*12230*/  LOP3.LUT R44, R44, R45, RZ, 0x3c, !PT ;  /* 0x0000002d2c2c7212 */ /* 0x000fe200078e3cff */
[----:B------:R-:W-:Y:S01]  /*12240*/  IMAD.WIDE.U32 R20, R0, UR4, R20 ;  /* 0x0000000400147c25 */ /* 0x000fe2000f8e0014 */
[----:B------:R-:W-:Y:S01]  /*12250*/  LOP3.LUT R24, R25, 0x380, RZ, 0xc0, !PT ;  /* 0x0000038019187812 */ /* 0x000fe200078ec0ff */
[----:B------:R-:W-:Y:S01]  /*12260*/  ULDC.64 UR4, c[0x0][0xae0] ;  /* 0x0002b80000047ab9 */ /* 0x000fe20000000a00 */
[----:B------:R-:W-:Y:S01]  /*12270*/  LOP3.LUT R28, R29, 0x380, RZ, 0xc0, !PT ;  /* 0x000003801d1c7812 */ /* 0x000fe200078ec0ff */
[----:B0-----:R-:W-:Y:S01]  /*12280*/  @P0 IMAD.HI.U32 R0, R82, R83, RZ ;  /* 0x0000005352000227 */ /* 0x001fe200078e00ff */
[----:B------:R-:W-:Y:S01]  /*12290*/  LOP3.LUT R32, R33, 0x380, RZ, 0xc0, !PT ;  /* 0x0000038021207812 */ /* 0x000fe200078ec0ff */
[----:B------:R-:W5:Y:S01]  /*122a0*/  LD.E.128 R12, desc[UR42][R12.64] ;  /* 0x0000002a0c0c7980 */ /* 0x000f62000c101d00 */
[----:B------:R-:W-:Y:S01]  /*122b0*/  SHF.R.U64 R68, R68, 0x3, RZ ;  /* 0x0000000344447819 */ /* 0x000fe200000012ff */
[----:B------:R-:W-:Y:S01]  /*122c0*/  IMAD.X R45, RZ, RZ, R153, P2 ;  /* 0x000000ffff2d7224 */ /* 0x000fe200010e0699 */
[----:B------:R-:W-:Y:S01]  /*122d0*/  IADD3 R73, P2, R152, 0xe000, RZ ;  /* 0x0000e00098497810 */ /* 0x000fe20007f5e0ff */
[----:B------:R-:W-:Y:S01]  /*122e0*/  IMAD.MOV.U32 R83, RZ, RZ, R82 ;  /* 0x000000ffff537224 */ /* 0x000fe200078e0052 */
[----:B------:R-:W-:Y:S01]  /*122f0*/  LOP3.LUT R48, R49, 0x380, RZ, 0xc0, !PT ;  /* 0x0000038031307812 */ /* 0x000fe200078ec0ff */
[----:B------:R-:W-:Y:S01]  /*12300*/  IMAD.IADD R199, R80, 0x1, R199 ;  /* 0x0000000150c77824 */ /* 0x000fe200078e02c7 */
[----:B-1----:R-:W-:Y:S01]  /*12310*/  @P0 SHF.R.U32.HI R83, RZ, R85, R0 ;  /* 0x00000055ff530219 */ /* 0x002fe20000011600 */
[----:B------:R-:W-:Y:S01]  /*12320*/  IMAD.IADD R21, R21, 0x1, R81 ;  /* 0x0000000115157824 */ /* 0x000fe200078e0251 */
[----:B------:R-:W-:Y:S01]  /*12330*/  SHF.R.U64 R24, R24, 0x3, RZ ;  /* 0x0000000318187819 */ /* 0x000fe200000012ff */
[----:B------:R-:W5:Y:S01]  /*12340*/  LD.E.128 R40, desc[UR42][R40.64] ;  /* 0x0000002a28287980 */ /* 0x000f62000c101d00 */
[----:B------:R-:W-:-:S02]  /*12350*/  SHF.R.U64 R28, R28, 0x3, RZ ;  /* 0x000000031c1c7819 */ /* 0x000fc400000012ff */
[----:B------:R-:W-:Y:S01]  /*12360*/  SHF.R.U64 R32, R32, 0x3, RZ ;  /* 0x0000000320207819 */ /* 0x000fe200000012ff */
[----:B------:R-:W5:Y:S01]  /*12370*/  LD.E.128 R44, desc[UR42][R44.64] ;  /* 0x0000002a2c2c7980 */ /* 0x000f62000c101d00 */
        /* <DEDUP_REMOVED lines=92> */
[----:B------:R-:W-:Y:S02]  /*12940*/  IMAD R3, R3, R84, RZ ;  /* 0x0000005403037224 */ /* 0x000fe400078e02ff */
        /* <DEDUP_REMOVED lines=17> */
[C---:B------:R-:W-:Y:S01]  /*12a60*/  VIADD R163, R193.reuse, 0xc0 ;  /* 0x000000c0c1a37836 */ /* 0x040fe20000000000 */
        /* <DEDUP_REMOVED lines=27> */
[----:B------:R-:W-:-:S02]  /*12c20*/  ISETP.GE.AND P1, PT, R158, R4, PT ;  /* 0x000000049e00720c */ /* 0x000fc40003f26270 */
[----:B0-----:R-:W-:-:S11]  /*12c30*/  @!P5 LEA R8, P4, R164, R20, 0x1 ;  /* 0x00000014a408d211 */ /* 0x001fd600078808ff */
[-C--:B------:R-:W-:Y:S02]  /*12c40*/  @!P1 LEA R24, P6, R158, R20.reuse, 0x1 ;  /* 0x000000149e189211 */ /* 0x080fe400078c08ff */
[-C--:B------:R-:W-:Y:S02]  /*12c50*/  @!P5 LEA.HI.X R9, R164, R21.reuse, R165, 0x1, P4 ;  /* 0x00000015a409d211 */ /* 0x080fe400020f0ca5 */
[----:B------:R-:W-:Y:S02]  /*12c60*/  LOP3.LUT P4, RZ, R0, 0x80, RZ, 0xc0, !PT ;  /* 0x0000008000ff7812 */ /* 0x000fe4000788c0ff */
[----:B------:R-:W-:Y:S01]  /*12c70*/  @!P1 LEA.HI.X R25, R158, R21, R159, 0x1, P6 ;  /* 0x000000159e199211 */ /* 0x000fe200030f0c9f */
[----:B------:R0:W-:Y:S04]  /*12c80*/  @!P5 ST.E.128 desc[UR42][R8.64], R32 ;  /* 0x000000200800d985 */ /* 0x0001e8000c101d2a */
[----:B------:R1:W-:Y:S01]  /*12c90*/  @!P3 ST.E.128 desc[UR42][R10.64], R40 ;  /* 0x000000280a00b985 */ /* 0x0003e2000c101d2a */
[----:B0-----:R-:W-:-:S02]  /*12ca0*/  @!P2 LEA R8, P5, R160, R20, 0x1 ;  /* 0x00000014a008a211 */ /* 0x001fc400078a08ff */
[-C--:B-1----:R-:W-:Y:S02]  /*12cb0*/  @P0 LEA R10, P3, R156, R20.reuse, 0x1 ;  /* 0x000000149c0a0211 */ /* 0x082fe400078608ff */
[-C--:B------:R-:W-:Y:S02]  /*12cc0*/  @!P2 LEA.HI.X R9, R160, R21.reuse, R161, 0x1, P5 ;  /* 0x00000015a009a211 */ /* 0x080fe400028f0ca1 */
[----:B------:R-:W-:Y:S02]  /*12cd0*/  @P4 LEA R20, P5, R154, R20, 0x1 ;  /* 0x000000149a144211 */ /* 0x000fe400078a08ff */
[-C--:B------:R-:W-:Y:S01]  /*12ce0*/  @P0 LEA.HI.X R11, R156, R21.reuse, R157, 0x1, P3 ;  /* 0x000000159c0b0211 */ /* 0x080fe200018f0c9d */
[----:B------:R0:W-:Y:S01]  /*12cf0*/  @!P2 ST.E.128 desc[UR42][R8.64], R48 ;  /* 0x000000300800a985 */ /* 0x0001e2000c101d2a */
[----:B------:R-:W-:-:S03]  /*12d00*/  @P4 LEA.HI.X R21, R154, R21, R155, 0x1, P5 ;  /* 0x000000159a154211 */ /* 0x000fc600028f0c9b */
[----:B------:R0:W-:Y:S04]  /*12d10*/  @!P1 ST.E.128 desc[UR42][R24.64], R56 ;  /* 0x0000003818009985 */ /* 0x0001e8000c101d2a */
[----:B------:R0:W-:Y:S04]  /*12d20*/  @P0 ST.E.128 desc[UR42][R10.64], R64 ;  /* 0x000000400a000985 */ /* 0x0001e8000c101d2a */
[----:B------:R0:W-:Y:S02]  /*12d30*/  @P4 ST.E.128 desc[UR42][R20.64], R72 ;  /* 0x0000004814004985 */ /* 0x0001e4000c101d2a */
.L_x_4642:
[----:B------:R-:W-:Y:S05]  /*12d40*/  BSYNC B1 ;  /* 0x0000000000017941 */ /* 0x000fea0003800000 */
.L_x_4641:
        /* <DEDUP_REMOVED lines=17> */
[-C--:B0-----:R-:W-:Y:S02]  /*12e60*/  @!P3 LEA R10, P6, R164, R8.reuse, 0x1 ;  /* 0x00000008a40ab211 */ /* 0x081fe400078c08ff */
[----:B------:R-:W-:Y:S02]  /*12e70*/  @!P2 LEA R12, P5, R162, R8, 0x1 ;  /* 0x00000008a20ca211 */ /* 0x000fe400078a08ff */
[-C--:B------:R-:W-:Y:S02]  /*12e80*/  @!P3 LEA.HI.X R11, R164, R9.reuse, R165, 0x1, P6 ;  /* 0x00000009a40bb211 */ /* 0x080fe400030f0ca5 */
[----:B------:R-:W-:-:S03]  /*12e90*/  @!P2 LEA.HI.X R13, R162, R9, R163, 0x1, P5 ;  /* 0x00000009a20da211 */ /* 0x000fc600028f0ca3 */
[-C--:B-1----:R-:W-:Y:S01]  /*12ea0*/  @P4 LEA R20, P5, R156, R8.reuse, 0x1 ;  /* 0x000000089c144211 */ /* 0x082fe200078a08ff */
[----:B------:R0:W-:Y:S01]  /*12eb0*/  @!P3 ST.E.128 desc[UR42][R10.64], R36 ;  /* 0x000000240a00b985 */ /* 0x0001e2000c101d2a */
[-C--:B------:R-:W-:Y:S02]  /*12ec0*/  @!P0 LEA R14, P3, R158, R8.reuse, 0x1 ;  /* 0x000000089e0e8211 */ /* 0x080fe400078608ff */
[-C--:B------:R-:W-:Y:S01]  /*12ed0*/  @P4 LEA.HI.X R21, R156, R9.reuse, R157, 0x1, P5 ;  /* 0x000000099c154211 */ /* 0x080fe200028f0c9d */
[----:B------:R1:W-:Y:S01]  /*12ee0*/  @!P2 ST.E.128 desc[UR42][R12.64], R44 ;  /* 0x0000002c0c00a985 */ /* 0x0003e2000c101d2a */
[----:B------:R-:W-:Y:S02]  /*12ef0*/  @!P0 LEA.HI.X R15, R158, R9, R159, 0x1, P3 ;  /* 0x000000099e0f8211 */ /* 0x000fe400018f0c9f */
        /* <DEDUP_REMOVED lines=11> */
.L_x_4640:
[----:B0-----:R-:W2:Y:S01]  /*12fb0*/  LDL.LU R11, [R1+0x48] ;  /* 0x00004800010b7983 */ /* 0x001ea20000300800 */
[----:B------:R-:W-:Y:S01]  /*12fc0*/  ULDC.64 UR4, c[0x0][0xb08] ;  /* 0x0002c20000047ab9 */ /* 0x000fe20000000a00 */
[----:B------:R-:W0:Y:S01]  /*12fd0*/  LDC R12, c[0x0][0xbe8] ;  /* 0x0002fa00ff0c7b82 */ /* 0x000e220000000800 */
[----:B------:R-:W-:Y:S01]  /*12fe0*/  IMAD R10, R20, UR4, RZ ;  /* 0x00000004140a7c24 */ /* 0x000fe2000f8e02ff */
[----:B------:R-:W-:Y:S01]  /*12ff0*/  BSSY B1, `(.L_x_4644) ;  /* 0x0000110000017945 */ /* 0x000fe20003800000 */
[----:B------:R-:W-:-:S04]  /*13000*/  IMAD.WIDE.U32 R8, R4, UR4, RZ ;  /* 0x0000000404087c25 */ /* 0x000fc8000f8e00ff */
[----:B------:R-:W-:Y:S01]  /*13010*/  IMAD R10, R4, UR5, R10 ;  /* 0x00000005040a7c24 */ /* 0x000fe2000f8e020a */
[----:B------:R-:W-:Y:S01]  /*13020*/  ULDC.64 UR4, c[0x0][0xb38] ;  /* 0x0002ce0000047ab9 */ /* 0x000fe20000000a00 */
[----:B------:R-:W-:Y:S01]  /*13030*/  SHF.R.S32.HI R4, RZ, 0x1f, R0 ;  /* 0x0000001fff047819 */ /* 0x000fe20000011400 */
[----:B------:R-:W-:Y:S02]  /*13040*/  VIADD R153, R197, 0xf8 ;  /* 0x000000f8c5997836 */ /* 0x000fe40000000000 */
[----:B------:R-:W-:Y:S02]  /*13050*/  IMAD.IADD R9, R9, 0x1, R10 ;  /* 0x0000000109097824 */ /* 0x000fe400078e020a */
[----:B------:R-:W-:Y:S01]  /*13060*/  IMAD.IADD R10, R208, 0x1, R199 ;  /* 0x00000001d00a7824 */ /* 0x000fe200078e02c7 */
[----:B------:R-:W-:Y:S01]  /*13070*/  SHF.R.S32.HI R153, RZ, 0x1f, R153 ;  /* 0x0000001fff997819 */ /* 0x000fe20000011499 */
[----:B------:R-:W-:-:S04]  /*13080*/  IMAD.WIDE.U32 R8, R185, UR4, R8 ;  /* 0x00000004b9087c25 */ /* 0x000fc8000f8e0008 */
[----:B------:R-:W-:Y:S01]  /*13090*/  IMAD R9, R185, UR5, R9 ;  /* 0x00000005b9097c24 */ /* 0x000fe2000f8e0209 */
[----:B------:R-:W-:Y:S01]  /*130a0*/  ULDC.64 UR4, c[0x0][0xb40] ;  /* 0x0002d00000047ab9 */ /* 0x000fe20000000a00 */
[----:B------:R-:W-:Y:S02]  /*130b0*/  IMAD.IADD R199, R191, 0x1, R199 ;  /* 0x00000001bfc77824 */ /* 0x000fe400078e02c7 */
[----:B------:R-:W-:Y:S01]  /*130c0*/  IMAD R4, R4, UR4, RZ ;  /* 0x0000000404047c24 */ /* 0x000fe2000f8e02ff */
[----:B0-----:R-:W-:Y:S01]  /*130d0*/  ISETP.NE.AND P0, PT, R12, 0x1, PT ;  /* 0x000000010c00780c */ /* 0x001fe20003f05270 */
[----:B------:R-:W-:-:S04]  /*130e0*/  IMAD.WIDE.U32 R8, R0, UR4, R8 ;  /* 0x0000000400087c25 */ /* 0x000fc8000f8e0008 */
[----:B------:R-:W-:Y:S01]  /*130f0*/  IMAD R4, R0, UR5, R4 ;  /* 0x0000000500047c24 */ /* 0x000fe2000f8e0204 */
[----:B------:R-:W-:Y:S01]  /*13100*/  ULDC.64 UR4, c[0x0][0xb48] ;  /* 0x0002d20000047ab9 */ /* 0x000fe20000000a00 */
[----:B------:R-:W-:Y:S02]  /*13110*/  IMAD R3, R3, R12, RZ ;  /* 0x0000000c03037224 */ /* 0x000fe400078e02ff */
[----:B------:R-:W-:Y:S02]  /*13120*/  IMAD.IADD R9, R9, 0x1, R4 ;  /* 0x0000000109097824 */ /* 0x000fe400078e0204 */
[----:B------:R-:W-:Y:S02]  /*13130*/  IMAD.MOV.U32 R4, RZ, RZ, R10 ;  /* 0x000000ffff047224 */ /* 0x000fe400078e000a */
[----:B------:R-:W0:Y:S01]  /*13140*/  @P0 LDC R0, c[0x0][0xbf0] ;  /* 0x0002fc00ff000b82 */ /* 0x000e220000000800 */
[C---:B------:R-:W-:Y:S02]  /*13150*/  VIADD R155, R197.reuse, 0xf0 ;  /* 0x000000f0c59b7836 */ /* 0x040fe40000000000 */
        /* <DEDUP_REMOVED lines=71> */
[----:B------:R-:W-:Y:S01]  /*135d0*/  IMAD R0, R12, R0, R10 ;  /* 0x000000000c007224 */ /* 0x000fe200078e020a */
        /* <DEDUP_REMOVED lines=28> */
[C---:B------:R-:W-:Y:S01]  /*137a0*/  VIADD R10, R197.reuse, 0x30 ;  /* 0x00000030c50a7836 */ /* 0x040fe20000000000 */
[----:B------:R-:W-:Y:S01]  /*137b0*/  SHF.R.S32.HI R11, RZ, 0x1f, R11 ;  /* 0x0000001fff0b7819 */ /* 0x000fe2000001140b */
[----:B------:R-:W-:-:S06]  /*137c0*/  VIADD R12, R197, 0x38 ;  /* 0x00000038c50c7836 */ /* 0x000fcc0000000000 */
        /* <DEDUP_REMOVED lines=146> */
.L_x_4645:
[----:B------:R-:W-:Y:S05]  /*140f0*/  BSYNC B1 ;  /* 0x0000000000017941 */ /* 0x000fea0003800000 */
.L_x_4644:
[----:B0--3--:R-:W-:Y:S01]  /*14100*/  VIADD R8, R199, 0x8 ;  /* 0x00000008c7087836 */ /* 0x009fe20000000000 */
[----:B------:R-:W0:Y:S04]  /*14110*/  SHFL.IDX PT, R4, R4, 0x1, 0x1c1f ;  /* 0x003c1f0004047f89 */ /* 0x000e2800000e0000 */
        /* <DEDUP_REMOVED lines=8> */
[C---:B--2---:R-:W-:Y:S01]  /*141a0*/  VIADD R14, R197.reuse, 0x18 ;  /* 0x00000018c50e7836 */ /* 0x044fe20000000000 */
[----:B------:R-:W-:Y:S01]  /*141b0*/  ISETP.GE.AND P2, PT, R12, UR4, PT ;  /* 0x000000040c007c0c */ /* 0x000fe2000bf46270 */
[C---:B------:R-:W-:Y:S01]  /*141c0*/  VIADD R24, R197.reuse, 0x20 ;  /* 0x00000020c5187836 */ /* 0x040fe20000000000 */
[----:B------:R-:W-:Y:S01]  /*141d0*/  ISETP.GE.AND P1, PT, R20, UR4, PT ;  /* 0x0000000414007c0c */ /* 0x000fe2000bf26270 */
[C---:B------:R-:W-:Y:S01]  /*141e0*/  VIADD R13, R197.reuse, 0x8 ;  /* 0x00000008c50d7836 */ /* 0x040fe20000000000 */
[----:B------:R-:W-:Y:S01]  /*141f0*/  ISETP.GE.AND P0, PT, R14, UR4, PT ;  /* 0x000000040e007c0c */ /* 0x000fe2000bf06270 */
[----:B------:R-:W-:-:S02]  /*14200*/  VIADD R28, R197, 0x10 ;  /* 0x00000010c51c7836 */ /* 0x000fc40000000000 */
[C---:B------:R-:W-:Y:S01]  /*14210*/  VIADD R21, R197.reuse, 0x30 ;  /* 0x00000030c5157836 */ /* 0x040fe20000000000 */
[----:B------:R-:W-:Y:S01]  /*14220*/  SHF.R.S32.HI R13, RZ, 0x1f, R13 ;  /* 0x0000001fff0d7819 */ /* 0x000fe2000001140d */
[C---:B-1----:R-:W-:Y:S01]  /*14230*/  VIADD R15, R197.reuse, 0x18 ;  /* 0x00000018c50f7836 */ /* 0x042fe20000000000 */
[C---:B---3--:R-:W-:Y:S01]  /*14240*/  @!P4 LEA R8, P3, R197.reuse, R0, 0x2 ;  /* 0x00000000c508c211 */ /* 0x048fe200078610ff */
[C---:B------:R-:W-:Y:S01]  /*14250*/  VIADD R25, R197.reuse, 0x28 ;  /* 0x00000028c5197836 */ /* 0x040fe20000000000 */
[----:B------:R-:W-:Y:S02]  /*14260*/  SHF.R.S32.HI R28, RZ, 0x1f, R28 ;  /* 0x0000001fff1c7819 */ /* 0x000fe4000001141c */
[----:B0-----:R-:W-:Y:S02]  /*14270*/  @!P4 LEA.HI.X R9, R197, R4, R10, 0x2, P3 ;  /* 0x00000004c509c211 */ /* 0x001fe400018f140a */
[----:B------:R-:W-:Y:S02]  /*14280*/  ISETP.GE.AND P3, PT, R24, UR4, PT ;  /* 0x0000000418007c0c */ /* 0x000fe4000bf66270 */
[----:B------:R-:W-:Y:S01]  /*14290*/  @!P1 LEA R10, P5, R20, R0, 0x2 ;  /* 0x00000000140a9211 */ /* 0x000fe200078a10ff */
[----:B------:R0:W-:Y:S01]  /*142a0*/  @!P4 ST.E.64 desc[UR42][R8.64], R26 ;  /* 0x0000001a0800c985 */ /* 0x0001e2000c101b2a */
[----:B------:R-:W-:-:S02]  /*142b0*/  SHF.R.S32.HI R15, RZ, 0x1f, R15 ;  /* 0x0000001fff0f7819 */ /* 0x000fc4000001140f */
[----:B------:R-:W-:Y:S01]  /*142c0*/  @!P1 LEA.HI.X R11, R20, R4, R28, 0x2, P5 ;  /* 0x00000004140b9211 */ /* 0x000fe200028f141c */
[----:B------:R-:W-:Y:S01]  /*142d0*/  VIADD R28, R197, 0x20 ;  /* 0x00000020c51c7836 */ /* 0x000fe20000000000 */
[----:B------:R-:W-:Y:S01]  /*142e0*/  ISETP.GE.AND P5, PT, R21, UR4, PT ;  /* 0x0000000415007c0c */ /* 0x000fe2000bfa6270 */
[----:B------:R-:W-:Y:S01]  /*142f0*/  VIADD R20, R197, 0x40 ;  /* 0x00000040c5147836 */ /* 0x000fe20000000000 */
        /* <DEDUP_REMOVED lines=17> */
[C---:B--2---:R-:W-:Y:S01]  /*14410*/  @!P5 LEA R12, P6, R21.reuse, R0, 0x2 ;  /* 0x00000000150cd211 */ /* 0x044fe200078c10ff */
[----:B------:R0:W-:Y:S01]  /*14420*/  @!P3 ST.E.64 desc[UR42][R8.64], R42 ;  /* 0x0000002a0800b985 */ /* 0x0001e2000c101b2a */
[----:B------:R-:W-:Y:S02]  /*14430*/  SHF.R.S32.HI R24, RZ, 0x1f, R24 ;  /* 0x0000001fff187819 */ /* 0x000fe40000011418 */
[----:B------:R-:W-:Y:S02]  /*14440*/  SHF.R.S32.HI R28, RZ, 0x1f, R28 ;  /* 0x0000001fff1c7819 */ /* 0x000fe4000001141c */
[----:B------:R-:W-:Y:S01]  /*14450*/  @!P5 LEA.HI.X R13, R21, R4, R24, 0x2, P6 ;  /* 0x00000004150dd211 */ /* 0x000fe200030f1418 */
[----:B------:R-:W-:Y:S01]  /*14460*/  VIADD R21, R197, 0x38 ;  /* 0x00000038c5157836 */ /* 0x000fe20000000000 */
[----:B------:R-:W-:-:S02]  /*14470*/  ISETP.GE.AND P1, PT, R20, UR4, PT ;  /* 0x0000000414007c0c */ /* 0x000fc4000bf26270 */
[----:B------:R-:W-:Y:S02]  /*14480*/  @!P4 LEA.HI.X R11, R25, R4, R28, 0x2, P2 ;  /* 0x00000004190bc211 */ /* 0x000fe400010f141c */
[----:B------:R-:W-:Y:S02]  /*14490*/  ISETP.GE.AND P2, PT, R14, UR4, PT ;  /* 0x000000040e007c0c */ /* 0x000fe4000bf46270 */
[----:B------:R-:W-:Y:S01]  /*144a0*/  SHF.R.S32.HI R21, RZ, 0x1f, R21 ;  /* 0x0000001fff157819 */ /* 0x000fe20000011415 */
[----:B------:R1:W-:Y:S01]  /*144b0*/  @!P4 ST.E.64 desc[UR42][R10.64], R46 ;  /* 0x0000002e0a00c985 */ /* 0x0003e2000c101b2a */
[C---:B0-----:R-:W-:Y:S02]  /*144c0*/  @!P0 LEA R8, P6, R15.reuse, R0, 0x2 ;  /* 0x000000000f088211 */ /* 0x041fe400078c10ff */
[----:B------:R-:W-:Y:S01]  /*144d0*/  ISETP.GE.AND P3, PT, R222, UR4, PT ;  /* 0x00000004de007c0c */ /* 0x000fe2000bf66270 */
[----:B------:R0:W-:Y:S01]  /*144e0*/  @!P5 ST.E.64 desc[UR42][R12.64], R50 ;  /* 0x000000320c00d985 */ /* 0x0001e2000c101b2a */
[----:B------:R-:W-:Y:S01]  /*144f0*/  @!P0 LEA.HI.X R9, R15, R4, R21, 0x2, P6 ;  /* 0x000000040f098211 */ /* 0x000fe200030f1415 */
[----:B------:R-:W-:Y:S01]  /*14500*/  VIADD R21, R197, 0x40 ;  /* 0x00000040c5157836 */ /* 0x000fe20000000000 */
[----:B------:R-:W-:Y:S01]  /*14510*/  ISETP.GE.AND P4, PT, R219, UR4, PT ;  /* 0x00000004db007c0c */ /* 0x000fe2000bf86270 */
[----:B------:R-:W-:-:S02]  /*14520*/  VIADD R15, R197, 0x48 ;  /* 0x00000048c50f7836 */ /* 0x000fc40000000000 */
[----:B------:R2:W-:Y:S01]  /*14530*/  @!P0 ST.E.64 desc[UR42][R8.64], R54 ;  /* 0x0000003608008985 */ /* 0x0005e2000c101b2a */
[----:B------:R-:W-:Y:S02]  /*14540*/  SHF.R.S32.HI R21, RZ, 0x1f, R21 ;  /* 0x0000001fff157819 */ /* 0x000fe40000011415 */
[----:B------:R-:W-:Y:S02]  /*14550*/  SHF.R.S32.HI R15, RZ, 0x1f, R15 ;  /* 0x0000001fff0f7819 */ /* 0x000fe4000001140f */
[-C--:B-1----:R-:W-:Y:S02]  /*14560*/  @!P1 LEA R10, P5, R20, R0.reuse, 0x2 ;  /* 0x00000000140a9211 */ /* 0x082fe400078a10ff */
[----:B------:R-:W-:Y:S02]  /*14570*/  ISETP.GE.AND P0, PT, R205, UR4, PT ;  /* 0x00000004cd007c0c */ /* 0x000fe4000bf06270 */
[----:B0-----:R-:W-:Y:S02]  /*14580*/  @!P2 LEA R12, P6, R14, R0, 0x2 ;  /* 0x000000000e0ca211 */ /* 0x001fe400078c10ff */
[----:B------:R-:W-:-:S02]  /*14590*/  @!P1 LEA.HI.X R11, R20, R4, R21, 0x2, P5 ;  /* 0x00000004140b9211 */ /* 0x000fc400028f1415 */
[----:B------:R-:W-:Y:S02]  /*145a0*/  ISETP.GE.AND P5, PT, R213, UR4, PT ;  /* 0x00000004d5007c0c */ /* 0x000fe4000bfa6270 */
[----:B------:R-:W-:Y:S01]  /*145b0*/  @!P2 LEA.HI.X R13, R14, R4, R15, 0x2, P6 ;  /* 0x000000040e0da211 */ /* 0x000fe200030f140f */
[----:B------:R0:W-:Y:S01]  /*145c0*/  @!P1 ST.E.64 desc[UR42][R10.64], R58 ;  /* 0x0000003a0a009985 */ /* 0x0001e2000c101b2a */
[----:B--2---:R-:W-:Y:S02]  /*145d0*/  @!P3 LEA R8, P6, R222, R0, 0x2 ;  /* 0x00000000de08b211 */ /* 0x004fe400078c10ff */
[----:B------:R-:W-:Y:S01]  /*145e0*/  ISETP.GE.AND P1, PT, R198, UR4, PT ;  /* 0x00000004c6007c0c */ /* 0x000fe2000bf26270 */
[----:B------:R1:W-:Y:S01]  /*145f0*/  @!P2 ST.E.64 desc[UR42][R12.64], R62 ;  /* 0x0000003e0c00a985 */ /* 0x0003e2000c101b2a */
[----:B------:R-:W-:-:S05]  /*14600*/  @!P3 LEA.HI.X R9, R222, R4, R223, 0x2, P6 ;  /* 0x00000004de09b211 */ /* 0x000fca00030f14df */
[----:B------:R2:W-:Y:S01]  /*14610*/  @!P3 ST.E.64 desc[UR42][R8.64], R66 ;  /* 0x000000420800b985 */ /* 0x0005e2000c101b2a */
[----:B0-----:R-:W-:-:S04]  /*14620*/  @!P4 LEA R10, P2, R219, R0, 0x2 ;  /* 0x00000000db0ac211 */ /* 0x001fc800078410ff */
[----:B------:R-:W-:Y:S02]  /*14630*/  @!P4 LEA.HI.X R11, R219, R4, R220, 0x2, P2 ;  /* 0x00000004db0bc211 */ /* 0x000fe400010f14dc */
[----:B------:R-:W-:Y:S02]  /*14640*/  ISETP.GE.AND P2, PT, R185, UR4, PT ;  /* 0x00000004b9007c0c */ /* 0x000fe4000bf46270 */
[-C--:B-1----:R-:W-:Y:S01]  /*14650*/  @!P5 LEA R12, P6, R213, R0.reuse, 0x2 ;  /* 0x00000000d50cd211 */ /* 0x082fe200078c10ff */
[----:B------:R0:W-:Y:S01]  /*14660*/  @!P4 ST.E.64 desc[UR42][R10.64], R70 ;  /* 0x000000460a00c985 */ /* 0x0001e2000c101b2a */
[----:B--2---:R-:W-:Y:S02]  /*14670*/  @!P0 LEA R8, P4, R205, R0, 0x2 ;  /* 0x00000000cd088211 */ /* 0x004fe400078810ff */
[-C--:B------:R-:W-:Y:S02]  /*14680*/  @!P5 LEA.HI.X R13, R213, R4.reuse, R218, 0x2, P6 ;  /* 0x00000004d50dd211 */ /* 0x080fe400030f14da */
[----:B------:R-:W-:-:S02]  /*14690*/  @!P0 LEA.HI.X R9, R205, R4, R209, 0x2, P4 ;  /* 0x00000004cd098211 */ /* 0x000fc400020f14d1 */
[----:B------:R-:W-:Y:S01]  /*146a0*/  ISETP.GE.AND P4, PT, R180, UR4, PT ;  /* 0x00000004b4007c0c */ /* 0x000fe2000bf86270 */
[----:B------:R1:W-:Y:S01]  /*146b0*/  @!P5 ST.E.64 desc[UR42][R12.64], R74 ;  /* 0x0000004a0c00d985 */ /* 0x0003e2000c101b2a */
[----:B------:R-:W-:-:S03]  /*146c0*/  ISETP.GE.AND P5, PT, R182, UR4, PT ;  /* 0x00000004b6007c0c */ /* 0x000fc6000bfa6270 */
[----:B------:R2:W-:Y:S01]  /*146d0*/  @!P0 ST.E.64 desc[UR42][R8.64], R78 ;  /* 0x0000004e08008985 */ /* 0x0005e2000c101b2a */
[----:B0-----:R-:W-:-:S04]  /*146e0*/  @!P1 LEA R10, P3, R198, R0, 0x2 ;  /* 0x00000000c60a9211 */ /* 0x001fc800078610ff */
[----:B------:R-:W-:Y:S02]  /*146f0*/  @!P1 LEA.HI.X R11, R198, R4, R200, 0x2, P3 ;  /* 0x00000004c60b9211 */ /* 0x000fe400018f14c8 */
[----:B------:R-:W-:Y:S02]  /*14700*/  ISETP.GE.AND P3, PT, R178, UR4, PT ;  /* 0x00000004b2007c0c */ /* 0x000fe4000bf66270 */
[C---:B-1----:R-:W-:Y:S01]  /*14710*/  @!P2 LEA R12, P6, R185.reuse, R0, 0x2 ;  /* 0x00000000b90ca211 */ /* 0x042fe200078c10ff */
[----:B------:R0:W-:Y:S01]  /*14720*/  @!P1 ST.E.64 desc[UR42][R10.64], R82 ;  /* 0x000000520a009985 */ /* 0x0001e2000c101b2a */
[----:B------:R-:W-:Y:S02]  /*14730*/  ISETP.GE.AND P1, PT, R174, UR4, PT ;  /* 0x00000004ae007c0c */ /* 0x000fe4000bf26270 */
[----:B------:R-:W-:Y:S02]  /*14740*/  @!P2 LEA.HI.X R13, R185, R4, R195, 0x2, P6 ;  /* 0x00000004b90da211 */ /* 0x000fe400030f14c3 */
[----:B--2---:R-:W-:-:S03]  /*14750*/  @!P5 LEA R8, P6, R182, R0, 0x2 ;  /* 0x00000000b608d211 */ /* 0x004fc600078c10ff */
[----:B------:R1:W-:Y:S01]  /*14760*/  @!P2 ST.E.64 desc[UR42][R12.64], R86 ;  /* 0x000000560c00a985 */ /* 0x0003e2000c101b2a */
[----:B------:R-:W-:Y:S02]  /*14770*/  ISETP.GE.AND P2, PT, R176, UR4, PT ;  /* 0x00000004b0007c0c */ /* 0x000fe4000bf46270 */
        /* <DEDUP_REMOVED lines=60> */
.L_x_4637:
[----:B---3--:R-:W3:Y:S01]  /*14b40*/  LDL.LU R4, [R1+0x40] ;  /* 0x0000400001047983 */ /* 0x008ee20000300800 */
[----:B------:R-:W-:Y:S01]  /*14b50*/  ULDC.64 UR6, c[0x0][0xc08] ;  /* 0x0003020000067ab9 */ /* 0x000fe20000000a00 */
[----:B------:R-:W-:Y:S02]  /*14b60*/  ULDC.64 UR4, c[0x0][0xc00] ;  /* 0x0003000000047ab9 */ /* 0x000fe40000000a00 */
[----:B------:R-:W4:Y:S04]  /*14b70*/  LDL.LU R0, [R1+0x44] ;  /* 0x0000440001007983 */ /* 0x000f280000300800 */
[----:B------:R-:W2:Y:S01]  /*14b80*/  LDL R13, [R1+0x38] ;  /* 0x00003800010d7983 */ /* 0x000ea20000100800 */
[----:B------:R-:W-:Y:S01]  /*14b90*/  ISETP.NE.U32.AND P1, PT, RZ, UR6, PT ;  /* 0x00000006ff007c0c */ /* 0x000fe2000bf25070 */
[----:B------:R-:W-:Y:S01]  /*14ba0*/  IMAD.MOV.U32 R3, RZ, RZ, RZ ;  /* 0x000000ffff037224 */ /* 0x000fe200078e00ff */
[----:B------:R-:W-:-:S02]  /*14bb0*/  ISETP.NE.U32.AND P0, PT, RZ, UR4, PT ;  /* 0x00000004ff007c0c */ /* 0x000fc4000bf05070 */
[----:B------:R-:W-:Y:S02]  /*14bc0*/  ISETP.NE.AND.EX P1, PT, RZ, UR7, PT, P1 ;  /* 0x00000007ff007c0c */ /* 0x000fe4000bf25310 */
[----:B------:R-:W-:Y:S01]  /*14bd0*/  ISETP.NE.AND.EX P0, PT, RZ, UR5, PT, P0 ;  /* 0x00000005ff007c0c */ /* 0x000fe2000bf05300 */
[----:B0-----:R-:W0:Y:S01]  /*14be0*/  S2R R12, SR_TID.X ;  /* 0x00000000000c7919 */ /* 0x001e220000002100 */
[----:B---3--:R-:W-:-:S04]  /*14bf0*/  IADD3 R8, P2, R4, UR4, RZ ;  /* 0x0000000404087c10 */ /* 0x008fc8000ff5e0ff */
[----:B----4-:R-:W-:-:S05]  /*14c00*/  IADD3.X R9, R0, UR5, RZ, P2, !PT ;  /* 0x0000000500097c10 */ /* 0x010fca00097fe4ff */
[----:B------:R-:W-:Y:S01]  /*14c10*/  @P1 IADD3 R10, P2, R4, UR6, RZ ;  /* 0x00000006040a1c10 */ /* 0x000fe2000ff5e0ff */
[----:B------:R-:W-:Y:S01]  /*14c20*/  ULDC UR4, c[0x0][0xa88] ;  /* 0x0002a20000047ab9 */ /* 0x000fe20000000800 */
[----:B------:R3:W5:Y:S02]  /*14c30*/  @P0 LDG.E R3, desc[UR42][R8.64] ;  /* 0x0000002a08030981 */ /* 0x000764000c1e1900 */
[----:B------:R-:W-:Y:S01]  /*14c40*/  @P1 IADD3.X R11, R0, UR7, RZ, P2, !PT ;  /* 0x00000007000b1c10 */ /* 0x000fe200097fe4ff */
[----:B------:R-:W-:-:S06]  /*14c50*/  IMAD.U32 R0, RZ, RZ, UR4 ;  /* 0x00000004ff007e24 */ /* 0x000fcc000f8e00ff */
[----:B------:R3:W5:Y:S01]  /*14c60*/  @P1 LDG.E R0, desc[UR42][R10.64] ;  /* 0x0000002a0a001981 */ /* 0x000762000c1e1900 */
[----:B--2---:R-:W-:Y:S01]  /*14c70*/  ISETP.NE.AND P2, PT, R13, RZ, PT ;  /* 0x000000ff0d00720c */ /* 0x004fe20003f45270 */
[----:B0-----:R-:W-:-:S05]  /*14c80*/  VIADD R4, R12, 0xffffff80 ;  /* 0xffffff800c047836 */ /* 0x001fca0000000000 */
[----:B------:R-:W-:-:S07]  /*14c90*/  ISETP.GT.AND P3, PT, R4, 0x3f, PT ;  /* 0x0000003f0400780c */ /* 0x000fce0003f64270 */
[----:B------:R-:W0:Y:S02]  /*14ca0*/  @!P2 LDC R13, c[0x0][0xad4] ;  /* 0x0002b500ff0dab82 */ /* 0x000e240000000800 */
[----:B0-----:R3:W-:Y:S01]  /*14cb0*/  @!P2 STL [R1+0x38], R13 ;  /* 0x0000380d0100a387 */ /* 0x0017e20000100800 */
[----:B------:R-:W-:Y:S01]  /*14cc0*/  ISETP.GT.AND P2, PT, R13, 0x1, PT ;  /* 0x000000010d00780c */ /* 0x000fe20003f44270 */
[----:B------:R-:W-:-:S12]  /*14cd0*/  @P1 BRA `(.L_x_4646) ;  /* 0x0000000000101947 */ /* 0x000fd80003800000 */
[----:B------:R-:W-:Y:S05]  /*14ce0*/  @!P0 BRA `(.L_x_4646) ;  /* 0x00000000000c8947 */ /* 0x000fea0003800000 */
[----:B---3--:R-:W2:Y:S04]  /*14cf0*/  LDG.E R11, desc[UR42][R8.64] ;  /* 0x0000002a080b7981 */ /* 0x008ea8000c1e1900 */
[----:B-----5:R-:W2:Y:S02]  /*14d00*/  LDG.E R0, desc[UR42][R8.64+0x4] ;  /* 0x0000042a08007981 */ /* 0x020ea4000c1e1900 */
[----:B--2---:R-:W-:-:S07]  /*14d10*/  IMAD.IADD R0, R0, 0x1, -R11 ;  /* 0x0000000100007824 */ /* 0x004fce00078e0a0b */
.L_x_4646:
[----:B---3--:R-:W2:Y:S04]  /*14d20*/  LDL.LU R8, [R1+0x3c] ;  /* 0x00003c0001087983 */ /* 0x008ea80000300800 */
[----:B------:R-:W3:Y:S01]  /*14d30*/  LDL.LU R4, [R1+0x50] ;  /* 0x0000500001047983 */ /* 0x000ee20000300800 */
[----:B------:R-:W-:Y:S01]  /*14d40*/  BSSY B1, `(.L_x_4647) ;  /* 0x0000036000017945 */ /* 0x000fe20003800000 */
[----:B-----5:R-:W-:Y:S02]  /*14d50*/  SHF.R.S32.HI R28, RZ, 0x1f, R3 ;  /* 0x0000001fff1c7819 */ /* 0x020fe40000011403 */
[----:B--2---:R-:W-:Y:S02]  /*14d60*/  SEL R33, R8, RZ, !P0 ;  /* 0x000000ff08217207 */ /* 0x004fe40004000000 */
[----:B---3--:R-:W-:Y:S01]  /*14d70*/  SEL R30, R4, RZ, !P0 ;  /* 0x000000ff041e7207 */ /* 0x008fe20004000000 */
        /* <DEDUP_REMOVED lines=50> */
.L_x_4648:
[----:B------:R-:W-:Y:S05]  /*150a0*/  BSYNC B1 ;  /* 0x0000000000017941 */ /* 0x000fea0003800000 */
.L_x_4647:
[----:B------:R-:W-:Y:S05]  /*150b0*/  @P2 BRA `(.L_x_4643) ;  /* 0x0000000800ac2947 */ /* 0x000fea0003800000 */
[----:B------:R-:W2:Y:S01]  /*150c0*/  S2R R10, SR_TID.X ;  /* 0x00000000000a7919 */ /* 0x000ea20000002100 */
[----:B------:R-:W3:Y:S01]  /*150d0*/  LDC R13, c[0x0][0xbe8] ;  /* 0x0002fa00ff0d7b82 */ /* 0x000ee20000000800 */
[----:B------:R-:W-:Y:S01]  /*150e0*/  ULDC.64 UR4, c[0x0][0xaa0] ;  /* 0x0002a80000047ab9 */ /* 0x000fe20000000a00 */
[----:B------:R-:W-:Y:S01]  /*150f0*/  VIADD R42, R193, 0x40 ;  /* 0x00000040c12a7836 */ /* 0x000fe20000000000 */
[----:B------:R-:W-:Y:S01]  /*15100*/  BSSY B1, `(.L_x_4649) ;  /* 0x0000082000017945 */ /* 0x000fe20003800000 */
[----:B------:R-:W-:Y:S02]  /*15110*/  IMAD R4, R28, UR4, RZ ;  /* 0x000000041c047c24 */ /* 0x000fe4000f8e02ff */
[----:B0-----:R-:W-:-:S04]  /*15120*/  IMAD.WIDE.U32 R8, R3, UR4, RZ ;  /* 0x0000000403087c25 */ /* 0x001fc8000f8e00ff */
[----:B------:R-:W-:Y:S01]  /*15130*/  IMAD R11, R3, UR5, R4 ;  /* 0x00000005030b7c24 */ /* 0x000fe2000f8e0204 */
[----:B------:R-:W-:Y:S01]  /*15140*/  ULDC.64 UR4, c[0x0][0xae8] ;  /* 0x0002ba0000047ab9 */ /* 0x000fe20000000a00 */
[----:B------:R-:W0:Y:S01]  /*15150*/  LDC R4, c[0x0][0xac8] ;  /* 0x0002b200ff047b82 */ /* 0x000e220000000800 */
[----:B------:R-:W-:Y:S02]  /*15160*/  VIADD R40, R193, 0x80 ;  /* 0x00000080c1287836 */ /* 0x000fe40000000000 */
        /* <DEDUP_REMOVED lines=8> */
[----:B--2---:R-:W-:Y:S02]  /*151f0*/  VIADD R10, R10, 0xffffff80 ;  /* 0xffffff800a0a7836 */ /* 0x004fe40000000000 */
[C---:B------:R-:W-:Y:S01]  /*15200*/  VIADD R36, R193.reuse, 0x100 ;  /* 0x00000100c1247836 */ /* 0x040fe20000000000 */
[----:B0-----:R-:W-:Y:S02]  /*15210*/  ISETP.GE.AND P1, PT, R42, R4, PT ;  /* 0x000000042a00720c */ /* 0x001fe40003f26270 */
[----:B------:R-:W0:Y:S01]  /*15220*/  @P0 LDC R15, c[0x0][0xbec] ;  /* 0x0002fb00ff0f0b82 */ /* 0x000e220000000800 */
[----:B------:R-:W-:Y:S01]  /*15230*/  SHF.R.S32.HI R3, RZ, 0x1f, R10 ;  /* 0x0000001fff037819 */ /* 0x000fe2000001140a */
[C---:B------:R-:W-:Y:S01]  /*15240*/  VIADD R34, R193.reuse, 0x140 ;  /* 0x00000140c1227836 */ /* 0x040fe20000000000 */
[----:B------:R-:W-:Y:S01]  /*15250*/  SEL R14, RZ, 0xffffffff, P1 ;  /* 0xffffffffff0e7807 */ /* 0x000fe20000800000 */
[----:B------:R-:W-:Y:S01]  /*15260*/  VIADD R31, R193, 0x180 ;  /* 0x00000180c11f7836 */ /* 0x000fe20000000000 */
[----:B------:R-:W-:Y:S01]  /*15270*/  LEA.HI R3, R3, R10, RZ, 0x3 ;  /* 0x0000000a03037211 */ /* 0x000fe200078f18ff */
[C---:B------:R-:W-:Y:S01]  /*15280*/  VIADD R27, R193.reuse, 0x1c0 ;  /* 0x000001c0c11b7836 */ /* 0x040fe20000000000 */
[-C--:B------:R-:W-:Y:S01]  /*15290*/  ISETP.GE.AND P2, PT, R193, R4.reuse, PT ;  /* 0x00000004c100720c */ /* 0x080fe20003f46270 */
[----:B-1----:R-:W1:Y:S01]  /*152a0*/  @P0 LDC R21, c[0x0][0xbf0] ;  /* 0x0002fc00ff150b82 */ /* 0x002e620000000800 */
[----:B------:R-:W-:Y:S01]  /*152b0*/  LOP3.LUT R11, R3, 0xfffffff8, RZ, 0xc0, !PT ;  /* 0xfffffff8030b7812 */ /* 0x000fe200078ec0ff */
[----:B------:R-:W-:Y:S01]  /*152c0*/  IMAD.SHL.U32 R14, R14, 0x2, RZ ;  /* 0x000000020e0e7824 */ /* 0x000fe200078e00ff */
[----:B------:R-:W-:Y:S01]  /*152d0*/  SHF.R.S32.HI R26, RZ, 0x3, R3 ;  /* 0x00000003ff1a7819 */ /* 0x000fe20000011403 */
[----:B------:R-:W-:Y:S01]  /*152e0*/  IMAD R3, R30, UR4, RZ ;  /* 0x000000041e037c24 */ /* 0x000fe2000f8e02ff */
[----:B------:R-:W-:Y:S01]  /*152f0*/  ISETP.GE.AND P1, PT, R40, R4, PT ;  /* 0x000000042800720c */ /* 0x000fe20003f26270 */
[----:B------:R-:W-:-:S02]  /*15300*/  IMAD.IADD R11, R10, 0x1, -R11 ;  /* 0x000000010a0b7824 */ /* 0x000fc400078e0a0b */
[----:B------:R-:W-:Y:S02]  /*15310*/  VIADD R29, R193, 0x1c0 ;  /* 0x000001c0c11d7836 */ /* 0x000fe40000000000 */
[----:B------:R-:W-:Y:S02]  /*15320*/  IMAD R10, R11, 0x20, R26 ;  /* 0x000000200b0a7824 */ /* 0x000fe400078e021a */
[----:B------:R-:W-:Y:S01]  /*15330*/  IMAD R11, R33, UR5, R3 ;  /* 0x00000005210b7c24 */ /* 0x000fe2000f8e0203 */
[----:B------:R-:W-:Y:S01]  /*15340*/  ULDC.64 UR4, c[0x0][0xae0] ;  /* 0x0002b80000047ab9 */ /* 0x000fe20000000a00 */
[----:B------:R-:W-:Y:S01]  /*15350*/  IMAD.IADD R12, R199, 0x1, R10 ;  /* 0x00000001c70c7824 */ /* 0x000fe200078e020a */
[----:B------:R-:W-:Y:S01]  /*15360*/  SHF.R.S32.HI R29, RZ, 0x1f, R29 ;  /* 0x0000001fff1d7819 */ /* 0x000fe2000001141d */
[----:B------:R-:W-:Y:S01]  /*15370*/  IMAD.IADD R9, R9, 0x1, R11 ;  /* 0x0000000109097824 */ /* 0x000fe200078e020b */
[----:B------:R-:W-:Y:S01]  /*15380*/  SEL R11, RZ, 0x1, P2 ;  /* 0x00000001ff0b7807 */ /* 0x000fe20001000000 */
[----:B0-----:R-:W-:Y:S01]  /*15390*/  @P0 IMAD.HI.U32 R10, R12, R15, RZ ;  /* 0x0000000f0c0a0227 */ /* 0x001fe200078e00ff */
[----:B------:R-:W-:-:S03]  /*153a0*/  ISETP.GE.AND P2, PT, R27, R4, PT ;  /* 0x000000041b00720c */ /* 0x000fc60003f46270 */
[----:B------:R-:W-:Y:S01]  /*153b0*/  IMAD.MOV.U32 R3, RZ, RZ, R12 ;  /* 0x000000ffff037224 */ /* 0x000fe200078e000c */
[----:B-1----:R-:W-:Y:S01]  /*153c0*/  @P0 SHF.R.U32.HI R3, RZ, R21, R10 ;  /* 0x00000015ff030219 */ /* 0x002fe2000001160a */
[----:B------:R-:W-:Y:S01]  /*153d0*/  IMAD.IADD R26, R26, 0x1, R199 ;  /* 0x000000011a1a7824 */ /* 0x000fe200078e02c7 */
[----:B------:R-:W-:Y:S01]  /*153e0*/  LOP3.LUT R10, R14, 0x2, R11, 0xe2, !PT ;  /* 0x000000020e0a7812 */ /* 0x000fe200078ee20b */
[----:B------:R-:W-:Y:S01]  /*153f0*/  VIADD R32, R193, 0x180 ;  /* 0x00000180c1207836 */ /* 0x000fe20000000000 */
[----:B------:R-:W-:Y:S01]  /*15400*/  SEL R14, RZ, 0xffffffff, P1 ;  /* 0xffffffffff0e7807 */ /* 0x000fe20000800000 */
[----:B------:R-:W-:Y:S01]  /*15410*/  IMAD.MOV R11, RZ, RZ, -R3 ;  /* 0x000000ffff0b7224 */ /* 0x000fe200078e0a03 */
[-C--:B------:R-:W-:Y:S01]  /*15420*/  ISETP.GE.AND P0, PT, R38, R4.reuse, PT ;  /* 0x000000042600720c */ /* 0x080fe20003f06270 */
[----:B------:R-:W-:Y:S01]  /*15430*/  IMAD.WIDE.U32 R8, R3, UR4, R8 ;  /* 0x0000000403087c25 */ /* 0x000fe2000f8e0008 */
[----:B------:R-:W-:Y:S02]  /*15440*/  SHF.R.S32.HI R0, RZ, 0x1f, R3 ;  /* 0x0000001fff007819 */ /* 0x000fe40000011403 */
[-C--:B------:R-:W-:Y:S01]  /*15450*/  ISETP.GE.AND P1, PT, R36, R4.reuse, PT ;  /* 0x000000042400720c */ /* 0x080fe20003f26270 */
        /* <DEDUP_REMOVED lines=31> */
[C---:B------:R-:W-:Y:S01]  /*15650*/  VIADD R39, R193.reuse, 0xc0 ;  /* 0x000000c0c1277836 */ /* 0x040fe20000000000 */
[----:B------:R-:W-:Y:S01]  /*15660*/  LOP3.LUT R21, R10, R11, RZ, 0xfc, !PT ;  /* 0x0000000b0a157212 */ /* 0x000fe200078efcff */
[C---:B------:R-:W-:Y:S01]  /*15670*/  VIADD R41, R193.reuse, 0x80 ;  /* 0x00000080c1297836 */ /* 0x040fe20000000000 */
[----:B------:R-:W-:Y:S01]  /*15680*/  SEL R0, RZ, 0x80, P2 ;  /* 0x00000080ff007807 */ /* 0x000fe20001000000 */
[----:B------:R-:W-:Y:S01]  /*15690*/  VIADD R43, R193, 0x40 ;  /* 0x00000040c12b7836 */ /* 0x000fe20000000000 */
[----:B------:R0:W1:Y:S01]  /*156a0*/  SHFL.IDX PT, R14, R20, RZ, 0x181f ;  /* 0x00181fff140e7589 */ /* 0x00006200000e0000 */
[----:B------:R-:W-:-:S02]  /*156b0*/  SHF.R.S32.HI R35, RZ, 0x1f, R35 ;  /* 0x0000001fff237819 */ /* 0x000fc40000011423 */
[----:B------:R-:W-:Y:S01]  /*156c0*/  LOP3.LUT R24, R21, R0, RZ, 0xfc, !PT ;  /* 0x0000000015187212 */ /* 0x000fe200078efcff */
[----:B------:R0:W2:Y:S01]  /*156d0*/  SHFL.IDX PT, R15, R3, RZ, 0x181f ;  /* 0x00181fff030f7589 */ /* 0x0000a200000e0000 */
        /* <DEDUP_REMOVED lines=17> */
[----:B0-----:R-:W-:-:S04]  /*157f0*/  @!P5 LEA R10, P4, R40, R14, 0x1 ;  /* 0x0000000e280ad211 */ /* 0x001fc800078808ff */
[-C--:B------:R-:W-:Y:S02]  /*15800*/  @!P5 LEA.HI.X R11, R40, R15.reuse, R41, 0x1, P4 ;  /* 0x0000000f280bd211 */ /* 0x080fe400020f0c29 */
[----:B------:R-:W-:Y:S02]  /*15810*/  LOP3.LUT P4, RZ, R24, 0x80, RZ, 0xc0, !PT ;  /* 0x0000008018ff7812 */ /* 0x000fe4000788c0ff */
[-C--:B-1----:R-:W-:Y:S01]  /*15820*/  @!P3 LEA R8, P6, R38, R14.reuse, 0x1 ;  /* 0x0000000e2608b211 */ /* 0x082fe200078c08ff */
[----:B------:R0:W-:Y:S02]  /*15830*/  @!P5 ST.E.128 desc[UR42][R10.64], RZ ;  /* 0x000000ff0a00d985 */ /* 0x0001e4000c101d2a */
[----:B------:R-:W-:Y:S02]  /*15840*/  @!P2 LEA R12, P5, R36, R14, 0x1 ;  /* 0x0000000e240ca211 */ /* 0x000fe400078a08ff */
[-C--:B------:R-:W-:Y:S02]  /*15850*/  @!P3 LEA.HI.X R9, R38, R15.reuse, R39, 0x1, P6 ;  /* 0x0000000f2609b211 */ /* 0x080fe400030f0c27 */
[----:B------:R-:W-:-:S03]  /*15860*/  @!P2 LEA.HI.X R13, R36, R15, R37, 0x1, P5 ;  /* 0x0000000f240da211 */ /* 0x000fc600028f0c25 */
[----:B------:R1:W-:Y:S01]  /*15870*/  @!P3 ST.E.128 desc[UR42][R8.64], RZ ;  /* 0x000000ff0800b985 */ /* 0x0003e2000c101d2a */
[----:B0-----:R-:W-:-:S03]  /*15880*/  @!P1 LEA R10, P6, R34, R14, 0x1 ;  /* 0x0000000e220a9211 */ /* 0x001fc600078c08ff */
[----:B------:R0:W-:Y:S01]  /*15890*/  @!P2 ST.E.128 desc[UR42][R12.64], RZ ;  /* 0x000000ff0c00a985 */ /* 0x0001e2000c101d2a */
[----:B------:R-:W-:Y:S02]  /*158a0*/  @!P1 LEA.HI.X R11, R34, R15, R35, 0x1, P6 ;  /* 0x0000000f220b9211 */ /* 0x000fe400030f0c23 */
[----:B-1----:R-:W-:-:S03]  /*158b0*/  @P0 LEA R8, P3, R31, R14, 0x1 ;  /* 0x0000000e1f080211 */ /* 0x002fc600078608ff */
[----:B------:R0:W-:Y:S01]  /*158c0*/  @!P1 ST.E.128 desc[UR42][R10.64], RZ ;  /* 0x000000ff0a009985 */ /* 0x0001e2000c101d2a */
[----:B------:R-:W-:Y:S02]  /*158d0*/  @P4 LEA R14, P5, R27, R14, 0x1 ;  /* 0x0000000e1b0e4211 */ /* 0x000fe400078a08ff */
[-C--:B------:R-:W-:Y:S02]  /*158e0*/  @P0 LEA.HI.X R9, R31, R15.reuse, R32, 0x1, P3 ;  /* 0x0000000f1f090211 */ /* 0x080fe400018f0c20 */
[----:B------:R-:W-:-:S03]  /*158f0*/  @P4 LEA.HI.X R15, R27, R15, R29, 0x1, P5 ;  /* 0x0000000f1b0f4211 */ /* 0x000fc600028f0c1d */
[----:B------:R0:W-:Y:S04]  /*15900*/  @P0 ST.E.128 desc[UR42][R8.64], RZ ;  /* 0x000000ff08000985 */ /* 0x0001e8000c101d2a */
[----:B------:R0:W-:Y:S02]  /*15910*/  @P4 ST.E.128 desc[UR42][R14.64], RZ ;  /* 0x000000ff0e004985 */ /* 0x0001e4000c101d2a */
.L_x_4650:
[----:B------:R-:W-:Y:S05]  /*15920*/  BSYNC B1 ;  /* 0x0000000000017941 */ /* 0x000fea0003800000 */
.L_x_4649:
[----:B------:R-:W-:Y:S01]  /*15930*/  VIADD R0, R26, 0x20 ;  /* 0x000000201a007836 */ /* 0x000fe20000000000 */
[----:B0-2---:R0:W2:Y:S04]  /*15940*/  SHFL.IDX PT, R15, R3, 0x1, 0x181f ;  /* 0x00381f00030f7f89 */ /* 0x0050a800000e0000 */
        /* <DEDUP_REMOVED lines=10> */
[----:B------:R-:W-:-:S03]  /*159f0*/  @!P5 LEA R8, P0, R42, R14, 0x1 ;  /* 0x0000000e2a08d211 */ /* 0x000fc600078008ff */
[----:B------:R0:W-:Y:S01]  /*15a00*/  @!P6 ST.E.128 desc[UR42][R10.64], RZ ;  /* 0x000000ff0a00e985 */ /* 0x0001e2000c101d2a */
[----:B------:R-:W-:Y:S02]  /*15a10*/  @!P5 LEA.HI.X R9, R42, R15, R43, 0x1, P0 ;  /* 0x0000000f2a09d211 */ /* 0x000fe400000f0c2b */
[----:B------:R-:W-:-:S03]  /*15a20*/  LOP3.LUT P0, RZ, R21, 0x40, RZ, 0xc0, !PT ;  /* 0x0000004015ff7812 */ /* 0x000fc6000780c0ff */
[----:B------:R1:W-:Y:S01]  /*15a30*/  @!P5 ST.E.128 desc[UR42][R8.64], RZ ;  /* 0x000000ff0800d985 */ /* 0x0003e2000c101d2a */
[----:B0-----:R-:W-:-:S04]  /*15a40*/  @!P4 LEA R10, P6, R40, R14, 0x1 ;  /* 0x0000000e280ac211 */ /* 0x001fc800078c08ff */
[-C--:B------:R-:W-:Y:S02]  /*15a50*/  @!P4 LEA.HI.X R11, R40, R15.reuse, R41, 0x1, P6 ;  /* 0x0000000f280bc211 */ /* 0x080fe400030f0c29 */
[----:B------:R-:W-:Y:S02]  /*15a60*/  LOP3.LUT P6, RZ, R24, 0x80, RZ, 0xc0, !PT ;  /* 0x0000008018ff7812 */ /* 0x000fe400078cc0ff */
[-C--:B-1----:R-:W-:Y:S01]  /*15a70*/  @!P3 LEA R8, P5, R38, R14.reuse, 0x1 ;  /* 0x0000000e2608b211 */ /* 0x082fe200078a08ff */
[----:B------:R0:W-:Y:S01]  /*15a80*/  @!P4 ST.E.128 desc[UR42][R10.64], RZ ;  /* 0x000000ff0a00c985 */ /* 0x0001e2000c101d2a */
        /* <DEDUP_REMOVED lines=14> */
.L_x_4643:
[----:B------:R-:W-:Y:S05]  /*15b70*/  BSYNC B0 ;  /* 0x0000000000007941 */ /* 0x000fea0003800000 */
.L_x_4636:
[----:B------:R-:W-:Y:S02]  /*15b80*/  ULDC UR4, c[0x0][0xc3c] ;  /* 0x00030f0000047ab9 */ /* 0x000fe40000000800 */
[----:B------:R-:W-:-:S13]  /*15b90*/  ISETP.GE.AND P0, PT, R7, UR4, PT ;  /* 0x0000000407007c0c */ /* 0x000fda000bf06270 */
[----:B------:R-:W-:Y:S05]  /*15ba0*/  @!P0 BRA `(.L_x_4651) ;  /* 0xfffffebc00748947 */ /* 0x000fea000383ffff */
[----:B------:R-:W-:Y:S05]  /*15bb0*/  BRA `(.L_x_4495) ;  /* 0x0000008000a07947 */ /* 0x000fea0003800000 */
.L_x_4493:
        /* <DEDUP_REMOVED lines=16> */
.L_x_4652:
        /* <DEDUP_REMOVED lines=43> */
.L_x_4656:
        /* <DEDUP_REMOVED lines=37> */
.L_x_4654:
        /* <DEDUP_REMOVED lines=13> */
.L_x_4657:
        /* <DEDUP_REMOVED lines=62> */
.L_x_4658:
        /* <DEDUP_REMOVED lines=61> */
.L_x_4659:
[----:B------:R-:W-:-:S05]  /*16a40*/  LOP3.LUT R25, RZ, R2, RZ, 0x33, !PT ;  /* 0x00000002ff197212 */ /* 0x000fca00078e33ff */
[----:B------:R-:W-:Y:S01]  /*16a50*/  IMAD.IADD R25, R6, 0x1, R25 ;  /* 0x0000000106197824 */ /* 0x000fe200078e0219 */
[----:B------:R-:W-:Y:S06]  /*16a60*/  BRA `(.L_x_4660) ;  /* 0x00000000000c7947 */ /* 0x000fec0003800000 */
.L_x_4655:
[----:B------:R-:W-:Y:S02]  /*16a70*/  IMAD.MOV.U32 R25, RZ, RZ, RZ ;  /* 0x000000ffff197224 */ /* 0x000fe400078e00ff */
[----:B------:R-:W-:Y:S02]  /*16a80*/  IMAD.U32 R24, RZ, RZ, UR6 ;  /* 0x00000006ff187e24 */ /* 0x000fe4000f8e00ff */
[----:B------:R-:W-:-:S07]  /*16a90*/  IMAD.MOV.U32 R26, RZ, RZ, RZ ;  /* 0x000000ffff1a7224 */ /* 0x000fce00078e00ff */
.L_x_4660:
[----:B------:R-:W-:-:S13]  /*16aa0*/  ISETP.NE.AND P0, PT, R7, RZ, PT ;  /* 0x000000ff0700720c */ /* 0x000fda0003f05270 */
[----:B------:R-:W0:Y:S01]  /*16ab0*/  @!P0 S2R R3, SR_CgaCtaId ;  /* 0x0000000000038919 */ /* 0x000e220000008800 */
[----:B------:R-:W-:-:S04]  /*16ac0*/  @!P0 MOV R2, 0x400 ;  /* 0x0000040000028802 */ /* 0x000fc80000000f00 */
[----:B0-----:R-:W-:-:S05]  /*16ad0*/  @!P0 LEA R2, R3, R2, 0x18 ;  /* 0x0000000203028211 */ /* 0x001fca00078ec0ff */
[----:B------:R0:W-:Y:S01]  /*16ae0*/  @!P0 STS.128 [R2+0x28cd0], R24 ;  /* 0x028cd01802008388 */ /* 0x0001e20000000c00 */
[----:B------:R-:W-:Y:S06]  /*16af0*/  BAR.ARV 0x5, 0x180 ;  /* 0x0146000000007b1d */ /* 0x000fec0000002000 */
.L_x_4653:
        /* <DEDUP_REMOVED lines=30> */
[----:B-1----:R-:W-:Y:S01]  /*16ce0*/  ULEA UR4, UR5, UR4, 0x18 ;  /* 0x0000000405047291 */ /* 0x002fe2000f8ec03f */
[----:B------:R-:W-:-:S02]  /*16cf0*/  LOP3.LUT R3, R2, 0x100, RZ, 0xfc, !PT ;  /* 0x0000010002037812 */ /* 0x000fc400078efcff */
[C---:B------:R-:W-:Y:S02]  /*16d00*/  LOP3.LUT R4, R2.reuse, 0x80, RZ, 0xfc, !PT ;  /* 0x0000008002047812 */ /* 0x040fe400078efcff */
[C---:B------:R-:W-:Y:S01]  /*16d10*/  LOP3.LUT R3, R2.reuse, 0x180, RZ, 0xfc, !PT ;  /* 0x0000018002037812 */ /* 0x040fe200078efcff */
[----:B------:R-:W-:Y:S01]  /*16d20*/  IMAD.U32 R18, RZ, RZ, UR4 ;  /* 0x00000004ff127e24 */ /* 0x000fe2000f8e00ff */
[----:B------:R-:W-:-:S03]  /*16d30*/  LOP3.LUT R2, R2, 0x1c0, RZ, 0xfc, !PT ;  /* 0x000001c002027812 */ /* 0x000fc600078efcff */
[----:B------:R-:W-:-:S05]  /*16d40*/  IMAD R0, R35, 0x2, R18 ;  /* 0x0000000223007824 */ /* 0x000fca00078e0212 */
[----:B------:R0:W-:Y:S02]  /*16d50*/  STL [R1+0x38], R0 ;  /* 0x0000380001007387 */ /* 0x0001e40000100800 */
.L_x_4772:
[----:B-1----:R-:W1:Y:S02]  /*16d60*/  LDC.64 R2, c[0x0][0xc88] ;  /* 0x00032200ff027b82 */ /* 0x002e640000000a00 */
[----:B-1----:R-:W-:-:S05]  /*16d70*/  IMAD.WIDE R2, R27, 0x4, R2 ;  /* 0x000000041b027825 */ /* 0x002fca00078e0202 */
[----:B------:R-:W0:Y:S01]  /*16d80*/  LDG.E R31, desc[UR42][R2.64] ;  /* 0x0000002a021f7981 */ /* 0x000e22000c1e1900 */
        /* <DEDUP_REMOVED lines=45> */
[----:B--2---:R0:W-:Y:S01]  /*17060*/  STL [R1+0x10], R8 ;  /* 0x0000100801007387 */ /* 0x0041e20000100800 */
[----:B------:R-:W-:Y:S01]  /*17070*/  IMAD.MOV.U32 R10, RZ, RZ, R8 ;  /* 0x000000ffff0a7224 */ /* 0x000fe200078e0008 */
[----:B----4-:R-:W-:Y:S06]  /*17080*/  @P2 BRA `(.L_x_4662) ;  /* 0x0000000000142947 */ /* 0x010fec0003800000 */
[----:B------:R-:W-:Y:S05]  /*17090*/  @!P0 BRA `(.L_x_4662) ;  /* 0x0000000000108947 */ /* 0x000fea0003800000 */
[----:B------:R-:W2:Y:S04]  /*170a0*/  LDG.E R7, desc[UR42][R2.64] ;  /* 0x0000002a02077981 */ /* 0x000ea8000c1e1900 */
[----:B------:R-:W2:Y:S02]  /*170b0*/  LDG.E R2, desc[UR42][R2.64+0x4] ;  /* 0x0000042a02027981 */ /* 0x000ea4000c1e1900 */
[----:B--2---:R-:W-:-:S05]  /*170c0*/  IMAD.IADD R10, R2, 0x1, -R7 ;  /* 0x00000001020a7824 */ /* 0x004fca00078e0a07 */
[----:B------:R1:W-:Y:S02]  /*170d0*/  STL [R1+0x10], R10 ;  /* 0x0000100a01007387 */ /* 0x0003e40000100800 */
.L_x_4662:
[----:B------:R-:W-:Y:S01]  /*170e0*/  ULDC.64 UR4, c[0x0][0xa20] ;  /* 0x0002880000047ab9 */ /* 0x000fe20000000a00 */
[C---:B0-----:R-:W-:Y:S02]  /*170f0*/  LOP3.LUT R8, R26.reuse, 0xff000000, RZ, 0xc0, !PT ;  /* 0xff0000001a087812 */ /* 0x041fe400078ec0ff */
[----:B------:R-:W-:Y:S02]  /*17100*/  ISETP.NE.U32.AND P0, PT, RZ, UR4, PT ;  /* 0x00000004ff007c0c */ /* 0x000fe4000bf05070 */
[----:B------:R-:W-:Y:S02]  /*17110*/  SHF.R.U32.HI R8, RZ, 0x8, R8 ;  /* 0x00000008ff087819 */ /* 0x000fe40000011608 */
[----:B------:R-:W-:Y:S02]  /*17120*/  ISETP.NE.AND.EX P0, PT, RZ, UR5, PT, P0 ;  /* 0x00000005ff007c0c */ /* 0x000fe4000bf05300 */
[C---:B------:R-:W-:Y:S02]  /*17130*/  LOP3.LUT R2, R26.reuse, 0xff0000, RZ, 0xc0, !PT ;  /* 0x00ff00001a027812 */ /* 0x040fe400078ec0ff */
        /* <DEDUP_REMOVED lines=8> */
.L_x_4663:
        /* <DEDUP_REMOVED lines=9> */
.L_x_4664:
[----:B0-----:R-:W2:Y:S01]  /*17250*/  @P1 LDG.E R2, desc[UR42][R4.64] ;  /* 0x0000002a04021981 */ /* 0x001ea2000c1e1900 */
[----:B------:R-:W0:Y:S03]  /*17260*/  LDC R3, c[0x0][0x448] ;  /* 0x00011200ff037b82 */ /* 0x000e260000000800 */
[----:B------:R3:W2:Y:S01]  /*17270*/  @P1 LDG.E R5, desc[UR42][R4.64+0x4] ;  /* 0x0000042a04051981 */ /* 0x0006a2000c1e1900 */
[----:B-----5:R-:W-:Y:S01]  /*17280*/  IMAD.IADD R9, R9, 0x1, -R33 ;  /* 0x0000000109097824 */ /* 0x020fe200078e0a21 */
[----:B------:R-:W-:Y:S01]  /*17290*/  BSSY B0, `(.L_x_4665) ;  /* 0x0000036000007945 */ /* 0x000fe20003800000 */
[----:B------:R-:W-:Y:S01]  /*172a0*/  LOP3.LUT R32, R8, 0xff, RZ, 0xc0, !PT ;  /* 0x000000ff08207812 */ /* 0x000fe200078ec0ff */
[----:B------:R-:W-:Y:S01]  /*172b0*/  IMAD.MOV.U32 R13, RZ, RZ, RZ ;  /* 0x000000ffff0d7224 */ /* 0x000fe200078e00ff */
[----:B0-----:R-:W-:-:S13]  /*172c0*/  ISETP.NE.AND P0, PT, R3, 0x1, PT ;  /* 0x000000010300780c */ /* 0x001fda0003f05270 */
[----:B---3--:R-:W0:Y:S08]  /*172d0*/  @P0 LDC R4, c[0x0][0x44c] ;  /* 0x00011300ff040b82 */ /* 0x008e300000000800 */
[----:B------:R-:W3:Y:S01]  /*172e0*/  @P0 LDC R3, c[0x0][0x450] ;  /* 0x00011400ff030b82 */ /* 0x000ee20000000800 */
[----:B--2---:R-:W-:Y:S02]  /*172f0*/  @P1 IMAD.IADD R6, R5, 0x1, -R2 ;  /* 0x0000000105061824 */ /* 0x004fe400078e0a02 */
[----:B------:R-:W-:-:S02]  /*17300*/  IMAD.SHL.U32 R2, R25, 0x40, RZ ;  /* 0x0000004019027824 */ /* 0x000fc400078e00ff */
[----:B------:R-:W-:Y:S02]  /*17310*/  IMAD.IADD R7, R9, 0x1, R6 ;  /* 0x0000000109077824 */ /* 0x000fe400078e0206 */
[----:B------:R-:W-:-:S03]  /*17320*/  VIADD R2, R2, 0x3f ;  /* 0x0000003f02027836 */ /* 0x000fc60000000000 */
[C---:B------:R-:W-:Y:S01]  /*17330*/  IADD3 R5, R7.reuse, 0x40, -R10 ;  /* 0x0000004007057810 */ /* 0x040fe20007ffe80a */
[----:B0-----:R-:W-:Y:S01]  /*17340*/  @P0 IMAD.HI.U32 R4, R2, R4, RZ ;  /* 0x0000000402040227 */ /* 0x001fe200078e00ff */
[----:B------:R0:W-:Y:S04]  /*17350*/  STL [R1], R7 ;  /* 0x0000000701007387 */ /* 0x0001e80000100800 */
[----:B---3--:R-:W-:Y:S01]  /*17360*/  @P0 SHF.R.U32.HI R2, RZ, R3, R4 ;  /* 0x00000003ff020219 */ /* 0x008fe20000011604 */
[----:B------:R-:W-:-:S04]  /*17370*/  VIADD R3, R7, 0x3f ;  /* 0x0000003f07037836 */ /* 0x000fc80000000000 */
[----:B------:R-:W-:Y:S01]  /*17380*/  IMAD.IADD R2, R5, 0x1, R2 ;  /* 0x0000000105027824 */ /* 0x000fe200078e0202 */
[----:B------:R-:W-:-:S04]  /*17390*/  SHF.R.S32.HI R4, RZ, 0x1f, R3 ;  /* 0x0000001fff047819 */ /* 0x000fc80000011403 */
[----:B------:R-:W-:Y:S02]  /*173a0*/  LEA.HI R4, R4, R3, RZ, 0x6 ;  /* 0x0000000304047211 */ /* 0x000fe400078f30ff */
[----:B------:R-:W-:Y:S02]  /*173b0*/  SHF.R.S32.HI R3, RZ, 0x1f, R2 ;  /* 0x0000001fff037819 */ /* 0x000fe40000011402 */
[----:B0-----:R-:W-:Y:S02]  /*173c0*/  SHF.R.S32.HI R7, RZ, 0x6, R4 ;  /* 0x00000006ff077819 */ /* 0x001fe40000011404 */
[----:B------:R-:W-:Y:S02]  /*173d0*/  LEA.HI R3, R3, R2, RZ, 0x6 ;  /* 0x0000000203037211 */ /* 0x000fe400078f30ff */
[----:B------:R-:W-:Y:S02]  /*173e0*/  SHF.R.U32.HI R4, RZ, 0x10, R8 ;  /* 0x00000010ff047819 */ /* 0x000fe40000011608 */
[----:B------:R-:W-:-:S04]  /*173f0*/  SHF.R.S32.HI R3, RZ, 0x6, R3 ;  /* 0x00000006ff037819 */ /* 0x000fc80000011403 */
[----:B-1----:R-:W-:-:S04]  /*17400*/  VIMNMX R10, R7, R3, PT ;  /* 0x00000003070a7248 */ /* 0x002fc80003fe0100 */
[----:B------:R-:W-:-:S13]  /*17410*/  ISETP.GE.AND P0, PT, R10, 0x1, PT ;  /* 0x000000010a00780c */ /* 0x000fda0003f06270 */
[----:B------:R-:W-:Y:S05]  /*17420*/  @!P0 BRA `(.L_x_4666) ;  /* 0x0000000000708947 */ /* 0x000fea0003800000 */
        /* <DEDUP_REMOVED lines=28> */
.L_x_4666:
[----:B------:R-:W-:Y:S05]  /*175f0*/  BSYNC B0 ;  /* 0x0000000000007941 */ /* 0x000fea0003800000 */
.L_x_4665:
        /* <DEDUP_REMOVED lines=24> */
.L_x_4827:
[----:B-1----:R-:W-:Y:S02]  /*17780*/  ISETP.NE.AND P0, PT, R14, RZ, PT ;  /* 0x000000ff0e00720c */ /* 0x002fe40003f05270 */
[----:B------:R-:W-:-:S11]  /*17790*/  PLOP3.LUT P6, PT, PT, PT, PT, 0x8, 0x0 ;  /* 0x000000000000781c */ /* 0x000fd60003fce170 */
[----:B------:R-:W-:Y:S05]  /*177a0*/  @P0 BRA `(.L_x_4670) ;  /* 0x00000000000c0947 */ /* 0x000fea0003800000 */
[----:B------:R-:W-:-:S03]  /*177b0*/  UMOV UR4, 0xffffffff ;  /* 0xffffffff00047882 */ /* 0x000fc60000000000 */
[----:B------:R-:W-:Y:S05]  /*177c0*/  BRA.DIV UR4, `(.L_x_4671) ;  /* 0x0000007a04147947 */ /* 0x000fea000b800000 */
[----:B------:R-:W-:-:S13]  /*177d0*/  ELECT P6, URZ, PT ;  /* 0x00000000003f782f */ /* 0x000fda00038c0000 */
.L_x_4670:
        /* <DEDUP_REMOVED lines=9> */
.L_x_4830:
[----:B------:R-:W-:Y:S05]  /*17870*/  BSYNC B1 ;  /* 0x0000000000017941 */ /* 0x000fea0003800000 */
.L_x_4672:
        /* <DEDUP_REMOVED lines=10> */
.L_x_4831:
[----:B------:R-:W-:Y:S05]  /*17920*/  BSYNC B2 ;  /* 0x0000000000027941 */ /* 0x000fea0003800000 */
.L_x_4676:
        /* <DEDUP_REMOVED lines=9> */
.L_x_4679:
[----:B------:R-:W-:Y:S05]  /*179c0*/  BSYNC B2 ;  /* 0x0000000000027941 */ /* 0x000fea0003800000 */
.L_x_4678:
        /* <DEDUP_REMOVED lines=12> */
.L_x_4680:
        /* <DEDUP_REMOVED lines=13> */
.L_x_4832:
[----:B------:R-:W-:Y:S05]  /*17b60*/  BSYNC B2 ;  /* 0x0000000000027941 */ /* 0x000fea0003800000 */
.L_x_4681:
        /* <DEDUP_REMOVED lines=11> */
.L_x_4684:
[----:B------:R-:W-:Y:S05]  /*17c20*/  BSYNC B2 ;  /* 0x0000000000027941 */ /* 0x000fea0003800000 */
.L_x_4683:
        /* <DEDUP_REMOVED lines=9> */
.L_x_4685:
        /* <DEDUP_REMOVED lines=15> */
.L_x_4686:
        /* <DEDUP_REMOVED lines=15> */
.L_x_4687:
        /* <DEDUP_REMOVED lines=15> */
.L_x_4688:
        /* <DEDUP_REMOVED lines=15> */
.L_x_4689:
        /* <DEDUP_REMOVED lines=15> */
.L_x_4690:
        /* <DEDUP_REMOVED lines=15> */
.L_x_4691:
        /* <DEDUP_REMOVED lines=15> */
.L_x_4692:
        /* <DEDUP_REMOVED lines=10> */
.L_x_4675:
[----:B------:R-:W-:Y:S05]  /*183f0*/  BSYNC B1 ;  /* 0x0000000000017941 */ /* 0x000fea0003800000 */
.L_x_4674:
        /* <DEDUP_REMOVED lines=9> */
.L_x_4712:
        /* <DEDUP_REMOVED lines=11> */
.L_x_4833:
[----:B------:R-:W-:Y:S05]  /*18540*/  BSYNC B2 ;  /* 0x0000000000027941 */ /* 0x000fea0003800000 */
.L_x_4695:
        /* <DEDUP_REMOVED lines=9> */
.L_x_4698:
[----:B------:R-:W-:Y:S05]  /*185e0*/  BSYNC B2 ;  /* 0x0000000000027941 */ /* 0x000fea0003800000 */
.L_x_4697:
        /* <DEDUP_REMOVED lines=11> */
.L_x_4699:
        /* <DEDUP_REMOVED lines=13> */
.L_x_4834:
[----:B------:R-:W-:Y:S05]  /*18770*/  BSYNC B2 ;  /* 0x0000000000027941 */ /* 0x000fea0003800000 */
.L_x_4700:
        /* <DEDUP_REMOVED lines=11> */
.L_x_4703:
[----:B------:R-:W-:Y:S05]  /*18830*/  BSYNC B2 ;  /* 0x0000000000027941 */ /* 0x000fea0003800000 */
.L_x_4702:
        /* <DEDUP_REMOVED lines=9> */
.L_x_4704:
        /* <DEDUP_REMOVED lines=15> */
.L_x_4705:
        /* <DEDUP_REMOVED lines=15> */
.L_x_4706:
        /* <DEDUP_REMOVED lines=15> */
.L_x_4707:
        /* <DEDUP_REMOVED lines=15> */
.L_x_4708:
        /* <DEDUP_REMOVED lines=15> */
.L_x_4709:
        /* <DEDUP_REMOVED lines=15> */
.L_x_4710:
        /* <DEDUP_REMOVED lines=15> */
.L_x_4711:
        /* <DEDUP_REMOVED lines=10> */
.L_x_4694:
[----:B------:R-:W-:Y:S05]  /*19000*/  BSYNC B1 ;  /* 0x0000000000017941 */ /* 0x000fea0003800000 */
.L_x_4693:
        /* <DEDUP_REMOVED lines=8> */
.L_x_4668:
[----:B------:R-:W-:Y:S05]  /*19090*/  BSYNC B0 ;  /* 0x0000000000007941 */ /* 0x000fea0003800000 */
.L_x_4667:
[----:B------:R-:W1:Y:S01]  /*190a0*/  LDC R0, c[0x0][0x448] ;  /* 0x00011200ff007b82 */ /* 0x000e620000000800 */
[----:B------:R-:W-:Y:S01]  /*190b0*/  LEA R2, R25, 0x3f, 0x6 ;  /* 0x0000003f19027811 */ /* 0x000fe200078e30ff */
[----:B------:R-:W-:Y:S06]  /*190c0*/  @!P0 WARPSYNC.ALL ;  /* 0x0000000000008948 */ /* 0x000fec0003800000 */
[----:B------:R-:W-:Y:S01]  /*190d0*/  @!P0 BAR.SYNC.DEFER_BLOCKING 0xc, 0x180 ;  /* 0x0306000000008b1d */ /* 0x000fe20000010000 */
[----:B------:R-:W-:-:S05]  /*190e0*/  ISETP.NE.AND P2, PT, R4, RZ, PT ;  /* 0x000000ff0400720c */ /* 0x000fca0003f45270 */
[----:B------:R-:W-:Y:S08]  /*190f0*/  BSSY B0, `(.L_x_4713) ;  /* 0x0000029000007945 */ /* 0x000ff00003800000 */
[----:B------:R-:W2:Y:S01]  /*19100*/  @!P2 LDC R4, c[0x0][0x9f0] ;  /* 0x00027c00ff04ab82 */ /* 0x000ea20000000800 */
[----:B-1----:R-:W-:-:S13]  /*19110*/  ISETP.NE.AND P1, PT, R0, 0x1, PT ;  /* 0x000000010000780c */ /* 0x002fda0003f25270 */
[----:B0-----:R-:W0:Y:S08]  /*19120*/  @P1 LDC R3, c[0x0][0x44c] ;  /* 0x00011300ff031b82 */ /* 0x001e300000000800 */
[----:B------:R-:W1:Y:S01]  /*19130*/  @P1 LDC R0, c[0x0][0x450] ;  /* 0x00011400ff001b82 */ /* 0x000e620000000800 */
[----:B0-----:R-:W-:-:S05]  /*19140*/  @P1 IMAD.HI.U32 R3, R2, R3, RZ ;  /* 0x0000000302031227 */ /* 0x001fca00078e00ff */
[----:B-1----:R-:W-:-:S05]  /*19150*/  @P1 SHF.R.U32.HI R2, RZ, R0, R3 ;  /* 0x00000000ff021219 */ /* 0x002fca0000011603 */
[----:B------:R-:W-:-:S05]  /*19160*/  IMAD.IADD R2, R5, 0x1, R2 ;  /* 0x0000000105027824 */ /* 0x000fca00078e0202 */
[----:B------:R-:W-:-:S04]  /*19170*/  SHF.R.S32.HI R0, RZ, 0x1f, R2 ;  /* 0x0000001fff007819 */ /* 0x000fc80000011402 */
[----:B------:R-:W-:-:S04]  /*19180*/  LEA.HI R0, R0, R2, RZ, 0x6 ;  /* 0x0000000200007211 */ /* 0x000fc800078f30ff */
[----:B------:R-:W-:-:S04]  /*19190*/  SHF.R.S32.HI R0, RZ, 0x6, R0 ;  /* 0x00000006ff007819 */ /* 0x000fc80000011400 */
[----:B------:R-:W-:Y:S01]  /*191a0*/  VIMNMX R7, R7, R0, PT ;  /* 0x0000000007077248 */ /* 0x000fe20003fe0100 */
[----:B------:R-:W-:-:S03]  /*191b0*/  IMAD.MOV.U32 R0, RZ, RZ, RZ ;  /* 0x000000ffff007224 */ /* 0x000fc600078e00ff */
[----:B------:R-:W-:-:S13]  /*191c0*/  ISETP.GE.AND P1, PT, R7, 0x1, PT ;  /* 0x000000010700780c */ /* 0x000fda0003f26270 */
[----:B--2---:R-:W-:Y:S05]  /*191d0*/  @!P1 BRA `(.L_x_4714) ;  /* 0x0000000000689947 */ /* 0x004fea0003800000 */
[-C--:B------:R-:W-:Y:S02]  /*191e0*/  IABS R0, R4.reuse ;  /* 0x0000000400007213 */ /* 0x080fe40000000000 */
        /* <DEDUP_REMOVED lines=25> */
.L_x_4714:
[----:B------:R-:W-:Y:S05]  /*19380*/  BSYNC B0 ;  /* 0x0000000000007941 */ /* 0x000fea0003800000 */
.L_x_4713:
[-C--:B------:R-:W-:Y:S01]  /*19390*/  IMAD R32, R32, R0.reuse, RZ ;  /* 0x0000000020207224 */ /* 0x080fe200078e02ff */
        /* <DEDUP_REMOVED lines=22> */
.L_x_4716:
        /* <DEDUP_REMOVED lines=20> */
.L_x_4719:
[----:B------:R-:W-:Y:S05]  /*19640*/  BSYNC B6 ;  /* 0x0000000000067941 */ /* 0x000fea0003800000 */
.L_x_4718:
        /* <DEDUP_REMOVED lines=20> */
.L_x_4722:
        /* <DEDUP_REMOVED lines=15> */
.L_x_4721:
[----:B------:R-:W-:Y:S05]  /*19880*/  BSYNC B6 ;  /* 0x0000000000067941 */ /* 0x000fea0003800000 */
.L_x_4720:
[----:B------:R-:W2:Y:S01]  /*19890*/  LDL R34, [R1+0x18] ;  /* 0x0000180001227983 */ /* 0x000ea20000100800 */
[----:B------:R-:W-:Y:S01]  /*198a0*/  ULDC.64 UR4, c[0x0][0x9f8] ;  /* 0x00027e0000047ab9 */ /* 0x000fe20000000a00 */
[----:B------:R-:W0:Y:S02]  /*198b0*/  LDC R8, c[0x0][0x430] ;  /* 0x00010c00ff087b82 */ /* 0x000e240000000800 */
[----:B------:R-:W3:Y:S01]  /*198c0*/  LDL R20, [R1] ;  /* 0x0000000001147983 */ /* 0x000ee20000100800 */
[----:B------:R-:W-:Y:S01]  /*198d0*/  ISETP.NE.U32.AND P0, PT, RZ, UR4, PT ;  /* 0x00000004ff007c0c */ /* 0x000fe2000bf05070 */
[----:B------:R-:W1:Y:S03]  /*198e0*/  S2R R21, SR_TID.X ;  /* 0x0000000000157919 */ /* 0x000e660000002100 */
[----:B------:R-:W-:-:S13]  /*198f0*/  ISETP.NE.AND.EX P0, PT, RZ, UR5, PT, P0 ;  /* 0x00000005ff007c0c */ /* 0x000fda000bf05300 */
[----:B------:R-:W-:Y:S01]  /*19900*/  @P0 IADD3 R2, P1, R23, UR4, RZ ;  /* 0x0000000417020c10 */ /* 0x000fe2000ff3e0ff */
[----:B------:R-:W-:-:S03]  /*19910*/  ULDC UR4, c[0x0][0x320] ;  /* 0x0000c80000047ab9 */ /* 0x000fc60000000800 */
[----:B------:R-:W-:-:S05]  /*19920*/  @P0 IADD3.X R3, R30, UR5, RZ, P1, !PT ;  /* 0x000000051e030c10 */ /* 0x000fca0008ffe4ff */
[----:B------:R4:W3:Y:S01]  /*19930*/  @P0 LDG.E R26, desc[UR42][R2.64] ;  /* 0x0000002a021a0981 */ /* 0x0008e2000c1e1900 */
[----:B-1----:R-:W-:-:S04]  /*19940*/  LOP3.LUT R21, R21, 0x7f, RZ, 0xc0, !PT ;  /* 0x0000007f15157812 */ /* 0x002fc800078ec0ff */
[----:B------:R-:W-:Y:S02]  /*19950*/  SHF.R.U32.HI R0, RZ, 0x3, R21 ;  /* 0x00000003ff007819 */ /* 0x000fe40000011615 */
[----:B------:R-:W1:Y:S01]  /*19960*/  S2R R21, SR_TID.X ;  /* 0x0000000000157919 */ /* 0x000e620000002100 */
[----:B0-----:R-:W-:Y:S01]  /*19970*/  ISETP.NE.AND P1, PT, R8, 0x1, PT ;  /* 0x000000010800780c */ /* 0x001fe20003f25270 */
[----:B------:R-:W0:Y:S01]  /*19980*/  S2R R9, SR_TID.X ;  /* 0x0000000000097919 */ /* 0x000e220000002100 */
[----:B------:R-:W0:Y:S11]  /*19990*/  S2R R6, SR_TID.X ;  /* 0x0000000000067919 */ /* 0x000e360000002100 */
[----:B----4-:R-:W4:Y:S08]  /*199a0*/  @P1 LDC R3, c[0x0][0x434] ;  /* 0x00010d00ff031b82 */ /* 0x010f300000000800 */
[----:B------:R-:W4:Y:S01]  /*199b0*/  @P1 LDC R2, c[0x0][0x438] ;  /* 0x00010e00ff021b82 */ /* 0x000f220000000800 */
[----:B-1----:R-:W-:-:S05]  /*199c0*/  IMAD.SHL.U32 R21, R21, 0x10, RZ ;  /* 0x0000001015157824 */ /* 0x002fca00078e00ff */
[----:B------:R-:W-:Y:S01]  /*199d0*/  LOP3.LUT R21, R0, 0x70, R21, 0xf8, !PT ;  /* 0x0000007000157812 */ /* 0x000fe200078ef815 */
[----:B0-----:R-:W-:Y:S02]  /*199e0*/  IMAD.SHL.U32 R9, R9, 0x8, RZ ;  /* 0x0000000809097824 */ /* 0x001fe400078e00ff */
[----:B------:R-:W-:-:S03]  /*199f0*/  IMAD.SHL.U32 R6, R6, 0x8, RZ ;  /* 0x0000000806067824 */ /* 0x000fc600078e00ff */
[----:B------:R-:W-:Y:S02]  /*19a00*/  LOP3.LUT R9, R9, 0x38, RZ, 0xc0, !PT ;  /* 0x0000003809097812 */ /* 0x000fe400078ec0ff */
[----:B------:R-:W-:Y:S02]  /*19a10*/  LOP3.LUT R6, R6, 0x38, RZ, 0xc0, !PT ;  /* 0x0000003806067812 */ /* 0x000fe400078ec0ff */
[C---:B------:R-:W-:Y:S02]  /*19a20*/  ISETP.GE.AND P3, PT, R9.reuse, UR4, PT ;  /* 0x0000000409007c0c */ /* 0x040fe4000bf66270 */
[----:B------:R-:W-:Y:S02]  /*19a30*/  LOP3.LUT R16, R16, 0xffffffbf, RZ, 0xc0, !PT ;  /* 0xffffffbf10107812 */ /* 0x000fe400078ec0ff */
[----:B------:R-:W-:Y:S01]  /*19a40*/  LOP3.LUT R6, R6, 0x80, RZ, 0xfc, !PT ;  /* 0x0000008006067812 */ /* 0x000fe200078efcff */
[----:B------:R-:W0:Y:S01]  /*19a50*/  S2R R10, SR_TID.X ;  /* 0x00000000000a7919 */ /* 0x000e220000002100 */
[----:B------:R-:W-:Y:S01]  /*19a60*/  IMAD.MOV.U32 R36, RZ, RZ, RZ ;  /* 0x000000ffff247224 */ /* 0x000fe200078e00ff */
[----:B------:R-:W-:Y:S01]  /*19a70*/  LOP3.LUT R11, R9, 0x1c0, RZ, 0xfc, !PT ;  /* 0x000001c0090b7812 */ /* 0x000fe200078efcff */
[----:B0-----:R-:W-:-:S05]  /*19a80*/  IMAD.SHL.U32 R10, R10, 0x8, RZ ;  /* 0x000000080a0a7824 */ /* 0x001fca00078e00ff */
[----:B------:R-:W-:-:S04]  /*19a90*/  LOP3.LUT R10, R10, 0x38, RZ, 0xc0, !PT ;  /* 0x000000380a0a7812 */ /* 0x000fc800078ec0ff */
[----:B------:R-:W-:Y:S02]  /*19aa0*/  LOP3.LUT R10, R10, 0x180, RZ, 0xfc, !PT ;  /* 0x000001800a0a7812 */ /* 0x000fe400078efcff */
[----:B--2---:R-:W-:Y:S02]  /*19ab0*/  LEA R23, R34, 0xffffffc0, 0x6 ;  /* 0xffffffc022177811 */ /* 0x004fe400078e30ff */
[----:B------:R-:W0:Y:S03]  /*19ac0*/  S2R R34, SR_TID.X ;  /* 0x0000000000227919 */ /* 0x000e260000002100 */
[----:B------:R-:W-:Y:S02]  /*19ad0*/  IMAD.IADD R37, R21, 0x1, R23 ;  /* 0x0000000115257824 */ /* 0x000fe400078e0217 */
[----:B0-----:R-:W-:-:S05]  /*19ae0*/  IMAD.SHL.U32 R34, R34, 0x8, RZ ;  /* 0x0000000822227824 */ /* 0x001fca00078e00ff */
[----:B------:R-:W-:-:S04]  /*19af0*/  LOP3.LUT R34, R34, 0x38, RZ, 0xc0, !PT ;  /* 0x0000003822227812 */ /* 0x000fc800078ec0ff */
[----:B------:R-:W-:-:S04]  /*19b00*/  LOP3.LUT R34, R34, 0x40, RZ, 0xfc, !PT ;  /* 0x0000004022227812 */ /* 0x000fc800078efcff */
[----:B------:R-:W-:Y:S02]  /*19b10*/  ISETP.GE.AND P2, PT, R34, UR4, PT ;  /* 0x0000000422007c0c */ /* 0x000fe4000bf46270 */
[----:B------:R-:W0:Y:S01]  /*19b20*/  S2R R34, SR_TID.X ;  /* 0x0000000000227919 */ /* 0x000e220000002100 */
[----:B---3--:R-:W-:-:S04]  /*19b30*/  ISETP.GE.AND P0, PT, R37, R20, PT ;  /* 0x000000142500720c */ /* 0x008fc80003f06270 */
[----:B------:R-:W-:Y:S01]  /*19b40*/  ISETP.GT.U32.OR P0, PT, R21, 0x3f, P0 ;  /* 0x0000003f1500780c */ /* 0x000fe20000704470 */
[----:B------:R-:W-:Y:S01]  /*19b50*/  IMAD.IADD R37, R37, 0x1, R33 ;  /* 0x0000000125257824 */ /* 0x000fe200078e0221 */
[----:B------:R-:W-:-:S03]  /*19b60*/  SEL R7, RZ, 0xffffffff, P2 ;  /* 0xffffffffff077807 */ /* 0x000fc60001000000 */
[----:B----4-:R-:W-:-:S08]  /*19b70*/  @P1 IMAD.HI.U32 R3, R37, R3, RZ ;  /* 0x0000000325031227 */ /* 0x010fd000078e00ff */
[----:B------:R-:W1:Y:S01]  /*19b80*/  @!P0 LDC.64 R4, c[0x0][0x428] ;  /* 0x00010a00ff048b82 */ /* 0x000e620000000a00 */
[----:B------:R-:W-:Y:S01]  /*19b90*/  IMAD.MOV.U32 R0, RZ, RZ, R37 ;  /* 0x000000ffff007224 */ /* 0x000fe200078e0025 */
[----:B------:R-:W-:Y:S01]  /*19ba0*/  @P1 SHF.R.U32.HI R0, RZ, R2, R3 ;  /* 0x00000002ff001219 */ /* 0x000fe20000011603 */
[----:B------:R-:W-:Y:S02]  /*19bb0*/  IMAD.SHL.U32 R7, R7, 0x2, RZ ;  /* 0x0000000207077824 */ /* 0x000fe400078e00ff */
[----:B0-----:R-:W-:-:S05]  /*19bc0*/  IMAD.SHL.U32 R34, R34, 0x8, RZ ;  /* 0x0000000822227824 */ /* 0x001fca00078e00ff */
        /* <DEDUP_REMOVED lines=13> */
[----:B-1----:R-:W-:-:S04]  /*19ca0*/  @!P0 IMAD R6, R34, R4, RZ ;  /* 0x0000000422068224 */ /* 0x002fc800078e02ff */
        /* <DEDUP_REMOVED lines=35> */
.L_x_4837:
        /* <DEDUP_REMOVED lines=10> */
.L_x_4724:
        /* <DEDUP_REMOVED lines=9> */
.L_x_4838:
[----:B------:R-:W-:Y:S05]  /*1a010*/  BSYNC B0 ;  /* 0x0000000000007941 */ /* 0x000fea0003800000 */
.L_x_4725:
[----:B------:R-:W1:Y:S01]  /*1a020*/  S2R R7, SR_TID.X ;  /* 0x0000000000077919 */ /* 0x000e620000002100 */
[----:B0-----:R-:W-:Y:S01]  /*1a030*/  SHF.R.S32.HI R0, RZ, 0x1f, R37 ;  /* 0x0000001fff007819 */ /* 0x001fe20000011425 */
[----:B------:R-:W-:Y:S01]  /*1a040*/  ULDC.64 UR4, c[0x0][0x300] ;  /* 0x0000c00000047ab9 */ /* 0x000fe20000000a00 */
[----:B-----5:R-:W-:Y:S01]  /*1a050*/  SHF.R.S32.HI R4, RZ, 0x1f, R36 ;  /* 0x0000001fff047819 */ /* 0x020fe20000011424 */
[----:B------:R-:W-:Y:S01]  /*1a060*/  IMAD.WIDE.U32 R2, R37, UR4, RZ ;  /* 0x0000000425027c25 */ /* 0x000fe2000f8e00ff */
[----:B------:R-:W-:Y:S01]  /*1a070*/  ULDC.64 UR6, c[0x0][0x2e8] ;  /* 0x0000ba0000067ab9 */ /* 0x000fe20000000a00 */
[----:B------:R0:W-:Y:S01]  /*1a080*/  STL [R1+0x24], R0 ;  /* 0x0000240001007387 */ /* 0x0001e20000100800 */
[----:B------:R-:W-:Y:S01]  /*1a090*/  LOP3.LUT R16, R16, 0xfffffffd, RZ, 0xc0, !PT ;  /* 0xfffffffd10107812 */ /* 0x000fe200078ec0ff */
[----:B------:R-:W-:Y:S02]  /*1a0a0*/  IMAD R5, R22, 0x1000, R35 ;  /* 0x0000100016057824 */ /* 0x000fe400078e0223 */
        /* <DEDUP_REMOVED lines=10> */
[----:B------:R-:W-:-:S03]  /*1a150*/  IMAD.IADD R3, R3, 0x1, R0 ;  /* 0x0000000103037824 */ /* 0x000fc600078e0200 */
[----:B------:R-:W-:Y:S01]  /*1a160*/  LOP3.LUT R7, R7, 0x38, RZ, 0xc0, !PT ;  /* 0x0000003807077812 */ /* 0x000fe200078ec0ff */
[----:B------:R-:W-:Y:S01]  /*1a170*/  IMAD.WIDE.U32 R2, R17, UR4, R2 ;  /* 0x0000000411027c25 */ /* 0x000fe2000f8e0002 */
[----:B------:R-:W-:Y:S02]  /*1a180*/  ULDC UR4, c[0x0][0x2f4] ;  /* 0x0000bd0000047ab9 */ /* 0x000fe40000000800 */
[----:B------:R-:W-:Y:S01]  /*1a190*/  ISETP.GE.AND P2, PT, R7, UR4, PT ;  /* 0x0000000407007c0c */ /* 0x000fe2000bf46270 */
[----:B--2---:R-:W-:Y:S01]  /*1a1a0*/  IMAD R4, R17, UR5, R3 ;  /* 0x0000000511047c24 */ /* 0x004fe2000f8e0203 */
        /* <DEDUP_REMOVED lines=38> */
.L_x_4848:
        /* <DEDUP_REMOVED lines=10> */
.L_x_4728:
        /* <DEDUP_REMOVED lines=11> */
.L_x_4729:
[----:B------:R1:W5:Y:S01]  /*1a560*/  LDL.LU R0, [R1+0x14] ;  /* 0x0000140001007983 */ /* 0x0003620000300800 */
[----:B------:R1:W-:Y:S03]  /*1a570*/  SYNCS.ARRIVE.TRANS64.A1T0 RZ, [R30+URZ+0x28c30], RZ ;  /* 0x028c30ff1eff79a7 */ /* 0x0003e6000810003f */
[----:B------:R1:W5:Y:S04]  /*1a580*/  LDL.LU R4, [R1+0x4] ;  /* 0x0000040001047983 */ /* 0x0003680000300800 */
[----:B0-----:R1:W5:Y:S02]  /*1a590*/  LDL R3, [R1+0x8] ;  /* 0x0000080001037983 */ /* 0x0013640000100800 */
        /* <DEDUP_REMOVED lines=39> */
.L_x_4731:
[----:B------:R-:W-:Y:S05]  /*1a810*/  BSYNC B6 ;  /* 0x0000000000067941 */ /* 0x000fea0003800000 */
.L_x_4730:
        /* <DEDUP_REMOVED lines=90> */
.L_x_4857:
        /* <DEDUP_REMOVED lines=10> */
.L_x_4733:
        /* <DEDUP_REMOVED lines=18> */
.L_x_4858:
[----:B------:R-:W-:Y:S05]  /*1af80*/  BSYNC B0 ;  /* 0x0000000000007941 */ /* 0x000fea0003800000 */
.L_x_4734:
[----:B------:R-:W-:-:S05]  /*1af90*/  IMAD.U32 R2, RZ, RZ, UR38 ;  /* 0x00000026ff027e24 */ /* 0x000fca000f8e00ff */
[----:B------:R-:W-:-:S13]  /*1afa0*/  ISETP.NE.AND P0, PT, R2, 0x3, PT ;  /* 0x000000030200780c */ /* 0x000fda0003f05270 */
[----:B------:R-:W-:Y:S05]  /*1afb0*/  @!P0 BRA `(.L_x_4736) ;  /* 0x0000000000048947 */ /* 0x000fea0003800000 */
[----:B------:R-:W-:Y:S01]  /*1afc0*/  BPT.TRAP 0x1 ;  /* 0x000000040000795c */ /* 0x000fe20000300000 */
.L_x_4736:
[----:B0-----:R-:W-:Y:S01]  /*1afd0*/  SHF.L.U32 R0, R28, 0x1f, RZ ;  /* 0x0000001f1c007819 */ /* 0x001fe200000006ff */
[----:B------:R-:W-:Y:S03]  /*1afe0*/  BSSY B0, `(.L_x_4737) ;  /* 0x0000003000007945 */ /* 0x000fe60003800000 */
[----:B------:R-:W0:Y:S02]  /*1aff0*/  SYNCS.PHASECHK.TRANS64.TRYWAIT P0, [R30+URZ+0x28c60], R0 ;  /* 0x028c60001e0075a7 */ /* 0x000e24000800017f */
[----:B0-----:R-:W-:Y:S05]  /*1b000*/  @!P0 BRA `(.L_x_4738) ;  /* 0x0000004c00788947 */ /* 0x001fea0003800000 */
.L_x_4859:
[----:B------:R-:W-:Y:S05]  /*1b010*/  BSYNC B0 ;  /* 0x0000000000007941 */ /* 0x000fea0003800000 */
.L_x_4737:
        /* <DEDUP_REMOVED lines=109> */
.L_x_4869:
        /* <DEDUP_REMOVED lines=34> */
.L_x_4740:
        /* <DEDUP_REMOVED lines=11> */
.L_x_4741:
        /* <DEDUP_REMOVED lines=12> */
.L_x_4756:
        /* <DEDUP_REMOVED lines=42> */
.L_x_4744:
[----:B------:R-:W-:Y:S01]  /*1bd20*/  IMAD R6, R22, 0x8, R18 ;  /* 0x0000000816067824 */ /* 0x000fe200078e0212 */
[----:B------:R-:W-:Y:S01]  /*1bd30*/  SHF.L.U32 R20, R28, 0x1f, RZ ;  /* 0x0000001f1c147819 */ /* 0x000fe200000006ff */
[----:B------:R-:W-:Y:S01]  /*1bd40*/  BSSY B1, `(.L_x_4745) ;  /* 0x0000004000017945 */ /* 0x000fe20003800000 */
[----:B------:R-:W-:Y:S02]  /*1bd50*/  SHF.R.S32.HI R9, RZ, 0x1f, R5 ;  /* 0x0000001fff097819 */ /* 0x000fe40000011405 */
[----:B------:R-:W0:Y:S02]  /*1bd60*/  SYNCS.PHASECHK.TRANS64.TRYWAIT P0, [R6+URZ+0x28c40], R20 ;  /* 0x028c4014060075a7 */ /* 0x000e24000800017f */
[----:B0-----:R-:W-:Y:S05]  /*1bd70*/  @!P0 BRA `(.L_x_4746) ;  /* 0x00000048005c8947 */ /* 0x001fea0003800000 */
.L_x_4870:
[----:B------:R-:W-:Y:S05]  /*1bd80*/  BSYNC B1 ;  /* 0x0000000000017941 */ /* 0x000fea0003800000 */
.L_x_4745:
        /* <DEDUP_REMOVED lines=40> */
.L_x_4880:
        /* <DEDUP_REMOVED lines=8> */
.L_x_4748:
        /* <DEDUP_REMOVED lines=11> */
.L_x_4749:
[----:B------:R2:W-:Y:S01]  /*1c140*/  SYNCS.ARRIVE.TRANS64.A1T0 RZ, [R6+URZ+0x28c30], RZ ;  /* 0x028c30ff06ff79a7 */ /* 0x0005e2000810003f */
[----:B------:R-:W-:Y:S05]  /*1c150*/  @!P2 BRA `(.L_x_4750) ;  /* 0x000000000004a947 */ /* 0x000fea0003800000 */
[----:B------:R-:W-:Y:S01]  /*1c160*/  BPT.TRAP 0x1 ;  /* 0x000000040000795c */ /* 0x000fe20000300000 */
.L_x_4750:
[----:B------:R-:W3:Y:S01]  /*1c170*/  SYNCS.PHASECHK.TRANS64.TRYWAIT P0, [R6+URZ+0x28c60], R20 ;  /* 0x028c6014060075a7 */ /* 0x000ee2000800017f */
[----:B------:R-:W-:Y:S04]  /*1c180*/  BSSY B1, `(.L_x_4751) ;  /* 0x0000002000017945 */ /* 0x000fe80003800000 */
[----:B---3--:R-:W-:Y:S05]  /*1c190*/  @!P0 BRA `(.L_x_4752) ;  /* 0x0000004800848947 */ /* 0x008fea0003800000 */
.L_x_4881:
[----:B------:R-:W-:Y:S05]  /*1c1a0*/  BSYNC B1 ;  /* 0x0000000000017941 */ /* 0x000fea0003800000 */
.L_x_4751:
        /* <DEDUP_REMOVED lines=79> */
.L_x_4891:
        /* <DEDUP_REMOVED lines=25> */
.L_x_4754:
        /* <DEDUP_REMOVED lines=11> */
.L_x_4755:
[----:B------:R1:W-:Y:S01]  /*1c8e0*/  SYNCS.ARRIVE.TRANS64.A1T0 RZ, [R6+URZ+0x28c50], RZ ;  /* 0x028c50ff06ff79a7 */ /* 0x0003e2000810003f */
[----:B------:R-:W-:Y:S05]  /*1c8f0*/  @P3 BRA `(.L_x_4756) ;  /* 0xfffffff000603947 */ /* 0x000fea000383ffff */
.L_x_4743:
[----:B------:R-:W-:Y:S05]  /*1c900*/  BSYNC B0 ;  /* 0x0000000000007941 */ /* 0x000fea0003800000 */
.L_x_4742:
        /* <DEDUP_REMOVED lines=21> */
.L_x_4758:
[----:B------:R-:W-:Y:S05]  /*1ca60*/  BSYNC B0 ;  /* 0x0000000000007941 */ /* 0x000fea0003800000 */
.L_x_4757:
[----:B------:R-:W-:-:S07]  /*1ca70*/  SEL R22, R22, RZ, P0 ;  /* 0x000000ff16167207 */ /* 0x000fce0000000000 */
.L_x_4717:
[----:B------:R-:W-:Y:S05]  /*1ca80*/  BSYNC B7 ;  /* 0x0000000000077941 */ /* 0x000fea0003800000 */
.L_x_4715:
        /* <DEDUP_REMOVED lines=11> */
.L_x_4759:
        /* <DEDUP_REMOVED lines=43> */
.L_x_4901:
[----:B------:R-:W-:Y:S02]  /*1cdf0*/  ULDC UR4, c[0x0][0xc38] ;  /* 0x00030e0000047ab9 */ /* 0x000fe40000000800 */
[----:B------:R-:W-:-:S04]  /*1ce00*/  IMAD.U32 R4, RZ, RZ, UR4 ;  /* 0x00000004ff047e24 */ /* 0x000fc8000f8e00ff */
[----:B-1----:R-:W-:-:S04]  /*1ce10*/  IMAD R3, R14, R4, RZ ;  /* 0x000000040e037224 */ /* 0x002fc800078e02ff */
[----:B------:R-:W-:-:S05]  /*1ce20*/  IMAD.IADD R6, R6, 0x1, R3 ;  /* 0x0000000106067824 */ /* 0x000fca00078e0203 */
[----:B------:R-:W-:-:S13]  /*1ce30*/  ISETP.GT.AND P6, PT, R6, R0, PT ;  /* 0x000000000600720c */ /* 0x000fda0003fc4270 */
[----:B------:R-:W-:Y:S05]  /*1ce40*/  @P6 BRA `(.L_x_4762) ;  /* 0x0000000000a46947 */ /* 0x000fea0003800000 */
.L_x_4765:
        /* <DEDUP_REMOVED lines=35> */
.L_x_4909:
[----:B------:R-:W-:Y:S02]  /*1d080*/  ULDC UR4, c[0x0][0xc38] ;  /* 0x00030e0000047ab9 */ /* 0x000fe40000000800 */
[----:B------:R-:W-:-:S04]  /*1d090*/  IMAD.U32 R4, RZ, RZ, UR4 ;  /* 0x00000004ff047e24 */ /* 0x000fc8000f8e00ff */
[----:B-1----:R-:W-:-:S04]  /*1d0a0*/  IMAD R3, R14, R4, RZ ;  /* 0x000000040e037224 */ /* 0x002fc800078e02ff */
[----:B------:R-:W-:-:S05]  /*1d0b0*/  IMAD.IADD R6, R3, 0x1, R6 ;  /* 0x0000000103067824 */ /* 0x000fca00078e0206 */
[----:B------:R-:W-:-:S13]  /*1d0c0*/  ISETP.GT.AND P6, PT, R6, R0, PT ;  /* 0x000000000600720c */ /* 0x000fda0003fc4270 */
[----:B------:R-:W-:Y:S05]  /*1d0d0*/  @!P6 BRA `(.L_x_4765) ;  /* 0xfffffffc005ce947 */ /* 0x000fea000383ffff */
.L_x_4762:
        /* <DEDUP_REMOVED lines=10> */
.L_x_4914:
[----:B------:R-:W-:-:S13]  /*1d180*/  ISETP.NE.AND P0, PT, R3, RZ, PT ;  /* 0x000000ff0300720c */ /* 0x000fda0003f05270 */
[----:B------:R-:W-:Y:S05]  /*1d190*/  @!P0 BRA `(.L_x_4767) ;  /* 0x0000000000108947 */ /* 0x000fea0003800000 */
[----:B------:R-:W-:Y:S01]  /*1d1a0*/  UMOV UR4, 0xffffffff ;  /* 0xffffffff00047882 */ /* 0x000fe20000000000 */
[----:B------:R-:W-:Y:S02]  /*1d1b0*/  VIADD R12, R7, 0xffffffff ;  /* 0xffffffff070c7836 */ /* 0x000fe40000000000 */
[----:B------:R-:W-:Y:S05]  /*1d1c0*/  BRA.DIV UR4, `(.L_x_4768) ;  /* 0x0000004a04b87947 */ /* 0x000fea000b800000 */
[----:B------:R4:W0:Y:S02]  /*1d1d0*/  SHFL.IDX PT, R24, R2, R12, 0x1f ;  /* 0x00001f0c02187589 */ /* 0x00082400000e0000 */
.L_x_4767:
        /* <DEDUP_REMOVED lines=59> */
.L_x_4769:
        /* <DEDUP_REMOVED lines=60> */
.L_x_4770:
[----:B------:R-:W-:-:S05]  /*1d950*/  LOP3.LUT R0, RZ, R3, RZ, 0x33, !PT ;  /* 0x00000003ff007212 */ /* 0x000fca00078e33ff */
[----:B------:R-:W-:Y:S01]  /*1d960*/  IMAD.IADD R25, R25, 0x1, R0 ;  /* 0x0000000119197824 */ /* 0x000fe200078e0200 */
[----:B------:R-:W-:Y:S06]  /*1d970*/  BRA `(.L_x_4771) ;  /* 0x00000000001c7947 */ /* 0x000fec0003800000 */
.L_x_4763:
[----:B------:R-:W-:Y:S01]  /*1d980*/  UMOV UR4, URZ ;  /* 0x0000003f00047c82 */ /* 0x000fe20008000000 */
[----:B------:R-:W-:Y:S01]  /*1d990*/  UMOV UR5, URZ ;  /* 0x0000003f00057c82 */ /* 0x000fe20008000000 */
[----:B------:R-:W-:Y:S01]  /*1d9a0*/  ULDC UR6, c[0x0][0xc3c] ;  /* 0x00030f0000067ab9 */ /* 0x000fe20000000800 */
[----:B------:R-:W-:Y:S02]  /*1d9b0*/  IMAD.MOV.U32 R24, RZ, RZ, R0 ;  /* 0x000000ffff187224 */ /* 0x000fe400078e0000 */
[----:B------:R-:W-:Y:S02]  /*1d9c0*/  IMAD.U32 R25, RZ, RZ, UR4 ;  /* 0x00000004ff197e24 */ /* 0x000fe4000f8e00ff */
[----:B------:R-:W-:Y:S02]  /*1d9d0*/  IMAD.U32 R26, RZ, RZ, UR5 ;  /* 0x00000005ff1a7e24 */ /* 0x000fe4000f8e00ff */
[----:B------:R-:W-:-:S07]  /*1d9e0*/  IMAD.U32 R27, RZ, RZ, UR6 ;  /* 0x00000006ff1b7e24 */ /* 0x000fce000f8e00ff */
.L_x_4771:
        /* <DEDUP_REMOVED lines=10> */
.L_x_4760:
[----:B------:R-:W-:Y:S02]  /*1da90*/  ULDC UR4, c[0x0][0xc3c] ;  /* 0x00030f0000047ab9 */ /* 0x000fe40000000800 */
[----:B0-----:R-:W-:-:S13]  /*1daa0*/  ISETP.GE.AND P0, PT, R27, UR4, PT ;  /* 0x000000041b007c0c */ /* 0x001fda000bf06270 */
[----:B------:R-:W-:Y:S05]  /*1dab0*/  @!P0 BRA `(.L_x_4772) ;  /* 0xffffff9000a88947 */ /* 0x000fea000383ffff */
[----:B------:R-:W-:Y:S05]  /*1dac0*/  BSYNC B8 ;  /* 0x0000000000087941 */ /* 0x000fea0003800000 */
.L_x_4661:
        /* <DEDUP_REMOVED lines=12> */
.L_x_4917:
[----:B------:R-:W-:Y:S05]  /*1db90*/  BSYNC B0 ;  /* 0x0000000000007941 */ /* 0x000fea0003800000 */
.L_x_4773:
[----:B------:R-:W-:-:S03]  /*1dba0*/  UMOV UR4, 0xffffffff ;  /* 0xffffffff00047882 */ /* 0x000fc60000000000 */
[----:B------:R-:W-:Y:S05]  /*1dbb0*/  BRA.DIV UR4, `(.L_x_4775) ;  /* 0x0000004204787947 */ /* 0x000fea000b800000 */
[----:B0-----:R-:W0:Y:S02]  /*1dbc0*/  S2R R0, SR_TID.X ;  /* 0x0000000000007919 */ /* 0x001e240000002100 */
[----:B0-----:R-:W-:-:S04]  /*1dbd0*/  SHF.R.U32.HI R0, RZ, 0x5, R0 ;  /* 0x00000005ff007819 */ /* 0x001fc80000011600 */
[----:B------:R-:W-:-:S05]  /*1dbe0*/  LOP3.LUT R0, R0, 0x3, RZ, 0xc0, !PT ;  /* 0x0000000300007812 */ /* 0x000fca00078ec0ff */
[----:B------:R0:W1:Y:S02]  /*1dbf0*/  SHFL.IDX PT, R14, R0, RZ, 0x1f ;  /* 0x00001fff000e7589 */ /* 0x00006400000e0000 */
.L_x_4920:
[----:B-1----:R-:W-:-:S13]  /*1dc00*/  ISETP.NE.AND P0, PT, R14, RZ, PT ;  /* 0x000000ff0e00720c */ /* 0x002fda0003f05270 */
[----:B------:R-:W-:Y:S05]  /*1dc10*/  @P0 BRA `(.L_x_4495) ;  /* 0x0000000000880947 */ /* 0x000fea0003800000 */
[----:B------:R-:W-:-:S03]  /*1dc20*/  UMOV UR4, 0xffffffff ;  /* 0xffffffff00047882 */ /* 0x000fc60000000000 */
[----:B------:R-:W-:Y:S05]  /*1dc30*/  BRA.DIV UR4, `(.L_x_4776) ;  /* 0x00000042048c7947 */ /* 0x000fea000b800000 */
[----:B------:R-:W-:-:S13]  /*1dc40*/  ELECT P6, URZ, PT ;  /* 0x00000000003f782f */ /* 0x000fda00038c0000 */
.L_x_4923:
[----:B------:R-:W-:Y:S05]  /*1dc50*/  @!P6 BRA `(.L_x_4495) ;  /* 0x000000000078e947 */ /* 0x000fea0003800000 */
[----:B------:R-:W-:-:S06]  /*1dc60*/  ULOP3.LUT UR4, UR36, 0x2, URZ, 0xfc, !UPT ;  /* 0x0000000224047892 */ /* 0x000fcc000f8efc3f */
[----:B0-----:R-:W-:-:S05]  /*1dc70*/  IMAD.U32 R0, RZ, RZ, UR4 ;  /* 0x00000004ff007e24 */ /* 0x001fca000f8e00ff */
[----:B------:R-:W-:-:S13]  /*1dc80*/  ISETP.NE.AND P0, PT, R0, 0x3, PT ;  /* 0x000000030000780c */ /* 0x000fda0003f05270 */
[----:B------:R-:W-:Y:S05]  /*1dc90*/  @!P0 BRA `(.L_x_4777) ;  /* 0x0000000000048947 */ /* 0x000fea0003800000 */
[----:B------:R-:W-:Y:S01]  /*1dca0*/  BPT.TRAP 0x1 ;  /* 0x000000040000795c */ /* 0x000fe20000300000 */
.L_x_4777:
[----:B------:R-:W-:Y:S01]  /*1dcb0*/  IMAD R5, R22, 0x8, R7 ;  /* 0x0000000816057824 */ /* 0x000fe200078e0207 */
[----:B------:R-:W-:Y:S01]  /*1dcc0*/  SHF.L.U32 R0, R28, 0x1f, RZ ;  /* 0x0000001f1c007819 */ /* 0x000fe200000006ff */
[----:B------:R-:W-:-:S03]  /*1dcd0*/  VIADD R22, R22, 0x1 ;  /* 0x0000000116167836 */ /* 0x000fc60000000000 */
[----:B------:R-:W0:Y:S02]  /*1dce0*/  SYNCS.PHASECHK.TRANS64.TRYWAIT P1, [R5+URZ+0x28c40], R0 ;  /* 0x028c4000050075a7 */ /* 0x000e24000802017f */
[----:B------:R-:W-:-:S04]  /*1dcf0*/  ISETP.NE.AND P2, PT, R22, 0x2, PT ;  /* 0x000000021600780c */ /* 0x000fc80003f45270 */
[----:B------:R-:W-:Y:S01]  /*1dd00*/  SEL R3, RZ, 0x1, P2 ;  /* 0x00000001ff037807 */ /* 0x000fe20001000000 */
[----:B0-----:R-:W-:Y:S08]  /*1dd10*/  @!P1 BRA `(.L_x_4778) ;  /* 0x0000004000749947 */ /* 0x001ff00003800000 */
.L_x_4924:
[----:B------:R-:W-:Y:S02]  /*1dd20*/  SEL R22, R22, RZ, P2 ;  /* 0x000000ff16167207 */ /* 0x000fe40001000000 */
[----:B------:R-:W-:Y:S01]  /*1dd30*/  LOP3.LUT R2, R28, R3, RZ, 0x3c, !PT ;  /* 0x000000031c027212 */ /* 0x000fe200078e3cff */
[----:B------:R-:W-:Y:S06]  /*1dd40*/  @!P0 BRA `(.L_x_4779) ;  /* 0x0000000000048947 */ /* 0x000fec0003800000 */
[----:B------:R-:W-:Y:S01]  /*1dd50*/  BPT.TRAP 0x1 ;  /* 0x000000040000795c */ /* 0x000fe20000300000 */
.L_x_4779:
[----:B------:R-:W-:Y:S01]  /*1dd60*/  IMAD R3, R22, 0x8, R7 ;  /* 0x0000000816037824 */ /* 0x000fe200078e0207 */
[----:B------:R-:W-:-:S04]  /*1dd70*/  SHF.L.U32 R2, R2, 0x1f, RZ ;  /* 0x0000001f02027819 */ /* 0x000fc800000006ff */
[----:B------:R-:W1:Y:S02]  /*1dd80*/  SYNCS.PHASECHK.TRANS64.TRYWAIT P1, [R3+URZ+0x28c40], R2 ;  /* 0x028c4002030075a7 */ /* 0x000e64000802017f */
[----:B-1----:R-:W-:Y:S05]  /*1dd90*/  @!P1 BRA `(.L_x_4780) ;  /* 0x0000004000689947 */ /* 0x002fea0003800000 */
.L_x_4925:
[----:B------:R-:W-:Y:S05]  /*1dda0*/  @!P0 BRA `(.L_x_4781) ;  /* 0x0000000000048947 */ /* 0x000fea0003800000 */
[----:B------:R-:W-:Y:S01]  /*1ddb0*/  BPT.TRAP 0x1 ;  /* 0x000000040000795c */ /* 0x000fe20000300000 */
.L_x_4781:
[----:B------:R-:W5:Y:S02]  /*1ddc0*/  SYNCS.PHASECHK.TRANS64.TRYWAIT P1, [R5+URZ+0x28c60], R0 ;  /* 0x028c6000050075a7 */ /* 0x000f64000802017f */
[----:B-----5:R-:W-:Y:S05]  /*1ddd0*/  @!P1 BRA `(.L_x_4782) ;  /* 0x00000040006c9947 */ /* 0x020fea0003800000 */
.L_x_4926:
[----:B------:R-:W-:Y:S05]  /*1dde0*/  @!P0 BRA `(.L_x_4783) ;  /* 0x0000000000048947 */ /* 0x000fea0003800000 */
[----:B------:R-:W-:Y:S01]  /*1ddf0*/  BPT.TRAP 0x1 ;  /* 0x000000040000795c */ /* 0x000fe20000300000 */
.L_x_4783:
[----:B------:R0:W0:Y:S02]  /*1de00*/  SYNCS.PHASECHK.TRANS64.TRYWAIT P0, [R3+URZ+0x28c60], R2 ;  /* 0x028c6002030075a7 */ /* 0x000024000800017f */
[----:B0-----:R-:W-:Y:S05]  /*1de10*/  @!P0 NANOSLEEP.SYNCS 0x989680 ;  /* 0x009896800000895d */ /* 0x001fea0003900000 */
[----:B------:R-:W0:Y:S02]  /*1de20*/  @!P0 SYNCS.PHASECHK.TRANS64 P0, [R3+URZ+0x28c60], R2 ;  /* 0x028c6002030085a7 */ /* 0x000e24000800007f */
[----:B0-----:R-:W-:Y:S05]  /*1de30*/  @!P0 BRA `(.L_x_4783) ;  /* 0xfffffffc00f08947 */ /* 0x001fea000383ffff */
.L_x_4495:
[----:B------:R-:W-:Y:S05]  /*1de40*/  BSYNC B9 ;  /* 0x0000000000097941 */ /* 0x000fea0003800000 */
.L_x_4492:
[----:B------:R-:W-:Y:S05]  /*1de50*/  EXIT ;  /* 0x000000000000794d */ /* 0x000fea0003800000 */
.L_x_4513:
[----:B0-----:R0:W1:Y:S02]  /*1de60*/  SYNCS.PHASECHK.TRANS64.TRYWAIT P6, [R60+URZ+0x28c90], R67 ;  /* 0x028c90433c0075a7 */ /* 0x00106400080c017f */
[----:B-1----:R-:W-:Y:S05]  /*1de70*/  @!P6 NANOSLEEP.SYNCS 0x989680 ;  /* 0x009896800000e95d */ /* 0x002fea0003900000 */
[----:B------:R-:W1:Y:S02]  /*1de80*/  @!P6 SYNCS.PHASECHK.TRANS64 P6, [R60+URZ+0x28c90], R67 ;  /* 0x028c90433c00e5a7 */ /* 0x000e6400080c007f */
[----:B-1----:R-:W-:Y:S05]  /*1de90*/  @!P6 BRA `(.L_x_4513) ;  /* 0xfffffffc00f0e947 */ /* 0x002fea000383ffff */
[----:B------:R-:W-:Y:S05]  /*1dea0*/  BRA `(.L_x_4784) ;  /* 0xfffffe5000bc7947 */ /* 0x000fea000383ffff */
.L_x_4514:
        /* <DEDUP_REMOVED lines=8> */
.L_x_4786:
[----:B------:R-:W-:Y:S05]  /*1df30*/  BSYNC B1 ;  /* 0x0000000000017941 */ /* 0x000fea0003800000 */
.L_x_4785:
        /* <DEDUP_REMOVED lines=8> */
.L_x_4787:
[----:B------:R-:W-:Y:S01]  /*1dfc0*/  IMAD.MOV.U32 R68, RZ, RZ, R14 ;  /* 0x000000ffff447224 */ /* 0x000fe200078e000e */
[----:B------:R-:W-:Y:S06]  /*1dfd0*/  BRA `(.L_x_4788) ;  /* 0xfffffe5000847947 */ /* 0x000fec000383ffff */
.L_x_4524:
[----:B0-----:R0:W1:Y:S02]  /*1dfe0*/  SYNCS.PHASECHK.TRANS64.TRYWAIT P6, [R60+URZ+0x28c90], R67 ;  /* 0x028c90433c0075a7 */ /* 0x00106400080c017f */
[----:B-1----:R-:W-:Y:S05]  /*1dff0*/  @!P6 NANOSLEEP.SYNCS 0x989680 ;  /* 0x009896800000e95d */ /* 0x002fea0003900000 */
[----:B------:R-:W1:Y:S02]  /*1e000*/  @!P6 SYNCS.PHASECHK.TRANS64 P6, [R60+URZ+0x28c90], R67 ;  /* 0x028c90433c00e5a7 */ /* 0x000e6400080c007f */
[----:B-1----:R-:W-:Y:S05]  /*1e010*/  @!P6 BRA `(.L_x_4524) ;  /* 0xfffffffc00f0e947 */ /* 0x002fea000383ffff */
[----:B------:R-:W-:Y:S05]  /*1e020*/  BRA `(.L_x_4789) ;  /* 0xfffffe5c00047947 */ /* 0x000fea000383ffff */
.L_x_4525:
        /* <DEDUP_REMOVED lines=8> */
.L_x_4791:
[----:B------:R-:W-:Y:S05]  /*1e0b0*/  BSYNC B1 ;  /* 0x0000000000017941 */ /* 0x000fea0003800000 */
.L_x_4790:
        /* <DEDUP_REMOVED lines=8> */
.L_x_4792:
[----:B------:R-:W-:Y:S01]  /*1e140*/  IMAD.MOV.U32 R68, RZ, RZ, R14 ;  /* 0x000000ffff447224 */ /* 0x000fe200078e000e */
[----:B------:R-:W-:Y:S06]  /*1e150*/  BRA `(.L_x_4793) ;  /* 0xfffffe5800cc7947 */ /* 0x000fec000383ffff */
.L_x_4530:
[----:B0-----:R0:W1:Y:S02]  /*1e160*/  SYNCS.PHASECHK.TRANS64.TRYWAIT P0, [R60+URZ+0x28c90], R67 ;  /* 0x028c90433c0075a7 */ /* 0x001064000800017f */
[----:B-1----:R-:W-:Y:S05]  /*1e170*/  @!P0 NANOSLEEP.SYNCS 0x989680 ;  /* 0x009896800000895d */ /* 0x002fea0003900000 */
[----:B------:R-:W1:Y:S02]  /*1e180*/  @!P0 SYNCS.PHASECHK.TRANS64 P0, [R60+URZ+0x28c90], R67 ;  /* 0x028c90433c0085a7 */ /* 0x000e64000800007f */
[----:B-1----:R-:W-:Y:S05]  /*1e190*/  @!P0 BRA `(.L_x_4530) ;  /* 0xfffffffc00f08947 */ /* 0x002fea000383ffff */
[----:B------:R-:W-:Y:S05]  /*1e1a0*/  BRA `(.L_x_4794) ;  /* 0xfffffe6000d87947 */ /* 0x000fea000383ffff */
.L_x_4531:
[----:B------:R-:W-:Y:S01]  /*1e1b0*/  BSSY B1, `(.L_x_4795) ;  /* 0x0000007000017945 */ /* 0x000fe20003800000 */
[----:B------:R-:W-:Y:S02]  /*1e1c0*/  IMAD.MOV.U32 R12, RZ, RZ, RZ ;  /* 0x000000ffff0c7224 */ /* 0x000fe400078e00ff */
[----:B------:R-:W-:Y:S02]  /*1e1d0*/  IMAD.MOV.U32 R11, RZ, RZ, 0x1c1f ;  /* 0x00001c1fff0b7424 */ /* 0x000fe400078e00ff */
[----:B------:R-:W-:-:S07]  /*1e1e0*/  IMAD.MOV.U32 R15, RZ, RZ, -0x1 ;  /* 0xffffffffff0f7424 */ /* 0x000fce00078e00ff */
[----:B0-----:R-:W-:Y:S05]  /*1e1f0*/  WARPSYNC.COLLECTIVE R15, `(.L_x_4796) ;  /* 0x000000000f087348 */ /* 0x001fea0003c00000 */
[----:B------:R1:W2:Y:S02]  /*1e200*/  SHFL.IDX P6, R14, R13, R12, R11 ;  /* 0x0000000c0d0e7389 */ /* 0x0002a400000c000b */
[----:B012---:R-:W-:Y:S01]  /*1e210*/  ENDCOLLECTIVE ;  /* 0x000000000000791b */ /* 0x007fe20003800000 */
.L_x_4796:
[----:B------:R-:W-:Y:S05]  /*1e220*/  BSYNC B1 ;  /* 0x0000000000017941 */ /* 0x000fea0003800000 */
.L_x_4795:
        /* <DEDUP_REMOVED lines=8> */
.L_x_4797:
[----:B------:R-:W-:Y:S05]  /*1e2b0*/  BRA `(.L_x_4798) ;  /* 0xfffffe6000f87947 */ /* 0x000fea000383ffff */
.L_x_4535:
[----:B--2---:R2:W4:Y:S02]  /*1e2c0*/  SYNCS.PHASECHK.TRANS64.TRYWAIT P5, [R60+URZ+0x28cb0], R67 ;  /* 0x028cb0433c0075a7 */ /* 0x00452400080a017f */
[----:B----4-:R-:W-:Y:S05]  /*1e2d0*/  @!P5 NANOSLEEP.SYNCS 0x989680 ;  /* 0x009896800000d95d */ /* 0x010fea0003900000 */
[----:B------:R-:W4:Y:S02]  /*1e2e0*/  @!P5 SYNCS.PHASECHK.TRANS64 P5, [R60+URZ+0x28cb0], R67 ;  /* 0x028cb0433c00d5a7 */ /* 0x000f2400080a007f */
[----:B----4-:R-:W-:Y:S05]  /*1e2f0*/  @!P5 BRA `(.L_x_4535) ;  /* 0xfffffffc00f0d947 */ /* 0x010fea000383ffff */
[----:B------:R-:W-:Y:S05]  /*1e300*/  BRA `(.L_x_4799) ;  /* 0xfffffe6400847947 */ /* 0x000fea000383ffff */
.L_x_4548:
[----:B0-----:R0:W1:Y:S02]  /*1e310*/  SYNCS.PHASECHK.TRANS64.TRYWAIT P1, [R12+URZ+0x28c50], R5 ;  /* 0x028c50050c0075a7 */ /* 0x001064000802017f */
[----:B-1----:R-:W-:Y:S05]  /*1e320*/  @!P1 NANOSLEEP.SYNCS 0x989680 ;  /* 0x009896800000995d */ /* 0x002fea0003900000 */
[----:B------:R-:W1:Y:S02]  /*1e330*/  @!P1 SYNCS.PHASECHK.TRANS64 P1, [R12+URZ+0x28c50], R5 ;  /* 0x028c50050c0095a7 */ /* 0x000e64000802007f */
[----:B-1----:R-:W-:Y:S05]  /*1e340*/  @!P1 BRA `(.L_x_4548) ;  /* 0xfffffffc00f09947 */ /* 0x002fea000383ffff */
[----:B------:R-:W-:Y:S05]  /*1e350*/  BRA `(.L_x_4800) ;  /* 0xfffffe78003c7947 */ /* 0x000fea000383ffff */
.L_x_4556:
[----:B-1----:R1:W2:Y:S02]  /*1e360*/  SYNCS.PHASECHK.TRANS64.TRYWAIT P1, [R21+URZ+0x28c50], R12 ;  /* 0x028c500c150075a7 */ /* 0x0022a4000802017f */
[----:B--2---:R-:W-:Y:S05]  /*1e370*/  @!P1 NANOSLEEP.SYNCS 0x989680 ;  /* 0x009896800000995d */ /* 0x004fea0003900000 */
[----:B------:R-:W2:Y:S02]  /*1e380*/  @!P1 SYNCS.PHASECHK.TRANS64 P1, [R21+URZ+0x28c50], R12 ;  /* 0x028c500c150095a7 */ /* 0x000ea4000802007f */
[----:B--2---:R-:W-:Y:S05]  /*1e390*/  @!P1 BRA `(.L_x_4556) ;  /* 0xfffffffc00f09947 */ /* 0x004fea000383ffff */
[----:B------:R-:W-:Y:S05]  /*1e3a0*/  BRA `(.L_x_4555) ;  /* 0xfffffe8400647947 */ /* 0x000fea000383ffff */
.L_x_4572:
        /* <DEDUP_REMOVED lines=8> */
.L_x_4802:
[----:B------:R-:W-:Y:S05]  /*1e430*/  BSYNC B1 ;  /* 0x0000000000017941 */ /* 0x000fea0003800000 */
.L_x_4801:
        /* <DEDUP_REMOVED lines=8> */
.L_x_4803:
[----:B------:R-:W-:Y:S02]  /*1e4c0*/  IMAD.MOV.U32 R13, RZ, RZ, R152 ;  /* 0x000000ffff0d7224 */ /* 0x000fe400078e0098 */
[----:B------:R-:W-:-:S07]  /*1e4d0*/  IMAD.MOV.U32 R3, RZ, RZ, R14 ;  /* 0x000000ffff037224 */ /* 0x000fce00078e000e */
[----:B------:R-:W-:Y:S05]  /*1e4e0*/  WARPSYNC.COLLECTIVE R15, `(.L_x_4804) ;  /* 0x000000000f087348 */ /* 0x000fea0003c00000 */
[----:B------:R0:W1:Y:S02]  /*1e4f0*/  SHFL.IDX P6, R14, R13, R12, R11 ;  /* 0x0000000c0d0e7389 */ /* 0x00006400000c000b */
[----:B01----:R-:W-:Y:S01]  /*1e500*/  ENDCOLLECTIVE ;  /* 0x000000000000791b */ /* 0x003fe20003800000 */
.L_x_4804:
[----:B------:R-:W-:Y:S02]  /*1e510*/  IMAD.MOV.U32 R13, RZ, RZ, R30 ;  /* 0x000000ffff0d7224 */ /* 0x000fe400078e001e */
[----:B------:R-:W-:-:S07]  /*1e520*/  IMAD.MOV.U32 R7, RZ, RZ, R14 ;  /* 0x000000ffff077224 */ /* 0x000fce00078e000e */
[----:B------:R-:W-:Y:S05]  /*1e530*/  WARPSYNC.COLLECTIVE R15, `(.L_x_4805) ;  /* 0x000000000f087348 */ /* 0x000fea0003c00000 */
[----:B------:R0:W1:Y:S02]  /*1e540*/  SHFL.IDX P6, R14, R13, R12, R11 ;  /* 0x0000000c0d0e7389 */ /* 0x00006400000c000b */
[----:B01----:R-:W-:Y:S01]  /*1e550*/  ENDCOLLECTIVE ;  /* 0x000000000000791b */ /* 0x003fe20003800000 */
.L_x_4805:
[----:B------:R-:W-:Y:S01]  /*1e560*/  IMAD.MOV.U32 R8, RZ, RZ, R14 ;  /* 0x000000ffff087224 */ /* 0x000fe200078e000e */
[----:B------:R-:W-:Y:S06]  /*1e570*/  BRA `(.L_x_4806) ;  /* 0xfffffe9c00b47947 */ /* 0x000fec000383ffff */
.L_x_4575:
[----:B------:R-:W-:Y:S01]  /*1e580*/  BSSY B1, `(.L_x_4807) ;  /* 0x0000008000017945 */ /* 0x000fe20003800000 */
[----:B------:R-:W-:Y:S02]  /*1e590*/  IMAD.MOV.U32 R13, RZ, RZ, R31 ;  /* 0x000000ffff0d7224 */ /* 0x000fe400078e001f */
[----:B------:R-:W-:Y:S02]  /*1e5a0*/  IMAD.MOV.U32 R12, RZ, RZ, 0x1 ;  /* 0x00000001ff0c7424 */ /* 0x000fe400078e00ff */
[----:B------:R-:W-:Y:S02]  /*1e5b0*/  IMAD.MOV.U32 R11, RZ, RZ, 0x1c1f ;  /* 0x00001c1fff0b7424 */ /* 0x000fe400078e00ff */
[----:B------:R-:W-:-:S07]  /*1e5c0*/  IMAD.MOV.U32 R15, RZ, RZ, -0x1 ;  /* 0xffffffffff0f7424 */ /* 0x000fce00078e00ff */
[----:B0--3--:R-:W-:Y:S05]  /*1e5d0*/  WARPSYNC.COLLECTIVE R15, `(.L_x_4808) ;  /* 0x000000000f087348 */ /* 0x009fea0003c00000 */
[----:B------:R1:W2:Y:S02]  /*1e5e0*/  SHFL.IDX P6, R14, R13, R12, R11 ;  /* 0x0000000c0d0e7389 */ /* 0x0002a400000c000b */
[----:B0123--:R-:W-:Y:S01]  /*1e5f0*/  ENDCOLLECTIVE ;  /* 0x000000000000791b */ /* 0x00ffe20003800000 */
.L_x_4808:
[----:B------:R-:W-:Y:S05]  /*1e600*/  BSYNC B1 ;  /* 0x0000000000017941 */ /* 0x000fea0003800000 */
.L_x_4807:
        /* <DEDUP_REMOVED lines=8> */
.L_x_4809:
[----:B------:R-:W-:Y:S02]  /*1e690*/  IMAD.MOV.U32 R13, RZ, RZ, R152 ;  /* 0x000000ffff0d7224 */ /* 0x000fe400078e0098 */
[----:B------:R-:W-:-:S07]  /*1e6a0*/  IMAD.MOV.U32 R3, RZ, RZ, R14 ;  /* 0x000000ffff037224 */ /* 0x000fce00078e000e */
[----:B------:R-:W-:Y:S05]  /*1e6b0*/  WARPSYNC.COLLECTIVE R15, `(.L_x_4810) ;  /* 0x000000000f087348 */ /* 0x000fea0003c00000 */
[----:B------:R0:W1:Y:S02]  /*1e6c0*/  SHFL.IDX P6, R14, R13, R12, R11 ;  /* 0x0000000c0d0e7389 */ /* 0x00006400000c000b */
[----:B01----:R-:W-:Y:S01]  /*1e6d0*/  ENDCOLLECTIVE ;  /* 0x000000000000791b */ /* 0x003fe20003800000 */
.L_x_4810:
[----:B------:R-:W-:Y:S02]  /*1e6e0*/  IMAD.MOV.U32 R13, RZ, RZ, R30 ;  /* 0x000000ffff0d7224 */ /* 0x000fe400078e001e */
[----:B------:R-:W-:-:S07]  /*1e6f0*/  IMAD.MOV.U32 R7, RZ, RZ, R14 ;  /* 0x000000ffff077224 */ /* 0x000fce00078e000e */
[----:B------:R-:W-:Y:S05]  /*1e700*/  WARPSYNC.COLLECTIVE R15, `(.L_x_4811) ;  /* 0x000000000f087348 */ /* 0x000fea0003c00000 */
[----:B------:R0:W1:Y:S02]  /*1e710*/  SHFL.IDX P6, R14, R13, R12, R11 ;  /* 0x0000000c0d0e7389 */ /* 0x00006400000c000b */
[----:B01----:R-:W-:Y:S01]  /*1e720*/  ENDCOLLECTIVE ;  /* 0x000000000000791b */ /* 0x003fe20003800000 */
.L_x_4811:
[----:B------:R-:W-:Y:S01]  /*1e730*/  IMAD.MOV.U32 R30, RZ, RZ, R14 ;  /* 0x000000ffff1e7224 */ /* 0x000fe200078e000e */
[----:B------:R-:W-:Y:S06]  /*1e740*/  BRA `(.L_x_4812) ;  /* 0xfffffea000147947 */ /* 0x000fec000383ffff */
.L_x_4579:
[----:B0-----:R0:W1:Y:S02]  /*1e750*/  SYNCS.PHASECHK.TRANS64.TRYWAIT P0, [R2+URZ+0x28c00], R35 ;  /* 0x028c0023020075a7 */ /* 0x001064000800017f */
[----:B-1----:R-:W-:Y:S05]  /*1e760*/  @!P0 NANOSLEEP.SYNCS 0x989680 ;  /* 0x009896800000895d */ /* 0x002fea0003900000 */
[----:B------:R-:W1:Y:S02]  /*1e770*/  @!P0 SYNCS.PHASECHK.TRANS64 P0, [R2+URZ+0x28c00], R35 ;  /* 0x028c0023020085a7 */ /* 0x000e64000800007f */
[----:B-1----:R-:W-:Y:S05]  /*1e780*/  @!P0 BRA `(.L_x_4579) ;  /* 0xfffffffc00f08947 */ /* 0x002fea000383ffff */
[----:B------:R-:W-:Y:S05]  /*1e790*/  BRA `(.L_x_4813) ;  /* 0xfffffea400047947 */ /* 0x000fea000383ffff */
.L_x_4587:
[----:B------:R-:W0:Y:S01]  /*1e7a0*/  LDC R39, c[0x0][0x3f4] ;  /* 0x0000fd00ff277b82 */ /* 0x000e220000000800 */
[----:B------:R-:W-:Y:S01]  /*1e7b0*/  BSSY B1, `(.L_x_4814) ;  /* 0x0000008000017945 */ /* 0x000fe20003800000 */
[----:B------:R-:W-:Y:S02]  /*1e7c0*/  IMAD.MOV.U32 R13, RZ, RZ, R27 ;  /* 0x000000ffff0d7224 */ /* 0x000fe400078e001b */
[----:B------:R-:W-:Y:S02]  /*1e7d0*/  IMAD.MOV.U32 R12, RZ, RZ, RZ ;  /* 0x000000ffff0c7224 */ /* 0x000fe400078e00ff */
[----:B------:R-:W-:Y:S02]  /*1e7e0*/  IMAD.MOV.U32 R11, RZ, RZ, 0x1c1f ;  /* 0x00001c1fff0b7424 */ /* 0x000fe400078e00ff */
[----:B------:R-:W-:-:S07]  /*1e7f0*/  IMAD.MOV.U32 R15, RZ, RZ, -0x1 ;  /* 0xffffffffff0f7424 */ /* 0x000fce00078e00ff */
[----:B0---4-:R-:W-:Y:S05]  /*1e800*/  WARPSYNC.COLLECTIVE R15, `(.L_x_4815) ;  /* 0x000000000f087348 */ /* 0x011fea0003c00000 */
[----:B------:R1:W2:Y:S02]  /*1e810*/  SHFL.IDX P6, R14, R13, R12, R11 ;  /* 0x0000000c0d0e7389 */ /* 0x0002a400000c000b */
[----:B012-4-:R-:W-:Y:S01]  /*1e820*/  ENDCOLLECTIVE ;  /* 0x000000000000791b */ /* 0x017fe20003800000 */
.L_x_4815:
[----:B------:R-:W-:Y:S05]  /*1e830*/  BSYNC B1 ;  /* 0x0000000000017941 */ /* 0x000fea0003800000 */
.L_x_4814:
        /* <DEDUP_REMOVED lines=10> */
.L_x_4816:
        /* <DEDUP_REMOVED lines=8> */
.L_x_4817:
[----:B------:R-:W-:-:S05]  /*1e960*/  @!P1 IADD3 R8, P2, R4, R7, RZ ;  /* 0x0000000704089210 */ /* 0x000fca0007f5e0ff */
[----:B------:R-:W-:Y:S02]  /*1e970*/  @!P1 IMAD.X R9, R3, 0x1, R6, P2 ;  /* 0x0000000103099824 */ /* 0x000fe400010e0606 */
[----:B------:R-:W-:Y:S02]  /*1e980*/  IMAD.MOV.U32 R13, RZ, RZ, R34 ;  /* 0x000000ffff0d7224 */ /* 0x000fe400078e0022 */
[----:B------:R-:W-:-:S07]  /*1e990*/  IMAD.MOV.U32 R5, RZ, RZ, R14 ;  /* 0x000000ffff057224 */ /* 0x000fce00078e000e */
[----:B------:R-:W-:Y:S05]  /*1e9a0*/  WARPSYNC.COLLECTIVE R15, `(.L_x_4818) ;  /* 0x000000000f087348 */ /* 0x000fea0003c00000 */
[----:B------:R0:W1:Y:S02]  /*1e9b0*/  SHFL.IDX P6, R14, R13, R12, R11 ;  /* 0x0000000c0d0e7389 */ /* 0x00006400000c000b */
[----:B01----:R-:W-:Y:S01]  /*1e9c0*/  ENDCOLLECTIVE ;  /* 0x000000000000791b */ /* 0x003fe20003800000 */
.L_x_4818:
        /* <DEDUP_REMOVED lines=21> */
.L_x_4819:
        /* <DEDUP_REMOVED lines=16> */
[----:B------:R-:W-:-:S07]  /*1ec20*/  CS2R R4, SRZ ;  /* 0x0000000000047805 */ /* 0x000fce000001ff00 */
[----:B------:R-:W-:Y:S05]  /*1ec30*/  WARPSYNC.COLLECTIVE R15, `(.L_x_4820) ;  /* 0x000000000f087348 */ /* 0x000fea0003c00000 */
[----:B------:R0:W1:Y:S02]  /*1ec40*/  SHFL.IDX P6, R14, R13, R12, R11 ;  /* 0x0000000c0d0e7389 */ /* 0x00006400000c000b */
[----:B01----:R-:W-:Y:S01]  /*1ec50*/  ENDCOLLECTIVE ;  /* 0x000000000000791b */ /* 0x003fe20003800000 */
.L_x_4820:
[----:B------:R-:W-:Y:S01]  /*1ec60*/  PRMT R44, R6, 0x5410, R7 ;  /* 0x00005410062c7816 */ /* 0x000fe20000000007 */
[----:B------:R-:W-:Y:S02]  /*1ec70*/  IMAD.MOV.U32 R13, RZ, RZ, R25 ;  /* 0x000000ffff0d7224 */ /* 0x000fe400078e0019 */
[----:B------:R-:W-:-:S07]  /*1ec80*/  IMAD.MOV.U32 R24, RZ, RZ, R14 ;  /* 0x000000ffff187224 */ /* 0x000fce00078e000e */
[----:B------:R-:W-:Y:S05]  /*1ec90*/  WARPSYNC.COLLECTIVE R15, `(.L_x_4821) ;  /* 0x000000000f087348 */ /* 0x000fea0003c00000 */
[----:B------:R0:W1:Y:S02]  /*1eca0*/  SHFL.IDX P6, R14, R13, R12, R11 ;  /* 0x0000000c0d0e7389 */ /* 0x00006400000c000b */
[----:B01----:R-:W-:Y:S01]  /*1ecb0*/  ENDCOLLECTIVE ;  /* 0x000000000000791b */ /* 0x003fe20003800000 */
.L_x_4821:
[----:B------:R-:W-:Y:S02]  /*1ecc0*/  IMAD.MOV.U32 R13, RZ, RZ, R34 ;  /* 0x000000ffff0d7224 */ /* 0x000fe400078e0022 */
[----:B------:R-:W-:-:S07]  /*1ecd0*/  IMAD.MOV.U32 R25, RZ, RZ, R14 ;  /* 0x000000ffff197224 */ /* 0x000fce00078e000e */
[----:B------:R-:W-:Y:S05]  /*1ece0*/  WARPSYNC.COLLECTIVE R15, `(.L_x_4822) ;  /* 0x000000000f087348 */ /* 0x000fea0003c00000 */
[----:B------:R0:W1:Y:S02]  /*1ecf0*/  SHFL.IDX P6, R14, R13, R12, R11 ;  /* 0x0000000c0d0e7389 */ /* 0x00006400000c000b */
[----:B01----:R-:W-:Y:S01]  /*1ed00*/  ENDCOLLECTIVE ;  /* 0x000000000000791b */ /* 0x003fe20003800000 */
.L_x_4822:
[----:B------:R-:W-:Y:S05]  /*1ed10*/  BRA `(.L_x_4823) ;  /* 0xfffffeb000287947 */ /* 0x000fea000383ffff */
.L_x_4591:
[----:B0-----:R0:W1:Y:S02]  /*1ed20*/  SYNCS.PHASECHK.TRANS64.TRYWAIT P1, [R2+URZ+0x28c00], R13 ;  /* 0x028c000d020075a7 */ /* 0x001064000802017f */
[----:B-1----:R-:W-:Y:S05]  /*1ed30*/  @!P1 NANOSLEEP.SYNCS 0x989680 ;  /* 0x009896800000995d */ /* 0x002fea0003900000 */
[----:B------:R-:W1:Y:S02]  /*1ed40*/  @!P1 SYNCS.PHASECHK.TRANS64 P1, [R2+URZ+0x28c00], R13 ;  /* 0x028c000d020095a7 */ /* 0x000e64000802007f */
[----:B-1----:R-:W-:Y:S05]  /*1ed50*/  @!P1 BRA `(.L_x_4591) ;  /* 0xfffffffc00f09947 */ /* 0x002fea000383ffff */
[----:B------:R-:W-:Y:S05]  /*1ed60*/  BRA `(.L_x_4824) ;  /* 0xfffffeb000c87947 */ /* 0x000fea000383ffff */
.L_x_4597:
[----:B0-----:R0:W1:Y:S02]  /*1ed70*/  SYNCS.PHASECHK.TRANS64.TRYWAIT P1, [R20+URZ+0x28c30], R21 ;  /* 0x028c3015140075a7 */ /* 0x001064000802017f */
[----:B-1----:R-:W-:Y:S05]  /*1ed80*/  @!P1 NANOSLEEP.SYNCS 0x989680 ;  /* 0x009896800000995d */ /* 0x002fea0003900000 */
[----:B------:R-:W1:Y:S02]  /*1ed90*/  @!P1 SYNCS.PHASECHK.TRANS64 P1, [R20+URZ+0x28c30], R21 ;  /* 0x028c3015140095a7 */ /* 0x000e64000802007f */
[----:B-1----:R-:W-:Y:S05]  /*1eda0*/  @!P1 BRA `(.L_x_4597) ;  /* 0xfffffffc00f09947 */ /* 0x002fea000383ffff */
[----:B------:R-:W-:Y:S05]  /*1edb0*/  BRA `(.L_x_4596) ;  /* 0xfffffec000807947 */ /* 0x000fea000383ffff */
.L_x_4603:
[----:B-1----:R1:W2:Y:S02]  /*1edc0*/  SYNCS.PHASECHK.TRANS64.TRYWAIT P1, [R20+URZ+0x28c50], R21 ;  /* 0x028c5015140075a7 */ /* 0x0022a4000802017f */
[----:B--2---:R-:W-:Y:S05]  /*1edd0*/  @!P1 NANOSLEEP.SYNCS 0x989680 ;  /* 0x009896800000995d */ /* 0x004fea0003900000 */
[----:B------:R-:W2:Y:S02]  /*1ede0*/  @!P1 SYNCS.PHASECHK.TRANS64 P1, [R20+URZ+0x28c50], R21 ;  /* 0x028c5015140095a7 */ /* 0x000ea4000802007f */
[----:B--2---:R-:W-:Y:S05]  /*1edf0*/  @!P1 BRA `(.L_x_4603) ;  /* 0xfffffffc00f09947 */ /* 0x004fea000383ffff */
[----:B------:R-:W-:Y:S05]  /*1ee00*/  BRA `(.L_x_4602) ;  /* 0xfffffed400347947 */ /* 0x000fea000383ffff */
.L_x_4612:
[----:B-1----:R1:W2:Y:S02]  /*1ee10*/  SYNCS.PHASECHK.TRANS64.TRYWAIT P1, [R209+URZ+0x28c30], R213 ;  /* 0x028c30d5d10075a7 */ /* 0x0022a4000802017f */
[----:B--2---:R-:W-:Y:S05]  /*1ee20*/  @!P1 NANOSLEEP.SYNCS 0x989680 ;  /* 0x009896800000995d */ /* 0x004fea0003900000 */
[----:B------:R-:W2:Y:S02]  /*1ee30*/  @!P1 SYNCS.PHASECHK.TRANS64 P1, [R209+URZ+0x28c30], R213 ;  /* 0x028c30d5d10095a7 */ /* 0x000ea4000802007f */
[----:B--2---:R-:W-:Y:S05]  /*1ee40*/  @!P1 BRA `(.L_x_4612) ;  /* 0xfffffffc00f09947 */ /* 0x004fea000383ffff */
[----:B------:R-:W-:Y:S05]  /*1ee50*/  BRA `(.L_x_4611) ;  /* 0xfffffed800687947 */ /* 0x000fea000383ffff */
.L_x_4618:
[----:B--2---:R2:W3:Y:S02]  /*1ee60*/  SYNCS.PHASECHK.TRANS64.TRYWAIT P1, [R209+URZ+0x28c50], R213 ;  /* 0x028c50d5d10075a7 */ /* 0x0044e4000802017f */
[----:B---3--:R-:W-:Y:S05]  /*1ee70*/  @!P1 NANOSLEEP.SYNCS 0x989680 ;  /* 0x009896800000995d */ /* 0x008fea0003900000 */
[----:B------:R-:W3:Y:S02]  /*1ee80*/  @!P1 SYNCS.PHASECHK.TRANS64 P1, [R209+URZ+0x28c50], R213 ;  /* 0x028c50d5d10095a7 */ /* 0x000ee4000802007f */
[----:B---3--:R-:W-:Y:S05]  /*1ee90*/  @!P1 BRA `(.L_x_4618) ;  /* 0xfffffffc00f09947 */ /* 0x008fea000383ffff */
[----:B------:R-:W-:Y:S05]  /*1eea0*/  BRA `(.L_x_4617) ;  /* 0xfffffef4003c7947 */ /* 0x000fea000383ffff */
.L_x_4627:
[----:B-1----:R1:W2:Y:S02]  /*1eeb0*/  SYNCS.PHASECHK.TRANS64.TRYWAIT P1, [R198+URZ+0x28c30], R20 ;  /* 0x028c3014c60075a7 */ /* 0x0022a4000802017f */
[----:B--2---:R-:W-:Y:S05]  /*1eec0*/  @!P1 NANOSLEEP.SYNCS 0x989680 ;  /* 0x009896800000995d */ /* 0x004fea0003900000 */
[----:B------:R-:W2:Y:S02]  /*1eed0*/  @!P1 SYNCS.PHASECHK.TRANS64 P1, [R198+URZ+0x28c30], R20 ;  /* 0x028c3014c60095a7 */ /* 0x000ea4000802007f */
[----:B--2---:R-:W-:Y:S05]  /*1eee0*/  @!P1 BRA `(.L_x_4627) ;  /* 0xfffffffc00f09947 */ /* 0x004fea000383ffff */
[----:B------:R-:W-:Y:S05]  /*1eef0*/  BRA `(.L_x_4626) ;  /* 0xfffffef8005c7947 */ /* 0x000fea000383ffff */
.L_x_4633:
[----:B----4-:R4:W0:Y:S02]  /*1ef00*/  SYNCS.PHASECHK.TRANS64.TRYWAIT P1, [R198+URZ+0x28c50], R20 ;  /* 0x028c5014c60075a7 */ /* 0x010824000802017f */
[----:B0-----:R-:W-:Y:S05]  /*1ef10*/  @!P1 NANOSLEEP.SYNCS 0x989680 ;  /* 0x009896800000995d */ /* 0x001fea0003900000 */
[----:B------:R-:W0:Y:S02]  /*1ef20*/  @!P1 SYNCS.PHASECHK.TRANS64 P1, [R198+URZ+0x28c50], R20 ;  /* 0x028c5014c60095a7 */ /* 0x000e24000802007f */
[----:B0-----:R-:W-:Y:S05]  /*1ef30*/  @!P1 BRA `(.L_x_4633) ;  /* 0xfffffffc00f09947 */ /* 0x001fea000383ffff */
[----:B------:R-:W-:Y:S05]  /*1ef40*/  BRA `(.L_x_4632) ;  /* 0xffffff0c00b87947 */ /* 0x000fea000383ffff */
.L_x_4669:
[----:B------:R-:W0:Y:S01]  /*1ef50*/  S2R R11, SR_TID.X ;  /* 0x00000000000b7919 */ /* 0x000e220000002100 */
[----:B------:R-:W-:Y:S01]  /*1ef60*/  BSSY B1, `(.L_x_4825) ;  /* 0x000000a000017945 */ /* 0x000fe20003800000 */
[----:B------:R-:W-:Y:S02]  /*1ef70*/  IMAD.MOV.U32 R12, RZ, RZ, RZ ;  /* 0x000000ffff0c7224 */ /* 0x000fe400078e00ff */
[----:B------:R-:W-:Y:S01]  /*1ef80*/  IMAD.MOV.U32 R15, RZ, RZ, -0x1 ;  /* 0xffffffffff0f7424 */ /* 0x000fe200078e00ff */
[----:B0-----:R-:W-:-:S04]  /*1ef90*/  SHF.R.U32.HI R11, RZ, 0x5, R11 ;  /* 0x00000005ff0b7819 */ /* 0x001fc8000001160b */
[----:B------:R-:W-:-:S05]  /*1efa0*/  LOP3.LUT R11, R11, 0x3, RZ, 0xc0, !PT ;  /* 0x000000030b0b7812 */ /* 0x000fca00078ec0ff */
[----:B------:R-:W-:Y:S02]  /*1efb0*/  IMAD.MOV.U32 R13, RZ, RZ, R11 ;  /* 0x000000ffff0d7224 */ /* 0x000fe400078e000b */
[----:B------:R-:W-:-:S07]  /*1efc0*/  IMAD.MOV.U32 R11, RZ, RZ, 0x1f ;  /* 0x0000001fff0b7424 */ /* 0x000fce00078e00ff */
[----:B------:R-:W-:Y:S05]  /*1efd0*/  WARPSYNC.COLLECTIVE R15, `(.L_x_4826) ;  /* 0x000000000f087348 */ /* 0x000fea0003c00000 */
[----:B------:R0:W1:Y:S02]  /*1efe0*/  SHFL.IDX P6, R14, R13, R12, R11 ;  /* 0x0000000c0d0e7389 */ /* 0x00006400000c000b */
[----:B01----:R-:W-:Y:S01]  /*1eff0*/  ENDCOLLECTIVE ;  /* 0x000000000000791b */ /* 0x003fe20003800000 */
.L_x_4826:
[----:B------:R-:W-:Y:S05]  /*1f000*/  BSYNC B1 ;  /* 0x0000000000017941 */ /* 0x000fea0003800000 */
.L_x_4825:
[----:B------:R-:W-:Y:S05]  /*1f010*/  BRA `(.L_x_4827) ;  /* 0xffffff8400d87947 */ /* 0x000fea000383ffff */
.L_x_4671:
[----:B------:R-:W-:Y:S01]  /*1f020*/  BSSY B1, `(.L_x_4828) ;  /* 0x0000006000017945 */ /* 0x000fe20003800000 */
[----:B------:R-:W-:-:S07]  /*1f030*/  IMAD.MOV.U32 R15, RZ, RZ, -0x1 ;  /* 0xffffffffff0f7424 */ /* 0x000fce00078e00ff */
[----:B0-----:R-:W-:Y:S05]  /*1f040*/  WARPSYNC.COLLECTIVE R15, `(.L_x_4829) ;  /* 0x000000000f0c7348 */ /* 0x001fea0003c00000 */
[----:B------:R-:W-:Y:S02]  /*1f050*/  ELECT P6, UR62, PT ;  /* 0x00000000003e782f */ /* 0x000fe400038c0000 */
[----:B------:R-:W-:Y:S01]  /*1f060*/  MOV R14, UR62 ;  /* 0x0000003e000e7c02 */ /* 0x000fe20008000f00 */
[----:B0-----:R-:W-:Y:S10]  /*1f070*/  ENDCOLLECTIVE ;  /* 0x000000000000791b */ /* 0x001ff40003800000 */
.L_x_4829:
[----:B------:R-:W-:Y:S05]  /*1f080*/  BSYNC B1 ;  /* 0x0000000000017941 */ /* 0x000fea0003800000 */
.L_x_4828:
[----:B------:R-:W-:Y:S05]  /*1f090*/  BRA `(.L_x_4670) ;  /* 0xffffff8400d07947 */ /* 0x000fea000383ffff */
.L_x_4673:
[----:B0-----:R0:W1:Y:S02]  /*1f0a0*/  SYNCS.PHASECHK.TRANS64.TRYWAIT P0, [R18+URZ+0x28c20], R3 ;  /* 0x028c2003120075a7 */ /* 0x001064000800017f */
[----:B-1----:R-:W-:Y:S05]  /*1f0b0*/  @!P0 NANOSLEEP.SYNCS 0x989680 ;  /* 0x009896800000895d */ /* 0x002fea0003900000 */
[----:B------:R-:W1:Y:S02]  /*1f0c0*/  @!P0 SYNCS.PHASECHK.TRANS64 P0, [R18+URZ+0x28c20], R3 ;  /* 0x028c2003120085a7 */ /* 0x000e64000800007f */
[----:B-1----:R-:W-:Y:S05]  /*1f0d0*/  @!P0 BRA `(.L_x_4673) ;  /* 0xfffffffc00f08947 */ /* 0x002fea000383ffff */
[----:B------:R-:W-:Y:S05]  /*1f0e0*/  BRA `(.L_x_4830) ;  /* 0xffffff8400e07947 */ /* 0x000fea000383ffff */
.L_x_4677:
[----:B0-----:R0:W1:Y:S02]  /*1f0f0*/  SYNCS.PHASECHK.TRANS64.TRYWAIT P0, [R3+URZ+0x28ca0], R9 ;  /* 0x028ca009030075a7 */ /* 0x001064000800017f */
[----:B-1----:R-:W-:Y:S05]  /*1f100*/  @!P0 NANOSLEEP.SYNCS 0x989680 ;  /* 0x009896800000895d */ /* 0x002fea0003900000 */
[----:B------:R-:W1:Y:S02]  /*1f110*/  @!P0 SYNCS.PHASECHK.TRANS64 P0, [R3+URZ+0x28ca0], R9 ;  /* 0x028ca009030085a7 */ /* 0x000e64000800007f */
[----:B-1----:R-:W-:Y:S05]  /*1f120*/  @!P0 BRA `(.L_x_4677) ;  /* 0xfffffffc00f08947 */ /* 0x002fea000383ffff */
[----:B------:R-:W-:Y:S05]  /*1f130*/  BRA `(.L_x_4831) ;  /* 0xffffff8400f87947 */ /* 0x000fea000383ffff */
.L_x_4682:
[----:B-1----:R1:W2:Y:S02]  /*1f140*/  SYNCS.PHASECHK.TRANS64.TRYWAIT P0, [R3+URZ+0x28cc0], R9 ;  /* 0x028cc009030075a7 */ /* 0x0022a4000800017f */
[----:B--2---:R-:W-:Y:S05]  /*1f150*/  @!P0 NANOSLEEP.SYNCS 0x989680 ;  /* 0x009896800000895d */ /* 0x004fea0003900000 */
[----:B------:R-:W2:Y:S02]  /*1f160*/  @!P0 SYNCS.PHASECHK.TRANS64 P0, [R3+URZ+0x28cc0], R9 ;  /* 0x028cc009030085a7 */ /* 0x000ea4000800007f */
[----:B--2---:R-:W-:Y:S05]  /*1f170*/  @!P0 BRA `(.L_x_4682) ;  /* 0xfffffffc00f08947 */ /* 0x004fea000383ffff */
[----:B------:R-:W-:Y:S05]  /*1f180*/  BRA `(.L_x_4832) ;  /* 0xffffff8800747947 */ /* 0x000fea000383ffff */
.L_x_4696:
[----:B0-----:R0:W1:Y:S02]  /*1f190*/  SYNCS.PHASECHK.TRANS64.TRYWAIT P1, [R9+URZ+0x28ca0], R2 ;  /* 0x028ca002090075a7 */ /* 0x001064000802017f */
[----:B-1----:R-:W-:Y:S05]  /*1f1a0*/  @!P1 NANOSLEEP.SYNCS 0x989680 ;  /* 0x009896800000995d */ /* 0x002fea0003900000 */
[----:B------:R-:W1:Y:S02]  /*1f1b0*/  @!P1 SYNCS.PHASECHK.TRANS64 P1, [R9+URZ+0x28ca0], R2 ;  /* 0x028ca002090095a7 */ /* 0x000e64000802007f */
[----:B-1----:R-:W-:Y:S05]  /*1f1c0*/  @!P1 BRA `(.L_x_4696) ;  /* 0xfffffffc00f09947 */ /* 0x002fea000383ffff */
[----:B------:R-:W-:Y:S05]  /*1f1d0*/  BRA `(.L_x_4833) ;  /* 0xffffff9000d87947 */ /* 0x000fea000383ffff */
.L_x_4701:
[----:B-1----:R1:W2:Y:S02]  /*1f1e0*/  SYNCS.PHASECHK.TRANS64.TRYWAIT P1, [R9+URZ+0x28cc0], R2 ;  /* 0x028cc002090075a7 */ /* 0x0022a4000802017f */
[----:B--2---:R-:W-:Y:S05]  /*1f1f0*/  @!P1 NANOSLEEP.SYNCS 0x989680 ;  /* 0x009896800000995d */ /* 0x004fea0003900000 */
[----:B------:R-:W2:Y:S02]  /*1f200*/  @!P1 SYNCS.PHASECHK.TRANS64 P1, [R9+URZ+0x28cc0], R2 ;  /* 0x028cc002090095a7 */ /* 0x000ea4000802007f */
[----:B--2---:R-:W-:Y:S05]  /*1f210*/  @!P1 BRA `(.L_x_4701) ;  /* 0xfffffffc00f09947 */ /* 0x004fea000383ffff */
[----:B------:R-:W-:Y:S05]  /*1f220*/  BRA `(.L_x_4834) ;  /* 0xffffff9400507947 */ /* 0x000fea000383ffff */
.L_x_4723:
        /* <DEDUP_REMOVED lines=11> */
.L_x_4836:
[----:B------:R-:W-:Y:S05]  /*1f2e0*/  BSYNC B0 ;  /* 0x0000000000007941 */ /* 0x000fea0003800000 */
.L_x_4835:
[----:B------:R-:W-:Y:S05]  /*1f2f0*/  BRA `(.L_x_4837) ;  /* 0xffffffa800f87947 */ /* 0x000fea000383ffff */
.L_x_4726:
[----:B0-----:R0:W1:Y:S02]  /*1f300*/  SYNCS.PHASECHK.TRANS64.TRYWAIT P0, [R30+URZ+0x28c40], R0 ;  /* 0x028c40001e0075a7 */ /* 0x001064000800017f */
[----:B-1----:R-:W-:Y:S05]  /*1f310*/  @!P0 NANOSLEEP.SYNCS 0x989680 ;  /* 0x009896800000895d */ /* 0x002fea0003900000 */
[----:B------:R-:W1:Y:S02]  /*1f320*/  @!P0 SYNCS.PHASECHK.TRANS64 P0, [R30+URZ+0x28c40], R0 ;  /* 0x028c40001e0085a7 */ /* 0x000e64000800007f */
[----:B-1----:R-:W-:Y:S05]  /*1f330*/  @!P0 BRA `(.L_x_4726) ;  /* 0xfffffffc00f08947 */ /* 0x002fea000383ffff */
[----:B------:R-:W-:Y:S05]  /*1f340*/  BRA `(.L_x_4838) ;  /* 0xffffffac00307947 */ /* 0x000fea000383ffff */
.L_x_4727:
        /* <DEDUP_REMOVED lines=8> */
.L_x_4840:
[----:B------:R-:W-:Y:S05]  /*1f3d0*/  BSYNC B0 ;  /* 0x0000000000007941 */ /* 0x000fea0003800000 */
.L_x_4839:
        /* <DEDUP_REMOVED lines=9> */
.L_x_4841:
[----:B------:R-:W-:Y:S02]  /*1f470*/  IMAD.MOV.U32 R13, RZ, RZ, R4 ;  /* 0x000000ffff0d7224 */ /* 0x000fe400078e0004 */
[----:B------:R-:W-:Y:S02]  /*1f480*/  IMAD.MOV.U32 R12, RZ, RZ, 0x1 ;  /* 0x00000001ff0c7424 */ /* 0x000fe400078e00ff */
[----:B------:R-:W-:-:S07]  /*1f490*/  IMAD.MOV.U32 R3, RZ, RZ, R14 ;  /* 0x000000ffff037224 */ /* 0x000fce00078e000e */
[----:B------:R-:W-:Y:S05]  /*1f4a0*/  WARPSYNC.COLLECTIVE R15, `(.L_x_4842) ;  /* 0x000000000f087348 */ /* 0x000fea0003c00000 */
[----:B------:R0:W1:Y:S02]  /*1f4b0*/  SHFL.IDX P6, R14, R13, R12, R11 ;  /* 0x0000000c0d0e7389 */ /* 0x00006400000c000b */
[----:B01----:R-:W-:Y:S01]  /*1f4c0*/  ENDCOLLECTIVE ;  /* 0x000000000000791b */ /* 0x003fe20003800000 */
.L_x_4842:
        /* <DEDUP_REMOVED lines=15> */
.L_x_4843:
[----:B------:R-:W-:Y:S02]  /*1f5c0*/  @P0 IMAD R6, R5, 0x2, R18 ;  /* 0x0000000205060824 */ /* 0x000fe400078e0212 */
[----:B------:R-:W-:Y:S02]  /*1f5d0*/  IMAD.MOV.U32 R13, RZ, RZ, R4 ;  /* 0x000000ffff0d7224 */ /* 0x000fe400078e0004 */
[----:B------:R-:W-:Y:S02]  /*1f5e0*/  IMAD.MOV.U32 R12, RZ, RZ, 0x2 ;  /* 0x00000002ff0c7424 */ /* 0x000fe400078e00ff */
[----:B------:R-:W-:-:S07]  /*1f5f0*/  IMAD.MOV.U32 R3, RZ, RZ, R14 ;  /* 0x000000ffff037224 */ /* 0x000fce00078e000e */
[----:B------:R-:W-:Y:S05]  /*1f600*/  WARPSYNC.COLLECTIVE R15, `(.L_x_4844) ;  /* 0x000000000f087348 */ /* 0x000fea0003c00000 */
[----:B------:R0:W1:Y:S02]  /*1f610*/  SHFL.IDX P6, R14, R13, R12, R11 ;  /* 0x0000000c0d0e7389 */ /* 0x00006400000c000b */
[----:B01----:R-:W-:Y:S01]  /*1f620*/  ENDCOLLECTIVE ;  /* 0x000000000000791b */ /* 0x003fe20003800000 */
.L_x_4844:
        /* <DEDUP_REMOVED lines=15> */
.L_x_4845:
[----:B------:R-:W-:Y:S02]  /*1f720*/  @P0 IMAD R6, R5, 0x2, R18 ;  /* 0x0000000205060824 */ /* 0x000fe400078e0212 */
[----:B------:R-:W-:Y:S02]  /*1f730*/  IMAD.MOV.U32 R13, RZ, RZ, R4 ;  /* 0x000000ffff0d7224 */ /* 0x000fe400078e0004 */
[----:B------:R-:W-:Y:S02]  /*1f740*/  IMAD.MOV.U32 R12, RZ, RZ, 0x3 ;  /* 0x00000003ff0c7424 */ /* 0x000fe400078e00ff */
[----:B------:R-:W-:-:S07]  /*1f750*/  IMAD.MOV.U32 R3, RZ, RZ, R14 ;  /* 0x000000ffff037224 */ /* 0x000fce00078e000e */
[----:B------:R-:W-:Y:S05]  /*1f760*/  WARPSYNC.COLLECTIVE R15, `(.L_x_4846) ;  /* 0x000000000f087348 */ /* 0x000fea0003c00000 */
[----:B------:R0:W1:Y:S02]  /*1f770*/  SHFL.IDX P6, R14, R13, R12, R11 ;  /* 0x0000000c0d0e7389 */ /* 0x00006400000c000b */
[----:B01----:R-:W-:Y:S01]  /*1f780*/  ENDCOLLECTIVE ;  /* 0x000000000000791b */ /* 0x003fe20003800000 */
.L_x_4846:
        /* <DEDUP_REMOVED lines=10> */
.L_x_4847:
[----:B------:R-:W-:Y:S01]  /*1f830*/  @!PT LDS RZ, [RZ] ;  /* 0x00000000fffff984 */ /* 0x000fe20000000800 */
[----:B------:R-:W-:Y:S01]  /*1f840*/  @!PT LDS RZ, [RZ] ;  /* 0x00000000fffff984 */ /* 0x000fe20000000800 */
[----:B------:R-:W-:Y:S01]  /*1f850*/  @!PT LDS RZ, [RZ] ;  /* 0x00000000fffff984 */ /* 0x000fe20000000800 */
[----:B------:R0:W-:Y:S01]  /*1f860*/  @P0 LDGSTS.E.BYPASS.LTC128B.128 [R6+0x23400], desc[UR42][R2.64], !P2 ;  /* 0x2340000002060fae */ /* 0x0001e2000d101d6a */
[----:B------:R-:W-:Y:S01]  /*1f870*/  IMAD.MOV.U32 R0, RZ, RZ, R14 ;  /* 0x000000ffff007224 */ /* 0x000fe200078e000e */
[----:B------:R-:W-:Y:S06]  /*1f880*/  BRA `(.L_x_4848) ;  /* 0xffffffa800e07947 */ /* 0x000fec000383ffff */
.L_x_4732:
        /* <DEDUP_REMOVED lines=9> */
.L_x_4849:
[C---:B------:R-:W-:Y:S01]  /*1f920*/  VIADD R6, R25.reuse, 0x10 ;  /* 0x0000001019067836 */ /* 0x040fe20000000000 */
[----:B------:R-:W-:Y:S01]  /*1f930*/  ISETP.GE.AND P0, PT, R25, R5, PT ;  /* 0x000000051900720c */ /* 0x000fe20003f06270 */
[----:B------:R-:W-:Y:S02]  /*1f940*/  IMAD.MOV.U32 R13, RZ, RZ, R0 ;  /* 0x000000ffff0d7224 */ /* 0x000fe400078e0000 */
[----:B------:R-:W-:-:S10]  /*1f950*/  IMAD.MOV.U32 R2, RZ, RZ, R14 ;  /* 0x000000ffff027224 */ /* 0x000fd400078e000e */
[----:B------:R-:W-:Y:S05]  /*1f960*/  WARPSYNC.COLLECTIVE R15, `(.L_x_4850) ;  /* 0x000000000f087348 */ /* 0x000fea0003c00000 */
[----:B------:R0:W1:Y:S02]  /*1f970*/  SHFL.IDX P6, R14, R13, R12, R11 ;  /* 0x0000000c0d0e7389 */ /* 0x00006400000c000b */
[----:B01----:R-:W-:Y:S01]  /*1f980*/  ENDCOLLECTIVE ;  /* 0x000000000000791b */ /* 0x003fe20003800000 */
.L_x_4850:
[----:B------:R-:W-:Y:S02]  /*1f990*/  IMAD.MOV.U32 R13, RZ, RZ, R4 ;  /* 0x000000ffff0d7224 */ /* 0x000fe400078e0004 */
[----:B------:R-:W-:Y:S02]  /*1f9a0*/  IMAD.MOV.U32 R12, RZ, RZ, 0x1 ;  /* 0x00000001ff0c7424 */ /* 0x000fe400078e00ff */
[----:B------:R-:W-:-:S07]  /*1f9b0*/  IMAD.MOV.U32 R3, RZ, RZ, R14 ;  /* 0x000000ffff037224 */ /* 0x000fce00078e000e */
[----:B------:R-:W-:Y:S05]  /*1f9c0*/  WARPSYNC.COLLECTIVE R15, `(.L_x_4851) ;  /* 0x000000000f087348 */ /* 0x000fea0003c00000 */
[----:B------:R0:W1:Y:S02]  /*1f9d0*/  SHFL.IDX P6, R14, R13, R12, R11 ;  /* 0x0000000c0d0e7389 */ /* 0x00006400000c000b */
[----:B01----:R-:W-:Y:S01]  /*1f9e0*/  ENDCOLLECTIVE ;  /* 0x000000000000791b */ /* 0x003fe20003800000 */
.L_x_4851:
        /* <DEDUP_REMOVED lines=15> */
.L_x_4852:
[----:B------:R-:W-:Y:S02]  /*1fae0*/  IMAD.MOV.U32 R13, RZ, RZ, R4 ;  /* 0x000000ffff0d7224 */ /* 0x000fe400078e0004 */
[----:B------:R-:W-:Y:S02]  /*1faf0*/  IMAD.MOV.U32 R12, RZ, RZ, 0x2 ;  /* 0x00000002ff0c7424 */ /* 0x000fe400078e00ff */
[----:B------:R-:W-:-:S07]  /*1fb00*/  IMAD.MOV.U32 R3, RZ, RZ, R14 ;  /* 0x000000ffff037224 */ /* 0x000fce00078e000e */
[----:B------:R-:W-:Y:S05]  /*1fb10*/  WARPSYNC.COLLECTIVE R15, `(.L_x_4853) ;  /* 0x000000000f087348 */ /* 0x000fea0003c00000 */
[----:B------:R0:W1:Y:S02]  /*1fb20*/  SHFL.IDX P6, R14, R13, R12, R11 ;  /* 0x0000000c0d0e7389 */ /* 0x00006400000c000b */
[----:B01----:R-:W-:Y:S01]  /*1fb30*/  ENDCOLLECTIVE ;  /* 0x000000000000791b */ /* 0x003fe20003800000 */
.L_x_4853:
        /* <DEDUP_REMOVED lines=16> */
.L_x_4854:
[----:B------:R-:W-:Y:S02]  /*1fc40*/  IMAD.MOV.U32 R13, RZ, RZ, R4 ;  /* 0x000000ffff0d7224 */ /* 0x000fe400078e0004 */
[----:B------:R-:W-:Y:S02]  /*1fc50*/  IMAD.MOV.U32 R12, RZ, RZ, 0x3 ;  /* 0x00000003ff0c7424 */ /* 0x000fe400078e00ff */
[----:B------:R-:W-:-:S07]  /*1fc60*/  IMAD.MOV.U32 R3, RZ, RZ, R14 ;  /* 0x000000ffff037224 */ /* 0x000fce00078e000e */
[----:B------:R-:W-:Y:S05]  /*1fc70*/  WARPSYNC.COLLECTIVE R15, `(.L_x_4855) ;  /* 0x000000000f087348 */ /* 0x000fea0003c00000 */
[----:B------:R0:W1:Y:S02]  /*1fc80*/  SHFL.IDX P6, R14, R13, R12, R11 ;  /* 0x0000000c0d0e7389 */ /* 0x00006400000c000b */
[----:B01----:R-:W-:Y:S01]  /*1fc90*/  ENDCOLLECTIVE ;  /* 0x000000000000791b */ /* 0x003fe20003800000 */
.L_x_4855:
        /* <DEDUP_REMOVED lines=10> */
.L_x_4856:
[----:B------:R-:W-:Y:S01]  /*1fd40*/  @!PT LDS RZ, [RZ] ;  /* 0x00000000fffff984 */ /* 0x000fe20000000800 */
[----:B------:R-:W-:Y:S01]  /*1fd50*/  @!PT LDS RZ, [RZ] ;  /* 0x00000000fffff984 */ /* 0x000fe20000000800 */
[----:B------:R-:W-:Y:S01]  /*1fd60*/  @!PT LDS RZ, [RZ] ;  /* 0x00000000fffff984 */ /* 0x000fe20000000800 */
[----:B------:R1:W-:Y:S01]  /*1fd70*/  @!P0 LDGSTS.E.BYPASS.LTC128B.128 [R8+0x21400], desc[UR42][R2.64], !P1 ;  /* 0x2140000002088fae */ /* 0x0003e2000c901d6a */
[----:B------:R-:W-:Y:S01]  /*1fd80*/  IMAD.MOV.U32 R0, RZ, RZ, R14 ;  /* 0x000000ffff007224 */ /* 0x000fe200078e000e */
[----:B------:R-:W-:Y:S06]  /*1fd90*/  BRA `(.L_x_4857) ;  /* 0xffffffb000087947 */ /* 0x000fec000383ffff */
.L_x_4735:
[----:B0-----:R0:W1:Y:S02]  /*1fda0*/  SYNCS.PHASECHK.TRANS64.TRYWAIT P0, [R18+URZ+0x28c20], R0 ;  /* 0x028c2000120075a7 */ /* 0x001064000800017f */
[----:B-1----:R-:W-:Y:S05]  /*1fdb0*/  @!P0 NANOSLEEP.SYNCS 0x989680 ;  /* 0x009896800000895d */ /* 0x002fea0003900000 */
[----:B------:R-:W1:Y:S02]  /*1fdc0*/  @!P0 SYNCS.PHASECHK.TRANS64 P0, [R18+URZ+0x28c20], R0 ;  /* 0x028c2000120085a7 */ /* 0x000e64000800007f */
[----:B-1----:R-:W-:Y:S05]  /*1fdd0*/  @!P0 BRA `(.L_x_4735) ;  /* 0xfffffffc00f08947 */ /* 0x002fea000383ffff */
[----:B------:R-:W-:Y:S05]  /*1fde0*/  BRA `(.L_x_4858) ;  /* 0xffffffb000647947 */ /* 0x000fea000383ffff */
.L_x_4738:
[----:B0-----:R0:W1:Y:S02]  /*1fdf0*/  SYNCS.PHASECHK.TRANS64.TRYWAIT P0, [R30+URZ+0x28c60], R0 ;  /* 0x028c60001e0075a7 */ /* 0x001064000800017f */
[----:B-1----:R-:W-:Y:S05]  /*1fe00*/  @!P0 NANOSLEEP.SYNCS 0x989680 ;  /* 0x009896800000895d */ /* 0x002fea0003900000 */
[----:B------:R-:W1:Y:S02]  /*1fe10*/  @!P0 SYNCS.PHASECHK.TRANS64 P0, [R30+URZ+0x28c60], R0 ;  /* 0x028c60001e0085a7 */ /* 0x000e64000800007f */
[----:B-1----:R-:W-:Y:S05]  /*1fe20*/  @!P0 BRA `(.L_x_4738) ;  /* 0xfffffffc00f08947 */ /* 0x002fea000383ffff */
[----:B------:R-:W-:Y:S05]  /*1fe30*/  BRA `(.L_x_4859) ;  /* 0xffffffb000747947 */ /* 0x000fea000383ffff */
.L_x_4739:
        /* <DEDUP_REMOVED lines=8> */
.L_x_4861:
[----:B------:R-:W-:Y:S05]  /*1fec0*/  BSYNC B0 ;  /* 0x0000000000007941 */ /* 0x000fea0003800000 */
.L_x_4860:
        /* <DEDUP_REMOVED lines=15> */
.L_x_4862:
        /* <DEDUP_REMOVED lines=40> */
.L_x_4863:
[----:B------:R-:W-:Y:S02]  /*20240*/  IMAD.MOV.U32 R13, RZ, RZ, R5 ;  /* 0x000000ffff0d7224 */ /* 0x000fe400078e0005 */
[----:B------:R-:W-:-:S07]  /*20250*/  IMAD.MOV.U32 R3, RZ, RZ, R14 ;  /* 0x000000ffff037224 */ /* 0x000fce00078e000e */
[----:B------:R-:W-:Y:S05]  /*20260*/  WARPSYNC.COLLECTIVE R15, `(.L_x_4864) ;  /* 0x000000000f087348 */ /* 0x000fea0003c00000 */
[----:B------:R0:W1:Y:S02]  /*20270*/  SHFL.IDX P6, R14, R13, R12, R11 ;  /* 0x0000000c0d0e7389 */ /* 0x00006400000c000b */
[----:B01----:R-:W-:Y:S01]  /*20280*/  ENDCOLLECTIVE ;  /* 0x000000000000791b */ /* 0x003fe20003800000 */
.L_x_4864:
        /* <DEDUP_REMOVED lines=29> */
.L_x_4865:
[----:B------:R-:W-:Y:S02]  /*20460*/  IMAD.MOV.U32 R13, RZ, RZ, R5 ;  /* 0x000000ffff0d7224 */ /* 0x000fe400078e0005 */
[----:B------:R-:W-:-:S07]  /*20470*/  IMAD.MOV.U32 R7, RZ, RZ, R14 ;  /* 0x000000ffff077224 */ /* 0x000fce00078e000e */
[----:B------:R-:W-:Y:S05]  /*20480*/  WARPSYNC.COLLECTIVE R15, `(.L_x_4866) ;  /* 0x000000000f087348 */ /* 0x000fea0003c00000 */
[----:B------:R0:W1:Y:S02]  /*20490*/  SHFL.IDX P6, R14, R13, R12, R11 ;  /* 0x0000000c0d0e7389 */ /* 0x00006400000c000b */
[----:B01----:R-:W-:Y:S01]  /*204a0*/  ENDCOLLECTIVE ;  /* 0x000000000000791b */ /* 0x003fe20003800000 */
.L_x_4866:
        /* <DEDUP_REMOVED lines=29> */
.L_x_4867:
[----:B------:R-:W-:Y:S02]  /*20680*/  IMAD.MOV.U32 R13, RZ, RZ, R5 ;  /* 0x000000ffff0d7224 */ /* 0x000fe400078e0005 */
[----:B------:R-:W-:-:S07]  /*20690*/  IMAD.MOV.U32 R6, RZ, RZ, R14 ;  /* 0x000000ffff067224 */ /* 0x000fce00078e000e */
[----:B------:R-:W-:Y:S05]  /*206a0*/  WARPSYNC.COLLECTIVE R15, `(.L_x_4868) ;  /* 0x000000000f087348 */ /* 0x000fea0003c00000 */
[----:B------:R0:W1:Y:S02]  /*206b0*/  SHFL.IDX P6, R14, R13, R12, R11 ;  /* 0x0000000c0d0e7389 */ /* 0x00006400000c000b */
[----:B01----:R-:W-:Y:S01]  /*206c0*/  ENDCOLLECTIVE ;  /* 0x000000000000791b */ /* 0x003fe20003800000 */
.L_x_4868:
[----:B------:R-:W-:Y:S01]  /*206d0*/  IMAD.MOV.U32 R2, RZ, RZ, R14 ;  /* 0x000000ffff027224 */ /* 0x000fe200078e000e */
[----:B------:R-:W-:Y:S06]  /*206e0*/  BRA `(.L_x_4869) ;  /* 0xffffffb000007947 */ /* 0x000fec000383ffff */
.L_x_4746:
[----:B0-----:R0:W1:Y:S02]  /*206f0*/  SYNCS.PHASECHK.TRANS64.TRYWAIT P0, [R6+URZ+0x28c40], R20 ;  /* 0x028c4014060075a7 */ /* 0x001064000800017f */
[----:B-1----:R-:W-:Y:S05]  /*20700*/  @!P0 NANOSLEEP.SYNCS 0x989680 ;  /* 0x009896800000895d */ /* 0x002fea0003900000 */
[----:B------:R-:W1:Y:S02]  /*20710*/  @!P0 SYNCS.PHASECHK.TRANS64 P0, [R6+URZ+0x28c40], R20 ;  /* 0x028c4014060085a7 */ /* 0x000e64000800007f */
[----:B-1----:R-:W-:Y:S05]  /*20720*/  @!P0 BRA `(.L_x_4746) ;  /* 0xfffffffc00f08947 */ /* 0x002fea000383ffff */
[----:B------:R-:W-:Y:S05]  /*20730*/  BRA `(.L_x_4870) ;  /* 0xffffffb400907947 */ /* 0x000fea000383ffff */
.L_x_4747:
        /* <DEDUP_REMOVED lines=8> */
.L_x_4872:
[----:B------:R-:W-:Y:S05]  /*207c0*/  BSYNC B1 ;  /* 0x0000000000017941 */ /* 0x000fea0003800000 */
.L_x_4871:
        /* <DEDUP_REMOVED lines=9> */
.L_x_4873:
[----:B------:R-:W-:Y:S02]  /*20860*/  IMAD.MOV.U32 R13, RZ, RZ, R25 ;  /* 0x000000ffff0d7224 */ /* 0x000fe400078e0019 */
[----:B------:R-:W-:Y:S02]  /*20870*/  IMAD.MOV.U32 R12, RZ, RZ, 0x1 ;  /* 0x00000001ff0c7424 */ /* 0x000fe400078e00ff */
[----:B------:R-:W-:-:S07]  /*20880*/  IMAD.MOV.U32 R2, RZ, RZ, R14 ;  /* 0x000000ffff027224 */ /* 0x000fce00078e000e */
[----:B------:R-:W-:Y:S05]  /*20890*/  WARPSYNC.COLLECTIVE R15, `(.L_x_4874) ;  /* 0x000000000f087348 */ /* 0x000fea0003c00000 */
[----:B------:R0:W1:Y:S02]  /*208a0*/  SHFL.IDX P6, R14, R13, R12, R11 ;  /* 0x0000000c0d0e7389 */ /* 0x00006400000c000b */
[----:B01----:R-:W-:Y:S01]  /*208b0*/  ENDCOLLECTIVE ;  /* 0x000000000000791b */ /* 0x003fe20003800000 */
.L_x_4874:
        /* <DEDUP_REMOVED lines=11> */
.L_x_4875:
[----:B------:R-:W-:Y:S02]  /*20970*/  IMAD.MOV.U32 R13, RZ, RZ, R25 ;  /* 0x000000ffff0d7224 */ /* 0x000fe400078e0019 */
[----:B------:R-:W-:Y:S02]  /*20980*/  IMAD.MOV.U32 R12, RZ, RZ, 0x2 ;  /* 0x00000002ff0c7424 */ /* 0x000fe400078e00ff */
[----:B------:R-:W-:-:S07]  /*20990*/  IMAD.MOV.U32 R2, RZ, RZ, R14 ;  /* 0x000000ffff027224 */ /* 0x000fce00078e000e */
[----:B------:R-:W-:Y:S05]  /*209a0*/  WARPSYNC.COLLECTIVE R15, `(.L_x_4876) ;  /* 0x000000000f087348 */ /* 0x000fea0003c00000 */
[----:B------:R0:W1:Y:S02]  /*209b0*/  SHFL.IDX P6, R14, R13, R12, R11 ;  /* 0x0000000c0d0e7389 */ /* 0x00006400000c000b */
[----:B01----:R-:W-:Y:S01]  /*209c0*/  ENDCOLLECTIVE ;  /* 0x000000000000791b */ /* 0x003fe20003800000 */
.L_x_4876:
        /* <DEDUP_REMOVED lines=11> */
.L_x_4877:
[----:B------:R-:W-:Y:S02]  /*20a80*/  IMAD.MOV.U32 R13, RZ, RZ, R25 ;  /* 0x000000ffff0d7224 */ /* 0x000fe400078e0019 */
[----:B------:R-:W-:Y:S02]  /*20a90*/  IMAD.MOV.U32 R12, RZ, RZ, 0x3 ;  /* 0x00000003ff0c7424 */ /* 0x000fe400078e00ff */
[----:B------:R-:W-:-:S07]  /*20aa0*/  IMAD.MOV.U32 R2, RZ, RZ, R14 ;  /* 0x000000ffff027224 */ /* 0x000fce00078e000e */
[----:B------:R-:W-:Y:S05]  /*20ab0*/  WARPSYNC.COLLECTIVE R15, `(.L_x_4878) ;  /* 0x000000000f087348 */ /* 0x000fea0003c00000 */
[----:B------:R0:W1:Y:S02]  /*20ac0*/  SHFL.IDX P6, R14, R13, R12, R11 ;  /* 0x0000000c0d0e7389 */ /* 0x00006400000c000b */
[----:B01----:R-:W-:Y:S01]  /*20ad0*/  ENDCOLLECTIVE ;  /* 0x000000000000791b */ /* 0x003fe20003800000 */
.L_x_4878:
        /* <DEDUP_REMOVED lines=11> */
.L_x_4879:
[----:B------:R-:W-:Y:S01]  /*20b90*/  IMAD.MOV.U32 R2, RZ, RZ, R14 ;  /* 0x000000ffff027224 */ /* 0x000fe200078e000e */
[----:B------:R-:W-:Y:S06]  /*20ba0*/  BRA `(.L_x_4880) ;  /* 0xffffffb400187947 */ /* 0x000fec000383ffff */
.L_x_4752:
[----:B---3--:R3:W4:Y:S02]  /*20bb0*/  SYNCS.PHASECHK.TRANS64.TRYWAIT P0, [R6+URZ+0x28c60], R20 ;  /* 0x028c6014060075a7 */ /* 0x008724000800017f */
[----:B----4-:R-:W-:Y:S05]  /*20bc0*/  @!P0 NANOSLEEP.SYNCS 0x989680 ;  /* 0x009896800000895d */ /* 0x010fea0003900000 */
[----:B------:R-:W4:Y:S02]  /*20bd0*/  @!P0 SYNCS.PHASECHK.TRANS64 P0, [R6+URZ+0x28c60], R20 ;  /* 0x028c6014060085a7 */ /* 0x000f24000800007f */
[----:B----4-:R-:W-:Y:S05]  /*20be0*/  @!P0 BRA `(.L_x_4752) ;  /* 0xfffffffc00f08947 */ /* 0x010fea000383ffff */
[----:B------:R-:W-:Y:S05]  /*20bf0*/  BRA `(.L_x_4881) ;  /* 0xffffffb400687947 */ /* 0x000fea000383ffff */
.L_x_4753:
        /* <DEDUP_REMOVED lines=8> */
.L_x_4883:
[----:B------:R-:W-:Y:S05]  /*20c80*/  BSYNC B1 ;  /* 0x0000000000017941 */ /* 0x000fea0003800000 */
.L_x_4882:
        /* <DEDUP_REMOVED lines=13> */
.L_x_4884:
        /* <DEDUP_REMOVED lines=17> */
.L_x_4885:
        /* <DEDUP_REMOVED lines=16> */
.L_x_4886:
        /* <DEDUP_REMOVED lines=19> */
.L_x_4887:
        /* <DEDUP_REMOVED lines=14> */
.L_x_4888:
        /* <DEDUP_REMOVED lines=16> */
.L_x_4889:
        /* <DEDUP_REMOVED lines=14> */
.L_x_4890:
[----:B------:R-:W-:Y:S05]  /*21360*/  BRA `(.L_x_4891) ;  /* 0xffffffb000cc7947 */ /* 0x000fea000383ffff */
.L_x_4761:
        /* <DEDUP_REMOVED lines=8> */
.L_x_4893:
[----:B------:R-:W-:Y:S05]  /*213f0*/  BSYNC B0 ;  /* 0x0000000000007941 */ /* 0x000fea0003800000 */
.L_x_4892:
        /* <DEDUP_REMOVED lines=9> */
.L_x_4894:
        /* <DEDUP_REMOVED lines=23> */
.L_x_4895:
[----:B------:R-:W-:Y:S01]  /*21600*/  IMAD.MOV.U32 R12, RZ, RZ, 0x2 ;  /* 0x00000002ff0c7424 */ /* 0x000fe200078e00ff */
[----:B------:R-:W-:-:S05]  /*21610*/  SEL R4, R14, RZ, P1 ;  /* 0x000000ff0e047207 */ /* 0x000fca0000800000 */
[----:B------:R-:W-:-:S04]  /*21620*/  IMAD.IADD R4, R13, 0x1, R4 ;  /* 0x000000010d047824 */ /* 0x000fc800078e0204 */
[----:B------:R-:W-:-:S07]  /*21630*/  IMAD.MOV.U32 R13, RZ, RZ, R4 ;  /* 0x000000ffff0d7224 */ /* 0x000fce00078e0004 */
[----:B------:R-:W-:Y:S05]  /*21640*/  WARPSYNC.COLLECTIVE R15, `(.L_x_4896) ;  /* 0x000000000f087348 */ /* 0x000fea0003c00000 */
[----:B------:R0:W1:Y:S02]  /*21650*/  SHFL.UP P6, R14, R13, R12, R11 ;  /* 0x0400000c0d0e7389 */ /* 0x00006400000c000b */
[----:B01----:R-:W-:Y:S01]  /*21660*/  ENDCOLLECTIVE ;  /* 0x000000000000791b */ /* 0x003fe20003800000 */
.L_x_4896:
[----:B------:R-:W-:Y:S01]  /*21670*/  IMAD.MOV.U32 R12, RZ, RZ, 0x4 ;  /* 0x00000004ff0c7424 */ /* 0x000fe200078e00ff */
[----:B------:R-:W-:-:S05]  /*21680*/  SEL R3, R14, RZ, P2 ;  /* 0x000000ff0e037207 */ /* 0x000fca0001000000 */
[----:B------:R-:W-:-:S04]  /*21690*/  IMAD.IADD R2, R4, 0x1, R3 ;  /* 0x0000000104027824 */ /* 0x000fc800078e0203 */
[----:B------:R-:W-:-:S07]  /*216a0*/  IMAD.MOV.U32 R13, RZ, RZ, R2 ;  /* 0x000000ffff0d7224 */ /* 0x000fce00078e0002 */
[----:B------:R-:W-:Y:S05]  /*216b0*/  WARPSYNC.COLLECTIVE R15, `(.L_x_4897) ;  /* 0x000000000f087348 */ /* 0x000fea0003c00000 */
[----:B------:R0:W1:Y:S02]  /*216c0*/  SHFL.UP P6, R14, R13, R12, R11 ;  /* 0x0400000c0d0e7389 */ /* 0x00006400000c000b */
[----:B01----:R-:W-:Y:S01]  /*216d0*/  ENDCOLLECTIVE ;  /* 0x000000000000791b */ /* 0x003fe20003800000 */
.L_x_4897:
[----:B------:R-:W-:Y:S01]  /*216e0*/  IMAD.MOV.U32 R12, RZ, RZ, 0x8 ;  /* 0x00000008ff0c7424 */ /* 0x000fe200078e00ff */
[----:B------:R-:W-:-:S05]  /*216f0*/  SEL R3, R14, RZ, P3 ;  /* 0x000000ff0e037207 */ /* 0x000fca0001800000 */
[----:B------:R-:W-:-:S04]  /*21700*/  IMAD.IADD R3, R2, 0x1, R3 ;  /* 0x0000000102037824 */ /* 0x000fc800078e0203 */
[----:B------:R-:W-:-:S07]  /*21710*/  IMAD.MOV.U32 R13, RZ, RZ, R3 ;  /* 0x000000ffff0d7224 */ /* 0x000fce00078e0003 */
[----:B------:R-:W-:Y:S05]  /*21720*/  WARPSYNC.COLLECTIVE R15, `(.L_x_4898) ;  /* 0x000000000f087348 */ /* 0x000fea0003c00000 */
[----:B------:R0:W1:Y:S02]  /*21730*/  SHFL.UP P6, R14, R13, R12, R11 ;  /* 0x0400000c0d0e7389 */ /* 0x00006400000c000b */
[----:B01----:R-:W-:Y:S01]  /*21740*/  ENDCOLLECTIVE ;  /* 0x000000000000791b */ /* 0x003fe20003800000 */
.L_x_4898:
[----:B------:R-:W-:Y:S01]  /*21750*/  IMAD.MOV.U32 R12, RZ, RZ, 0x10 ;  /* 0x00000010ff0c7424 */ /* 0x000fe200078e00ff */
[----:B------:R-:W-:-:S05]  /*21760*/  SEL R4, R14, RZ, P4 ;  /* 0x000000ff0e047207 */ /* 0x000fca0002000000 */
[----:B------:R-:W-:-:S04]  /*21770*/  IMAD.IADD R4, R3, 0x1, R4 ;  /* 0x0000000103047824 */ /* 0x000fc800078e0204 */
[----:B------:R-:W-:-:S07]  /*21780*/  IMAD.MOV.U32 R13, RZ, RZ, R4 ;  /* 0x000000ffff0d7224 */ /* 0x000fce00078e0004 */
[----:B------:R-:W-:Y:S05]  /*21790*/  WARPSYNC.COLLECTIVE R15, `(.L_x_4899) ;  /* 0x000000000f087348 */ /* 0x000fea0003c00000 */
[----:B------:R0:W1:Y:S02]  /*217a0*/  SHFL.UP P6, R14, R13, R12, R11 ;  /* 0x0400000c0d0e7389 */ /* 0x00006400000c000b */
[----:B01----:R-:W-:Y:S01]  /*217b0*/  ENDCOLLECTIVE ;  /* 0x000000000000791b */ /* 0x003fe20003800000 */
.L_x_4899:
        /* <DEDUP_REMOVED lines=8> */
.L_x_4900:
[----:B------:R-:W-:Y:S05]  /*21840*/  BRA `(.L_x_4901) ;  /* 0xffffffb400687947 */ /* 0x000fea000383ffff */
.L_x_4764:
[----:B------:R-:W-:Y:S01]  /*21850*/  BSSY B0, `(.L_x_4902) ;  /* 0x0000007000007945 */ /* 0x000fe20003800000 */
[----:B------:R-:W-:Y:S02]  /*21860*/  IMAD.MOV.U32 R12, RZ, RZ, 0x1 ;  /* 0x00000001ff0c7424 */ /* 0x000fe400078e00ff */
[----:B------:R-:W-:Y:S02]  /*21870*/  IMAD.MOV.U32 R11, RZ, RZ, RZ ;  /* 0x000000ffff0b7224 */ /* 0x000fe400078e00ff */
[----:B------:R-:W-:-:S07]  /*21880*/  IMAD.MOV.U32 R15, RZ, RZ, -0x1 ;  /* 0xffffffffff0f7424 */ /* 0x000fce00078e00ff */
[----:B------:R-:W-:Y:S05]  /*21890*/  WARPSYNC.COLLECTIVE R15, `(.L_x_4903) ;  /* 0x000000000f087348 */ /* 0x000fea0003c00000 */
[----:B------:R0:W1:Y:S02]  /*218a0*/  SHFL.UP P6, R14, R13, R12, R11 ;  /* 0x0400000c0d0e7389 */ /* 0x00006400000c000b */
[----:B01----:R-:W-:Y:S01]  /*218b0*/  ENDCOLLECTIVE ;  /* 0x000000000000791b */ /* 0x003fe20003800000 */
.L_x_4903:
[----:B------:R-:W-:Y:S05]  /*218c0*/  BSYNC B0 ;  /* 0x0000000000007941 */ /* 0x000fea0003800000 */
.L_x_4902:
        /* <DEDUP_REMOVED lines=8> */
.L_x_4904:
[----:B------:R-:W-:Y:S01]  /*21950*/  IMAD.MOV.U32 R12, RZ, RZ, 0x4 ;  /* 0x00000004ff0c7424 */ /* 0x000fe200078e00ff */
[----:B------:R-:W-:-:S05]  /*21960*/  SEL R2, R14, RZ, P2 ;  /* 0x000000ff0e027207 */ /* 0x000fca0001000000 */
[----:B------:R-:W-:-:S04]  /*21970*/  IMAD.IADD R2, R13, 0x1, R2 ;  /* 0x000000010d027824 */ /* 0x000fc800078e0202 */
[----:B------:R-:W-:-:S07]  /*21980*/  IMAD.MOV.U32 R13, RZ, RZ, R2 ;  /* 0x000000ffff0d7224 */ /* 0x000fce00078e0002 */
[----:B------:R-:W-:Y:S05]  /*21990*/  WARPSYNC.COLLECTIVE R15, `(.L_x_4905) ;  /* 0x000000000f087348 */ /* 0x000fea0003c00000 */
[----:B------:R0:W1:Y:S02]  /*219a0*/  SHFL.UP P6, R14, R13, R12, R11 ;  /* 0x0400000c0d0e7389 */ /* 0x00006400000c000b */
[----:B01----:R-:W-:Y:S01]  /*219b0*/  ENDCOLLECTIVE ;  /* 0x000000000000791b */ /* 0x003fe20003800000 */
.L_x_4905:
[----:B------:R-:W-:Y:S01]  /*219c0*/  IMAD.MOV.U32 R12, RZ, RZ, 0x8 ;  /* 0x00000008ff0c7424 */ /* 0x000fe200078e00ff */
[----:B------:R-:W-:-:S05]  /*219d0*/  SEL R3, R14, RZ, P3 ;  /* 0x000000ff0e037207 */ /* 0x000fca0001800000 */
[----:B------:R-:W-:-:S04]  /*219e0*/  IMAD.IADD R3, R2, 0x1, R3 ;  /* 0x0000000102037824 */ /* 0x000fc800078e0203 */
[----:B------:R-:W-:-:S07]  /*219f0*/  IMAD.MOV.U32 R13, RZ, RZ, R3 ;  /* 0x000000ffff0d7224 */ /* 0x000fce00078e0003 */
[----:B------:R-:W-:Y:S05]  /*21a00*/  WARPSYNC.COLLECTIVE R15, `(.L_x_4906) ;  /* 0x000000000f087348 */ /* 0x000fea0003c00000 */
[----:B------:R0:W1:Y:S02]  /*21a10*/  SHFL.UP P6, R14, R13, R12, R11 ;  /* 0x0400000c0d0e7389 */ /* 0x00006400000c000b */
[----:B01----:R-:W-:Y:S01]  /*21a20*/  ENDCOLLECTIVE ;  /* 0x000000000000791b */ /* 0x003fe20003800000 */
.L_x_4906:
[----:B------:R-:W-:Y:S01]  /*21a30*/  IMAD.MOV.U32 R12, RZ, RZ, 0x10 ;  /* 0x00000010ff0c7424 */ /* 0x000fe200078e00ff */
[----:B------:R-:W-:-:S05]  /*21a40*/  SEL R4, R14, RZ, P4 ;  /* 0x000000ff0e047207 */ /* 0x000fca0002000000 */
[----:B------:R-:W-:-:S04]  /*21a50*/  IMAD.IADD R4, R3, 0x1, R4 ;  /* 0x0000000103047824 */ /* 0x000fc800078e0204 */
[----:B------:R-:W-:-:S07]  /*21a60*/  IMAD.MOV.U32 R13, RZ, RZ, R4 ;  /* 0x000000ffff0d7224 */ /* 0x000fce00078e0004 */
[----:B------:R-:W-:Y:S05]  /*21a70*/  WARPSYNC.COLLECTIVE R15, `(.L_x_4907) ;  /* 0x000000000f087348 */ /* 0x000fea0003c00000 */
[----:B------:R0:W1:Y:S02]  /*21a80*/  SHFL.UP P6, R14, R13, R12, R11 ;  /* 0x0400000c0d0e7389 */ /* 0x00006400000c000b */
[----:B01----:R-:W-:Y:S01]  /*21a90*/  ENDCOLLECTIVE ;  /* 0x000000000000791b */ /* 0x003fe20003800000 */
.L_x_4907:
        /* <DEDUP_REMOVED lines=8> */
.L_x_4908:
[----:B------:R-:W-:Y:S05]  /*21b20*/  BRA `(.L_x_4909) ;  /* 0xffffffb400547947 */ /* 0x000fea000383ffff */
.L_x_4766:
[----:B------:R-:W-:Y:S01]  /*21b30*/  BSSY B0, `(.L_x_4910) ;  /* 0x0000006000007945 */ /* 0x000fe20003800000 */
[----:B------:R-:W-:Y:S01]  /*21b40*/  PLOP3.LUT P6, PT, P6, PT, PT, 0x8, 0x0 ;  /* 0x000000000000781c */ /* 0x000fe200037ce170 */
[----:B------:R-:W-:-:S12]  /*21b50*/  IMAD.MOV.U32 R15, RZ, RZ, -0x1 ;  /* 0xffffffffff0f7424 */ /* 0x000fd800078e00ff */
[----:B0-----:R-:W-:Y:S05]  /*21b60*/  WARPSYNC.COLLECTIVE R15, `(.L_x_4911) ;  /* 0x000000000f087348 */ /* 0x001fea0003c00000 */
[----:B------:R-:W-:Y:S01]  /*21b70*/  VOTE.ANY R14, PT, P6 ;  /* 0x00000000000e7806 */ /* 0x000fe200030e0100 */
[----:B0-----:R-:W-:Y:S06]  /*21b80*/  ENDCOLLECTIVE ;  /* 0x000000000000791b */ /* 0x001fec0003800000 */
.L_x_4911:
[----:B------:R-:W-:Y:S05]  /*21b90*/  BSYNC B0 ;  /* 0x0000000000007941 */ /* 0x000fea0003800000 */
.L_x_4910:
        /* <DEDUP_REMOVED lines=10> */
.L_x_4912:
[----:B------:R-:W-:Y:S02]  /*21c40*/  IMAD.MOV.U32 R13, RZ, RZ, R5 ;  /* 0x000000ffff0d7224 */ /* 0x000fe400078e0005 */
[----:B------:R-:W-:-:S07]  /*21c50*/  IMAD.MOV.U32 R25, RZ, RZ, R14 ;  /* 0x000000ffff197224 */ /* 0x000fce00078e000e */
[----:B------:R-:W-:Y:S05]  /*21c60*/  WARPSYNC.COLLECTIVE R15, `(.L_x_4913) ;  /* 0x000000000f087348 */ /* 0x000fea0003c00000 */
[----:B------:R0:W1:Y:S02]  /*21c70*/  SHFL.IDX P6, R14, R13, R12, R11 ;  /* 0x0000000c0d0e7389 */ /* 0x00006400000c000b */
[----:B01----:R-:W-:Y:S01]  /*21c80*/  ENDCOLLECTIVE ;  /* 0x000000000000791b */ /* 0x003fe20003800000 */
.L_x_4913:
[----:B------:R-:W-:Y:S01]  /*21c90*/  IMAD.MOV.U32 R5, RZ, RZ, R14 ;  /* 0x000000ffff057224 */ /* 0x000fe200078e000e */
[----:B------:R-:W-:Y:S06]  /*21ca0*/  BRA `(.L_x_4914) ;  /* 0xffffffb400347947 */ /* 0x000fec000383ffff */
.L_x_4768:
[----:B------:R-:W-:Y:S01]  /*21cb0*/  BSSY B0, `(.L_x_4915) ;  /* 0x0000007000007945 */ /* 0x000fe20003800000 */
[----:B------:R-:W-:Y:S02]  /*21cc0*/  IMAD.MOV.U32 R13, RZ, RZ, R2 ;  /* 0x000000ffff0d7224 */ /* 0x000fe400078e0002 */
[----:B------:R-:W-:Y:S02]  /*21cd0*/  IMAD.MOV.U32 R11, RZ, RZ, 0x1f ;  /* 0x0000001fff0b7424 */ /* 0x000fe400078e00ff */
[----:B------:R-:W-:-:S07]  /*21ce0*/  IMAD.MOV.U32 R15, RZ, RZ, -0x1 ;  /* 0xffffffffff0f7424 */ /* 0x000fce00078e00ff */
[----:B0123--:R-:W-:Y:S05]  /*21cf0*/  WARPSYNC.COLLECTIVE R15, `(.L_x_4916) ;  /* 0x000000000f087348 */ /* 0x00ffea0003c00000 */
[----:B------:R4:W0:Y:S02]  /*21d00*/  SHFL.IDX P6, R14, R13, R12, R11 ;  /* 0x0000000c0d0e7389 */ /* 0x00082400000c000b */
[----:B01234-:R-:W-:Y:S01]  /*21d10*/  ENDCOLLECTIVE ;  /* 0x000000000000791b */ /* 0x01ffe20003800000 */
.L_x_4916:
[----:B------:R-:W-:Y:S05]  /*21d20*/  BSYNC B0 ;  /* 0x0000000000007941 */ /* 0x000fea0003800000 */
.L_x_4915:
[----:B------:R-:W-:Y:S01]  /*21d30*/  IMAD.MOV.U32 R24, RZ, RZ, R14 ;  /* 0x000000ffff187224 */ /* 0x000fe200078e000e */
[----:B------:R-:W-:Y:S06]  /*21d40*/  BRA `(.L_x_4767) ;  /* 0xffffffb400247947 */ /* 0x000fec000383ffff */
.L_x_4774:
[----:B0-----:R0:W1:Y:S02]  /*21d50*/  SYNCS.PHASECHK.TRANS64.TRYWAIT P0, [R7+URZ+0x28c20], R0 ;  /* 0x028c2000070075a7 */ /* 0x001064000800017f */
[----:B-1----:R-:W-:Y:S05]  /*21d60*/  @!P0 NANOSLEEP.SYNCS 0x989680 ;  /* 0x009896800000895d */ /* 0x002fea0003900000 */
[----:B------:R-:W1:Y:S02]  /*21d70*/  @!P0 SYNCS.PHASECHK.TRANS64 P0, [R7+URZ+0x28c20], R0 ;  /* 0x028c2000070085a7 */ /* 0x000e64000800007f */
[----:B-1----:R-:W-:Y:S05]  /*21d80*/  @!P0 BRA `(.L_x_4774) ;  /* 0xfffffffc00f08947 */ /* 0x002fea000383ffff */
[----:B------:R-:W-:Y:S05]  /*21d90*/  BRA `(.L_x_4917) ;  /* 0xffffffbc007c7947 */ /* 0x000fea000383ffff */
.L_x_4775:
        /* <DEDUP_REMOVED lines=11> */
.L_x_4919:
[----:B------:R-:W-:Y:S05]  /*21e50*/  BSYNC B0 ;  /* 0x0000000000007941 */ /* 0x000fea0003800000 */
.L_x_4918:
[----:B------:R-:W-:Y:S05]  /*21e60*/  BRA `(.L_x_4920) ;  /* 0xffffffbc00647947 */ /* 0x000fea000383ffff */
.L_x_4776:
[----:B------:R-:W-:Y:S01]  /*21e70*/  BSSY B0, `(.L_x_4921) ;  /* 0x0000006000007945 */ /* 0x000fe20003800000 */
[----:B------:R-:W-:-:S07]  /*21e80*/  IMAD.MOV.U32 R15, RZ, RZ, -0x1 ;  /* 0xffffffffff0f7424 */ /* 0x000fce00078e00ff */
[----:B0-234-:R-:W-:Y:S05]  /*21e90*/  WARPSYNC.COLLECTIVE R15, `(.L_x_4922) ;  /* 0x000000000f0c7348 */ /* 0x01dfea0003c00000 */
[----:B------:R-:W-:Y:S02]  /*21ea0*/  ELECT P6, UR62, PT ;  /* 0x00000000003e782f */ /* 0x000fe400038c0000 */
[----:B------:R-:W-:Y:S01]  /*21eb0*/  MOV R14, UR62 ;  /* 0x0000003e000e7c02 */ /* 0x000fe20008000f00 */
[----:B0-234-:R-:W-:Y:S10]  /*21ec0*/  ENDCOLLECTIVE ;  /* 0x000000000000791b */ /* 0x01dff40003800000 */
.L_x_4922:
[----:B------:R-:W-:Y:S05]  /*21ed0*/  BSYNC B0 ;  /* 0x0000000000007941 */ /* 0x000fea0003800000 */
.L_x_4921:
[----:B------:R-:W-:Y:S05]  /*21ee0*/  BRA `(.L_x_4923) ;  /* 0xffffffbc00587947 */ /* 0x000fea000383ffff */
.L_x_4778:
[----:B0-----:R0:W1:Y:S02]  /*21ef0*/  SYNCS.PHASECHK.TRANS64.TRYWAIT P1, [R5+URZ+0x28c40], R0 ;  /* 0x028c4000050075a7 */ /* 0x001064000802017f */
[----:B-1----:R-:W-:Y:S05]  /*21f00*/  @!P1 NANOSLEEP.SYNCS 0x989680 ;  /* 0x009896800000995d */ /* 0x002fea0003900000 */
[----:B------:R-:W1:Y:S02]  /*21f10*/  @!P1 SYNCS.PHASECHK.TRANS64 P1, [R5+URZ+0x28c40], R0 ;  /* 0x028c4000050095a7 */ /* 0x000e64000802007f */
[----:B-1----:R-:W-:Y:S05]  /*21f20*/  @!P1 BRA `(.L_x_4778) ;  /* 0xfffffffc00f09947 */ /* 0x002fea000383ffff */
[----:B------:R-:W-:Y:S05]  /*21f30*/  BRA `(.L_x_4924) ;  /* 0xffffffbc00787947 */ /* 0x000fea000383ffff */
.L_x_4780:
[----:B-1----:R1:W0:Y:S02]  /*21f40*/  SYNCS.PHASECHK.TRANS64.TRYWAIT P1, [R3+URZ+0x28c40], R2 ;  /* 0x028c4002030075a7 */ /* 0x002224000802017f */
[----:B0-----:R-:W-:Y:S05]  /*21f50*/  @!P1 NANOSLEEP.SYNCS 0x989680 ;  /* 0x009896800000995d */ /* 0x001fea0003900000 */
[----:B------:R-:W0:Y:S02]  /*21f60*/  @!P1 SYNCS.PHASECHK.TRANS64 P1, [R3+URZ+0x28c40], R2 ;  /* 0x028c4002030095a7 */ /* 0x000e24000802007f */
[----:B0-----:R-:W-:Y:S05]  /*21f70*/  @!P1 BRA `(.L_x_4780) ;  /* 0xfffffffc00f09947 */ /* 0x001fea000383ffff */
[----:B------:R-:W-:Y:S05]  /*21f80*/  BRA `(.L_x_4925) ;  /* 0xffffffbc00847947 */ /* 0x000fea000383ffff */
.L_x_4782:
[----:B------:R0:W0:Y:S02]  /*21f90*/  SYNCS.PHASECHK.TRANS64.TRYWAIT P1, [R5+URZ+0x28c60], R0 ;  /* 0x028c6000050075a7 */ /* 0x000024000802017f */
[----:B0-----:R-:W-:Y:S05]  /*21fa0*/  @!P1 NANOSLEEP.SYNCS 0x989680 ;  /* 0x009896800000995d */ /* 0x001fea0003900000 */
[----:B------:R-:W0:Y:S02]  /*21fb0*/  @!P1 SYNCS.PHASECHK.TRANS64 P1, [R5+URZ+0x28c60], R0 ;  /* 0x028c6000050095a7 */ /* 0x000e24000802007f */
[----:B0-----:R-:W-:Y:S05]  /*21fc0*/  @!P1 BRA `(.L_x_4782) ;  /* 0xfffffffc00f09947 */ /* 0x001fea000383ffff */
[----:B------:R-:W-:Y:S05]  /*21fd0*/  BRA `(.L_x_4926) ;  /* 0xffffffbc00807947 */ /* 0x000fea000383ffff */
.L_x_4927:
        /* <DEDUP_REMOVED lines=10> */
.L_x_5662:


//--------------------- .text._ZN7cutlass13device_kernelIN5flash11enable_sm90INS1_16FlashAttnFwdSm90INS1_25CollectiveMainloopFwdSm90ILi2EN4cute5tupleIJNS5_1CILi1EEES8_S8_EEENS6_IJNS7_ILi64EEESA_SA_EEELi512ENS_10bfloat16_tEfNS_4arch4Sm90ELb1ELb0ELb0ELb1ELb1ELb0ELb1ELb0ELb0ELb1ELb1ELb0EEENS1_21CollectiveEpilogueFwdINS6_IJSA_NS7_ILi512EEESA_EEES9_SC_SE_Li256ELb1ELb1ELb1ELb0EEENS1_36VarlenDynamicPersistentTileSchedulerILi64ELi64ELi256ELi128ELb1ELb1ELb1ELb1ELb1ELb1EEEEEEEEEvNT_6ParamsE --------------------------
	.section	.text._ZN7cutlass13device_kernelIN5flash11enable_sm90INS1_16FlashAttnFwdSm90INS1_25CollectiveMainloopFwdSm90ILi2EN4cute5tupleIJNS5_1CILi1EEES8_S8_EEENS6_IJNS7_ILi64EEESA_SA_EEELi512ENS_10bfloat16_tEfNS_4arch4Sm90ELb1ELb0ELb0ELb1ELb1ELb0ELb1ELb0ELb0ELb1ELb1ELb0EEENS1_21CollectiveEpilogueFwdINS6_IJSA_NS7_ILi512EEESA_EEES9_SC_SE_Li256ELb1ELb1ELb1ELb0EEENS1_36VarlenDynamicPersistentTileSchedulerILi64ELi64ELi256ELi128ELb1ELb1ELb1ELb1ELb1ELb1EEEEEEEEEvNT_6ParamsE,"ax",@progbits
	.align	128
.text._ZN7cutlass13device_kernelIN5flash11enable_sm90INS1_16FlashAttnFwdSm90INS1_25CollectiveMainloopFwdSm90ILi2EN4cute5tupleIJNS5_1CILi1EEES8_S8_EEENS6_IJNS7_ILi64EEESA_SA_EEELi512ENS_10bfloat16_tEfNS_4arch4Sm90ELb1ELb0ELb0ELb1ELb1ELb0ELb1ELb0ELb0ELb1ELb1ELb0EEENS1_21CollectiveEpilogueFwdINS6_IJSA_NS7_ILi512EEESA_EEES9_SC_SE_Li256ELb1ELb1ELb1ELb0EEENS1_36VarlenDynamicPersistentTileSchedulerILi64ELi64ELi256ELi128ELb1ELb1ELb1ELb1ELb1ELb1EEEEEEEEEvNT_6ParamsE:
        .type           _ZN7cutlass13device_kernelIN5flash11enable_sm90INS1_16FlashAttnFwdSm90INS1_25CollectiveMainloopFwdSm90ILi2EN4cute5tupleIJNS5_1CILi1EEES8_S8_EEENS6_IJNS7_ILi64EEESA_SA_EEELi512ENS_10bfloat16_tEfNS_4arch4Sm90ELb1ELb0ELb0ELb1ELb1ELb0ELb1ELb0ELb0ELb1ELb1ELb0EEENS1_21CollectiveEpilogueFwdINS6_IJSA_NS7_ILi512EEESA_EEES9_SC_SE_Li256ELb1ELb1ELb1ELb0EEENS1_36VarlenDynamicPersistentTileSchedulerILi64ELi64ELi256ELi128ELb1ELb1ELb1ELb1ELb1ELb1EEEEEEEEEvNT_6ParamsE,@function
        .size           _ZN7cutlass13device_kernelIN5flash11enable_sm90INS1_16FlashAttnFwdSm90INS1_25CollectiveMainloopFwdSm90ILi2EN4cute5tupleIJNS5_1CILi1EEES8_S8_EEENS6_IJNS7_ILi64EEESA_SA_EEELi512ENS_10bfloat16_tEfNS_4arch4Sm90ELb1ELb0ELb0ELb1ELb1ELb0ELb1ELb0ELb0ELb1ELb1ELb0EEENS1_21CollectiveEpilogueFwdINS6_IJSA_NS7_ILi512EEESA_EEES9_SC_SE_Li256ELb1ELb1ELb1ELb0EEENS1_36VarlenDynamicPersistentTileSchedulerILi64ELi64ELi256ELi128ELb1ELb1ELb1ELb1ELb1ELb1EEEEEEEEEvNT_6ParamsE,(.L_x_5663 - _ZN7cutlass13device_kernelIN5flash11enable_sm90INS1_16FlashAttnFwdSm90INS1_25CollectiveMainloopFwdSm90ILi2EN4cute5tupleIJNS5_1CILi1EEES8_S8_EEENS6_IJNS7_ILi64EEESA_SA_EEELi512ENS_10bfloat16_tEfNS_4arch4Sm90ELb1ELb0ELb0ELb1ELb1ELb0ELb1ELb0ELb0ELb1ELb1ELb0EEENS1_21CollectiveEpilogueFwdINS6_IJSA_NS7_ILi512EEESA_EEES9_SC_SE_Li256ELb1ELb1ELb1ELb0EEENS1_36VarlenDynamicPersistentTileSchedulerILi64ELi64ELi256ELi128ELb1ELb1ELb1ELb1ELb1ELb1EEEEEEEEEvNT_6ParamsE)
        .other          _ZN7cutlass13device_kernelIN5flash11enable_sm90INS1_16FlashAttnFwdSm90INS1_25CollectiveMainloopFwdSm90ILi2EN4cute5tupleIJNS5_1CILi1EEES8_S8_EEENS6_IJNS7_ILi64EEESA_SA_EEELi512ENS_10bfloat16_tEfNS_4arch4Sm90ELb1ELb0ELb0ELb1ELb1ELb0ELb1ELb0ELb0ELb1ELb1ELb0EEENS1_21CollectiveEpilogueFwdINS6_IJSA_NS7_ILi512EEESA_EEES9_SC_SE_Li256ELb1ELb1ELb1ELb0EEENS1_36VarlenDynamicPersistentTileSchedulerILi64ELi64ELi256ELi128ELb1ELb1ELb1ELb1ELb1ELb1EEEEEEEEEvNT_6ParamsE,@"STO_CUDA_ENTRY STV_DEFAULT"
_ZN7cutlass13device_kernelIN5flash11enable_sm90INS1_16FlashAttnFwdSm90INS1_25CollectiveMainloopFwdSm90ILi2EN4cute5tupleIJNS5_1CILi1EEES8_S8_EEENS6_IJNS7_ILi64EEESA_SA_EEELi512ENS_10bfloat16_tEfNS_4arch4Sm90ELb1ELb0ELb0ELb1ELb1ELb0ELb1ELb0ELb0ELb1ELb1ELb0EEENS1_21CollectiveEpilogueFwdINS6_IJSA_NS7_ILi512EEESA_EEES9_SC_SE_Li256ELb1ELb1ELb1ELb0EEENS1_36VarlenDynamicPersistentTileSchedulerILi64ELi64ELi256ELi128ELb1ELb1ELb1ELb1ELb1ELb1EEEEEEEEEvNT_6ParamsE:
        /* <DEDUP_REMOVED lines=43> */
.L_x_4928:
        /* <DEDUP_REMOVED lines=22> */
.L_x_4929:
        /* <DEDUP_REMOVED lines=18> */
.L_x_4930:
        /* <DEDUP_REMOVED lines=22> */
.L_x_4931:
        /* <DEDUP_REMOVED lines=23> */
.L_x_4932:
        /* <DEDUP_REMOVED lines=8> */
.L_x_4934:
[----:B------:R-:W-:-:S08]  /*0880*/  NOP ;  /* 0x0000000000007918 */ /* 0x000fd00000000000 */
[----:B------:R-:W0:Y:S02]  /*0890*/  USETMAXREG.TRY_ALLOC.CTAPOOL UP0, 0xe8 ;  /* 0x000000e8000079c8 */ /* 0x000e240008000600 */
[----:B0-----:R-:W-:-:S13]  /*08a0*/  PLOP3.LUT P0, PT, PT, PT, UP0, 0x80, 0x0 ;  /* 0x000000000000781c */ /* 0x001fda0003f0f008 */
[----:B------:R-:W-:Y:S05]  /*08b0*/  @!P0 BRA `(.L_x_4934) ;  /* 0xfffffffc00f08947 */ /* 0x000fea000383ffff */
[----:B------:R-:W-:Y:S01]  /*08c0*/  LOP3.LUT R2, R0, 0xffffff80, RZ, 0xc0, !PT ;  /* 0xffffff8000027812 */ /* 0x000fe200078ec0ff */
[----:B------:R-:W0:Y:S01]  /*08d0*/  S2R R3, SR_CgaCtaId ;  /* 0x0000000000037919 */ /* 0x000e220000008800 */
[----:B------:R-:W-:Y:S01]  /*08e0*/  MOV R17, 0x400 ;  /* 0x0000040000117802 */ /* 0x000fe20000000f00 */
[----:B------:R-:W-:Y:S01]  /*08f0*/  ULDC UR4, c[0x0][0xd3c] ;  /* 0x00034f0000047ab9 */ /* 0x000fe20000000800 */
[----:B------:R-:W-:-:S13]  /*0900*/  ISETP.NE.AND P0, PT, R2, 0x80, PT ;  /* 0x000000800200780c */ /* 0x000fda0003f05270 */
[----:B------:R-:W-:Y:S06]  /*0910*/  @!P0 BAR.ARV 0x8, 0x100 ;  /* 0x0204000000008b1d */ /* 0x000fec0000002000 */
[----:B------:R-:W-:Y:S02]  /*0920*/  ISETP.GE.U32.AND P0, PT, R0, 0x100, PT ;  /* 0x000001000000780c */ /* 0x000fe40003f06070 */
[----:B0-----:R-:W-:-:S11]  /*0930*/  LEA R17, R3, R17, 0x18 ;  /* 0x0000001103117211 */ /* 0x001fd600078ec0ff */
[----:B------:R-:W-:Y:S08]  /*0940*/  @P0 BAR.ARV 0xf, 0x100 ;  /* 0x03c4000000000b1d */ /* 0x000ff00000002000 */
[----:B------:R-:W-:Y:S06]  /*0950*/  BAR.SYNC.DEFER_BLOCKING 0x5, 0x180 ;  /* 0x0146000000007b1d */ /* 0x000fec0000010000 */
[----:B------:R-:W0:Y:S02]  /*0960*/  LDS.128 R12, [R17+0x388d0] ;  /* 0x0388d000110c7984 */ /* 0x000e240000000c00 */
        /* <DEDUP_REMOVED lines=19> */
[C---:B------:R-:W-:Y:S01]  /*0aa0*/  IMAD.IADD R13, R0.reuse, 0x1, -R13 ;  /* 0x00000001000d7824 */ /* 0x040fe200078e0a0d */
[----:B------:R-:W-:Y:S01]  /*0ab0*/  SHF.R.S32.HI R5, RZ, 0x4, R4 ;  /* 0x00000004ff057819 */ /* 0x000fe20000011404 */
[----:B------:R-:W-:Y:S01]  /*0ac0*/  IMAD.IADD R3, R0, 0x1, -R3 ;  /* 0x0000000100037824 */ /* 0x000fe200078e0a03 */
[----:B------:R-:W-:Y:S02]  /*0ad0*/  LOP3.LUT R9, R2, 0xffffff80, RZ, 0xc0, !PT ;  /* 0xffffff8002097812 */ /* 0x000fe400078ec0ff */
[----:B------:R-:W-:-:S02]  /*0ae0*/  LOP3.LUT R11, R8, 0xfffffff8, RZ, 0xc0, !PT ;  /* 0xfffffff8080b7812 */ /* 0x000fc400078ec0ff */
[----:B------:R-:W-:Y:S01]  /*0af0*/  SHF.R.S32.HI R8, RZ, 0x1f, R3 ;  /* 0x0000001fff087819 */ /* 0x000fe20000011403 */
[----:B------:R-:W-:Y:S01]  /*0b00*/  IMAD.IADD R9, R0, 0x1, -R9 ;  /* 0x0000000100097824 */ /* 0x000fe200078e0a09 */
[----:B------:R-:W-:Y:S01]  /*0b10*/  LEA.HI R4, R4, R5, RZ, 0x1 ;  /* 0x0000000504047211 */ /* 0x000fe200078f08ff */
[----:B------:R-:W-:Y:S01]  /*0b20*/  IMAD.IADD R11, R0, 0x1, -R11 ;  /* 0x00000001000b7824 */ /* 0x000fe200078e0a0b */
[----:B------:R-:W-:Y:S02]  /*0b30*/  LEA.HI R7, R7, R6, RZ, 0x2 ;  /* 0x0000000607077211 */ /* 0x000fe400078f10ff */
[----:B------:R-:W-:Y:S01]  /*0b40*/  LEA.HI R10, R13, R13, RZ, 0x1 ;  /* 0x0000000d0d0a7211 */ /* 0x000fe200078f08ff */
[----:B------:R-:W-:Y:S01]  /*0b50*/  IMAD.SHL.U32 R18, R11, 0x8, RZ ;  /* 0x000000080b127824 */ /* 0x000fe200078e00ff */
[----:B------:R-:W-:Y:S02]  /*0b60*/  LEA.HI R8, R8, R3, RZ, 0x3 ;  /* 0x0000000308087211 */ /* 0x000fe400078f18ff */
[----:B------:R-:W-:Y:S01]  /*0b70*/  LOP3.LUT R4, R4, 0x1ffffffe, RZ, 0xc0, !PT ;  /* 0x1ffffffe04047812 */ /* 0x000fe200078ec0ff */
[C---:B------:R-:W-:Y:S01]  /*0b80*/  VIADD R200, R18.reuse, 0x40 ;  /* 0x0000004012c87836 */ /* 0x040fe20000000000 */
[----:B------:R-:W-:Y:S01]  /*0b90*/  SHF.R.S32.HI R20, RZ, 0x7, R2 ;  /* 0x00000007ff147819 */ /* 0x000fe20000011402 */
[----:B------:R-:W-:Y:S01]  /*0ba0*/  VIADD R199, R18, 0x80 ;  /* 0x0000008012c77836 */ /* 0x000fe20000000000 */
[----:B------:R-:W-:Y:S01]  /*0bb0*/  LOP3.LUT R7, R7, 0x3ffffc, RZ, 0xc0, !PT ;  /* 0x003ffffc07077812 */ /* 0x000fe200078ec0ff */
[----:B------:R-:W-:Y:S01]  /*0bc0*/  IMAD.IADD R4, R5, 0x1, -R4 ;  /* 0x0000000105047824 */ /* 0x000fe200078e0a04 */
[----:B------:R-:W-:Y:S01]  /*0bd0*/  SHF.R.S32.HI R0, RZ, 0x1f, R9 ;  /* 0x0000001fff007819 */ /* 0x000fe20000011409 */
[----:B------:R-:W-:Y:S01]  /*0be0*/  IMAD R12, R20, 0x100, R3 ;  /* 0x00000100140c7824 */ /* 0x000fe200078e0203 */
[----:B------:R-:W-:Y:S01]  /*0bf0*/  LOP3.LUT R16, R10, 0x1ffffffe, RZ, 0xc0, !PT ;  /* 0x1ffffffe0a107812 */ /* 0x000fe200078ec0ff */
[----:B------:R-:W-:Y:S01]  /*0c00*/  IMAD.IADD R7, R6, 0x1, -R7 ;  /* 0x0000000106077824 */ /* 0x000fe200078e0a07 */
[C---:B------:R-:W-:Y:S01]  /*0c10*/  LOP3.LUT R10, R8.reuse, 0xfffffff8, RZ, 0xc0, !PT ;  /* 0xfffffff8080a7812 */ /* 0x040fe200078ec0ff */
[----:B------:R-:W-:Y:S01]  /*0c20*/  IMAD.SHL.U32 R8, R8, 0x40, RZ ;  /* 0x0000004008087824 */ /* 0x000fe200078e00ff */
[-C--:B------:R-:W-:Y:S01]  /*0c30*/  LEA.HI R5, R0, R9.reuse, RZ, 0x2 ;  /* 0x0000000900057211 */ /* 0x080fe200078f10ff */
[----:B------:R-:W-:Y:S01]  /*0c40*/  IMAD R15, R7, 0x10, R12 ;  /* 0x00000010070f7824 */ /* 0x000fe200078e020c */
[----:B------:R-:W-:Y:S01]  /*0c50*/  LEA.HI R2, R2, R20, RZ, 0x1 ;  /* 0x0000001402027211 */ /* 0x000fe200078f08ff */
[----:B------:R-:W-:Y:S01]  /*0c60*/  IMAD.IADD R10, R3, 0x1, -R10 ;  /* 0x00000001030a7824 */ /* 0x000fe200078e0a0a */
[----:B------:R-:W-:Y:S01]  /*0c70*/  LEA.HI R3, R0, R9, RZ, 0x5 ;  /* 0x0000000900037211 */ /* 0x000fe200078f28ff */
[----:B------:R-:W-:Y:S01]  /*0c80*/  IMAD.SHL.U32 R4, R4, 0x8, RZ ;  /* 0x0000000804047824 */ /* 0x000fe200078e00ff */
[----:B------:R-:W-:Y:S01]  /*0c90*/  LOP3.LUT R12, R5, 0x7ffffffc, RZ, 0xc0, !PT ;  /* 0x7ffffffc050c7812 */ /* 0x000fe200078ec0ff */
[----:B------:R-:W-:Y:S01]  /*0ca0*/  IMAD.SHL.U32 R7, R10, 0x40, RZ ;  /* 0x000000400a077824 */ /* 0x000fe200078e00ff */
[--C-:B------:R-:W-:Y:S01]  /*0cb0*/  SHF.R.S32.HI R0, RZ, 0x2, R5.reuse ;  /* 0x00000002ff007819 */ /* 0x100fe20000011405 */
[----:B------:R-:W-:Y:S01]  /*0cc0*/  STL [R1+0xc], R20 ;  /* 0x00000c1401007387 */ /* 0x000fe20000100800 */
[----:B------:R-:W-:Y:S01]  /*0cd0*/  SHF.R.S32.HI R5, RZ, 0x1f, R5 ;  /* 0x0000001fff057819 */ /* 0x000fe20000011405 */
[----:B------:R-:W-:Y:S01]  /*0ce0*/  IMAD.IADD R12, R9, 0x1, -R12 ;  /* 0x00000001090c7824 */ /* 0x000fe200078e0a0c */
[----:B------:R-:W-:Y:S01]  /*0cf0*/  SHF.R.S32.HI R3, RZ, 0x5, R3 ;  /* 0x00000005ff037819 */ /* 0x000fe20000011403 */
[----:B------:R-:W-:Y:S01]  /*0d00*/  IMAD.IADD R16, R13, 0x1, -R16 ;  /* 0x000000010d107824 */ /* 0x000fe200078e0a10 */
[----:B------:R-:W-:Y:S01]  /*0d10*/  LEA.HI R5, R5, R0, RZ, 0x3 ;  /* 0x0000000005057211 */ /* 0x000fe200078f18ff */
[----:B------:R-:W-:Y:S01]  /*0d20*/  IMAD.SHL.U32 R192, R12, 0x2, RZ ;  /* 0x000000020cc07824 */ /* 0x000fe200078e00ff */
[----:B------:R-:W-:Y:S01]  /*0d30*/  LOP3.LUT R7, R7, 0x1c0, RZ, 0xc0, !PT ;  /* 0x000001c007077812 */ /* 0x000fe200078ec0ff */
[C---:B------:R-:W-:Y:S01]  /*0d40*/  VIADD R198, R18.reuse, 0xc0 ;  /* 0x000000c012c67836 */ /* 0x040fe20000000000 */
[----:B------:R-:W-:Y:S01]  /*0d50*/  LOP3.LUT R5, R5, 0xfffffff8, RZ, 0xc0, !PT ;  /* 0xfffffff805057812 */ /* 0x000fe200078ec0ff */
[----:B------:R-:W-:Y:S01]  /*0d60*/  VIADD R197, R18, 0x100 ;  /* 0x0000010012c57836 */ /* 0x000fe20000000000 */
[----:B------:R-:W-:Y:S01]  /*0d70*/  LOP3.LUT R9, R8, 0x7ffffe00, RZ, 0xc0, !PT ;  /* 0x7ffffe0008097812 */ /* 0x000fe200078ec0ff */
[--C-:B------:R-:W-:Y:S01]  /*0d80*/  IMAD.U32 R8, R15, 0x40, R4.reuse ;  /* 0x000000400f087824 */ /* 0x100fe200078e0004 */
[----:B------:R-:W-:Y:S01]  /*0d90*/  LOP3.LUT R4, R7, 0x8, R4, 0xf8, !PT ;  /* 0x0000000807047812 */ /* 0x000fe200078ef804 */
[----:B------:R-:W-:Y:S01]  /*0da0*/  IMAD.IADD R0, R0, 0x1, -R5 ;  /* 0x0000000100007824 */ /* 0x000fe200078e0a05 */
[----:B------:R-:W-:Y:S01]  /*0db0*/  SHF.R.U32.HI R7, RZ, 0x3, R7 ;  /* 0x00000003ff077819 */ /* 0x000fe20000011607 */
[----:B------:R-:W-:Y:S01]  /*0dc0*/  IMAD R9, R6, 0x400, R9 ;  /* 0x0000040006097824 */ /* 0x000fe200078e0209 */
[----:B------:R0:W-:Y:S01]  /*0dd0*/  STL [R1+0x2c], R8 ;  /* 0x00002c0801007387 */ /* 0x0001e20000100800 */
[----:B------:R-:W-:Y:S01]  /*0de0*/  IMAD R19, R3, 0x10, R0 ;  /* 0x0000001003137824 */ /* 0x000fe200078e0200 */
[----:B------:R-:W-:Y:S01]  /*0df0*/  LOP3.LUT R0, R2, 0xfffffe, RZ, 0xc0, !PT ;  /* 0x00fffffe02007812 */ /* 0x000fe200078ec0ff */
[----:B------:R-:W-:Y:S01]  /*0e00*/  VIADD R5, R18, 0x180 ;  /* 0x0000018012057836 */ /* 0x000fe20000000000 */
[----:B------:R-:W-:Y:S01]  /*0e10*/  LOP3.LUT R4, R4, R7, RZ, 0x3c, !PT ;  /* 0x0000000704047212 */ /* 0x000fe200078e3cff */
[----:B------:R-:W-:Y:S01]  /*0e20*/  IMAD.MOV.U32 R6, RZ, RZ, R14 ;  /* 0x000000ffff067224 */ /* 0x000fe200078e000e */
[----:B------:R-:W-:Y:S01]  /*0e30*/  R2P PR, R10, 0x6 ;  /* 0x000000060a007804 */ /* 0x000fe20000000000 */
[----:B------:R-:W-:-:S02]  /*0e40*/  IMAD.IADD R0, R20, 0x1, -R0 ;  /* 0x0000000114007824 */ /* 0x000fc400078e0a00 */
[----:B------:R-:W-:Y:S02]  /*0e50*/  IMAD.IADD R4, R9, 0x1, R4 ;  /* 0x0000000109047824 */ /* 0x000fe400078e0204 */
[----:B------:R-:W-:Y:S01]  /*0e60*/  IMAD.SHL.U32 R3, R0, 0x100, RZ ;  /* 0x0000010000037824 */ /* 0x000fe200078e00ff */
[----:B------:R-:W-:Y:S01]  /*0e70*/  SEL R190, R190, 0xffffffc0, !P2 ;  /* 0xffffffc0bebe7807 */ /* 0x000fe20005000000 */
[----:B------:R-:W-:Y:S02]  /*0e80*/  VIADD R0, R18, 0x1c0 ;  /* 0x000001c012007836 */ /* 0x000fe40000000000 */
[----:B------:R-:W-:Y:S01]  /*0e90*/  IMAD.IADD R23, R192, 0x1, R3 ;  /* 0x00000001c0177824 */ /* 0x000fe200078e0203 */
[----:B------:R1:W-:Y:S01]  /*0ea0*/  STL [R1+0x28], R3 ;  /* 0x0000280301007387 */ /* 0x0003e20000100800 */
[----:B------:R-:W-:Y:S02]  /*0eb0*/  IMAD R188, R4, 0x2, R17 ;  /* 0x0000000204bc7824 */ /* 0x000fe400078e0211 */
[C---:B------:R-:W-:Y:S01]  /*0ec0*/  VIADD R7, R23.reuse, 0x8 ;  /* 0x0000000817077836 */ /* 0x040fe20000000000 */
[----:B------:R-:W-:Y:S01]  /*0ed0*/  SHF.R.S32.HI R0, RZ, 0x1f, R23 ;  /* 0x0000001fff007819 */ /* 0x000fe20000011417 */
[----:B------:R-:W-:-:S02]  /*0ee0*/  VIADD R5, R23, 0x10 ;  /* 0x0000001017057836 */ /* 0x000fc40000000000 */
[C---:B------:R-:W-:Y:S01]  /*0ef0*/  VIADD R0, R23.reuse, 0x20 ;  /* 0x0000002017007836 */ /* 0x040fe20000000000 */
[----:B0-----:R-:W-:Y:S01]  /*0f00*/  SHF.R.S32.HI R8, RZ, 0x1f, R7 ;  /* 0x0000001fff087819 */ /* 0x001fe20000011407 */
[C---:B------:R-:W-:Y:S01]  /*0f10*/  VIADD R229, R23.reuse, 0x28 ;  /* 0x0000002817e57836 */ /* 0x040fe20000000000 */
[----:B-1----:R-:W-:Y:S01]  /*0f20*/  SHF.R.S32.HI R3, RZ, 0x1f, R200 ;  /* 0x0000001fff037819 */ /* 0x002fe200000114c8 */
        /* <DEDUP_REMOVED lines=61> */
[----:B------:R-:W-:-:S02]  /*1300*/  IMAD.MOV.U32 R2, RZ, RZ, RZ ;  /* 0x000000ffff027224 */ /* 0x000fc400078e00ff */
[----:B------:R-:W-:Y:S02]  /*1310*/  VIADD R196, R18, 0x140 ;  /* 0x0000014012c47836 */ /* 0x000fe40000000000 */
[----:B------:R-:W-:Y:S02]  /*1320*/  IMAD R193, R16, 0x8, R19 ;  /* 0x0000000810c17824 */ /* 0x000fe400078e0213 */
[----:B------:R-:W-:-:S07]  /*1330*/  IMAD.IADD R190, R190, 0x1, R189 ;  /* 0x00000001bebe7824 */ /* 0x000fce00078e02bd */
.L_x_4998:
[----:B------:R-:W-:Y:S01]  /*1340*/  ULDC.64 UR6, c[0x0][0xd88] ;  /* 0x0003620000067ab9 */ /* 0x000fe20000000a00 */
[----:B------:R-:W-:Y:S01]  /*1350*/  ULDC.64 UR8, c[0x0][0xb10] ;  /* 0x0002c40000087ab9 */ /* 0x000fe20000000a00 */
[----:B------:R-:W-:Y:S01]  /*1360*/  UIMAD.WIDE UR6, UR5, 0x4, UR6 ;  /* 0x00000004050678a5 */ /* 0x000fe2000f8e0206 */
[----:B012---:R-:W0:Y:S05]  /*1370*/  LDC.64 R10, c[0x0][0x418] ;  /* 0x00010600ff0a7b82 */ /* 0x007e2a0000000a00 */
[----:B------:R-:W-:Y:S02]  /*1380*/  IMAD.U32 R194, RZ, RZ, UR6 ;  /* 0x00000006ffc27e24 */ /* 0x000fe4000f8e00ff */
[----:B------:R-:W-:Y:S01]  /*1390*/  IMAD.U32 R195, RZ, RZ, UR7 ;  /* 0x00000007ffc37e24 */ /* 0x000fe2000f8e00ff */
[----:B------:R-:W-:Y:S01]  /*13a0*/  ULDC.64 UR6, c[0x0][0xb20] ;  /* 0x0002c80000067ab9 */ /* 0x000fe20000000a00 */
[----:B------:R-:W1:Y:S03]  /*13b0*/  LDC R3, c[0x0][0x424] ;  /* 0x00010900ff037b82 */ /* 0x000e660000000800 */
[----:B------:R-:W2:Y:S01]  /*13c0*/  LDG.E R194, desc[UR42][R194.64] ;  /* 0x0000002ac2c27981 */ /* 0x000ea2000c1e1900 */
[----:B------:R-:W-:Y:S01]  /*13d0*/  ISETP.NE.U32.AND P1, PT, RZ, UR6, PT ;  /* 0x00000006ff007c0c */ /* 0x000fe2000bf25070 */
[----:B------:R-:W-:Y:S01]  /*13e0*/  IMAD.MOV.U32 R8, RZ, RZ, RZ ;  /* 0x000000ffff087224 */ /* 0x000fe200078e00ff */
[----:B------:R-:W-:-:S02]  /*13f0*/  ISETP.NE.U32.AND P0, PT, RZ, UR8, PT ;  /* 0x00000008ff007c0c */ /* 0x000fc4000bf05070 */
[----:B------:R-:W-:Y:S01]  /*1400*/  ISETP.NE.AND.EX P1, PT, RZ, UR7, PT, P1 ;  /* 0x00000007ff007c0c */ /* 0x000fe2000bf25310 */
[----:B---3-5:R-:W3:Y:S01]  /*1410*/  LDC R12, c[0x0][0x2f0] ;  /* 0x0000bc00ff0c7b82 */ /* 0x028ee20000000800 */
[----:B------:R-:W-:Y:S02]  /*1420*/  ISETP.NE.AND.EX P0, PT, RZ, UR9, PT, P0 ;  /* 0x00000009ff007c0c */ /* 0x000fe4000bf05300 */
[----:B--2---:R-:W-:-:S09]  /*1430*/  SHF.R.S32.HI R202, RZ, 0x1f, R194 ;  /* 0x0000001fffca7819 */ /* 0x004fd200000114c2 */
[----:B----4-:R-:W-:-:S04]  /*1440*/  @P1 LEA R4, P2, R194, UR6, 0x2 ;  /* 0x00000006c2041c11 */ /* 0x010fc8000f8410ff */
[C---:B------:R-:W-:Y:S02]  /*1450*/  @P1 LEA.HI.X R5, R194.reuse, UR7, R202, 0x2, P2 ;  /* 0x00000007c2051c11 */ /* 0x040fe400090f14ca */
[----:B------:R-:W-:-:S03]  /*1460*/  @P0 LEA R184, P2, R194, UR8, 0x2 ;  /* 0x00000008c2b80c11 */ /* 0x000fc6000f8410ff */
[----:B------:R2:W5:Y:S01]  /*1470*/  @P1 LDG.E R8, desc[UR42][R4.64] ;  /* 0x0000002a04081981 */ /* 0x000562000c1e1900 */
[----:B------:R-:W-:Y:S01]  /*1480*/  @P0 LEA.HI.X R185, R194, UR9, R202, 0x2, P2 ;  /* 0x00000009c2b90c11 */ /* 0x000fe200090f14ca */
[----:B------:R-:W-:-:S04]  /*1490*/  ULDC.64 UR8, c[0x0][0xb18] ;  /* 0x0002c60000087ab9 */ /* 0x000fc80000000a00 */
[----:B------:R2:W5:Y:S01]  /*14a0*/  @P0 LDG.E R184, desc[UR42][R184.64] ;  /* 0x0000002ab8b80981 */ /* 0x000562000c1e1900 */
[----:B0-----:R-:W-:Y:S02]  /*14b0*/  ISETP.NE.U32.AND P1, PT, R10, RZ, PT ;  /* 0x000000ff0a00720c */ /* 0x001fe40003f25070 */
[----:B------:R-:W-:Y:S02]  /*14c0*/  ISETP.NE.U32.AND P2, PT, RZ, UR8, PT ;  /* 0x00000008ff007c0c */ /* 0x000fe4000bf45070 */
[C---:B------:R-:W-:Y:S02]  /*14d0*/  LOP3.LUT R0, R6.reuse, 0xff000000, RZ, 0xc0, !PT ;  /* 0xff00000006007812 */ /* 0x040fe400078ec0ff */
[----:B------:R-:W-:Y:S02]  /*14e0*/  ISETP.NE.AND.EX P1, PT, R11, RZ, PT, P1 ;  /* 0x000000ff0b00720c */ /* 0x000fe40003f25310 */
[----:B------:R-:W-:Y:S02]  /*14f0*/  ISETP.NE.AND.EX P2, PT, RZ, UR9, PT, P2 ;  /* 0x00000009ff007c0c */ /* 0x000fe4000bf45320 */
[----:B------:R-:W-:-:S02]  /*1500*/  LOP3.LUT R195, R6, 0xffff, RZ, 0xc0, !PT ;  /* 0x0000ffff06c37812 */ /* 0x000fc400078ec0ff */
[----:B------:R-:W-:Y:S02]  /*1510*/  LOP3.LUT R201, R6, 0xff0000, RZ, 0xc0, !PT ;  /* 0x00ff000006c97812 */ /* 0x000fe400078ec0ff */
[----:B------:R-:W-:Y:S02]  /*1520*/  SHF.R.U32.HI R0, RZ, 0x8, R0 ;  /* 0x00000008ff007819 */ /* 0x000fe40000011600 */
[----:B-1----:R-:W-:Y:S01]  /*1530*/  SEL R3, R3, 0x1, P1 ;  /* 0x0000000103037807 */ /* 0x002fe20000800000 */
[----:B--23--:R-:W-:Y:S06]  /*1540*/  @P0 BRA `(.L_x_4935) ;  /* 0x0000000000280947 */ /* 0x00cfec0003800000 */
        /* <DEDUP_REMOVED lines=10> */
.L_x_4935:
[----:B------:R-:W-:Y:S01]  /*15f0*/  LEA.HI R201, R201, R0, RZ, 0x10 ;  /* 0x00000000c9c97211 */ /* 0x000fe200078f80ff */
[----:B------:R-:W-:Y:S01]  /*1600*/  IMAD R185, R3, R12, RZ ;  /* 0x0000000c03b97224 */ /* 0x000fe200078e02ff */
[----:B------:R-:W-:Y:S06]  /*1610*/  @!P2 BRA `(.L_x_4936) ;  /* 0x000000000010a947 */ /* 0x000fec0003800000 */
[----:B------:R-:W-:-:S04]  /*1620*/  LEA R4, P0, R194, UR8, 0x2 ;  /* 0x00000008c2047c11 */ /* 0x000fc8000f8010ff */
[----:B------:R-:W-:-:S05]  /*1630*/  LEA.HI.X R5, R194, UR9, R202, 0x2, P0 ;  /* 0x00000009c2057c11 */ /* 0x000fca00080f14ca */
[----:B------:R1:W5:Y:S01]  /*1640*/  LDG.E R185, desc[UR42][R4.64] ;  /* 0x0000002a04b97981 */ /* 0x000362000c1e1900 */
[----:B------:R-:W-:Y:S05]  /*1650*/  BRA `(.L_x_4937) ;  /* 0x0000000000247947 */ /* 0x000fea0003800000 */
.L_x_4936:
        /* <DEDUP_REMOVED lines=9> */
.L_x_4937:
[----:B------:R-:W-:Y:S01]  /*16f0*/  UISETP.NE.AND UP0, UPT, UR41, 0x1, UPT ;  /* 0x000000012900788c */ /* 0x000fe2000bf05270 */
[----:B-----5:R-:W-:Y:S01]  /*1700*/  IMAD.IADD R185, R185, 0x1, -R8 ;  /* 0x00000001b9b97824 */ /* 0x020fe200078e0a08 */
[----:B------:R-:W-:-:S03]  /*1710*/  USHF.L.U32 UR39, UR4, 0x6, URZ ;  /* 0x0000000604277899 */ /* 0x000fc6000800063f */
[----:B------:R-:W-:Y:S01]  /*1720*/  VIADD R0, R185, 0x3f ;  /* 0x0000003fb9007836 */ /* 0x000fe20000000000 */
[----:B------:R-:W-:-:S04]  /*1730*/  PLOP3.LUT P0, PT, PT, PT, UP0, 0x80, 0x0 ;  /* 0x000000000000781c */ /* 0x000fc80003f0f008 */
[----:B------:R-:W-:-:S04]  /*1740*/  SHF.R.S32.HI R3, RZ, 0x1f, R0 ;  /* 0x0000001fff037819 */ /* 0x000fc80000011400 */
[----:B------:R-:W-:-:S04]  /*1750*/  LEA.HI R3, R3, R0, RZ, 0x6 ;  /* 0x0000000003037211 */ /* 0x000fc800078f30ff */
[----:B------:R-:W-:Y:S01]  /*1760*/  SHF.R.S32.HI R6, RZ, 0x6, R3 ;  /* 0x00000006ff067819 */ /* 0x000fe20000011403 */
[----:B------:R-:W-:Y:S06]  /*1770*/  @!P0 BRA `(.L_x_4938) ;  /* 0x0000001c00fc8947 */ /* 0x000fec0003800000 */
[----:B------:R-:W2:Y:S01]  /*1780*/  LDC R0, c[0x0][0x448] ;  /* 0x00011200ff007b82 */ /* 0x000ea20000000800 */
[----:B------:R-:W-:Y:S01]  /*1790*/  UIADD3 UR4, UR39, 0x3f, URZ ;  /* 0x0000003f27047890 */ /* 0x000fe2000fffe03f */
[----:B0-----:R-:W-:Y:S02]  /*17a0*/  IADD3 R185, R185, 0x40, -R184 ;  /* 0x00000040b9b97810 */ /* 0x001fe40007ffe8b8 */
[----:B------:R-:W-:Y:S02]  /*17b0*/  LOP3.LUT R8, R201, 0xff, RZ, 0xc0, !PT ;  /* 0x000000ffc9087812 */ /* 0x000fe400078ec0ff */
[----:B--2---:R-:W-:Y:S01]  /*17c0*/  ISETP.NE.AND P0, PT, R0, 0x1, PT ;  /* 0x000000010000780c */ /* 0x004fe20003f05270 */
[----:B------:R-:W-:-:S12]  /*17d0*/  IMAD.U32 R0, RZ, RZ, UR4 ;  /* 0x00000004ff007e24 */ /* 0x000fd8000f8e00ff */
[----:B------:R-:W0:Y:S08]  /*17e0*/  @P0 LDC R3, c[0x0][0x44c] ;  /* 0x00011300ff030b82 */ /* 0x000e300000000800 */
[----:B-1----:R-:W1:Y:S01]  /*17f0*/  @P0 LDC R4, c[0x0][0x450] ;  /* 0x00011400ff040b82 */ /* 0x002e620000000800 */
[----:B0-----:R-:W-:-:S05]  /*1800*/  @P0 IMAD.HI.U32 R3, R3, UR4, RZ ;  /* 0x0000000403030c27 */ /* 0x001fca000f8e00ff */
        /* <DEDUP_REMOVED lines=9> */
[----:B------:R-:W-:-:S04]  /*18a0*/  SHF.R.U32.HI R0, RZ, 0x10, R201 ;  /* 0x00000010ff007819 */ /* 0x000fc800000116c9 */
[----:B------:R-:W-:-:S13]  /*18b0*/  ISETP.NE.AND P0, PT, R0, RZ, PT ;  /* 0x000000ff0000720c */ /* 0x000fda0003f05270 */
[----:B------:R-:W0:Y:S02]  /*18c0*/  @!P0 LDC R0, c[0x0][0xae8] ;  /* 0x0002ba00ff008b82 */ /* 0x000e240000000800 */
[-C--:B0-----:R-:W-:Y:S02]  /*18d0*/  IABS R7, R0.reuse ;  /* 0x0000000000077213 */ /* 0x081fe40000000000 */
        /* <DEDUP_REMOVED lines=26> */
.L_x_4939:
[-C--:B------:R-:W-:Y:S01]  /*1a80*/  IMAD R0, R8, R3.reuse, RZ ;  /* 0x0000000308007224 */ /* 0x080fe200078e02ff */
[----:B------:R-:W-:Y:S01]  /*1a90*/  PLOP3.LUT P0, PT, PT, PT, PT, 0x80, 0x0 ;  /* 0x000000000000781c */ /* 0x000fe20003f0f070 */
[----:B------:R-:W-:Y:S01]  /*1aa0*/  IMAD.MOV.U32 R20, RZ, RZ, RZ ;  /* 0x000000ffff147224 */ /* 0x000fe200078e00ff */
[----:B------:R-:W-:Y:S02]  /*1ab0*/  CS2R R150, SRZ ;  /* 0x0000000000967805 */ /* 0x000fe4000001ff00 */
[----:B------:R-:W-:Y:S02]  /*1ac0*/  CS2R R148, SRZ ;  /* 0x0000000000947805 */ /* 0x000fe4000001ff00 */
[----:B------:R-:W-:Y:S01]  /*1ad0*/  VIADDMNMX R11, R0, R3, R11, PT ;  /* 0x00000003000b7246 */ /* 0x000fe2000380010b */
[----:B------:R-:W-:Y:S01]  /*1ae0*/  IMAD.MOV.U32 R3, RZ, RZ, RZ ;  /* 0x000000ffff037224 */ /* 0x000fe200078e00ff */
[----:B------:R-:W-:Y:S02]  /*1af0*/  CS2R R146, SRZ ;  /* 0x0000000000927805 */ /* 0x000fe4000001ff00 */
[----:B------:R-:W-:-:S02]  /*1b00*/  CS2R R144, SRZ ;  /* 0x0000000000907805 */ /* 0x000fc4000001ff00 */
[----:B------:R-:W-:Y:S02]  /*1b10*/  R2UR UR20, R11 ;  /* 0x000000000b1472ca */ /* 0x000fe400000e0000 */
        /* <DEDUP_REMOVED lines=72> */
[----:B------:R-:W-:Y:S01]  /*1fa0*/  UMOV UR7, 0x40000040 ;  /* 0x4000004000077882 */ /* 0x000fe20000000000 */
[----:B------:R-:W-:Y:S01]  /*1fb0*/  WARPGROUP.ARRIVE ;  /* 0x00000000000079c5 */ /* 0x000fe20000000000 */
        /* <DEDUP_REMOVED lines=12> */
[C---:B------:R-:W-:Y:S01]  /*2080*/  R2UR UR16, R5.reuse ;  /* 0x00000000051072ca */ /* 0x040fe200000e0000 */
[----:B------:R-:W-:Y:S01]  /*2090*/  VIADD R6, R5, 0x2 ;  /* 0x0000000205067836 */ /* 0x000fe20000000000 */
[----:B------:R-:W-:-:S04]  /*20a0*/  LOP3.LUT R3, R3, 0x2000000, RZ, 0xfc, !PT ;  /* 0x0200000003037812 */ /* 0x000fc800078efcff */
[----:B------:R-:W-:Y:S01]  /*20b0*/  R2UR UR12, R6 ;  /* 0x00000000060c72ca */ /* 0x000fe200000e0000 */
[----:B------:R-:W-:-:S04]  /*20c0*/  IMAD R4, R2, 0x1000, R3 ;  /* 0x0000100002047824 */ /* 0x000fc800078e0203 */
[C---:B------:R-:W-:Y:S01]  /*20d0*/  VIADD R6, R4.reuse, 0x80 ;  /* 0x0000008004067836 */ /* 0x040fe20000000000 */
[----:B------:R-:W-:-:S04]  /*20e0*/  R2UR UR18, R4 ;  /* 0x00000000041272ca */ /* 0x000fc800000e0000 */
[----:B------:R-:W-:Y:S01]  /*20f0*/  R2UR UR14, R6 ;  /* 0x00000000060e72ca */ /* 0x000fe200000e0000 */
[C---:B------:R-:W-:Y:S02]  /*2100*/  VIADD R6, R5.reuse, 0x4 ;  /* 0x0000000405067836 */ /* 0x040fe40000000000 */
[----:B------:R-:W-:-:S03]  /*2110*/  VIADD R5, R5, 0x6 ;  /* 0x0000000605057836 */ /* 0x000fc60000000000 */
[----:B------:R-:W-:Y:S01]  /*2120*/  R2UR UR8, R6 ;  /* 0x00000000060872ca */ /* 0x000fe200000e0000 */
[C---:B------:R-:W-:Y:S01]  /*2130*/  VIADD R6, R4.reuse, 0x100 ;  /* 0x0000010004067836 */ /* 0x040fe20000000000 */
[----:B------:R-:W-:Y:S01]  /*2140*/  R2UR UR4, R5 ;  /* 0x00000000050472ca */ /* 0x000fe200000e0000 */
[----:B------:R-:W-:Y:S01]  /*2150*/  HGMMA.64x256x16.F32.BF16 R24, gdesc[UR16].tnspB, RZ, !UPT, gsb0 ;  /* 0x43e00000101879f0 */ /* 0x000fe2000c0018ff */
[----:B------:R-:W-:Y:S02]  /*2160*/  VIADD R4, R4, 0x180 ;  /* 0x0000018004047836 */ /* 0x000fe40000000000 */
[----:B------:R-:W-:-:S03]  /*2170*/  R2UR UR10, R6 ;  /* 0x00000000060a72ca */ /* 0x000fc600000e0000 */
[----:B------:R-:W-:Y:S01]  /*2180*/  R2UR UR6, R4 ;  /* 0x00000000040672ca */ /* 0x000fe200000e0000 */
[----:B------:R-:W-:-:S05]  /*2190*/  IMAD.MOV.U32 R4, RZ, RZ, 0x1 ;  /* 0x00000001ff047424 */ /* 0x000fca00078e00ff */
[----:B------:R-:W-:-:S04]  /*21a0*/  SEL R4, R4, 0x2, !P0 ;  /* 0x0000000204047807 */ /* 0x000fc80004000000 */
[----:B------:R-:W-:-:S04]  /*21b0*/  LOP3.LUT R4, R4, 0x1, RZ, 0xfc, !PT ;  /* 0x0000000104047812 */ /* 0x000fc800078efcff */
[----:B------:R-:W-:Y:S01]  /*21c0*/  ISETP.NE.AND P1, PT, R4, 0x3, PT ;  /* 0x000000030400780c */ /* 0x000fe20003f25270 */
        /* <DEDUP_REMOVED lines=15> */
.L_x_4941:
[----:B------:R-:W0:Y:S01]  /*22c0*/  S2R R5, SR_CgaCtaId ;  /* 0x0000000000057919 */ /* 0x000e220000008800 */
[----:B------:R-:W-:Y:S01]  /*22d0*/  UIADD3 UR6, UR20, -0x2, URZ ;  /* 0xfffffffe14067890 */ /* 0x000fe2000fffe03f */
[----:B------:R-:W-:-:S04]  /*22e0*/  IMAD R4, R2, 0x8, R17 ;  /* 0x0000000802047824 */ /* 0x000fc800078e0211 */
[----:B------:R-:W-:Y:S01]  /*22f0*/  VIADD R4, R4, 0x38860 ;  /* 0x0003886004047836 */ /* 0x000fe20000000000 */
[----:B------:R-:W-:-:S04]  /*2300*/  ISETP.LE.AND P0, PT, R0, UR6, PT ;  /* 0x0000000600007c0c */ /* 0x000fc8000bf03270 */
[----:B0-----:R-:W-:-:S04]  /*2310*/  PRMT R4, R5, 0x654, R4 ;  /* 0x0000065405047816 */ /* 0x001fc80000000004 */
[----:B------:R0:W-:Y:S05]  /*2320*/  SYNCS.ARRIVE.TRANS64.RED.A1T0 RZ, [R4+URZ], RZ ;  /* 0x000000ff04ff79a7 */ /* 0x0001ea000810043f */
[----:B------:R-:W-:Y:S05]  /*2330*/  @!P0 BRA `(.L_x_4942) ;  /* 0x0000000800cc8947 */ /* 0x000fea0003800000 */
[----:B------:R-:W-:-:S05]  /*2340*/  UMOV UR20, UR6 ;  /* 0x0000000600147c82 */ /* 0x000fca0008000000 */
.L_x_4944:
        /* <DEDUP_REMOVED lines=9> */
[----:B------:R-:W-:Y:S01]  /*23e0*/  SEL R2, R2, RZ, P0 ;  /* 0x000000ff02027207 */ /* 0x000fe20000000000 */
        /* <DEDUP_REMOVED lines=139> */
[----:B------:R-:W-:Y:S02]  /*2ca0*/  R2UR UR6, R4 ;  /* 0x00000000040672ca */ /* 0x000fe400000e0000 */
[----:B------:R-:W-:Y:S01]  /*2cb0*/  SEL R4, RZ, 0x1, P0 ;  /* 0x00000001ff047807 */ /* 0x000fe20000000000 */
[----:B------:R-:W-:-:S02]  /*2cc0*/  WARPGROUP.DEPBAR.LE gsb0, 0x0 ;  /* 0x00008000000079c5 */ /* 0x000fc40000010000 */
[----:B------:R-:W-:-:S15]  /*2cd0*/  WARPGROUP.ARRIVE ;  /* 0x00000000000079c5 */ /* 0x000fde0000000000 */
[----:B------:R-:W-:-:S05]  /*2ce0*/  NOP ;  /* 0x0000000000007918 */ /* 0x000fca0000000000 */
        /* <DEDUP_REMOVED lines=9> */
[----:B------:R-:W-:Y:S01]  /*2d80*/  R2UR UR7, R4 ;  /* 0x00000000040772ca */ /* 0x000fe200000e0000 */
[----:B------:R-:W-:Y:S01]  /*2d90*/  UMOV UR6, UR20 ;  /* 0x0000001400067c82 */ /* 0x000fe20008000000 */
[----:B------:R-:W-:Y:S01]  /*2da0*/  UIADD3 UR20, UR20, -0x1, URZ ;  /* 0xffffffff14147890 */ /* 0x000fe2000fffe03f */
[----:B------:R-:W-:-:S10]  /*2db0*/  ISETP.LT.AND P0, PT, R0, UR6, PT ;  /* 0x0000000600007c0c */ /* 0x000fd4000bf01270 */
[----:B------:R-:W-:Y:S01]  /*2dc0*/  ULOP3.LUT UR37, UR37, UR7, URZ, 0x3c, !UPT ;  /* 0x0000000725257292 */ /* 0x000fe2000f8e3c3f */
[----:B------:R-:W-:Y:S02]  /*2dd0*/  WARPGROUP.DEPBAR.LE gsb0, 0x0 ;  /* 0x00008000000079c5 */ /* 0x000fe40000010000 */
[----:B------:R-:W-:Y:S06]  /*2de0*/  BAR.ARV 0xf, 0x100 ;  /* 0x03c4000000007b1d */ /* 0x000fec0000002000 */
[----:B------:R-:W-:Y:S05]  /*2df0*/  @!P1 BRA `(.L_x_4943) ;  /* 0x0000000000049947 */ /* 0x000fea0003800000 */
[----:B------:R-:W-:Y:S01]  /*2e00*/  BPT.TRAP 0x1 ;  /* 0x000000040000795c */ /* 0x000fe20000300000 */
.L_x_4943:
[----:B------:R-:W0:Y:S01]  /*2e10*/  S2R R5, SR_CgaCtaId ;  /* 0x0000000000057919 */ /* 0x000e220000008800 */
[----:B------:R-:W-:-:S04]  /*2e20*/  IMAD R4, R2, 0x8, R17 ;  /* 0x0000000802047824 */ /* 0x000fc800078e0211 */
[----:B------:R-:W-:-:S05]  /*2e30*/  VIADD R4, R4, 0x38860 ;  /* 0x0003886004047836 */ /* 0x000fca0000000000 */
[----:B0-----:R-:W-:-:S04]  /*2e40*/  PRMT R4, R5, 0x654, R4 ;  /* 0x0000065405047816 */ /* 0x001fc80000000004 */
[----:B------:R1:W-:Y:S01]  /*2e50*/  SYNCS.ARRIVE.TRANS64.RED.A1T0 RZ, [R4+URZ], RZ ;  /* 0x000000ff04ff79a7 */ /* 0x0003e2000810043f */
[----:B------:R-:W-:Y:S05]  /*2e60*/  @P0 BRA `(.L_x_4944) ;  /* 0xfffffff400380947 */ /* 0x000fea000383ffff */
.L_x_4942:
[----:B------:R-:W-:Y:S01]  /*2e70*/  BAR.SYNC.DEFER_BLOCKING 0xe, 0x100 ;  /* 0x0384000000007b1d */ /* 0x000fe20000010000 */
[C---:B------:R-:W-:Y:S01]  /*2e80*/  IMAD R0, R2.reuse, 0x40, R19 ;  /* 0x0000004002007824 */ /* 0x040fe200078e0213 */
[----:B------:R-:W-:Y:S01]  /*2e90*/  PLOP3.LUT P0, PT, PT, PT, PT, 0x8, 0x0 ;  /* 0x000000000000781c */ /* 0x000fe20003f0e170 */
[----:B------:R-:W-:Y:S02]  /*2ea0*/  VIADD R2, R2, 0x1 ;  /* 0x0000000102027836 */ /* 0x000fe40000000000 */
[----:B------:R-:W-:Y:S02]  /*2eb0*/  IMAD R17, R0, 0x4, R17 ;  /* 0x0000000400117824 */ /* 0x000fe400078e0211 */
[----:B------:R-:W-:Y:S01]  /*2ec0*/  IMAD.MOV.U32 R20, RZ, RZ, RZ ;  /* 0x000000ffff147224 */ /* 0x000fe200078e00ff */
        /* <DEDUP_REMOVED lines=72> */
[----:B------:R-:W-:Y:S01]  /*3350*/  R2UR UR4, R3 ;  /* 0x00000000030472ca */ /* 0x000fe200000e0000 */
        /* <DEDUP_REMOVED lines=62> */
[----:B------:R-:W-:Y:S01]  /*3740*/  ULOP3.LUT UR37, UR37, UR4, URZ, 0x3c, !UPT ;  /* 0x0000000425257292 */ /* 0x000fe2000f8e3c3f */
[----:B------:R-:W-:Y:S06]  /*3750*/  BAR.ARV 0xf, 0x100 ;  /* 0x03c4000000007b1d */ /* 0x000fec0000002000 */
[----:B------:R-:W-:Y:S05]  /*3760*/  BRA `(.L_x_4940) ;  /* 0x000000a000987947 */ /* 0x000fea0003800000 */
.L_x_4938:
[----:B------:R-:W2:Y:S01]  /*3770*/  LDC R186, c[0x0][0x448] ;  /* 0x00011200ffba7b82 */ /* 0x000ea20000000800 */
[----:B------:R-:W-:Y:S01]  /*3780*/  UIADD3 UR4, UR39, 0x3f, URZ ;  /* 0x0000003f27047890 */ /* 0x000fe2000fffe03f */
[----:B01----:R-:W-:Y:S02]  /*3790*/  IADD3 R5, R185, 0x40, -R184 ;  /* 0x00000040b9057810 */ /* 0x003fe40007ffe8b8 */
[----:B------:R-:W-:Y:S02]  /*37a0*/  LOP3.LUT R16, R16, 0xffffffef, RZ, 0xc0, !PT ;  /* 0xffffffef10107812 */ /* 0x000fe400078ec0ff */
[----:B--2---:R-:W-:-:S13]  /*37b0*/  ISETP.NE.AND P0, PT, R186, 0x1, PT ;  /* 0x00000001ba00780c */ /* 0x004fda0003f05270 */
[----:B------:R-:W0:Y:S01]  /*37c0*/  @P0 LDC R0, c[0x0][0x44c] ;  /* 0x00011300ff000b82 */ /* 0x000e220000000800 */
[----:B------:R-:W-:-:S07]  /*37d0*/  @P0 LOP3.LUT R16, R16, 0x10, RZ, 0xfc, !PT ;  /* 0x0000001010100812 */ /* 0x000fce00078efcff */
[----:B------:R-:W1:Y:S01]  /*37e0*/  @P0 LDC R4, c[0x0][0x450] ;  /* 0x00011400ff040b82 */ /* 0x000e620000000800 */
[----:B0-----:R-:W-:-:S04]  /*37f0*/  @P0 IMAD.HI.U32 R3, R0, UR4, RZ ;  /* 0x0000000400030c27 */ /* 0x001fc8000f8e00ff */
[----:B------:R-:W-:Y:S01]  /*3800*/  IMAD.U32 R0, RZ, RZ, UR4 ;  /* 0x00000004ff007e24 */ /* 0x000fe2000f8e00ff */
[----:B------:R-:W-:Y:S01]  /*3810*/  UMOV UR4, URZ ;  /* 0x0000003f00047c82 */ /* 0x000fe20008000000 */
[----:B-1----:R-:W-:-:S05]  /*3820*/  @P0 SHF.R.U32.HI R0, RZ, R4, R3 ;  /* 0x00000004ff000219 */ /* 0x002fca0000011603 */
[----:B------:R-:W-:-:S05]  /*3830*/  IMAD.IADD R0, R5, 0x1, R0 ;  /* 0x0000000105007824 */ /* 0x000fca00078e0200 */
[----:B------:R-:W-:-:S04]  /*3840*/  SHF.R.S32.HI R3, RZ, 0x1f, R0 ;  /* 0x0000001fff037819 */ /* 0x000fc80000011400 */
[----:B------:R-:W-:Y:S02]  /*3850*/  LEA.HI R3, R3, R0, RZ, 0x6 ;  /* 0x0000000003037211 */ /* 0x000fe400078f30ff */
[----:B------:R-:W-:Y:S02]  /*3860*/  LOP3.LUT R0, R201, 0xff, RZ, 0xc0, !PT ;  /* 0x000000ffc9007812 */ /* 0x000fe400078ec0ff */
[----:B------:R-:W-:Y:S02]  /*3870*/  SHF.R.S32.HI R3, RZ, 0x6, R3 ;  /* 0x00000006ff037819 */ /* 0x000fe40000011403 */
[----:B------:R-:W-:Y:S02]  /*3880*/  R2UR UR38, R0 ;  /* 0x00000000002672ca */ /* 0x000fe400000e0000 */
[----:B------:R-:W-:-:S04]  /*3890*/  VIMNMX R6, R6, R3, PT ;  /* 0x0000000306067248 */ /* 0x000fc80003fe0100 */
[----:B------:R-:W-:-:S13]  /*38a0*/  ISETP.GE.AND P0, PT, R6, 0x1, PT ;  /* 0x000000010600780c */ /* 0x000fda0003f06270 */
[----:B------:R-:W-:Y:S05]  /*38b0*/  @!P0 BRA `(.L_x_4945) ;  /* 0x0000000000948947 */ /* 0x000fea0003800000 */
[----:B------:R-:W-:Y:S01]  /*38c0*/  SHF.R.U32.HI R5, RZ, 0x10, R201 ;  /* 0x00000010ff057819 */ /* 0x000fe200000116c9 */
[----:B------:R-:W-:-:S03]  /*38d0*/  UMOV UR4, URZ ;  /* 0x0000003f00047c82 */ /* 0x000fc60008000000 */
[----:B------:R-:W-:-:S13]  /*38e0*/  ISETP.NE.AND P0, PT, R5, RZ, PT ;  /* 0x000000ff0500720c */ /* 0x000fda0003f05270 */
[----:B------:R-:W0:Y:S02]  /*38f0*/  @!P0 LDC R5, c[0x0][0xae8] ;  /* 0x0002ba00ff058b82 */ /* 0x000e240000000800 */
[-C--:B0-----:R-:W-:Y:S02]  /*3900*/  IABS R0, R5.reuse ;  /* 0x0000000500007213 */ /* 0x081fe40000000000 */
[----:B------:R-:W-:Y:S02]  /*3910*/  IABS R8, R5 ;  /* 0x0000000500087213 */ /* 0x000fe40000000000 */
[----:B------:R-:W-:Y:S02]  /*3920*/  R2UR UR8, R0 ;  /* 0x00000000000872ca */ /* 0x000fe400000e0000 */
[C---:B------:R-:W-:Y:S02]  /*3930*/  IADD3 R0, R5.reuse, -0x1, R6 ;  /* 0xffffffff05007810 */ /* 0x040fe40007ffe006 */
[----:B------:R-:W-:-:S02]  /*3940*/  R2UR UR9, R5 ;  /* 0x00000000050972ca */ /* 0x000fc400000e0000 */
[----:B------:R-:W-:Y:S02]  /*3950*/  IABS R7, R0 ;  /* 0x0000000000077213 */ /* 0x000fe40000000000 */
[----:B------:R-:W-:Y:S02]  /*3960*/  LOP3.LUT R0, R0, R5, RZ, 0x3c, !PT ;  /* 0x0000000500007212 */ /* 0x000fe400078e3cff */
[----:B------:R-:W-:-:S03]  /*3970*/  R2UR UR7, R7 ;  /* 0x00000000070772ca */ /* 0x000fc600000e0000 */
[----:B------:R-:W0:Y:S04]  /*3980*/  I2F.RP R3, UR8 ;  /* 0x0000000800037d06 */ /* 0x000e280008209400 */
        /* <DEDUP_REMOVED lines=24> */
.L_x_4945:
        /* <DEDUP_REMOVED lines=72> */
[----:B------:R-:W2:Y:S04]  /*3f90*/  LDL R0, [R1+0xc] ;  /* 0x00000c0001007983 */ /* 0x000ea80000100800 */
        /* <DEDUP_REMOVED lines=28> */
.L_x_4946:
        /* <DEDUP_REMOVED lines=10> */
[----:B------:R-:W0:Y:S02]  /*4200*/  SYNCS.PHASECHK.TRANS64.TRYWAIT P1, [R17+URZ+0x38800], R6 ;  /* 0x03880006110075a7 */ /* 0x000e24000802017f */
[----:B0-----:R-:W-:Y:S05]  /*4210*/  @!P1 BRA `(.L_x_4947) ;  /* 0x0000015000ac9947 */ /* 0x001fea0003800000 */
.L_x_5091:
[----:B------:R-:W-:Y:S05]  /*4220*/  @!P0 BRA `(.L_x_4948) ;  /* 0x0000000000048947 */ /* 0x000fea0003800000 */
[----:B------:R-:W-:Y:S01]  /*4230*/  BPT.TRAP 0x1 ;  /* 0x000000040000795c */ /* 0x000fe20000300000 */
.L_x_4948:
[----:B------:R-:W-:Y:S02]  /*4240*/  IMAD.U32 R8, RZ, RZ, UR37 ;  /* 0x00000025ff087e24 */ /* 0x000fe4000f8e00ff */
[----:B------:R-:W-:-:S03]  /*4250*/  IMAD R9, R2, 0x8, R17 ;  /* 0x0000000802097824 */ /* 0x000fc600078e0211 */
[----:B------:R-:W-:-:S04]  /*4260*/  SHF.L.U32 R8, R8, 0x1f, RZ ;  /* 0x0000001f08087819 */ /* 0x000fc800000006ff */
[----:B------:R1:W2:Y:S01]  /*4270*/  SYNCS.PHASECHK.TRANS64.TRYWAIT P1, [R9+URZ+0x38830], R8 ;  /* 0x03883008090075a7 */ /* 0x0002a2000802017f */
[----:B------:R-:W-:Y:S05]  /*4280*/  @!P0 BRA `(.L_x_4949) ;  /* 0x0000000000048947 */ /* 0x000fea0003800000 */
[----:B------:R-:W-:Y:S01]  /*4290*/  BPT.TRAP 0x1 ;  /* 0x000000040000795c */ /* 0x000fe20000300000 */
.L_x_4949:
[----:B------:R-:W-:-:S05]  /*42a0*/  VIADD R0, R17, 0x22400 ;  /* 0x0002240011007836 */ /* 0x000fca0000000000 */
[----:B------:R-:W-:-:S04]  /*42b0*/  SHF.R.U32.HI R0, RZ, 0x4, R0 ;  /* 0x00000004ff007819 */ /* 0x000fc80000011600 */
[----:B------:R-:W-:Y:S01]  /*42c0*/  LOP3.LUT R0, R0, 0x3fff, RZ, 0xc0, !PT ;  /* 0x00003fff00007812 */ /* 0x000fe200078ec0ff */
[----:B--2---:R-:W-:Y:S06]  /*42d0*/  @P1 BRA `(.L_x_4950) ;  /* 0x0000000000081947 */ /* 0x004fec0003800000 */
[----:B------:R-:W2:Y:S02]  /*42e0*/  SYNCS.PHASECHK.TRANS64.TRYWAIT P1, [R9+URZ+0x38830], R8 ;  /* 0x03883008090075a7 */ /* 0x000ea4000802017f */
[----:B--2---:R-:W-:Y:S05]  /*42f0*/  @!P1 BRA `(.L_x_4951) ;  /* 0x0000015000889947 */ /* 0x004fea0003800000 */
.L_x_4950:
[----:B------:R-:W-:Y:S05]  /*4300*/  WARPSYNC.ALL ;  /* 0x0000000000007948 */ /* 0x000fea0003800000 */
[----:B------:R-:W-:Y:S01]  /*4310*/  LOP3.LUT R4, R0, 0x10000, RZ, 0xfc, !PT ;  /* 0x0001000000047812 */ /* 0x000fe200078efcff */
[----:B------:R-:W-:Y:S01]  /*4320*/  VIADD R0, R17, 0x20400 ;  /* 0x0002040011007836 */ /* 0x000fe20000000000 */
[----:B------:R-:W-:-:S03]  /*4330*/  WARPGROUP.ARRIVE ;  /* 0x00000000000079c5 */ /* 0x000fc60000000000 */
[----:B------:R-:W-:Y:S01]  /*4340*/  IMAD R3, R2, 0x200, R4 ;  /* 0x0000020002037824 */ /* 0x000fe200078e0204 */
[----:B------:R-:W-:Y:S01]  /*4350*/  UMOV UR11, 0x40000040 ;  /* 0x40000040000b7882 */ /* 0x000fe20000000000 */
[----:B------:R-:W-:Y:S01]  /*4360*/  UMOV UR9, 0x40000040 ;  /* 0x4000004000097882 */ /* 0x000fe20000000000 */
[----:B------:R-:W-:Y:S01]  /*4370*/  SHF.R.U32.HI R0, RZ, 0x4, R0 ;  /* 0x00000004ff007819 */ /* 0x000fe20000011600 */
[----:B------:R-:W-:Y:S01]  /*4380*/  UMOV UR15, 0x40000040 ;  /* 0x40000040000f7882 */ /* 0x000fe20000000000 */
[----:B------:R-:W-:Y:S01]  /*4390*/  R2UR UR10, R3 ;  /* 0x00000000030a72ca */ /* 0x000fe200000e0000 */
[----:B------:R-:W-:Y:S01]  /*43a0*/  UMOV UR13, 0x40000040 ;  /* 0x40000040000d7882 */ /* 0x000fe20000000000 */
[----:B------:R-:W-:Y:S01]  /*43b0*/  LOP3.LUT R0, R0, 0x3fff, RZ, 0xc0, !PT ;  /* 0x00003fff00007812 */ /* 0x000fe200078ec0ff */
[----:B------:R-:W-:Y:S01]  /*43c0*/  UMOV UR19, 0x40000040 ;  /* 0x4000004000137882 */ /* 0x000fe20000000000 */
[----:B------:R-:W-:Y:S01]  /*43d0*/  UMOV UR17, 0x40000040 ;  /* 0x4000004000117882 */ /* 0x000fe20000000000 */
[----:B------:R-:W-:Y:S01]  /*43e0*/  UMOV UR23, 0x40000040 ;  /* 0x4000004000177882 */ /* 0x000fe20000000000 */
[----:B------:R-:W-:Y:S01]  /*43f0*/  LOP3.LUT R0, R0, 0x10000, RZ, 0xfc, !PT ;  /* 0x0001000000007812 */ /* 0x000fe200078efcff */
[----:B------:R-:W-:-:S03]  /*4400*/  UMOV UR21, 0x40000040 ;  /* 0x4000004000157882 */ /* 0x000fc60000000000 */
[C---:B------:R-:W-:Y:S01]  /*4410*/  R2UR UR8, R0.reuse ;  /* 0x00000000000872ca */ /* 0x040fe200000e0000 */
[C---:B------:R-:W-:Y:S02]  /*4420*/  VIADD R3, R0.reuse, 0x2 ;  /* 0x0000000200037836 */ /* 0x040fe40000000000 */
[----:B------:R-:W-:Y:S02]  /*4430*/  UIADD3 UR14, UR10, 0x2, URZ ;  /* 0x000000020a0e7890 */ /* 0x000fe4000fffe03f */
[----:B------:R-:W-:Y:S01]  /*4440*/  UIADD3 UR18, UR10, 0x4, URZ ;  /* 0x000000040a127890 */ /* 0x000fe2000fffe03f */
[----:B------:R-:W-:Y:S01]  /*4450*/  R2UR UR12, R3 ;  /* 0x00000000030c72ca */ /* 0x000fe200000e0000 */
[C---:B------:R-:W-:Y:S01]  /*4460*/  VIADD R3, R0.reuse, 0x4 ;  /* 0x0000000400037836 */ /* 0x040fe20000000000 */
[----:B------:R-:W-:Y:S01]  /*4470*/  UIADD3 UR22, UR10, 0x6, URZ ;  /* 0x000000060a167890 */ /* 0x000fe2000fffe03f */
[----:B------:R-:W-:-:S03]  /*4480*/  VIADD R0, R0, 0x6 ;  /* 0x0000000600007836 */ /* 0x000fc60000000000 */
[----:B------:R-:W-:Y:S01]  /*4490*/  R2UR UR16, R3 ;  /* 0x00000000031072ca */ /* 0x000fe200000e0000 */
[----:B------:R-:W-:Y:S01]  /*44a0*/  HGMMA.64x64x16.F32.BF16 R24, gdesc[UR8], RZ, !UPT, gsb0 ;  /* 0x00e00000081879f0 */ /* 0x000fe2000c0018ff */
[----:B------:R-:W-:Y:S02]  /*44b0*/  R2UR UR20, R0 ;  /* 0x00000000001472ca */ /* 0x000fe400000e0000 */
        /* <DEDUP_REMOVED lines=10> */
[----:B------:R-:W3:Y:S02]  /*4560*/  SYNCS.PHASECHK.TRANS64.TRYWAIT P1, [R17+URZ+0x38810], R6 ;  /* 0x03881006110075a7 */ /* 0x000ee4000802017f */
[----:B---3--:R-:W-:Y:S05]  /*4570*/  @!P1 BRA `(.L_x_4952) ;  /* 0x0000014c00fc9947 */ /* 0x008fea0003800000 */
.L_x_5092:
[----:B------:R-:W-:Y:S05]  /*4580*/  @!P0 BRA `(.L_x_4953) ;  /* 0x0000000000048947 */ /* 0x000fea0003800000 */
[----:B------:R-:W-:Y:S01]  /*4590*/  BPT.TRAP 0x1 ;  /* 0x000000040000795c */ /* 0x000fe20000300000 */
.L_x_4953:
[----:B------:R4:W0:Y:S01]  /*45a0*/  SYNCS.PHASECHK.TRANS64.TRYWAIT P1, [R9+URZ+0x38850], R8 ;  /* 0x03885008090075a7 */ /* 0x000822000802017f */
[----:B------:R-:W-:Y:S05]  /*45b0*/  @!P0 BRA `(.L_x_4954) ;  /* 0x0000000000048947 */ /* 0x000fea0003800000 */
[----:B------:R-:W-:Y:S01]  /*45c0*/  BPT.TRAP 0x1 ;  /* 0x000000040000795c */ /* 0x000fe20000300000 */
.L_x_4954:
[C---:B------:R-:W-:Y:S02]  /*45d0*/  VIADD R0, R17.reuse, 0x400 ;  /* 0x0000040011007836 */ /* 0x040fe40000000000 */
[----:B------:R-:W-:-:S03]  /*45e0*/  VIADD R3, R17, 0x26400 ;  /* 0x0002640011037836 */ /* 0x000fc60000000000 */
[----:B------:R-:W-:Y:S02]  /*45f0*/  SHF.R.U32.HI R0, RZ, 0x4, R0 ;  /* 0x00000004ff007819 */ /* 0x000fe40000011600 */
[----:B------:R-:W-:Y:S02]  /*4600*/  SHF.R.U32.HI R3, RZ, 0x4, R3 ;  /* 0x00000004ff037819 */ /* 0x000fe40000011603 */
[----:B------:R-:W-:Y:S02]  /*4610*/  LOP3.LUT R0, R0, 0x3fff, RZ, 0xc0, !PT ;  /* 0x00003fff00007812 */ /* 0x000fe400078ec0ff */
[----:B------:R-:W-:Y:S02]  /*4620*/  LOP3.LUT R3, R3, 0x3fff, RZ, 0xc0, !PT ;  /* 0x00003fff03037812 */ /* 0x000fe400078ec0ff */
[----:B------:R-:W-:Y:S02]  /*4630*/  LOP3.LUT R0, R0, 0x10000, RZ, 0xfc, !PT ;  /* 0x0001000000007812 */ /* 0x000fe400078efcff */
[----:B------:R-:W-:-:S03]  /*4640*/  LOP3.LUT R3, R3, 0x10000, RZ, 0xfc, !PT ;  /* 0x0001000003037812 */ /* 0x000fc600078efcff */
[----:B------:R-:W-:Y:S01]  /*4650*/  IMAD R5, R2, 0x1000, R0 ;  /* 0x0000100002057824 */ /* 0x000fe200078e0200 */
[----:B0-----:R-:W-:Y:S06]  /*4660*/  @P1 BRA `(.L_x_4955) ;  /* 0x0000000000081947 */ /* 0x001fec0003800000 */
[----:B------:R-:W0:Y:S02]  /*4670*/  SYNCS.PHASECHK.TRANS64.TRYWAIT P1, [R9+URZ+0x38850], R8 ;  /* 0x03885008090075a7 */ /* 0x000e24000802017f */
[----:B0-----:R-:W-:Y:S05]  /*4680*/  @!P1 BRA `(.L_x_4956) ;  /* 0x0000014c00cc9947 */ /* 0x001fea0003800000 */
.L_x_4955:
[----:B------:R-:W-:Y:S01]  /*4690*/  R2UR UR24, R3 ;  /* 0x00000000031872ca */ /* 0x000fe200000e0000 */
[----:B------:R-:W-:Y:S01]  /*46a0*/  WARPGROUP.ARRIVE ;  /* 0x00000000000079c5 */ /* 0x000fe20000000000 */
[----:B------:R-:W-:Y:S01]  /*46b0*/  R2UR UR26, R5 ;  /* 0x00000000051a72ca */ /* 0x000fe200000e0000 */
[----:B------:R-:W-:Y:S01]  /*46c0*/  UMOV UR25, 0x40000040 ;  /* 0x4000004000197882 */ /* 0x000fe20000000000 */
[----:B------:R-:W-:Y:S01]  /*46d0*/  UMOV UR27, 0x40000040 ;  /* 0x40000040001b7882 */ /* 0x000fe20000000000 */
[----:B------:R-:W-:Y:S01]  /*46e0*/  VIADD R7, R3, 0x2 ;  /* 0x0000000203077836 */ /* 0x000fe20000000000 */
[----:B------:R-:W-:Y:S01]  /*46f0*/  UMOV UR5, 0x40000040 ;  /* 0x4000004000057882 */ /* 0x000fe20000000000 */
[----:B---3--:R-:W-:Y:S01]  /*4700*/  VIADD R6, R5, 0x2 ;  /* 0x0000000205067836 */ /* 0x008fe20000000000 */
[----:B------:R-:W-:Y:S01]  /*4710*/  UMOV UR7, 0x40000040 ;  /* 0x4000004000077882 */ /* 0x000fe20000000000 */
[----:B------:R-:W0:Y:S01]  /*4720*/  S2R R10, SR_TID.X ;  /* 0x00000000000a7919 */ /* 0x000e220000002100 */
[----:B------:R-:W-:Y:S01]  /*4730*/  R2UR UR4, R7 ;  /* 0x00000000070472ca */ /* 0x000fe200000e0000 */
[----:B------:R-:W-:Y:S01]  /*4740*/  VIADD R7, R3, 0x4 ;  /* 0x0000000403077836 */ /* 0x000fe20000000000 */
[----:B------:R-:W-:Y:S01]  /*4750*/  R2UR UR6, R6 ;  /* 0x00000000060672ca */ /* 0x000fe200000e0000 */
[----:B------:R-:W-:-:S02]  /*4760*/  VIADD R6, R5, 0x4 ;  /* 0x0000000405067836 */ /* 0x000fc40000000000 */
[----:B------:R-:W-:Y:S01]  /*4770*/  HGMMA.64x64x16.F32.BF16 R24, gdesc[UR24], R24, gsb0 ;  /* 0x00e00000181879f0 */ /* 0x000fe20008001818 */
[----:B------:R-:W-:Y:S01]  /*4780*/  VIADD R11, R5, 0x800 ;  /* 0x00000800050b7836 */ /* 0x000fe20000000000 */
[----:B0-----:R-:W-:Y:S01]  /*4790*/  SHF.R.U32.HI R10, RZ, 0x7, R10 ;  /* 0x00000007ff0a7819 */ /* 0x001fe2000001160a */
        /* <DEDUP_REMOVED lines=8> */
[----:B------:R-:W-:Y:S01]  /*4820*/  VIADD R6, R5, 0x6 ;  /* 0x0000000605067836 */ /* 0x000fe20000000000 */
        /* <DEDUP_REMOVED lines=115> */
[----:B------:R-:W0:Y:S01]  /*4f60*/  SHFL.IDX PT, R6, R10, RZ, 0x1f ;  /* 0x00001fff0a067589 */ /* 0x000e2200000e0000 */
[----:B------:R-:W-:Y:S01]  /*4f70*/  VIADD R7, R3, 0x800 ;  /* 0x0000080003077836 */ /* 0x000fe20000000000 */
[----:B0-----:R-:W-:-:S04]  /*4f80*/  ISETP.GT.AND P1, PT, R6, 0x7f, PT ;  /* 0x0000007f0600780c */ /* 0x001fc80003f24270 */
[----:B------:R-:W-:-:S05]  /*4f90*/  SEL R6, RZ, 0x2, !P1 ;  /* 0x00000002ff067807 */ /* 0x000fca0004800000 */
[C---:B-12-4-:R-:W-:Y:S02]  /*4fa0*/  IMAD.IADD R8, R6.reuse, 0x1, R7 ;  /* 0x0000000106087824 */ /* 0x056fe400078e0207 */
        /* <DEDUP_REMOVED lines=12> */
[----:B------:R-:W-:Y:S02]  /*5070*/  IMAD.IADD R13, R11, 0x1, R8 ;  /* 0x000000010b0d7824 */ /* 0x000fe400078e0208 */
[--C-:B------:R-:W-:Y:S02]  /*5080*/  IMAD.IADD R7, R7, 0x1, R10.reuse ;  /* 0x0000000107077824 */ /* 0x100fe400078e020a */
        /* <DEDUP_REMOVED lines=132> */
[----:B------:R-:W-:-:S02]  /*58d0*/  IMAD.IADD R10, R10, 0x1, R11 ;  /* 0x000000010a0a7824 */ /* 0x000fc400078e020b */
        /* <DEDUP_REMOVED lines=35> */
.L_x_4957:
[----:B------:R-:W-:Y:S01]  /*5b10*/  ISETP.NE.AND P5, PT, R186, 0x1, PT ;  /* 0x00000001ba00780c */ /* 0x000fe20003fa5270 */
[----:B------:R-:W-:Y:S01]  /*5b20*/  VIADD R5, R193, UR39 ;  /* 0x00000027c1057c36 */ /* 0x000fe20008000000 */
[----:B------:R-:W-:Y:S01]  /*5b30*/  ULDC UR5, c[0x0][0xa80] ;  /* 0x0002a00000057ab9 */ /* 0x000fe20000000800 */
[----:B------:R-:W0:Y:S01]  /*5b40*/  S2R R14, SR_CgaCtaId ;  /* 0x00000000000e7919 */ /* 0x000e220000008800 */
[----:B------:R-:W-:Y:S01]  /*5b50*/  UMOV UR19, 0x40000040 ;  /* 0x4000004000137882 */ /* 0x000fe20000000000 */
[----:B------:R-:W-:Y:S01]  /*5b60*/  UMOV UR7, 0x40000040 ;  /* 0x4000004000077882 */ /* 0x000fe20000000000 */
[----:B------:R-:W-:Y:S01]  /*5b70*/  UMOV UR11, 0x40000040 ;  /* 0x40000040000b7882 */ /* 0x000fe20000000000 */
[----:B------:R-:W-:-:S06]  /*5b80*/  UMOV UR15, 0x40000040 ;  /* 0x40000040000f7882 */ /* 0x000fcc0000000000 */
[----:B------:R-:W1:Y:S08]  /*5b90*/  @P5 LDC R6, c[0x0][0x44c] ;  /* 0x00011300ff065b82 */ /* 0x000e700000000800 */
[----:B------:R-:W2:Y:S01]  /*5ba0*/  @P5 LDC R7, c[0x0][0x450] ;  /* 0x00011400ff075b82 */ /* 0x000ea20000000800 */
[----:B-1----:R-:W-:-:S05]  /*5bb0*/  @P5 IMAD.HI.U32 R6, R5, R6, RZ ;  /* 0x0000000605065227 */ /* 0x002fca00078e00ff */
[----:B--2---:R-:W-:Y:S01]  /*5bc0*/  @P5 SHF.R.U32.HI R5, RZ, R7, R6 ;  /* 0x00000007ff055219 */ /* 0x004fe20000011606 */
[----:B------:R-:W-:-:S04]  /*5bd0*/  IMAD R6, R168, -0x40, R11 ;  /* 0xffffffc0a8067824 */ /* 0x000fc800078e020b */
[----:B------:R-:W1:Y:S01]  /*5be0*/  SHFL.IDX PT, R8, R5, RZ, 0x1c1f ;  /* 0x001c1fff05087589 */ /* 0x000e6200000e0000 */
[----:B------:R-:W-:Y:S02]  /*5bf0*/  IADD3 R7, R185, 0x1, R6 ;  /* 0x00000001b9077810 */ /* 0x000fe40007ffe006 */
[----:B------:R-:W-:Y:S01]  /*5c00*/  IADD3 R6, -R192, R6, R185 ;  /* 0x00000006c0067210 */ /* 0x000fe20007ffe1b9 */
[----:B------:R-:W2:Y:S01]  /*5c10*/  SHFL.IDX PT, R5, R5, 0x1, 0x1c1f ;  /* 0x003c1f0005057f89 */ /* 0x000ea200000e0000 */
[----:B------:R-:W-:-:S04]  /*5c20*/  IADD3 R7, -R184, R7, -R192 ;  /* 0x00000007b8077210 */ /* 0x000fc80007ffe9c0 */
[----:B-1----:R-:W-:-:S04]  /*5c30*/  VIADDMNMX R8, R8, R7, R6, PT ;  /* 0x0000000708087246 */ /* 0x002fc80003800106 */
        /* <DEDUP_REMOVED lines=46> */
[----:B--2---:R-:W-:Y:S02]  /*5f20*/  VIADDMNMX R6, R5, R7, R6, PT ;  /* 0x0000000705067246 */ /* 0x004fe40003800106 */
        /* <DEDUP_REMOVED lines=16> */
[----:B-1----:R-:W-:Y:S02]  /*6030*/  FMNMX.FTZ R11, R8, R11, !PT ;  /* 0x0000000b080b7209 */ /* 0x002fe40007810000 */
[----:B------:R-:W-:Y:S02]  /*6040*/  FMNMX.FTZ R8, R30, R5, !PT ;  /* 0x000000051e087209 */ /* 0x000fe40007810000 */
[----:B------:R-:W-:Y:S01]  /*6050*/  ISETP.GT.AND P1, PT, R6, 0x19, PT ;  /* 0x000000190600780c */ /* 0x000fe20003f24270 */
[----:B------:R-:W1:Y:S01]  /*6060*/  SHFL.BFLY PT, R10, R11, 0x1, 0x1f ;  /* 0x0c201f000b0a7f89 */ /* 0x000e6200000e0000 */
        /* <DEDUP_REMOVED lines=58> */
[----:B--2---:R-:W-:Y:S01]  /*6410*/  FADD.FTZ R13, R24, R25 ;  /* 0x00000019180d7221 */ /* 0x004fe20000010000 */
[----:B------:R-:W-:-:S06]  /*6420*/  F2FP.BF16.F32.PACK_AB R152, R25, R24 ;  /* 0x000000181998723e */ /* 0x000fcc00000010ff */
[----:B------:R-:W2:Y:S01]  /*6430*/  MUFU.EX2 R32, R32 ;  /* 0x0000002000207308 */ /* 0x000ea20000000800 */
[----:B-1----:R-:W-:-:S07]  /*6440*/  FMNMX.FTZ R8, R5, R8, !PT ;  /* 0x0000000805087209 */ /* 0x002fce0007810000 */
[----:B------:R1:W-:Y:S01]  /*6450*/  MUFU.EX2 R11, R10 ;  /* 0x0000000a000b7308 */ /* 0x0003e20000000800 */
[----:B---3--:R-:W-:Y:S02]  /*6460*/  F2FP.BF16.F32.PACK_AB R154, R29, R28 ;  /* 0x0000001c1d9a723e */ /* 0x008fe400000010ff */
[C---:B------:R-:W-:Y:S01]  /*6470*/  FSETP.NEU.FTZ.AND P1, PT, R8.reuse, -INF , PT ;  /* 0xff8000000800780b */ /* 0x040fe20003f3d000 */
[----:B------:R-:W-:-:S04]  /*6480*/  FMUL.FTZ R5, R8, UR5 ;  /* 0x0000000508057c20 */ /* 0x000fc80008410000 */
[----:B------:R-:W-:Y:S01]  /*6490*/  MUFU.EX2 R33, R33 ;  /* 0x0000002100217308 */ /* 0x000fe20000000800 */
[----:B------:R-:W-:Y:S01]  /*64a0*/  FSEL R6, R5, RZ, P1 ;  /* 0x000000ff05067208 */ /* 0x000fe20000800000 */
[----:B------:R-:W-:-:S04]  /*64b0*/  IMAD R5, R2, 0x1000, R22 ;  /* 0x0000100002057824 */ /* 0x000fc800078e0216 */
        /* <DEDUP_REMOVED lines=8> */
[----:B------:R-:W-:Y:S02]  /*6540*/  VIADD R12, R5, 0x100 ;  /* 0x00000100050c7836 */ /* 0x000fe40000000000 */
[--C-:B------:R-:W-:Y:S01]  /*6550*/  FFMA.FTZ R39, R39, UR5, -R6.reuse ;  /* 0x0000000527277c23 */ /* 0x100fe20008010806 */
[C---:B-1----:R-:W-:Y:S01]  /*6560*/  VIADD R10, R5.reuse, 0x80 ;  /* 0x00000080050a7836 */ /* 0x042fe20000000000 */
[C---:B------:R-:W-:Y:S01]  /*6570*/  R2UR UR4, R5.reuse ;  /* 0x00000000050472ca */ /* 0x040fe200000e0000 */
[----:B------:R-:W-:Y:S01]  /*6580*/  VIADD R5, R5, 0x180 ;  /* 0x0000018005057836 */ /* 0x000fe20000000000 */
[----:B------:R-:W-:Y:S01]  /*6590*/  R2UR UR10, R12 ;  /* 0x000000000c0a72ca */ /* 0x000fe200000e0000 */
[----:B------:R-:W1:Y:S01]  /*65a0*/  MUFU.EX2 R27, R27 ;  /* 0x0000001b001b7308 */ /* 0x000e620000000800 */
[--C-:B------:R-:W-:Y:S01]  /*65b0*/  FFMA.FTZ R42, R42, UR5, -R6.reuse ;  /* 0x000000052a2a7c23 */ /* 0x100fe20008010806 */
[----:B------:R-:W-:Y:S01]  /*65c0*/  R2UR UR6, R10 ;  /* 0x000000000a0672ca */ /* 0x000fe200000e0000 */
[----:B------:R-:W-:Y:S01]  /*65d0*/  FADD.FTZ R10, R28, R13 ;  /* 0x0000000d1c0a7221 */ /* 0x000fe20000010000 */
[----:B------:R-:W-:Y:S01]  /*65e0*/  R2UR UR14, R5 ;  /* 0x00000000050e72ca */ /* 0x000fe200000e0000 */
[----:B------:R-:W-:Y:S01]  /*65f0*/  FFMA.FTZ R43, R43, UR5, -R6 ;  /* 0x000000052b2b7c23 */ /* 0x000fe20008010806 */
[----:B------:R-:W-:-:S02]  /*6600*/  VIADD R5, R9, 0x38840 ;  /* 0x0003884009057836 */ /* 0x000fc40000000000 */
[----:B------:R-:W-:Y:S01]  /*6610*/  FADD.FTZ R13, R29, R10 ;  /* 0x0000000a1d0d7221 */ /* 0x000fe20000010000 */
[----:B------:R-:W3:Y:S01]  /*6620*/  MUFU.EX2 R30, R30 ;  /* 0x0000001e001e7308 */ /* 0x000ee20000000800 */
[--C-:B------:R-:W-:Y:S01]  /*6630*/  FFMA.FTZ R46, R46, UR5, -R6.reuse ;  /* 0x000000052e2e7c23 */ /* 0x100fe20008010806 */
[--C-:B------:R-:W-:Y:S01]  /*6640*/  FFMA.FTZ R47, R47, UR5, -R6.reuse ;  /* 0x000000052f2f7c23 */ /* 0x100fe20008010806 */
[----:B0-----:R-:W-:Y:S01]  /*6650*/  PRMT R5, R14, 0x654, R5 ;  /* 0x000006540e057816 */ /* 0x001fe20000000005 */
[----:B--2---:R-:W-:Y:S01]  /*6660*/  FADD.FTZ R10, R32, R13 ;  /* 0x0000000d200a7221 */ /* 0x004fe20000010000 */
[--C-:B------:R-:W-:Y:S01]  /*6670*/  FFMA.FTZ R50, R50, UR5, -R6.reuse ;  /* 0x0000000532327c23 */ /* 0x100fe20008010806 */
[--C-:B------:R-:W-:Y:S01]  /*6680*/  FFMA.FTZ R51, R51, UR5, -R6.reuse ;  /* 0x0000000533337c23 */ /* 0x100fe20008010806 */
[----:B------:R0:W-:Y:S01]  /*6690*/  SYNCS.ARRIVE.TRANS64.RED.A1T0 RZ, [R5+URZ], RZ ;  /* 0x000000ff05ff79a7 */ /* 0x0001e2000810043f */
[----:B------:R-:W2:Y:S01]  /*66a0*/  MUFU.EX2 R31, R31 ;  /* 0x0000001f001f7308 */ /* 0x000ea20000000800 */
[----:B-1----:R-:W-:Y:S01]  /*66b0*/  FADD.FTZ R15, R26, R27 ;  /* 0x0000001b1a0f7221 */ /* 0x002fe20000010000 */
[--C-:B------:R-:W-:Y:S01]  /*66c0*/  FFMA.FTZ R54, R54, UR5, -R6.reuse ;  /* 0x0000000536367c23 */ /* 0x100fe20008010806 */
[----:B------:R-:W-:Y:S01]  /*66d0*/  FFMA.FTZ R6, R55, UR5, -R6 ;  /* 0x0000000537067c23 */ /* 0x000fe20008010806 */
[----:B------:R-:W-:Y:S01]  /*66e0*/  F2FP.BF16.F32.PACK_AB R153, R27, R26 ;  /* 0x0000001a1b99723e */ /* 0x000fe200000010ff */
[----:B------:R-:W-:Y:S01]  /*66f0*/  UMOV UR18, UR4 ;  /* 0x0000000400127c82 */ /* 0x000fe20008000000 */
[C---:B------:R-:W-:Y:S01]  /*6700*/  F2FP.BF16.F32.PACK_AB R156, R33.reuse, R32 ;  /* 0x00000020219c723e */ /* 0x040fe200000010ff */
[----:B0-----:R-:W-:Y:S01]  /*6710*/  FADD.FTZ R5, R33, R10 ;  /* 0x0000000a21057221 */ /* 0x001fe20000010000 */
[----:B------:R-:W0:Y:S01]  /*6720*/  MUFU.EX2 R34, R34 ;  /* 0x0000002200227308 */ /* 0x000e220000000800 */
[----:B---3--:R-:W-:-:S07]  /*6730*/  FADD.FTZ R12, R30, R15 ;  /* 0x0000000f1e0c7221 */ /* 0x008fce0000010000 */
[----:B------:R-:W1:Y:S01]  /*6740*/  MUFU.EX2 R35, R35 ;  /* 0x0000002300237308 */ /* 0x000e620000000800 */
[C---:B--2---:R-:W-:Y:S01]  /*6750*/  FADD.FTZ R15, R31.reuse, R12 ;  /* 0x0000000c1f0f7221 */ /* 0x044fe20000010000 */
[----:B------:R-:W-:Y:S01]  /*6760*/  F2FP.BF16.F32.PACK_AB R155, R31, R30 ;  /* 0x0000001e1f9b723e */ /* 0x000fe200000010ff */
[----:B------:R-:W-:Y:S06]  /*6770*/  BAR.SYNC.DEFER_BLOCKING 0xf, 0x100 ;  /* 0x03c4000000007b1d */ /* 0x000fec0000010000 */
[----:B------:R-:W2:Y:S01]  /*6780*/  MUFU.EX2 R38, R38 ;  /* 0x0000002600267308 */ /* 0x000ea20000000800 */
[----:B0-----:R-:W-:-:S07]  /*6790*/  FADD.FTZ R12, R34, R15 ;  /* 0x0000000f220c7221 */ /* 0x001fce0000010000 */
[----:B------:R-:W0:Y:S01]  /*67a0*/  MUFU.EX2 R36, R36 ;  /* 0x0000002400247308 */ /* 0x000e220000000800 */
[C---:B-1----:R-:W-:Y:S01]  /*67b0*/  FADD.FTZ R13, R35.reuse, R12 ;  /* 0x0000000c230d7221 */ /* 0x042fe20000010000 */
[----:B------:R-:W-:-:S06]  /*67c0*/  F2FP.BF16.F32.PACK_AB R157, R35, R34 ;  /* 0x00000022239d723e */ /* 0x000fcc00000010ff */
[----:B------:R-:W1:Y:S01]  /*67d0*/  MUFU.EX2 R39, R39 ;  /* 0x0000002700277308 */ /* 0x000e620000000800 */
[----:B--2---:R-:W-:Y:S01]  /*67e0*/  FADD.FTZ R12, R38, R13 ;  /* 0x0000000d260c7221 */ /* 0x004fe20000010000 */
[----:B------:R2:W-:Y:S06]  /*67f0*/  STSM.16.M88.4 [R188+0x36400], R152 ;  /* 0x03640098bc007844 */ /* 0x0005ec0000000200 */
[----:B------:R-:W3:Y:S01]  /*6800*/  MUFU.EX2 R37, R37 ;  /* 0x0000002500257308 */ /* 0x000ee20000000800 */
[----:B0-----:R-:W-:-:S07]  /*6810*/  FADD.FTZ R10, R36, R5 ;  /* 0x00000005240a7221 */ /* 0x001fce0000010000 */
[----:B------:R-:W0:Y:S01]  /*6820*/  MUFU.EX2 R42, R42 ;  /* 0x0000002a002a7308 */ /* 0x000e220000000800 */
[C---:B-1----:R-:W-:Y:S01]  /*6830*/  FADD.FTZ R13, R39.reuse, R12 ;  /* 0x0000000c270d7221 */ /* 0x042fe20000010000 */
[----:B------:R-:W-:-:S06]  /*6840*/  F2FP.BF16.F32.PACK_AB R159, R39, R38 ;  /* 0x00000026279f723e */ /* 0x000fcc00000010ff */
[----:B------:R-:W1:Y:S01]  /*6850*/  MUFU.EX2 R40, R40 ;  /* 0x0000002800287308 */ /* 0x000e620000000800 */
[C---:B---3--:R-:W-:Y:S01]  /*6860*/  FADD.FTZ R5, R37.reuse, R10 ;  /* 0x0000000a25057221 */ /* 0x048fe20000010000 */
[----:B------:R-:W-:-:S05]  /*6870*/  F2FP.BF16.F32.PACK_AB R158, R37, R36 ;  /* 0x00000024259e723e */ /* 0x000fca00000010ff */
[----:B------:R2:W-:Y:S01]  /*6880*/  STSM.16.M88.4 [R189], R156 ;  /* 0x0000009cbd007844 */ /* 0x0005e20000000200 */
[----:B------:R-:W3:Y:S01]  /*6890*/  MUFU.EX2 R43, R43 ;  /* 0x0000002b002b7308 */ /* 0x000ee20000000800 */
[----:B0-----:R-:W-:-:S07]  /*68a0*/  FADD.FTZ R12, R42, R13 ;  /* 0x0000000d2a0c7221 */ /* 0x001fce0000010000 */
        /* <DEDUP_REMOVED lines=29> */
[----:B------:R1:W3:Y:S01]  /*6a80*/  MUFU.EX2 R167, R6 ;  /* 0x0000000600a77308 */ /* 0x0002e20000000800 */
[----:B0-----:R-:W-:Y:S01]  /*6a90*/  FADD.FTZ R10, R54, R13 ;  /* 0x0000000d360a7221 */ /* 0x001fe20000010000 */
[----:B-1----:R-:W-:Y:S01]  /*6aa0*/  FADD.FTZ R6, R52, R5 ;  /* 0x0000000534067221 */ /* 0x002fe20000010000 */
[----:B------:R-:W-:-:S03]  /*6ab0*/  F2FP.BF16.F32.PACK_AB R166, R11, R52 ;  /* 0x000000340ba6723e */ /* 0x000fc600000010ff */
[----:B------:R-:W-:Y:S01]  /*6ac0*/  FADD.FTZ R6, R11, R6 ;  /* 0x000000060b067221 */ /* 0x000fe20000010000 */
[C---:B---3--:R-:W-:Y:S01]  /*6ad0*/  FADD.FTZ R5, R167.reuse, R10 ;  /* 0x0000000aa7057221 */ /* 0x048fe20000010000 */
[----:B------:R-:W-:-:S05]  /*6ae0*/  F2FP.BF16.F32.PACK_AB R167, R167, R54 ;  /* 0x00000036a7a7723e */ /* 0x000fca00000010ff */
[----:B------:R2:W-:Y:S01]  /*6af0*/  STSM.16.M88.4 [R190], R164 ;  /* 0x000000a4be007844 */ /* 0x0005e20000000200 */
        /* <DEDUP_REMOVED lines=25> */
.L_x_4958:
[----:B------:R-:W-:Y:S01]  /*6c90*/  VIADD R9, R9, 0x38860 ;  /* 0x0003886009097836 */ /* 0x000fe20000000000 */
[----:B------:R-:W0:Y:S01]  /*6ca0*/  @P5 LDC R10, c[0x0][0x44c] ;  /* 0x00011300ff0a5b82 */ /* 0x000e220000000800 */
[----:B------:R-:W-:Y:S02]  /*6cb0*/  IMAD.U32 R11, RZ, RZ, UR39 ;  /* 0x00000027ff0b7e24 */ /* 0x000fe4000f8e00ff */
[----:B------:R-:W-:Y:S01]  /*6cc0*/  VIADD R168, R168, 0xfffffffe ;  /* 0xfffffffea8a87836 */ /* 0x000fe20000000000 */
[----:B------:R-:W-:-:S04]  /*6cd0*/  PRMT R9, R14, 0x654, R9 ;  /* 0x000006540e097816 */ /* 0x000fc80000000009 */
[----:B------:R1:W-:Y:S01]  /*6ce0*/  SYNCS.ARRIVE.TRANS64.RED.A1T0 RZ, [R9+URZ], RZ ;  /* 0x000000ff09ff79a7 */ /* 0x0003e2000810043f */
[----:B------:R-:W-:Y:S01]  /*6cf0*/  R2UR UR10, R168 ;  /* 0x00000000a80a72ca */ /* 0x000fe200000e0000 */
[----:B-1----:R-:W1:Y:S01]  /*6d00*/  @P5 LDC R9, c[0x0][0x450] ;  /* 0x00011400ff095b82 */ /* 0x002e620000000800 */
[----:B0-----:R-:W-:-:S05]  /*6d10*/  @P5 IMAD.HI.U32 R10, R10, UR39, RZ ;  /* 0x000000270a0a5c27 */ /* 0x001fca000f8e00ff */
[----:B-1----:R-:W-:-:S04]  /*6d20*/  @P5 SHF.R.U32.HI R11, RZ, R9, R10 ;  /* 0x00000009ff0b5219 */ /* 0x002fc8000001160a */
[----:B------:R-:W-:-:S04]  /*6d30*/  IADD3 R11, R11, R185, -R184 ;  /* 0x000000b90b0b7210 */ /* 0x000fc80007ffe8b8 */
[C---:B------:R-:W-:Y:S02]  /*6d40*/  R2UR UR4, R11.reuse ;  /* 0x000000000b0472ca */ /* 0x040fe400000e0000 */
[----:B------:R-:W-:-:S11]  /*6d50*/  R2UR UR6, R11 ;  /* 0x000000000b0672ca */ /* 0x000fd600000e0000 */
        /* <DEDUP_REMOVED lines=12> */
[----:B------:R-:W-:-:S07]  /*6e20*/  IMAD.MOV.U32 R10, RZ, RZ, R2 ;  /* 0x000000ffff0a7224 */ /* 0x000fce00078e0002 */
.L_x_4970:
[----:B------:R-:W-:-:S05]  /*6e30*/  VIADD R2, R10, 0x1 ;  /* 0x000000010a027836 */ /* 0x000fca0000000000 */
[----:B------:R-:W-:-:S04]  /*6e40*/  ISETP.NE.AND P1, PT, R2, 0x2, PT ;  /* 0x000000020200780c */ /* 0x000fc80003f25270 */
[----:B------:R-:W-:Y:S02]  /*6e50*/  SEL R7, RZ, 0x1, P1 ;  /* 0x00000001ff077807 */ /* 0x000fe40000800000 */
[----:B------:R-:W-:Y:S02]  /*6e60*/  SEL R2, R2, RZ, P1 ;  /* 0x000000ff02027207 */ /* 0x000fe40000800000 */
[----:B------:R-:W-:-:S13]  /*6e70*/  R2UR UR7, R7 ;  /* 0x00000000070772ca */ /* 0x000fda00000e0000 */
[----:B------:R-:W-:Y:S01]  /*6e80*/  ULOP3.LUT UR37, UR37, UR7, URZ, 0x3c, !UPT ;  /* 0x0000000725257292 */ /* 0x000fe2000f8e3c3f */
[----:B0-----:R-:W-:Y:S11]  /*6e90*/  @!P0 BRA `(.L_x_4960) ;  /* 0x0000000000048947 */ /* 0x001ff60003800000 */
[----:B------:R-:W-:Y:S01]  /*6ea0*/  BPT.TRAP 0x1 ;  /* 0x000000040000795c */ /* 0x000fe20000300000 */
.L_x_4960:
[----:B------:R-:W-:Y:S02]  /*6eb0*/  IMAD.U32 R7, RZ, RZ, UR37 ;  /* 0x00000025ff077e24 */ /* 0x000fe4000f8e00ff */
[----:B------:R-:W-:-:S03]  /*6ec0*/  IMAD R9, R2, 0x8, R17 ;  /* 0x0000000802097824 */ /* 0x000fc600078e0211 */
[----:B------:R-:W-:-:S04]  /*6ed0*/  SHF.L.U32 R7, R7, 0x1f, RZ ;  /* 0x0000001f07077819 */ /* 0x000fc800000006ff */
[----:B------:R0:W1:Y:S01]  /*6ee0*/  SYNCS.PHASECHK.TRANS64.TRYWAIT P1, [R9+URZ+0x38830], R7 ;  /* 0x03883007090075a7 */ /* 0x000062000802017f */
[----:B------:R-:W-:Y:S05]  /*6ef0*/  @!P0 BRA `(.L_x_4961) ;  /* 0x0000000000048947 */ /* 0x000fea0003800000 */
[----:B------:R-:W-:Y:S01]  /*6f00*/  BPT.TRAP 0x1 ;  /* 0x000000040000795c */ /* 0x000fe20000300000 */
.L_x_4961:
[----:B------:R-:W-:Y:S01]  /*6f10*/  IMAD R8, R2, 0x200, R4 ;  /* 0x0000020002087824 */ /* 0x000fe200078e0204 */
[----:B-1----:R-:W-:Y:S06]  /*6f20*/  @P1 BRA `(.L_x_4962) ;  /* 0x0000000000081947 */ /* 0x002fec0003800000 */
[----:B------:R-:W1:Y:S02]  /*6f30*/  SYNCS.PHASECHK.TRANS64.TRYWAIT P1, [R9+URZ+0x38830], R7 ;  /* 0x03883007090075a7 */ /* 0x000e64000802017f */
[----:B-1----:R-:W-:Y:S05]  /*6f40*/  @!P1 BRA `(.L_x_4963) ;  /* 0x0000012400b09947 */ /* 0x002fea0003800000 */
.L_x_4962:
[----:B------:R-:W-:Y:S01]  /*6f50*/  R2UR UR10, R8 ;  /* 0x00000000080a72ca */ /* 0x000fe200000e0000 */
[----:B------:R-:W-:Y:S01]  /*6f60*/  WARPGROUP.ARRIVE ;  /* 0x00000000000079c5 */ /* 0x000fe20000000000 */
[----:B------:R-:W-:Y:S01]  /*6f70*/  UMOV UR11, 0x40000040 ;  /* 0x40000040000b7882 */ /* 0x000fe20000000000 */
[----:B------:R-:W-:Y:S01]  /*6f80*/  UMOV UR15, 0x40000040 ;  /* 0x40000040000f7882 */ /* 0x000fe20000000000 */
[----:B------:R-:W-:Y:S01]  /*6f90*/  UMOV UR19, 0x40000040 ;  /* 0x4000004000137882 */ /* 0x000fe20000000000 */
[----:B------:R-:W-:-:S08]  /*6fa0*/  UMOV UR23, 0x40000040 ;  /* 0x4000004000177882 */ /* 0x000fd00000000000 */
[----:B------:R-:W-:Y:S01]  /*6fb0*/  HGMMA.64x64x16.F32.BF16 R152, gdesc[UR8], RZ, !UPT, gsb0 ;  /* 0x00e00000089879f0 */ /* 0x000fe2000c0018ff */
[----:B------:R-:W-:Y:S02]  /*6fc0*/  UIADD3 UR14, UR10, 0x2, URZ ;  /* 0x000000020a0e7890 */ /* 0x000fe4000fffe03f */
[----:B------:R-:W-:Y:S02]  /*6fd0*/  UIADD3 UR18, UR10, 0x4, URZ ;  /* 0x000000040a127890 */ /* 0x000fe4000fffe03f */
[----:B------:R-:W-:Y:S01]  /*6fe0*/  UIADD3 UR22, UR10, 0x6, URZ ;  /* 0x000000060a167890 */ /* 0x000fe2000fffe03f */
        /* <DEDUP_REMOVED lines=12> */
.L_x_4964:
[----:B------:R2:W3:Y:S01]  /*70b0*/  SYNCS.PHASECHK.TRANS64.TRYWAIT P1, [R9+URZ+0x38850], R7 ;  /* 0x03885007090075a7 */ /* 0x0004e2000802017f */
[----:B------:R-:W-:Y:S05]  /*70c0*/  @!P0 BRA `(.L_x_4965) ;  /* 0x0000000000048947 */ /* 0x000fea0003800000 */
[----:B------:R-:W-:Y:S01]  /*70d0*/  BPT.TRAP 0x1 ;  /* 0x000000040000795c */ /* 0x000fe20000300000 */
.L_x_4965:
[----:B---3--:R-:W-:Y:S05]  /*70e0*/  @P1 BRA `(.L_x_4966) ;  /* 0x0000000000081947 */ /* 0x008fea0003800000 */
[----:B------:R-:W3:Y:S02]  /*70f0*/  SYNCS.PHASECHK.TRANS64.TRYWAIT P1, [R9+URZ+0x38850], R7 ;  /* 0x03885007090075a7 */ /* 0x000ee4000802017f */
[----:B---3--:R-:W-:Y:S05]  /*7100*/  @!P1 BRA `(.L_x_4967) ;  /* 0x0000012400549947 */ /* 0x008fea0003800000 */
.L_x_4966:
[----:B0123--:R-:W-:Y:S01]  /*7110*/  IMAD R7, R2, 0x1000, R0 ;  /* 0x0000100002077824 */ /* 0x00ffe200078e0200 */
[----:B------:R-:W-:Y:S01]  /*7120*/  WARPGROUP.ARRIVE ;  /* 0x00000000000079c5 */ /* 0x000fe20000000000 */
[----:B------:R-:W-:Y:S01]  /*7130*/  UMOV UR27, 0x40000040 ;  /* 0x40000040001b7882 */ /* 0x000fe20000000000 */
[----:B------:R-:W-:Y:S01]  /*7140*/  VIADD R8, R3, 0x2 ;  /* 0x0000000203087836 */ /* 0x000fe20000000000 */
[----:B------:R-:W-:Y:S01]  /*7150*/  UMOV UR29, 0x40000040 ;  /* 0x40000040001d7882 */ /* 0x000fe20000000000 */
[C---:B------:R-:W-:Y:S01]  /*7160*/  R2UR UR26, R7.reuse ;  /* 0x00000000071a72ca */ /* 0x040fe200000e0000 */
[----:B------:R-:W-:Y:S01]  /*7170*/  UMOV UR31, 0x40000040 ;  /* 0x40000040001f7882 */ /* 0x000fe20000000000 */
[----:B------:R-:W0:Y:S01]  /*7180*/  S2R R13, SR_TID.X ;  /* 0x00000000000d7919 */ /* 0x000e220000002100 */
[----:B------:R-:W-:Y:S01]  /*7190*/  R2UR UR28, R8 ;  /* 0x00000000081c72ca */ /* 0x000fe200000e0000 */
[C---:B------:R-:W-:Y:S02]  /*71a0*/  VIADD R8, R7.reuse, 0x2 ;  /* 0x0000000207087836 */ /* 0x040fe40000000000 */
[----:B------:R-:W-:-:S02]  /*71b0*/  VIADD R20, R7, 0x800 ;  /* 0x0000080007147836 */ /* 0x000fc40000000000 */
[----:B------:R-:W-:Y:S01]  /*71c0*/  IMAD.MOV.U32 R15, RZ, RZ, 0x4 ;  /* 0x00000004ff0f7424 */ /* 0x000fe200078e00ff */
[----:B------:R-:W-:Y:S01]  /*71d0*/  R2UR UR30, R8 ;  /* 0x00000000081e72ca */ /* 0x000fe200000e0000 */
[----:B------:R-:W-:-:S03]  /*71e0*/  VIADD R8, R3, 0x4 ;  /* 0x0000000403087836 */ /* 0x000fc60000000000 */
[----:B------:R-:W-:Y:S01]  /*71f0*/  HGMMA.64x64x16.F32.BF16 R152, gdesc[UR24], R152, gsb0 ;  /* 0x00e00000189879f0 */ /* 0x000fe20008001898 */
[----:B0-----:R-:W-:Y:S02]  /*7200*/  SHF.R.U32.HI R13, RZ, 0x7, R13 ;  /* 0x00000007ff0d7819 */ /* 0x001fe4000001160d */
[----:B------:R-:W-:Y:S02]  /*7210*/  WARPGROUP.DEPBAR.LE gsb0, 0x0 ;  /* 0x00008000000079c5 */ /* 0x000fe40000010000 */
[----:B------:R-:W-:-:S06]  /*7220*/  WARPGROUP.ARRIVE ;  /* 0x00000000000079c5 */ /* 0x000fcc0000000000 */
[----:B------:R-:W-:Y:S01]  /*7230*/  HGMMA.64x64x16.F32.BF16 R152, gdesc[UR28], R152, gsb0 ;  /* 0x00e000001c9879f0 */ /* 0x000fe20008001898 */
[----:B------:R-:W-:Y:S01]  /*7240*/  R2UR UR28, R8 ;  /* 0x00000000081c72ca */ /* 0x000fe200000e0000 */
[----:B------:R-:W-:Y:S01]  /*7250*/  VIADD R8, R7, 0x4 ;  /* 0x0000000407087836 */ /* 0x000fe20000000000 */
[----:B------:R-:W-:Y:S01]  /*7260*/  UMOV UR29, 0x40000040 ;  /* 0x40000040001d7882 */ /* 0x000fe20000000000 */
[----:B------:R-:W-:-:S03]  /*7270*/  UMOV UR31, 0x40000040 ;  /* 0x40000040001f7882 */ /* 0x000fc60000000000 */
[----:B------:R-:W-:Y:S01]  /*7280*/  R2UR UR30, R8 ;  /* 0x00000000081e72ca */ /* 0x000fe200000e0000 */
[----:B------:R-:W-:Y:S01]  /*7290*/  VIADD R8, R3, 0x6 ;  /* 0x0000000603087836 */ /* 0x000fe20000000000 */
[----:B------:R-:W-:Y:S02]  /*72a0*/  WARPGROUP.DEPBAR.LE gsb0, 0x0 ;  /* 0x00008000000079c5 */ /* 0x000fe40000010000 */
[----:B------:R-:W-:-:S09]  /*72b0*/  WARPGROUP.ARRIVE ;  /* 0x00000000000079c5 */ /* 0x000fd20000000000 */
        /* <DEDUP_REMOVED lines=113> */
[----:B------:R-:W-:Y:S02]  /*79d0*/  R2UR UR30, R8 ;  /* 0x00000000081e72ca */ /* 0x000fe400000e0000 */
[----:B------:R0:W1:Y:S02]  /*79e0*/  SHFL.IDX PT, R8, R13, RZ, 0x1f ;  /* 0x00001fff0d087589 */ /* 0x00006400000e0000 */
[----:B0-----:R-:W-:Y:S01]  /*79f0*/  VIADD R13, R3, 0x800 ;  /* 0x00000800030d7836 */ /* 0x001fe20000000000 */
[----:B-1----:R-:W-:-:S04]  /*7a00*/  ISETP.GT.AND P1, PT, R8, 0x7f, PT ;  /* 0x0000007f0800780c */ /* 0x002fc80003f24270 */
[----:B------:R-:W-:-:S05]  /*7a10*/  SEL R14, RZ, 0x2, !P1 ;  /* 0x00000002ff0e7807 */ /* 0x000fca0004800000 */
[----:B------:R-:W-:Y:S01]  /*7a20*/  IMAD.IADD R8, R13, 0x1, R14 ;  /* 0x000000010d087824 */ /* 0x000fe200078e020e */
[----:B------:R-:W-:Y:S02]  /*7a30*/  WARPGROUP.DEPBAR.LE gsb0, 0x0 ;  /* 0x00008000000079c5 */ /* 0x000fe40000010000 */
[----:B------:R-:W-:-:S06]  /*7a40*/  WARPGROUP.ARRIVE ;  /* 0x00000000000079c5 */ /* 0x000fcc0000000000 */
[----:B------:R-:W-:Y:S01]  /*7a50*/  HGMMA.64x64x16.F32.BF16 R152, gdesc[UR28], R152, gsb0 ;  /* 0x00e000001c9879f0 */ /* 0x000fe20008001898 */
[----:B------:R-:W-:Y:S01]  /*7a60*/  R2UR UR28, R8 ;  /* 0x00000000081c72ca */ /* 0x000fe200000e0000 */
[----:B------:R-:W-:Y:S01]  /*7a70*/  IMAD.IADD R8, R14, 0x1, R20 ;  /* 0x000000010e087824 */ /* 0x000fe200078e0214 */
[----:B------:R-:W-:Y:S01]  /*7a80*/  UMOV UR29, 0x40000040 ;  /* 0x40000040001d7882 */ /* 0x000fe20000000000 */
[----:B------:R-:W-:-:S03]  /*7a90*/  UMOV UR31, 0x40000040 ;  /* 0x40000040001f7882 */ /* 0x000fc60000000000 */
[----:B------:R-:W-:Y:S02]  /*7aa0*/  R2UR UR30, R8 ;  /* 0x00000000081e72ca */ /* 0x000fe400000e0000 */
[C---:B------:R-:W-:Y:S02]  /*7ab0*/  SEL R8, R15.reuse, 0x2, P1 ;  /* 0x000000020f087807 */ /* 0x040fe40000800000 */
[----:B------:R-:W-:-:S03]  /*7ac0*/  SEL R15, R15, 0x6, !P1 ;  /* 0x000000060f0f7807 */ /* 0x000fc60004800000 */
[C---:B------:R-:W-:Y:S02]  /*7ad0*/  IMAD.IADD R21, R13.reuse, 0x1, R8 ;  /* 0x000000010d157824 */ /* 0x040fe400078e0208 */
[----:B------:R-:W-:Y:S01]  /*7ae0*/  IMAD.IADD R13, R13, 0x1, R15 ;  /* 0x000000010d0d7824 */ /* 0x000fe200078e020f */
[----:B------:R-:W-:Y:S02]  /*7af0*/  WARPGROUP.DEPBAR.LE gsb0, 0x0 ;  /* 0x00008000000079c5 */ /* 0x000fe40000010000 */
[----:B------:R-:W-:-:S06]  /*7b00*/  WARPGROUP.ARRIVE ;  /* 0x00000000000079c5 */ /* 0x000fcc0000000000 */
[----:B------:R-:W-:Y:S01]  /*7b10*/  HGMMA.64x64x16.F32.BF16 R152, gdesc[UR28], R152, gsb0 ;  /* 0x00e000001c9879f0 */ /* 0x000fe20008001898 */
[----:B------:R-:W-:Y:S01]  /*7b20*/  R2UR UR28, R21 ;  /* 0x00000000151c72ca */ /* 0x000fe200000e0000 */
[C---:B------:R-:W-:Y:S01]  /*7b30*/  IMAD.IADD R21, R20.reuse, 0x1, R8 ;  /* 0x0000000114157824 */ /* 0x040fe200078e0208 */
[----:B------:R-:W-:Y:S01]  /*7b40*/  UMOV UR29, 0x40000040 ;  /* 0x40000040001d7882 */ /* 0x000fe20000000000 */
[----:B------:R-:W-:Y:S01]  /*7b50*/  UMOV UR31, 0x40000040 ;  /* 0x40000040001f7882 */ /* 0x000fe20000000000 */
[----:B------:R-:W-:Y:S02]  /*7b60*/  IMAD.IADD R20, R20, 0x1, R15 ;  /* 0x0000000114147824 */ /* 0x000fe400078e020f */
[----:B------:R-:W-:Y:S01]  /*7b70*/  R2UR UR30, R21 ;  /* 0x00000000151e72ca */ /* 0x000fe200000e0000 */
[----:B------:R-:W-:Y:S02]  /*7b80*/  WARPGROUP.DEPBAR.LE gsb0, 0x0 ;  /* 0x00008000000079c5 */ /* 0x000fe40000010000 */
[----:B------:R-:W-:-:S10]  /*7b90*/  WARPGROUP.ARRIVE ;  /* 0x00000000000079c5 */ /* 0x000fd40000000000 */
        /* <DEDUP_REMOVED lines=26> */
[----:B------:R-:W-:Y:S01]  /*7d40*/  VIADD R20, R7, 0xa00 ;  /* 0x00000a0007147836 */ /* 0x000fe20000000000 */
[----:B------:R-:W-:Y:S01]  /*7d50*/  UMOV UR29, 0x40000040 ;  /* 0x40000040001d7882 */ /* 0x000fe20000000000 */
[----:B------:R-:W-:Y:S02]  /*7d60*/  UMOV UR31, 0x40000040 ;  /* 0x40000040001f7882 */ /* 0x000fe40000000000 */
[----:B------:R-:W-:-:S05]  /*7d70*/  IMAD.IADD R21, R14, 0x1, R20 ;  /* 0x000000010e157824 */ /* 0x000fca00078e0214 */
[----:B------:R-:W-:Y:S01]  /*7d80*/  R2UR UR30, R21 ;  /* 0x00000000151e72ca */ /* 0x000fe200000e0000 */
[C---:B------:R-:W-:Y:S02]  /*7d90*/  IMAD.IADD R21, R13.reuse, 0x1, R8 ;  /* 0x000000010d157824 */ /* 0x040fe400078e0208 */
[----:B------:R-:W-:Y:S01]  /*7da0*/  IMAD.IADD R13, R13, 0x1, R15 ;  /* 0x000000010d0d7824 */ /* 0x000fe200078e020f */
[----:B------:R-:W-:Y:S02]  /*7db0*/  WARPGROUP.DEPBAR.LE gsb0, 0x0 ;  /* 0x00008000000079c5 */ /* 0x000fe40000010000 */
[----:B------:R-:W-:-:S07]  /*7dc0*/  WARPGROUP.ARRIVE ;  /* 0x00000000000079c5 */ /* 0x000fce0000000000 */
[----:B------:R-:W-:Y:S01]  /*7dd0*/  HGMMA.64x64x16.F32.BF16 R152, gdesc[UR28], R152, gsb0 ;  /* 0x00e000001c9879f0 */ /* 0x000fe20008001898 */
[----:B------:R-:W-:Y:S01]  /*7de0*/  R2UR UR28, R21 ;  /* 0x00000000151c72ca */ /* 0x000fe200000e0000 */
[--C-:B------:R-:W-:Y:S01]  /*7df0*/  IMAD.IADD R21, R8, 0x1, R20.reuse ;  /* 0x0000000108157824 */ /* 0x100fe200078e0214 */
        /* <DEDUP_REMOVED lines=82> */
[--C-:B------:R-:W-:Y:S02]  /*8320*/  IMAD.IADD R8, R8, 0x1, R20.reuse ;  /* 0x0000000108087824 */ /* 0x100fe400078e0214 */
        /* <DEDUP_REMOVED lines=37> */
.L_x_4968:
[----:B------:R-:W-:Y:S01]  /*8580*/  ISETP.NE.AND P1, PT, R186, 0x1, PT ;  /* 0x00000001ba00780c */ /* 0x000fe20003f25270 */
[----:B------:R-:W-:Y:S01]  /*8590*/  VIADD R8, R193, UR39 ;  /* 0x00000027c1087c36 */ /* 0x000fe20008000000 */
[----:B------:R-:W-:Y:S01]  /*85a0*/  UMOV UR7, 0xffffffc0 ;  /* 0xffffffc000077882 */ /* 0x000fe20000000000 */
[----:B------:R-:W-:Y:S01]  /*85b0*/  LOP3.LUT R16, R16, 0xffbfffff, RZ, 0xc0, !PT ;  /* 0xffbfffff10107812 */ /* 0x000fe200078ec0ff */
[----:B------:R-:W-:Y:S01]  /*85c0*/  UIMAD UR7, UR6, UR7, 0x1 ;  /* 0x00000001060774a4 */ /* 0x000fe2000f8e0207 */
[----:B------:R-:W0:Y:S01]  /*85d0*/  S2R R187, SR_CgaCtaId ;  /* 0x0000000000bb7919 */ /* 0x000e220000008800 */
[----:B------:R-:W-:Y:S01]  /*85e0*/  UMOV UR11, 0x40000040 ;  /* 0x40000040000b7882 */ /* 0x000fe20000000000 */
[----:B------:R-:W-:-:S04]  /*85f0*/  @P0 LOP3.LUT R16, R16, 0x400000, RZ, 0xfc, !PT ;  /* 0x0040000010100812 */ /* 0x000fc800078efcff */
[----:B------:R-:W-:Y:S02]  /*8600*/  LOP3.LUT R16, R16, 0xff7fffff, RZ, 0xc0, !PT ;  /* 0xff7fffff10107812 */ /* 0x000fe400078ec0ff */
[----:B------:R-:W1:Y:S08]  /*8610*/  @P1 LDC R13, c[0x0][0x44c] ;  /* 0x00011300ff0d1b82 */ /* 0x000e700000000800 */
[----:B------:R-:W2:Y:S01]  /*8620*/  @P1 LDC R7, c[0x0][0x450] ;  /* 0x00011400ff071b82 */ /* 0x000ea20000000800 */
[----:B-1----:R-:W-:-:S05]  /*8630*/  @P1 IMAD.HI.U32 R13, R8, R13, RZ ;  /* 0x0000000d080d1227 */ /* 0x002fca00078e00ff */
[----:B--2---:R-:W-:Y:S02]  /*8640*/  @P1 SHF.R.U32.HI R8, RZ, R7, R13 ;  /* 0x00000007ff081219 */ /* 0x004fe4000001160d */
[----:B------:R-:W-:-:S03]  /*8650*/  IADD3 R13, R185, UR7, -R192 ;  /* 0x00000007b90d7c10 */ /* 0x000fc6000fffe8c0 */
[----:B------:R-:W1:Y:S02]  /*8660*/  SHFL.IDX PT, R7, R8, RZ, 0x1c1f ;  /* 0x001c1fff08077589 */ /* 0x000e6400000e0000 */
[----:B------:R-:W-:Y:S02]  /*8670*/  IMAD.IADD R13, R13, 0x1, -R184 ;  /* 0x000000010d0d7824 */ /* 0x000fe400078e0ab8 */
[----:B------:R-:W2:Y:S02]  /*8680*/  SHFL.IDX PT, R8, R8, 0x1, 0x1c1f ;  /* 0x003c1f0008087f89 */ /* 0x000ea400000e0000 */
[C---:B-1----:R-:W-:Y:S02]  /*8690*/  IMAD.IADD R7, R13.reuse, 0x1, R7 ;  /* 0x000000010d077824 */ /* 0x042fe400078e0207 */
[----:B--2---:R-:W-:-:S03]  /*86a0*/  IMAD.IADD R8, R13, 0x1, R8 ;  /* 0x000000010d087824 */ /* 0x004fc600078e0208 */
[C---:B------:R-:W-:Y:S02]  /*86b0*/  ISETP.GT.AND P0, PT, R7.reuse, 0x21, PT ;  /* 0x000000210700780c */ /* 0x040fe40003f04270 */
[----:B------:R-:W-:Y:S02]  /*86c0*/  ISETP.GT.AND P5, PT, R7, 0x8, PT ;  /* 0x000000080700780c */ /* 0x000fe40003fa4270 */
[----:B------:R-:W-:Y:S02]  /*86d0*/  ISETP.GT.AND P6, PT, R8, RZ, PT ;  /* 0x000000ff0800720c */ /* 0x000fe40003fc4270 */
[----:B------:R-:W-:Y:S02]  /*86e0*/  FSEL R156, R156, -INF , P5 ;  /* 0xff8000009c9c7808 */ /* 0x000fe40002800000 */
[----:B------:R-:W-:Y:S02]  /*86f0*/  FSEL R154, R154, -INF , P6 ;  /* 0xff8000009a9a7808 */ /* 0x000fe40003000000 */
[----:B------:R-:W-:-:S02]  /*8700*/  ISETP.GT.AND P6, PT, R8, 0x1, PT ;  /* 0x000000010800780c */ /* 0x000fc40003fc4270 */
[----:B------:R-:W-:Y:S02]  /*8710*/  ISETP.GT.AND P5, PT, R7, 0x29, PT ;  /* 0x000000290700780c */ /* 0x000fe40003fa4270 */
[----:B------:R-:W-:Y:S02]  /*8720*/  FSEL R155, R155, -INF , P6 ;  /* 0xff8000009b9b7808 */ /* 0x000fe40003000000 */
[----:B------:R-:W-:Y:S02]  /*8730*/  ISETP.GT.AND P6, PT, R8, 0x8, PT ;  /* 0x000000080800780c */ /* 0x000fe40003fc4270 */
[----:B------:R-:W-:Y:S02]  /*8740*/  ISETP.GT.AND P2, PT, R7, RZ, PT ;  /* 0x000000ff0700720c */ /* 0x000fe40003f44270 */
[----:B------:R-:W-:Y:S02]  /*8750*/  FSEL R158, R158, -INF , P6 ;  /* 0xff8000009e9e7808 */ /* 0x000fe40003000000 */
[----:B------:R-:W-:-:S02]  /*8760*/  ISETP.GT.AND P6, PT, R8, 0x9, PT ;  /* 0x000000090800780c */ /* 0x000fc40003fc4270 */
[----:B------:R-:W-:Y:S02]  /*8770*/  ISETP.GT.AND P1, PT, R7, 0x1, PT ;  /* 0x000000010700780c */ /* 0x000fe40003f24270 */
[----:B------:R-:W-:Y:S02]  /*8780*/  FSEL R159, R159, -INF , P6 ;  /* 0xff8000009f9f7808 */ /* 0x000fe40003000000 */
[----:B------:R-:W-:Y:S02]  /*8790*/  ISETP.GT.AND P6, PT, R8, 0x10, PT ;  /* 0x000000100800780c */ /* 0x000fe40003fc4270 */
[----:B------:R-:W-:Y:S02]  /*87a0*/  @P0 LOP3.LUT R16, R16, 0x800000, RZ, 0xfc, !PT ;  /* 0x0080000010100812 */ /* 0x000fe400078efcff */
[----:B------:R-:W-:Y:S02]  /*87b0*/  FSEL R162, R162, -INF , P6 ;  /* 0xff800000a2a27808 */ /* 0x000fe40003000000 */
[----:B------:R-:W-:-:S02]  /*87c0*/  ISETP.GT.AND P6, PT, R8, 0x11, PT ;  /* 0x000000110800780c */ /* 0x000fc40003fc4270 */
[----:B------:R-:W-:Y:S02]  /*87d0*/  FSEL R152, R152, -INF , P2 ;  /* 0xff80000098987808 */ /* 0x000fe40001000000 */
[----:B------:R-:W-:Y:S02]  /*87e0*/  FSEL R163, R163, -INF , P6 ;  /* 0xff800000a3a37808 */ /* 0x000fe40003000000 */
[----:B------:R-:W-:Y:S02]  /*87f0*/  ISETP.GT.AND P6, PT, R8, 0x18, PT ;  /* 0x000000180800780c */ /* 0x000fe40003fc4270 */
[----:B------:R-:W-:Y:S02]  /*8800*/  FSEL R13, R153, -INF , P1 ;  /* 0xff800000990d7808 */ /* 0x000fe40000800000 */
[----:B------:R-:W-:Y:S02]  /*8810*/  FSEL R166, R166, -INF , P6 ;  /* 0xff800000a6a67808 */ /* 0x000fe40003000000 */
[----:B------:R-:W-:-:S02]  /*8820*/  ISETP.GT.AND P6, PT, R8, 0x19, PT ;  /* 0x000000190800780c */ /* 0x000fc40003fc4270 */
[----:B------:R-:W-:Y:S02]  /*8830*/  ISETP.GT.AND P4, PT, R7, 0x9, PT ;  /* 0x000000090700780c */ /* 0x000fe40003f84270 */
[----:B------:R-:W-:Y:S02]  /*8840*/  FSEL R167, R167, -INF , P6 ;  /* 0xff800000a7a77808 */ /* 0x000fe40003000000 */
[----:B------:R-:W-:Y:S02]  /*8850*/  ISETP.GT.AND P6, PT, R8, 0x20, PT ;  /* 0x000000200800780c */ /* 0x000fe40003fc4270 */
[----:B------:R-:W-:Y:S02]  /*8860*/  ISETP.GT.AND P3, PT, R7, 0x10, PT ;  /* 0x000000100700780c */ /* 0x000fe40003f64270 */
        /* <DEDUP_REMOVED lines=8> */
[----:B------:R-:W-:Y:S02]  /*88f0*/  LOP3.LUT R16, R16, 0xfeffffff, RZ, 0xc0, !PT ;  /* 0xfeffffff10107812 */ /* 0x000fe400078ec0ff */
[----:B------:R-:W-:Y:S02]  /*8900*/  FSEL R175, R175, -INF , P6 ;  /* 0xff800000afaf7808 */ /* 0x000fe40003000000 */
[----:B------:R-:W-:Y:S02]  /*8910*/  ISETP.GT.AND P6, PT, R8, 0x30, PT ;  /* 0x000000300800780c */ /* 0x000fe40003fc4270 */
[----:B------:R-:W-:Y:S02]  /*8920*/  FSEL R157, R157, -INF , P4 ;  /* 0xff8000009d9d7808 */ /* 0x000fe40002000000 */
        /* <DEDUP_REMOVED lines=8> */
[----:B------:R-:W-:Y:S02]  /*89b0*/  FMNMX.FTZ R8, R154, R12, !PT ;  /* 0x0000000c9a087209 */ /* 0x000fe40007810000 */
[----:B------:R-:W-:Y:S02]  /*89c0*/  FSEL R183, R183, -INF , P6 ;  /* 0xff800000b7b77808 */ /* 0x000fe40003000000 */
[----:B------:R-:W-:Y:S02]  /*89d0*/  FMNMX.FTZ R8, R155, R8, !PT ;  /* 0x000000089b087209 */ /* 0x000fe40007810000 */
[----:B------:R-:W-:Y:S02]  /*89e0*/  FSEL R164, R164, -INF , P1 ;  /* 0xff800000a4a47808 */ /* 0x000fe40000800000 */
[----:B------:R-:W-:Y:S02]  /*89f0*/  FMNMX.FTZ R8, R158, R8, !PT ;  /* 0x000000089e087209 */ /* 0x000fe40007810000 */
[----:B------:R-:W-:-:S02]  /*8a00*/  @P5 LOP3.LUT R16, R16, 0x1000000, RZ, 0xfc, !PT ;  /* 0x0100000010105812 */ /* 0x000fc400078efcff */
[----:B------:R-:W-:Y:S02]  /*8a10*/  FMNMX.FTZ R8, R159, R8, !PT ;  /* 0x000000089f087209 */ /* 0x000fe40007810000 */
[C---:B------:R-:W-:Y:S02]  /*8a20*/  ISETP.GT.AND P4, PT, R7.reuse, 0x30, PT ;  /* 0x000000300700780c */ /* 0x040fe40003f84270 */
[----:B------:R-:W-:Y:S02]  /*8a30*/  FMNMX.FTZ R8, R162, R8, !PT ;  /* 0x00000008a2087209 */ /* 0x000fe40007810000 */
[----:B------:R-:W-:Y:S02]  /*8a40*/  ISETP.GT.AND P3, PT, R7, 0x31, PT ;  /* 0x000000310700780c */ /* 0x000fe40003f64270 */
[----:B------:R-:W-:Y:S02]  /*8a50*/  FMNMX.FTZ R8, R163, R8, !PT ;  /* 0x00000008a3087209 */ /* 0x000fe40007810000 */
[----:B------:R-:W-:-:S02]  /*8a60*/  ISETP.GT.AND P2, PT, R7, 0x38, PT ;  /* 0x000000380700780c */ /* 0x000fc40003f44270 */
[----:B------:R-:W-:Y:S02]  /*8a70*/  FMNMX.FTZ R8, R166, R8, !PT ;  /* 0x00000008a6087209 */ /* 0x000fe40007810000 */
[----:B------:R-:W-:Y:S02]  /*8a80*/  ISETP.GT.AND P1, PT, R7, 0x39, PT ;  /* 0x000000390700780c */ /* 0x000fe40003f24270 */
[----:B------:R-:W-:Y:S02]  /*8a90*/  FMNMX.FTZ R8, R167, R8, !PT ;  /* 0x00000008a7087209 */ /* 0x000fe40007810000 */
[C---:B------:R-:W-:Y:S02]  /*8aa0*/  ISETP.GT.AND P5, PT, R7.reuse, 0x19, PT ;  /* 0x000000190700780c */ /* 0x040fe40003fa4270 */
[----:B------:R-:W-:Y:S02]  /*8ab0*/  FMNMX.FTZ R8, R170, R8, !PT ;  /* 0x00000008aa087209 */ /* 0x000fe40007810000 */
[----:B------:R-:W-:-:S02]  /*8ac0*/  ISETP.GT.AND P0, PT, R7, 0x20, PT ;  /* 0x000000200700780c */ /* 0x000fc40003f04270 */
[----:B------:R-:W-:Y:S02]  /*8ad0*/  FMNMX.FTZ R8, R171, R8, !PT ;  /* 0x00000008ab087209 */ /* 0x000fe40007810000 */
[----:B------:R-:W-:Y:S02]  /*8ae0*/  FSEL R165, R165, -INF , P5 ;  /* 0xff800000a5a57808 */ /* 0x000fe40002800000 */
[----:B------:R-:W-:Y:S02]  /*8af0*/  FMNMX.FTZ R8, R174, R8, !PT ;  /* 0x00000008ae087209 */ /* 0x000fe40007810000 */
[----:B------:R-:W-:Y:S02]  /*8b00*/  FSEL R168, R168, -INF , P0 ;  /* 0xff800000a8a87808 */ /* 0x000fe40000000000 */
[----:B------:R-:W-:Y:S02]  /*8b10*/  FMNMX.FTZ R8, R175, R8, !PT ;  /* 0x00000008af087209 */ /* 0x000fe40007810000 */
[----:B------:R-:W-:-:S02]  /*8b20*/  LOP3.LUT P0, RZ, R16, 0x800000, RZ, 0xc0, !PT ;  /* 0x0080000010ff7812 */ /* 0x000fc4000780c0ff */
[----:B------:R-:W-:Y:S02]  /*8b30*/  FMNMX.FTZ R8, R178, R8, !PT ;  /* 0x00000008b2087209 */ /* 0x000fe40007810000 */
[----:B------:R-:W-:Y:S02]  /*8b40*/  FSEL R169, R169, -INF , P0 ;  /* 0xff800000a9a97808 */ /* 0x000fe40000000000 */
[----:B------:R-:W-:Y:S02]  /*8b50*/  FMNMX.FTZ R8, R179, R8, !PT ;  /* 0x00000008b3087209 */ /* 0x000fe40007810000 */
[----:B------:R-:W-:Y:S02]  /*8b60*/  LOP3.LUT P5, RZ, R16, 0x1000000, RZ, 0xc0, !PT ;  /* 0x0100000010ff7812 */ /* 0x000fe400078ac0ff */
[----:B------:R-:W-:Y:S02]  /*8b70*/  FMNMX.FTZ R8, R182, R8, !PT ;  /* 0x00000008b6087209 */ /* 0x000fe40007810000 */
[----:B------:R-:W-:-:S02]  /*8b80*/  FSEL R173, R173, -INF , P5 ;  /* 0xff800000adad7808 */ /* 0x000fc40002800000 */
[----:B------:R-:W-:Y:S02]  /*8b90*/  FMNMX.FTZ R8, R183, R8, !PT ;  /* 0x00000008b7087209 */ /* 0x000fe40007810000 */
[----:B------:R-:W-:Y:S02]  /*8ba0*/  FSEL R176, R176, -INF , P4 ;  /* 0xff800000b0b07808 */ /* 0x000fe40002000000 */
[----:B------:R-:W-:Y:S01]  /*8bb0*/  FSEL R177, R177, -INF , P3 ;  /* 0xff800000b1b17808 */ /* 0x000fe20001800000 */
[----:B------:R-:W1:Y:S01]  /*8bc0*/  SHFL.BFLY PT, R14, R8, 0x2, 0x1f ;  /* 0x0c401f00080e7f89 */ /* 0x000e6200000e0000 */
[----:B------:R-:W-:Y:S02]  /*8bd0*/  FSEL R180, R180, -INF , P2 ;  /* 0xff800000b4b47808 */ /* 0x000fe40001000000 */
[----:B------:R-:W-:Y:S02]  /*8be0*/  FSEL R181, R181, -INF , P1 ;  /* 0xff800000b5b57808 */ /* 0x000fe40000800000 */
[----:B------:R-:W-:-:S02]  /*8bf0*/  ISETP.NE.AND P1, PT, R23, RZ, PT ;  /* 0x000000ff1700720c */ /* 0x000fc40003f25270 */
[----:B------:R-:W-:-:S11]  /*8c00*/  LOP3.LUT P0, RZ, R16, 0x400000, RZ, 0xc0, !PT ;  /* 0x0040000010ff7812 */ /* 0x000fd6000780c0ff */
[----:B------:R-:W-:-:S04]  /*8c10*/  @!P1 IMAD R10, R10, 0x40, R19 ;  /* 0x000000400a0a9824 */ /* 0x000fc800078e0213 */
[----:B------:R-:W-:Y:S01]  /*8c20*/  @!P1 IMAD R10, R10, 0x4, R17 ;  /* 0x000000040a0a9824 */ /* 0x000fe200078e0211 */
        /* <DEDUP_REMOVED lines=8> */
[----:B------:R-:W-:Y:S01]  /*8cb0*/  ISETP.GT.AND P6, PT, R7, 0x28, PT ;  /* 0x000000280700780c */ /* 0x000fe20003fc4270 */
[----:B------:R-:W-:Y:S02]  /*8cc0*/  VIADD R7, R9, 0x38840 ;  /* 0x0003884009077836 */ /* 0x000fe40000000000 */
[--C-:B------:R-:W-:Y:S01]  /*8cd0*/  FFMA.FTZ R154, R154, UR5, -R12.reuse ;  /* 0x000000059a9a7c23 */ /* 0x100fe2000801080c */
[----:B------:R-:W-:Y:S01]  /*8ce0*/  FSEL R172, R172, -INF , P6 ;  /* 0xff800000acac7808 */ /* 0x000fe20003000000 */
[--C-:B------:R-:W-:Y:S01]  /*8cf0*/  FFMA.FTZ R155, R155, UR5, -R12.reuse ;  /* 0x000000059b9b7c23 */ /* 0x100fe2000801080c */
[----:B0-----:R-:W-:Y:S01]  /*8d00*/  PRMT R7, R187, 0x654, R7 ;  /* 0x00000654bb077816 */ /* 0x001fe20000000007 */
[--C-:B------:R-:W-:Y:S01]  /*8d10*/  FFMA.FTZ R158, R158, UR5, -R12.reuse ;  /* 0x000000059e9e7c23 */ /* 0x100fe2000801080c */
[--C-:B------:R-:W-:Y:S01]  /*8d20*/  FFMA.FTZ R159, R159, UR5, -R12.reuse ;  /* 0x000000059f9f7c23 */ /* 0x100fe2000801080c */
[--C-:B------:R-:W-:Y:S01]  /*8d30*/  FFMA.FTZ R162, R162, UR5, -R12.reuse ;  /* 0x00000005a2a27c23 */ /* 0x100fe2000801080c */
[----:B------:R0:W-:Y:S01]  /*8d40*/  SYNCS.ARRIVE.TRANS64.RED.A1T0 RZ, [R7+URZ], RZ ;  /* 0x000000ff07ff79a7 */ /* 0x0001e2000810043f */
[--C-:B------:R-:W-:Y:S01]  /*8d50*/  FFMA.FTZ R163, R163, UR5, -R12.reuse ;  /* 0x00000005a3a37c23 */ /* 0x100fe2000801080c */
[--C-:B------:R-:W-:Y:S01]  /*8d60*/  FFMA.FTZ R166, R166, UR5, -R12.reuse ;  /* 0x00000005a6a67c23 */ /* 0x100fe2000801080c */
[--C-:B------:R-:W-:Y:S01]  /*8d70*/  FFMA.FTZ R167, R167, UR5, -R12.reuse ;  /* 0x00000005a7a77c23 */ /* 0x100fe2000801080c */
[--C-:B------:R-:W-:Y:S01]  /*8d80*/  FFMA.FTZ R170, R170, UR5, -R12.reuse ;  /* 0x00000005aaaa7c23 */ /* 0x100fe2000801080c */
[--C-:B------:R-:W-:Y:S01]  /*8d90*/  FFMA.FTZ R171, R171, UR5, -R12.reuse ;  /* 0x00000005abab7c23 */ /* 0x100fe2000801080c */
[--C-:B------:R-:W-:Y:S01]  /*8da0*/  FFMA.FTZ R174, R174, UR5, -R12.reuse ;  /* 0x00000005aeae7c23 */ /* 0x100fe2000801080c */
[--C-:B------:R-:W-:Y:S01]  /*8db0*/  FFMA.FTZ R175, R175, UR5, -R12.reuse ;  /* 0x00000005afaf7c23 */ /* 0x100fe2000801080c */
[----:B0-----:R-:W-:Y:S01]  /*8dc0*/  FMNMX.FTZ R7, R152, R11, !PT ;  /* 0x0000000b98077209 */ /* 0x001fe20007810000 */
[--C-:B------:R-:W-:Y:S01]  /*8dd0*/  FFMA.FTZ R178, R178, UR5, -R12.reuse ;  /* 0x00000005b2b27c23 */ /* 0x100fe2000801080c */
[--C-:B------:R-:W-:Y:S01]  /*8de0*/  FFMA.FTZ R179, R179, UR5, -R12.reuse ;  /* 0x00000005b3b37c23 */ /* 0x100fe2000801080c */
[--C-:B------:R-:W-:Y:S01]  /*8df0*/  FFMA.FTZ R182, R182, UR5, -R12.reuse ;  /* 0x00000005b6b67c23 */ /* 0x100fe2000801080c */
[----:B------:R-:W-:Y:S01]  /*8e00*/  FMNMX.FTZ R7, R13, R7, !PT ;  /* 0x000000070d077209 */ /* 0x000fe20007810000 */
[----:B------:R-:W-:Y:S01]  /*8e10*/  FFMA.FTZ R183, R183, UR5, -R12 ;  /* 0x00000005b7b77c23 */ /* 0x000fe2000801080c */
[----:B------:R-:W-:Y:S01]  /*8e20*/  FMUL.FTZ R12, R14, UR5 ;  /* 0x000000050e0c7c20 */ /* 0x000fe20008410000 */
[----:B------:R-:W-:Y:S01]  /*8e30*/  MUFU.EX2 R153, R154 ;  /* 0x0000009a00997308 */ /* 0x000fe20000000800 */
[----:B------:R-:W-:-:S04]  /*8e40*/  FMNMX.FTZ R7, R156, R7, !PT ;  /* 0x000000079c077209 */ /* 0x000fc80007810000 */
[----:B------:R-:W-:-:S03]  /*8e50*/  FMNMX.FTZ R7, R157, R7, !PT ;  /* 0x000000079d077209 */ /* 0x000fc60007810000 */
[----:B------:R-:W0:Y:S01]  /*8e60*/  MUFU.EX2 R12, R12 ;  /* 0x0000000c000c7308 */ /* 0x000e220000000800 */
[----:B------:R-:W-:-:S04]  /*8e70*/  FMNMX.FTZ R7, R160, R7, !PT ;  /* 0x00000007a0077209 */ /* 0x000fc80007810000 */
[----:B------:R-:W-:-:S03]  /*8e80*/  FMNMX.FTZ R7, R161, R7, !PT ;  /* 0x00000007a1077209 */ /* 0x000fc60007810000 */
[----:B------:R-:W1:Y:S01]  /*8e90*/  MUFU.EX2 R155, R155 ;  /* 0x0000009b009b7308 */ /* 0x000e620000000800 */
[----:B------:R-:W-:-:S04]  /*8ea0*/  FMNMX.FTZ R7, R164, R7, !PT ;  /* 0x00000007a4077209 */ /* 0x000fc80007810000 */
[----:B------:R-:W-:-:S03]  /*8eb0*/  FMNMX.FTZ R7, R165, R7, !PT ;  /* 0x00000007a5077209 */ /* 0x000fc60007810000 */
[----:B------:R-:W-:Y:S01]  /*8ec0*/  MUFU.EX2 R159, R159 ;  /* 0x0000009f009f7308 */ /* 0x000fe20000000800 */
[----:B------:R-:W-:Y:S01]  /*8ed0*/  FMNMX.FTZ R7, R168, R7, !PT ;  /* 0x00000007a8077209 */ /* 0x000fe20007810000 */
[----:B0-----:R-:W-:Y:S01]  /*8ee0*/  @!P1 STS [R10+0x38420], R12 ;  /* 0x0384200c0a009388 */ /* 0x001fe20000000800 */
[----:B------:R-:W-:Y:S01]  /*8ef0*/  FFMA.FTZ R5, R12, R5, R153 ;  /* 0x000000050c057223 */ /* 0x000fe20000010099 */
[-C--:B------:R-:W-:Y:S01]  /*8f00*/  FMUL.FTZ R26, R26, R12.reuse ;  /* 0x0000000c1a1a7220 */ /* 0x080fe20000410000 */
[----:B------:R-:W-:Y:S01]  /*8f10*/  FMNMX.FTZ R7, R169, R7, !PT ;  /* 0x00000007a9077209 */ /* 0x000fe20007810000 */
[-C--:B------:R-:W-:Y:S01]  /*8f20*/  FMUL.FTZ R27, R27, R12.reuse ;  /* 0x0000000c1b1b7220 */ /* 0x080fe20000410000 */
[-C--:B------:R-:W-:Y:S01]  /*8f30*/  FMUL.FTZ R30, R30, R12.reuse ;  /* 0x0000000c1e1e7220 */ /* 0x080fe20000410000 */
[----:B------:R-:W-:Y:S01]  /*8f40*/  MUFU.EX2 R162, R162 ;  /* 0x000000a200a27308 */ /* 0x000fe20000000800 */
[----:B------:R-:W-:Y:S01]  /*8f50*/  FMNMX.FTZ R7, R172, R7, !PT ;  /* 0x00000007ac077209 */ /* 0x000fe20007810000 */
[C---:B-1----:R-:W-:Y:S01]  /*8f60*/  FADD.FTZ R5, R155.reuse, R5 ;  /* 0x000000059b057221 */ /* 0x042fe20000010000 */
[----:B------:R-:W-:Y:S01]  /*8f70*/  F2FP.BF16.F32.PACK_AB R153, R155, R153 ;  /* 0x000000999b99723e */ /* 0x000fe200000010ff */
[-C--:B------:R-:W-:Y:S01]  /*8f80*/  FMUL.FTZ R31, R31, R12.reuse ;  /* 0x0000000c1f1f7220 */ /* 0x080fe20000410000 */
[----:B------:R-:W-:Y:S01]  /*8f90*/  FMNMX.FTZ R7, R173, R7, !PT ;  /* 0x00000007ad077209 */ /* 0x000fe20007810000 */
[-C--:B------:R-:W-:Y:S01]  /*8fa0*/  FMUL.FTZ R34, R34, R12.reuse ;  /* 0x0000000c22227220 */ /* 0x080fe20000410000 */
[-C--:B------:R-:W-:Y:S01]  /*8fb0*/  FMUL.FTZ R35, R35, R12.reuse ;  /* 0x0000000c23237220 */ /* 0x080fe20000410000 */
[----:B------:R-:W0:Y:S01]  /*8fc0*/  MUFU.EX2 R155, R158 ;  /* 0x0000009e009b7308 */ /* 0x000e220000000800 */
[----:B------:R-:W-:Y:S01]  /*8fd0*/  FMNMX.FTZ R7, R176, R7, !PT ;  /* 0x00000007b0077209 */ /* 0x000fe20007810000 */
[-C--:B------:R-:W-:Y:S01]  /*8fe0*/  FMUL.FTZ R38, R38, R12.reuse ;  /* 0x0000000c26267220 */ /* 0x080fe20000410000 */
[-C--:B------:R-:W-:Y:S01]  /*8ff0*/  FMUL.FTZ R39, R39, R12.reuse ;  /* 0x0000000c27277220 */ /* 0x080fe20000410000 */
[-C--:B------:R-:W-:Y:S01]  /*9000*/  FMUL.FTZ R42, R42, R12.reuse ;  /* 0x0000000c2a2a7220 */ /* 0x080fe20000410000 */
[----:B------:R-:W-:Y:S01]  /*9010*/  FMNMX.FTZ R7, R177, R7, !PT ;  /* 0x00000007b1077209 */ /* 0x000fe20007810000 */
[-C--:B------:R-:W-:Y:S01]  /*9020*/  FMUL.FTZ R43, R43, R12.reuse ;  /* 0x0000000c2b2b7220 */ /* 0x080fe20000410000 */
[-C--:B------:R-:W-:Y:S01]  /*9030*/  FMUL.FTZ R46, R46, R12.reuse ;  /* 0x0000000c2e2e7220 */ /* 0x080fe20000410000 */
[----:B------:R-:W1:Y:S01]  /*9040*/  MUFU.EX2 R163, R163 ;  /* 0x000000a300a37308 */ /* 0x000e620000000800 */
[----:B------:R-:W-:Y:S01]  /*9050*/  FMNMX.FTZ R7, R180, R7, !PT ;  /* 0x00000007b4077209 */ /* 0x000fe20007810000 */
[-C--:B------:R-:W-:Y:S01]  /*9060*/  FMUL.FTZ R47, R47, R12.reuse ;  /* 0x0000000c2f2f7220 */ /* 0x080fe20000410000 */
[-C--:B------:R-:W-:Y:S01]  /*9070*/  FMUL.FTZ R50, R50, R12.reuse ;  /* 0x0000000c32327220 */ /* 0x080fe20000410000 */
[-C--:B------:R-:W-:Y:S01]  /*9080*/  FMUL.FTZ R51, R51, R12.reuse ;  /* 0x0000000c33337220 */ /* 0x080fe20000410000 */
[----:B------:R-:W-:Y:S01]  /*9090*/  FMNMX.FTZ R7, R181, R7, !PT ;  /* 0x00000007b5077209 */ /* 0x000fe20007810000 */
[-C--:B------:R-:W-:Y:S01]  /*90a0*/  FMUL.FTZ R54, R54, R12.reuse ;  /* 0x0000000c36367220 */ /* 0x080fe20000410000 */
[-C--:B------:R-:W-:Y:S01]  /*90b0*/  FMUL.FTZ R55, R55, R12.reuse ;  /* 0x0000000c37377220 */ /* 0x080fe20000410000 */
[----:B------:R-:W2:Y:S01]  /*90c0*/  MUFU.EX2 R166, R166 ;  /* 0x000000a600a67308 */ /* 0x000ea20000000800 */
[----:B0-----:R-:W-:Y:S01]  /*90d0*/  FADD.FTZ R5, R155, R5 ;  /* 0x000000059b057221 */ /* 0x001fe20000010000 */
[----:B------:R-:W0:Y:S01]  /*90e0*/  SHFL.BFLY PT, R14, R7, 0x2, 0x1f ;  /* 0x0c401f00070e7f89 */ /* 0x000e2200000e0000 */
[C---:B------:R-:W-:Y:S01]  /*90f0*/  F2FP.BF16.F32.PACK_AB R155, R159.reuse, R155 ;  /* 0x0000009b9f9b723e */ /* 0x040fe200000010ff */
[-C--:B------:R-:W-:Y:S01]  /*9100*/  FMUL.FTZ R58, R58, R12.reuse ;  /* 0x0000000c3a3a7220 */ /* 0x080fe20000410000 */
[----:B------:R-:W-:Y:S01]  /*9110*/  FADD.FTZ R5, R159, R5 ;  /* 0x000000059f057221 */ /* 0x000fe20000010000 */
[-C--:B------:R-:W-:Y:S01]  /*9120*/  FMUL.FTZ R59, R59, R12.reuse ;  /* 0x0000000c3b3b7220 */ /* 0x080fe20000410000 */
[-C--:B------:R-:W-:Y:S01]  /*9130*/  FMUL.FTZ R62, R62, R12.reuse ;  /* 0x0000000c3e3e7220 */ /* 0x080fe20000410000 */
[----:B------:R-:W3:Y:S01]  /*9140*/  MUFU.EX2 R167, R167 ;  /* 0x000000a700a77308 */ /* 0x000ee20000000800 */
        /* <DEDUP_REMOVED lines=16> */
[----:B---3--:R-:W-:Y:S01]  /*9250*/  FADD.FTZ R5, R167, R5 ;  /* 0x00000005a7057221 */ /* 0x008fe20000010000 */
[----:B0-----:R-:W-:Y:S01]  /*9260*/  FMNMX.FTZ R7, R7, R14, !PT ;  /* 0x0000000e07077209 */ /* 0x001fe20007810000 */
[----:B------:R-:W-:Y:S01]  /*9270*/  FMUL.FTZ R86, R86, R12 ;  /* 0x0000000c56567220 */ /* 0x000fe20000410000 */
[----:B------:R-:W-:Y:S01]  /*9280*/  F2FP.BF16.F32.PACK_AB R159, R167, R166 ;  /* 0x000000a6a79f723e */ /* 0x000fe200000010ff */
[-C--:B------:R-:W-:Y:S01]  /*9290*/  FMUL.FTZ R87, R87, R12.reuse ;  /* 0x0000000c57577220 */ /* 0x080fe20000410000 */
[-C--:B------:R-:W-:Y:S01]  /*92a0*/  FMUL.FTZ R90, R90, R12.reuse ;  /* 0x0000000c5a5a7220 */ /* 0x080fe20000410000 */
[----:B------:R-:W0:Y:S01]  /*92b0*/  SHFL.BFLY PT, R14, R7, 0x1, 0x1f ;  /* 0x0c201f00070e7f89 */ /* 0x000e2200000e0000 */
        /* <DEDUP_REMOVED lines=22> */
[----:B------:R-:W-:Y:S01]  /*9420*/  FMUL.FTZ R127, R127, R12 ;  /* 0x0000000c7f7f7220 */ /* 0x000fe20000410000 */
[----:B0-----:R-:W-:Y:S01]  /*9430*/  FMNMX.FTZ R7, R7, R14, !PT ;  /* 0x0000000e07077209 */ /* 0x001fe20007810000 */
[----:B------:R-:W-:Y:S01]  /*9440*/  MUFU.EX2 R179, R179 ;  /* 0x000000b300b37308 */ /* 0x000fe20000000800 */
[-C--:B------:R-:W-:Y:S01]  /*9450*/  FMUL.FTZ R130, R130, R12.reuse ;  /* 0x0000000c82827220 */ /* 0x080fe20000410000 */
[-C--:B------:R-:W-:Y:S01]  /*9460*/  FMUL.FTZ R131, R131, R12.reuse ;  /* 0x0000000c83837220 */ /* 0x080fe20000410000 */
[----:B------:R-:W-:Y:S01]  /*9470*/  FSETP.NEU.FTZ.AND P2, PT, R7, -INF , PT ;  /* 0xff8000000700780b */ /* 0x000fe20003f5d000 */
[-C--:B------:R-:W-:Y:S01]  /*9480*/  FMUL.FTZ R134, R134, R12.reuse ;  /* 0x0000000c86867220 */ /* 0x080fe20000410000 */
[-C--:B------:R-:W-:Y:S01]  /*9490*/  FMUL.FTZ R135, R135, R12.reuse ;  /* 0x0000000c87877220 */ /* 0x080fe20000410000 */
[-C--:B------:R-:W-:Y:S01]  /*94a0*/  FMUL.FTZ R138, R138, R12.reuse ;  /* 0x0000000c8a8a7220 */ /* 0x080fe20000410000 */
[----:B------:R-:W-:Y:S01]  /*94b0*/  FSEL R14, R7, RZ, P2 ;  /* 0x000000ff070e7208 */ /* 0x000fe20001000000 */
[----:B------:R-:W-:Y:S01]  /*94c0*/  MUFU.EX2 R182, R182 ;  /* 0x000000b600b67308 */ /* 0x000fe20000000800 */
[-C--:B------:R-:W-:Y:S01]  /*94d0*/  FMUL.FTZ R139, R139, R12.reuse ;  /* 0x0000000c8b8b7220 */ /* 0x080fe20000410000 */
[-C--:B------:R-:W-:Y:S01]  /*94e0*/  FMUL.FTZ R142, R142, R12.reuse ;  /* 0x0000000c8e8e7220 */ /* 0x080fe20000410000 */
[-C--:B------:R-:W-:Y:S01]  /*94f0*/  FMUL.FTZ R143, R143, R12.reuse ;  /* 0x0000000c8f8f7220 */ /* 0x080fe20000410000 */
[----:B------:R-:W-:Y:S01]  /*9500*/  FADD.FTZ R14, -R14, R11 ;  /* 0x0000000b0e0e7221 */ /* 0x000fe20000010100 */
[-C--:B------:R-:W-:Y:S01]  /*9510*/  FMUL.FTZ R146, R146, R12.reuse ;  /* 0x0000000c92927220 */ /* 0x080fe20000410000 */
[-C--:B------:R-:W-:Y:S01]  /*9520*/  FMUL.FTZ R147, R147, R12.reuse ;  /* 0x0000000c93937220 */ /* 0x080fe20000410000 */
[-C--:B------:R-:W-:Y:S01]  /*9530*/  FMUL.FTZ R150, R150, R12.reuse ;  /* 0x0000000c96967220 */ /* 0x080fe20000410000 */
[----:B------:R-:W-:Y:S01]  /*9540*/  FMUL.FTZ R11, R14, UR5 ;  /* 0x000000050e0b7c20 */ /* 0x000fe20008410000 */
[----:B------:R-:W0:Y:S01]  /*9550*/  MUFU.EX2 R183, R183 ;  /* 0x000000b700b77308 */ /* 0x000e220000000800 */
[----:B------:R-:W-:Y:S01]  /*9560*/  FMUL.FTZ R151, R151, R12 ;  /* 0x0000000c97977220 */ /* 0x000fe20000410000 */
[----:B--2---:R-:W-:-:S04]  /*9570*/  FADD.FTZ R5, R171, R5 ;  /* 0x00000005ab057221 */ /* 0x004fc80000010000 */
[----:B---3--:R-:W-:Y:S02]  /*9580*/  FADD.FTZ R5, R174, R5 ;  /* 0x00000005ae057221 */ /* 0x008fe40000010000 */
[----:B------:R-:W2:Y:S02]  /*9590*/  MUFU.EX2 R11, R11 ;  /* 0x0000000b000b7308 */ /* 0x000ea40000000800 */
[----:B-1----:R-:W-:-:S04]  /*95a0*/  FADD.FTZ R5, R175, R5 ;  /* 0x00000005af057221 */ /* 0x002fc80000010000 */
[----:B----4-:R-:W-:Y:S01]  /*95b0*/  FADD.FTZ R5, R178, R5 ;  /* 0x00000005b2057221 */ /* 0x010fe20000010000 */
[----:B0-----:R-:W-:-:S03]  /*95c0*/  F2FP.BF16.F32.PACK_AB R167, R183, R182 ;  /* 0x000000b6b7a7723e */ /* 0x001fc600000010ff */
[----:B------:R-:W-:-:S04]  /*95d0*/  FADD.FTZ R5, R179, R5 ;  /* 0x00000005b3057221 */ /* 0x000fc80000010000 */
[----:B------:R-:W-:Y:S01]  /*95e0*/  FADD.FTZ R5, R182, R5 ;  /* 0x00000005b6057221 */ /* 0x000fe20000010000 */
        /* <DEDUP_REMOVED lines=10> */
[----:B0-----:R-:W-:Y:S01]  /*9690*/  FMUL.FTZ R10, R7, UR5 ;  /* 0x00000005070a7c20 */ /* 0x001fe20008410000 */
        /* <DEDUP_REMOVED lines=26> */
[----:B------:R-:W1:Y:S01]  /*9840*/  MUFU.EX2 R154, R13 ;  /* 0x0000000d009a7308 */ /* 0x000e620000000800 */
[-C--:B------:R-:W-:Y:S01]  /*9850*/  FMUL.FTZ R57, R57, R11.reuse ;  /* 0x0000000b39397220 */ /* 0x080fe20000410000 */
[-C--:B------:R-:W-:Y:S01]  /*9860*/  FMUL.FTZ R60, R60, R11.reuse ;  /* 0x0000000b3c3c7220 */ /* 0x080fe20000410000 */
[-C--:B------:R-:W-:Y:S01]  /*9870*/  FMUL.FTZ R61, R61, R11.reuse ;  /* 0x0000000b3d3d7220 */ /* 0x080fe20000410000 */
[-C--:B------:R-:W-:Y:S01]  /*9880*/  FMUL.FTZ R64, R64, R11.reuse ;  /* 0x0000000b40407220 */ /* 0x080fe20000410000 */
[-C--:B------:R-:W-:Y:S01]  /*9890*/  FMUL.FTZ R65, R65, R11.reuse ;  /* 0x0000000b41417220 */ /* 0x080fe20000410000 */
[----:B0-----:R-:W-:Y:S01]  /*98a0*/  FFMA.FTZ R21, R11, R6, R152 ;  /* 0x000000060b157223 */ /* 0x001fe20000010098 */
        /* <DEDUP_REMOVED lines=20> */
[----:B------:R-:W-:Y:S01]  /*99f0*/  F2FP.BF16.F32.PACK_AB R163, R175, R174 ;  /* 0x000000aeafa3723e */ /* 0x000fe200000010ff */
[-C--:B------:R-:W-:Y:S01]  /*9a00*/  FMUL.FTZ R96, R96, R11.reuse ;  /* 0x0000000b60607220 */ /* 0x080fe20000410000 */
[-C--:B------:R-:W-:Y:S01]  /*9a10*/  FMUL.FTZ R97, R97, R11.reuse ;  /* 0x0000000b61617220 */ /* 0x080fe20000410000 */
[-C--:B------:R-:W-:Y:S01]  /*9a20*/  FMUL.FTZ R100, R100, R11.reuse ;  /* 0x0000000b64647220 */ /* 0x080fe20000410000 */
[-C--:B------:R-:W-:Y:S01]  /*9a30*/  FMUL.FTZ R101, R101, R11.reuse ;  /* 0x0000000b65657220 */ /* 0x080fe20000410000 */
[----:B------:R0:W1:Y:S01]  /*9a40*/  MUFU.EX2 R15, R161 ;  /* 0x000000a1000f7308 */ /* 0x0000620000000800 */
[----:B--2---:R-:W-:Y:S01]  /*9a50*/  F2FP.BF16.F32.PACK_AB R154, R13, R10 ;  /* 0x0000000a0d9a723e */ /* 0x004fe200000010ff */
[----:B------:R-:W-:Y:S01]  /*9a60*/  BAR.SYNC.DEFER_BLOCKING 0xf, 0x100 ;  /* 0x03c4000000007b1d */ /* 0x000fe20000010000 */
[-C--:B------:R-:W-:Y:S01]  /*9a70*/  FMUL.FTZ R104, R104, R11.reuse ;  /* 0x0000000b68687220 */ /* 0x080fe20000410000 */
[-C--:B------:R-:W-:Y:S01]  /*9a80*/  FMUL.FTZ R105, R105, R11.reuse ;  /* 0x0000000b69697220 */ /* 0x080fe20000410000 */
[-C--:B------:R-:W-:Y:S01]  /*9a90*/  FMUL.FTZ R108, R108, R11.reuse ;  /* 0x0000000b6c6c7220 */ /* 0x080fe20000410000 */
[-C--:B------:R-:W-:Y:S01]  /*9aa0*/  FMUL.FTZ R109, R109, R11.reuse ;  /* 0x0000000b6d6d7220 */ /* 0x080fe20000410000 */
[----:B------:R-:W-:Y:S01]  /*9ab0*/  FMUL.FTZ R112, R112, R11 ;  /* 0x0000000b70707220 */ /* 0x000fe20000410000 */
[----:B------:R-:W-:Y:S01]  /*9ac0*/  MUFU.EX2 R20, R164 ;  /* 0x000000a400147308 */ /* 0x000fe20000000800 */
[----:B0-----:R-:W-:Y:S01]  /*9ad0*/  F2FP.BF16.F32.PACK_AB R161, R171, R170 ;  /* 0x000000aaaba1723e */ /* 0x001fe200000010ff */
[----:B------:R-:W-:-:S02]  /*9ae0*/  IMAD R170, R2, 0x1000, R22 ;  /* 0x0000100002aa7824 */ /* 0x000fc400078e0216 */
[-C--:B------:R-:W-:Y:S01]  /*9af0*/  FMUL.FTZ R113, R113, R11.reuse ;  /* 0x0000000b71717220 */ /* 0x080fe20000410000 */
[-C--:B------:R-:W-:Y:S01]  /*9b00*/  FMUL.FTZ R116, R116, R11.reuse ;  /* 0x0000000b74747220 */ /* 0x080fe20000410000 */
[-C--:B------:R-:W-:Y:S01]  /*9b10*/  FMUL.FTZ R117, R117, R11.reuse ;  /* 0x0000000b75757220 */ /* 0x080fe20000410000 */
[-C--:B------:R-:W-:Y:S01]  /*9b20*/  FMUL.FTZ R120, R120, R11.reuse ;  /* 0x0000000b78787220 */ /* 0x080fe20000410000 */
[----:B------:R-:W-:Y:S01]  /*9b30*/  R2UR UR10, R170 ;  /* 0x00000000aa0a72ca */ /* 0x000fe200000e0000 */
[----:B------:R0:W2:Y:S01]  /*9b40*/  MUFU.EX2 R6, R165 ;  /* 0x000000a500067308 */ /* 0x0000a20000000800 */
        /* <DEDUP_REMOVED lines=19> */
[----:B------:R-:W-:Y:S01]  /*9c80*/  FMUL.FTZ R149, R149, R11 ;  /* 0x0000000b95957220 */ /* 0x000fe20000410000 */
[----:B------:R1:W-:Y:S01]  /*9c90*/  STSM.16.M88.4 [R188+0x36400], R152 ;  /* 0x03640098bc007844 */ /* 0x0003e20000000200 */
[----:B------:R-:W-:-:S02]  /*9ca0*/  VIADD R11, R170, 0x80 ;  /* 0x00000080aa0b7836 */ /* 0x000fc40000000000 */
[----:B------:R-:W-:Y:S01]  /*9cb0*/  FADD.FTZ R21, R10, R21 ;  /* 0x000000150a157221 */ /* 0x000fe20000010000 */
[----:B------:R-:W-:Y:S01]  /*9cc0*/  MUFU.EX2 R172, R172 ;  /* 0x000000ac00ac7308 */ /* 0x000fe20000000800 */
[----:B------:R1:W-:Y:S01]  /*9cd0*/  STSM.16.M88.4 [R189], R156 ;  /* 0x0000009cbd007844 */ /* 0x0003e20000000200 */
[----:B------:R-:W-:Y:S01]  /*9ce0*/  FADD.FTZ R5, R183, R5 ;  /* 0x00000005b7057221 */ /* 0x000fe20000010000 */
[----:B------:R-:W-:-:S04]  /*9cf0*/  FADD.FTZ R21, R13, R21 ;  /* 0x000000150d157221 */ /* 0x000fc80000010000 */
[----:B------:R-:W-:Y:S01]  /*9d00*/  FADD.FTZ R21, R14, R21 ;  /* 0x000000150e157221 */ /* 0x000fe20000010000 */
[----:B------:R-:W2:Y:S01]  /*9d10*/  MUFU.EX2 R173, R173 ;  /* 0x000000ad00ad7308 */ /* 0x000ea20000000800 */
[----:B0-----:R-:W-:Y:S02]  /*9d20*/  F2FP.BF16.F32.PACK_AB R160, R169, R168 ;  /* 0x000000a8a9a0723e */ /* 0x001fe400000010ff */
[----:B------:R-:W-:-:S04]  /*9d30*/  FADD.FTZ R21, R15, R21 ;  /* 0x000000150f157221 */ /* 0x000fc80000010000 */
[----:B------:R-:W-:Y:S01]  /*9d40*/  FADD.FTZ R21, R20, R21 ;  /* 0x0000001514157221 */ /* 0x000fe20000010000 */
[----:B------:R-:W0:Y:S03]  /*9d50*/  MUFU.EX2 R176, R176 ;  /* 0x000000b000b07308 */ /* 0x000e260000000800 */
[----:B------:R-:W-:-:S04]  /*9d60*/  FADD.FTZ R21, R6, R21 ;  /* 0x0000001506157221 */ /* 0x000fc80000010000 */
[----:B------:R-:W-:Y:S01]  /*9d70*/  FADD.FTZ R21, R168, R21 ;  /* 0x00000015a8157221 */ /* 0x000fe20000010000 */
[----:B------:R-:W3:Y:S01]  /*9d80*/  MUFU.EX2 R177, R177 ;  /* 0x000000b100b17308 */ /* 0x000ee20000000800 */
[----:B--2---:R-:W-:Y:S02]  /*9d90*/  F2FP.BF16.F32.PACK_AB R162, R173, R172 ;  /* 0x000000acada2723e */ /* 0x004fe400000010ff */
[----:B------:R-:W-:-:S03]  /*9da0*/  FADD.FTZ R21, R169, R21 ;  /* 0x00000015a9157221 */ /* 0x000fc60000010000 */
[----:B------:R1:W-:Y:S01]  /*9db0*/  STSM.16.M88.4 [R191], R160 ;  /* 0x000000a0bf007844 */ /* 0x0003e20000000200 */
[----:B------:R-:W-:Y:S01]  /*9dc0*/  FADD.FTZ R21, R172, R21 ;  /* 0x00000015ac157221 */ /* 0x000fe20000010000 */
[----:B------:R-:W2:Y:S03]  /*9dd0*/  MUFU.EX2 R180, R180 ;  /* 0x000000b400b47308 */ /* 0x000ea60000000800 */
[----:B------:R-:W-:-:S04]  /*9de0*/  FADD.FTZ R21, R173, R21 ;  /* 0x00000015ad157221 */ /* 0x000fc80000010000 */
[----:B0-----:R-:W-:Y:S01]  /*9df0*/  FADD.FTZ R21, R176, R21 ;  /* 0x00000015b0157221 */ /* 0x001fe20000010000 */
[----:B------:R-:W0:Y:S01]  /*9e00*/  MUFU.EX2 R181, R181 ;  /* 0x000000b500b57308 */ /* 0x000e220000000800 */
[C---:B---3--:R-:W-:Y:S02]  /*9e10*/  F2FP.BF16.F32.PACK_AB R164, R177.reuse, R176 ;  /* 0x000000b0b1a4723e */ /* 0x048fe400000010ff */
[----:B------:R-:W-:-:S04]  /*9e20*/  FADD.FTZ R21, R177, R21 ;  /* 0x00000015b1157221 */ /* 0x000fc80000010000 */
[----:B--2---:R-:W-:Y:S01]  /*9e30*/  FADD.FTZ R21, R180, R21 ;  /* 0x00000015b4157221 */ /* 0x004fe20000010000 */
[----:B0-----:R-:W-:-:S03]  /*9e40*/  F2FP.BF16.F32.PACK_AB R166, R181, R180 ;  /* 0x000000b4b5a6723e */ /* 0x001fc600000010ff */
        /* <DEDUP_REMOVED lines=35> */
.L_x_4969:
[----:B------:R-:W-:Y:S01]  /*a080*/  UISETP.GT.AND UP0, UPT, UR6, UR4, UPT ;  /* 0x000000040600728c */ /* 0x000fe2000bf04270 */
[----:B------:R-:W-:Y:S01]  /*a090*/  VIADD R9, R9, 0x38860 ;  /* 0x0003886009097836 */ /* 0x000fe20000000000 */
[----:B------:R-:W-:Y:S01]  /*a0a0*/  UIADD3 UR6, UR6, -0x1, URZ ;  /* 0xffffffff06067890 */ /* 0x000fe2000fffe03f */
[----:B------:R-:W-:Y:S02]  /*a0b0*/  IMAD.MOV.U32 R12, RZ, RZ, R8 ;  /* 0x000000ffff0c7224 */ /* 0x000fe400078e0008 */
[----:B------:R-:W-:Y:S01]  /*a0c0*/  IMAD.MOV.U32 R11, RZ, RZ, R7 ;  /* 0x000000ffff0b7224 */ /* 0x000fe200078e0007 */
[----:B------:R-:W-:Y:S01]  /*a0d0*/  PLOP3.LUT P1, PT, PT, PT, UP0, 0x80, 0x0 ;  /* 0x000000000000781c */ /* 0x000fe20003f2f008 */
[----:B------:R-:W-:Y:S01]  /*a0e0*/  IMAD.MOV.U32 R10, RZ, RZ, R2 ;  /* 0x000000ffff0a7224 */ /* 0x000fe200078e0002 */
[----:B------:R-:W-:-:S04]  /*a0f0*/  PRMT R9, R187, 0x654, R9 ;  /* 0x00000654bb097816 */ /* 0x000fc80000000009 */
[----:B------:R0:W-:Y:S07]  /*a100*/  SYNCS.ARRIVE.TRANS64.RED.A1T0 RZ, [R9+URZ], RZ ;  /* 0x000000ff09ff79a7 */ /* 0x0001ee000810043f */
[----:B------:R-:W-:Y:S05]  /*a110*/  @P1 BRA `(.L_x_4970) ;  /* 0xffffffcc00441947 */ /* 0x000fea000383ffff */
[----:B------:R-:W-:-:S05]  /*a120*/  UMOV UR10, UR6 ;  /* 0x00000006000a7c82 */ /* 0x000fca0008000000 */
.L_x_4959:
[----:B------:R-:W-:-:S06]  /*a130*/  UISETP.GE.AND UP0, UPT, UR10, UR38, UPT ;  /* 0x000000260a00728c */ /* 0x000fcc000bf06270 */
[----:B------:R-:W-:-:S13]  /*a140*/  PLOP3.LUT P1, PT, PT, PT, UP0, 0x80, 0x0 ;  /* 0x000000000000781c */ /* 0x000fda0003f2f008 */
[----:B------:R-:W-:Y:S05]  /*a150*/  @!P1 BRA `(.L_x_4971) ;  /* 0x0000002c00749947 */ /* 0x000fea0003800000 */
[----:B------:R-:W-:Y:S01]  /*a160*/  IMAD.MOV.U32 R10, RZ, RZ, R8 ;  /* 0x000000ffff0a7224 */ /* 0x000fe200078e0008 */
[----:B------:R-:W-:Y:S01]  /*a170*/  ULDC UR11, c[0x0][0xa80] ;  /* 0x0002a000000b7ab9 */ /* 0x000fe20000000800 */
[----:B------:R-:W-:Y:S02]  /*a180*/  IMAD.MOV.U32 R12, RZ, RZ, R7 ;  /* 0x000000ffff0c7224 */ /* 0x000fe400078e0007 */
[----:B------:R-:W-:-:S07]  /*a190*/  IMAD.MOV.U32 R11, RZ, RZ, R2 ;  /* 0x000000ffff0b7224 */ /* 0x000fce00078e0002 */
.L_x_4982:
[----:B------:R-:W-:-:S05]  /*a1a0*/  VIADD R2, R11, 0x1 ;  /* 0x000000010b027836 */ /* 0x000fca0000000000 */
[----:B------:R-:W-:-:S04]  /*a1b0*/  ISETP.NE.AND P1, PT, R2, 0x2, PT ;  /* 0x000000020200780c */ /* 0x000fc80003f25270 */
[----:B------:R-:W-:Y:S02]  /*a1c0*/  SEL R7, RZ, 0x1, P1 ;  /* 0x00000001ff077807 */ /* 0x000fe40000800000 */
[----:B------:R-:W-:Y:S02]  /*a1d0*/  SEL R2, R2, RZ, P1 ;  /* 0x000000ff02027207 */ /* 0x000fe40000800000 */
[----:B------:R-:W-:-:S13]  /*a1e0*/  R2UR UR4, R7 ;  /* 0x00000000070472ca */ /* 0x000fda00000e0000 */
[----:B------:R-:W-:Y:S01]  /*a1f0*/  ULOP3.LUT UR37, UR37, UR4, URZ, 0x3c, !UPT ;  /* 0x0000000425257292 */ /* 0x000fe2000f8e3c3f */
[----:B-1----:R-:W-:Y:S11]  /*a200*/  @!P0 BRA `(.L_x_4972) ;  /* 0x0000000000048947 */ /* 0x002ff60003800000 */
[----:B------:R-:W-:Y:S01]  /*a210*/  BPT.TRAP 0x1 ;  /* 0x000000040000795c */ /* 0x000fe20000300000 */
.L_x_4972:
[----:B------:R-:W-:Y:S02]  /*a220*/  IMAD.U32 R7, RZ, RZ, UR37 ;  /* 0x00000025ff077e24 */ /* 0x000fe4000f8e00ff */
[----:B0-----:R-:W-:-:S03]  /*a230*/  IMAD R9, R2, 0x8, R17 ;  /* 0x0000000802097824 */ /* 0x001fc600078e0211 */
[----:B------:R-:W-:-:S04]  /*a240*/  SHF.L.U32 R7, R7, 0x1f, RZ ;  /* 0x0000001f07077819 */ /* 0x000fc800000006ff */
[----:B------:R0:W1:Y:S01]  /*a250*/  SYNCS.PHASECHK.TRANS64.TRYWAIT P1, [R9+URZ+0x38830], R7 ;  /* 0x03883007090075a7 */ /* 0x000062000802017f */
[----:B------:R-:W-:Y:S05]  /*a260*/  @!P0 BRA `(.L_x_4973) ;  /* 0x0000000000048947 */ /* 0x000fea0003800000 */
[----:B------:R-:W-:Y:S01]  /*a270*/  BPT.TRAP 0x1 ;  /* 0x000000040000795c */ /* 0x000fe20000300000 */
.L_x_4973:
[----:B------:R-:W-:Y:S01]  /*a280*/  IMAD R8, R2, 0x200, R4 ;  /* 0x0000020002087824 */ /* 0x000fe200078e0204 */
[----:B-1----:R-:W-:Y:S06]  /*a290*/  @P1 BRA `(.L_x_4974) ;  /* 0x0000000000081947 */ /* 0x002fec0003800000 */
[----:B------:R-:W1:Y:S02]  /*a2a0*/  SYNCS.PHASECHK.TRANS64.TRYWAIT P1, [R9+URZ+0x38830], R7 ;  /* 0x03883007090075a7 */ /* 0x000e64000802017f */
[----:B-1----:R-:W-:Y:S05]  /*a2b0*/  @!P1 BRA `(.L_x_4975) ;  /* 0x000000f000fc9947 */ /* 0x002fea0003800000 */
.L_x_4974:
[----:B------:R-:W-:Y:S01]  /*a2c0*/  R2UR UR6, R8 ;  /* 0x00000000080672ca */ /* 0x000fe200000e0000 */
[----:B------:R-:W-:Y:S01]  /*a2d0*/  WARPGROUP.ARRIVE ;  /* 0x00000000000079c5 */ /* 0x000fe20000000000 */
[----:B------:R-:W-:Y:S01]  /*a2e0*/  UMOV UR4, UR8 ;  /* 0x0000000800047c82 */ /* 0x000fe20008000000 */
[----:B------:R-:W-:Y:S01]  /*a2f0*/  UMOV UR5, UR9 ;  /* 0x0000000900057c82 */ /* 0x000fe20008000000 */
[----:B------:R-:W-:Y:S01]  /*a300*/  UMOV UR7, 0x40000040 ;  /* 0x4000004000077882 */ /* 0x000fe20000000000 */
[----:B------:R-:W-:Y:S01]  /*a310*/  UMOV UR15, 0x40000040 ;  /* 0x40000040000f7882 */ /* 0x000fe20000000000 */
[----:B------:R-:W-:Y:S01]  /*a320*/  UMOV UR19, 0x40000040 ;  /* 0x4000004000137882 */ /* 0x000fe20000000000 */
[----:B------:R-:W-:-:S06]  /*a330*/  UMOV UR23, 0x40000040 ;  /* 0x4000004000177882 */ /* 0x000fcc0000000000 */
        /* <DEDUP_REMOVED lines=16> */
.L_x_4976:
[----:B------:R2:W3:Y:S01]  /*a440*/  SYNCS.PHASECHK.TRANS64.TRYWAIT P1, [R9+URZ+0x38850], R7 ;  /* 0x03885007090075a7 */ /* 0x0004e2000802017f */
[----:B------:R-:W-:Y:S05]  /*a450*/  @!P0 BRA `(.L_x_4977) ;  /* 0x0000000000048947 */ /* 0x000fea0003800000 */
[----:B------:R-:W-:Y:S01]  /*a460*/  BPT.TRAP 0x1 ;  /* 0x000000040000795c */ /* 0x000fe20000300000 */
.L_x_4977:
[----:B---3--:R-:W-:Y:S05]  /*a470*/  @P1 BRA `(.L_x_4978) ;  /* 0x0000000000081947 */ /* 0x008fea0003800000 */
[----:B------:R-:W3:Y:S02]  /*a480*/  SYNCS.PHASECHK.TRANS64.TRYWAIT P1, [R9+URZ+0x38850], R7 ;  /* 0x03885007090075a7 */ /* 0x000ee4000802017f */
[----:B---3--:R-:W-:Y:S05]  /*a490*/  @!P1 BRA `(.L_x_4979) ;  /* 0x000000f000989947 */ /* 0x008fea0003800000 */
.L_x_4978:
        /* <DEDUP_REMOVED lines=327> */
.L_x_4980:
[----:B------:R-:W-:Y:S01]  /*b910*/  FMNMX.FTZ R7, R152, R12, !PT ;  /* 0x0000000c98077209 */ /* 0x000fe20007810000 */
[----:B------:R-:W0:Y:S01]  /*b920*/  S2R R21, SR_CgaCtaId ;  /* 0x0000000000157919 */ /* 0x000e220000008800 */
[----:B------:R-:W-:Y:S01]  /*b930*/  UMOV UR5, UR11 ;  /* 0x0000000b00057c82 */ /* 0x000fe20008000000 */
[----:B------:R-:W-:Y:S01]  /*b940*/  ISETP.NE.AND P1, PT, R23, RZ, PT ;  /* 0x000000ff1700720c */ /* 0x000fe20003f25270 */
[----:B------:R-:W-:Y:S01]  /*b950*/  IMAD R20, R2, 0x1000, R22 ;  /* 0x0000100002147824 */ /* 0x000fe200078e0216 */
[----:B------:R-:W-:Y:S01]  /*b960*/  FMNMX.FTZ R7, R153, R7, !PT ;  /* 0x0000000799077209 */ /* 0x000fe20007810000 */
[----:B------:R-:W-:-:S03]  /*b970*/  UMOV UR7, 0x40000040 ;  /* 0x4000004000077882 */ /* 0x000fc60000000000 */
[----:B------:R-:W-:Y:S02]  /*b980*/  FMNMX.FTZ R7, R156, R7, !PT ;  /* 0x000000079c077209 */ /* 0x000fe40007810000 */
[----:B------:R-:W-:Y:S02]  /*b990*/  R2UR UR4, R20 ;  /* 0x00000000140472ca */ /* 0x000fe400000e0000 */
[----:B------:R-:W-:-:S03]  /*b9a0*/  FMNMX.FTZ R7, R157, R7, !PT ;  /* 0x000000079d077209 */ /* 0x000fc60007810000 */
[----:B------:R-:W-:Y:S01]  /*b9b0*/  @!P1 IMAD R11, R11, 0x40, R19 ;  /* 0x000000400b0b9824 */ /* 0x000fe200078e0213 */
[----:B------:R-:W-:-:S03]  /*b9c0*/  FMNMX.FTZ R7, R160, R7, !PT ;  /* 0x00000007a0077209 */ /* 0x000fc60007810000 */
[----:B------:R-:W-:Y:S01]  /*b9d0*/  @!P1 IMAD R11, R11, 0x4, R17 ;  /* 0x000000040b0b9824 */ /* 0x000fe200078e0211 */
[----:B------:R-:W-:-:S03]  /*b9e0*/  FMNMX.FTZ R7, R161, R7, !PT ;  /* 0x00000007a1077209 */ /* 0x000fc60007810000 */
[----:B------:R-:W-:Y:S01]  /*b9f0*/  UMOV UR6, UR4 ;  /* 0x0000000400067c82 */ /* 0x000fe20008000000 */
        /* <DEDUP_REMOVED lines=32> */
[----:B------:R-:W-:-:S02]  /*bc00*/  VIADD R8, R9, 0x38840 ;  /* 0x0003884009087836 */ /* 0x000fc40000000000 */
[----:B------:R-:W-:Y:S01]  /*bc10*/  FMUL.FTZ R12, R12, UR5 ;  /* 0x000000050c0c7c20 */ /* 0x000fe20008410000 */
[----:B------:R-:W-:Y:S02]  /*bc20*/  MUFU.EX2 R152, R152 ;  /* 0x0000009800987308 */ /* 0x000fe40000000800 */
[----:B0-----:R-:W-:-:S04]  /*bc30*/  PRMT R8, R21, 0x654, R8 ;  /* 0x0000065415087816 */ /* 0x001fc80000000008 */
[----:B------:R0:W-:Y:S02]  /*bc40*/  SYNCS.ARRIVE.TRANS64.RED.A1T0 RZ, [R8+URZ], RZ ;  /* 0x000000ff08ff79a7 */ /* 0x0001e4000810043f */
[----:B------:R-:W1:Y:S01]  /*bc50*/  MUFU.EX2 R12, R12 ;  /* 0x0000000c000c7308 */ /* 0x000e620000000800 */
[----:B0-----:R-:W-:-:S07]  /*bc60*/  FMNMX.FTZ R8, R154, R10, !PT ;  /* 0x0000000a9a087209 */ /* 0x001fce0007810000 */
[----:B------:R-:W0:Y:S01]  /*bc70*/  MUFU.EX2 R153, R153 ;  /* 0x0000009900997308 */ /* 0x000e220000000800 */
[----:B------:R-:W-:-:S04]  /*bc80*/  FMNMX.FTZ R8, R155, R8, !PT ;  /* 0x000000089b087209 */ /* 0x000fc80007810000 */
[----:B------:R-:W-:-:S03]  /*bc90*/  FMNMX.FTZ R8, R158, R8, !PT ;  /* 0x000000089e087209 */ /* 0x000fc60007810000 */
[----:B------:R-:W2:Y:S01]  /*bca0*/  MUFU.EX2 R156, R156 ;  /* 0x0000009c009c7308 */ /* 0x000ea20000000800 */
[----:B-1----:R-:W-:Y:S01]  /*bcb0*/  FFMA.FTZ R6, R12, R6, R152 ;  /* 0x000000060c067223 */ /* 0x002fe20000010098 */
[----:B------:R-:W-:Y:S01]  /*bcc0*/  @!P1 STS [R11+0x38400], R12 ;  /* 0x0384000c0b009388 */ /* 0x000fe20000000800 */
[----:B------:R-:W-:Y:S01]  /*bcd0*/  FMNMX.FTZ R8, R159, R8, !PT ;  /* 0x000000089f087209 */ /* 0x000fe20007810000 */
[-C--:B------:R-:W-:Y:S01]  /*bce0*/  FMUL.FTZ R24, R24, R12.reuse ;  /* 0x0000000c18187220 */ /* 0x080fe20000410000 */
[-C--:B------:R-:W-:Y:S01]  /*bcf0*/  FMUL.FTZ R25, R25, R12.reuse ;  /* 0x0000000c19197220 */ /* 0x080fe20000410000 */
[----:B------:R-:W-:Y:S01]  /*bd00*/  FMUL.FTZ R28, R28, R12 ;  /* 0x0000000c1c1c7220 */ /* 0x000fe20000410000 */
[----:B------:R-:W-:Y:S01]  /*bd10*/  FMNMX.FTZ R8, R162, R8, !PT ;  /* 0x00000008a2087209 */ /* 0x000fe20007810000 */
[----:B------:R-:W1:Y:S01]  /*bd20*/  MUFU.EX2 R157, R157 ;  /* 0x0000009d009d7308 */ /* 0x000e620000000800 */
[C---:B0-----:R-:W-:Y:S01]  /*bd30*/  F2FP.BF16.F32.PACK_AB R184, R153.reuse, R152 ;  /* 0x0000009899b8723e */ /* 0x041fe200000010ff */
[----:B------:R-:W-:Y:S01]  /*bd40*/  FADD.FTZ R6, R153, R6 ;  /* 0x0000000699067221 */ /* 0x000fe20000010000 */
[----:B------:R-:W-:Y:S01]  /*bd50*/  FMNMX.FTZ R8, R163, R8, !PT ;  /* 0x00000008a3087209 */ /* 0x000fe20007810000 */
[-C--:B------:R-:W-:Y:S01]  /*bd60*/  FMUL.FTZ R29, R29, R12.reuse ;  /* 0x0000000c1d1d7220 */ /* 0x080fe20000410000 */
[-C--:B------:R-:W-:Y:S01]  /*bd70*/  FMUL.FTZ R32, R32, R12.reuse ;  /* 0x0000000c20207220 */ /* 0x080fe20000410000 */
[----:B------:R-:W-:Y:S01]  /*bd80*/  FMUL.FTZ R33, R33, R12 ;  /* 0x0000000c21217220 */ /* 0x000fe20000410000 */
[----:B------:R-:W-:Y:S01]  /*bd90*/  FMNMX.FTZ R8, R166, R8, !PT ;  /* 0x00000008a6087209 */ /* 0x000fe20007810000 */
[----:B------:R-:W0:Y:S01]  /*bda0*/  MUFU.EX2 R152, R160 ;  /* 0x000000a000987308 */ /* 0x000e220000000800 */
        /* <DEDUP_REMOVED lines=25> */
[C---:B--2---:R-:W-:Y:S01]  /*bf40*/  FADD.FTZ R6, R161.reuse, R6 ;  /* 0x00000006a1067221 */ /* 0x044fe20000010000 */
        /* <DEDUP_REMOVED lines=39> */
[----:B-1----:R-:W-:Y:S01]  /*c1c0*/  FMNMX.FTZ R8, R8, R13, !PT ;  /* 0x0000000d08087209 */ /* 0x002fe20007810000 */
[----:B------:R-:W1:Y:S01]  /*c1d0*/  MUFU.EX2 R160, R176 ;  /* 0x000000b000a07308 */ /* 0x000e620000000800 */
        /* <DEDUP_REMOVED lines=22> */
[-C--:B------:R-:W-:Y:S01]  /*c340*/  FMUL.FTZ R141, R141, R12.reuse ;  /* 0x0000000c8d8d7220 */ /* 0x080fe20000410000 */
[----:B------:R-:W-:Y:S01]  /*c350*/  FMUL.FTZ R144, R144, R12 ;  /* 0x0000000c90907220 */ /* 0x000fe20000410000 */
[C---:B---3--:R-:W-:Y:S01]  /*c360*/  FADD.FTZ R6, R177.reuse, R6 ;  /* 0x00000006b1067221 */ /* 0x048fe20000010000 */
[----:B------:R-:W-:Y:S01]  /*c370*/  F2FP.BF16.F32.PACK_AB R160, R177, R160 ;  /* 0x000000a0b1a0723e */ /* 0x000fe200000010ff */
[-C--:B------:R-:W-:Y:S01]  /*c380*/  FMUL.FTZ R145, R145, R12.reuse ;  /* 0x0000000c91917220 */ /* 0x080fe20000410000 */
[----:B0-----:R-:W-:Y:S01]  /*c390*/  FMNMX.FTZ R8, R8, R13, !PT ;  /* 0x0000000d08087209 */ /* 0x001fe20007810000 */
[-C--:B------:R-:W-:Y:S01]  /*c3a0*/  FMUL.FTZ R148, R148, R12.reuse ;  /* 0x0000000c94947220 */ /* 0x080fe20000410000 */
[----:B------:R-:W-:-:S03]  /*c3b0*/  FMUL.FTZ R149, R149, R12 ;  /* 0x0000000c95957220 */ /* 0x000fc60000410000 */
[----:B------:R-:W-:Y:S01]  /*c3c0*/  FADD.FTZ R10, -R8, R10 ;  /* 0x0000000a080a7221 */ /* 0x000fe20000010100 */
[----:B--2---:R-:W-:-:S03]  /*c3d0*/  FADD.FTZ R6, R180, R6 ;  /* 0x00000006b4067221 */ /* 0x004fc60000010000 */
[----:B------:R-:W-:-:S06]  /*c3e0*/  FMUL.FTZ R10, R10, UR5 ;  /* 0x000000050a0a7c20 */ /* 0x000fcc0008410000 */
[----:B------:R-:W0:Y:S02]  /*c3f0*/  MUFU.EX2 R10, R10 ;  /* 0x0000000a000a7308 */ /* 0x000e240000000800 */
        /* <DEDUP_REMOVED lines=30> */
[----:B------:R-:W-:Y:S01]  /*c5e0*/  FFMA.FTZ R183, R183, UR5, -R11 ;  /* 0x00000005b7b77c23 */ /* 0x000fe2000801080b */
        /* <DEDUP_REMOVED lines=11> */
[----:B0-----:R-:W-:Y:S01]  /*c6a0*/  FFMA.FTZ R5, R10, R5, R154 ;  /* 0x000000050a057223 */ /* 0x001fe2000001009a */
[-C--:B------:R-:W-:Y:S01]  /*c6b0*/  FMUL.FTZ R67, R67, R10.reuse ;  /* 0x0000000a43437220 */ /* 0x080fe20000410000 */
        /* <DEDUP_REMOVED lines=8> */
[----:B------:R-:W-:Y:S01]  /*c740*/  FMUL.FTZ R79, R79, R10 ;  /* 0x0000000a4f4f7220 */ /* 0x000fe20000410000 */
[----:B------:R-:W-:Y:S01]  /*c750*/  F2FP.BF16.F32.PACK_AB R154, R165, R164 ;  /* 0x000000a4a59a723e */ /* 0x000fe200000010ff */
[----:B------:R-:W-:Y:S01]  /*c760*/  FMUL.FTZ R82, R82, R10 ;  /* 0x0000000a52527220 */ /* 0x000fe20000410000 */
[----:B--2---:R-:W-:Y:S01]  /*c770*/  F2FP.BF16.F32.PACK_AB R158, R173, R172 ;  /* 0x000000acad9e723e */ /* 0x004fe200000010ff */
        /* <DEDUP_REMOVED lines=44> */
[----:B------:R-:W-:Y:S01]  /*ca40*/  FMUL.FTZ R151, R151, R10 ;  /* 0x0000000a97977220 */ /* 0x000fe20000410000 */
[----:B------:R0:W-:Y:S01]  /*ca50*/  STSM.16.M88.4 [R188+0x36400], R184 ;  /* 0x036400b8bc007844 */ /* 0x0001e20000000200 */
[----:B------:R-:W-:-:S02]  /*ca60*/  VIADD R10, R20, 0x80 ;  /* 0x00000080140a7836 */ /* 0x000fc40000000000 */
[----:B------:R-:W-:Y:S01]  /*ca70*/  FADD.FTZ R5, R11, R5 ;  /* 0x000000050b057221 */ /* 0x000fe20000010000 */
[----:B------:R-:W2:Y:S01]  /*ca80*/  MUFU.EX2 R171, R171 ;  /* 0x000000ab00ab7308 */ /* 0x000ea20000000800 */
[C---:B-1----:R-:W-:Y:S01]  /*ca90*/  FADD.FTZ R6, R162.reuse, R6 ;  /* 0x00000006a2067221 */ /* 0x042fe20000010000 */
[----:B------:R-:W-:Y:S01]  /*caa0*/  F2FP.BF16.F32.PACK_AB R162, R162, R180 ;  /* 0x000000b4a2a2723e */ /* 0x000fe200000010ff */
[----:B------:R0:W-:Y:S01]  /*cab0*/  STSM.16.M88.4 [R189], R152 ;  /* 0x00000098bd007844 */ /* 0x0001e20000000200 */
[----:B------:R-:W-:Y:S01]  /*cac0*/  R2UR UR4, R10 ;  /* 0x000000000a0472ca */ /* 0x000fe200000e0000 */
[----:B------:R-:W-:Y:S02]  /*cad0*/  VIADD R10, R20, 0x100 ;  /* 0x00000100140a7836 */ /* 0x000fe40000000000 */
[----:B------:R-:W-:Y:S01]  /*cae0*/  FADD.FTZ R5, R14, R5 ;  /* 0x000000050e057221 */ /* 0x000fe20000010000 */
[----:B------:R-:W-:Y:S01]  /*caf0*/  VIADD R20, R20, 0x180 ;  /* 0x0000018014147836 */ /* 0x000fe20000000000 */
[----:B------:R-:W-:Y:S02]  /*cb00*/  MUFU.EX2 R174, R174 ;  /* 0x000000ae00ae7308 */ /* 0x000fe40000000800 */
[----:B------:R-:W-:-:S04]  /*cb10*/  FADD.FTZ R5, R13, R5 ;  /* 0x000000050d057221 */ /* 0x000fc80000010000 */
[----:B------:R-:W-:Y:S02]  /*cb20*/  FADD.FTZ R5, R15, R5 ;  /* 0x000000050f057221 */ /* 0x000fe40000010000 */
[----:B------:R-:W1:Y:S01]  /*cb30*/  MUFU.EX2 R175, R175 ;  /* 0x000000af00af7308 */ /* 0x000e620000000800 */
[----:B--2---:R-:W-:Y:S01]  /*cb40*/  F2FP.BF16.F32.PACK_AB R157, R171, R170 ;  /* 0x000000aaab9d723e */ /* 0x004fe200000010ff */
[----:B------:R-:W-:-:S04]  /*cb50*/  FADD.FTZ R5, R166, R5 ;  /* 0x00000005a6057221 */ /* 0x000fc80000010000 */
[----:B------:R-:W-:Y:S02]  /*cb60*/  FADD.FTZ R5, R167, R5 ;  /* 0x00000005a7057221 */ /* 0x000fe40000010000 */
[----:B------:R-:W2:Y:S02]  /*cb70*/  MUFU.EX2 R178, R178 ;  /* 0x000000b200b27308 */ /* 0x000ea40000000800 */
[----:B------:R-:W-:-:S04]  /*cb80*/  FADD.FTZ R5, R170, R5 ;  /* 0x00000005aa057221 */ /* 0x000fc80000010000 */
[----:B------:R-:W-:Y:S02]  /*cb90*/  FADD.FTZ R5, R171, R5 ;  /* 0x00000005ab057221 */ /* 0x000fe40000010000 */
[----:B------:R-:W3:Y:S01]  /*cba0*/  MUFU.EX2 R179, R179 ;  /* 0x000000b300b37308 */ /* 0x000ee20000000800 */
[----:B-1----:R-:W-:Y:S01]  /*cbb0*/  F2FP.BF16.F32.PACK_AB R159, R175, R174 ;  /* 0x000000aeaf9f723e */ /* 0x002fe200000010ff */
[----:B------:R-:W-:-:S04]  /*cbc0*/  FADD.FTZ R5, R174, R5 ;  /* 0x00000005ae057221 */ /* 0x000fc80000010000 */
[----:B------:R0:W-:Y:S01]  /*cbd0*/  STSM.16.M88.4 [R191], R156 ;  /* 0x0000009cbf007844 */ /* 0x0001e20000000200 */
[----:B------:R-:W-:Y:S01]  /*cbe0*/  FADD.FTZ R5, R175, R5 ;  /* 0x00000005af057221 */ /* 0x000fe20000010000 */
[----:B------:R-:W1:Y:S03]  /*cbf0*/  MUFU.EX2 R182, R182 ;  /* 0x000000b600b67308 */ /* 0x000e660000000800 */
[----:B--2---:R-:W-:-:S05]  /*cc00*/  FADD.FTZ R5, R178, R5 ;  /* 0x00000005b2057221 */ /* 0x004fca0000010000 */
[----:B------:R-:W2:Y:S01]  /*cc10*/  MUFU.EX2 R183, R183 ;  /* 0x000000b700b77308 */ /* 0x000ea20000000800 */
[C---:B---3--:R-:W-:Y:S01]  /*cc20*/  F2FP.BF16.F32.PACK_AB R161, R179.reuse, R178 ;  /* 0x000000b2b3a1723e */ /* 0x048fe200000010ff */
[----:B------:R-:W-:-:S04]  /*cc30*/  FADD.FTZ R5, R179, R5 ;  /* 0x00000005b3057221 */ /* 0x000fc80000010000 */
[----:B-1----:R-:W-:Y:S01]  /*cc40*/  FADD.FTZ R5, R182, R5 ;  /* 0x00000005b6057221 */ /* 0x002fe20000010000 */
[----:B--2---:R-:W-:-:S03]  /*cc50*/  F2FP.BF16.F32.PACK_AB R163, R183, R182 ;  /* 0x000000b6b7a3723e */ /* 0x004fc600000010ff */
[----:B------:R-:W-:Y:S02]  /*cc60*/  FADD.FTZ R5, R183, R5 ;  /* 0x00000005b7057221 */ /* 0x000fe40000010000 */
[----:B------:R0:W-:Y:S01]  /*cc70*/  STSM.16.M88.4 [R190], R160 ;  /* 0x000000a0be007844 */ /* 0x0001e20000000200 */
[----:B------:R-:W-:-:S06]  /*cc80*/  WARPGROUP.ARRIVE ;  /* 0x00000000000079c5 */ /* 0x000fcc0000000000 */
[----:B------:R-:W-:Y:S01]  /*cc90*/  HGMMA.64x256x16.F32.BF16 R24, R184, gdesc[UR4].tnspB, R24, gsb0 ;  /* 0x43e00004b8187df0 */ /* 0x000fe20008001818 */
[----:B------:R-:W-:Y:S01]  /*cca0*/  UMOV UR6, UR4 ;  /* 0x0000000400067c82 */ /* 0x000fe20008000000 */
[----:B------:R-:W-:Y:S01]  /*ccb0*/  UMOV UR7, 0x40000040 ;  /* 0x4000004000077882 */ /* 0x000fe20000000000 */
[----:B------:R-:W-:Y:S01]  /*ccc0*/  R2UR UR4, R10 ;  /* 0x000000000a0472ca */ /* 0x000fe200000e0000 */
[----:B------:R-:W-:Y:S02]  /*ccd0*/  WARPGROUP.DEPBAR.LE gsb0, 0x0 ;  /* 0x00008000000079c5 */ /* 0x000fe40000010000 */
[----:B------:R-:W-:-:S15]  /*cce0*/  WARPGROUP.ARRIVE ;  /* 0x00000000000079c5 */ /* 0x000fde0000000000 */
[----:B------:R-:W-:-:S07]  /*ccf0*/  NOP ;  /* 0x0000000000007918 */ /* 0x000fce0000000000 */
        /* <DEDUP_REMOVED lines=25> */
.L_x_4981:
        /* <DEDUP_REMOVED lines=10> */
.L_x_4971:
[----:B------:R-:W2:Y:S01]  /*cf30*/  SHFL.BFLY PT, R4, R5, 0x2, 0x1f ;  /* 0x0c401f0005047f89 */ /* 0x000ea200000e0000 */
[----:B------:R-:W-:Y:S08]  /*cf40*/  BAR.ARV 0x8, 0x100 ;  /* 0x0204000000007b1d */ /* 0x000ff00000002000 */
[----:B------:R-:W-:Y:S01]  /*cf50*/  BAR.SYNC.DEFER_BLOCKING 0xf, 0x100 ;  /* 0x03c4000000007b1d */ /* 0x000fe20000010000 */
[----:B------:R-:W-:Y:S01]  /*cf60*/  ISETP.NE.AND P2, PT, R23, RZ, PT ;  /* 0x000000ff1700720c */ /* 0x000fe20003f45270 */
[----:B------:R-:W-:Y:S01]  /*cf70*/  IMAD.MOV.U32 R20, RZ, RZ, -0x800000 ;  /* 0xff800000ff147424 */ /* 0x000fe200078e00ff */
[----:B------:R-:W-:-:S03]  /*cf80*/  UIADD3 UR36, UR36, 0x1, URZ ;  /* 0x0000000124247890 */ /* 0x000fc6000fffe03f */
[----:B------:R-:W3:Y:S01]  /*cf90*/  SHFL.BFLY PT, R3, R6, 0x2, 0x1f ;  /* 0x0c401f0006037f89 */ /* 0x000ee200000e0000 */
[----:B--2---:R-:W-:-:S05]  /*cfa0*/  FADD.FTZ R4, R4, R5 ;  /* 0x0000000504047221 */ /* 0x004fca0000010000 */
[----:B------:R-:W2:Y:S01]  /*cfb0*/  SHFL.BFLY PT, R11, R4, 0x1, 0x1f ;  /* 0x0c201f00040b7f89 */ /* 0x000ea200000e0000 */
[----:B---3--:R-:W-:Y:S01]  /*cfc0*/  FADD.FTZ R3, R3, R6 ;  /* 0x0000000603037221 */ /* 0x008fe20000010000 */
[----:B------:R-:W-:-:S04]  /*cfd0*/  IMAD.U32 R6, RZ, RZ, UR5 ;  /* 0x00000005ff067e24 */ /* 0x000fc8000f8e00ff */
[----:B------:R-:W0:Y:S01]  /*cfe0*/  SHFL.BFLY PT, R0, R3, 0x1, 0x1f ;  /* 0x0c201f0003007f89 */ /* 0x000e2200000e0000 */
[----:B--2---:R-:W-:Y:S01]  /*cff0*/  FADD.FTZ R10, R4, R11 ;  /* 0x0000000b040a7221 */ /* 0x004fe20000010000 */
[----:B------:R-:W-:-:S04]  /*d000*/  IMAD.U32 R4, RZ, RZ, UR5 ;  /* 0x00000005ff047e24 */ /* 0x000fc8000f8e00ff */
[----:B------:R-:W-:-:S13]  /*d010*/  FSETP.NE.FTZ.AND P1, PT, R10, RZ, PT ;  /* 0x000000ff0a00720b */ /* 0x000fda0003f35000 */
[----:B------:R-:W-:Y:S01]  /*d020*/  @P1 FMUL.FTZ R4, R4, 0.69314718246459960938 ;  /* 0x3f31721804041820 */ /* 0x000fe20000410000 */
[----:B01----:R-:W-:Y:S01]  /*d030*/  FADD.FTZ R9, R3, R0 ;  /* 0x0000000003097221 */ /* 0x003fe20000010000 */
[----:B------:R-:W-:Y:S01]  /*d040*/  IMAD.MOV.U32 R3, RZ, RZ, -0x800000 ;  /* 0xff800000ff037424 */ /* 0x000fe200078e00ff */
[----:B------:R-:W0:Y:S03]  /*d050*/  @P1 MUFU.LG2 R0, R10 ;  /* 0x0000000a00001308 */ /* 0x000e260000000c00 */
[----:B------:R-:W-:-:S13]  /*d060*/  FSETP.NE.FTZ.AND P0, PT, R9, RZ, PT ;  /* 0x000000ff0900720b */ /* 0x000fda0003f15000 */
[----:B------:R-:W1:Y:S01]  /*d070*/  @P0 MUFU.LG2 R11, R9 ;  /* 0x00000009000b0308 */ /* 0x000e620000000c00 */
[----:B0-----:R-:W-:Y:S01]  /*d080*/  @P1 FMUL.FTZ R5, R0, 0.69314718246459960938 ;  /* 0x3f31721800051820 */ /* 0x001fe20000410000 */
[----:B------:R-:W-:Y:S02]  /*d090*/  IMAD.MOV.U32 R0, RZ, RZ, RZ ;  /* 0x000000ffff007224 */ /* 0x000fe400078e00ff */
[----:B------:R-:W-:Y:S01]  /*d0a0*/  @P0 FMUL.FTZ R6, R6, 0.69314718246459960938 ;  /* 0x3f31721806060820 */ /* 0x000fe20000410000 */
[----:B------:R-:W-:Y:S01]  /*d0b0*/  @P1 FFMA.FTZ R3, R4, R8, R5 ;  /* 0x0000000804031223 */ /* 0x000fe20000010005 */
[----:B------:R-:W-:Y:S02]  /*d0c0*/  IMAD.MOV.U32 R4, RZ, RZ, RZ ;  /* 0x000000ffff047224 */ /* 0x000fe400078e00ff */
[----:B------:R-:W0:Y:S08]  /*d0d0*/  @P1 MUFU.RCP R0, R10 ;  /* 0x0000000a00001308 */ /* 0x000e300000001000 */
[----:B------:R-:W2:Y:S01]  /*d0e0*/  @P0 MUFU.RCP R4, R9 ;  /* 0x0000000900040308 */ /* 0x000ea20000001000 */
[----:B-1----:R-:W-:-:S04]  /*d0f0*/  @P0 FMUL.FTZ R11, R11, 0.69314718246459960938 ;  /* 0x3f3172180b0b0820 */ /* 0x002fc80000410000 */
[----:B------:R-:W-:Y:S01]  /*d100*/  @P0 FFMA.FTZ R20, R6, R7, R11 ;  /* 0x0000000706140223 */ /* 0x000fe2000001000b */
[C---:B------:R-:W-:Y:S01]  /*d110*/  @!P2 IMAD R6, R2.reuse, 0x40, R19 ;  /* 0x000000400206a824 */ /* 0x040fe200078e0213 */
[----:B------:R-:W-:Y:S01]  /*d120*/  PLOP3.LUT P0, PT, PT, PT, PT, 0x8, 0x0 ;  /* 0x000000000000781c */ /* 0x000fe20003f0e170 */
[----:B------:R-:W-:Y:S02]  /*d130*/  VIADD R2, R2, 0x1 ;  /* 0x0000000102027836 */ /* 0x000fe40000000000 */
[-C--:B0-----:R-:W-:Y:S01]  /*d140*/  FMUL.FTZ R26, R26, R0.reuse ;  /* 0x000000001a1a7220 */ /* 0x081fe20000410000 */
[----:B------:R-:W-:Y:S02]  /*d150*/  @!P2 IMAD R17, R6, 0x4, R17 ;  /* 0x000000040611a824 */ /* 0x000fe400078e0211 */
[-C--:B------:R-:W-:Y:S01]  /*d160*/  FMUL.FTZ R27, R27, R0.reuse ;  /* 0x000000001b1b7220 */ /* 0x080fe20000410000 */
[-C--:B------:R-:W-:Y:S01]  /*d170*/  FMUL.FTZ R30, R30, R0.reuse ;  /* 0x000000001e1e7220 */ /* 0x080fe20000410000 */
[----:B------:R-:W-:Y:S01]  /*d180*/  ISETP.NE.AND P1, PT, R2, 0x2, PT ;  /* 0x000000020200780c */ /* 0x000fe20003f25270 */
[-C--:B------:R-:W-:Y:S01]  /*d190*/  FMUL.FTZ R31, R31, R0.reuse ;  /* 0x000000001f1f7220 */ /* 0x080fe20000410000 */
[----:B------:R0:W-:Y:S01]  /*d1a0*/  @!P2 STS [R17+0x38420], R0 ;  /* 0x038420001100a388 */ /* 0x0001e20000000800 */
[----:B------:R-:W-:Y:S01]  /*d1b0*/  FMUL.FTZ R34, R34, R0 ;  /* 0x0000000022227220 */ /* 0x000fe20000410000 */
[----:B------:R-:W-:Y:S01]  /*d1c0*/  SEL R5, RZ, 0x1, P1 ;  /* 0x00000001ff057807 */ /* 0x000fe20000800000 */
[-C--:B--2---:R-:W-:Y:S01]  /*d1d0*/  FMUL.FTZ R24, R24, R4.reuse ;  /* 0x0000000418187220 */ /* 0x084fe20000410000 */
[----:B------:R0:W-:Y:S01]  /*d1e0*/  @!P2 STS [R17+0x38400], R4 ;  /* 0x038400041100a388 */ /* 0x0001e20000000800 */
        /* <DEDUP_REMOVED lines=123> */
[----:B------:R-:W-:Y:S01]  /*d9a0*/  SEL R2, R2, RZ, P1 ;  /* 0x000000ff02027207 */ /* 0x000fe20000800000 */
[----:B------:R-:W-:Y:S01]  /*d9b0*/  ULOP3.LUT UR37, UR37, UR4, URZ, 0x3c, !UPT ;  /* 0x0000000425257292 */ /* 0x000fe2000f8e3c3f */
[----:B0-----:R-:W-:Y:S11]  /*d9c0*/  BAR.ARV 0xe, 0x100 ;  /* 0x0384000000007b1d */ /* 0x001ff60000002000 */
.L_x_4940:
[----:B------:R-:W2:Y:S01]  /*d9d0*/  S2R R0, SR_CgaCtaId ;  /* 0x0000000000007919 */ /* 0x000ea20000008800 */
[----:B------:R-:W-:Y:S01]  /*d9e0*/  MOV R17, 0x400 ;  /* 0x0000040000117802 */ /* 0x000fe20000000f00 */
[----:B------:R-:W-:Y:S01]  /*d9f0*/  BSSY B0, `(.L_x_4983) ;  /* 0x000048b000007945 */ /* 0x000fe20003800000 */
[----:B------:R-:W-:Y:S02]  /*da00*/  BAR.SYNC.DEFER_BLOCKING 0x5, 0x180 ;  /* 0x0146000000007b1d */ /* 0x000fe40000010000 */
[----:B--2---:R-:W-:Y:S02]  /*da10*/  LEA R17, R0, R17, 0x18 ;  /* 0x0000001100117211 */ /* 0x004fe400078ec0ff */
[----:B------:R-:W-:-:S03]  /*da20*/  SHF.R.U32.HI R0, RZ, 0x10, R201 ;  /* 0x00000010ff007819 */ /* 0x000fc600000116c9 */
[----:B01----:R-:W0:Y:S02]  /*da30*/  LDS.128 R4, [R17+0x388d0] ;  /* 0x0388d00011047984 */ /* 0x003e240000000c00 */
[----:B0-----:R-:W-:Y:S02]  /*da40*/  R2UR UR4, R5 ;  /* 0x00000000050472ca */ /* 0x001fe400000e0000 */
[----:B------:R-:W-:Y:S01]  /*da50*/  R2UR UR5, R7 ;  /* 0x00000000070572ca */ /* 0x000fe200000e0000 */
[----:B------:R-:W-:Y:S06]  /*da60*/  BAR.ARV 0x4, 0x180 ;  /* 0x0106000000007b1d */ /* 0x000fec0000002000 */
[----:B------:R-:W-:Y:S08]  /*da70*/  @P0 BRA `(.L_x_4984) ;  /* 0x0000003800440947 */ /* 0x000ff00003800000 */
[----:B------:R-:W2:Y:S01]  /*da80*/  LDL R9, [R1+0x2c] ;  /* 0x00002c0001097983 */ /* 0x000ea20000100800 */
[----:B------:R-:W-:Y:S01]  /*da90*/  ULDC.64 UR6, c[0x0][0xd08] ;  /* 0x0003420000067ab9 */ /* 0x000fe20000000a00 */
[----:B------:R-:W0:Y:S01]  /*daa0*/  S2R R8, SR_SWINHI ;  /* 0x0000000000087919 */ /* 0x000e220000002f00 */
[----:B------:R-:W-:Y:S02]  /*dab0*/  MOV R4, R17 ;  /* 0x0000001100047202 */ /* 0x000fe40000000f00 */
[----:B0-----:R-:W-:Y:S01]  /*dac0*/  MOV R5, R8 ;  /* 0x0000000800057202 */ /* 0x001fe20000000f00 */
[----:B------:R-:W-:Y:S02]  /*dad0*/  BAR.SYNC.DEFER_BLOCKING 0x1, 0x100 ;  /* 0x0044000000007b1d */ /* 0x000fe40000010000 */
[----:B--2---:R-:W-:-:S03]  /*dae0*/  IMAD.WIDE R152, R9, 0x2, R4 ;  /* 0x0000000209987825 */ /* 0x004fc600078e0204 */
[C---:B------:R-:W-:Y:S02]  /*daf0*/  IADD3 R8, P6, R152.reuse, 0x6060, RZ ;  /* 0x0000606098087810 */ /* 0x040fe40007fde0ff */
[----:B------:R-:W-:Y:S02]  /*db00*/  IADD3 R10, P0, R152, 0x6040, RZ ;  /* 0x00006040980a7810 */ /* 0x000fe40007f1e0ff */
[----:B------:R-:W-:Y:S01]  /*db10*/  LOP3.LUT R7, R8, 0x380, RZ, 0xc0, !PT ;  /* 0x0000038008077812 */ /* 0x000fe200078ec0ff */
[----:B------:R-:W-:Y:S01]  /*db20*/  IMAD.X R9, RZ, RZ, R153, P6 ;  /* 0x000000ffff097224 */ /* 0x000fe200030e0699 */
[----:B------:R-:W-:Y:S02]  /*db30*/  LOP3.LUT R11, R10, 0x380, RZ, 0xc0, !PT ;  /* 0x000003800a0b7812 */ /* 0x000fe400078ec0ff */
[----:B------:R-:W-:Y:S02]  /*db40*/  SHF.R.U64 R7, R7, 0x3, RZ ;  /* 0x0000000307077819 */ /* 0x000fe400000012ff */
[----:B------:R-:W-:-:S02]  /*db50*/  IADD3 R12, P1, R152, 0x6020, RZ ;  /* 0x00006020980c7810 */ /* 0x000fc40007f3e0ff */
[----:B------:R-:W-:Y:S02]  /*db60*/  LOP3.LUT R8, R7, R8, RZ, 0x3c, !PT ;  /* 0x0000000807087212 */ /* 0x000fe400078e3cff */
[----:B------:R-:W-:Y:S02]  /*db70*/  SHF.R.U64 R11, R11, 0x3, RZ ;  /* 0x000000030b0b7819 */ /* 0x000fe400000012ff */
[----:B------:R-:W-:Y:S02]  /*db80*/  LOP3.LUT R13, R12, 0x380, RZ, 0xc0, !PT ;  /* 0x000003800c0d7812 */ /* 0x000fe400078ec0ff */
[----:B------:R-:W-:Y:S01]  /*db90*/  MOV R165, R8 ;  /* 0x0000000800a57202 */ /* 0x000fe20000000f00 */
[--C-:B------:R-:W-:Y:S01]  /*dba0*/  IMAD.MOV.U32 R9, RZ, RZ, R153.reuse ;  /* 0x000000ffff097224 */ /* 0x100fe200078e0099 */
[----:B------:R-:W-:Y:S01]  /*dbb0*/  LOP3.LUT R10, R11, R10, RZ, 0x3c, !PT ;  /* 0x0000000a0b0a7212 */ /* 0x000fe200078e3cff */
[----:B------:R-:W-:Y:S01]  /*dbc0*/  IMAD.X R11, RZ, RZ, R153, P0 ;  /* 0x000000ffff0b7224 */ /* 0x000fe200000e0699 */
[----:B------:R-:W-:-:S02]  /*dbd0*/  LOP3.LUT R8, R152, 0x380, RZ, 0xc0, !PT ;  /* 0x0000038098087812 */ /* 0x000fc400078ec0ff */
[----:B------:R-:W-:Y:S02]  /*dbe0*/  SHF.R.U64 R13, R13, 0x3, RZ ;  /* 0x000000030d0d7819 */ /* 0x000fe400000012ff */
[----:B------:R-:W-:Y:S02]  /*dbf0*/  SHF.R.U64 R8, R8, 0x3, RZ ;  /* 0x0000000308087819 */ /* 0x000fe400000012ff */
[----:B------:R-:W-:Y:S01]  /*dc00*/  LOP3.LUT R12, R13, R12, RZ, 0x3c, !PT ;  /* 0x0000000c0d0c7212 */ /* 0x000fe200078e3cff */
[----:B------:R-:W-:Y:S01]  /*dc10*/  IMAD.X R13, RZ, RZ, R153, P1 ;  /* 0x000000ffff0d7224 */ /* 0x000fe200008e0699 */
[----:B------:R-:W-:Y:S02]  /*dc20*/  MOV R164, R10 ;  /* 0x0000000a00a47202 */ /* 0x000fe40000000f00 */
[----:B------:R-:W0:Y:S01]  /*dc30*/  LDC R10, c[0x0][0xbd4] ;  /* 0x0002f500ff0a7b82 */ /* 0x000e220000000800 */
[----:B------:R-:W-:Y:S02]  /*dc40*/  LOP3.LUT R8, R8, R152, RZ, 0x3c, !PT ;  /* 0x0000009808087212 */ /* 0x000fe400078e3cff */
[----:B------:R-:W-:-:S02]  /*dc50*/  MOV R22, R12 ;  /* 0x0000000c00167202 */ /* 0x000fc40000000f00 */
[C---:B------:R-:W-:Y:S02]  /*dc60*/  IADD3 R156, P4, R152.reuse, 0x4040, RZ ;  /* 0x00004040989c7810 */ /* 0x040fe40007f9e0ff */
[----:B------:R-:W-:Y:S02]  /*dc70*/  MOV R12, R8 ;  /* 0x00000008000c7202 */ /* 0x000fe40000000f00 */
[C---:B------:R-:W-:Y:S02]  /*dc80*/  IADD3 R162, P0, R152.reuse, 0x2060, RZ ;  /* 0x0000206098a27810 */ /* 0x040fe40007f1e0ff */
[----:B------:R-:W-:Y:S02]  /*dc90*/  IADD3 R8, P1, R152, 0x2040, RZ ;  /* 0x0000204098087810 */ /* 0x000fe40007f3e0ff */
[----:B------:R-:W-:Y:S02]  /*dca0*/  LOP3.LUT R157, R156, 0x380, RZ, 0xc0, !PT ;  /* 0x000003809c9d7812 */ /* 0x000fe400078ec0ff */
[----:B------:R-:W-:-:S02]  /*dcb0*/  LOP3.LUT R163, R162, 0x380, RZ, 0xc0, !PT ;  /* 0x00000380a2a37812 */ /* 0x000fc400078ec0ff */
[----:B------:R-:W-:Y:S02]  /*dcc0*/  LOP3.LUT R9, R8, 0x380, RZ, 0xc0, !PT ;  /* 0x0000038008097812 */ /* 0x000fe400078ec0ff */
        /* <DEDUP_REMOVED lines=8> */
[----:B------:R-:W-:Y:S01]  /*dd50*/  IMAD.X R9, RZ, RZ, R153, P1 ;  /* 0x000000ffff097224 */ /* 0x000fe200008e0699 */
[----:B------:R-:W-:-:S02]  /*dd60*/  ISETP.NE.AND P0, PT, R0, RZ, PT ;  /* 0x000000ff0000720c */ /* 0x000fc40003f05270 */
[----:B------:R-:W-:Y:S02]  /*dd70*/  MOV R156, R156 ;  /* 0x0000009c009c7202 */ /* 0x000fe40000000f00 */
[----:B------:R-:W-:Y:S02]  /*dd80*/  IADD3 R158, P5, R152, 0x4020, RZ ;  /* 0x00004020989e7810 */ /* 0x000fe40007fbe0ff */
[----:B0-----:R-:W-:Y:S02]  /*dd90*/  SEL R0, R0, R10, P0 ;  /* 0x0000000a00007207 */ /* 0x001fe40000000000 */
[----:B------:R-:W-:Y:S02]  /*dda0*/  MOV R157, R8 ;  /* 0x00000008009d7202 */ /* 0x000fe40000000f00 */
        /* <DEDUP_REMOVED lines=9> */
[----:B------:R-:W-:-:S02]  /*de40*/  F2FP.BF16.F32.PACK_AB R10, R29, R28 ;  /* 0x0000001c1d0a723e */ /* 0x000fc400000010ff */
[----:B------:R-:W-:Y:S02]  /*de50*/  MOV R158, R158 ;  /* 0x0000009e009e7202 */ /* 0x000fe40000000f00 */
[----:B------:R-:W-:Y:S02]  /*de60*/  MOV R159, R8 ;  /* 0x00000008009f7202 */ /* 0x000fe40000000f00 */
[----:B------:R-:W-:Y:S02]  /*de70*/  F2FP.BF16.F32.PACK_AB R8, R25, R24 ;  /* 0x000000181908723e */ /* 0x000fe400000010ff */
[----:B------:R-:W-:Y:S02]  /*de80*/  F2FP.BF16.F32.PACK_AB R9, R27, R26 ;  /* 0x0000001a1b09723e */ /* 0x000fe400000010ff */
[----:B------:R-:W-:Y:S02]  /*de90*/  F2FP.BF16.F32.PACK_AB R11, R31, R30 ;  /* 0x0000001e1f0b723e */ /* 0x000fe400000010ff */
[----:B------:R-:W-:-:S02]  /*dea0*/  IADD3 R14, P2, R152, 0x6000, RZ ;  /* 0x00006000980e7810 */ /* 0x000fc40007f5e0ff */
[----:B------:R-:W-:Y:S01]  /*deb0*/  F2FP.BF16.F32.PACK_AB R13, R35, R34 ;  /* 0x00000022230d723e */ /* 0x000fe200000010ff */
[----:B------:R0:W-:Y:S01]  /*dec0*/  STSM.16.M88.4 [R12], R8 ;  /* 0x000000080c007844 */ /* 0x0001e20000000200 */
[----:B------:R-:W-:Y:S02]  /*ded0*/  LOP3.LUT R15, R14, 0x380, RZ, 0xc0, !PT ;  /* 0x000003800e0f7812 */ /* 0x000fe400078ec0ff */
[----:B------:R-:W-:Y:S02]  /*dee0*/  IADD3 R154, P3, R152, 0x4060, RZ ;  /* 0x00004060989a7810 */ /* 0x000fe40007f7e0ff */
[----:B------:R-:W-:Y:S02]  /*def0*/  SHF.R.U64 R15, R15, 0x3, RZ ;  /* 0x000000030f0f7819 */ /* 0x000fe400000012ff */
[----:B------:R-:W-:Y:S02]  /*df00*/  LOP3.LUT R155, R154, 0x380, RZ, 0xc0, !PT ;  /* 0x000003809a9b7812 */ /* 0x000fe400078ec0ff */
[----:B------:R-:W-:Y:S01]  /*df10*/  LOP3.LUT R14, R15, R14, RZ, 0x3c, !PT ;  /* 0x0000000e0f0e7212 */ /* 0x000fe200078e3cff */
[----:B------:R-:W-:Y:S01]  /*df20*/  IMAD.X R15, RZ, RZ, R153, P2 ;  /* 0x000000ffff0f7224 */ /* 0x000fe200010e0699 */
[----:B------:R-:W-:-:S02]  /*df30*/  SHF.R.U64 R155, R155, 0x3, RZ ;  /* 0x000000039b9b7819 */ /* 0x000fc400000012ff */
[C---:B------:R-:W-:Y:S02]  /*df40*/  IADD3 R160, P6, R152.reuse, 0x4000, RZ ;  /* 0x0000400098a07810 */ /* 0x040fe40007fde0ff */
[----:B------:R-:W-:Y:S02]  /*df50*/  MOV R21, R14 ;  /* 0x0000000e00157202 */ /* 0x000fe40000000f00 */
[----:B0-----:R-:W-:Y:S02]  /*df60*/  IADD3 R8, P0, R152, 0x20, RZ ;  /* 0x0000002098087810 */ /* 0x001fe40007f1e0ff */
[----:B------:R-:W-:Y:S02]  /*df70*/  F2FP.BF16.F32.PACK_AB R12, R33, R32 ;  /* 0x00000020210c723e */ /* 0x000fe400000010ff */
[----:B------:R-:W-:Y:S02]  /*df80*/  LOP3.LUT R9, R8, 0x380, RZ, 0xc0, !PT ;  /* 0x0000038008097812 */ /* 0x000fe400078ec0ff */
[----:B------:R-:W-:-:S02]  /*df90*/  F2FP.BF16.F32.PACK_AB R14, R37, R36 ;  /* 0x00000024250e723e */ /* 0x000fc400000010ff */
[----:B------:R-:W-:Y:S02]  /*dfa0*/  SHF.R.U64 R9, R9, 0x3, RZ ;  /* 0x0000000309097819 */ /* 0x000fe400000012ff */
[----:B------:R-:W-:Y:S02]  /*dfb0*/  F2FP.BF16.F32.PACK_AB R15, R39, R38 ;  /* 0x00000026270f723e */ /* 0x000fe400000010ff */
[----:B------:R-:W-:Y:S01]  /*dfc0*/  LOP3.LUT R8, R9, R8, RZ, 0x3c, !PT ;  /* 0x0000000809087212 */ /* 0x000fe200078e3cff */
[----:B------:R-:W-:Y:S01]  /*dfd0*/  IMAD.X R9, RZ, RZ, R153, P0 ;  /* 0x000000ffff097224 */ /* 0x000fe200000e0699 */
[----:B------:R-:W-:Y:S02]  /*dfe0*/  F2FP.BF16.F32.PACK_AB R10, R45, R44 ;  /* 0x0000002c2d0a723e */ /* 0x000fe400000010ff */
[----:B------:R-:W-:Y:S02]  /*dff0*/  F2FP.BF16.F32.PACK_AB R11, R47, R46 ;  /* 0x0000002e2f0b723e */ /* 0x000fe400000010ff */
[----:B------:R-:W-:-:S02]  /*e000*/  MOV R8, R8 ;  /* 0x0000000800087202 */ /* 0x000fc40000000f00 */
[----:B------:R-:W-:Y:S01]  /*e010*/  LOP3.LUT R154, R155, R154, RZ, 0x3c, !PT ;  /* 0x0000009a9b9a7212 */ /* 0x000fe200078e3cff */
[----:B------:R-:W-:Y:S01]  /*e020*/  IMAD.X R155, RZ, RZ, R153, P3 ;  /* 0x000000ffff9b7224 */ /* 0x000fe200018e0699 */
[----:B------:R-:W-:Y:S01]  /*e030*/  LOP3.LUT R161, R160, 0x380, RZ, 0xc0, !PT ;  /* 0x00000380a0a17812 */ /* 0x000fe200078ec0ff */
[----:B------:R0:W-:Y:S01]  /*e040*/  STSM.16.M88.4 [R8], R12 ;  /* 0x0000000c08007844 */ /* 0x0001e20000000200 */
[----:B------:R-:W-:Y:S02]  /*e050*/  MOV R162, R162 ;  /* 0x000000a200a27202 */ /* 0x000fe40000000f00 */
[----:B------:R-:W-:Y:S02]  /*e060*/  MOV R7, R154 ;  /* 0x0000009a00077202 */ /* 0x000fe40000000f00 */
[----:B------:R-:W-:Y:S02]  /*e070*/  SHF.R.U64 R161, R161, 0x3, RZ ;  /* 0x00000003a1a17819 */ /* 0x000fe400000012ff */
[----:B------:R-:W-:-:S02]  /*e080*/  F2FP.BF16.F32.PACK_AB R155, R71, R70 ;  /* 0x00000046479b723e */ /* 0x000fc400000010ff */
        /* <DEDUP_REMOVED lines=80> */
[----:B------:R-:W-:Y:S01]  /*e590*/  STSM.16.M88.4 [R22], R12 ;  /* 0x0000000c16007844 */ /* 0x000fe20000000200 */
[----:B------:R-:W-:Y:S02]  /*e5a0*/  F2FP.BF16.F32.PACK_AB R153, R139, R138 ;  /* 0x0000008a8b99723e */ /* 0x000fe400000010ff */
[----:B------:R-:W-:Y:S02]  /*e5b0*/  F2FP.BF16.F32.PACK_AB R154, R141, R140 ;  /* 0x0000008c8d9a723e */ /* 0x000fe400000010ff */
[----:B------:R-:W-:Y:S02]  /*e5c0*/  F2FP.BF16.F32.PACK_AB R155, R143, R142 ;  /* 0x0000008e8f9b723e */ /* 0x000fe400000010ff */
[----:B------:R-:W-:Y:S02]  /*e5d0*/  SHF.L.U64.HI R7, R194, 0x2, R202 ;  /* 0x00000002c2077819 */ /* 0x000fe400000102ca */
[----:B0-----:R-:W-:Y:S01]  /*e5e0*/  F2FP.BF16.F32.PACK_AB R8, R145, R144 ;  /* 0x000000909108723e */ /* 0x001fe200000010ff */
[----:B------:R-:W-:Y:S01]  /*e5f0*/  STSM.16.M88.4 [R164], R152 ;  /* 0x00000098a4007844 */ /* 0x000fe20000000200 */
[----:B------:R-:W-:-:S02]  /*e600*/  F2FP.BF16.F32.PACK_AB R9, R147, R146 ;  /* 0x000000929309723e */ /* 0x000fc400000010ff */
[----:B------:R-:W-:Y:S02]  /*e610*/  F2FP.BF16.F32.PACK_AB R10, R149, R148 ;  /* 0x00000094950a723e */ /* 0x000fe400000010ff */
[----:B------:R-:W-:-:S05]  /*e620*/  F2FP.BF16.F32.PACK_AB R11, R151, R150 ;  /* 0x00000096970b723e */ /* 0x000fca00000010ff */
[----:B------:R0:W-:Y:S02]  /*e630*/  STSM.16.M88.4 [R165], R8 ;  /* 0x00000008a5007844 */ /* 0x0001e40000000200 */
[----:B0-----:R-:W0:Y:S01]  /*e640*/  LDC.64 R10, c[0x0][0xd00] ;  /* 0x00034000ff0a7b82 */ /* 0x001e220000000a00 */
[----:B------:R-:W-:-:S07]  /*e650*/  IMAD.SHL.U32 R8, R194, 0x4, RZ ;  /* 0x00000004c2087824 */ /* 0x000fce00078e00ff */
[----:B------:R-:W-:Y:S01]  /*e660*/  BAR.SYNC.DEFER_BLOCKING 0x1, 0x100 ;  /* 0x0044000000007b1d */ /* 0x000fe20000010000 */
[----:B------:R-:W-:-:S04]  /*e670*/  @P0 IADD3 R12, P2, R8, UR6, RZ ;  /* 0x00000006080c0c10 */ /* 0x000fc8000ff5e0ff */
[----:B------:R-:W-:Y:S02]  /*e680*/  @P0 IADD3.X R13, R7, UR7, RZ, P2, !PT ;  /* 0x00000007070d0c10 */ /* 0x000fe400097fe4ff */
[----:B0-----:R-:W-:Y:S02]  /*e690*/  ISETP.NE.U32.AND P1, PT, R10, RZ, PT ;  /* 0x000000ff0a00720c */ /* 0x001fe40003f25070 */
[----:B------:R-:W-:Y:S01]  /*e6a0*/  IADD3 R8, P2, R8, R10, RZ ;  /* 0x0000000a08087210 */ /* 0x000fe20007f5e0ff */
[----:B------:R-:W2:Y:S01]  /*e6b0*/  @P0 LDG.E R12, desc[UR42][R12.64] ;  /* 0x0000002a0c0c0981 */ /* 0x000ea2000c1e1900 */
[----:B------:R-:W-:-:S03]  /*e6c0*/  ISETP.NE.AND.EX P1, PT, R11, RZ, PT, P1 ;  /* 0x000000ff0b00720c */ /* 0x000fc60003f25310 */
[----:B------:R-:W-:Y:S02]  /*e6d0*/  IMAD.X R9, R7, 0x1, R11, P2 ;  /* 0x0000000107097824 */ /* 0x000fe400010e060b */
[----:B------:R-:W-:-:S08]  /*e6e0*/  IMAD.MOV.U32 R7, RZ, RZ, RZ ;  /* 0x000000ffff077224 */ /* 0x000fd000078e00ff */
        /* <DEDUP_REMOVED lines=10> */
.L_x_4985:
        /* <DEDUP_REMOVED lines=11> */
[----:B------:R-:W-:Y:S01]  /*e840*/  VIADD R153, R193, UR39 ;  /* 0x00000027c1997c36 */ /* 0x000fe20008000000 */
[----:B------:R-:W-:Y:S02]  /*e850*/  SEL R9, R9, 0xa78, P1 ;  /* 0x00000a7809097807 */ /* 0x000fe40000800000 */
[----:B------:R-:W-:Y:S02]  /*e860*/  ISETP.NE.AND.EX P0, PT, R11, RZ, PT, P0 ;  /* 0x000000ff0b00720c */ /* 0x000fe40003f05300 */
[----:B------:R-:W-:Y:S01]  /*e870*/  SEL R154, R201, RZ, P1 ;  /* 0x000000ffc99a7207 */ /* 0x000fe20000800000 */
[----:B------:R-:W1:Y:S01]  /*e880*/  LDC.64 R12, c[0x0][R9+0x220] ;  /* 0x00008800090c7b82 */ /* 0x000e620000000a00 */
[----:B------:R-:W-:-:S02]  /*e890*/  SEL R22, R194, RZ, !P0 ;  /* 0x000000ffc2167207 */ /* 0x000fc40004000000 */
[----:B------:R-:W-:-:S05]  /*e8a0*/  SEL R21, R202, RZ, !P0 ;  /* 0x000000ffca157207 */ /* 0x000fca0004000000 */
[----:B------:R-:W3:Y:S01]  /*e8b0*/  LDC.64 R14, c[0x0][R9+0x218] ;  /* 0x00008600090e7b82 */ /* 0x000ee20000000a00 */
[----:B0-----:R-:W-:Y:S01]  /*e8c0*/  ISETP.NE.AND P0, PT, R155, 0x1, PT ;  /* 0x000000019b00780c */ /* 0x001fe20003f05270 */
[----:B-1----:R-:W-:-:S04]  /*e8d0*/  IMAD R13, R13, R22, RZ ;  /* 0x000000160d0d7224 */ /* 0x002fc800078e02ff */
[C---:B------:R-:W-:Y:S02]  /*e8e0*/  IMAD R21, R12.reuse, R21, R13 ;  /* 0x000000150c157224 */ /* 0x040fe400078e020d */
[----:B------:R-:W-:-:S04]  /*e8f0*/  IMAD.WIDE.U32 R12, R12, R22, RZ ;  /* 0x000000160c0c7225 */ /* 0x000fc800078e00ff */
[-C--:B---3--:R-:W-:Y:S02]  /*e900*/  IMAD R22, R15, R195.reuse, RZ ;  /* 0x000000c30f167224 */ /* 0x088fe400078e02ff */
        /* <DEDUP_REMOVED lines=20> */
[----:B------:R-:W-:-:S02]  /*ea50*/  VIADD R21, R19, UR39 ;  /* 0x0000002713157c36 */ /* 0x000fc40008000000 */
        /* <DEDUP_REMOVED lines=22> */
.L_x_4986:
        /* <DEDUP_REMOVED lines=10> */
[----:B------:R-:W-:-:S04]  /*ec60*/  SHF.R.S32.HI R9, RZ, 0x1f, R0 ;  /* 0x0000001fff097819 */ /* 0x000fc80000011400 */
[----:B------:R-:W-:-:S04]  /*ec70*/  LEA.HI R9, R9, R0, RZ, 0x3 ;  /* 0x0000000009097211 */ /* 0x000fc800078f18ff */
[----:B0-----:R-:W-:-:S05]  /*ec80*/  SHF.R.S32.HI R3, RZ, 0x3, R9 ;  /* 0x00000003ff037819 */ /* 0x001fca0000011409 */
        /* <DEDUP_REMOVED lines=9> */
[----:B------:R-:W-:Y:S01]  /*ed20*/  IMAD.X R25, RZ, RZ, R5, P3 ;  /* 0x000000ffff197224 */ /* 0x000fe200018e0605 */
[----:B------:R-:W-:Y:S02]  /*ed30*/  IADD3 R53, P3, R4, 0x8000, RZ ;  /* 0x0000800004357810 */ /* 0x000fe40007f7e0ff */
[----:B------:R-:W-:Y:S02]  /*ed40*/  SHF.R.U64 R44, R44, 0x3, RZ ;  /* 0x000000032c2c7819 */ /* 0x000fe400000012ff */
[----:B------:R-:W-:Y:S01]  /*ed50*/  LOP3.LUT R52, R53, 0x380, RZ, 0xc0, !PT ;  /* 0x0000038035347812 */ /* 0x000fe200078ec0ff */
[----:B------:R-:W-:Y:S01]  /*ed60*/  IMAD R8, R8, UR8, RZ ;  /* 0x0000000808087c24 */ /* 0x000fe2000f8e02ff */
[----:B------:R-:W-:Y:S01]  /*ed70*/  IADD3 R49, P2, R4, 0x7000, RZ ;  /* 0x0000700004317810 */ /* 0x000fe20007f5e0ff */
[----:B------:R-:W5:Y:S01]  /*ed80*/  LD.E.128 R24, desc[UR42][R24.64] ;  /* 0x0000002a18187980 */ /* 0x000f62000c101d00 */
[----:B------:R-:W-:-:S02]  /*ed90*/  SHF.R.U64 R52, R52, 0x3, RZ ;  /* 0x0000000334347819 */ /* 0x000fc400000012ff */
[C---:B------:R-:W-:Y:S02]  /*eda0*/  IADD3 R29, P4, R4.reuse, 0x2000, RZ ;  /* 0x00002000041d7810 */ /* 0x040fe40007f9e0ff */
[C---:B------:R-:W-:Y:S02]  /*edb0*/  IADD3 R33, P5, R4.reuse, 0x3000, RZ ;  /* 0x0000300004217810 */ /* 0x040fe40007fbe0ff */
[----:B------:R-:W-:Y:S02]  /*edc0*/  IADD3 R37, P6, R4, 0x4000, RZ ;  /* 0x0000400004257810 */ /* 0x000fe40007fde0ff */
[----:B------:R-:W-:Y:S02]  /*edd0*/  LOP3.LUT R40, R41, 0x380, RZ, 0xc0, !PT ;  /* 0x0000038029287812 */ /* 0x000fe400078ec0ff */
[----:B------:R-:W-:Y:S01]  /*ede0*/  LOP3.LUT R52, R52, R53, RZ, 0x3c, !PT ;  /* 0x0000003534347212 */ /* 0x000fe200078e3cff */
[--C-:B------:R-:W-:Y:S01]  /*edf0*/  IMAD.X R53, RZ, RZ, R5.reuse, P3 ;  /* 0x000000ffff357224 */ /* 0x100fe200018e0605 */
[----:B------:R-:W-:Y:S01]  /*ee00*/  LOP3.LUT R44, R44, R45, RZ, 0x3c, !PT ;  /* 0x0000002d2c2c7212 */ /* 0x000fe200078e3cff */
[----:B------:R-:W-:Y:S01]  /*ee10*/  IMAD.X R45, RZ, RZ, R5, P1 ;  /* 0x000000ffff2d7224 */ /* 0x000fe200008e0605 */
[----:B------:R-:W-:-:S02]  /*ee20*/  LOP3.LUT R48, R49, 0x380, RZ, 0xc0, !PT ;  /* 0x0000038031307812 */ /* 0x000fc400078ec0ff */
[----:B------:R-:W-:Y:S01]  /*ee30*/  IADD3 R11, P3, R4, 0xf000, RZ ;  /* 0x0000f000040b7810 */ /* 0x000fe20007f7e0ff */
[----:B------:R-:W5:Y:S01]  /*ee40*/  LD.E.128 R52, desc[UR42][R52.64] ;  /* 0x0000002a34347980 */ /* 0x000f62000c101d00 */
[----:B------:R-:W-:Y:S02]  /*ee50*/  LOP3.LUT R28, R29, 0x380, RZ, 0xc0, !PT ;  /* 0x000003801d1c7812 */ /* 0x000fe400078ec0ff */
[----:B------:R-:W-:Y:S01]  /*ee60*/  LOP3.LUT R32, R33, 0x380, RZ, 0xc0, !PT ;  /* 0x0000038021207812 */ /* 0x000fe200078ec0ff */
[----:B------:R-:W-:Y:S01]  /*ee70*/  IMAD.X R81, RZ, RZ, R5, P3 ;  /* 0x000000ffff517224 */ /* 0x000fe200018e0605 */
[----:B------:R-:W-:Y:S01]  /*ee80*/  LOP3.LUT R36, R37, 0x380, RZ, 0xc0, !PT ;  /* 0x0000038025247812 */ /* 0x000fe200078ec0ff */
[----:B------:R-:W5:Y:S01]  /*ee90*/  LD.E.128 R44, desc[UR42][R44.64] ;  /* 0x0000002a2c2c7980 */ /* 0x000f62000c101d00 */
[----:B------:R-:W-:Y:S02]  /*eea0*/  SHF.R.U64 R40, R40, 0x3, RZ ;  /* 0x0000000328287819 */ /* 0x000fe400000012ff */
[----:B------:R-:W-:-:S02]  /*eeb0*/  IADD3 R73, P1, R4, 0xd000, RZ ;  /* 0x0000d00004497810 */ /* 0x000fc40007f3e0ff */
[----:B------:R-:W-:Y:S02]  /*eec0*/  SHF.R.U64 R48, R48, 0x3, RZ ;  /* 0x0000000330307819 */ /* 0x000fe400000012ff */
[----:B------:R-:W-:Y:S02]  /*eed0*/  SHF.R.U64 R28, R28, 0x3, RZ ;  /* 0x000000031c1c7819 */ /* 0x000fe400000012ff */
[----:B------:R-:W-:Y:S02]  /*eee0*/  SHF.R.U64 R32, R32, 0x3, RZ ;  /* 0x0000000320207819 */ /* 0x000fe400000012ff */
[----:B------:R-:W-:Y:S02]  /*eef0*/  SHF.R.U64 R36, R36, 0x3, RZ ;  /* 0x0000000324247819 */ /* 0x000fe400000012ff */
[----:B------:R-:W-:Y:S01]  /*ef00*/  LOP3.LUT R40, R40, R41, RZ, 0x3c, !PT ;  /* 0x0000002928287212 */ /* 0x000fe200078e3cff */
[----:B------:R-:W-:Y:S01]  /*ef10*/  IMAD.X R41, RZ, RZ, R5, P0 ;  /* 0x000000ffff297224 */ /* 0x000fe200000e0605 */
[----:B------:R-:W-:-:S02]  /*ef20*/  LOP3.LUT R72, R73, 0x380, RZ, 0xc0, !PT ;  /* 0x0000038049487812 */ /* 0x000fc400078ec0ff */
[----:B--2---:R-:W-:Y:S02]  /*ef30*/  ISETP.NE.AND P3, PT, R21, 0x1, PT ;  /* 0x000000011500780c */ /* 0x004fe40003f65270 */
[----:B------:R-:W-:Y:S01]  /*ef40*/  LOP3.LUT R48, R48, R49, RZ, 0x3c, !PT ;  /* 0x0000003130307212 */ /* 0x000fe200078e3cff */
[--C-:B------:R-:W-:Y:S01]  /*ef50*/  IMAD.X R49, RZ, RZ, R5.reuse, P2 ;  /* 0x000000ffff317224 */ /* 0x100fe200010e0605 */
[----:B------:R-:W-:Y:S01]  /*ef60*/  IADD3 R69, P0, R4, 0xc000, RZ ;  /* 0x0000c00004457810 */ /* 0x000fe20007f1e0ff */
[----:B------:R-:W5:Y:S01]  /*ef70*/  LD.E.128 R40, desc[UR42][R40.64] ;  /* 0x0000002a28287980 */ /* 0x000f62000c101d00 */
[----:B------:R-:W-:Y:S01]  /*ef80*/  LOP3.LUT R28, R28, R29, RZ, 0x3c, !PT ;  /* 0x0000001d1c1c7212 */ /* 0x000fe200078e3cff */
[--C-:B------:R-:W-:Y:S01]  /*ef90*/  IMAD.X R29, RZ, RZ, R5.reuse, P4 ;  /* 0x000000ffff1d7224 */ /* 0x100fe200020e0605 */
[----:B------:R-:W-:Y:S01]  /*efa0*/  LOP3.LUT R32, R32, R33, RZ, 0x3c, !PT ;  /* 0x0000002120207212 */ /* 0x000fe200078e3cff */
[--C-:B------:R-:W-:Y:S01]  /*efb0*/  IMAD.X R33, RZ, RZ, R5.reuse, P5 ;  /* 0x000000ffff217224 */ /* 0x100fe200028e0605 */
[----:B------:R-:W-:Y:S01]  /*efc0*/  LOP3.LUT R36, R36, R37, RZ, 0x3c, !PT ;  /* 0x0000002524247212 */ /* 0x000fe200078e3cff */
[----:B------:R-:W-:Y:S01]  /*efd0*/  IMAD.X R37, RZ, RZ, R5, P6 ;  /* 0x000000ffff257224 */ /* 0x000fe200030e0605 */
[----:B------:R-:W-:Y:S01]  /*efe0*/  IADD3 R77, P2, R4, 0xe000, RZ ;  /* 0x0000e000044d7810 */ /* 0x000fe20007f5e0ff */
[----:B------:R-:W0:Y:S01]  /*eff0*/  @P3 LDC R85, c[0x0][0xcec] ;  /* 0x00033b00ff553b82 */ /* 0x000e220000000800 */
[----:B------:R-:W-:Y:S01]  /*f000*/  SHF.R.U64 R72, R72, 0x3, RZ ;  /* 0x0000000348487819 */ /* 0x000fe200000012ff */
[----:B------:R-:W5:Y:S01]  /*f010*/  LD.E.128 R28, desc[UR42][R28.64] ;  /* 0x0000002a1c1c7980 */ /* 0x000f62000c101d00 */
[----:B------:R-:W-:-:S02]  /*f020*/  LOP3.LUT R10, R11, 0x380, RZ, 0xc0, !PT ;  /* 0x000003800b0a7812 */ /* 0x000fc400078ec0ff */
[C---:B------:R-:W-:Y:S01]  /*f030*/  IADD3 R57, P4, R4.reuse, 0x9000, RZ ;  /* 0x0000900004397810 */ /* 0x040fe20007f9e0ff */
[----:B------:R-:W5:Y:S01]  /*f040*/  LD.E.128 R32, desc[UR42][R32.64] ;  /* 0x0000002a20207980 */ /* 0x000f62000c101d00 */
[C---:B------:R-:W-:Y:S01]  /*f050*/  IADD3 R61, P5, R4.reuse, 0xa000, RZ ;  /* 0x0000a000043d7810 */ /* 0x040fe20007fbe0ff */
[----:B------:R-:W1:Y:S01]  /*f060*/  @P3 LDC R87, c[0x0][0xcf0] ;  /* 0x00033c00ff573b82 */ /* 0x000e620000000800 */
[C---:B------:R-:W-:Y:S01]  /*f070*/  IADD3 R65, P6, R4.reuse, 0xb000, RZ ;  /* 0x0000b00004417810 */ /* 0x040fe20007fde0ff */
[----:B------:R-:W5:Y:S01]  /*f080*/  LD.E.128 R36, desc[UR42][R36.64] ;  /* 0x0000002a24247980 */ /* 0x000f62000c101d00 */
[----:B------:R-:W-:Y:S02]  /*f090*/  LOP3.LUT R68, R69, 0x380, RZ, 0xc0, !PT ;  /* 0x0000038045447812 */ /* 0x000fe400078ec0ff */
[----:B------:R-:W-:Y:S01]  /*f0a0*/  LOP3.LUT R13, R4, 0x380, RZ, 0xc0, !PT ;  /* 0x00000380040d7812 */ /* 0x000fe200078ec0ff */
[----:B------:R-:W5:Y:S01]  /*f0b0*/  LD.E.128 R48, desc[UR42][R48.64] ;  /* 0x0000002a30307980 */ /* 0x000f62000c101d00 */
[----:B------:R-:W-:-:S02]  /*f0c0*/  LOP3.LUT R76, R77, 0x380, RZ, 0xc0, !PT ;  /* 0x000003804d4c7812 */ /* 0x000fc400078ec0ff */
[----:B------:R-:W-:Y:S01]  /*f0d0*/  LOP3.LUT R72, R72, R73, RZ, 0x3c, !PT ;  /* 0x0000004948487212 */ /* 0x000fe200078e3cff */
[----:B------:R-:W-:Y:S01]  /*f0e0*/  IMAD.X R73, RZ, RZ, R5, P1 ;  /* 0x000000ffff497224 */ /* 0x000fe200008e0605 */
[----:B------:R-:W-:Y:S02]  /*f0f0*/  SHF.R.U64 R10, R10, 0x3, RZ ;  /* 0x000000030a0a7819 */ /* 0x000fe400000012ff */
[----:B------:R-:W-:Y:S02]  /*f100*/  LOP3.LUT R56, R57, 0x380, RZ, 0xc0, !PT ;  /* 0x0000038039387812 */ /* 0x000fe400078ec0ff */
[----:B------:R-:W-:Y:S01]  /*f110*/  LOP3.LUT R60, R61, 0x380, RZ, 0xc0, !PT ;  /* 0x000003803d3c7812 */ /* 0x000fe200078ec0ff */
[----:B------:R-:W5:Y:S01]  /*f120*/  LD.E.128 R72, desc[UR42][R72.64] ;  /* 0x0000002a48487980 */ /* 0x000f62000c101d00 */
[----:B------:R-:W-:Y:S02]  /*f130*/  LOP3.LUT R64, R65, 0x380, RZ, 0xc0, !PT ;  /* 0x0000038041407812 */ /* 0x000fe400078ec0ff */
[----:B------:R-:W-:-:S02]  /*f140*/  SHF.R.U64 R68, R68, 0x3, RZ ;  /* 0x0000000344447819 */ /* 0x000fc400000012ff */
[----:B------:R-:W-:Y:S02]  /*f150*/  SHF.R.U64 R13, R13, 0x3, RZ ;  /* 0x000000030d0d7819 */ /* 0x000fe400000012ff */
[----:B------:R-:W-:Y:S02]  /*f160*/  ISETP.GE.AND P1, PT, R200, UR7, PT ;  /* 0x00000007c8007c0c */ /* 0x000fe4000bf26270 */
[----:B------:R-:W-:Y:S02]  /*f170*/  SHF.R.U64 R76, R76, 0x3, RZ ;  /* 0x000000034c4c7819 */ /* 0x000fe400000012ff */
[----:B------:R-:W-:Y:S01]  /*f180*/  LOP3.LUT R80, R10, R11, RZ, 0x3c, !PT ;  /* 0x0000000b0a507212 */ /* 0x000fe200078e3cff */
[----:B------:R-:W-:Y:S01]  /*f190*/  IMAD R11, R7, UR9, R8 ;  /* 0x00000009070b7c24 */ /* 0x000fe2000f8e0208 */
[----:B------:R-:W-:Y:S02]  /*f1a0*/  SHF.R.U64 R56, R56, 0x3, RZ ;  /* 0x0000000338387819 */ /* 0x000fe400000012ff */
[----:B------:R-:W-:-:S02]  /*f1b0*/  SHF.R.U64 R60, R60, 0x3, RZ ;  /* 0x000000033c3c7819 */ /* 0x000fc400000012ff */
[----:B------:R-:W-:Y:S01]  /*f1c0*/  SHF.R.U64 R64, R64, 0x3, RZ ;  /* 0x0000000340407819 */ /* 0x000fe200000012ff */
[----:B------:R-:W5:Y:S01]  /*f1d0*/  LD.E.128 R80, desc[UR42][R80.64] ;  /* 0x0000002a50507980 */ /* 0x000f62000c101d00 */
[----:B------:R-:W-:Y:S01]  /*f1e0*/  LOP3.LUT R68, R68, R69, RZ, 0x3c, !PT ;  /* 0x0000004544447212 */ /* 0x000fe200078e3cff */
[--C-:B------:R-:W-:Y:S01]  /*f1f0*/  IMAD.X R69, RZ, RZ, R5.reuse, P0 ;  /* 0x000000ffff457224 */ /* 0x100fe200000e0605 */
[----:B------:R-:W-:Y:S02]  /*f200*/  LOP3.LUT R4, R13, R4, RZ, 0x3c, !PT ;  /* 0x000000040d047212 */ /* 0x000fe400078e3cff */
[----:B------:R-:W-:Y:S02]  /*f210*/  SEL R8, RZ, 0xffffffff, P1 ;  /* 0xffffffffff087807 */ /* 0x000fe40000800000 */
[----:B------:R-:W-:Y:S01]  /*f220*/  LOP3.LUT R76, R76, R77, RZ, 0x3c, !PT ;  /* 0x0000004d4c4c7212 */ /* 0x000fe200078e3cff */
[--C-:B------:R-:W-:Y:S01]  /*f230*/  IMAD.X R77, RZ, RZ, R5.reuse, P2 ;  /* 0x000000ffff4d7224 */ /* 0x100fe200010e0605 */
[----:B------:R-:W-:Y:S01]  /*f240*/  ISETP.GE.AND P0, PT, R199, UR7, PT ;  /* 0x00000007c7007c0c */ /* 0x000fe2000bf06270 */
[----:B------:R2:W5:Y:S01]  /*f250*/  LD.E.128 R12, desc[UR42][R4.64] ;  /* 0x0000002a040c7980 */ /* 0x000562000c101d00 */
[----:B------:R-:W-:Y:S01]  /*f260*/  LOP3.LUT R56, R56, R57, RZ, 0x3c, !PT ;  /* 0x0000003938387212 */ /* 0x000fe200078e3cff */
[--C-:B------:R-:W-:Y:S01]  /*f270*/  IMAD.X R57, RZ, RZ, R5.reuse, P4 ;  /* 0x000000ffff397224 */ /* 0x100fe200020e0605 */
[----:B------:R-:W-:Y:S01]  /*f280*/  LOP3.LUT R60, R60, R61, RZ, 0x3c, !PT ;  /* 0x0000003d3c3c7212 */ /* 0x000fe200078e3cff */
[--C-:B------:R-:W-:Y:S01]  /*f290*/  IMAD.X R61, RZ, RZ, R5.reuse, P5 ;  /* 0x000000ffff3d7224 */ /* 0x100fe200028e0605 */
[----:B------:R-:W-:Y:S01]  /*f2a0*/  LOP3.LUT R64, R64, R65, RZ, 0x3c, !PT ;  /* 0x0000004140407212 */ /* 0x000fe200078e3cff */
[----:B------:R-:W-:Y:S01]  /*f2b0*/  IMAD.X R65, RZ, RZ, R5, P6 ;  /* 0x000000ffff417224 */ /* 0x000fe200030e0605 */
[----:B------:R-:W-:Y:S01]  /*f2c0*/  ISETP.GE.AND P2, PT, R18, UR7, PT ;  /* 0x0000000712007c0c */ /* 0x000fe2000bf46270 */
[----:B------:R-:W-:Y:S01]  /*f2d0*/  IMAD.SHL.U32 R10, R8, 0x2, RZ ;  /* 0x00000002080a7824 */ /* 0x000fe200078e00ff */
[----:B------:R-:W-:Y:S01]  /*f2e0*/  SEL R8, RZ, 0xffffffff, P0 ;  /* 0xffffffffff087807 */ /* 0x000fe20000000000 */
[----:B--2---:R-:W-:Y:S01]  /*f2f0*/  IMAD.WIDE.U32 R4, R7, UR8, RZ ;  /* 0x0000000807047c25 */ /* 0x004fe2000f8e00ff */
[----:B------:R-:W-:Y:S01]  /*f300*/  LOP3.LUT R9, R9, 0xfffffff8, RZ, 0xc0, !PT ;  /* 0xfffffff809097812 */ /* 0x000fe200078ec0ff */
[----:B------:R-:W-:Y:S01]  /*f310*/  ULDC.64 UR8, c[0x0][0xbe8] ;  /* 0x0002fa0000087ab9 */ /* 0x000fe20000000a00 */
[----:B------:R-:W-:Y:S01]  /*f320*/  SEL R7, RZ, 0x1, P2 ;  /* 0x00000001ff077807 */ /* 0x000fe20001000000 */
[----:B------:R-:W-:Y:S01]  /*f330*/  IMAD.IADD R5, R5, 0x1, R11 ;  /* 0x0000000105057824 */ /* 0x000fe200078e020b */
[----:B------:R-:W5:Y:S01]  /*f340*/  LD.E.128 R56, desc[UR42][R56.64] ;  /* 0x0000002a38387980 */ /* 0x000f62000c101d00 */
[----:B------:R-:W-:Y:S01]  /*f350*/  IMAD.SHL.U32 R8, R8, 0x4, RZ ;  /* 0x0000000408087824 */ /* 0x000fe200078e00ff */
[----:B------:R-:W-:Y:S01]  /*f360*/  LOP3.LUT R7, R10, 0x2, R7, 0xe2, !PT ;  /* 0x000000020a077812 */ /* 0x000fe200078ee207 */
[----:B------:R-:W-:Y:S01]  /*f370*/  IMAD.IADD R0, R0, 0x1, -R9 ;  /* 0x0000000100007824 */ /* 0x000fe200078e0a09 */
[----:B------:R-:W-:Y:S01]  /*f380*/  ISETP.GE.AND P0, PT, R198, UR7, PT ;  /* 0x00000007c6007c0c */ /* 0x000fe2000bf06270 */
[C---:B------:R-:W-:Y:S01]  /*f390*/  IMAD.WIDE.U32 R4, R195.reuse, UR8, R4 ;  /* 0x00000008c3047c25 */ /* 0x040fe2000f8e0004 */
[----:B------:R-:W-:Y:S01]  /*f3a0*/  LOP3.LUT R7, R8, 0x4, R7, 0xe2, !PT ;  /* 0x0000000408077812 */ /* 0x000fe200078ee207 */
[----:B------:R-:W5:Y:S01]  /*f3b0*/  LD.E.128 R60, desc[UR42][R60.64] ;  /* 0x0000002a3c3c7980 */ /* 0x000f62000c101d00 */
[----:B------:R-:W-:Y:S01]  /*f3c0*/  SHF.R.S32.HI R9, RZ, 0x1f, R194 ;  /* 0x0000001fff097819 */ /* 0x000fe200000114c2 */
[----:B------:R-:W-:Y:S01]  /*f3d0*/  IMAD R0, R0, 0x20, R3 ;  /* 0x0000002000007824 */ /* 0x000fe200078e0203 */
[----:B------:R-:W-:Y:S01]  /*f3e0*/  SEL R8, RZ, 0xffffffff, P0 ;  /* 0xffffffffff087807 */ /* 0x000fe20000000000 */
[----:B------:R-:W-:Y:S01]  /*f3f0*/  IMAD R5, R195, UR9, R5 ;  /* 0x00000009c3057c24 */ /* 0x000fe2000f8e0205 */
[----:B------:R-:W-:Y:S01]  /*f400*/  ISETP.GE.AND P0, PT, R197, UR7, PT ;  /* 0x00000007c5007c0c */ /* 0x000fe2000bf06270 */
[----:B------:R-:W-:Y:S01]  /*f410*/  ULDC.64 UR8, c[0x0][0xbf0] ;  /* 0x0002fc0000087ab9 */ /* 0x000fe20000000a00 */
[----:B------:R-:W-:Y:S01]  /*f420*/  VIADD R20, R0, UR39 ;  /* 0x0000002700147c36 */ /* 0x000fe20008000000 */
[----:B------:R-:W5:Y:S01]  /*f430*/  LD.E.128 R64, desc[UR42][R64.64] ;  /* 0x0000002a40407980 */ /* 0x000f62000c101d00 */
[----:B------:R-:W-:Y:S01]  /*f440*/  IMAD R11, R9, UR8, RZ ;  /* 0x00000008090b7c24 */ /* 0x000fe2000f8e02ff */
[----:B------:R-:W-:Y:S01]  /*f450*/  SEL R9, RZ, 0xffffffff, P0 ;  /* 0xffffffffff097807 */ /* 0x000fe20000000000 */
[----:B------:R-:W-:Y:S01]  /*f460*/  IMAD.SHL.U32 R8, R8, 0x8, RZ ;  /* 0x0000000808087824 */ /* 0x000fe200078e00ff */
[----:B------:R-:W5:Y:S01]  /*f470*/  LD.E.128 R68, desc[UR42][R68.64] ;  /* 0x0000002a44447980 */ /* 0x000f62000c101d00 */
[----:B0-----:R-:W-:-:S03]  /*f480*/  @P3 IMAD.HI.U32 R0, R20, R85, RZ ;  /* 0x0000005514003227 */ /* 0x001fc600078e00ff */
[----:B------:R-:W-:Y:S01]  /*f490*/  LOP3.LUT R8, R8, 0x8, R7, 0xe2, !PT ;  /* 0x0000000808087812 */ /* 0x000fe200078ee207 */
[----:B------:R-:W-:Y:S01]  /*f4a0*/  IMAD.SHL.U32 R9, R9, 0x10, RZ ;  /* 0x0000001009097824 */ /* 0x000fe200078e00ff */
[----:B------:R-:W5:Y:S01]  /*f4b0*/  LD.E.128 R76, desc[UR42][R76.64] ;  /* 0x0000002a4c4c7980 */ /* 0x000f62000c101d00 */
[----:B------:R-:W-:Y:S01]  /*f4c0*/  IMAD.MOV.U32 R7, RZ, RZ, R20 ;  /* 0x000000ffff077224 */ /* 0x000fe200078e0014 */
[----:B-1----:R-:W-:Y:S01]  /*f4d0*/  @P3 SHF.R.U32.HI R7, RZ, R87, R0 ;  /* 0x00000057ff073219 */ /* 0x002fe20000011600 */
[C---:B------:R-:W-:Y:S02]  /*f4e0*/  IMAD R11, R194.reuse, UR9, R11 ;  /* 0x00000009c20b7c24 */ /* 0x040fe4000f8e020b */
[----:B------:R-:W-:Y:S01]  /*f4f0*/  IMAD.WIDE.U32 R4, R194, UR8, R4 ;  /* 0x00000008c2047c25 */ /* 0x000fe2000f8e0004 */
[----:B------:R-:W-:Y:S01]  /*f500*/  LOP3.LUT R8, R9, 0x10, R8, 0xe2, !PT ;  /* 0x0000001009087812 */ /* 0x000fe200078ee208 */
[----:B------:R-:W-:Y:S01]  /*f510*/  ULDC.64 UR8, c[0x0][0xbe0] ;  /* 0x0002f80000087ab9 */ /* 0x000fe20000000a00 */
[----:B------:R-:W-:Y:S01]  /*f520*/  SHF.R.S32.HI R9, RZ, 0x1f, R7 ;  /* 0x0000001fff097819 */ /* 0x000fe20000011407 */
[----:B------:R-:W-:Y:S01]  /*f530*/  IMAD.IADD R5, R5, 0x1, R11 ;  /* 0x0000000105057824 */ /* 0x000fe200078e020b */
[----:B------:R-:W-:Y:S01]  /*f540*/  ISETP.GE.AND P0, PT, R196, UR7, PT ;  /* 0x00000007c4007c0c */ /* 0x000fe2000bf06270 */
[----:B------:R-:W-:Y:S01]  /*f550*/  IMAD.MOV R11, RZ, RZ, -R7 ;  /* 0x000000ffff0b7224 */ /* 0x000fe200078e0a07 */
[----:B------:R-:W-:Y:S01]  /*f560*/  @!PT LDS RZ, [RZ] ;  /* 0x00000000fffff984 */ /* 0x000fe20000000800 */
[----:B------:R-:W-:Y:S01]  /*f570*/  @!PT LDS RZ, [RZ] ;  /* 0x00000000fffff984 */ /* 0x000fe20000000800 */
[----:B------:R-:W-:Y:S01]  /*f580*/  @!PT LDS RZ, [RZ] ;  /* 0x00000000fffff984 */ /* 0x000fe20000000800 */
[----:B------:R-:W-:Y:S01]  /*f590*/  @!PT LDS RZ, [RZ] ;  /* 0x00000000fffff984 */ /* 0x000fe20000000800 */
[----:B------:R0:W-:Y:S06]  /*f5a0*/  MEMBAR.ALL.CTA ;  /* 0x0000000000007992 */ /* 0x0001ec0000008000 */
[----:B0-----:R-:W0:Y:S01]  /*f5b0*/  FENCE.VIEW.ASYNC.S ;  /* 0x00000000000073c6 */ /* 0x001e220000000000 */
[----:B------:R-:W-:Y:S01]  /*f5c0*/  IMAD R10, R9, UR8, RZ ;  /* 0x00000008090a7c24 */ /* 0x000fe2000f8e02ff */
[----:B------:R-:W-:Y:S01]  /*f5d0*/  SEL R0, RZ, 0xffffffff, P0 ;  /* 0xffffffffff007807 */ /* 0x000fe20000000000 */
[----:B------:R-:W-:-:S02]  /*f5e0*/  IMAD R9, R21, R11, R20 ;  /* 0x0000000b15097224 */ /* 0x000fc400078e0214 */
[----:B------:R-:W-:-:S04]  /*f5f0*/  IMAD.WIDE.U32 R4, R7, UR8, R4 ;  /* 0x0000000807047c25 */ /* 0x000fc8000f8e0004 */
[----:B------:R-:W-:Y:S01]  /*f600*/  IMAD.SHL.U32 R85, R0, 0x20, RZ ;  /* 0x0000002000557824 */ /* 0x000fe200078e00ff */
[----:B------:R-:W-:Y:S01]  /*f610*/  SHF.R.S32.HI R0, RZ, 0x1f, R9 ;  /* 0x0000001fff007819 */ /* 0x000fe20000011409 */
[----:B------:R-:W-:Y:S01]  /*f620*/  IMAD R11, R7, UR9, R10 ;  /* 0x00000009070b7c24 */ /* 0x000fe2000f8e020a */
[----:B------:R-:W-:Y:S01]  /*f630*/  ULDC.64 UR8, c[0x0][0xbd8] ;  /* 0x0002f60000087ab9 */ /* 0x000fe20000000a00 */
[----:B------:R-:W-:Y:S01]  /*f640*/  IMAD R86, R21, UR6, RZ ;  /* 0x0000000615567c24 */ /* 0x000fe2000f8e02ff */
[----:B------:R-:W-:Y:S01]  /*f650*/  LOP3.LUT R8, R85, 0x20, R8, 0xe2, !PT ;  /* 0x0000002055087812 */ /* 0x000fe200078ee208 */
[----:B------:R-:W-:Y:S02]  /*f660*/  IMAD.IADD R5, R5, 0x1, R11 ;  /* 0x0000000105057824 */ /* 0x000fe400078e020b */
[----:B------:R-:W-:Y:S02]  /*f670*/  IMAD R0, R0, UR8, RZ ;  /* 0x0000000800007c24 */ /* 0x000fe4000f8e02ff */
[----:B------:R-:W-:-:S02]  /*f680*/  VIADD R85, R3, UR39 ;  /* 0x0000002703557c36 */ /* 0x000fc40008000000 */
[C---:B------:R-:W-:Y:S02]  /*f690*/  VIADD R153, R18.reuse, 0x180 ;  /* 0x0000018012997836 */ /* 0x040fe40000000000 */
[C---:B------:R-:W-:Y:S02]  /*f6a0*/  IMAD R11, R9.reuse, UR9, R0 ;  /* 0x00000009090b7c24 */ /* 0x040fe4000f8e0200 */
[----:B------:R-:W-:Y:S01]  /*f6b0*/  IMAD.WIDE.U32 R4, R9, UR8, R4 ;  /* 0x0000000809047c25 */ /* 0x000fe2000f8e0004 */
[----:B------:R-:W-:Y:S01]  /*f6c0*/  ISETP.GE.AND P1, PT, R85, R86, PT ;  /* 0x000000565500720c */ /* 0x000fe20003f26270 */
[----:B------:R-:W-:Y:S01]  /*f6d0*/  ULDC.64 UR8, c[0x0][0xb80] ;  /* 0x0002e00000087ab9 */ /* 0x000fe20000000a00 */
[----:B------:R-:W-:Y:S01]  /*f6e0*/  ISETP.GE.AND P0, PT, R153, UR7, PT ;  /* 0x0000000799007c0c */ /* 0x000fe2000bf06270 */
[----:B------:R-:W-:Y:S01]  /*f6f0*/  VIADD R152, R18, 0x1c0 ;  /* 0x000001c012987836 */ /* 0x000fe20000000000 */
[----:B------:R-:W-:Y:S01]  /*f700*/  LEA R22, P2, R4, UR8, 0x1 ;  /* 0x0000000804167c11 */ /* 0x000fe2000f8408ff */
[----:B------:R-:W-:-:S02]  /*f710*/  IMAD.IADD R3, R5, 0x1, R11 ;  /* 0x0000000105037824 */ /* 0x000fc400078e020b */
[----:B------:R-:W-:Y:S01]  /*f720*/  VIADD R0, R17, 0x38820 ;  /* 0x0003882011007836 */ /* 0x000fe20000000000 */
[----:B------:R-:W-:Y:S02]  /*f730*/  SEL R7, RZ, 0x40, P0 ;  /* 0x00000040ff077807 */ /* 0x000fe40000000000 */
[----:B------:R-:W-:Y:S02]  /*f740*/  ISETP.GE.AND P0, PT, R152, UR7, PT ;  /* 0x0000000798007c0c */ /* 0x000fe4000bf06270 */
[----:B------:R-:W-:Y:S02]  /*f750*/  LEA.HI.X R84, R4, UR9, R3, 0x1, P2 ;  /* 0x0000000904547c11 */ /* 0x000fe400090f0c03 */
[----:B------:R-:W-:Y:S02]  /*f760*/  PRMT R0, RZ, 0x654, R0 ;  /* 0x00000654ff007816 */ /* 0x000fe40000000000 */
[----:B------:R-:W-:Y:S01]  /*f770*/  LOP3.LUT R7, R8, R7, RZ, 0xfc, !PT ;  /* 0x0000000708077212 */ /* 0x000fe200078efcff */
[----:B0-----:R0:W1:Y:S01]  /*f780*/  SHFL.IDX PT, R4, R22, RZ, 0x181f ;  /* 0x00181fff16047589 */ /* 0x00106200000e0000 */
[----:B------:R-:W-:Y:S01]  /*f790*/  SEL R8, RZ, 0x80, P0 ;  /* 0x00000080ff087807 */ /* 0x000fe20000000000 */
[----:B------:R2:W-:Y:S01]  /*f7a0*/  SYNCS.ARRIVE.TRANS64.RED.A1T0 RZ, [R0+URZ], RZ ;  /* 0x000000ff00ff79a7 */ /* 0x0005e2000810043f */
[----:B------:R-:W-:Y:S01]  /*f7b0*/  BSSY B1, `(.L_x_4988) ;  /* 0x000002a000017945 */ /* 0x000fe20003800000 */
[----:B------:R0:W3:Y:S01]  /*f7c0*/  SHFL.IDX PT, R5, R84, RZ, 0x181f ;  /* 0x00181fff54057589 */ /* 0x0000e200000e0000 */
[----:B------:R-:W-:-:S02]  /*f7d0*/  SHF.R.S32.HI R154, RZ, 0x1f, R200 ;  /* 0x0000001fff9a7819 */ /* 0x000fc400000114c8 */
[----:B--2---:R-:W-:Y:S01]  /*f7e0*/  LOP3.LUT R0, R7, R8, RZ, 0xfc, !PT ;  /* 0x0000000807007212 */ /* 0x004fe200078efcff */
        /* <DEDUP_REMOVED lines=17> */
[----:B------:R-:W-:Y:S02]  /*f900*/  @!P4 LEA.HI.X R21, R199, R5, R3, 0x1, P5 ;  /* 0x00000005c715c211 */ /* 0x000fe400028f0c03 */
[----:B------:R-:W-:-:S03]  /*f910*/  SHF.R.S32.HI R3, RZ, 0x1f, R196 ;  /* 0x0000001fff037819 */ /* 0x000fc600000114c4 */
[----:B------:R4:W-:Y:S01]  /*f920*/  @!P4 ST.E.128 desc[UR42][R20.64], R36 ;  /* 0x000000241400c985 */ /* 0x0009e2000c101d2a */
[CC--:B-1----:R-:W-:Y:S02]  /*f930*/  @!P3 LEA R14, P6, R198.reuse, R4.reuse, 0x1 ;  /* 0x00000004c60eb211 */ /* 0x0c2fe400078c08ff */
[CC--:B------:R-:W-:Y:S02]  /*f940*/  @!P2 LEA R12, P5, R197.reuse, R4.reuse, 0x1 ;  /* 0x00000004c50ca211 */ /* 0x0c0fe400078a08ff */
[-C--:B------:R-:W-:Y:S02]  /*f950*/  @!P3 LEA.HI.X R15, R198, R5.reuse, R87, 0x1, P6 ;  /* 0x00000005c60fb211 */ /* 0x080fe400030f0c57 */
[----:B------:R-:W-:Y:S02]  /*f960*/  LOP3.LUT P6, RZ, R0, 0x80, RZ, 0xc0, !PT ;  /* 0x0000008000ff7812 */ /* 0x000fe400078cc0ff */
[----:B------:R-:W-:Y:S01]  /*f970*/  @!P2 LEA.HI.X R13, R197, R5, R88, 0x1, P5 ;  /* 0x00000005c50da211 */ /* 0x000fe200028f0c58 */
[----:B------:R4:W-:Y:S01]  /*f980*/  @!P3 ST.E.128 desc[UR42][R14.64], R44 ;  /* 0x0000002c0e00b985 */ /* 0x0009e2000c101d2a */
[----:B------:R-:W-:-:S02]  /*f990*/  @!P1 LEA R10, P5, R196, R4, 0x1 ;  /* 0x00000004c40a9211 */ /* 0x000fc400078a08ff */
[----:B--2---:R-:W-:Y:S01]  /*f9a0*/  SHF.R.S32.HI R9, RZ, 0x1f, R153 ;  /* 0x0000001fff097819 */ /* 0x004fe20000011499 */
[----:B------:R4:W-:Y:S01]  /*f9b0*/  @!P2 ST.E.128 desc[UR42][R12.64], R52 ;  /* 0x000000340c00a985 */ /* 0x0009e2000c101d2a */
[-C--:B------:R-:W-:Y:S02]  /*f9c0*/  @!P1 LEA.HI.X R11, R196, R5.reuse, R3, 0x1, P5 ;  /* 0x00000005c40b9211 */ /* 0x080fe400028f0c03 */
        /* <DEDUP_REMOVED lines=8> */
.L_x_4989:
[----:B------:R-:W-:Y:S05]  /*fa50*/  BSYNC B1 ;  /* 0x0000000000017941 */ /* 0x000fea0003800000 */
.L_x_4988:
[----:B------:R-:W-:Y:S01]  /*fa60*/  VIADD R3, R85, 0x20 ;  /* 0x0000002055037836 */ /* 0x000fe20000000000 */
[----:B---34-:R2:W3:Y:S04]  /*fa70*/  SHFL.IDX PT, R5, R84, 0x1, 0x181f ;  /* 0x00381f0054057f89 */ /* 0x0184e800000e0000 */
        /* <DEDUP_REMOVED lines=21> */
[-C--:B------:R-:W-:Y:S02]  /*fbd0*/  @!P1 LEA R14, P6, R198, R4.reuse, 0x1 ;  /* 0x00000004c60e9211 */ /* 0x080fe400078c08ff */
[----:B------:R-:W-:Y:S01]  /*fbe0*/  SHF.R.S32.HI R3, RZ, 0x1f, R197 ;  /* 0x0000001fff037819 */ /* 0x000fe200000114c5 */
        /* <DEDUP_REMOVED lines=19> */
.L_x_4987:
[----:B------:R-:W-:Y:S01]  /*fd20*/  ULDC.64 UR8, c[0x0][0xc08] ;  /* 0x0003020000087ab9 */ /* 0x000fe20000000a00 */
[----:B------:R-:W-:Y:S01]  /*fd30*/  ULDC UR7, c[0x0][0xce8] ;  /* 0x00033a0000077ab9 */ /* 0x000fe20000000800 */
[----:B------:R-:W-:Y:S01]  /*fd40*/  IMAD R8, R8, UR8, RZ ;  /* 0x0000000808087c24 */ /* 0x000fe2000f8e02ff */
[----:B------:R-:W-:Y:S01]  /*fd50*/  UISETP.NE.AND UP0, UPT, UR7, 0x1, UPT ;  /* 0x000000010700788c */ /* 0x000fe2000bf05270 */
[C---:B------:R-:W-:Y:S01]  /*fd60*/  IMAD.WIDE.U32 R4, R7.reuse, UR8, RZ ;  /* 0x0000000807047c25 */ /* 0x040fe2000f8e00ff */
[----:B------:R-:W-:Y:S01]  /*fd70*/  ULDC.64 UR10, c[0x0][0xc30] ;  /* 0x00030c00000a7ab9 */ /* 0x000fe20000000a00 */
[----:B------:R-:W-:Y:S01]  /*fd80*/  UIMAD UR6, UR6, UR7, URZ ;  /* 0x00000007060672a4 */ /* 0x000fe2000f8e023f */
[----:B------:R-:W-:Y:S01]  /*fd90*/  BSSY B1, `(.L_x_4991) ;  /* 0x00000d7000017945 */ /* 0x000fe20003800000 */
[----:B0-----:R-:W-:Y:S01]  /*fda0*/  IMAD R3, R7, UR9, R8 ;  /* 0x0000000907037c24 */ /* 0x001fe2000f8e0208 */
[----:B------:R-:W-:Y:S01]  /*fdb0*/  ULDC.64 UR8, c[0x0][0xc38] ;  /* 0x00030e0000087ab9 */ /* 0x000fe20000000a00 */
[----:B------:R-:W-:Y:S01]  /*fdc0*/  PLOP3.LUT P0, PT, PT, PT, UP0, 0x80, 0x0 ;  /* 0x000000000000781c */ /* 0x000fe20003f0f008 */
[----:B------:R-:W-:Y:S01]  /*fdd0*/  VIADD R0, R193, UR39 ;  /* 0x00000027c1007c36 */ /* 0x000fe20008000000 */
[----:B------:R-:W-:Y:S01]  /*fde0*/  SHF.R.S32.HI R152, RZ, 0x1f, R203 ;  /* 0x0000001fff987819 */ /* 0x000fe200000114cb */
[----:B------:R-:W-:Y:S01]  /*fdf0*/  IMAD.IADD R5, R5, 0x1, R3 ;  /* 0x0000000105057824 */ /* 0x000fe200078e0203 */
[----:B------:R-:W-:Y:S01]  /*fe00*/  SHF.R.S32.HI R3, RZ, 0x1f, R194 ;  /* 0x0000001fff037819 */ /* 0x000fe200000114c2 */
[----:B------:R-:W-:Y:S01]  /*fe10*/  IMAD.MOV.U32 R7, RZ, RZ, R0 ;  /* 0x000000ffff077224 */ /* 0x000fe200078e0000 */
[----:B------:R-:W-:Y:S01]  /*fe20*/  SHF.R.S32.HI R153, RZ, 0x1f, R204 ;  /* 0x0000001fff997819 */ /* 0x000fe200000114cc */
[----:B------:R-:W-:Y:S01]  /*fe30*/  IMAD.WIDE.U32 R4, R195, UR8, R4 ;  /* 0x00000008c3047c25 */ /* 0x000fe2000f8e0004 */
[----:B------:R-:W-:-:S02]  /*fe40*/  SHF.R.S32.HI R154, RZ, 0x1f, R205 ;  /* 0x0000001fff9a7819 */ /* 0x000fc400000114cd */
[----:B------:R-:W-:Y:S01]  /*fe50*/  SHF.R.S32.HI R155, RZ, 0x1f, R206 ;  /* 0x0000001fff9b7819 */ /* 0x000fe200000114ce */
[----:B------:R-:W-:Y:S01]  /*fe60*/  IMAD R5, R195, UR9, R5 ;  /* 0x00000009c3057c24 */ /* 0x000fe2000f8e0205 */
[----:B------:R-:W-:Y:S01]  /*fe70*/  ULDC.64 UR8, c[0x0][0xc40] ;  /* 0x0003100000087ab9 */ /* 0x000fe20000000a00 */
[----:B------:R-:W-:Y:S01]  /*fe80*/  VIADD R178, R23, 0x20 ;  /* 0x0000002017b27836 */ /* 0x000fe20000000000 */
[----:B------:R-:W-:Y:S01]  /*fe90*/  SHF.R.S32.HI R156, RZ, 0x1f, R207 ;  /* 0x0000001fff9c7819 */ /* 0x000fe200000114cf */
[----:B------:R-:W-:Y:S01]  /*fea0*/  IMAD R3, R3, UR8, RZ ;  /* 0x0000000803037c24 */ /* 0x000fe2000f8e02ff */
[----:B------:R-:W-:Y:S01]  /*feb0*/  SHF.R.S32.HI R157, RZ, 0x1f, R208 ;  /* 0x0000001fff9d7819 */ /* 0x000fe200000114d0 */
[C---:B------:R-:W-:Y:S01]  /*fec0*/  IMAD.WIDE.U32 R4, R194.reuse, UR8, R4 ;  /* 0x00000008c2047c25 */ /* 0x040fe2000f8e0004 */
[----:B------:R-:W-:Y:S01]  /*fed0*/  @UP0 ULDC UR8, c[0x0][0xcec] ;  /* 0x00033b0000080ab9 */ /* 0x000fe20000000800 */
[----:B------:R-:W-:Y:S02]  /*fee0*/  SHF.R.S32.HI R158, RZ, 0x1f, R209 ;  /* 0x0000001fff9e7819 */ /* 0x000fe400000114d1 */
[----:B------:R-:W-:Y:S01]  /*fef0*/  IMAD R3, R194, UR9, R3 ;  /* 0x00000009c2037c24 */ /* 0x000fe2000f8e0203 */
[----:B------:R-:W-:Y:S01]  /*ff00*/  SHF.R.S32.HI R159, RZ, 0x1f, R210 ;  /* 0x0000001fff9f7819 */ /* 0x000fe200000114d2 */
[----:B------:R-:W-:Y:S01]  /*ff10*/  VIADD R180, R23, 0x18 ;  /* 0x0000001817b47836 */ /* 0x000fe20000000000 */
[----:B------:R-:W-:Y:S01]  /*ff20*/  SHF.R.S32.HI R160, RZ, 0x1f, R211 ;  /* 0x0000001fffa07819 */ /* 0x000fe200000114d3 */
[----:B------:R-:W-:Y:S01]  /*ff30*/  IMAD.IADD R5, R5, 0x1, R3 ;  /* 0x0000000105057824 */ /* 0x000fe200078e0203 */
[----:B------:R-:W-:Y:S01]  /*ff40*/  SHF.R.S32.HI R161, RZ, 0x1f, R212 ;  /* 0x0000001fffa17819 */ /* 0x000fe200000114d4 */
[----:B------:R-:W-:Y:S01]  /*ff50*/  @P0 IMAD.HI.U32 R3, R0, UR8, RZ ;  /* 0x0000000800030c27 */ /* 0x000fe2000f8e00ff */
[----:B------:R-:W-:Y:S01]  /*ff60*/  @UP0 ULDC UR8, c[0x0][0xcf0] ;  /* 0x00033c0000080ab9 */ /* 0x000fe20000000800 */
[----:B------:R-:W-:-:S02]  /*ff70*/  SHF.R.S32.HI R162, RZ, 0x1f, R213 ;  /* 0x0000001fffa27819 */ /* 0x000fc400000114d5 */
[C---:B------:R-:W-:Y:S01]  /*ff80*/  VIADD R182, R23.reuse, 0x10 ;  /* 0x0000001017b67836 */ /* 0x040fe20000000000 */
[----:B------:R-:W-:Y:S01]  /*ff90*/  @P0 SHF.R.U32.HI R7, RZ, UR8, R3 ;  /* 0x00000008ff070c19 */ /* 0x000fe20008011603 */
[----:B------:R-:W-:Y:S01]  /*ffa0*/  ULDC.64 UR8, c[0x0][0xc48] ;  /* 0x0003120000087ab9 */ /* 0x000fe20000000a00 */
[----:B------:R-:W-:Y:S01]  /*ffb0*/  VIADD R184, R23, 0x8 ;  /* 0x0000000817b87836 */ /* 0x000fe20000000000 */
[----:B------:R-:W-:Y:S01]  /*ffc0*/  SHF.R.S32.HI R163, RZ, 0x1f, R214 ;  /* 0x0000001fffa37819 */ /* 0x000fe200000114d6 */
[----:B------:R-:W-:Y:S01]  /*ffd0*/  IMAD.WIDE.U32 R4, R201, UR8, R4 ;  /* 0x00000008c9047c25 */ /* 0x000fe2000f8e0004 */
[----:B------:R-:W-:Y:S02]  /*ffe0*/  SHF.R.S32.HI R3, RZ, 0x1f, R7 ;  /* 0x0000001fff037819 */ /* 0x000fe40000011407 */
[----:B------:R-:W-:Y:S01]  /*fff0*/  SHF.R.S32.HI R164, RZ, 0x1f, R215 ;  /* 0x0000001fffa47819 */ /* 0x000fe200000114d7 */
[----:B------:R-:W-:Y:S01]  /*10000*/  IMAD.MOV R9, RZ, RZ, -R7 ;  /* 0x000000ffff097224 */ /* 0x000fe200078e0a07 */
[----:B------:R-:W-:Y:S01]  /*10010*/  SHF.R.S32.HI R165, RZ, 0x1f, R216 ;  /* 0x0000001fffa57819 */ /* 0x000fe200000114d8 */
[----:B------:R-:W-:Y:S01]  /*10020*/  IMAD R8, R3, UR10, RZ ;  /* 0x0000000a03087c24 */ /* 0x000fe2000f8e02ff */
[----:B------:R-:W-:Y:S01]  /*10030*/  SHF.R.S32.HI R166, RZ, 0x1f, R217 ;  /* 0x0000001fffa67819 */ /* 0x000fe200000114d9 */
[----:B------:R-:W-:Y:S01]  /*10040*/  IMAD R3, R9, UR7, R0 ;  /* 0x0000000709037c24 */ /* 0x000fe2000f8e0200 */
[----:B------:R-:W-:Y:S01]  /*10050*/  SHF.R.S32.HI R167, RZ, 0x1f, R218 ;  /* 0x0000001fffa77819 */ /* 0x000fe200000114da */
[----:B------:R-:W-:Y:S01]  /*10060*/  IMAD R5, R201, UR9, R5 ;  /* 0x00000009c9057c24 */ /* 0x000fe2000f8e0205 */
[----:B------:R-:W-:Y:S01]  /*10070*/  ULDC.64 UR8, c[0x0][0xc28] ;  /* 0x00030a0000087ab9 */ /* 0x000fe20000000a00 */
[C---:B------:R-:W-:Y:S01]  /*10080*/  IMAD R9, R7.reuse, UR11, R8 ;  /* 0x0000000b07097c24 */ /* 0x040fe2000f8e0208 */
[----:B------:R-:W-:Y:S01]  /*10090*/  SHF.R.S32.HI R0, RZ, 0x1f, R3 ;  /* 0x0000001fff007819 */ /* 0x000fe20000011403 */
[----:B------:R-:W-:Y:S01]  /*100a0*/  IMAD.WIDE.U32 R4, R7, UR10, R4 ;  /* 0x0000000a07047c25 */ /* 0x000fe2000f8e0004 */
[----:B------:R-:W-:-:S02]  /*100b0*/  SHF.R.S32.HI R168, RZ, 0x1f, R219 ;  /* 0x0000001fffa87819 */ /* 0x000fc400000114db */
[----:B------:R-:W-:Y:S01]  /*100c0*/  SHF.R.S32.HI R169, RZ, 0x1f, R220 ;  /* 0x0000001fffa97819 */ /* 0x000fe200000114dc */
[----:B------:R-:W-:Y:S01]  /*100d0*/  IMAD.IADD R5, R5, 0x1, R9 ;  /* 0x0000000105057824 */ /* 0x000fe200078e0209 */
[----:B------:R-:W-:Y:S01]  /*100e0*/  SHF.R.S32.HI R170, RZ, 0x1f, R221 ;  /* 0x0000001fffaa7819 */ /* 0x000fe200000114dd */
[----:B------:R-:W-:Y:S01]  /*100f0*/  IMAD R0, R0, UR8, RZ ;  /* 0x0000000800007c24 */ /* 0x000fe2000f8e02ff */
[----:B------:R-:W-:Y:S01]  /*10100*/  SHF.R.S32.HI R171, RZ, 0x1f, R222 ;  /* 0x0000001fffab7819 */ /* 0x000fe200000114de */
[C---:B------:R-:W-:Y:S01]  /*10110*/  IMAD.WIDE.U32 R4, R3.reuse, UR8, R4 ;  /* 0x0000000803047c25 */ /* 0x040fe2000f8e0004 */
[----:B------:R-:W-:Y:S02]  /*10120*/  SHF.R.S32.HI R172, RZ, 0x1f, R223 ;  /* 0x0000001fffac7819 */ /* 0x000fe400000114df */
[----:B------:R-:W-:Y:S01]  /*10130*/  SHF.R.S32.HI R20, RZ, 0x1f, R224 ;  /* 0x0000001fff147819 */ /* 0x000fe200000114e0 */
[----:B------:R-:W-:Y:S01]  /*10140*/  IMAD R7, R3, UR9, R0 ;  /* 0x0000000903077c24 */ /* 0x000fe2000f8e0200 */
[----:B------:R-:W-:Y:S01]  /*10150*/  ULDC.64 UR8, c[0x0][0xc00] ;  /* 0x0003000000087ab9 */ /* 0x000fe20000000a00 */
[----:B------:R-:W-:Y:S01]  /*10160*/  SHF.R.S32.HI R21, RZ, 0x1f, R225 ;  /* 0x0000001fff157819 */ /* 0x000fe200000114e1 */
[----:B------:R-:W-:Y:S01]  /*10170*/  VIADD R177, R23, 0x20 ;  /* 0x0000002017b17836 */ /* 0x000fe20000000000 */
[C---:B------:R-:W-:Y:S01]  /*10180*/  LEA R0, P0, R4.reuse, UR8, 0x2 ;  /* 0x0000000804007c11 */ /* 0x040fe2000f8010ff */
[----:B------:R-:W-:Y:S01]  /*10190*/  IMAD.IADD R3, R5, 0x1, R7 ;  /* 0x0000000105037824 */ /* 0x000fe200078e0207 */
[----:B------:R-:W-:Y:S01]  /*101a0*/  SHF.R.S32.HI R173, RZ, 0x1f, R226 ;  /* 0x0000001fffad7819 */ /* 0x000fe200000114e2 */
[----:B------:R-:W-:Y:S01]  /*101b0*/  VIADD R7, R19, UR39 ;  /* 0x0000002713077c36 */ /* 0x000fe20008000000 */
[----:B------:R-:W-:Y:S01]  /*101c0*/  SHF.R.S32.HI R174, RZ, 0x1f, R227 ;  /* 0x0000001fffae7819 */ /* 0x000fe200000114e3 */
[----:B------:R0:W1:Y:S01]  /*101d0*/  SHFL.IDX PT, R13, R0, RZ, 0x1c1f ;  /* 0x001c1fff000d7589 */ /* 0x00006200000e0000 */
[----:B------:R-:W-:Y:S01]  /*101e0*/  LEA.HI.X R3, R4, UR9, R3, 0x2, P0 ;  /* 0x0000000904037c11 */ /* 0x000fe200080f1403 */
[----:B------:R-:W-:Y:S01]  /*101f0*/  VIADD R4, R17, 0x38820 ;  /* 0x0003882011047836 */ /* 0x000fe20000000000 */
[----:B------:R-:W-:Y:S01]  /*10200*/  ISETP.GE.AND P0, PT, R7, UR6, PT ;  /* 0x0000000607007c0c */ /* 0x000fe2000bf06270 */
[C---:B------:R-:W-:Y:S01]  /*10210*/  VIADD R179, R23.reuse, 0x18 ;  /* 0x0000001817b37836 */ /* 0x040fe20000000000 */
[----:B------:R-:W-:Y:S01]  /*10220*/  SHF.R.S32.HI R175, RZ, 0x1f, R228 ;  /* 0x0000001fffaf7819 */ /* 0x000fe200000114e4 */
[----:B------:R0:W2:Y:S01]  /*10230*/  SHFL.IDX PT, R12, R3, RZ, 0x1c1f ;  /* 0x001c1fff030c7589 */ /* 0x0000a200000e0000 */
[----:B------:R-:W-:Y:S01]  /*10240*/  PRMT R4, RZ, 0x654, R4 ;  /* 0x00000654ff047816 */ /* 0x000fe20000000004 */
[C---:B------:R-:W-:Y:S01]  /*10250*/  VIADD R181, R23.reuse, 0x10 ;  /* 0x0000001017b57836 */ /* 0x040fe20000000000 */
[----:B------:R-:W-:Y:S01]  /*10260*/  SHF.R.S32.HI R176, RZ, 0x1f, R229 ;  /* 0x0000001fffb07819 */ /* 0x000fe200000114e5 */
[----:B------:R-:W-:Y:S01]  /*10270*/  VIADD R183, R23, 0x8 ;  /* 0x0000000817b77836 */ /* 0x000fe20000000000 */
[----:B------:R0:W-:Y:S01]  /*10280*/  SYNCS.ARRIVE.TRANS64.RED.A1T0 RZ, [R4+URZ], RZ ;  /* 0x000000ff04ff79a7 */ /* 0x0001e2000810043f */
        /* <DEDUP_REMOVED lines=135> */
.L_x_4992:
[----:B------:R-:W-:Y:S05]  /*10b00*/  BSYNC B1 ;  /* 0x0000000000017941 */ /* 0x000fea0003800000 */
.L_x_4991:
        /* <DEDUP_REMOVED lines=26> */
[-C--:B0-----:R-:W-:Y:S02]  /*10cb0*/  @!P3 LEA R4, P1, R177, R0.reuse, 0x2 ;  /* 0x00000000b104b211 */ /* 0x081fe400078210ff */
        /* <DEDUP_REMOVED lines=10> */
[----:B------:R-:W-:-:S03]  /*10d60*/  ISETP.GE.AND P4, PT, R223, UR6, PT ;  /* 0x00000006df007c0c */ /* 0x000fc6000bf86270 */
[----:B------:R4:W-:Y:S01]  /*10d70*/  @!P5 ST.E.64 desc[UR42][R10.64], R50 ;  /* 0x000000320a00d985 */ /* 0x0009e2000c101b2a */
[CC--:B0-----:R-:W-:Y:S02]  /*10d80*/  @!P0 LEA R4, P6, R227.reuse, R0.reuse, 0x2 ;  /* 0x00000000e3048211 */ /* 0x0c1fe400078c10ff */
[C---:B---3--:R-:W-:Y:S02]  /*10d90*/  @!P1 LEA R8, P5, R226.reuse, R0, 0x2 ;  /* 0x00000000e2089211 */ /* 0x048fe400078a10ff */
[-C--:B------:R-:W-:Y:S02]  /*10da0*/  @!P0 LEA.HI.X R5, R227, R22.reuse, R174, 0x2, P6 ;  /* 0x00000016e3058211 */ /* 0x080fe400030f14ae */
[----:B------:R-:W-:Y:S02]  /*10db0*/  @!P1 LEA.HI.X R9, R226, R22, R173, 0x2, P5 ;  /* 0x00000016e2099211 */ /* 0x000fe400028f14ad */
[----:B------:R-:W-:Y:S01]  /*10dc0*/  ISETP.GE.AND P5, PT, R222, UR6, PT ;  /* 0x00000006de007c0c */ /* 0x000fe2000bfa6270 */
[----:B------:R0:W-:Y:S01]  /*10dd0*/  @!P0 ST.E.64 desc[UR42][R4.64], R54 ;  /* 0x0000003604008985 */ /* 0x0001e2000c101b2a */
[----:B----4-:R-:W-:-:S02]  /*10de0*/  @!P2 LEA R10, P6, R225, R0, 0x2 ;  /* 0x00000000e10aa211 */ /* 0x010fc400078c10ff */
[----:B------:R-:W-:Y:S01]  /*10df0*/  ISETP.GE.AND P0, PT, R221, UR6, PT ;  /* 0x00000006dd007c0c */ /* 0x000fe2000bf06270 */
[----:B------:R3:W-:Y:S01]  /*10e00*/  @!P1 ST.E.64 desc[UR42][R8.64], R58 ;  /* 0x0000003a08009985 */ /* 0x0007e2000c101b2a */
[----:B------:R-:W-:Y:S02]  /*10e10*/  @!P2 LEA.HI.X R11, R225, R22, R21, 0x2, P6 ;  /* 0x00000016e10ba211 */ /* 0x000fe400030f1415 */
[-C--:B--2---:R-:W-:Y:S02]  /*10e20*/  @!P3 LEA R12, P6, R224, R0.reuse, 0x2 ;  /* 0x00000000e00cb211 */ /* 0x084fe400078c10ff */
[----:B------:R-:W-:Y:S01]  /*10e30*/  ISETP.GE.AND P1, PT, R220, UR6, PT ;  /* 0x00000006dc007c0c */ /* 0x000fe2000bf26270 */
[----:B------:R2:W-:Y:S01]  /*10e40*/  @!P2 ST.E.64 desc[UR42][R10.64], R62 ;  /* 0x0000003e0a00a985 */ /* 0x0005e2000c101b2a */
[----:B------:R-:W-:Y:S02]  /*10e50*/  @!P4 LEA R14, P2, R223, R0, 0x2 ;  /* 0x00000000df0ec211 */ /* 0x000fe400078410ff */
[----:B-1----:R-:W-:-:S02]  /*10e60*/  @!P3 LEA.HI.X R13, R224, R22, R20, 0x2, P6 ;  /* 0x00000016e00db211 */ /* 0x002fc400030f1414 */
[----:B------:R-:W-:Y:S02]  /*10e70*/  @!P4 LEA.HI.X R15, R223, R22, R172, 0x2, P2 ;  /* 0x00000016df0fc211 */ /* 0x000fe400010f14ac */
[----:B------:R-:W-:Y:S01]  /*10e80*/  ISETP.GE.AND P2, PT, R219, UR6, PT ;  /* 0x00000006db007c0c */ /* 0x000fe2000bf46270 */
[----:B------:R-:W-:Y:S01]  /*10e90*/  @!P3 ST.E.64 desc[UR42][R12.64], R66 ;  /* 0x000000420c00b985 */ /* 0x000fe2000c101b2a */
[----:B------:R-:W-:-:S03]  /*10ea0*/  @!P5 LEA R20, P6, R222, R0, 0x2 ;  /* 0x00000000de14d211 */ /* 0x000fc600078c10ff */
[----:B------:R1:W-:Y:S01]  /*10eb0*/  @!P4 ST.E.64 desc[UR42][R14.64], R70 ;  /* 0x000000460e00c985 */ /* 0x0003e2000c101b2a */
[----:B------:R-:W-:Y:S02]  /*10ec0*/  @!P5 LEA.HI.X R21, R222, R22, R171, 0x2, P6 ;  /* 0x00000016de15d211 */ /* 0x000fe400030f14ab */
[CC--:B0-----:R-:W-:Y:S02]  /*10ed0*/  @!P0 LEA R4, P4, R221.reuse, R0.reuse, 0x2 ;  /* 0x00000000dd048211 */ /* 0x0c1fe400078810ff */
[----:B---3--:R-:W-:Y:S01]  /*10ee0*/  @!P1 LEA R8, P3, R220, R0, 0x2 ;  /* 0x00000000dc089211 */ /* 0x008fe200078610ff */
[----:B------:R0:W-:Y:S01]  /*10ef0*/  @!P5 ST.E.64 desc[UR42][R20.64], R74 ;  /* 0x0000004a1400d985 */ /* 0x0001e2000c101b2a */
[----:B------:R-:W-:Y:S02]  /*10f00*/  @!P0 LEA.HI.X R5, R221, R22, R170, 0x2, P4 ;  /* 0x00000016dd058211 */ /* 0x000fe400020f14aa */
[----:B------:R-:W-:Y:S02]  /*10f10*/  ISETP.GE.AND P4, PT, R217, UR6, PT ;  /* 0x00000006d9007c0c */ /* 0x000fe4000bf86270 */
[----:B------:R-:W-:Y:S01]  /*10f20*/  ISETP.GE.AND P5, PT, R218, UR6, PT ;  /* 0x00000006da007c0c */ /* 0x000fe2000bfa6270 */
[----:B------:R3:W-:Y:S01]  /*10f30*/  @!P0 ST.E.64 desc[UR42][R4.64], R78 ;  /* 0x0000004e04008985 */ /* 0x0007e2000c101b2a */
[----:B--2---:R-:W-:-:S02]  /*10f40*/  @!P2 LEA R10, P6, R219, R0, 0x2 ;  /* 0x00000000db0aa211 */ /* 0x004fc400078c10ff */
        /* <DEDUP_REMOVED lines=17> */
[-C--:B---3--:R-:W-:Y:S02]  /*11060*/  @!P2 LEA R4, P6, R215, R0.reuse, 0x2 ;  /* 0x00000000d704a211 */ /* 0x088fe400078c10ff */
[----:B------:R-:W-:Y:S01]  /*11070*/  ISETP.GE.AND P4, PT, R211, UR6, PT ;  /* 0x00000006d3007c0c */ /* 0x000fe2000bf86270 */
[----:B------:R3:W-:Y:S01]  /*11080*/  @!P3 ST.E.64 desc[UR42][R20.64], R98 ;  /* 0x000000621400b985 */ /* 0x0007e2000c101b2a */
[----:B--2---:R-:W-:Y:S02]  /*11090*/  @!P1 LEA R8, P3, R214, R0, 0x2 ;  /* 0x00000000d6089211 */ /* 0x004fe400078610ff */
        /* <DEDUP_REMOVED lines=25> */
[-C--:B--2---:R-:W-:Y:S01]  /*11230*/  @!P1 LEA R8, P6, R208, R0.reuse, 0x2 ;  /* 0x00000000d0089211 */ /* 0x084fe200078c10ff */
[----:B------:R2:W-:Y:S02]  /*11240*/  @!P0 ST.E.64 desc[UR42][R4.64], R126 ;  /* 0x0000007e04008985 */ /* 0x0005e4000c101b2a */
[----:B0-----:R-:W-:-:S02]  /*11250*/  @!P4 LEA R10, P0, R207, R0, 0x2 ;  /* 0x00000000cf0ac211 */ /* 0x001fc400078010ff */
[----:B------:R-:W-:Y:S02]  /*11260*/  @!P1 LEA.HI.X R9, R208, R22, R157, 0x2, P6 ;  /* 0x00000016d0099211 */ /* 0x000fe400030f149d */
[----:B---3--:R-:W-:Y:S02]  /*11270*/  @!P3 LEA R12, P6, R206, R0, 0x2 ;  /* 0x00000000ce0cb211 */ /* 0x008fe400078c10ff */
[----:B------:R-:W-:Y:S01]  /*11280*/  @!P4 LEA.HI.X R11, R207, R22, R156, 0x2, P0 ;  /* 0x00000016cf0bc211 */ /* 0x000fe200000f149c */
        /* <DEDUP_REMOVED lines=16> */
.L_x_4984:
        /* <DEDUP_REMOVED lines=26> */
.L_x_4993:
[----:B------:R-:W-:Y:S01]  /*11530*/  BSSY B1, `(.L_x_4994) ;  /* 0x0000038000017945 */ /* 0x000fe20003800000 */
[----:B------:R-:W-:Y:S02]  /*11540*/  SEL R31, R194, RZ, !P0 ;  /* 0x000000ffc21f7207 */ /* 0x000fe40004000000 */
[----:B------:R-:W-:Y:S02]  /*11550*/  SEL R202, R202, RZ, !P0 ;  /* 0x000000ffcaca7207 */ /* 0x000fe40004000000 */
[----:B-----5:R-:W-:Y:S01]  /*11560*/  SHF.R.S32.HI R24, RZ, 0x1f, R3 ;  /* 0x0000001fff187819 */ /* 0x020fe20000011403 */
[----:B------:R-:W-:Y:S06]  /*11570*/  @P3 BRA `(.L_x_4995) ;  /* 0x0000000000cc3947 */ /* 0x000fec0003800000 */
[----:B------:R-:W0:Y:S01]  /*11580*/  S2R R33, SR_TID.X ;  /* 0x0000000000217919 */ /* 0x000e220000002100 */
[----:B------:R-:W1:Y:S01]  /*11590*/  LDC R26, c[0x0][0xce8] ;  /* 0x00033a00ff1a7b82 */ /* 0x000e620000000800 */
[----:B------:R-:W-:Y:S02]  /*115a0*/  IMAD.U32 R8, RZ, RZ, UR39 ;  /* 0x00000027ff087e24 */ /* 0x000fe4000f8e00ff */
[----:B-1----:R-:W-:-:S03]  /*115b0*/  IMAD R4, R7, R26, RZ ;  /* 0x0000001a07047224 */ /* 0x002fc600078e02ff */
[----:B0-----:R-:W-:-:S04]  /*115c0*/  IADD3 R33, R8, -0x80, R33 ;  /* 0xffffff8008217810 */ /* 0x001fc80007ffe021 */
        /* <DEDUP_REMOVED lines=11> */
[----:B------:R-:W3:Y:S08]  /*11680*/  @P1 LDC R29, c[0x0][0xcf0] ;  /* 0x00033c00ff1d1b82 */ /* 0x000ef00000000800 */
[----:B------:R-:W4:Y:S01]  /*11690*/  LDC.64 R12, c[0x0][R22+0x218] ;  /* 0x00008600160c7b82 */ /* 0x000f220000000a00 */
[----:B-1----:R-:W-:-:S07]  /*116a0*/  IMAD R15, R15, R31, RZ ;  /* 0x0000001f0f0f7224 */ /* 0x002fce00078e02ff */
[----:B------:R-:W1:Y:S01]  /*116b0*/  LDC.64 R10, c[0x0][R22+0x228] ;  /* 0x00008a00160a7b82 */ /* 0x000e620000000a00 */
[----:B--2---:R-:W-:-:S07]  /*116c0*/  @P1 IMAD.HI.U32 R0, R33, R0, RZ ;  /* 0x0000000021001227 */ /* 0x004fce00078e00ff */
[----:B------:R-:W2:Y:S01]  /*116d0*/  LDC.64 R8, c[0x0][R22+0x210] ;  /* 0x0000840016087b82 */ /* 0x000ea20000000a00 */
[----:B---3--:R-:W-:Y:S01]  /*116e0*/  @P1 SHF.R.U32.HI R25, RZ, R29, R0 ;  /* 0x0000001dff191219 */ /* 0x008fe20000011600 */
[----:B------:R-:W-:Y:S01]  /*116f0*/  IMAD R29, R14, R202, R15 ;  /* 0x000000ca0e1d7224 */ /* 0x000fe200078e020f */
[----:B------:R-:W-:-:S03]  /*11700*/  SEL R15, R201, RZ, P0 ;  /* 0x000000ffc90f7207 */ /* 0x000fc60000000000 */
[----:B------:R-:W-:Y:S02]  /*11710*/  IMAD.MOV R0, RZ, RZ, -R25 ;  /* 0x000000ffff007224 */ /* 0x000fe400078e0a19 */
[-C--:B----4-:R-:W-:Y:S01]  /*11720*/  IMAD R27, R13, R195.reuse, RZ ;  /* 0x000000c30d1b7224 */ /* 0x090fe200078e02ff */
[----:B0-----:R-:W0:Y:S01]  /*11730*/  @!P0 LDC R4, c[0x0][0xc50] ;  /* 0x00031400ff048b82 */ /* 0x001e220000000800 */
[----:B------:R-:W-:-:S04]  /*11740*/  IMAD.WIDE.U32 R20, R12, R195, RZ ;  /* 0x000000c30c147225 */ /* 0x000fc800078e00ff */
[----:B------:R-:W-:-:S03]  /*11750*/  IMAD.WIDE.U32 R12, R14, R31, RZ ;  /* 0x0000001f0e0c7225 */ /* 0x000fc600078e00ff */
[----:B------:R-:W3:Y:S01]  /*11760*/  @!P0 LDC R5, c[0x0][0xc54] ;  /* 0x00031500ff058b82 */ /* 0x000ee20000000800 */
[----:B------:R-:W-:Y:S01]  /*11770*/  IMAD.IADD R27, R21, 0x1, R27 ;  /* 0x00000001151b7824 */ /* 0x000fe200078e021b */
[----:B------:R-:W-:Y:S01]  /*11780*/  IADD3 R20, P1, P3, R12, R20, R3 ;  /* 0x000000140c147210 */ /* 0x000fe20007b3e003 */
[----:B------:R-:W-:Y:S02]  /*11790*/  IMAD.IADD R29, R13, 0x1, R29 ;  /* 0x000000010d1d7824 */ /* 0x000fe400078e021d */
[-C--:B-1----:R-:W-:Y:S02]  /*117a0*/  IMAD R21, R11, R15.reuse, RZ ;  /* 0x0000000f0b157224 */ /* 0x082fe400078e02ff */
[----:B------:R-:W-:-:S04]  /*117b0*/  IMAD.WIDE.U32 R10, R10, R15, RZ ;  /* 0x0000000f0a0a7225 */ /* 0x000fc800078e00ff */
[----:B------:R-:W-:Y:S01]  /*117c0*/  IMAD R13, R26, R0, R33 ;  /* 0x000000001a0d7224 */ /* 0x000fe200078e0221 */
[----:B------:R-:W-:Y:S01]  /*117d0*/  IADD3.X R0, R29, R27, R24, P1, P3 ;  /* 0x0000001b1d007210 */ /* 0x000fe20000fe6418 */
[----:B------:R-:W-:Y:S01]  /*117e0*/  IMAD.IADD R21, R11, 0x1, R21 ;  /* 0x000000010b157824 */ /* 0x000fe200078e0215 */
[----:B------:R-:W-:Y:S02]  /*117f0*/  IADD3 R10, P0, P1, R25, R20, R10 ;  /* 0x00000014190a7210 */ /* 0x000fe4000791e00a */
        /* <DEDUP_REMOVED lines=9> */
[----:B---3--:R-:W-:-:S05]  /*11890*/  LEA.HI.X R5, R8, R5, R0, 0x2, P0 ;  /* 0x0000000508057211 */ /* 0x008fca00000f1400 */
[----:B------:R0:W-:Y:S04]  /*118a0*/  STG.E desc[UR42][R4.64], R9 ;  /* 0x0000000904007986 */ /* 0x0001e8000c10192a */
.L_x_4995:
[----:B------:R-:W-:Y:S05]  /*118b0*/  BSYNC B1 ;  /* 0x0000000000017941 */ /* 0x000fea0003800000 */
.L_x_4994:
[----:B------:R-:W-:Y:S05]  /*118c0*/  @P2 BRA `(.L_x_4990) ;  /* 0x0000000800742947 */ /* 0x000fea0003800000 */
        /* <DEDUP_REMOVED lines=8> */
[C---:B------:R-:W-:Y:S01]  /*11950*/  ISETP.GE.AND P3, PT, R18.reuse, UR8, PT ;  /* 0x0000000812007c0c */ /* 0x040fe2000bf66270 */
[----:B------:R-:W-:Y:S01]  /*11960*/  IMAD R3, R3, UR7, R0 ;  /* 0x0000000703037c24 */ /* 0x000fe2000f8e0200 */
[----:B------:R-:W-:Y:S01]  /*11970*/  ULDC.64 UR6, c[0x0][0xbe8] ;  /* 0x0002fa0000067ab9 */ /* 0x000fe20000000a00 */
[----:B------:R-:W-:Y:S01]  /*11980*/  SEL R14, RZ, 0xffffffff, P1 ;  /* 0xffffffffff0e7807 */ /* 0x000fe20000800000 */
[C---:B------:R-:W-:Y:S01]  /*11990*/  VIADD R32, R18.reuse, 0x180 ;  /* 0x0000018012207836 */ /* 0x040fe20000000000 */
[----:B------:R-:W-:Y:S01]  /*119a0*/  SEL R12, RZ, 0x1, P3 ;  /* 0x00000001ff0c7807 */ /* 0x000fe20001800000 */
[----:B------:R-:W-:Y:S01]  /*119b0*/  IMAD.IADD R5, R5, 0x1, R3 ;  /* 0x0000000105057824 */ /* 0x000fe200078e0203 */
[----:B------:R-:W-:Y:S01]  /*119c0*/  SHF.R.S32.HI R3, RZ, 0x1f, R28 ;  /* 0x0000001fff037819 */ /* 0x000fe2000001141c */
[----:B------:R-:W-:Y:S01]  /*119d0*/  VIADD R30, R18, 0x1c0 ;  /* 0x000001c0121e7836 */ /* 0x000fe20000000000 */
[----:B------:R-:W-:Y:S01]  /*119e0*/  SHF.R.S32.HI R27, RZ, 0x1f, R32 ;  /* 0x0000001fff1b7819 */ /* 0x000fe20000011420 */
[----:B------:R-:W-:Y:S01]  /*119f0*/  IMAD.WIDE.U32 R4, R195, UR6, R4 ;  /* 0x00000006c3047c25 */ /* 0x000fe2000f8e0004 */
[----:B------:R-:W-:-:S02]  /*11a00*/  LEA.HI R3, R3, R28, RZ, 0x3 ;  /* 0x0000001c03037211 */ /* 0x000fc400078f18ff */
[----:B------:R-:W-:Y:S01]  /*11a10*/  ISETP.GE.AND P1, PT, R30, UR8, PT ;  /* 0x000000081e007c0c */ /* 0x000fe2000bf26270 */
[----:B------:R-:W-:Y:S01]  /*11a20*/  IMAD R5, R195, UR7, R5 ;  /* 0x00000007c3057c24 */ /* 0x000fe2000f8e0205 */
[----:B------:R-:W-:Y:S01]  /*11a30*/  LOP3.LUT R9, R3, 0xfffffff8, RZ, 0xc0, !PT ;  /* 0xfffffff803097812 */ /* 0x000fe200078ec0ff */
[----:B------:R-:W-:Y:S01]  /*11a40*/  ULDC.64 UR6, c[0x0][0xbf0] ;  /* 0x0002fc0000067ab9 */ /* 0x000fe20000000a00 */
[----:B-1----:R-:W-:Y:S01]  /*11a50*/  ISETP.NE.AND P0, PT, R10, 0x1, PT ;  /* 0x000000010a00780c */ /* 0x002fe20003f05270 */
[----:B------:R-:W-:Y:S01]  /*11a60*/  IMAD R0, R202, UR6, RZ ;  /* 0x00000006ca007c24 */ /* 0x000fe2000f8e02ff */
[----:B------:R-:W-:Y:S01]  /*11a70*/  SHF.R.S32.HI R15, RZ, 0x3, R3 ;  /* 0x00000003ff0f7819 */ /* 0x000fe20000011403 */
[----:B------:R-:W-:Y:S01]  /*11a80*/  IMAD.IADD R28, R28, 0x1, -R9 ;  /* 0x000000011c1c7824 */ /* 0x000fe200078e0a09 */
[----:B------:R-:W-:Y:S01]  /*11a90*/  SHF.R.S32.HI R26, RZ, 0x1f, R199 ;  /* 0x0000001fff1a7819 */ /* 0x000fe200000114c7 */
[C---:B------:R-:W-:Y:S01]  /*11aa0*/  IMAD R9, R31.reuse, UR7, R0 ;  /* 0x000000071f097c24 */ /* 0x040fe2000f8e0200 */
[----:B------:R-:W-:Y:S01]  /*11ab0*/  SEL R0, RZ, 0xffffffff, P2 ;  /* 0xffffffffff007807 */ /* 0x000fe20001000000 */
[----:B------:R-:W-:Y:S01]  /*11ac0*/  IMAD R3, R28, 0x20, R15 ;  /* 0x000000201c037824 */ /* 0x000fe200078e020f */
[----:B------:R-:W-:Y:S01]  /*11ad0*/  SHF.R.S32.HI R29, RZ, 0x1f, R196 ;  /* 0x0000001fff1d7819 */ /* 0x000fe200000114c4 */
[----:B------:R-:W-:Y:S01]  /*11ae0*/  IMAD.WIDE.U32 R4, R31, UR6, R4 ;  /* 0x000000061f047c25 */ /* 0x000fe2000f8e0004 */
[----:B------:R-:W-:Y:S01]  /*11af0*/  ULDC.64 UR6, c[0x0][0xbe0] ;  /* 0x0002f80000067ab9 */ /* 0x000fe20000000a00 */
[----:B------:R-:W-:-:S02]  /*11b00*/  SHF.R.S32.HI R31, RZ, 0x1f, R198 ;  /* 0x0000001fff1f7819 */ /* 0x000fc400000114c6 */
[----:B------:R-:W0:Y:S01]  /*11b10*/  @P0 LDC R11, c[0x0][0xcec] ;  /* 0x00033b00ff0b0b82 */ /* 0x000e220000000800 */
[----:B------:R-:W-:Y:S01]  /*11b20*/  VIADD R8, R3, UR39 ;  /* 0x0000002703087c36 */ /* 0x000fe20008000000 */
[----:B------:R-:W-:Y:S01]  /*11b30*/  SHF.R.S32.HI R33, RZ, 0x1f, R30 ;  /* 0x0000001fff217819 */ /* 0x000fe2000001141e */
[----:B------:R-:W-:Y:S01]  /*11b40*/  IMAD.SHL.U32 R21, R0, 0x2, RZ ;  /* 0x0000000200157824 */ /* 0x000fe200078e00ff */
[----:B------:R-:W-:Y:S01]  /*11b50*/  SHF.R.S32.HI R28, RZ, 0x1f, R197 ;  /* 0x0000001fff1c7819 */ /* 0x000fe200000114c5 */
[----:B------:R-:W-:Y:S01]  /*11b60*/  IMAD.MOV.U32 R3, RZ, RZ, R8 ;  /* 0x000000ffff037224 */ /* 0x000fe200078e0008 */
[----:B------:R-:W-:Y:S01]  /*11b70*/  SHF.R.S32.HI R34, RZ, 0x1f, R200 ;  /* 0x0000001fff227819 */ /* 0x000fe200000114c8 */
[----:B------:R-:W-:Y:S01]  /*11b80*/  IMAD.IADD R5, R5, 0x1, R9 ;  /* 0x0000000105057824 */ /* 0x000fe200078e0209 */
[----:B------:R-:W1:Y:S01]  /*11b90*/  @P0 LDC R13, c[0x0][0xcf0] ;  /* 0x00033c00ff0d0b82 */ /* 0x000e620000000800 */
[----:B------:R-:W-:Y:S01]  /*11ba0*/  LOP3.LUT R12, R21, 0x2, R12, 0xe2, !PT ;  /* 0x00000002150c7812 */ /* 0x000fe200078ee20c */
[----:B------:R-:W-:-:S02]  /*11bb0*/  IMAD R25, R7, R10, RZ ;  /* 0x0000000a07197224 */ /* 0x000fc400078e02ff */
[----:B0-----:R-:W-:-:S04]  /*11bc0*/  @P0 IMAD.HI.U32 R0, R8, R11, RZ ;  /* 0x0000000b08000227 */ /* 0x001fc800078e00ff */
[----:B------:R-:W-:Y:S01]  /*11bd0*/  IMAD.SHL.U32 R11, R14, 0x4, RZ ;  /* 0x000000040e0b7824 */ /* 0x000fe200078e00ff */
[----:B-1----:R-:W-:Y:S02]  /*11be0*/  @P0 SHF.R.U32.HI R3, RZ, R13, R0 ;  /* 0x0000000dff030219 */ /* 0x002fe40000011600 */
[----:B------:R-:W-:Y:S02]  /*11bf0*/  ISETP.GE.AND P0, PT, R198, UR8, PT ;  /* 0x00000008c6007c0c */ /* 0x000fe4000bf06270 */
[--C-:B------:R-:W-:Y:S01]  /*11c00*/  SHF.R.S32.HI R0, RZ, 0x1f, R3.reuse ;  /* 0x0000001fff007819 */ /* 0x100fe20000011403 */
[----:B------:R-:W-:Y:S01]  /*11c10*/  IMAD.MOV R9, RZ, RZ, -R3 ;  /* 0x000000ffff097224 */ /* 0x000fe200078e0a03 */
[----:B------:R-:W-:Y:S01]  /*11c20*/  LOP3.LUT R12, R11, 0x4, R12, 0xe2, !PT ;  /* 0x000000040b0c7812 */ /* 0x000fe200078ee20c */
[----:B------:R-:W-:Y:S01]  /*11c30*/  IMAD.WIDE.U32 R4, R3, UR6, R4 ;  /* 0x0000000603047c25 */ /* 0x000fe2000f8e0004 */
[----:B------:R-:W-:Y:S02]  /*11c40*/  SEL R11, RZ, 0xffffffff, P0 ;  /* 0xffffffffff0b7807 */ /* 0x000fe40000000000 */
[----:B------:R-:W-:Y:S01]  /*11c50*/  ISETP.GE.AND P0, PT, R197, UR8, PT ;  /* 0x00000008c5007c0c */ /* 0x000fe2000bf06270 */
[----:B------:R-:W-:-:S02]  /*11c60*/  IMAD R0, R0, UR6, RZ ;  /* 0x0000000600007c24 */ /* 0x000fc4000f8e02ff */
[----:B------:R-:W-:Y:S02]  /*11c70*/  IMAD R9, R10, R9, R8 ;  /* 0x000000090a097224 */ /* 0x000fe400078e0208 */
[----:B------:R-:W-:Y:S02]  /*11c80*/  IMAD.SHL.U32 R13, R11, 0x8, RZ ;  /* 0x000000080b0d7824 */ /* 0x000fe400078e00ff */
[----:B------:R-:W-:Y:S01]  /*11c90*/  IMAD R11, R3, UR7, R0 ;  /* 0x00000007030b7c24 */ /* 0x000fe2000f8e0200 */
[----:B------:R-:W-:Y:S01]  /*11ca0*/  SEL R3, RZ, 0xffffffff, P0 ;  /* 0xffffffffff037807 */ /* 0x000fe20000000000 */
[----:B------:R-:W-:Y:S01]  /*11cb0*/  ULDC.64 UR6, c[0x0][0xbd8] ;  /* 0x0002f60000067ab9 */ /* 0x000fe20000000a00 */
[----:B------:R-:W-:Y:S01]  /*11cc0*/  ISETP.GE.AND P0, PT, R196, UR8, PT ;  /* 0x00000008c4007c0c */ /* 0x000fe2000bf06270 */
[----:B------:R-:W-:Y:S01]  /*11cd0*/  IMAD.IADD R5, R5, 0x1, R11 ;  /* 0x0000000105057824 */ /* 0x000fe200078e020b */
[----:B------:R-:W-:Y:S02]  /*11ce0*/  SHF.R.S32.HI R0, RZ, 0x1f, R9 ;  /* 0x0000001fff007819 */ /* 0x000fe40000011409 */
        /* <DEDUP_REMOVED lines=10> */
[----:B------:R-:W-:Y:S01]  /*11d90*/  SEL R9, RZ, 0x40, P0 ;  /* 0x00000040ff097807 */ /* 0x000fe20000000000 */
[----:B------:R-:W-:Y:S01]  /*11da0*/  VIADD R0, R15, UR39 ;  /* 0x000000270f007c36 */ /* 0x000fe20008000000 */
[C---:B------:R-:W-:Y:S01]  /*11db0*/  LEA R22, P0, R4.reuse, UR6, 0x1 ;  /* 0x0000000604167c11 */ /* 0x040fe2000f8008ff */
[----:B------:R-:W-:Y:S01]  /*11dc0*/  IMAD.IADD R3, R5, 0x1, R3 ;  /* 0x0000000105037824 */ /* 0x000fe200078e0203 */
[----:B------:R-:W-:Y:S02]  /*11dd0*/  LOP3.LUT R12, R11, 0x20, R12, 0xe2, !PT ;  /* 0x000000200b0c7812 */ /* 0x000fe400078ee20c */
[----:B------:R-:W-:Y:S01]  /*11de0*/  SEL R5, RZ, 0x80, P1 ;  /* 0x00000080ff057807 */ /* 0x000fe20000800000 */
[----:B------:R0:W1:Y:S01]  /*11df0*/  SHFL.IDX PT, R8, R22, RZ, 0x181f ;  /* 0x00181fff16087589 */ /* 0x00006200000e0000 */
[----:B------:R-:W-:-:S02]  /*11e00*/  LEA.HI.X R3, R4, UR7, R3, 0x1, P0 ;  /* 0x0000000704037c11 */ /* 0x000fc400080f0c03 */
        /* <DEDUP_REMOVED lines=36> */
.L_x_4997:
[----:B------:R-:W-:Y:S05]  /*12050*/  BSYNC B1 ;  /* 0x0000000000017941 */ /* 0x000fea0003800000 */
.L_x_4996:
        /* <DEDUP_REMOVED lines=36> */
.L_x_4990:
[----:B------:R-:W-:Y:S05]  /*122a0*/  BSYNC B0 ;  /* 0x0000000000007941 */ /* 0x000fea0003800000 */
.L_x_4983:
[----:B------:R-:W-:Y:S02]  /*122b0*/  ULDC UR6, c[0x0][0xd3c] ;  /* 0x00034f0000067ab9 */ /* 0x000fe40000000800 */
[----:B------:R-:W-:-:S06]  /*122c0*/  UISETP.GE.AND UP0, UPT, UR5, UR6, UPT ;  /* 0x000000060500728c */ /* 0x000fcc000bf06270 */
[----:B------:R-:W-:-:S13]  /*122d0*/  PLOP3.LUT P0, PT, PT, PT, UP0, 0x80, 0x0 ;  /* 0x000000000000781c */ /* 0x000fda0003f0f008 */
[----:B------:R-:W-:Y:S05]  /*122e0*/  @!P0 BRA `(.L_x_4998) ;  /* 0xfffffef000148947 */ /* 0x000fea000383ffff */
[----:B------:R-:W-:Y:S05]  /*122f0*/  EXIT ;  /* 0x000000000000794d */ /* 0x000fea0003800000 */
.L_x_4933:
        /* <DEDUP_REMOVED lines=16> */
.L_x_4999:
        /* <DEDUP_REMOVED lines=43> */
.L_x_5003:
        /* <DEDUP_REMOVED lines=35> */
.L_x_5001:
        /* <DEDUP_REMOVED lines=13> */
.L_x_5004:
        /* <DEDUP_REMOVED lines=62> */
.L_x_5005:
        /* <DEDUP_REMOVED lines=61> */
.L_x_5006:
[----:B------:R-:W-:-:S05]  /*13160*/  LOP3.LUT R25, RZ, R2, RZ, 0x33, !PT ;  /* 0x00000002ff197212 */ /* 0x000fca00078e33ff */
[----:B------:R-:W-:Y:S01]  /*13170*/  IMAD.IADD R25, R6, 0x1, R25 ;  /* 0x0000000106197824 */ /* 0x000fe200078e0219 */
[----:B------:R-:W-:Y:S06]  /*13180*/  BRA `(.L_x_5007) ;  /* 0x0000000000147947 */ /* 0x000fec0003800000 */
.L_x_5002:
[----:B------:R-:W-:Y:S01]  /*13190*/  ULDC UR4, c[0x0][0xd3c] ;  /* 0x00034f0000047ab9 */ /* 0x000fe20000000800 */
[----:B------:R-:W-:Y:S02]  /*131a0*/  IMAD.MOV.U32 R25, RZ, RZ, RZ ;  /* 0x000000ffff197224 */ /* 0x000fe400078e00ff */
[----:B------:R-:W-:Y:S02]  /*131b0*/  IMAD.U32 R24, RZ, RZ, UR6 ;  /* 0x00000006ff187e24 */ /* 0x000fe4000f8e00ff */
[----:B------:R-:W-:Y:S02]  /*131c0*/  IMAD.MOV.U32 R26, RZ, RZ, RZ ;  /* 0x000000ffff1a7224 */ /* 0x000fe400078e00ff */
[----:B------:R-:W-:-:S07]  /*131d0*/  IMAD.U32 R27, RZ, RZ, UR4 ;  /* 0x00000004ff1b7e24 */ /* 0x000fce000f8e00ff */
.L_x_5007:
[----:B------:R-:W-:-:S13]  /*131e0*/  ISETP.NE.AND P0, PT, R7, RZ, PT ;  /* 0x000000ff0700720c */ /* 0x000fda0003f05270 */
[----:B------:R-:W0:Y:S01]  /*131f0*/  @!P0 S2R R3, SR_CgaCtaId ;  /* 0x0000000000038919 */ /* 0x000e220000008800 */
[----:B------:R-:W-:-:S04]  /*13200*/  @!P0 MOV R2, 0x400 ;  /* 0x0000040000028802 */ /* 0x000fc80000000f00 */
[----:B0-----:R-:W-:-:S05]  /*13210*/  @!P0 LEA R2, R3, R2, 0x18 ;  /* 0x0000000203028211 */ /* 0x001fca00078ec0ff */
[----:B------:R1:W-:Y:S01]  /*13220*/  @!P0 STS.128 [R2+0x388d0], R24 ;  /* 0x0388d01802008388 */ /* 0x0003e20000000c00 */
[----:B------:R-:W-:Y:S06]  /*13230*/  BAR.ARV 0x5, 0x180 ;  /* 0x0146000000007b1d */ /* 0x000fec0000002000 */
.L_x_5000:
        /* <DEDUP_REMOVED lines=33> */
.L_x_5077:
        /* <DEDUP_REMOVED lines=48> */
.L_x_5009:
        /* <DEDUP_REMOVED lines=9> */
.L_x_5010:
        /* <DEDUP_REMOVED lines=9> */
.L_x_5011:
[----:B------:R-:W4:Y:S01]  /*13870*/  LDL R4, [R1+0x8] ;  /* 0x0000080001047983 */ /* 0x000f220000100800 */
[----:B012---:R-:W0:Y:S01]  /*13880*/  LDC R0, c[0x0][0x448] ;  /* 0x00011200ff007b82 */ /* 0x007e220000000800 */
[----:B-----5:R-:W-:Y:S01]  /*13890*/  IMAD.IADD R29, R29, 0x1, -R32 ;  /* 0x000000011d1d7824 */ /* 0x020fe200078e0a20 */
[----:B------:R-:W-:Y:S01]  /*138a0*/  LOP3.LUT R16, R16, 0xfffff7ff, RZ, 0xc0, !PT ;  /* 0xfffff7ff10107812 */ /* 0x000fe200078ec0ff */
[----:B------:R-:W-:Y:S01]  /*138b0*/  BSSY B0, `(.L_x_5012) ;  /* 0x0000037000007945 */ /* 0x000fe20003800000 */
[----:B0-----:R-:W-:Y:S01]  /*138c0*/  ISETP.NE.AND P0, PT, R0, 0x1, PT ;  /* 0x000000010000780c */ /* 0x001fe20003f05270 */
[----:B------:R-:W-:-:S04]  /*138d0*/  IMAD.SHL.U32 R0, R25, 0x40, RZ ;  /* 0x0000004019007824 */ /* 0x000fc800078e00ff */
[----:B------:R-:W-:-:S08]  /*138e0*/  VIADD R0, R0, 0x3f ;  /* 0x0000003f00007836 */ /* 0x000fd00000000000 */
[----:B---3--:R-:W0:Y:S01]  /*138f0*/  @P0 LDC R3, c[0x0][0x44c] ;  /* 0x00011300ff030b82 */ /* 0x008e220000000800 */
[----:B------:R-:W-:-:S07]  /*13900*/  @P0 LOP3.LUT R16, R16, 0x800, RZ, 0xfc, !PT ;  /* 0x0000080010100812 */ /* 0x000fce00078efcff */
[----:B------:R-:W1:Y:S01]  /*13910*/  @P0 LDC R2, c[0x0][0x450] ;  /* 0x00011400ff020b82 */ /* 0x000e620000000800 */
[----:B0-----:R-:W-:-:S05]  /*13920*/  @P0 IMAD.HI.U32 R3, R0, R3, RZ ;  /* 0x0000000300030227 */ /* 0x001fca00078e00ff */
[----:B-1----:R-:W-:Y:S01]  /*13930*/  @P0 SHF.R.U32.HI R0, RZ, R2, R3 ;  /* 0x00000002ff000219 */ /* 0x002fe20000011603 */
[C---:B------:R-:W-:Y:S01]  /*13940*/  VIADD R2, R29.reuse, 0x3f ;  /* 0x0000003f1d027836 */ /* 0x040fe20000000000 */
[----:B----4-:R-:W-:-:S05]  /*13950*/  IADD3 R3, R29, 0x40, -R4 ;  /* 0x000000401d037810 */ /* 0x010fca0007ffe804 */
        /* <DEDUP_REMOVED lines=44> */
.L_x_5013:
[----:B------:R-:W-:Y:S05]  /*13c20*/  BSYNC B0 ;  /* 0x0000000000007941 */ /* 0x000fea0003800000 */
.L_x_5012:
        /* <DEDUP_REMOVED lines=24> */
.L_x_5015:
        /* <DEDUP_REMOVED lines=20> */
.L_x_5018:
[----:B------:R-:W-:Y:S05]  /*13ef0*/  BSYNC B6 ;  /* 0x0000000000067941 */ /* 0x000fea0003800000 */
.L_x_5017:
        /* <DEDUP_REMOVED lines=20> */
.L_x_5021:
        /* <DEDUP_REMOVED lines=15> */
.L_x_5020:
[----:B------:R-:W-:Y:S05]  /*14130*/  BSYNC B6 ;  /* 0x0000000000067941 */ /* 0x000fea0003800000 */
.L_x_5019:
        /* <DEDUP_REMOVED lines=9> */
[----:B------:R-:W-:-:S05]  /*141d0*/  @P0 IADD3.X R3, R30, UR5, RZ, P1, !PT ;  /* 0x000000051e030c10 */ /* 0x000fca0008ffe4ff */
        /* <DEDUP_REMOVED lines=9> */
[----:B------:R-:W1:Y:S01]  /*14270*/  S2R R4, SR_TID.X ;  /* 0x0000000000047919 */ /* 0x000e620000002100 */
[----:B------:R-:W-:Y:S02]  /*14280*/  LOP3.LUT R0, R0, 0x1c0, RZ, 0xfc, !PT ;  /* 0x000001c000007812 */ /* 0x000fe400078efcff */
[----:B------:R-:W-:Y:S02]  /*14290*/  LOP3.LUT R21, R21, 0x38, RZ, 0xc0, !PT ;  /* 0x0000003815157812 */ /* 0x000fe400078ec0ff */
[----:B------:R-:W-:-:S02]  /*142a0*/  ISETP.GE.AND P0, PT, R0, UR4, PT ;  /* 0x0000000400007c0c */ /* 0x000fc4000bf06270 */
[----:B------:R-:W3:Y:S01]  /*142b0*/  S2R R0, SR_TID.X ;  /* 0x0000000000007919 */ /* 0x000ee20000002100 */
        /* <DEDUP_REMOVED lines=8> */
[----:B-1----:R-:W-:-:S05]  /*14340*/  IMAD.SHL.U32 R4, R4, 0x8, RZ ;  /* 0x0000000804047824 */ /* 0x002fca00078e00ff */
[----:B------:R-:W-:Y:S01]  /*14350*/  LOP3.LUT R4, R4, 0x38, RZ, 0xc0, !PT ;  /* 0x0000003804047812 */ /* 0x000fe200078ec0ff */
[----:B---3--:R-:W-:-:S03]  /*14360*/  IMAD.SHL.U32 R0, R0, 0x8, RZ ;  /* 0x0000000800007824 */ /* 0x008fc600078e00ff */
[----:B------:R-:W-:Y:S02]  /*14370*/  LOP3.LUT R4, R4, 0x80, RZ, 0xfc, !PT ;  /* 0x0000008004047812 */ /* 0x000fe400078efcff */
[----:B------:R-:W-:Y:S02]  /*14380*/  LOP3.LUT R0, R0, 0x38, RZ, 0xc0, !PT ;  /* 0x0000003800007812 */ /* 0x000fe400078ec0ff */
[----:B------:R-:W-:Y:S02]  /*14390*/  ISETP.GE.AND P5, PT, R4, UR4, PT ;  /* 0x0000000404007c0c */ /* 0x000fe4000bfa6270 */
[----:B------:R-:W-:-:S04]  /*143a0*/  LOP3.LUT R0, R0, 0xc0, RZ, 0xfc, !PT ;  /* 0x000000c000007812 */ /* 0x000fc800078efcff */
[----:B------:R-:W-:-:S07]  /*143b0*/  ISETP.GE.AND P4, PT, R0, UR4, PT ;  /* 0x0000000400007c0c */ /* 0x000fce000bf86270 */
[----:B------:R-:W-:-:S04]  /*143c0*/  @P5 LOP3.LUT R16, R16, 0x20, RZ, 0xfc, !PT ;  /* 0x0000002010105812 */ /* 0x000fc800078efcff */
[----:B------:R-:W-:-:S04]  /*143d0*/  LOP3.LUT R16, R16, 0xffffffef, RZ, 0xc0, !PT ;  /* 0xffffffef10107812 */ /* 0x000fc800078ec0ff */
[----:B------:R-:W-:-:S04]  /*143e0*/  @P4 LOP3.LUT R16, R16, 0x10, RZ, 0xfc, !PT ;  /* 0x0000001010104812 */ /* 0x000fc800078efcff */
[----:B------:R-:W-:Y:S02]  /*143f0*/  LOP3.LUT R16, R16, 0xfffffffb, RZ, 0xc0, !PT ;  /* 0xfffffffb10107812 */ /* 0x000fe400078ec0ff */
[----:B--2---:R-:W-:Y:S02]  /*14400*/  LEA R0, R33, 0xffffffc0, 0x6 ;  /* 0xffffffc021007811 */ /* 0x004fe400078e30ff */
[C---:B------:R-:W-:Y:S02]  /*14410*/  LOP3.LUT R33, R21.reuse, 0x100, RZ, 0xfc, !PT ;  /* 0x0000010015217812 */ /* 0x040fe400078efcff */
[----:B------:R-:W-:Y:S02]  /*14420*/  LOP3.LUT R21, R21, 0x140, RZ, 0xfc, !PT ;  /* 0x0000014015157812 */ /* 0x000fe400078efcff */
[----:B------:R-:W-:Y:S02]  /*14430*/  ISETP.GE.AND P3, PT, R33, UR4, PT ;  /* 0x0000000421007c0c */ /* 0x000fe4000bf66270 */
[----:B------:R-:W-:-:S13]  /*14440*/  ISETP.GE.AND P2, PT, R21, UR4, PT ;  /* 0x0000000415007c0c */ /* 0x000fda000bf46270 */
[----:B------:R-:W-:-:S04]  /*14450*/  @P2 LOP3.LUT R16, R16, 0x4, RZ, 0xfc, !PT ;  /* 0x0000000410102812 */ /* 0x000fc800078efcff */
[----:B------:R-:W-:-:S04]  /*14460*/  LOP3.LUT R16, R16, 0xfffffff7, RZ, 0xc0, !PT ;  /* 0xfffffff710107812 */ /* 0x000fc800078ec0ff */
[----:B------:R-:W-:Y:S01]  /*14470*/  @P3 LOP3.LUT R16, R16, 0x8, RZ, 0xfc, !PT ;  /* 0x0000000810103812 */ /* 0x000fe200078efcff */
[----:B0---4-:R-:W-:Y:S06]  /*14480*/  BRA.DIV UR5, `(.L_x_5022) ;  /* 0x0000005205b07947 */ /* 0x011fec000b800000 */
.L_x_5095:
        /* <DEDUP_REMOVED lines=59> */
.L_x_5023:
        /* <DEDUP_REMOVED lines=9> */
.L_x_5096:
[----:B------:R-:W-:Y:S05]  /*148d0*/  BSYNC B0 ;  /* 0x0000000000007941 */ /* 0x000fea0003800000 */
.L_x_5024:
        /* <DEDUP_REMOVED lines=64> */
.L_x_5106:
        /* <DEDUP_REMOVED lines=10> */
.L_x_5027:
        /* <DEDUP_REMOVED lines=11> */
.L_x_5028:
        /* <DEDUP_REMOVED lines=31> */
.L_x_5030:
[----:B------:R-:W-:Y:S05]  /*15020*/  BSYNC B6 ;  /* 0x0000000000067941 */ /* 0x000fea0003800000 */
.L_x_5029:
[----:B------:R-:W2:Y:S01]  /*15030*/  LDL R4, [R1+0xc] ;  /* 0x00000c0001047983 */ /* 0x000ea20000100800 */
[----:B0-----:R-:W0:Y:S01]  /*15040*/  S2R R2, SR_TID.X ;  /* 0x0000000000027919 */ /* 0x001e220000002100 */
[----:B------:R-:W-:Y:S01]  /*15050*/  IMAD.MOV.U32 R21, RZ, RZ, R35 ;  /* 0x000000ffff157224 */ /* 0x000fe200078e0023 */
[----:B------:R-:W-:Y:S01]  /*15060*/  ULDC.64 UR4, c[0x0][0x298] ;  /* 0x0000a60000047ab9 */ /* 0x000fe20000000a00 */
[----:B------:R-:W3:Y:S01]  /*15070*/  LDC R5, c[0x0][0x448] ;  /* 0x00011200ff057b82 */ /* 0x000ee20000000800 */
[----:B------:R-:W4:Y:S04]  /*15080*/  LDL R20, [R1+0x4] ;  /* 0x0000040001147983 */ /* 0x000f280000100800 */
[----:B------:R0:W5:Y:S02]  /*15090*/  LDL R9, [R1+0x8] ;  /* 0x0000080001097983 */ /* 0x0001640000100800 */
[----:B0-----:R-:W-:-:S04]  /*150a0*/  LOP3.LUT R2, R2, 0x7f, RZ, 0xc0, !PT ;  /* 0x0000007f02027812 */ /* 0x001fc800078ec0ff */
[----:B------:R-:W-:Y:S02]  /*150b0*/  SHF.R.U32.HI R0, RZ, 0x3, R2 ;  /* 0x00000003ff007819 */ /* 0x000fe40000011602 */
[----:B------:R-:W0:Y:S01]  /*150c0*/  LDC R2, c[0x0][0x448] ;  /* 0x00011200ff027b82 */ /* 0x000e220000000800 */
[----:B------:R-:W1:Y:S01]  /*150d0*/  S2R R35, SR_TID.X ;  /* 0x0000000000237919 */ /* 0x000e620000002100 */
[----:B0-----:R-:W-:-:S13]  /*150e0*/  ISETP.NE.AND P6, PT, R2, 0x1, PT ;  /* 0x000000010200780c */ /* 0x001fda0003fc5270 */
[----:B------:R-:W0:Y:S01]  /*150f0*/  @P6 LDC R3, c[0x0][0x44c] ;  /* 0x00011300ff036b82 */ /* 0x000e220000000800 */
[----:B-1----:R-:W-:-:S07]  /*15100*/  IMAD.SHL.U32 R35, R35, 0x10, RZ ;  /* 0x0000001023237824 */ /* 0x002fce00078e00ff */
[----:B------:R-:W1:Y:S01]  /*15110*/  @P6 LDC R2, c[0x0][0x450] ;  /* 0x00011400ff026b82 */ /* 0x000e620000000800 */
[----:B------:R-:W-:-:S05]  /*15120*/  LOP3.LUT R35, R0, 0x70, R35, 0xf8, !PT ;  /* 0x0000007000237812 */ /* 0x000fca00078ef823 */
[----:B------:R-:W-:-:S04]  /*15130*/  IMAD R35, R25, 0x40, R35 ;  /* 0x0000004019237824 */ /* 0x000fc800078e0223 */
[----:B------:R-:W-:Y:S02]  /*15140*/  IMAD.MOV.U32 R0, RZ, RZ, R35 ;  /* 0x000000ffff007224 */ /* 0x000fe400078e0023 */
[----:B0-----:R-:W-:-:S05]  /*15150*/  @P6 IMAD.HI.U32 R3, R35, R3, RZ ;  /* 0x0000000323036227 */ /* 0x001fca00078e00ff */
[----:B-1----:R-:W-:Y:S01]  /*15160*/  @P6 SHF.R.U32.HI R0, RZ, R2, R3 ;  /* 0x00000002ff006219 */ /* 0x002fe20000011603 */
[----:B------:R-:W-:Y:S01]  /*15170*/  IMAD.WIDE.U32 R2, R36, UR4, RZ ;  /* 0x0000000424027c25 */ /* 0x000fe2000f8e00ff */
[----:B------:R-:W0:Y:S03]  /*15180*/  S2R R7, SR_TID.X ;  /* 0x0000000000077919 */ /* 0x000e260000002100 */
        /* <DEDUP_REMOVED lines=21> */
[----:B---3--:R-:W-:Y:S02]  /*152e0*/  IMAD R0, R5, R0, R35 ;  /* 0x0000000005007224 */ /* 0x008fe400078e0223 */
        /* <DEDUP_REMOVED lines=15> */
[----:B-----5:R-:W-:Y:S01]  /*153e0*/  IMAD R3, R9, R5, RZ ;  /* 0x0000000509037224 */ /* 0x020fe200078e02ff */
[----:B------:R-:W-:Y:S01]  /*153f0*/  SHFL.IDX PT, R4, R2, RZ, 0x181f ;  /* 0x00181fff02047589 */ /* 0x000fe200000e0000 */
[----:B------:R-:W-:Y:S01]  /*15400*/  IMAD R25, R25, 0x40, R8 ;  /* 0x0000004019197824 */ /* 0x000fe200078e0208 */
        /* <DEDUP_REMOVED lines=37> */
.L_x_5115:
        /* <DEDUP_REMOVED lines=12> */
.L_x_5032:
        /* <DEDUP_REMOVED lines=28> */
.L_x_5034:
[----:B------:R-:W-:Y:S05]  /*158e0*/  BSYNC B6 ;  /* 0x0000000000067941 */ /* 0x000fea0003800000 */
.L_x_5033:
        /* <DEDUP_REMOVED lines=163> */
.L_x_5125:
        /* <DEDUP_REMOVED lines=23> */
.L_x_5037:
[----:B------:R-:W-:Y:S05]  /*16490*/  BSYNC B0 ;  /* 0x0000000000007941 */ /* 0x000fea0003800000 */
.L_x_5036:
[----:B------:R-:W-:Y:S01]  /*164a0*/  NOP ;  /* 0x0000000000007918 */ /* 0x000fe20000000000 */
[----:B------:R-:W-:-:S13]  /*164b0*/  PLOP3.LUT P0, PT, PT, PT, PT, 0x80, 0x0 ;  /* 0x000000000000781c */ /* 0x000fda0003f0f070 */
.L_x_5038:
        /* <DEDUP_REMOVED lines=18> */
.L_x_5126:
[----:B------:R-:W-:Y:S05]  /*165e0*/  BSYNC B0 ;  /* 0x0000000000007941 */ /* 0x000fea0003800000 */
.L_x_5039:
[----:B------:R-:W-:-:S05]  /*165f0*/  IMAD.U32 R2, RZ, RZ, UR36 ;  /* 0x00000024ff027e24 */ /* 0x000fca000f8e00ff */
[----:B------:R-:W-:-:S13]  /*16600*/  ISETP.NE.AND P0, PT, R2, 0x3, PT ;  /* 0x000000030200780c */ /* 0x000fda0003f05270 */
[----:B------:R-:W-:Y:S05]  /*16610*/  @!P0 BRA `(.L_x_5041) ;  /* 0x0000000000048947 */ /* 0x000fea0003800000 */
[----:B------:R-:W-:Y:S01]  /*16620*/  BPT.TRAP 0x1 ;  /* 0x000000040000795c */ /* 0x000fe20000300000 */
.L_x_5041:
[----:B0-----:R-:W-:Y:S01]  /*16630*/  SHF.L.U32 R0, R23, 0x1f, RZ ;  /* 0x0000001f17007819 */ /* 0x001fe200000006ff */
[----:B------:R-:W-:Y:S03]  /*16640*/  BSSY B0, `(.L_x_5042) ;  /* 0x0000003000007945 */ /* 0x000fe60003800000 */
[----:B------:R-:W0:Y:S02]  /*16650*/  SYNCS.PHASECHK.TRANS64.TRYWAIT P0, [R22+URZ+0x38860], R0 ;  /* 0x03886000160075a7 */ /* 0x000e24000800017f */
[----:B0-----:R-:W-:Y:S05]  /*16660*/  @!P0 BRA `(.L_x_5043) ;  /* 0x0000004400fc8947 */ /* 0x001fea0003800000 */
.L_x_5127:
[----:B------:R-:W-:Y:S05]  /*16670*/  BSYNC B0 ;  /* 0x0000000000007941 */ /* 0x000fea0003800000 */
.L_x_5042:
        /* <DEDUP_REMOVED lines=108> */
.L_x_5137:
        /* <DEDUP_REMOVED lines=34> */
.L_x_5045:
        /* <DEDUP_REMOVED lines=11> */
.L_x_5046:
        /* <DEDUP_REMOVED lines=11> */
.L_x_5061:
        /* <DEDUP_REMOVED lines=44> */
.L_x_5049:
[----:B------:R-:W-:Y:S01]  /*17380*/  IMAD R6, R18, 0x8, R17 ;  /* 0x0000000812067824 */ /* 0x000fe200078e0211 */
[----:B------:R-:W-:Y:S01]  /*17390*/  SHF.L.U32 R20, R23, 0x1f, RZ ;  /* 0x0000001f17147819 */ /* 0x000fe200000006ff */
[----:B------:R-:W-:Y:S01]  /*173a0*/  BSSY B1, `(.L_x_5050) ;  /* 0x0000004000017945 */ /* 0x000fe20003800000 */
[----:B------:R-:W-:Y:S02]  /*173b0*/  SHF.R.S32.HI R9, RZ, 0x1f, R5 ;  /* 0x0000001fff097819 */ /* 0x000fe40000011405 */
[----:B------:R-:W0:Y:S02]  /*173c0*/  SYNCS.PHASECHK.TRANS64.TRYWAIT P0, [R6+URZ+0x38840], R20 ;  /* 0x03884014060075a7 */ /* 0x000e24000800017f */
[----:B0-----:R-:W-:Y:S05]  /*173d0*/  @!P0 BRA `(.L_x_5051) ;  /* 0x0000004000dc8947 */ /* 0x001fea0003800000 */
.L_x_5138:
[----:B------:R-:W-:Y:S05]  /*173e0*/  BSYNC B1 ;  /* 0x0000000000017941 */ /* 0x000fea0003800000 */
.L_x_5050:
        /* <DEDUP_REMOVED lines=40> */
.L_x_5148:
        /* <DEDUP_REMOVED lines=8> */
.L_x_5053:
        /* <DEDUP_REMOVED lines=11> */
.L_x_5054:
[----:B------:R2:W-:Y:S01]  /*177a0*/  SYNCS.ARRIVE.TRANS64.A1T0 RZ, [R6+URZ+0x38830], RZ ;  /* 0x038830ff06ff79a7 */ /* 0x0005e2000810003f */
[----:B------:R-:W-:Y:S05]  /*177b0*/  @!P2 BRA `(.L_x_5055) ;  /* 0x000000000004a947 */ /* 0x000fea0003800000 */
[----:B------:R-:W-:Y:S01]  /*177c0*/  BPT.TRAP 0x1 ;  /* 0x000000040000795c */ /* 0x000fe20000300000 */
.L_x_5055:
[----:B------:R-:W3:Y:S01]  /*177d0*/  SYNCS.PHASECHK.TRANS64.TRYWAIT P0, [R6+URZ+0x38860], R20 ;  /* 0x03886014060075a7 */ /* 0x000ee2000800017f */
[----:B------:R-:W-:Y:S04]  /*177e0*/  BSSY B1, `(.L_x_5056) ;  /* 0x0000002000017945 */ /* 0x000fe80003800000 */
[----:B---3--:R-:W-:Y:S05]  /*177f0*/  @!P0 BRA `(.L_x_5057) ;  /* 0x0000004400048947 */ /* 0x008fea0003800000 */
.L_x_5149:
[----:B------:R-:W-:Y:S05]  /*17800*/  BSYNC B1 ;  /* 0x0000000000017941 */ /* 0x000fea0003800000 */
.L_x_5056:
        /* <DEDUP_REMOVED lines=79> */
.L_x_5159:
        /* <DEDUP_REMOVED lines=25> */
.L_x_5059:
        /* <DEDUP_REMOVED lines=11> */
.L_x_5060:
[----:B------:R1:W-:Y:S01]  /*17f40*/  SYNCS.ARRIVE.TRANS64.A1T0 RZ, [R6+URZ+0x38850], RZ ;  /* 0x038850ff06ff79a7 */ /* 0x0003e2000810003f */
[----:B------:R-:W-:Y:S05]  /*17f50*/  @P3 BRA `(.L_x_5061) ;  /* 0xfffffff000583947 */ /* 0x000fea000383ffff */
.L_x_5048:
[----:B------:R-:W-:Y:S05]  /*17f60*/  BSYNC B0 ;  /* 0x0000000000007941 */ /* 0x000fea0003800000 */
.L_x_5047:
        /* <DEDUP_REMOVED lines=21> */
.L_x_5063:
[----:B------:R-:W-:Y:S05]  /*180c0*/  BSYNC B0 ;  /* 0x0000000000007941 */ /* 0x000fea0003800000 */
.L_x_5062:
[----:B------:R-:W-:-:S07]  /*180d0*/  SEL R18, R18, RZ, P0 ;  /* 0x000000ff12127207 */ /* 0x000fce0000000000 */
.L_x_5016:
[----:B------:R-:W-:Y:S05]  /*180e0*/  BSYNC B7 ;  /* 0x0000000000077941 */ /* 0x000fea0003800000 */
.L_x_5014:
        /* <DEDUP_REMOVED lines=11> */
.L_x_5064:
        /* <DEDUP_REMOVED lines=43> */
.L_x_5169:
[----:B------:R-:W-:Y:S02]  /*18450*/  ULDC UR4, c[0x0][0xd38] ;  /* 0x00034e0000047ab9 */ /* 0x000fe40000000800 */
[----:B------:R-:W-:-:S04]  /*18460*/  IMAD.U32 R4, RZ, RZ, UR4 ;  /* 0x00000004ff047e24 */ /* 0x000fc8000f8e00ff */
[----:B-1----:R-:W-:-:S04]  /*18470*/  IMAD R5, R14, R4, RZ ;  /* 0x000000040e057224 */ /* 0x002fc800078e02ff */
[----:B------:R-:W-:-:S05]  /*18480*/  IMAD.IADD R6, R6, 0x1, R5 ;  /* 0x0000000106067824 */ /* 0x000fca00078e0205 */
[----:B------:R-:W-:-:S13]  /*18490*/  ISETP.GT.AND P6, PT, R6, R0, PT ;  /* 0x000000000600720c */ /* 0x000fda0003fc4270 */
[----:B------:R-:W-:Y:S05]  /*184a0*/  @P6 BRA `(.L_x_5067) ;  /* 0x0000000000a46947 */ /* 0x000fea0003800000 */
.L_x_5070:
        /* <DEDUP_REMOVED lines=35> */
.L_x_5177:
[----:B------:R-:W-:Y:S02]  /*186e0*/  ULDC UR4, c[0x0][0xd38] ;  /* 0x00034e0000047ab9 */ /* 0x000fe40000000800 */
[----:B------:R-:W-:-:S04]  /*186f0*/  IMAD.U32 R4, RZ, RZ, UR4 ;  /* 0x00000004ff047e24 */ /* 0x000fc8000f8e00ff */
[----:B-1----:R-:W-:-:S04]  /*18700*/  IMAD R5, R14, R4, RZ ;  /* 0x000000040e057224 */ /* 0x002fc800078e02ff */
[----:B------:R-:W-:-:S05]  /*18710*/  IMAD.IADD R6, R5, 0x1, R6 ;  /* 0x0000000105067824 */ /* 0x000fca00078e0206 */
[----:B------:R-:W-:-:S13]  /*18720*/  ISETP.GT.AND P6, PT, R6, R0, PT ;  /* 0x000000000600720c */ /* 0x000fda0003fc4270 */
[----:B------:R-:W-:Y:S05]  /*18730*/  @!P6 BRA `(.L_x_5070) ;  /* 0xfffffffc005ce947 */ /* 0x000fea000383ffff */
.L_x_5067:
        /* <DEDUP_REMOVED lines=10> */
.L_x_5182:
[----:B------:R-:W-:-:S13]  /*187e0*/  ISETP.NE.AND P0, PT, R2, RZ, PT ;  /* 0x000000ff0200720c */ /* 0x000fda0003f05270 */
[----:B------:R-:W-:Y:S05]  /*187f0*/  @!P0 BRA `(.L_x_5072) ;  /* 0x0000000000108947 */ /* 0x000fea0003800000 */
[----:B------:R-:W-:Y:S01]  /*18800*/  UMOV UR4, 0xffffffff ;  /* 0xffffffff00047882 */ /* 0x000fe20000000000 */
[----:B-1----:R-:W-:Y:S02]  /*18810*/  VIADD R12, R12, 0xffffffff ;  /* 0xffffffff0c0c7836 */ /* 0x002fe40000000000 */
[----:B------:R-:W-:Y:S05]  /*18820*/  BRA.DIV UR4, `(.L_x_5073) ;  /* 0x0000004604347947 */ /* 0x000fea000b800000 */
[----:B------:R4:W1:Y:S02]  /*18830*/  SHFL.IDX PT, R24, R3, R12, 0x1f ;  /* 0x00001f0c03187589 */ /* 0x00086400000e0000 */
.L_x_5072:
        /* <DEDUP_REMOVED lines=59> */
.L_x_5074:
        /* <DEDUP_REMOVED lines=60> */
.L_x_5075:
[----:B------:R-:W-:-:S05]  /*18fb0*/  LOP3.LUT R0, RZ, R3, RZ, 0x33, !PT ;  /* 0x00000003ff007212 */ /* 0x000fca00078e33ff */
[----:B------:R-:W-:Y:S01]  /*18fc0*/  IMAD.IADD R25, R25, 0x1, R0 ;  /* 0x0000000119197824 */ /* 0x000fe200078e0200 */
[----:B------:R-:W-:Y:S06]  /*18fd0*/  BRA `(.L_x_5076) ;  /* 0x00000000001c7947 */ /* 0x000fec0003800000 */
.L_x_5068:
[----:B------:R-:W-:Y:S01]  /*18fe0*/  UMOV UR4, URZ ;  /* 0x0000003f00047c82 */ /* 0x000fe20008000000 */
[----:B------:R-:W-:Y:S01]  /*18ff0*/  UMOV UR5, URZ ;  /* 0x0000003f00057c82 */ /* 0x000fe20008000000 */
[----:B------:R-:W-:Y:S01]  /*19000*/  ULDC UR6, c[0x0][0xd3c] ;  /* 0x00034f0000067ab9 */ /* 0x000fe20000000800 */
[----:B------:R-:W-:Y:S02]  /*19010*/  IMAD.MOV.U32 R24, RZ, RZ, R0 ;  /* 0x000000ffff187224 */ /* 0x000fe400078e0000 */
[----:B------:R-:W-:Y:S02]  /*19020*/  IMAD.U32 R25, RZ, RZ, UR4 ;  /* 0x00000004ff197e24 */ /* 0x000fe4000f8e00ff */
[----:B------:R-:W-:Y:S02]  /*19030*/  IMAD.U32 R26, RZ, RZ, UR5 ;  /* 0x00000005ff1a7e24 */ /* 0x000fe4000f8e00ff */
[----:B------:R-:W-:-:S07]  /*19040*/  IMAD.U32 R27, RZ, RZ, UR6 ;  /* 0x00000006ff1b7e24 */ /* 0x000fce000f8e00ff */
.L_x_5076:
        /* <DEDUP_REMOVED lines=10> */
.L_x_5065:
[----:B------:R-:W-:Y:S02]  /*190f0*/  ULDC UR4, c[0x0][0xd3c] ;  /* 0x00034f0000047ab9 */ /* 0x000fe40000000800 */
[----:B0-----:R-:W-:-:S13]  /*19100*/  ISETP.GE.AND P0, PT, R27, UR4, PT ;  /* 0x000000041b007c0c */ /* 0x001fda000bf06270 */
[----:B------:R-:W-:Y:S05]  /*19110*/  @!P0 BRA `(.L_x_5077) ;  /* 0xffffffa000cc8947 */ /* 0x000fea000383ffff */
[----:B------:R-:W-:Y:S05]  /*19120*/  BSYNC B8 ;  /* 0x0000000000087941 */ /* 0x000fea0003800000 */
.L_x_5008:
        /* <DEDUP_REMOVED lines=12> */
.L_x_5185:
[----:B------:R-:W-:Y:S05]  /*191f0*/  BSYNC B0 ;  /* 0x0000000000007941 */ /* 0x000fea0003800000 */
.L_x_5078:
[----:B------:R-:W-:-:S03]  /*19200*/  UMOV UR4, 0xffffffff ;  /* 0xffffffff00047882 */ /* 0x000fc60000000000 */
[----:B------:R-:W-:Y:S05]  /*19210*/  BRA.DIV UR4, `(.L_x_5080) ;  /* 0x0000003a04f47947 */ /* 0x000fea000b800000 */
[----:B0-----:R-:W0:Y:S02]  /*19220*/  S2R R0, SR_TID.X ;  /* 0x0000000000007919 */ /* 0x001e240000002100 */
[----:B0-----:R-:W-:-:S04]  /*19230*/  SHF.R.U32.HI R0, RZ, 0x5, R0 ;  /* 0x00000005ff007819 */ /* 0x001fc80000011600 */
[----:B------:R-:W-:-:S05]  /*19240*/  LOP3.LUT R0, R0, 0x3, RZ, 0xc0, !PT ;  /* 0x0000000300007812 */ /* 0x000fca00078ec0ff */
[----:B------:R0:W1:Y:S02]  /*19250*/  SHFL.IDX PT, R14, R0, RZ, 0x1f ;  /* 0x00001fff000e7589 */ /* 0x00006400000e0000 */
.L_x_5188:
[----:B-1----:R-:W-:Y:S01]  /*19260*/  ISETP.NE.AND P0, PT, R14, RZ, PT ;  /* 0x000000ff0e00720c */ /* 0x002fe20003f05270 */
[----:B------:R-:W-:-:S12]  /*19270*/  BSSY B0, `(.L_x_5081) ;  /* 0x0000024000007945 */ /* 0x000fd80003800000 */
[----:B------:R-:W-:Y:S05]  /*19280*/  @P0 BRA `(.L_x_5082) ;  /* 0x0000000000880947 */ /* 0x000fea0003800000 */
[----:B------:R-:W-:-:S03]  /*19290*/  UMOV UR4, 0xffffffff ;  /* 0xffffffff00047882 */ /* 0x000fc60000000000 */
[----:B------:R-:W-:Y:S05]  /*192a0*/  BRA.DIV UR4, `(.L_x_5083) ;  /* 0x0000003e04047947 */ /* 0x000fea000b800000 */
[----:B------:R-:W-:-:S13]  /*192b0*/  ELECT P6, URZ, PT ;  /* 0x00000000003f782f */ /* 0x000fda00038c0000 */
.L_x_5191:
[----:B------:R-:W-:Y:S05]  /*192c0*/  @!P6 BRA `(.L_x_5082) ;  /* 0x000000000078e947 */ /* 0x000fea0003800000 */
[----:B------:R-:W-:-:S06]  /*192d0*/  ULOP3.LUT UR4, UR40, 0x2, URZ, 0xfc, !UPT ;  /* 0x0000000228047892 */ /* 0x000fcc000f8efc3f */
[----:B0-----:R-:W-:-:S05]  /*192e0*/  IMAD.U32 R0, RZ, RZ, UR4 ;  /* 0x00000004ff007e24 */ /* 0x001fca000f8e00ff */
[----:B------:R-:W-:-:S13]  /*192f0*/  ISETP.NE.AND P0, PT, R0, 0x3, PT ;  /* 0x000000030000780c */ /* 0x000fda0003f05270 */
[----:B------:R-:W-:Y:S05]  /*19300*/  @!P0 BRA `(.L_x_5084) ;  /* 0x0000000000048947 */ /* 0x000fea0003800000 */
[----:B------:R-:W-:Y:S01]  /*19310*/  BPT.TRAP 0x1 ;  /* 0x000000040000795c */ /* 0x000fe20000300000 */
.L_x_5084:
[C---:B------:R-:W-:Y:S01]  /*19320*/  IMAD R3, R18.reuse, 0x8, R5 ;  /* 0x0000000812037824 */ /* 0x040fe200078e0205 */
[----:B------:R-:W-:Y:S01]  /*19330*/  SHF.L.U32 R2, R23, 0x1f, RZ ;  /* 0x0000001f17027819 */ /* 0x000fe200000006ff */
[----:B------:R-:W-:-:S03]  /*19340*/  VIADD R18, R18, 0x1 ;  /* 0x0000000112127836 */ /* 0x000fc60000000000 */
[----:B------:R-:W0:Y:S02]  /*19350*/  SYNCS.PHASECHK.TRANS64.TRYWAIT P1, [R3+URZ+0x38840], R2 ;  /* 0x03884002030075a7 */ /* 0x000e24000802017f */
[----:B------:R-:W-:-:S04]  /*19360*/  ISETP.NE.AND P2, PT, R18, 0x2, PT ;  /* 0x000000021200780c */ /* 0x000fc80003f45270 */
[----:B------:R-:W-:Y:S01]  /*19370*/  SEL R0, RZ, 0x1, P2 ;  /* 0x00000001ff007807 */ /* 0x000fe20001000000 */
[----:B0-----:R-:W-:Y:S08]  /*19380*/  @!P1 BRA `(.L_x_5085) ;  /* 0x0000003800ec9947 */ /* 0x001ff00003800000 */
.L_x_5192:
[----:B------:R-:W-:Y:S02]  /*19390*/  SEL R18, R18, RZ, P2 ;  /* 0x000000ff12127207 */ /* 0x000fe40001000000 */
[----:B------:R-:W-:Y:S01]  /*193a0*/  LOP3.LUT R0, R23, R0, RZ, 0x3c, !PT ;  /* 0x0000000017007212 */ /* 0x000fe200078e3cff */
[----:B------:R-:W-:Y:S06]  /*193b0*/  @!P0 BRA `(.L_x_5086) ;  /* 0x0000000000048947 */ /* 0x000fec0003800000 */
[----:B------:R-:W-:Y:S01]  /*193c0*/  BPT.TRAP 0x1 ;  /* 0x000000040000795c */ /* 0x000fe20000300000 */
.L_x_5086:
[----:B------:R-:W-:Y:S01]  /*193d0*/  IMAD R5, R18, 0x8, R5 ;  /* 0x0000000812057824 */ /* 0x000fe200078e0205 */
[----:B------:R-:W-:-:S04]  /*193e0*/  SHF.L.U32 R0, R0, 0x1f, RZ ;  /* 0x0000001f00007819 */ /* 0x000fc800000006ff */
[----:B------:R-:W1:Y:S02]  /*193f0*/  SYNCS.PHASECHK.TRANS64.TRYWAIT P1, [R5+URZ+0x38840], R0 ;  /* 0x03884000050075a7 */ /* 0x000e64000802017f */
[----:B-1----:R-:W-:Y:S05]  /*19400*/  @!P1 BRA `(.L_x_5087) ;  /* 0x0000003800e09947 */ /* 0x002fea0003800000 */
.L_x_5193:
[----:B------:R-:W-:Y:S05]  /*19410*/  @!P0 BRA `(.L_x_5088) ;  /* 0x0000000000048947 */ /* 0x000fea0003800000 */
[----:B------:R-:W-:Y:S01]  /*19420*/  BPT.TRAP 0x1 ;  /* 0x000000040000795c */ /* 0x000fe20000300000 */
.L_x_5088:
[----:B------:R-:W5:Y:S02]  /*19430*/  SYNCS.PHASECHK.TRANS64.TRYWAIT P1, [R3+URZ+0x38860], R2 ;  /* 0x03886002030075a7 */ /* 0x000f64000802017f */
[----:B-----5:R-:W-:Y:S05]  /*19440*/  @!P1 BRA `(.L_x_5089) ;  /* 0x0000003800e49947 */ /* 0x020fea0003800000 */
.L_x_5194:
[----:B------:R-:W-:Y:S05]  /*19450*/  @!P0 BRA `(.L_x_5090) ;  /* 0x0000000000048947 */ /* 0x000fea0003800000 */
[----:B------:R-:W-:Y:S01]  /*19460*/  BPT.TRAP 0x1 ;  /* 0x000000040000795c */ /* 0x000fe20000300000 */
.L_x_5090:
[----:B------:R0:W0:Y:S02]  /*19470*/  SYNCS.PHASECHK.TRANS64.TRYWAIT P0, [R5+URZ+0x38860], R0 ;  /* 0x03886000050075a7 */ /* 0x000024000800017f */
[----:B0-----:R-:W-:Y:S05]  /*19480*/  @!P0 NANOSLEEP.SYNCS 0x989680 ;  /* 0x009896800000895d */ /* 0x001fea0003900000 */
[----:B------:R-:W0:Y:S02]  /*19490*/  @!P0 SYNCS.PHASECHK.TRANS64 P0, [R5+URZ+0x38860], R0 ;  /* 0x03886000050085a7 */ /* 0x000e24000800007f */
[----:B0-----:R-:W-:Y:S05]  /*194a0*/  @!P0 BRA `(.L_x_5090) ;  /* 0xfffffffc00f08947 */ /* 0x001fea000383ffff */
.L_x_5082:
[----:B------:R-:W-:Y:S05]  /*194b0*/  BSYNC B0 ;  /* 0x0000000000007941 */ /* 0x000fea0003800000 */
.L_x_5081:
[----:B------:R-:W-:Y:S05]  /*194c0*/  EXIT ;  /* 0x000000000000794d */ /* 0x000fea0003800000 */
.L_x_4947:
[----:B0-----:R0:W1:Y:S02]  /*194d0*/  SYNCS.PHASECHK.TRANS64.TRYWAIT P1, [R17+URZ+0x38800], R6 ;  /* 0x03880006110075a7 */ /* 0x001064000802017f */
[----:B-1----:R-:W-:Y:S05]  /*194e0*/  @!P1 NANOSLEEP.SYNCS 0x989680 ;  /* 0x009896800000995d */ /* 0x002fea0003900000 */
[----:B------:R-:W1:Y:S02]  /*194f0*/  @!P1 SYNCS.PHASECHK.TRANS64 P1, [R17+URZ+0x38800], R6 ;  /* 0x03880006110095a7 */ /* 0x000e64000802007f */
[----:B-1----:R-:W-:Y:S05]  /*19500*/  @!P1 BRA `(.L_x_4947) ;  /* 0xfffffffc00f09947 */ /* 0x002fea000383ffff */
[----:B------:R-:W-:Y:S05]  /*19510*/  BRA `(.L_x_5091) ;  /* 0xfffffeac00407947 */ /* 0x000fea000383ffff */
.L_x_4951:
[----:B--2---:R2:W3:Y:S02]  /*19520*/  SYNCS.PHASECHK.TRANS64.TRYWAIT P1, [R9+URZ+0x38830], R8 ;  /* 0x03883008090075a7 */ /* 0x0044e4000802017f */
[----:B---3--:R-:W-:Y:S05]  /*19530*/  @!P1 NANOSLEEP.SYNCS 0x989680 ;  /* 0x009896800000995d */ /* 0x008fea0003900000 */
[----:B------:R-:W3:Y:S02]  /*19540*/  @!P1 SYNCS.PHASECHK.TRANS64 P1, [R9+URZ+0x38830], R8 ;  /* 0x03883008090095a7 */ /* 0x000ee4000802007f */
[----:B---3--:R-:W-:Y:S05]  /*19550*/  @!P1 BRA `(.L_x_4951) ;  /* 0xfffffffc00f09947 */ /* 0x008fea000383ffff */
[----:B------:R-:W-:Y:S05]  /*19560*/  BRA `(.L_x_4950) ;  /* 0xfffffeac00647947 */ /* 0x000fea000383ffff */
.L_x_4952:
[----:B---3--:R3:W4:Y:S02]  /*19570*/  SYNCS.PHASECHK.TRANS64.TRYWAIT P1, [R17+URZ+0x38810], R6 ;  /* 0x03881006110075a7 */ /* 0x008724000802017f */
[----:B----4-:R-:W-:Y:S05]  /*19580*/  @!P1 NANOSLEEP.SYNCS 0x989680 ;  /* 0x009896800000995d */ /* 0x010fea0003900000 */
[----:B------:R-:W4:Y:S02]  /*19590*/  @!P1 SYNCS.PHASECHK.TRANS64 P1, [R17+URZ+0x38810], R6 ;  /* 0x03881006110095a7 */ /* 0x000f24000802007f */
[----:B----4-:R-:W-:Y:S05]  /*195a0*/  @!P1 BRA `(.L_x_4952) ;  /* 0xfffffffc00f09947 */ /* 0x010fea000383ffff */
[----:B------:R-:W-:Y:S05]  /*195b0*/  BRA `(.L_x_5092) ;  /* 0xfffffeac00f07947 */ /* 0x000fea000383ffff */
.L_x_4956:
[----:B------:R0:W0:Y:S02]  /*195c0*/  SYNCS.PHASECHK.TRANS64.TRYWAIT P1, [R9+URZ+0x38850], R8 ;  /* 0x03885008090075a7 */ /* 0x000024000802017f */
[----:B0-----:R-:W-:Y:S05]  /*195d0*/  @!P1 NANOSLEEP.SYNCS 0x989680 ;  /* 0x009896800000995d */ /* 0x001fea0003900000 */
[----:B------:R-:W0:Y:S02]  /*195e0*/  @!P1 SYNCS.PHASECHK.TRANS64 P1, [R9+URZ+0x38850], R8 ;  /* 0x03885008090095a7 */ /* 0x000e24000802007f */
[----:B0-----:R-:W-:Y:S05]  /*195f0*/  @!P1 BRA `(.L_x_4956) ;  /* 0xfffffffc00f09947 */ /* 0x001fea000383ffff */
[----:B------:R-:W-:Y:S05]  /*19600*/  BRA `(.L_x_4955) ;  /* 0xfffffeb000207947 */ /* 0x000fea000383ffff */
.L_x_4963:
[----:B-1----:R1:W2:Y:S02]  /*19610*/  SYNCS.PHASECHK.TRANS64.TRYWAIT P1, [R9+URZ+0x38830], R7 ;  /* 0x03883007090075a7 */ /* 0x0022a4000802017f */
[----:B--2---:R-:W-:Y:S05]  /*19620*/  @!P1 NANOSLEEP.SYNCS 0x989680 ;  /* 0x009896800000995d */ /* 0x004fea0003900000 */
[----:B------:R-:W2:Y:S02]  /*19630*/  @!P1 SYNCS.PHASECHK.TRANS64 P1, [R9+URZ+0x38830], R7 ;  /* 0x03883007090095a7 */ /* 0x000ea4000802007f */
[----:B--2---:R-:W-:Y:S05]  /*19640*/  @!P1 BRA `(.L_x_4963) ;  /* 0xfffffffc00f09947 */ /* 0x004fea000383ffff */
[----:B------:R-:W-:Y:S05]  /*19650*/  BRA `(.L_x_4962) ;  /* 0xfffffed8003c7947 */ /* 0x000fea000383ffff */
.L_x_4967:
[----:B---3--:R3:W4:Y:S02]  /*19660*/  SYNCS.PHASECHK.TRANS64.TRYWAIT P1, [R9+URZ+0x38850], R7 ;  /* 0x03885007090075a7 */ /* 0x008724000802017f */
[----:B----4-:R-:W-:Y:S05]  /*19670*/  @!P1 NANOSLEEP.SYNCS 0x989680 ;  /* 0x009896800000995d */ /* 0x010fea0003900000 */
[----:B------:R-:W4:Y:S02]  /*19680*/  @!P1 SYNCS.PHASECHK.TRANS64 P1, [R9+URZ+0x38850], R7 ;  /* 0x03885007090095a7 */ /* 0x000f24000802007f */
[----:B----4-:R-:W-:Y:S05]  /*19690*/  @!P1 BRA `(.L_x_4967) ;  /* 0xfffffffc00f09947 */ /* 0x010fea000383ffff */
[----:B------:R-:W-:Y:S05]  /*196a0*/  BRA `(.L_x_4966) ;  /* 0xfffffed800987947 */ /* 0x000fea000383ffff */
.L_x_4975:
[----:B-1----:R1:W2:Y:S02]  /*196b0*/  SYNCS.PHASECHK.TRANS64.TRYWAIT P1, [R9+URZ+0x38830], R7 ;  /* 0x03883007090075a7 */ /* 0x0022a4000802017f */
[----:B--2---:R-:W-:Y:S05]  /*196c0*/  @!P1 NANOSLEEP.SYNCS 0x989680 ;  /* 0x009896800000995d */ /* 0x004fea0003900000 */
[----:B------:R-:W2:Y:S02]  /*196d0*/  @!P1 SYNCS.PHASECHK.TRANS64 P1, [R9+URZ+0x38830], R7 ;  /* 0x03883007090095a7 */ /* 0x000ea4000802007f */
[----:B--2---:R-:W-:Y:S05]  /*196e0*/  @!P1 BRA `(.L_x_4975) ;  /* 0xfffffffc00f09947 */ /* 0x004fea000383ffff */
[----:B------:R-:W-:Y:S05]  /*196f0*/  BRA `(.L_x_4974) ;  /* 0xffffff0800f07947 */ /* 0x000fea000383ffff */
.L_x_4979:
[----:B---3--:R3:W4:Y:S02]  /*19700*/  SYNCS.PHASECHK.TRANS64.TRYWAIT P1, [R9+URZ+0x38850], R7 ;  /* 0x03885007090075a7 */ /* 0x008724000802017f */
[----:B----4-:R-:W-:Y:S05]  /*19710*/  @!P1 NANOSLEEP.SYNCS 0x989680 ;  /* 0x009896800000995d */ /* 0x010fea0003900000 */
[----:B------:R-:W4:Y:S02]  /*19720*/  @!P1 SYNCS.PHASECHK.TRANS64 P1, [R9+URZ+0x38850], R7 ;  /* 0x03885007090095a7 */ /* 0x000f24000802007f */
[----:B----4-:R-:W-:Y:S05]  /*19730*/  @!P1 BRA `(.L_x_4979) ;  /* 0xfffffffc00f09947 */ /* 0x010fea000383ffff */
[----:B------:R-:W-:Y:S05]  /*19740*/  BRA `(.L_x_4978) ;  /* 0xffffff0c00547947 */ /* 0x000fea000383ffff */
.L_x_5022:
        /* <DEDUP_REMOVED lines=11> */
.L_x_5094:
[----:B------:R-:W-:Y:S05]  /*19800*/  BSYNC B0 ;  /* 0x0000000000007941 */ /* 0x000fea0003800000 */
.L_x_5093:
[----:B------:R-:W-:Y:S05]  /*19810*/  BRA `(.L_x_5095) ;  /* 0xffffffac001c7947 */ /* 0x000fea000383ffff */
.L_x_5025:
[----:B0-----:R0:W1:Y:S02]  /*19820*/  SYNCS.PHASECHK.TRANS64.TRYWAIT P0, [R22+URZ+0x38840], R0 ;  /* 0x03884000160075a7 */ /* 0x001064000800017f */
[----:B-1----:R-:W-:Y:S05]  /*19830*/  @!P0 NANOSLEEP.SYNCS 0x989680 ;  /* 0x009896800000895d */ /* 0x002fea0003900000 */
[----:B------:R-:W1:Y:S02]  /*19840*/  @!P0 SYNCS.PHASECHK.TRANS64 P0, [R22+URZ+0x38840], R0 ;  /* 0x03884000160085a7 */ /* 0x000e64000800007f */
[----:B-1----:R-:W-:Y:S05]  /*19850*/  @!P0 BRA `(.L_x_5025) ;  /* 0xfffffffc00f08947 */ /* 0x002fea000383ffff */
[----:B------:R-:W-:Y:S05]  /*19860*/  BRA `(.L_x_5096) ;  /* 0xffffffb000187947 */ /* 0x000fea000383ffff */
.L_x_5026:
        /* <DEDUP_REMOVED lines=8> */
.L_x_5098:
[----:B------:R-:W-:Y:S05]  /*198f0*/  BSYNC B0 ;  /* 0x0000000000007941 */ /* 0x000fea0003800000 */
.L_x_5097:
        /* <DEDUP_REMOVED lines=9> */
.L_x_5099:
[----:B------:R-:W-:Y:S02]  /*19990*/  IMAD.MOV.U32 R13, RZ, RZ, R5 ;  /* 0x000000ffff0d7224 */ /* 0x000fe400078e0005 */
[----:B------:R-:W-:Y:S02]  /*199a0*/  IMAD.MOV.U32 R12, RZ, RZ, 0x1 ;  /* 0x00000001ff0c7424 */ /* 0x000fe400078e00ff */
[----:B------:R-:W-:-:S07]  /*199b0*/  IMAD.MOV.U32 R3, RZ, RZ, R14 ;  /* 0x000000ffff037224 */ /* 0x000fce00078e000e */
[----:B------:R-:W-:Y:S05]  /*199c0*/  WARPSYNC.COLLECTIVE R15, `(.L_x_5100) ;  /* 0x000000000f087348 */ /* 0x000fea0003c00000 */
[----:B------:R0:W1:Y:S02]  /*199d0*/  SHFL.IDX P6, R14, R13, R12, R11 ;  /* 0x0000000c0d0e7389 */ /* 0x00006400000c000b */
[----:B01----:R-:W-:Y:S01]  /*199e0*/  ENDCOLLECTIVE ;  /* 0x000000000000791b */ /* 0x003fe20003800000 */
.L_x_5100:
        /* <DEDUP_REMOVED lines=15> */
.L_x_5101:
[----:B------:R-:W-:Y:S02]  /*19ae0*/  @P0 IMAD R6, R4, 0x2, R17 ;  /* 0x0000000204060824 */ /* 0x000fe400078e0211 */
[----:B------:R-:W-:Y:S02]  /*19af0*/  IMAD.MOV.U32 R13, RZ, RZ, R5 ;  /* 0x000000ffff0d7224 */ /* 0x000fe400078e0005 */
[----:B------:R-:W-:Y:S02]  /*19b00*/  IMAD.MOV.U32 R12, RZ, RZ, 0x2 ;  /* 0x00000002ff0c7424 */ /* 0x000fe400078e00ff */
[----:B------:R-:W-:-:S07]  /*19b10*/  IMAD.MOV.U32 R3, RZ, RZ, R14 ;  /* 0x000000ffff037224 */ /* 0x000fce00078e000e */
[----:B------:R-:W-:Y:S05]  /*19b20*/  WARPSYNC.COLLECTIVE R15, `(.L_x_5102) ;  /* 0x000000000f087348 */ /* 0x000fea0003c00000 */
[----:B------:R0:W1:Y:S02]  /*19b30*/  SHFL.IDX P6, R14, R13, R12, R11 ;  /* 0x0000000c0d0e7389 */ /* 0x00006400000c000b */
[----:B01----:R-:W-:Y:S01]  /*19b40*/  ENDCOLLECTIVE ;  /* 0x000000000000791b */ /* 0x003fe20003800000 */
.L_x_5102:
        /* <DEDUP_REMOVED lines=15> */
.L_x_5103:
[----:B------:R-:W-:Y:S02]  /*19c40*/  @P0 IMAD R6, R4, 0x2, R17 ;  /* 0x0000000204060824 */ /* 0x000fe400078e0211 */
[----:B------:R-:W-:Y:S02]  /*19c50*/  IMAD.MOV.U32 R13, RZ, RZ, R5 ;  /* 0x000000ffff0d7224 */ /* 0x000fe400078e0005 */
[----:B------:R-:W-:Y:S02]  /*19c60*/  IMAD.MOV.U32 R12, RZ, RZ, 0x3 ;  /* 0x00000003ff0c7424 */ /* 0x000fe400078e00ff */
[----:B------:R-:W-:-:S07]  /*19c70*/  IMAD.MOV.U32 R3, RZ, RZ, R14 ;  /* 0x000000ffff037224 */ /* 0x000fce00078e000e */
[----:B------:R-:W-:Y:S05]  /*19c80*/  WARPSYNC.COLLECTIVE R15, `(.L_x_5104) ;  /* 0x000000000f087348 */ /* 0x000fea0003c00000 */
[----:B------:R0:W1:Y:S02]  /*19c90*/  SHFL.IDX P6, R14, R13, R12, R11 ;  /* 0x0000000c0d0e7389 */ /* 0x00006400000c000b */
[----:B01----:R-:W-:Y:S01]  /*19ca0*/  ENDCOLLECTIVE ;  /* 0x000000000000791b */ /* 0x003fe20003800000 */
.L_x_5104:
        /* <DEDUP_REMOVED lines=10> */
.L_x_5105:
[----:B------:R-:W-:Y:S01]  /*19d50*/  @!PT LDS RZ, [RZ] ;  /* 0x00000000fffff984 */ /* 0x000fe20000000800 */
[----:B------:R-:W-:Y:S01]  /*19d60*/  @!PT LDS RZ, [RZ] ;  /* 0x00000000fffff984 */ /* 0x000fe20000000800 */
[----:B------:R-:W-:Y:S01]  /*19d70*/  @!PT LDS RZ, [RZ] ;  /* 0x00000000fffff984 */ /* 0x000fe20000000800 */
[----:B------:R0:W-:Y:S01]  /*19d80*/  @P0 LDGSTS.E.BYPASS.LTC128B.128 [R6+0x23400], desc[UR42][R2.64], !P2 ;  /* 0x2340000002060fae */ /* 0x0001e2000d101d6a */
[----:B------:R-:W-:Y:S01]  /*19d90*/  IMAD.MOV.U32 R0, RZ, RZ, R14 ;  /* 0x000000ffff007224 */ /* 0x000fe200078e000e */
[----:B------:R-:W-:Y:S06]  /*19da0*/  BRA `(.L_x_5106) ;  /* 0xffffffac00cc7947 */ /* 0x000fec000383ffff */
.L_x_5031:
        /* <DEDUP_REMOVED lines=10> */
.L_x_5107:
        /* <DEDUP_REMOVED lines=9> */
.L_x_5108:
[----:B------:R-:W-:Y:S02]  /*19ee0*/  IMAD.MOV.U32 R13, RZ, RZ, R2 ;  /* 0x000000ffff0d7224 */ /* 0x000fe400078e0002 */
[----:B------:R-:W-:Y:S02]  /*19ef0*/  IMAD.MOV.U32 R12, RZ, RZ, 0x1 ;  /* 0x00000001ff0c7424 */ /* 0x000fe400078e00ff */
[----:B------:R-:W-:-:S07]  /*19f00*/  IMAD.MOV.U32 R5, RZ, RZ, R14 ;  /* 0x000000ffff057224 */ /* 0x000fce00078e000e */
[----:B------:R-:W-:Y:S05]  /*19f10*/  WARPSYNC.COLLECTIVE R15, `(.L_x_5109) ;  /* 0x000000000f087348 */ /* 0x000fea0003c00000 */
[----:B------:R0:W1:Y:S02]  /*19f20*/  SHFL.IDX P6, R14, R13, R12, R11 ;  /* 0x0000000c0d0e7389 */ /* 0x00006400000c000b */
[----:B01----:R-:W-:Y:S01]  /*19f30*/  ENDCOLLECTIVE ;  /* 0x000000000000791b */ /* 0x003fe20003800000 */
.L_x_5109:
        /* <DEDUP_REMOVED lines=15> */
.L_x_5110:
        /* <DEDUP_REMOVED lines=8> */
.L_x_5111:
        /* <DEDUP_REMOVED lines=16> */
.L_x_5112:
[----:B------:R-:W-:Y:S01]  /*1a1b0*/  @P2 LOP3.LUT R16, R16, 0x40, RZ, 0xfc, !PT ;  /* 0x0000004010102812 */ /* 0x000fe200078efcff */
[----:B------:R-:W-:Y:S02]  /*1a1c0*/  IMAD.MOV.U32 R13, RZ, RZ, R2 ;  /* 0x000000ffff0d7224 */ /* 0x000fe400078e0002 */
[----:B------:R-:W-:Y:S02]  /*1a1d0*/  IMAD.MOV.U32 R12, RZ, RZ, 0x3 ;  /* 0x00000003ff0c7424 */ /* 0x000fe400078e00ff */
[----:B------:R-:W-:-:S07]  /*1a1e0*/  IMAD.MOV.U32 R5, RZ, RZ, R14 ;  /* 0x000000ffff057224 */ /* 0x000fce00078e000e */
[----:B------:R-:W-:Y:S05]  /*1a1f0*/  WARPSYNC.COLLECTIVE R15, `(.L_x_5113) ;  /* 0x000000000f087348 */ /* 0x000fea0003c00000 */
[----:B------:R0:W1:Y:S02]  /*1a200*/  SHFL.IDX P6, R14, R13, R12, R11 ;  /* 0x0000000c0d0e7389 */ /* 0x00006400000c000b */
[----:B01----:R-:W-:Y:S01]  /*1a210*/  ENDCOLLECTIVE ;  /* 0x000000000000791b */ /* 0x003fe20003800000 */
.L_x_5113:
        /* <DEDUP_REMOVED lines=14> */
.L_x_5114:
[----:B------:R-:W-:Y:S01]  /*1a300*/  IMAD.MOV.U32 R0, RZ, RZ, R14 ;  /* 0x000000ffff007224 */ /* 0x000fe200078e000e */
[----:B------:R-:W-:Y:S06]  /*1a310*/  BRA `(.L_x_5115) ;  /* 0xffffffb000d07947 */ /* 0x000fec000383ffff */
.L_x_5035:
        /* <DEDUP_REMOVED lines=47> */
.L_x_5117:
[----:B------:R-:W-:Y:S05]  /*1a610*/  BSYNC B0 ;  /* 0x0000000000007941 */ /* 0x000fea0003800000 */
.L_x_5116:
        /* <DEDUP_REMOVED lines=11> */
.L_x_5118:
        /* <DEDUP_REMOVED lines=39> */
.L_x_5119:
[----:B------:R-:W-:Y:S02]  /*1a940*/  IMAD.MOV.U32 R13, RZ, RZ, R0 ;  /* 0x000000ffff0d7224 */ /* 0x000fe400078e0000 */
[----:B------:R-:W-:-:S07]  /*1a950*/  IMAD.MOV.U32 R7, RZ, RZ, R14 ;  /* 0x000000ffff077224 */ /* 0x000fce00078e000e */
[----:B------:R-:W-:Y:S05]  /*1a960*/  WARPSYNC.COLLECTIVE R15, `(.L_x_5120) ;  /* 0x000000000f087348 */ /* 0x000fea0003c00000 */
[----:B------:R0:W1:Y:S02]  /*1a970*/  SHFL.IDX P6, R14, R13, R12, R11 ;  /* 0x0000000c0d0e7389 */ /* 0x00006400000c000b */
[----:B01----:R-:W-:Y:S01]  /*1a980*/  ENDCOLLECTIVE ;  /* 0x000000000000791b */ /* 0x003fe20003800000 */
.L_x_5120:
        /* <DEDUP_REMOVED lines=33> */
.L_x_5121:
[----:B------:R-:W-:Y:S02]  /*1aba0*/  IMAD.MOV.U32 R13, RZ, RZ, R0 ;  /* 0x000000ffff0d7224 */ /* 0x000fe400078e0000 */
[----:B------:R-:W-:-:S07]  /*1abb0*/  IMAD.MOV.U32 R7, RZ, RZ, R14 ;  /* 0x000000ffff077224 */ /* 0x000fce00078e000e */
[----:B------:R-:W-:Y:S05]  /*1abc0*/  WARPSYNC.COLLECTIVE R15, `(.L_x_5122) ;  /* 0x000000000f087348 */ /* 0x000fea0003c00000 */
[----:B------:R0:W1:Y:S02]  /*1abd0*/  SHFL.IDX P6, R14, R13, R12, R11 ;  /* 0x0000000c0d0e7389 */ /* 0x00006400000c000b */
[----:B01----:R-:W-:Y:S01]  /*1abe0*/  ENDCOLLECTIVE ;  /* 0x000000000000791b */ /* 0x003fe20003800000 */
.L_x_5122:
        /* <DEDUP_REMOVED lines=27> */
.L_x_5123:
[----:B------:R-:W-:Y:S02]  /*1ada0*/  IMAD.MOV.U32 R13, RZ, RZ, R0 ;  /* 0x000000ffff0d7224 */ /* 0x000fe400078e0000 */
[----:B------:R-:W-:-:S07]  /*1adb0*/  IMAD.MOV.U32 R6, RZ, RZ, R14 ;  /* 0x000000ffff067224 */ /* 0x000fce00078e000e */
[----:B------:R-:W-:Y:S05]  /*1adc0*/  WARPSYNC.COLLECTIVE R15, `(.L_x_5124) ;  /* 0x000000000f087348 */ /* 0x000fea0003c00000 */
[----:B------:R0:W1:Y:S02]  /*1add0*/  SHFL.IDX P6, R14, R13, R12, R11 ;  /* 0x0000000c0d0e7389 */ /* 0x00006400000c000b */
[----:B01----:R-:W-:Y:S01]  /*1ade0*/  ENDCOLLECTIVE ;  /* 0x000000000000791b */ /* 0x003fe20003800000 */
.L_x_5124:
[----:B------:R-:W-:Y:S01]  /*1adf0*/  IMAD.MOV.U32 R0, RZ, RZ, R14 ;  /* 0x000000ffff007224 */ /* 0x000fe200078e000e */
[----:B------:R-:W-:Y:S06]  /*1ae00*/  BRA `(.L_x_5125) ;  /* 0xffffffb400447947 */ /* 0x000fec000383ffff */
.L_x_5040:
[----:B0-----:R0:W1:Y:S02]  /*1ae10*/  SYNCS.PHASECHK.TRANS64.TRYWAIT P0, [R17+URZ+0x38820], R0 ;  /* 0x03882000110075a7 */ /* 0x001064000800017f */
[----:B-1----:R-:W-:Y:S05]  /*1ae20*/  @!P0 NANOSLEEP.SYNCS 0x989680 ;  /* 0x009896800000895d */ /* 0x002fea0003900000 */
[----:B------:R-:W1:Y:S02]  /*1ae30*/  @!P0 SYNCS.PHASECHK.TRANS64 P0, [R17+URZ+0x38820], R0 ;  /* 0x03882000110085a7 */ /* 0x000e64000800007f */
[----:B-1----:R-:W-:Y:S05]  /*1ae40*/  @!P0 BRA `(.L_x_5040) ;  /* 0xfffffffc00f08947 */ /* 0x002fea000383ffff */
[----:B------:R-:W-:Y:S05]  /*1ae50*/  BRA `(.L_x_5126) ;  /* 0xffffffb400e07947 */ /* 0x000fea000383ffff */
.L_x_5043:
[----:B0-----:R0:W1:Y:S02]  /*1ae60*/  SYNCS.PHASECHK.TRANS64.TRYWAIT P0, [R22+URZ+0x38860], R0 ;  /* 0x03886000160075a7 */ /* 0x001064000800017f */
[----:B-1----:R-:W-:Y:S05]  /*1ae70*/  @!P0 NANOSLEEP.SYNCS 0x989680 ;  /* 0x009896800000895d */ /* 0x002fea0003900000 */
[----:B------:R-:W1:Y:S02]  /*1ae80*/  @!P0 SYNCS.PHASECHK.TRANS64 P0, [R22+URZ+0x38860], R0 ;  /* 0x03886000160085a7 */ /* 0x000e64000800007f */
[----:B-1----:R-:W-:Y:S05]  /*1ae90*/  @!P0 BRA `(.L_x_5043) ;  /* 0xfffffffc00f08947 */ /* 0x002fea000383ffff */
[----:B------:R-:W-:Y:S05]  /*1aea0*/  BRA `(.L_x_5127) ;  /* 0xffffffb400f07947 */ /* 0x000fea000383ffff */
.L_x_5044:
        /* <DEDUP_REMOVED lines=8> */
.L_x_5129:
[----:B------:R-:W-:Y:S05]  /*1af30*/  BSYNC B0 ;  /* 0x0000000000007941 */ /* 0x000fea0003800000 */
.L_x_5128:
        /* <DEDUP_REMOVED lines=15> */
.L_x_5130:
        /* <DEDUP_REMOVED lines=39> */
.L_x_5131:
[----:B------:R-:W-:Y:S02]  /*1b2a0*/  IMAD.MOV.U32 R13, RZ, RZ, R4 ;  /* 0x000000ffff0d7224 */ /* 0x000fe400078e0004 */
[----:B------:R-:W-:-:S07]  /*1b2b0*/  IMAD.MOV.U32 R3, RZ, RZ, R14 ;  /* 0x000000ffff037224 */ /* 0x000fce00078e000e */
[----:B------:R-:W-:Y:S05]  /*1b2c0*/  WARPSYNC.COLLECTIVE R15, `(.L_x_5132) ;  /* 0x000000000f087348 */ /* 0x000fea0003c00000 */
[----:B------:R0:W1:Y:S02]  /*1b2d0*/  SHFL.IDX P6, R14, R13, R12, R11 ;  /* 0x0000000c0d0e7389 */ /* 0x00006400000c000b */
[----:B01----:R-:W-:Y:S01]  /*1b2e0*/  ENDCOLLECTIVE ;  /* 0x000000000000791b */ /* 0x003fe20003800000 */
.L_x_5132:
        /* <DEDUP_REMOVED lines=29> */
.L_x_5133:
[----:B------:R-:W-:Y:S02]  /*1b4c0*/  IMAD.MOV.U32 R13, RZ, RZ, R4 ;  /* 0x000000ffff0d7224 */ /* 0x000fe400078e0004 */
[----:B------:R-:W-:-:S07]  /*1b4d0*/  IMAD.MOV.U32 R7, RZ, RZ, R14 ;  /* 0x000000ffff077224 */ /* 0x000fce00078e000e */
[----:B------:R-:W-:Y:S05]  /*1b4e0*/  WARPSYNC.COLLECTIVE R15, `(.L_x_5134) ;  /* 0x000000000f087348 */ /* 0x000fea0003c00000 */
[----:B------:R0:W1:Y:S02]  /*1b4f0*/  SHFL.IDX P6, R14, R13, R12, R11 ;  /* 0x0000000c0d0e7389 */ /* 0x00006400000c000b */
[----:B01----:R-:W-:Y:S01]  /*1b500*/  ENDCOLLECTIVE ;  /* 0x000000000000791b */ /* 0x003fe20003800000 */
.L_x_5134:
        /* <DEDUP_REMOVED lines=29> */
.L_x_5135:
[----:B------:R-:W-:Y:S02]  /*1b6e0*/  IMAD.MOV.U32 R13, RZ, RZ, R4 ;  /* 0x000000ffff0d7224 */ /* 0x000fe400078e0004 */
[----:B------:R-:W-:-:S07]  /*1b6f0*/  IMAD.MOV.U32 R6, RZ, RZ, R14 ;  /* 0x000000ffff067224 */ /* 0x000fce00078e000e */
[----:B------:R-:W-:Y:S05]  /*1b700*/  WARPSYNC.COLLECTIVE R15, `(.L_x_5136) ;  /* 0x000000000f087348 */ /* 0x000fea0003c00000 */
[----:B------:R0:W1:Y:S02]  /*1b710*/  SHFL.IDX P6, R14, R13, R12, R11 ;  /* 0x0000000c0d0e7389 */ /* 0x00006400000c000b */
[----:B01----:R-:W-:Y:S01]  /*1b720*/  ENDCOLLECTIVE ;  /* 0x000000000000791b */ /* 0x003fe20003800000 */
.L_x_5136:
[----:B------:R-:W-:Y:S01]  /*1b730*/  IMAD.MOV.U32 R2, RZ, RZ, R14 ;  /* 0x000000ffff027224 */ /* 0x000fe200078e000e */
[----:B------:R-:W-:Y:S06]  /*1b740*/  BRA `(.L_x_5137) ;  /* 0xffffffb4007c7947 */ /* 0x000fec000383ffff */
.L_x_5051:
[----:B0-----:R0:W1:Y:S02]  /*1b750*/  SYNCS.PHASECHK.TRANS64.TRYWAIT P0, [R6+URZ+0x38840], R20 ;  /* 0x03884014060075a7 */ /* 0x001064000800017f */
[----:B-1----:R-:W-:Y:S05]  /*1b760*/  @!P0 NANOSLEEP.SYNCS 0x989680 ;  /* 0x009896800000895d */ /* 0x002fea0003900000 */
[----:B------:R-:W1:Y:S02]  /*1b770*/  @!P0 SYNCS.PHASECHK.TRANS64 P0, [R6+URZ+0x38840], R20 ;  /* 0x03884014060085a7 */ /* 0x000e64000800007f */
[----:B-1----:R-:W-:Y:S05]  /*1b780*/  @!P0 BRA `(.L_x_5051) ;  /* 0xfffffffc00f08947 */ /* 0x002fea000383ffff */
[----:B------:R-:W-:Y:S05]  /*1b790*/  BRA `(.L_x_5138) ;  /* 0xffffffbc00107947 */ /* 0x000fea000383ffff */
.L_x_5052:
        /* <DEDUP_REMOVED lines=8> */
.L_x_5140:
[----:B------:R-:W-:Y:S05]  /*1b820*/  BSYNC B1 ;  /* 0x0000000000017941 */ /* 0x000fea0003800000 */
.L_x_5139:
        /* <DEDUP_REMOVED lines=9> */
.L_x_5141:
[----:B------:R-:W-:Y:S02]  /*1b8c0*/  IMAD.MOV.U32 R13, RZ, RZ, R25 ;  /* 0x000000ffff0d7224 */ /* 0x000fe400078e0019 */
[----:B------:R-:W-:Y:S02]  /*1b8d0*/  IMAD.MOV.U32 R12, RZ, RZ, 0x1 ;  /* 0x00000001ff0c7424 */ /* 0x000fe400078e00ff */
[----:B------:R-:W-:-:S07]  /*1b8e0*/  IMAD.MOV.U32 R2, RZ, RZ, R14 ;  /* 0x000000ffff027224 */ /* 0x000fce00078e000e */
[----:B------:R-:W-:Y:S05]  /*1b8f0*/  WARPSYNC.COLLECTIVE R15, `(.L_x_5142) ;  /* 0x000000000f087348 */ /* 0x000fea0003c00000 */
[----:B------:R0:W1:Y:S02]  /*1b900*/  SHFL.IDX P6, R14, R13, R12, R11 ;  /* 0x0000000c0d0e7389 */ /* 0x00006400000c000b */
[----:B01----:R-:W-:Y:S01]  /*1b910*/  ENDCOLLECTIVE ;  /* 0x000000000000791b */ /* 0x003fe20003800000 */
.L_x_5142:
        /* <DEDUP_REMOVED lines=11> */
.L_x_5143:
[----:B------:R-:W-:Y:S02]  /*1b9d0*/  IMAD.MOV.U32 R13, RZ, RZ, R25 ;  /* 0x000000ffff0d7224 */ /* 0x000fe400078e0019 */
[----:B------:R-:W-:Y:S02]  /*1b9e0*/  IMAD.MOV.U32 R12, RZ, RZ, 0x2 ;  /* 0x00000002ff0c7424 */ /* 0x000fe400078e00ff */
[----:B------:R-:W-:-:S07]  /*1b9f0*/  IMAD.MOV.U32 R2, RZ, RZ, R14 ;  /* 0x000000ffff027224 */ /* 0x000fce00078e000e */
[----:B------:R-:W-:Y:S05]  /*1ba00*/  WARPSYNC.COLLECTIVE R15, `(.L_x_5144) ;  /* 0x000000000f087348 */ /* 0x000fea0003c00000 */
[----:B------:R0:W1:Y:S02]  /*1ba10*/  SHFL.IDX P6, R14, R13, R12, R11 ;  /* 0x0000000c0d0e7389 */ /* 0x00006400000c000b */
[----:B01----:R-:W-:Y:S01]  /*1ba20*/  ENDCOLLECTIVE ;  /* 0x000000000000791b */ /* 0x003fe20003800000 */
.L_x_5144:
        /* <DEDUP_REMOVED lines=11> */
.L_x_5145:
[----:B------:R-:W-:Y:S02]  /*1bae0*/  IMAD.MOV.U32 R13, RZ, RZ, R25 ;  /* 0x000000ffff0d7224 */ /* 0x000fe400078e0019 */
[----:B------:R-:W-:Y:S02]  /*1baf0*/  IMAD.MOV.U32 R12, RZ, RZ, 0x3 ;  /* 0x00000003ff0c7424 */ /* 0x000fe400078e00ff */
[----:B------:R-:W-:-:S07]  /*1bb00*/  IMAD.MOV.U32 R2, RZ, RZ, R14 ;  /* 0x000000ffff027224 */ /* 0x000fce00078e000e */
[----:B------:R-:W-:Y:S05]  /*1bb10*/  WARPSYNC.COLLECTIVE R15, `(.L_x_5146) ;  /* 0x000000000f087348 */ /* 0x000fea0003c00000 */
[----:B------:R0:W1:Y:S02]  /*1bb20*/  SHFL.IDX P6, R14, R13, R12, R11 ;  /* 0x0000000c0d0e7389 */ /* 0x00006400000c000b */
[----:B01----:R-:W-:Y:S01]  /*1bb30*/  ENDCOLLECTIVE ;  /* 0x000000000000791b */ /* 0x003fe20003800000 */
.L_x_5146:
        /* <DEDUP_REMOVED lines=11> */
.L_x_5147:
[----:B------:R-:W-:Y:S01]  /*1bbf0*/  IMAD.MOV.U32 R2, RZ, RZ, R14 ;  /* 0x000000ffff027224 */ /* 0x000fe200078e000e */
[----:B------:R-:W-:Y:S06]  /*1bc00*/  BRA `(.L_x_5148) ;  /* 0xffffffb800987947 */ /* 0x000fec000383ffff */
.L_x_5057:
[----:B---3--:R3:W4:Y:S02]  /*1bc10*/  SYNCS.PHASECHK.TRANS64.TRYWAIT P0, [R6+URZ+0x38860], R20 ;  /* 0x03886014060075a7 */ /* 0x008724000800017f */
[----:B----4-:R-:W-:Y:S05]  /*1bc20*/  @!P0 NANOSLEEP.SYNCS 0x989680 ;  /* 0x009896800000895d */ /* 0x010fea0003900000 */
[----:B------:R-:W4:Y:S02]  /*1bc30*/  @!P0 SYNCS.PHASECHK.TRANS64 P0, [R6+URZ+0x38860], R20 ;  /* 0x03886014060085a7 */ /* 0x000f24000800007f */
[----:B----4-:R-:W-:Y:S05]  /*1bc40*/  @!P0 BRA `(.L_x_5057) ;  /* 0xfffffffc00f08947 */ /* 0x010fea000383ffff */
[----:B------:R-:W-:Y:S05]  /*1bc50*/  BRA `(.L_x_5149) ;  /* 0xffffffb800e87947 */ /* 0x000fea000383ffff */
.L_x_5058:
        /* <DEDUP_REMOVED lines=8> */
.L_x_5151:
[----:B------:R-:W-:Y:S05]  /*1bce0*/  BSYNC B1 ;  /* 0x0000000000017941 */ /* 0x000fea0003800000 */
.L_x_5150:
        /* <DEDUP_REMOVED lines=13> */
.L_x_5152:
        /* <DEDUP_REMOVED lines=17> */
.L_x_5153:
        /* <DEDUP_REMOVED lines=16> */
.L_x_5154:
        /* <DEDUP_REMOVED lines=19> */
.L_x_5155:
        /* <DEDUP_REMOVED lines=14> */
.L_x_5156:
        /* <DEDUP_REMOVED lines=16> */
.L_x_5157:
        /* <DEDUP_REMOVED lines=14> */
.L_x_5158:
[----:B------:R-:W-:Y:S05]  /*1c3c0*/  BRA `(.L_x_5159) ;  /* 0xffffffb8004c7947 */ /* 0x000fea000383ffff */
.L_x_5066:
        /* <DEDUP_REMOVED lines=8> */
.L_x_5161:
[----:B------:R-:W-:Y:S05]  /*1c450*/  BSYNC B0 ;  /* 0x0000000000007941 */ /* 0x000fea0003800000 */
.L_x_5160:
        /* <DEDUP_REMOVED lines=9> */
.L_x_5162:
        /* <DEDUP_REMOVED lines=23> */
.L_x_5163:
[----:B------:R-:W-:Y:S01]  /*1c660*/  IMAD.MOV.U32 R12, RZ, RZ, 0x2 ;  /* 0x00000002ff0c7424 */ /* 0x000fe200078e00ff */
[----:B------:R-:W-:-:S05]  /*1c670*/  SEL R4, R14, RZ, P1 ;  /* 0x000000ff0e047207 */ /* 0x000fca0000800000 */
[----:B------:R-:W-:-:S04]  /*1c680*/  IMAD.IADD R4, R13, 0x1, R4 ;  /* 0x000000010d047824 */ /* 0x000fc800078e0204 */
[----:B------:R-:W-:-:S07]  /*1c690*/  IMAD.MOV.U32 R13, RZ, RZ, R4 ;  /* 0x000000ffff0d7224 */ /* 0x000fce00078e0004 */
[----:B------:R-:W-:Y:S05]  /*1c6a0*/  WARPSYNC.COLLECTIVE R15, `(.L_x_5164) ;  /* 0x000000000f087348 */ /* 0x000fea0003c00000 */
[----:B------:R0:W1:Y:S02]  /*1c6b0*/  SHFL.UP P6, R14, R13, R12, R11 ;  /* 0x0400000c0d0e7389 */ /* 0x00006400000c000b */
[----:B01----:R-:W-:Y:S01]  /*1c6c0*/  ENDCOLLECTIVE ;  /* 0x000000000000791b */ /* 0x003fe20003800000 */
.L_x_5164:
[----:B------:R-:W-:Y:S01]  /*1c6d0*/  IMAD.MOV.U32 R12, RZ, RZ, 0x4 ;  /* 0x00000004ff0c7424 */ /* 0x000fe200078e00ff */
[----:B------:R-:W-:-:S05]  /*1c6e0*/  SEL R3, R14, RZ, P2 ;  /* 0x000000ff0e037207 */ /* 0x000fca0001000000 */
[----:B------:R-:W-:-:S04]  /*1c6f0*/  IMAD.IADD R2, R4, 0x1, R3 ;  /* 0x0000000104027824 */ /* 0x000fc800078e0203 */
[----:B------:R-:W-:-:S07]  /*1c700*/  IMAD.MOV.U32 R13, RZ, RZ, R2 ;  /* 0x000000ffff0d7224 */ /* 0x000fce00078e0002 */
[----:B------:R-:W-:Y:S05]  /*1c710*/  WARPSYNC.COLLECTIVE R15, `(.L_x_5165) ;  /* 0x000000000f087348 */ /* 0x000fea0003c00000 */
[----:B------:R0:W1:Y:S02]  /*1c720*/  SHFL.UP P6, R14, R13, R12, R11 ;  /* 0x0400000c0d0e7389 */ /* 0x00006400000c000b */
[----:B01----:R-:W-:Y:S01]  /*1c730*/  ENDCOLLECTIVE ;  /* 0x000000000000791b */ /* 0x003fe20003800000 */
.L_x_5165:
[----:B------:R-:W-:Y:S01]  /*1c740*/  IMAD.MOV.U32 R12, RZ, RZ, 0x8 ;  /* 0x00000008ff0c7424 */ /* 0x000fe200078e00ff */
[----:B------:R-:W-:-:S05]  /*1c750*/  SEL R3, R14, RZ, P3 ;  /* 0x000000ff0e037207 */ /* 0x000fca0001800000 */
[----:B------:R-:W-:-:S04]  /*1c760*/  IMAD.IADD R3, R2, 0x1, R3 ;  /* 0x0000000102037824 */ /* 0x000fc800078e0203 */
[----:B------:R-:W-:-:S07]  /*1c770*/  IMAD.MOV.U32 R13, RZ, RZ, R3 ;  /* 0x000000ffff0d7224 */ /* 0x000fce00078e0003 */
[----:B------:R-:W-:Y:S05]  /*1c780*/  WARPSYNC.COLLECTIVE R15, `(.L_x_5166) ;  /* 0x000000000f087348 */ /* 0x000fea0003c00000 */
[----:B------:R0:W1:Y:S02]  /*1c790*/  SHFL.UP P6, R14, R13, R12, R11 ;  /* 0x0400000c0d0e7389 */ /* 0x00006400000c000b */
[----:B01----:R-:W-:Y:S01]  /*1c7a0*/  ENDCOLLECTIVE ;  /* 0x000000000000791b */ /* 0x003fe20003800000 */
.L_x_5166:
[----:B------:R-:W-:Y:S01]  /*1c7b0*/  IMAD.MOV.U32 R12, RZ, RZ, 0x10 ;  /* 0x00000010ff0c7424 */ /* 0x000fe200078e00ff */
[----:B------:R-:W-:-:S05]  /*1c7c0*/  SEL R4, R14, RZ, P4 ;  /* 0x000000ff0e047207 */ /* 0x000fca0002000000 */
[----:B------:R-:W-:-:S04]  /*1c7d0*/  IMAD.IADD R4, R3, 0x1, R4 ;  /* 0x0000000103047824 */ /* 0x000fc800078e0204 */
[----:B------:R-:W-:-:S07]  /*1c7e0*/  IMAD.MOV.U32 R13, RZ, RZ, R4 ;  /* 0x000000ffff0d7224 */ /* 0x000fce00078e0004 */
[----:B------:R-:W-:Y:S05]  /*1c7f0*/  WARPSYNC.COLLECTIVE R15, `(.L_x_5167) ;  /* 0x000000000f087348 */ /* 0x000fea0003c00000 */
[----:B------:R0:W1:Y:S02]  /*1c800*/  SHFL.UP P6, R14, R13, R12, R11 ;  /* 0x0400000c0d0e7389 */ /* 0x00006400000c000b */
[----:B01----:R-:W-:Y:S01]  /*1c810*/  ENDCOLLECTIVE ;  /* 0x000000000000791b */ /* 0x003fe20003800000 */
.L_x_5167:
        /* <DEDUP_REMOVED lines=8> */
.L_x_5168:
[----:B------:R-:W-:Y:S05]  /*1c8a0*/  BRA `(.L_x_5169) ;  /* 0xffffffb800e87947 */ /* 0x000fea000383ffff */
.L_x_5069:
[----:B------:R-:W-:Y:S01]  /*1c8b0*/  BSSY B0, `(.L_x_5170) ;  /* 0x0000007000007945 */ /* 0x000fe20003800000 */
[----:B------:R-:W-:Y:S02]  /*1c8c0*/  IMAD.MOV.U32 R12, RZ, RZ, 0x1 ;  /* 0x00000001ff0c7424 */ /* 0x000fe400078e00ff */
[----:B------:R-:W-:Y:S02]  /*1c8d0*/  IMAD.MOV.U32 R11, RZ, RZ, RZ ;  /* 0x000000ffff0b7224 */ /* 0x000fe400078e00ff */
[----:B------:R-:W-:-:S07]  /*1c8e0*/  IMAD.MOV.U32 R15, RZ, RZ, -0x1 ;  /* 0xffffffffff0f7424 */ /* 0x000fce00078e00ff */
[----:B------:R-:W-:Y:S05]  /*1c8f0*/  WARPSYNC.COLLECTIVE R15, `(.L_x_5171) ;  /* 0x000000000f087348 */ /* 0x000fea0003c00000 */
[----:B------:R0:W1:Y:S02]  /*1c900*/  SHFL.UP P6, R14, R13, R12, R11 ;  /* 0x0400000c0d0e7389 */ /* 0x00006400000c000b */
[----:B01----:R-:W-:Y:S01]  /*1c910*/  ENDCOLLECTIVE ;  /* 0x000000000000791b */ /* 0x003fe20003800000 */
.L_x_5171:
[----:B------:R-:W-:Y:S05]  /*1c920*/  BSYNC B0 ;  /* 0x0000000000007941 */ /* 0x000fea0003800000 */
.L_x_5170:
        /* <DEDUP_REMOVED lines=8> */
.L_x_5172:
[----:B------:R-:W-:Y:S01]  /*1c9b0*/  IMAD.MOV.U32 R12, RZ, RZ, 0x4 ;  /* 0x00000004ff0c7424 */ /* 0x000fe200078e00ff */
[----:B------:R-:W-:-:S05]  /*1c9c0*/  SEL R2, R14, RZ, P2 ;  /* 0x000000ff0e027207 */ /* 0x000fca0001000000 */
[----:B------:R-:W-:-:S04]  /*1c9d0*/  IMAD.IADD R2, R13, 0x1, R2 ;  /* 0x000000010d027824 */ /* 0x000fc800078e0202 */
[----:B------:R-:W-:-:S07]  /*1c9e0*/  IMAD.MOV.U32 R13, RZ, RZ, R2 ;  /* 0x000000ffff0d7224 */ /* 0x000fce00078e0002 */
[----:B------:R-:W-:Y:S05]  /*1c9f0*/  WARPSYNC.COLLECTIVE R15, `(.L_x_5173) ;  /* 0x000000000f087348 */ /* 0x000fea0003c00000 */
[----:B------:R0:W1:Y:S02]  /*1ca00*/  SHFL.UP P6, R14, R13, R12, R11 ;  /* 0x0400000c0d0e7389 */ /* 0x00006400000c000b */
[----:B01----:R-:W-:Y:S01]  /*1ca10*/  ENDCOLLECTIVE ;  /* 0x000000000000791b */ /* 0x003fe20003800000 */
.L_x_5173:
[----:B------:R-:W-:Y:S01]  /*1ca20*/  IMAD.MOV.U32 R12, RZ, RZ, 0x8 ;  /* 0x00000008ff0c7424 */ /* 0x000fe200078e00ff */
[----:B------:R-:W-:-:S05]  /*1ca30*/  SEL R3, R14, RZ, P3 ;  /* 0x000000ff0e037207 */ /* 0x000fca0001800000 */
[----:B------:R-:W-:-:S04]  /*1ca40*/  IMAD.IADD R3, R2, 0x1, R3 ;  /* 0x0000000102037824 */ /* 0x000fc800078e0203 */
[----:B------:R-:W-:-:S07]  /*1ca50*/  IMAD.MOV.U32 R13, RZ, RZ, R3 ;  /* 0x000000ffff0d7224 */ /* 0x000fce00078e0003 */
[----:B------:R-:W-:Y:S05]  /*1ca60*/  WARPSYNC.COLLECTIVE R15, `(.L_x_5174) ;  /* 0x000000000f087348 */ /* 0x000fea0003c00000 */
[----:B------:R0:W1:Y:S02]  /*1ca70*/  SHFL.UP P6, R14, R13, R12, R11 ;  /* 0x0400000c0d0e7389 */ /* 0x00006400000c000b */
[----:B01----:R-:W-:Y:S01]  /*1ca80*/  ENDCOLLECTIVE ;  /* 0x000000000000791b */ /* 0x003fe20003800000 */
.L_x_5174:
[----:B------:R-:W-:Y:S01]  /*1ca90*/  IMAD.MOV.U32 R12, RZ, RZ, 0x10 ;  /* 0x00000010ff0c7424 */ /* 0x000fe200078e00ff */
[----:B------:R-:W-:-:S05]  /*1caa0*/  SEL R4, R14, RZ, P4 ;  /* 0x000000ff0e047207 */ /* 0x000fca0002000000 */
[----:B------:R-:W-:-:S04]  /*1cab0*/  IMAD.IADD R4, R3, 0x1, R4 ;  /* 0x0000000103047824 */ /* 0x000fc800078e0204 */
[----:B------:R-:W-:-:S07]  /*1cac0*/  IMAD.MOV.U32 R13, RZ, RZ, R4 ;  /* 0x000000ffff0d7224 */ /* 0x000fce00078e0004 */
[----:B------:R-:W-:Y:S05]  /*1cad0*/  WARPSYNC.COLLECTIVE R15, `(.L_x_5175) ;  /* 0x000000000f087348 */ /* 0x000fea0003c00000 */
[----:B------:R0:W1:Y:S02]  /*1cae0*/  SHFL.UP P6, R14, R13, R12, R11 ;  /* 0x0400000c0d0e7389 */ /* 0x00006400000c000b */
[----:B01----:R-:W-:Y:S01]  /*1caf0*/  ENDCOLLECTIVE ;  /* 0x000000000000791b */ /* 0x003fe20003800000 */
.L_x_5175:
        /* <DEDUP_REMOVED lines=8> */
.L_x_5176:
[----:B------:R-:W-:Y:S05]  /*1cb80*/  BRA `(.L_x_5177) ;  /* 0xffffffb800d47947 */ /* 0x000fea000383ffff */
.L_x_5071:
[----:B------:R-:W-:Y:S01]  /*1cb90*/  BSSY B0, `(.L_x_5178) ;  /* 0x0000006000007945 */ /* 0x000fe20003800000 */
[----:B------:R-:W-:Y:S01]  /*1cba0*/  PLOP3.LUT P6, PT, P6, PT, PT, 0x8, 0x0 ;  /* 0x000000000000781c */ /* 0x000fe200037ce170 */
[----:B------:R-:W-:-:S12]  /*1cbb0*/  IMAD.MOV.U32 R15, RZ, RZ, -0x1 ;  /* 0xffffffffff0f7424 */ /* 0x000fd800078e00ff */
[----:B0-----:R-:W-:Y:S05]  /*1cbc0*/  WARPSYNC.COLLECTIVE R15, `(.L_x_5179) ;  /* 0x000000000f087348 */ /* 0x001fea0003c00000 */
[----:B------:R-:W-:Y:S01]  /*1cbd0*/  VOTE.ANY R14, PT, P6 ;  /* 0x00000000000e7806 */ /* 0x000fe200030e0100 */
[----:B0-----:R-:W-:Y:S06]  /*1cbe0*/  ENDCOLLECTIVE ;  /* 0x000000000000791b */ /* 0x001fec0003800000 */
.L_x_5179:
[----:B------:R-:W-:Y:S05]  /*1cbf0*/  BSYNC B0 ;  /* 0x0000000000007941 */ /* 0x000fea0003800000 */
.L_x_5178:
        /* <DEDUP_REMOVED lines=8> */
.L_x_5180:
[----:B------:R-:W-:Y:S02]  /*1cc80*/  IMAD.IADD R27, R12, 0x1, R27 ;  /* 0x000000010c1b7824 */ /* 0x000fe400078e021b */
[----:B------:R-:W-:Y:S02]  /*1cc90*/  IMAD.MOV.U32 R13, RZ, RZ, R8 ;  /* 0x000000ffff0d7224 */ /* 0x000fe400078e0008 */
[----:B------:R-:W-:-:S07]  /*1cca0*/  IMAD.MOV.U32 R25, RZ, RZ, R14 ;  /* 0x000000ffff197224 */ /* 0x000fce00078e000e */
[----:B------:R-:W-:Y:S05]  /*1ccb0*/  WARPSYNC.COLLECTIVE R15, `(.L_x_5181) ;  /* 0x000000000f087348 */ /* 0x000fea0003c00000 */
[----:B------:R0:W1:Y:S02]  /*1ccc0*/  SHFL.IDX P6, R14, R13, R12, R11 ;  /* 0x0000000c0d0e7389 */ /* 0x00006400000c000b */
[----:B01----:R-:W-:Y:S01]  /*1ccd0*/  ENDCOLLECTIVE ;  /* 0x000000000000791b */ /* 0x003fe20003800000 */
.L_x_5181:
[----:B------:R-:W-:Y:S01]  /*1cce0*/  IMAD.MOV.U32 R8, RZ, RZ, R14 ;  /* 0x000000ffff087224 */ /* 0x000fe200078e000e */
[----:B------:R-:W-:Y:S06]  /*1ccf0*/  BRA `(.L_x_5182) ;  /* 0xffffffb800b87947 */ /* 0x000fec000383ffff */
.L_x_5073:
[----:B------:R-:W-:Y:S01]  /*1cd00*/  BSSY B0, `(.L_x_5183) ;  /* 0x0000007000007945 */ /* 0x000fe20003800000 */
[----:B------:R-:W-:Y:S02]  /*1cd10*/  IMAD.MOV.U32 R13, RZ, RZ, R3 ;  /* 0x000000ffff0d7224 */ /* 0x000fe400078e0003 */
[----:B------:R-:W-:Y:S02]  /*1cd20*/  IMAD.MOV.U32 R11, RZ, RZ, 0x1f ;  /* 0x0000001fff0b7424 */ /* 0x000fe400078e00ff */
[----:B------:R-:W-:-:S07]  /*1cd30*/  IMAD.MOV.U32 R15, RZ, RZ, -0x1 ;  /* 0xffffffffff0f7424 */ /* 0x000fce00078e00ff */
[----:B0-23--:R-:W-:Y:S05]  /*1cd40*/  WARPSYNC.COLLECTIVE R15, `(.L_x_5184) ;  /* 0x000000000f087348 */ /* 0x00dfea0003c00000 */
[----:B------:R1:W4:Y:S02]  /*1cd50*/  SHFL.IDX P6, R14, R13, R12, R11 ;  /* 0x0000000c0d0e7389 */ /* 0x00032400000c000b */
[----:B01234-:R-:W-:Y:S01]  /*1cd60*/  ENDCOLLECTIVE ;  /* 0x000000000000791b */ /* 0x01ffe20003800000 */
.L_x_5184:
[----:B------:R-:W-:Y:S05]  /*1cd70*/  BSYNC B0 ;  /* 0x0000000000007941 */ /* 0x000fea0003800000 */
.L_x_5183:
[----:B------:R-:W-:Y:S01]  /*1cd80*/  IMAD.MOV.U32 R24, RZ, RZ, R14 ;  /* 0x000000ffff187224 */ /* 0x000fe200078e000e */
[----:B------:R-:W-:Y:S06]  /*1cd90*/  BRA `(.L_x_5072) ;  /* 0xffffffb800a87947 */ /* 0x000fec000383ffff */
.L_x_5079:
[----:B0-----:R0:W1:Y:S02]  /*1cda0*/  SYNCS.PHASECHK.TRANS64.TRYWAIT P0, [R5+URZ+0x38820], R0 ;  /* 0x03882000050075a7 */ /* 0x001064000800017f */
[----:B-1----:R-:W-:Y:S05]  /*1cdb0*/  @!P0 NANOSLEEP.SYNCS 0x989680 ;  /* 0x009896800000895d */ /* 0x002fea0003900000 */
[----:B------:R-:W1:Y:S02]  /*1cdc0*/  @!P0 SYNCS.PHASECHK.TRANS64 P0, [R5+URZ+0x38820], R0 ;  /* 0x03882000050085a7 */ /* 0x000e64000800007f */
[----:B-1----:R-:W-:Y:S05]  /*1cdd0*/  @!P0 BRA `(.L_x_5079) ;  /* 0xfffffffc00f08947 */ /* 0x002fea000383ffff */
[----:B------:R-:W-:Y:S05]  /*1cde0*/  BRA `(.L_x_5185) ;  /* 0xffffffc400007947 */ /* 0x000fea000383ffff */
.L_x_5080:
        /* <DEDUP_REMOVED lines=11> */
.L_x_5187:
[----:B------:R-:W-:Y:S05]  /*1cea0*/  BSYNC B0 ;  /* 0x0000000000007941 */ /* 0x000fea0003800000 */
.L_x_5186:
[----:B------:R-:W-:Y:S05]  /*1ceb0*/  BRA `(.L_x_5188) ;  /* 0xffffffc000e87947 */ /* 0x000fea000383ffff */
.L_x_5083:
[----:B------:R-:W-:Y:S01]  /*1cec0*/  BSSY B1, `(.L_x_5189) ;  /* 0x0000006000017945 */ /* 0x000fe20003800000 */
[----:B------:R-:W-:-:S07]  /*1ced0*/  IMAD.MOV.U32 R15, RZ, RZ, -0x1 ;  /* 0xffffffffff0f7424 */ /* 0x000fce00078e00ff */
[----:B0-234-:R-:W-:Y:S05]  /*1cee0*/  WARPSYNC.COLLECTIVE R15, `(.L_x_5190) ;  /* 0x000000000f0c7348 */ /* 0x01dfea0003c00000 */
[----:B------:R-:W-:Y:S02]  /*1cef0*/  ELECT P6, UR62, PT ;  /* 0x00000000003e782f */ /* 0x000fe400038c0000 */
[----:B------:R-:W-:Y:S01]  /*1cf00*/  MOV R14, UR62 ;  /* 0x0000003e000e7c02 */ /* 0x000fe20008000f00 */
[----:B0-234-:R-:W-:Y:S10]  /*1cf10*/  ENDCOLLECTIVE ;  /* 0x000000000000791b */ /* 0x01dff40003800000 */
.L_x_5190:
[----:B------:R-:W-:Y:S05]  /*1cf20*/  BSYNC B1 ;  /* 0x0000000000017941 */ /* 0x000fea0003800000 */
.L_x_5189:
[----:B------:R-:W-:Y:S05]  /*1cf30*/  BRA `(.L_x_5191) ;  /* 0xffffffc000e07947 */ /* 0x000fea000383ffff */
.L_x_5085:
[----:B0-----:R0:W1:Y:S02]  /*1cf40*/  SYNCS.PHASECHK.TRANS64.TRYWAIT P1, [R3+URZ+0x38840], R2 ;  /* 0x03884002030075a7 */ /* 0x001064000802017f */
[----:B-1----:R-:W-:Y:S05]  /*1cf50*/  @!P1 NANOSLEEP.SYNCS 0x989680 ;  /* 0x009896800000995d */ /* 0x002fea0003900000 */
[----:B------:R-:W1:Y:S02]  /*1cf60*/  @!P1 SYNCS.PHASECHK.TRANS64 P1, [R3+URZ+0x38840], R2 ;  /* 0x03884002030095a7 */ /* 0x000e64000802007f */
[----:B-1----:R-:W-:Y:S05]  /*1cf70*/  @!P1 BRA `(.L_x_5085) ;  /* 0xfffffffc00f09947 */ /* 0x002fea000383ffff */
[----:B------:R-:W-:Y:S05]  /*1cf80*/  BRA `(.L_x_5192) ;  /* 0xffffffc400007947 */ /* 0x000fea000383ffff */
.L_x_5087:
[----:B-1----:R1:W0:Y:S02]  /*1cf90*/  SYNCS.PHASECHK.TRANS64.TRYWAIT P1, [R5+URZ+0x38840], R0 ;  /* 0x03884000050075a7 */ /* 0x002224000802017f */
[----:B0-----:R-:W-:Y:S05]  /*1cfa0*/  @!P1 NANOSLEEP.SYNCS 0x989680 ;  /* 0x009896800000995d */ /* 0x001fea0003900000 */
[----:B------:R-:W0:Y:S02]  /*1cfb0*/  @!P1 SYNCS.PHASECHK.TRANS64 P1, [R5+URZ+0x38840], R0 ;  /* 0x03884000050095a7 */ /* 0x000e24000802007f */
[----:B0-----:R-:W-:Y:S05]  /*1cfc0*/  @!P1 BRA `(.L_x_5087) ;  /* 0xfffffffc00f09947 */ /* 0x001fea000383ffff */
[----:B------:R-:W-:Y:S05]  /*1cfd0*/  BRA `(.L_x_5193) ;  /* 0xffffffc4000c7947 */ /* 0x000fea000383ffff */
.L_x_5089:
[----:B------:R0:W0:Y:S02]  /*1cfe0*/  SYNCS.PHASECHK.TRANS64.TRYWAIT P1, [R3+URZ+0x38860], R2 ;  /* 0x03886002030075a7 */ /* 0x000024000802017f */
[----:B0-----:R-:W-:Y:S05]  /*1cff0*/  @!P1 NANOSLEEP.SYNCS 0x989680 ;  /* 0x009896800000995d */ /* 0x001fea0003900000 */
[----:B------:R-:W0:Y:S02]  /*1d000*/  @!P1 SYNCS.PHASECHK.TRANS64 P1, [R3+URZ+0x38860], R2 ;  /* 0x03886002030095a7 */ /* 0x000e24000802007f */
[----:B0-----:R-:W-:Y:S05]  /*1d010*/  @!P1 BRA `(.L_x_5089) ;  /* 0xfffffffc00f09947 */ /* 0x001fea000383ffff */
[----:B------:R-:W-:Y:S05]  /*1d020*/  BRA `(.L_x_5194) ;  /* 0xffffffc400087947 */ /* 0x000fea000383ffff */
.L_x_5195:
        /* <DEDUP_REMOVED lines=13> */
.L_x_5663:


//--------------------- .text._ZN7cutlass13device_kernelIN5flash11enable_sm90INS1_16FlashAttnFwdSm90INS1_25CollectiveMainloopFwdSm90ILi2EN4cute5tupleIJNS5_1CILi1EEES8_S8_EEENS6_IJNS7_ILi64EEESA_SA_EEELi512ENS_10bfloat16_tEfNS_4arch4Sm90ELb1ELb0ELb0ELb1ELb1ELb1ELb1ELb0ELb0ELb1ELb1ELb0EEENS1_21CollectiveEpilogueFwdINS6_IJSA_NS7_ILi512EEESA_EEES9_SC_SE_Li256ELb1ELb1ELb1ELb0EEENS1_36VarlenDynamicPersistentTileSchedulerILi64ELi64ELi256ELi128ELb1ELb1ELb1ELb1ELb1ELb1EEEEEEEEEvNT_6ParamsE --------------------------
	.section	.text._ZN7cutlass13device_kernelIN5flash11enable_sm90INS1_16FlashAttnFwdSm90INS1_25CollectiveMainloopFwdSm90ILi2EN4cute5tupleIJNS5_1CILi1EEES8_S8_EEENS6_IJNS7_ILi64EEESA_SA_EEELi512ENS_10bfloat16_tEfNS_4arch4Sm90ELb1ELb0ELb0ELb1ELb1ELb1ELb1ELb0ELb0ELb1ELb1ELb0EEENS1_21CollectiveEpilogueFwdINS6_IJSA_NS7_ILi512EEESA_EEES9_SC_SE_Li256ELb1ELb1ELb1ELb0EEENS1_36VarlenDynamicPersistentTileSchedulerILi64ELi64ELi256ELi128ELb1ELb1ELb1ELb1ELb1ELb1EEEEEEEEEvNT_6ParamsE,"ax",@progbits
	.align	128
.text._ZN7cutlass13device_kernelIN5flash11enable_sm90INS1_16FlashAttnFwdSm90INS1_25CollectiveMainloopFwdSm90ILi2EN4cute5tupleIJNS5_1CILi1EEES8_S8_EEENS6_IJNS7_ILi64EEESA_SA_EEELi512ENS_10bfloat16_tEfNS_4arch4Sm90ELb1ELb0ELb0ELb1ELb1ELb1ELb1ELb0ELb0ELb1ELb1ELb0EEENS1_21CollectiveEpilogueFwdINS6_IJSA_NS7_ILi512EEESA_EEES9_SC_SE_Li256ELb1ELb1ELb1ELb0EEENS1_36VarlenDynamicPersistentTileSchedulerILi64ELi64ELi256ELi128ELb1ELb1ELb1ELb1ELb1ELb1EEEEEEEEEvNT_6ParamsE:
        .type           _ZN7cutlass13device_kernelIN5flash11enable_sm90INS1_16FlashAttnFwdSm90INS1_25CollectiveMainloopFwdSm90ILi2EN4cute5tupleIJNS5_1CILi1EEES8_S8_EEENS6_IJNS7_ILi64EEESA_SA_EEELi512ENS_10bfloat16_tEfNS_4arch4Sm90ELb1ELb0ELb0ELb1ELb1ELb1ELb1ELb0ELb0ELb1ELb1ELb0EEENS1_21CollectiveEpilogueFwdINS6_IJSA_NS7_ILi512EEESA_EEES9_SC_SE_Li256ELb1ELb1ELb1ELb0EEENS1_36VarlenDynamicPersistentTileSchedulerILi64ELi64ELi256ELi128ELb1ELb1ELb1ELb1ELb1ELb1EEEEEEEEEvNT_6ParamsE,@function
        .size           _ZN7cutlass13device_kernelIN5flash11enable_sm90INS1_16FlashAttnFwdSm90INS1_25CollectiveMainloopFwdSm90ILi2EN4cute5tupleIJNS5_1CILi1EEES8_S8_EEENS6_IJNS7_ILi64EEESA_SA_EEELi512ENS_10bfloat16_tEfNS_4arch4Sm90ELb1ELb0ELb0ELb1ELb1ELb1ELb1ELb0ELb0ELb1ELb1ELb0EEENS1_21CollectiveEpilogueFwdINS6_IJSA_NS7_ILi512EEESA_EEES9_SC_SE_Li256ELb1ELb1ELb1ELb0EEENS1_36VarlenDynamicPersistentTileSchedulerILi64ELi64ELi256ELi128ELb1ELb1ELb1ELb1ELb1ELb1EEEEEEEEEvNT_6ParamsE,(.L_x_5664 - _ZN7cutlass13device_kernelIN5flash11enable_sm90INS1_16FlashAttnFwdSm90INS1_25CollectiveMainloopFwdSm90ILi2EN4cute5tupleIJNS5_1CILi1EEES8_S8_EEENS6_IJNS7_ILi64EEESA_SA_EEELi512ENS_10bfloat16_tEfNS_4arch4Sm90ELb1ELb0ELb0ELb1ELb1ELb1ELb1ELb0ELb0ELb1ELb1ELb0EEENS1_21CollectiveEpilogueFwdINS6_IJSA_NS7_ILi512EEESA_EEES9_SC_SE_Li256ELb1ELb1ELb1ELb0EEENS1_36VarlenDynamicPersistentTileSchedulerILi64ELi64ELi256ELi128ELb1ELb1ELb1ELb1ELb1ELb1EEEEEEEEEvNT_6ParamsE)
        .other          _ZN7cutlass13device_kernelIN5flash11enable_sm90INS1_16FlashAttnFwdSm90INS1_25CollectiveMainloopFwdSm90ILi2EN4cute5tupleIJNS5_1CILi1EEES8_S8_EEENS6_IJNS7_ILi64EEESA_SA_EEELi512ENS_10bfloat16_tEfNS_4arch4Sm90ELb1ELb0ELb0ELb1ELb1ELb1ELb1ELb0ELb0ELb1ELb1ELb0EEENS1_21CollectiveEpilogueFwdINS6_IJSA_NS7_ILi512EEESA_EEES9_SC_SE_Li256ELb1ELb1ELb1ELb0EEENS1_36VarlenDynamicPersistentTileSchedulerILi64ELi64ELi256ELi128ELb1ELb1ELb1ELb1ELb1ELb1EEEEEEEEEvNT_6ParamsE,@"STO_CUDA_ENTRY STV_DEFAULT"
_ZN7cutlass13device_kernelIN5flash11enable_sm90INS1_16FlashAttnFwdSm90INS1_25CollectiveMainloopFwdSm90ILi2EN4cute5tupleIJNS5_1CILi1EEES8_S8_EEENS6_IJNS7_ILi64EEESA_SA_EEELi512ENS_10bfloat16_tEfNS_4arch4Sm90ELb1ELb0ELb0ELb1ELb1ELb1ELb1ELb0ELb0ELb1ELb1ELb0EEENS1_21CollectiveEpilogueFwdINS6_IJSA_NS7_ILi512EEESA_EEES9_SC_SE_Li256ELb1ELb1ELb1ELb0EEENS1_36VarlenDynamicPersistentTileSchedulerILi64ELi64ELi256ELi128ELb1ELb1ELb1ELb1ELb1ELb1EEEEEEEEEvNT_6ParamsE:
[----:B------:R-:W0:Y:S02]  /*0000*/  LDC R1, c[0x0][0x28] ;  /* 0x00000a00ff017b82 */ /* 0x000e240000000800 */
[----:B0-----:R-:W-:Y:S01]  /*0010*/  VIADD R1, R1, 0xffffff78 ;  /* 0xffffff7801017836 */ /* 0x001fe20000000000 */
[----:B------:R-:W0:Y:S01]  /*0020*/  S2R R0, SR_TID.X ;  /* 0x0000000000007919 */ /* 0x000e220000002100 */
[----:B------:R-:W-:Y:S01]  /*0030*/  ELECT P0, URZ, PT ;  /* 0x00000000003f782f */ /* 0x000fe20003800000 */
[----:B------:R-:W-:Y:S01]  /*0040*/  BSSY B0, `(.L_x_5196) ;  /* 0x000000d000007945 */ /* 0x000fe20003800000 */
[----:B0-----:R-:W-:-:S05]  /*0050*/  SHF.R.U32.HI R2, RZ, 0x5, R0 ;  /* 0x00000005ff027819 */ /* 0x001fca0000011600 */
        /* <DEDUP_REMOVED lines=11> */
.L_x_5197:
[----:B------:R-:W-:Y:S05]  /*0110*/  BSYNC B0 ;  /* 0x0000000000007941 */ /* 0x000fea0003800000 */
.L_x_5196:
[----:B------:R-:W-:Y:S01]  /*0120*/  SHF.R.U32.HI R4, RZ, 0x7, R0 ;  /* 0x00000007ff047819 */ /* 0x000fe20000011600 */
[----:B------:R-:W-:Y:S01]  /*0130*/  VOTEU.ANY UP0, P0 ;  /* 0x00000000003f7886 */ /* 0x000fe20000000100 */
[----:B------:R-:W0:Y:S01]  /*0140*/  SHFL.IDX PT, R3, R2, RZ, 0x1f ;  /* 0x00001fff02037589 */ /* 0x000e2200000e0000 */
[----:B------:R-:W-:Y:S01]  /*0150*/  UMOV UR4, 0x80 ;  /* 0x0000008000047882 */ /* 0x000fe20000000000 */
[----:B------:R-:W-:Y:S01]  /*0160*/  UMOV UR7, 0x100 ;  /* 0x0000010000077882 */ /* 0x000fe20000000000 */
[----:B------:R-:W-:Y:S01]  /*0170*/  VOTEU.ANY UP1, P0 ;  /* 0x00000000003f7886 */ /* 0x000fe20000020100 */
[----:B------:R-:W1:Y:S01]  /*0180*/  SHFL.IDX PT, R4, R4, RZ, 0x1f ;  /* 0x00001fff04047589 */ /* 0x000e6200000e0000 */
[----:B------:R-:W2:Y:S01]  /*0190*/  @UP0 S2UR UR8, SR_CgaCtaId ;  /* 0x00000000000809c3 */ /* 0x000ea20000008800 */
[----:B------:R-:W-:Y:S01]  /*01a0*/  @UP0 UMOV UR6, 0x400 ;  /* 0x0000040000060882 */ /* 0x000fe20000000000 */
[----:B------:R-:W-:-:S04]  /*01b0*/  @UP0 UIADD3 UR4, -UR4, 0x100000, URZ ;  /* 0x0010000004040890 */ /* 0x000fc8000fffe13f */
[----:B------:R-:W-:Y:S02]  /*01c0*/  @UP0 USHF.L.U32 UR5, UR4, 0xb, URZ ;  /* 0x0000000b04050899 */ /* 0x000fe4000800063f */
[----:B------:R-:W-:Y:S01]  /*01d0*/  @UP0 USHF.L.U32 UR4, UR4, 0x1, URZ ;  /* 0x0000000104040899 */ /* 0x000fe2000800063f */
[----:B------:R-:W-:Y:S01]  /*01e0*/  VOTEU.ANY UP2, P0 ;  /* 0x00000000003f7886 */ /* 0x000fe20000040100 */
[----:B0-----:R-:W-:Y:S01]  /*01f0*/  ISETP.NE.AND P1, PT, R3, RZ, PT ;  /* 0x000000ff0300720c */ /* 0x001fe20003f25270 */
[----:B-1----:R0:W-:Y:S01]  /*0200*/  STL [R1+0x7c], R4 ;  /* 0x00007c0401007387 */ /* 0x0021e20000100800 */
[----:B--2---:R-:W-:Y:S02]  /*0210*/  @UP0 ULEA UR8, UR8, UR6, 0x18 ;  /* 0x0000000608080291 */ /* 0x004fe4000f8ec03f */
[----:B------:R-:W-:-:S04]  /*0220*/  @UP0 UIADD3 UR6, -UR7, 0x100000, URZ ;  /* 0x0010000007060890 */ /* 0x000fc8000fffe13f */
[----:B------:R-:W-:Y:S02]  /*0230*/  @UP0 USHF.L.U32 UR7, UR6, 0xb, URZ ;  /* 0x0000000b06070899 */ /* 0x000fe4000800063f */
[----:B------:R-:W-:Y:S01]  /*0240*/  @UP0 USHF.L.U32 UR6, UR6, 0x1, URZ ;  /* 0x0000000106060899 */ /* 0x000fe2000800063f */
[----:B------:R-:W-:Y:S01]  /*0250*/  VOTEU.ANY UP0, P0 ;  /* 0x00000000003f7886 */ /* 0x000fe20000000100 */
[----:B------:R-:W1:Y:S04]  /*0260*/  FENCE.VIEW.ASYNC.S ;  /* 0x00000000000073c6 */ /* 0x000e680000000000 */
[----:B-1----:R0:W1:Y:S01]  /*0270*/  @UP0 SYNCS.EXCH.64 URZ, [UR8+0x38800], UR4 ;  /* 0x03880004083f05b2 */ /* 0x0020620008000100 */
[----:B------:R0:W2:Y:S05]  /*0280*/  @UP1 SYNCS.EXCH.64 URZ, [UR8+0x38810], UR4 ;  /* 0x03881004083f15b2 */ /* 0x0000aa0008000100 */
[----:B------:R0:W3:Y:S02]  /*0290*/  @UP2 SYNCS.EXCH.64 URZ, [UR8+0x38820], UR6 ;  /* 0x03882006083f25b2 */ /* 0x0000e40008000100 */
        /* <DEDUP_REMOVED lines=15> */
.L_x_5198:
        /* <DEDUP_REMOVED lines=22> */
.L_x_5199:
        /* <DEDUP_REMOVED lines=18> */
.L_x_5200:
        /* <DEDUP_REMOVED lines=22> */
.L_x_5201:
        /* <DEDUP_REMOVED lines=22> */
.L_x_5202:
[----:B------:R-:W-:Y:S01]  /*08d0*/  IMAD.MOV.U32 R3, RZ, RZ, 0x1 ;  /* 0x00000001ff037424 */ /* 0x000fe200078e00ff */
[----:B------:R-:W-:Y:S01]  /*08e0*/  ISETP.NE.AND P0, PT, R4, RZ, PT ;  /* 0x000000ff0400720c */ /* 0x000fe20003f05270 */
[----:B------:R-:W-:Y:S01]  /*08f0*/  NOP ;  /* 0x0000000000007918 */ /* 0x000fe20000000000 */
[----:B------:R-:W-:Y:S01]  /*0900*/  ULDC.64 UR40, c[0x0][0x208] ;  /* 0x0000820000287ab9 */ /* 0x000fe20000000a00 */
[----:B------:R-:W-:Y:S01]  /*0910*/  BSSY B9, `(.L_x_5203) ;  /* 0x00022d6000097945 */ /* 0x000fe20003800000 */
[----:B------:R-:W-:-:S05]  /*0920*/  SEL R3, R3, 0x2, !P0 ;  /* 0x0000000203037807 */ /* 0x000fca0004000000 */
[----:B------:R0:W-:Y:S02]  /*0930*/  STL [R1+0x10], R3 ;  /* 0x0000100301007387 */ /* 0x0001e40000100800 */
[----:B01234-:R-:W-:Y:S06]  /*0940*/  BAR.SYNC.DEFER_BLOCKING 0x0 ;  /* 0x0000000000007b1d */ /* 0x01ffec0000010000 */
[----:B------:R-:W-:Y:S05]  /*0950*/  @!P0 BRA `(.L_x_5204) ;  /* 0x0000019800cc8947 */ /* 0x000fea0003800000 */
.L_x_5205:
        /* <DEDUP_REMOVED lines=19> */
[----:B------:R-:W2:Y:S01]  /*0a90*/  LDL.LU R22, [R1+0x10] ;  /* 0x0000100001167983 */ /* 0x000ea20000300800 */
[----:B------:R-:W-:Y:S02]  /*0aa0*/  VIADD R0, R0, 0xffffff80 ;  /* 0xffffff8000007836 */ /* 0x000fe40000000000 */
[----:B------:R-:W-:Y:S02]  /*0ab0*/  IMAD.MOV.U32 R229, RZ, RZ, 0x40 ;  /* 0x00000040ffe57424 */ /* 0x000fe400078e00ff */
        /* <DEDUP_REMOVED lines=8> */
[----:B------:R-:W-:-:S02]  /*0b40*/  LOP3.LUT R9, R2, 0xffffff80, RZ, 0xc0, !PT ;  /* 0xffffff8002097812 */ /* 0x000fc400078ec0ff */
[----:B------:R-:W-:Y:S02]  /*0b50*/  LOP3.LUT R21, R3, 0xfffffff8, RZ, 0xc0, !PT ;  /* 0xfffffff803157812 */ /* 0x000fe400078ec0ff */
[----:B------:R-:W-:Y:S01]  /*0b60*/  LOP3.LUT R3, R4, 0xfffffff0, RZ, 0xc0, !PT ;  /* 0xfffffff004037812 */ /* 0x000fe200078ec0ff */
[C---:B------:R-:W-:Y:S01]  /*0b70*/  IMAD.IADD R9, R0.reuse, 0x1, -R9 ;  /* 0x0000000100097824 */ /* 0x040fe200078e0a09 */
[----:B------:R-:W-:Y:S01]  /*0b80*/  SHF.R.S32.HI R7, RZ, 0x4, R4 ;  /* 0x00000004ff077819 */ /* 0x000fe20000011404 */
[C---:B------:R-:W-:Y:S01]  /*0b90*/  IMAD.IADD R21, R0.reuse, 0x1, -R21 ;  /* 0x0000000100157824 */ /* 0x040fe200078e0a15 */
[----:B------:R-:W-:Y:S01]  /*0ba0*/  LOP3.LUT R19, R11, 0xfffffffc, RZ, 0xc0, !PT ;  /* 0xfffffffc0b137812 */ /* 0x000fe200078ec0ff */
[----:B------:R-:W-:Y:S01]  /*0bb0*/  IMAD.IADD R3, R0, 0x1, -R3 ;  /* 0x0000000100037824 */ /* 0x000fe200078e0a03 */
[----:B------:R-:W-:Y:S01]  /*0bc0*/  LEA.HI R4, R4, R7, RZ, 0x1 ;  /* 0x0000000704047211 */ /* 0x000fe200078f08ff */
[----:B------:R-:W-:Y:S01]  /*0bd0*/  IMAD.SHL.U32 R195, R21, 0x8, RZ ;  /* 0x0000000815c37824 */ /* 0x000fe200078e00ff */
[----:B------:R-:W-:Y:S01]  /*0be0*/  SHF.R.S32.HI R187, RZ, 0x2, R11 ;  /* 0x00000002ffbb7819 */ /* 0x000fe2000001140b */
[----:B------:R-:W-:Y:S01]  /*0bf0*/  IMAD.IADD R19, R0, 0x1, -R19 ;  /* 0x0000000100137824 */ /* 0x000fe200078e0a13 */
[----:B------:R-:W-:Y:S01]  /*0c00*/  SHF.R.S32.HI R8, RZ, 0x1f, R3 ;  /* 0x0000001fff087819 */ /* 0x000fe20000011403 */
[----:B------:R-:W-:Y:S01]  /*0c10*/  VIADD R35, R195, 0x80 ;  /* 0x00000080c3237836 */ /* 0x000fe20000000000 */
[----:B------:R-:W-:Y:S01]  /*0c20*/  SHF.R.S32.HI R0, RZ, 0x1f, R9 ;  /* 0x0000001fff007819 */ /* 0x000fe20000011409 */
[----:B------:R-:W-:Y:S01]  /*0c30*/  VIADD R25, R187, 0x20 ;  /* 0x00000020bb197836 */ /* 0x000fe20000000000 */
[----:B------:R-:W-:Y:S01]  /*0c40*/  LEA.HI R10, R8, R3, RZ, 0x3 ;  /* 0x00000003080a7211 */ /* 0x000fe200078f18ff */
[C---:B------:R-:W-:Y:S01]  /*0c50*/  IMAD.SHL.U32 R18, R19.reuse, 0x8, RZ ;  /* 0x0000000813127824 */ /* 0x040fe200078e00ff */
[--C-:B------:R-:W-:Y:S01]  /*0c60*/  SHF.R.S32.HI R24, RZ, 0x5, R5.reuse ;  /* 0x00000005ff187819 */ /* 0x100fe20000011405 */
[----:B------:R-:W-:Y:S01]  /*0c70*/  IMAD.SHL.U32 R190, R19, 0x4, RZ ;  /* 0x0000000413be7824 */ /* 0x000fe200078e00ff */
[----:B------:R-:W-:Y:S01]  /*0c80*/  LOP3.LUT R4, R4, 0x1ffffffe, RZ, 0xc0, !PT ;  /* 0x1ffffffe04047812 */ /* 0x000fe200078ec0ff */
[----:B------:R-:W-:Y:S01]  /*0c90*/  VIADD R34, R195, 0xc0 ;  /* 0x000000c0c3227836 */ /* 0x000fe20000000000 */
[----:B------:R-:W-:Y:S01]  /*0ca0*/  SHF.R.S32.HI R5, RZ, 0x1f, R5 ;  /* 0x0000001fff057819 */ /* 0x000fe20000011405 */
[----:B------:R-:W-:Y:S01]  /*0cb0*/  VIADD R226, R18, 0x40 ;  /* 0x0000004012e27836 */ /* 0x000fe20000000000 */
[-C--:B------:R-:W-:Y:S01]  /*0cc0*/  LEA.HI R6, R0, R9.reuse, RZ, 0x2 ;  /* 0x0000000900067211 */ /* 0x080fe200078f10ff */
[----:B------:R-:W-:Y:S01]  /*0cd0*/  IMAD.IADD R4, R7, 0x1, -R4 ;  /* 0x0000000107047824 */ /* 0x000fe200078e0a04 */
[----:B------:R-:W-:Y:S01]  /*0ce0*/  SHF.R.S32.HI R20, RZ, 0x7, R2 ;  /* 0x00000007ff147819 */ /* 0x000fe20000011402 */
[----:B------:R-:W-:Y:S01]  /*0cf0*/  VIADD R33, R195, 0x100 ;  /* 0x00000100c3217836 */ /* 0x000fe20000000000 */
        /* <DEDUP_REMOVED lines=9> */
[----:B------:R-:W-:Y:S01]  /*0d90*/  VIADD R225, R18, 0x60 ;  /* 0x0000006012e17836 */ /* 0x000fe20000000000 */
[----:B------:R-:W-:Y:S01]  /*0da0*/  LOP3.LUT R5, R5, 0x3ffffc, RZ, 0xc0, !PT ;  /* 0x003ffffc05057812 */ /* 0x000fe200078ec0ff */
[C---:B------:R-:W-:Y:S01]  /*0db0*/  VIADD R32, R195.reuse, 0x140 ;  /* 0x00000140c3207836 */ /* 0x040fe20000000000 */
[----:B------:R-:W-:Y:S01]  /*0dc0*/  SHF.R.S32.HI R3, RZ, 0x1f, R25 ;  /* 0x0000001fff037819 */ /* 0x000fe20000011419 */
[----:B------:R-:W-:Y:S01]  /*0dd0*/  VIADD R36, R195, 0x40 ;  /* 0x00000040c3247836 */ /* 0x000fe20000000000 */
[----:B------:R-:W-:Y:S01]  /*0de0*/  LEA.HI R0, R0, R9, RZ, 0x5 ;  /* 0x0000000900007211 */ /* 0x000fe200078f28ff */
[----:B------:R-:W-:Y:S01]  /*0df0*/  IMAD.IADD R9, R9, 0x1, -R6 ;  /* 0x0000000109097824 */ /* 0x000fe200078e0a06 */
[----:B------:R-:W-:Y:S01]  /*0e00*/  LEA.HI R8, R8, R7, RZ, 0x3 ;  /* 0x0000000708087211 */ /* 0x000fe200078f18ff */
[----:B------:R-:W-:Y:S01]  /*0e10*/  IMAD.IADD R5, R24, 0x1, -R5 ;  /* 0x0000000118057824 */ /* 0x000fe200078e0a05 */
[----:B------:R-:W-:Y:S01]  /*0e20*/  LEA.HI R6, R3, R25, RZ, 0x3 ;  /* 0x0000001903067211 */ /* 0x000fe200078f18ff */
[----:B------:R-:W-:Y:S01]  /*0e30*/  IMAD.SHL.U32 R3, R12, 0x40, RZ ;  /* 0x000000400c037824 */ /* 0x000fe200078e00ff */
[----:B------:R-:W-:Y:S01]  /*0e40*/  LOP3.LUT R8, R8, 0xfffffff8, RZ, 0xc0, !PT ;  /* 0xfffffff808087812 */ /* 0x000fe200078ec0ff */
[----:B------:R-:W-:Y:S01]  /*0e50*/  IMAD R23, R5, 0x10, R16 ;  /* 0x0000001005177824 */ /* 0x000fe200078e0210 */
[----:B------:R-:W-:Y:S01]  /*0e60*/  SHF.R.S32.HI R0, RZ, 0x5, R0 ;  /* 0x00000005ff007819 */ /* 0x000fe20000011400 */
[----:B------:R-:W-:Y:S01]  /*0e70*/  IMAD.SHL.U32 R5, R25, 0x40, RZ ;  /* 0x0000004019057824 */ /* 0x000fe200078e00ff */
[----:B------:R-:W-:Y:S01]  /*0e80*/  LOP3.LUT R3, R3, 0x1c0, RZ, 0xc0, !PT ;  /* 0x000001c003037812 */ /* 0x000fe200078ec0ff */
[----:B------:R-:W-:Y:S01]  /*0e90*/  IMAD.IADD R193, R7, 0x1, -R8 ;  /* 0x0000000107c17824 */ /* 0x000fe200078e0a08 */
[----:B------:R-:W-:Y:S01]  /*0ea0*/  LOP3.LUT R10, R10, 0x7ffffe00, RZ, 0xc0, !PT ;  /* 0x7ffffe000a0a7812 */ /* 0x000fe200078ec0ff */
[--C-:B------:R-:W-:Y:S01]  /*0eb0*/  IMAD.U32 R8, R23, 0x40, R4.reuse ;  /* 0x0000004017087824 */ /* 0x100fe200078e0004 */
[----:B------:R-:W-:Y:S01]  /*0ec0*/  LOP3.LUT R4, R3, 0x8, R4, 0xf8, !PT ;  /* 0x0000000803047812 */ /* 0x000fe200078ef804 */
[----:B------:R-:W-:Y:S01]  /*0ed0*/  IMAD R193, R0, 0x10, R193 ;  /* 0x0000001000c17824 */ /* 0x000fe200078e02c1 */
[----:B------:R-:W-:Y:S01]  /*0ee0*/  SHF.R.U32.HI R3, RZ, 0x3, R3 ;  /* 0x00000003ff037819 */ /* 0x000fe20000011603 */
[----:B------:R-:W-:Y:S01]  /*0ef0*/  IMAD R10, R24, 0x400, R10 ;  /* 0x00000400180a7824 */ /* 0x000fe200078e020a */
[----:B------:R-:W-:Y:S01]  /*0f00*/  SHF.R.S32.HI R0, RZ, 0x1f, R11 ;  /* 0x0000001fff007819 */ /* 0x000fe2000001140b */
[----:B------:R-:W-:Y:S01]  /*0f10*/  IMAD.SHL.U32 R6, R6, 0x40, RZ ;  /* 0x0000004006067824 */ /* 0x000fe200078e00ff */
[----:B------:R-:W-:Y:S01]  /*0f20*/  LOP3.LUT R3, R4, R3, RZ, 0x3c, !PT ;  /* 0x0000000304037212 */ /* 0x000fe200078e3cff */
[C---:B------:R-:W-:Y:S01]  /*0f30*/  VIADD R31, R195.reuse, 0x180 ;  /* 0x00000180c31f7836 */ /* 0x040fe20000000000 */
[----:B------:R-:W-:Y:S01]  /*0f40*/  LEA.HI R2, R2, R20, RZ, 0x1 ;  /* 0x0000001402027211 */ /* 0x000fe200078f08ff */
[----:B------:R-:W-:Y:S01]  /*0f50*/  VIADD R209, R190, 0x10 ;  /* 0x00000010bed17836 */ /* 0x000fe20000000000 */
[----:B------:R-:W-:Y:S01]  /*0f60*/  LEA.HI R0, R0, R187, RZ, 0x3 ;  /* 0x000000bb00007211 */ /* 0x000fe200078f18ff */
[----:B------:R-:W-:Y:S01]  /*0f70*/  IMAD.IADD R10, R10, 0x1, R3 ;  /* 0x000000010a0a7824 */ /* 0x000fe200078e0203 */
[----:B------:R-:W-:Y:S01]  /*0f80*/  LOP3.LUT R2, R2, 0xfffffe, RZ, 0xc0, !PT ;  /* 0x00fffffe02027812 */ /* 0x000fe200078ec0ff */
[----:B------:R-:W-:Y:S01]  /*0f90*/  VIADD R30, R195, 0x1c0 ;  /* 0x000001c0c31e7836 */ /* 0x000fe20000000000 */
[----:B------:R-:W-:Y:S01]  /*0fa0*/  LEA.HI R3, R19, R19, RZ, 0x1 ;  /* 0x0000001313037211 */ /* 0x000fe200078f08ff */
[----:B------:R-:W-:Y:S01]  /*0fb0*/  VIADD R224, R18, 0x80 ;  /* 0x0000008012e07836 */ /* 0x000fe20000000000 */
[----:B------:R-:W-:Y:S01]  /*0fc0*/  LOP3.LUT R0, R0, 0xfffffff8, RZ, 0xc0, !PT ;  /* 0xfffffff800007812 */ /* 0x000fe200078ec0ff */
[----:B------:R-:W-:Y:S01]  /*0fd0*/  IMAD.IADD R2, R20, 0x1, -R2 ;  /* 0x0000000114027824 */ /* 0x000fe200078e0a02 */
[----:B------:R-:W-:Y:S01]  /*0fe0*/  LOP3.LUT R5, R5, 0x1c0, RZ, 0xc0, !PT ;  /* 0x000001c005057812 */ /* 0x000fe200078ec0ff */
[C---:B------:R-:W-:Y:S01]  /*0ff0*/  VIADD R223, R18.reuse, 0xa0 ;  /* 0x000000a012df7836 */ /* 0x040fe20000000000 */
[----:B------:R-:W-:Y:S01]  /*1000*/  SHF.R.S32.HI R37, RZ, 0x1f, R35 ;  /* 0x0000001fff257819 */ /* 0x000fe20000011423 */
[----:B------:R-:W-:Y:S01]  /*1010*/  IMAD.IADD R194, R187, 0x1, -R0 ;  /* 0x00000001bbc27824 */ /* 0x000fe200078e0a00 */
[----:B------:R-:W-:Y:S01]  /*1020*/  LOP3.LUT R4, R3, 0x1ffffffe, RZ, 0xc0, !PT ;  /* 0x1ffffffe03047812 */ /* 0x000fe200078ec0ff */
[C---:B------:R-:W-:Y:S01]  /*1030*/  VIADD R29, R18.reuse, 0x1c0 ;  /* 0x000001c0121d7836 */ /* 0x040fe20000000000 */
[----:B------:R-:W-:Y:S01]  /*1040*/  SHF.R.S32.HI R35, RZ, 0x1f, R34 ;  /* 0x0000001fff237819 */ /* 0x000fe20000011422 */
[----:B------:R-:W-:Y:S01]  /*1050*/  STL [R1+0x14], R24 ;  /* 0x0000141801007387 */ /* 0x000fe20000100800 */
[----:B------:R-:W-:Y:S01]  /*1060*/  SHF.R.U32.HI R7, RZ, 0x3, R5 ;  /* 0x00000003ff077819 */ /* 0x000fe20000011605 */
[C---:B------:R-:W-:Y:S01]  /*1070*/  VIADD R27, R18.reuse, 0x1e0 ;  /* 0x000001e0121b7836 */ /* 0x040fe20000000000 */
[----:B------:R-:W-:Y:S01]  /*1080*/  SHF.R.S32.HI R3, RZ, 0x1f, R226 ;  /* 0x0000001fff037819 */ /* 0x000fe200000114e2 */
[----:B------:R-:W-:Y:S01]  /*1090*/  STL [R1+0x70], R20 ;  /* 0x0000701401007387 */ /* 0x000fe20000100800 */
[----:B------:R-:W-:Y:S01]  /*10a0*/  SHF.R.S32.HI R34, RZ, 0x1f, R33 ;  /* 0x0000001fff227819 */ /* 0x000fe20000011421 */
[----:B------:R-:W-:Y:S01]  /*10b0*/  VIADD R222, R18, 0xc0 ;  /* 0x000000c012de7836 */ /* 0x000fe20000000000 */
[----:B------:R-:W-:Y:S01]  /*10c0*/  LOP3.LUT R5, R5, 0x38, R18, 0xf8, !PT ;  /* 0x0000003805057812 */ /* 0x000fe200078ef812 */
[----:B------:R-:W-:Y:S01]  /*10d0*/  IMAD.SHL.U32 R28, R2, 0x100, RZ ;  /* 0x00000100021c7824 */ /* 0x000fe200078e00ff */
[----:B------:R-:W-:Y:S01]  /*10e0*/  LOP3.LUT R6, R6, 0xfffffe00, RZ, 0xc0, !PT ;  /* 0xfffffe0006067812 */ /* 0x000fe200078ec0ff */
[----:B------:R0:W-:Y:S01]  /*10f0*/  STL [R1+0x84], R8 ;  /* 0x0000840801007387 */ /* 0x0001e20000100800 */
[----:B------:R-:W-:Y:S01]  /*1100*/  SHF.R.S32.HI R0, RZ, 0x1f, R225 ;  /* 0x0000001fff007819 */ /* 0x000fe200000114e1 */
[C---:B------:R-:W-:Y:S01]  /*1110*/  VIADD R221, R18.reuse, 0xe0 ;  /* 0x000000e012dd7836 */ /* 0x040fe20000000000 */
[----:B------:R-:W-:Y:S01]  /*1120*/  SHF.R.S32.HI R33, RZ, 0x1f, R32 ;  /* 0x0000001fff217819 */ /* 0x000fe20000011420 */
[----:B------:R-:W-:Y:S01]  /*1130*/  STL [R1+0x68], RZ ;  /* 0x000068ff01007387 */ /* 0x000fe20000100800 */
[----:B------:R-:W-:Y:S01]  /*1140*/  SHF.R.S32.HI R38, RZ, 0x1f, R36 ;  /* 0x0000001fff267819 */ /* 0x000fe20000011424 */
[C---:B------:R-:W-:Y:S01]  /*1150*/  VIADD R220, R18.reuse, 0x100 ;  /* 0x0000010012dc7836 */ /* 0x040fe20000000000 */
[----:B------:R-:W-:Y:S01]  /*1160*/  SHF.R.S32.HI R32, RZ, 0x1f, R31 ;  /* 0x0000001fff207819 */ /* 0x000fe2000001141f */
[----:B------:R-:W-:Y:S01]  /*1170*/  STL [R1+0x8], R29 ;  /* 0x0000081d01007387 */ /* 0x000fe20000100800 */
[----:B------:R-:W-:Y:S01]  /*1180*/  SHF.R.S32.HI R36, RZ, 0x1f, R209 ;  /* 0x0000001fff247819 */ /* 0x000fe200000114d1 */
[C---:B------:R-:W-:Y:S01]  /*1190*/  VIADD R219, R18.reuse, 0x120 ;  /* 0x0000012012db7836 */ /* 0x040fe20000000000 */
[----:B------:R-:W-:Y:S01]  /*11a0*/  SHF.R.S32.HI R31, RZ, 0x1f, R30 ;  /* 0x0000001fff1f7819 */ /* 0x000fe2000001141e */
[----:B------:R-:W-:Y:S01]  /*11b0*/  STL [R1+0x4], R27 ;  /* 0x0000041b01007387 */ /* 0x000fe20000100800 */
[----:B------:R-:W-:Y:S01]  /*11c0*/  SHF.R.S32.HI R11, RZ, 0x1f, R224 ;  /* 0x0000001fff0b7819 */ /* 0x000fe200000114e0 */
[----:B------:R-:W-:Y:S01]  /*11d0*/  VIADD R218, R18, 0x140 ;  /* 0x0000014012da7836 */ /* 0x000fe20000000000 */
[----:B------:R-:W-:Y:S01]  /*11e0*/  SHF.L.U64.HI R30, R226, 0x1, R3 ;  /* 0x00000001e21e7819 */ /* 0x000fe20000010203 */
[----:B------:R-:W-:Y:S01]  /*11f0*/  STL [R1+0x80], R28 ;  /* 0x0000801c01007387 */ /* 0x000fe20000100800 */
[----:B0-----:R-:W-:Y:S01]  /*1200*/  LOP3.LUT R8, R6, R5, R7, 0xf6, !PT ;  /* 0x0000000506087212 */ /* 0x001fe200078ef607 */
[----:B------:R-:W-:Y:S01]  /*1210*/  IMAD.MOV.U32 R5, RZ, RZ, R13 ;  /* 0x000000ffff057224 */ /* 0x000fe200078e000d */
[----:B------:R-:W-:Y:S01]  /*1220*/  SHF.R.S32.HI R2, RZ, 0x1f, R223 ;  /* 0x0000001fff027819 */ /* 0x000fe200000114df */
[----:B------:R-:W-:Y:S01]  /*1230*/  STL [R1+0x74], R36 ;  /* 0x0000742401007387 */ /* 0x000fe20000100800 */
[----:B------:R-:W-:Y:S01]  /*1240*/  SHF.L.U64.HI R0, R225, 0x1, R0 ;  /* 0x00000001e1007819 */ /* 0x000fe20000010200 */
[----:B------:R-:W-:Y:S01]  /*1250*/  IMAD.MOV.U32 R7, RZ, RZ, R15 ;  /* 0x000000ffff077224 */ /* 0x000fe200078e000f */
[----:B------:R-:W-:Y:S01]  /*1260*/  SHF.R.S32.HI R13, RZ, 0x1f, R222 ;  /* 0x0000001fff0d7819 */ /* 0x000fe200000114de */
[----:B------:R-:W-:Y:S01]  /*1270*/  STL [R1+0x1c], R30 ;  /* 0x00001c1e01007387 */ /* 0x000fe20000100800 */
[----:B------:R-:W-:Y:S01]  /*1280*/  SHF.L.U64.HI R3, R224, 0x1, R11 ;  /* 0x00000001e0037819 */ /* 0x000fe2000001020b */
[----:B------:R-:W-:Y:S01]  /*1290*/  IMAD.MOV.U32 R6, RZ, RZ, R14 ;  /* 0x000000ffff067224 */ /* 0x000fe200078e000e */
[----:B------:R-:W-:Y:S01]  /*12a0*/  R2P PR, R12, 0x6 ;  /* 0x000000060c007804 */ /* 0x000fe20000000000 */
[----:B------:R0:W-:Y:S01]  /*12b0*/  STL [R1+0x20], R0 ;  /* 0x0000200001007387 */ /* 0x0001e20000100800 */
[----:B------:R-:W-:Y:S01]  /*12c0*/  SHF.L.U64.HI R2, R223, 0x1, R2 ;  /* 0x00000001df027819 */ /* 0x000fe20000010202 */
        /* <DEDUP_REMOVED lines=10> */
[----:B------:R-:W-:Y:S01]  /*1370*/  IMAD.IADD R4, R19, 0x1, -R4 ;  /* 0x0000000113047824 */ /* 0x000fe200078e0a04 */
[----:B------:R-:W-:Y:S01]  /*1380*/  SHF.R.S32.HI R16, RZ, 0x1f, R217 ;  /* 0x0000001fff107819 */ /* 0x000fe200000114d9 */
[----:B------:R-:W-:Y:S01]  /*1390*/  IMAD R227, R10, 0x2, R17 ;  /* 0x000000020ae37824 */ /* 0x000fe200078e0211 */
[----:B-1----:R-:W-:Y:S01]  /*13a0*/  SHF.L.U64.HI R3, R221, 0x1, R12 ;  /* 0x00000001dd037819 */ /* 0x002fe2000001020c */
[----:B------:R0:W-:Y:S01]  /*13b0*/  STL [R1+0x2c], R0 ;  /* 0x00002c0001007387 */ /* 0x0001e20000100800 */
[----:B------:R-:W-:Y:S01]  /*13c0*/  SHF.R.S32.HI R25, RZ, 0x1f, R216 ;  /* 0x0000001fff197819 */ /* 0x000fe200000114d8 */
[----:B------:R-:W-:Y:S01]  /*13d0*/  IMAD R4, R4, 0x8, R193 ;  /* 0x0000000804047824 */ /* 0x000fe200078e02c1 */
[----:B---3--:R-:W-:Y:S01]  /*13e0*/  SHF.L.U64.HI R2, R220, 0x1, R15 ;  /* 0x00000001dc027819 */ /* 0x008fe2000001020f */
[----:B------:R1:W-:Y:S01]  /*13f0*/  STL [R1+0x30], R3 ;  /* 0x0000300301007387 */ /* 0x0003e20000100800 */
[----:B------:R-:W-:Y:S01]  /*1400*/  SHF.R.S32.HI R20, RZ, 0x1f, R215 ;  /* 0x0000001fff147819 */ /* 0x000fe200000114d7 */
[----:B------:R-:W-:Y:S01]  /*1410*/  VIADD R228, R227, 0x36420 ;  /* 0x00036420e3e47836 */ /* 0x000fe20000000000 */
[----:B------:R-:W-:Y:S01]  /*1420*/  SHF.R.S32.HI R24, RZ, 0x1f, R29 ;  /* 0x0000001fff187819 */ /* 0x000fe2000001141d */
[----:B------:R3:W-:Y:S01]  /*1430*/  STL [R1+0x34], R2 ;  /* 0x0000340201007387 */ /* 0x0007e20000100800 */
[----:B------:R-:W-:Y:S01]  /*1440*/  SHF.R.S32.HI R26, RZ, 0x1f, R27 ;  /* 0x0000001fff1a7819 */ /* 0x000fe2000001141b */
[----:B------:R-:W-:Y:S01]  /*1450*/  VIADD R184, R18, 0x20 ;  /* 0x0000002012b87836 */ /* 0x000fe20000000000 */
[----:B0-----:R-:W-:-:S02]  /*1460*/  SHF.L.U64.HI R0, R219, 0x1, R14 ;  /* 0x00000001db007819 */ /* 0x001fc4000001020e */
[----:B------:R-:W-:Y:S02]  /*1470*/  SEL R229, R229, 0xffffffc0, !P2 ;  /* 0xffffffc0e5e57807 */ /* 0x000fe40005000000 */
[----:B-1----:R-:W-:Y:S01]  /*1480*/  SHF.L.U64.HI R3, R218, 0x1, R21 ;  /* 0x00000001da037819 */ /* 0x002fe20000010215 */
[----:B------:R0:W-:Y:S01]  /*1490*/  STL [R1+0x38], R0 ;  /* 0x0000380001007387 */ /* 0x0001e20000100800 */
[----:B------:R-:W-:Y:S02]  /*14a0*/  SHF.R.S32.HI R19, RZ, 0x1f, R18 ;  /* 0x0000001fff137819 */ /* 0x000fe40000011412 */
[----:B---3--:R-:W-:Y:S01]  /*14b0*/  SHF.L.U64.HI R2, R217, 0x1, R16 ;  /* 0x00000001d9027819 */ /* 0x008fe20000010210 */
[----:B------:R1:W-:Y:S01]  /*14c0*/  STL [R1+0x3c], R3 ;  /* 0x00003c0301007387 */ /* 0x0003e20000100800 */
[----:B------:R-:W-:-:S03]  /*14d0*/  SHF.R.S32.HI R196, RZ, 0x1f, R184 ;  /* 0x0000001fffc47819 */ /* 0x000fc600000114b8 */
[----:B------:R3:W-:Y:S01]  /*14e0*/  STL [R1+0x40], R2 ;  /* 0x0000400201007387 */ /* 0x0007e20000100800 */
[----:B0-----:R-:W-:Y:S01]  /*14f0*/  IMAD.SHL.U32 R0, R9, 0x2, RZ ;  /* 0x0000000209007824 */ /* 0x001fe200078e00ff */
[----:B------:R-:W-:Y:S02]  /*1500*/  SHF.L.U64.HI R9, R216, 0x1, R25 ;  /* 0x00000001d8097819 */ /* 0x000fe40000010219 */
[----:B-1----:R-:W-:Y:S01]  /*1510*/  SHF.L.U64.HI R3, R215, 0x1, R20 ;  /* 0x00000001d7037819 */ /* 0x002fe20000010214 */
[----:B------:R-:W-:Y:S02]  /*1520*/  IMAD.IADD R212, R0, 0x1, R28 ;  /* 0x0000000100d47824 */ /* 0x000fe400078e021c */
[----:B------:R-:W-:Y:S01]  /*1530*/  STL [R1+0x44], R9 ;  /* 0x0000440901007387 */ /* 0x000fe20000100800 */
[----:B---3--:R-:W-:Y:S01]  /*1540*/  SHF.L.U64.HI R2, R29, 0x1, R24 ;  /* 0x000000011d027819 */ /* 0x008fe20000010218 */
[C---:B------:R-:W-:Y:S02]  /*1550*/  VIADD R40, R212.reuse, 0x10 ;  /* 0x00000010d4287836 */ /* 0x040fe40000000000 */
[----:B------:R0:W-:Y:S01]  /*1560*/  STL [R1+0x10], R0 ;  /* 0x0000100001007387 */ /* 0x0001e20000100800 */
[----:B------:R-:W-:-:S02]  /*1570*/  VIADD R37, R212, 0x28 ;  /* 0x00000028d4257836 */ /* 0x000fc40000000000 */
[C---:B------:R-:W-:Y:S01]  /*1580*/  VIADD R34, R212.reuse, 0x40 ;  /* 0x00000040d4227836 */ /* 0x040fe20000000000 */
[----:B------:R-:W-:Y:S01]  /*1590*/  STL [R1+0x48], R3 ;  /* 0x0000480301007387 */ /* 0x000fe20000100800 */
[C---:B------:R-:W-:Y:S02]  /*15a0*/  VIADD R31, R212.reuse, 0x58 ;  /* 0x00000058d41f7836 */ /* 0x040fe40000000000 */
[C---:B------:R-:W-:Y:S01]  /*15b0*/  VIADD R28, R212.reuse, 0x70 ;  /* 0x00000070d41c7836 */ /* 0x040fe20000000000 */
[----:B------:R1:W-:Y:S01]  /*15c0*/  STL [R1+0x4c], R2 ;  /* 0x00004c0201007387 */ /* 0x0003e20000100800 */
[C---:B------:R-:W-:Y:S01]  /*15d0*/  VIADD R25, R212.reuse, 0x88 ;  /* 0x00000088d4197836 */ /* 0x040fe20000000000 */
[----:B0-----:R-:W-:Y:S01]  /*15e0*/  SHF.L.U64.HI R0, R27, 0x1, R26 ;  /* 0x000000011b007819 */ /* 0x001fe2000001021a */
[C---:B------:R-:W-:Y:S02]  /*15f0*/  VIADD R20, R212.reuse, 0xa0 ;  /* 0x000000a0d4147836 */ /* 0x040fe40000000000 */
[----:B------:R-:W-:-:S02]  /*1600*/  VIADD R14, R212, 0xb8 ;  /* 0x000000b8d40e7836 */ /* 0x000fc40000000000 */
[----:B------:R0:W-:Y:S01]  /*1610*/  STL [R1+0x50], R0 ;  /* 0x0000500001007387 */ /* 0x0001e20000100800 */
[----:B------:R-:W-:Y:S02]  /*1620*/  VIADD R12, R212, 0xc8 ;  /* 0x000000c8d40c7836 */ /* 0x000fe40000000000 */
[----:B-1----:R-:W-:Y:S02]  /*1630*/  IMAD R2, R8, 0x2, R17 ;  /* 0x0000000208027824 */ /* 0x002fe400078e0211 */
[C---:B------:R-:W-:Y:S01]  /*1640*/  VIADD R41, R212.reuse, 0x8 ;  /* 0x00000008d4297836 */ /* 0x040fe20000000000 */
[----:B------:R-:W-:Y:S01]  /*1650*/  SHF.R.S32.HI R10, RZ, 0x1f, R12 ;  /* 0x0000001fff0a7819 */ /* 0x000fe2000001140c */
        /* <DEDUP_REMOVED lines=40> */
[C---:B------:R-:W-:Y:S01]  /*18e0*/  VIADD R9, R212.reuse, 0xe0 ;  /* 0x000000e0d4097836 */ /* 0x040fe20000000000 */
[----:B------:R-:W-:Y:S01]  /*18f0*/  SHF.R.S32.HI R29, RZ, 0x1f, R29 ;  /* 0x0000001fff1d7819 */ /* 0x000fe2000001141d */
[C---:B------:R-:W-:Y:S01]  /*1900*/  VIADD R8, R212.reuse, 0xe8 ;  /* 0x000000e8d4087836 */ /* 0x040fe20000000000 */
[----:B------:R0:W-:Y:S01]  /*1910*/  STL [R1], R0 ;  /* 0x0000000001007387 */ /* 0x0001e20000100800 */
[C---:B------:R-:W-:Y:S01]  /*1920*/  VIADD R3, R212.reuse, 0xf0 ;  /* 0x000000f0d4037836 */ /* 0x040fe20000000000 */
        /* <DEDUP_REMOVED lines=14> */
[----:B--2---:R-:W-:Y:S02]  /*1a10*/  LOP3.LUT R188, R22, 0x1, RZ, 0xfc, !PT ;  /* 0x0000000116bc7812 */ /* 0x004fe400078efcff */
[----:B0-----:R-:W-:-:S07]  /*1a20*/  CS2R R22, SRZ ;  /* 0x0000000000167805 */ /* 0x001fce000001ff00 */
.L_x_5354:
[----:B012---:R-:W0:Y:S01]  /*1a30*/  LDC.64 R2, c[0x0][0xd88] ;  /* 0x00036200ff027b82 */ /* 0x007e220000000a00 */
[----:B------:R-:W-:Y:S01]  /*1a40*/  ULDC.64 UR6, c[0x0][0xb00] ;  /* 0x0002c00000067ab9 */ /* 0x000fe20000000a00 */
[----:B------:R-:W-:Y:S01]  /*1a50*/  ULDC.64 UR4, c[0x0][0xb20] ;  /* 0x0002c80000047ab9 */ /* 0x000fe20000000a00 */
[----:B------:R-:W-:Y:S01]  /*1a60*/  ULDC.64 UR8, c[0x0][0xb10] ;  /* 0x0002c40000087ab9 */ /* 0x000fe20000000a00 */
[----:B0-----:R-:W-:-:S05]  /*1a70*/  IMAD.WIDE R2, R7, 0x4, R2 ;  /* 0x0000000407027825 */ /* 0x001fca00078e0202 */
[----:B-----5:R-:W2:Y:S01]  /*1a80*/  LDG.E R24, desc[UR40][R2.64] ;  /* 0x0000002802187981 */ /* 0x020ea2000c1e1900 */
        /* <DEDUP_REMOVED lines=11> */
[C---:B------:R-:W-:Y:S02]  /*1b40*/  @P2 LEA R8, P3, R24.reuse, UR4, 0x2 ;  /* 0x0000000418082c11 */ /* 0x040fe4000f8610ff */
[C-C-:B------:R-:W-:Y:S01]  /*1b50*/  SHF.L.U64.HI R26, R24.reuse, 0x2, R0.reuse ;  /* 0x00000002181a7819 */ /* 0x140fe20000010200 */
[----:B------:R-:W-:Y:S01]  /*1b60*/  STL [R1+0x5c], R27 ;  /* 0x00005c1b01007387 */ /* 0x000fe20000100800 */
        /* <DEDUP_REMOVED lines=13> */
[----:B----4-:R-:W-:Y:S02]  /*1c40*/  LOP3.LUT R4, R6, 0xff000000, RZ, 0xc0, !PT ;  /* 0xff00000006047812 */ /* 0x010fe400078ec0ff */
        /* <DEDUP_REMOVED lines=14> */
[----:B-1-3--:R-:W-:Y:S08]  /*1d30*/  @P1 BRA `(.L_x_5207) ;  /* 0x0000000000241947 */ /* 0x00aff00003800000 */
        /* <DEDUP_REMOVED lines=9> */
.L_x_5207:
[----:B------:R-:W-:Y:S02]  /*1dd0*/  IMAD.U32 R34, RZ, RZ, UR5 ;  /* 0x00000005ff227e24 */ /* 0x000fe4000f8e00ff */
[----:B------:R-:W-:Y:S01]  /*1de0*/  IMAD.U32 R25, RZ, RZ, UR4 ;  /* 0x00000004ff197e24 */ /* 0x000fe2000f8e00ff */
[----:B------:R-:W-:Y:S06]  /*1df0*/  @!P2 BRA `(.L_x_5208) ;  /* 0x000000000010a947 */ /* 0x000fec0003800000 */
[----:B------:R-:W-:-:S04]  /*1e00*/  IADD3 R2, P0, R27, UR8, RZ ;  /* 0x000000081b027c10 */ /* 0x000fc8000ff1e0ff */
[----:B------:R-:W-:-:S05]  /*1e10*/  IADD3.X R3, R26, UR9, RZ, P0, !PT ;  /* 0x000000091a037c10 */ /* 0x000fca00087fe4ff */
[----:B------:R0:W5:Y:S01]  /*1e20*/  LDG.E R25, desc[UR40][R2.64] ;  /* 0x0000002802197981 */ /* 0x000162000c1e1900 */
[----:B------:R-:W-:Y:S05]  /*1e30*/  BRA `(.L_x_5209) ;  /* 0x0000000000107947 */ /* 0x000fea0003800000 */
.L_x_5208:
[----:B------:R-:W-:Y:S05]  /*1e40*/  @!P0 BRA `(.L_x_5209) ;  /* 0x00000000000c8947 */ /* 0x000fea0003800000 */
[----:B------:R-:W2:Y:S04]  /*1e50*/  LDG.E R0, desc[UR40][R2.64] ;  /* 0x0000002802007981 */ /* 0x000ea8000c1e1900 */
[----:B------:R-:W2:Y:S02]  /*1e60*/  LDG.E R25, desc[UR40][R2.64+0x4] ;  /* 0x0000042802197981 */ /* 0x000ea4000c1e1900 */
[----:B--2---:R-:W-:-:S07]  /*1e70*/  IMAD.IADD R25, R25, 0x1, -R0 ;  /* 0x0000000119197824 */ /* 0x004fce00078e0a00 */
.L_x_5209:
        /* <DEDUP_REMOVED lines=9> */
[----:B------:R-:W-:-:S04]  /*1f10*/  ISETP.NE.U32.AND P1, PT, RZ, UR4, PT ;  /* 0x00000004ff007c0c */ /* 0x000fc8000bf25070 */
[----:B------:R-:W-:Y:S01]  /*1f20*/  ISETP.NE.AND.EX P1, PT, RZ, UR5, PT, P1 ;  /* 0x00000005ff007c0c */ /* 0x000fe2000bf25310 */
[----:B0----5:R-:W-:-:S12]  /*1f30*/  IMAD.MOV.U32 R2, RZ, RZ, R25 ;  /* 0x000000ffff027224 */ /* 0x021fd800078e0019 */
[----:B------:R-:W-:-:S04]  /*1f40*/  @P1 IADD3 R6, P2, R27, UR4, RZ ;  /* 0x000000041b061c10 */ /* 0x000fc8000ff5e0ff */
[----:B------:R-:W-:-:S05]  /*1f50*/  @P1 IADD3.X R7, R26, UR5, RZ, P2, !PT ;  /* 0x000000051a071c10 */ /* 0x000fca00097fe4ff */
[----:B------:R0:W5:Y:S01]  /*1f60*/  @P1 LDG.E R2, desc[UR40][R6.64] ;  /* 0x0000002806021981 */ /* 0x000162000c1e1900 */
[----:B-1----:R-:W-:Y:S01]  /*1f70*/  ISETP.NE.AND P1, PT, R4, 0x1, PT ;  /* 0x000000010400780c */ /* 0x002fe20003f25270 */
[----:B------:R-:W-:Y:S01]  /*1f80*/  IMAD.SHL.U32 R214, R5, 0x40, RZ ;  /* 0x0000004005d67824 */ /* 0x000fe200078e00ff */
[----:B------:R-:W-:Y:S01]  /*1f90*/  LOP3.LUT R13, R8, 0xff, RZ, 0xc0, !PT ;  /* 0x000000ff080d7812 */ /* 0x000fe200078ec0ff */
[----:B------:R-:W-:Y:S01]  /*1fa0*/  BSSY B0, `(.L_x_5210) ;  /* 0x0000036000007945 */ /* 0x000fe20003800000 */
[----:B------:R-:W-:Y:S01]  /*1fb0*/  SHF.R.U32.HI R12, RZ, 0x10, R8 ;  /* 0x00000010ff0c7819 */ /* 0x000fe20000011608 */
[----:B------:R-:W-:Y:S02]  /*1fc0*/  VIADD R3, R214, 0x3f ;  /* 0x0000003fd6037836 */ /* 0x000fe40000000000 */
[----:B------:R0:W-:Y:S04]  /*1fd0*/  STL [R1+0x64], R13 ;  /* 0x0000640d01007387 */ /* 0x0001e80000100800 */
[----:B------:R0:W-:Y:S02]  /*1fe0*/  STL [R1+0x54], R12 ;  /* 0x0000540c01007387 */ /* 0x0001e40000100800 */
[----:B------:R-:W1:Y:S08]  /*1ff0*/  @P1 LDC R4, c[0x0][0x44c] ;  /* 0x00011300ff041b82 */ /* 0x000e700000000800 */
[----:B------:R-:W3:Y:S01]  /*2000*/  @P1 LDC R11, c[0x0][0x450] ;  /* 0x00011400ff0b1b82 */ /* 0x000ee20000000800 */
[----:B--2---:R-:W-:-:S02]  /*2010*/  @P0 IMAD.IADD R34, R9, 0x1, -R0 ;  /* 0x0000000109220824 */ /* 0x004fc400078e0a00 */
[----:B------:R-:W-:Y:S02]  /*2020*/  IMAD.IADD R9, R25, 0x1, -R10 ;  /* 0x0000000119097824 */ /* 0x000fe400078e0a0a */
[----:B-1----:R-:W-:-:S04]  /*2030*/  @P1 IMAD.HI.U32 R0, R3, R4, RZ ;  /* 0x0000000403001227 */ /* 0x002fc800078e00ff */
[----:B------:R-:W-:Y:S01]  /*2040*/  IMAD.IADD R213, R9, 0x1, R34 ;  /* 0x0000000109d57824 */ /* 0x000fe200078e0222 */
[----:B---3--:R-:W-:-:S03]  /*2050*/  @P1 SHF.R.U32.HI R3, RZ, R11, R0 ;  /* 0x0000000bff031219 */ /* 0x008fc60000011600 */
[C---:B------:R-:W-:Y:S01]  /*2060*/  VIADD R0, R213.reuse, 0x3f ;  /* 0x0000003fd5007836 */ /* 0x040fe20000000000 */
[----:B------:R-:W-:-:S05]  /*2070*/  IADD3 R38, R213, 0x40, -R208 ;  /* 0x00000040d5267810 */ /* 0x000fca0007ffe8d0 */
[----:B------:R-:W-:Y:S01]  /*2080*/  IMAD.IADD R4, R38, 0x1, R3 ;  /* 0x0000000126047824 */ /* 0x000fe200078e0203 */
[----:B------:R-:W-:-:S04]  /*2090*/  SHF.R.S32.HI R3, RZ, 0x1f, R0 ;  /* 0x0000001fff037819 */ /* 0x000fc80000011400 */
[----:B------:R-:W-:Y:S02]  /*20a0*/  SHF.R.S32.HI R5, RZ, 0x1f, R4 ;  /* 0x0000001fff057819 */ /* 0x000fe40000011404 */
[----:B------:R-:W-:Y:S02]  /*20b0*/  LEA.HI R3, R3, R0, RZ, 0x6 ;  /* 0x0000000003037211 */ /* 0x000fe400078f30ff */
[----:B------:R-:W-:Y:S02]  /*20c0*/  LEA.HI R5, R5, R4, RZ, 0x6 ;  /* 0x0000000405057211 */ /* 0x000fe400078f30ff */
[----:B------:R-:W-:Y:S02]  /*20d0*/  SHF.R.S32.HI R37, RZ, 0x6, R3 ;  /* 0x00000006ff257819 */ /* 0x000fe40000011403 */
[----:B------:R-:W-:-:S04]  /*20e0*/  SHF.R.S32.HI R0, RZ, 0x6, R5 ;  /* 0x00000006ff007819 */ /* 0x000fc80000011405 */
[----:B------:R-:W-:Y:S01]  /*20f0*/  VIMNMX R10, R37, R0, PT ;  /* 0x00000000250a7248 */ /* 0x000fe20003fe0100 */
[----:B------:R-:W-:-:S03]  /*2100*/  IMAD.MOV.U32 R0, RZ, RZ, RZ ;  /* 0x000000ffff007224 */ /* 0x000fc600078e00ff */
        /* <DEDUP_REMOVED lines=31> */
.L_x_5211:
[----:B------:R-:W-:Y:S05]  /*2300*/  BSYNC B0 ;  /* 0x0000000000007941 */ /* 0x000fea0003800000 */
.L_x_5210:
        /* <DEDUP_REMOVED lines=36> */
.L_x_5214:
[----:B------:R-:W-:Y:S05]  /*2550*/  BSYNC B6 ;  /* 0x0000000000067941 */ /* 0x000fea0003800000 */
.L_x_5213:
        /* <DEDUP_REMOVED lines=20> */
.L_x_5216:
[----:B------:R-:W-:Y:S05]  /*26a0*/  BSYNC B6 ;  /* 0x0000000000067941 */ /* 0x000fea0003800000 */
.L_x_5215:
[----:B------:R-:W-:Y:S01]  /*26b0*/  ULDC.64 UR4, c[0x0][0xaf0] ;  /* 0x0002bc0000047ab9 */ /* 0x000fe20000000a00 */
[----:B------:R-:W2:Y:S01]  /*26c0*/  LDL R10, [R1+0x14] ;  /* 0x00001400010a7983 */ /* 0x000ea20000100800 */
[----:B------:R-:W-:Y:S01]  /*26d0*/  ISETP.NE.U32.AND P0, PT, RZ, UR4, PT ;  /* 0x00000004ff007c0c */ /* 0x000fe2000bf05070 */
[----:B------:R-:W-:Y:S01]  /*26e0*/  IMAD.MOV.U32 R59, RZ, RZ, R24 ;  /* 0x000000ffff3b7224 */ /* 0x000fe200078e0018 */
[----:B------:R-:W0:Y:S02]  /*26f0*/  LDC.64 R52, c[0x0][0x3f8] ;  /* 0x0000fe00ff347b82 */ /* 0x000e240000000a00 */
[----:B------:R-:W-:Y:S01]  /*2700*/  ISETP.NE.AND.EX P0, PT, RZ, UR5, PT, P0 ;  /* 0x00000005ff007c0c */ /* 0x000fe2000bf05300 */
[----:B------:R-:W1:Y:S05]  /*2710*/  S2R R0, SR_TID.X ;  /* 0x0000000000007919 */ /* 0x000e6a0000002100 */
[----:B------:R-:W3:Y:S07]  /*2720*/  LDC R47, c[0x0][0x3f4] ;  /* 0x0000fd00ff2f7b82 */ /* 0x000eee0000000800 */
[----:B------:R-:W-:-:S02]  /*2730*/  @P0 IADD3 R4, P1, R27, UR4, RZ ;  /* 0x000000041b040c10 */ /* 0x000fc4000ff3e0ff */
[----:B------:R-:W-:Y:S01]  /*2740*/  SHF.R.S32.HI R3, RZ, 0x1f, R187 ;  /* 0x0000001fff037819 */ /* 0x000fe200000114bb */
[----:B------:R-:W4:Y:S01]  /*2750*/  S2R R11, SR_TID.X ;  /* 0x00000000000b7919 */ /* 0x000f220000002100 */
[----:B------:R-:W-:Y:S01]  /*2760*/  @P0 IADD3.X R5, R26, UR5, RZ, P1, !PT ;  /* 0x000000051a050c10 */ /* 0x000fe20008ffe4ff */
[----:B------:R-:W-:Y:S01]  /*2770*/  IMAD.SHL.U32 R56, R194, 0x40, RZ ;  /* 0x00000040c2387824 */ /* 0x000fe200078e00ff */
[----:B------:R-:W-:Y:S01]  /*2780*/  SHF.R.S32.HI R191, RZ, 0x1f, R190 ;  /* 0x0000001fffbf7819 */ /* 0x000fe200000114be */
[----:B------:R-:W-:Y:S02]  /*2790*/  ULDC UR4, c[0x0][0x2f4] ;  /* 0x0000bd0000047ab9 */ /* 0x000fe40000000800 */
[----:B------:R1:W2:Y:S02]  /*27a0*/  @P0 LDG.E R59, desc[UR40][R4.64] ;  /* 0x00000028043b0981 */ /* 0x0002a4000c1e1900 */
[----:B-1----:R-:W1:Y:S01]  /*27b0*/  LDC.64 R4, c[0x0][0x408] ;  /* 0x00010200ff047b82 */ /* 0x002e620000000a00 */
[----:B------:R-:W-:-:S05]  /*27c0*/  VIADD R6, R0, 0xffffff80 ;  /* 0xffffff8000067836 */ /* 0x000fca0000000000 */
[----:B------:R-:W-:Y:S01]  /*27d0*/  SHF.R.S32.HI R7, RZ, 0x1f, R6 ;  /* 0x0000001fff077819 */ /* 0x000fe20000011406 */
[----:B0-----:R-:W-:-:S03]  /*27e0*/  IMAD R0, R3, R52, RZ ;  /* 0x0000003403007224 */ /* 0x001fc600078e02ff */
[----:B------:R-:W-:Y:S02]  /*27f0*/  LEA.HI R7, R7, R6, RZ, 0x2 ;  /* 0x0000000607077211 */ /* 0x000fe400078f10ff */
[----:B---3--:R-:W-:Y:S02]  /*2800*/  ISETP.GE.AND P3, PT, R18, R47, PT ;  /* 0x0000002f1200720c */ /* 0x008fe40003f66270 */
[----:B------:R-:W-:Y:S01]  /*2810*/  LOP3.LUT R9, R7, 0xfffffffc, RZ, 0xc0, !PT ;  /* 0xfffffffc07097812 */ /* 0x000fe200078ec0ff */
[----:B------:R-:W-:Y:S02]  /*2820*/  IMAD R7, R187, R53, R0 ;  /* 0x00000035bb077224 */ /* 0x000fe400078e0200 */
[----:B-1----:R-:W-:Y:S01]  /*2830*/  IMAD R0, R3, R4, RZ ;  /* 0x0000000403007224 */ /* 0x002fe200078e02ff */
[----:B------:R-:W-:Y:S01]  /*2840*/  SEL R3, R47, RZ, P3 ;  /* 0x000000ff2f037207 */ /* 0x000fe20001800000 */
[----:B------:R-:W-:-:S04]  /*2850*/  IMAD.IADD R8, R6, 0x1, -R9 ;  /* 0x0000000106087824 */ /* 0x000fc800078e0a09 */
[----:B------:R-:W-:Y:S02]  /*2860*/  IMAD.IADD R3, R18, 0x1, R3 ;  /* 0x0000000112037824 */ /* 0x000fe400078e0203 */
[C---:B------:R-:W-:Y:S01]  /*2870*/  IMAD R9, R187.reuse, R5, R0 ;  /* 0x00000005bb097224 */ /* 0x040fe200078e0200 */
[----:B------:R-:W-:Y:S02]  /*2880*/  LOP3.LUT R56, R56, 0x1c0, RZ, 0xc0, !PT ;  /* 0x000001c038387812 */ /* 0x000fe400078ec0ff */
[----:B------:R-:W-:Y:S01]  /*2890*/  SHF.R.S32.HI R0, RZ, 0x1f, R3 ;  /* 0x0000001fff007819 */ /* 0x000fe20000011403 */
[CC--:B------:R-:W-:Y:S01]  /*28a0*/  IMAD.WIDE.U32 R20, R187.reuse, R52.reuse, R190 ;  /* 0x00000034bb147225 */ /* 0x0c0fe200078e00be */
[----:B------:R-:W-:Y:S02]  /*28b0*/  SHF.R.U32.HI R50, RZ, 0x3, R56 ;  /* 0x00000003ff327819 */ /* 0x000fe40000011638 */
[----:B------:R-:W-:Y:S01]  /*28c0*/  LEA.HI R57, R0, R3, RZ, 0x3 ;  /* 0x0000000300397211 */ /* 0x000fe200078f18ff */
[----:B------:R-:W-:Y:S01]  /*28d0*/  IMAD.WIDE.U32 R28, R187, R52, R18 ;  /* 0x00000034bb1c7225 */ /* 0x000fe200078e0012 */
[----:B------:R-:W-:-:S03]  /*28e0*/  LOP3.LUT R3, R56, 0x18, R18, 0xf8, !PT ;  /* 0x0000001838037812 */ /* 0x000fc600078ef812 */
[----:B------:R-:W-:Y:S01]  /*28f0*/  IMAD.IADD R21, R21, 0x1, R7 ;  /* 0x0000000115157824 */ /* 0x000fe200078e0207 */
[----:B------:R-:W-:Y:S01]  /*2900*/  LOP3.LUT R3, R3, R50, RZ, 0x3c, !PT ;  /* 0x0000003203037212 */ /* 0x000fe200078e3cff */
[----:B------:R-:W-:Y:S01]  /*2910*/  IMAD.IADD R29, R7, 0x1, R29 ;  /* 0x00000001071d7824 */ /* 0x000fe200078e021d */
[----:B-----5:R-:W-:Y:S01]  /*2920*/  SHF.R.S32.HI R7, RZ, 0x1f, R2 ;  /* 0x0000001fff077819 */ /* 0x020fe20000011402 */
[----:B------:R-:W-:-:S04]  /*2930*/  IMAD.WIDE.U32 R30, R187, R4, R190 ;  /* 0x00000004bb1e7225 */ /* 0x000fc800078e00be */
[----:B------:R-:W-:-:S04]  /*2940*/  IMAD.WIDE.U32 R32, R187, R4, R18 ;  /* 0x00000004bb207225 */ /* 0x000fc800078e0012 */
[----:B------:R-:W-:Y:S02]  /*2950*/  IMAD R6, R7, R52, RZ ;  /* 0x0000003407067224 */ /* 0x000fe400078e02ff */
[----:B------:R-:W-:Y:S02]  /*2960*/  IMAD.IADD R31, R31, 0x1, R9 ;  /* 0x000000011f1f7824 */ /* 0x000fe400078e0209 */
[----:B------:R-:W-:Y:S02]  /*2970*/  IMAD.IADD R33, R9, 0x1, R33 ;  /* 0x0000000109217824 */ /* 0x000fe400078e0221 */
[----:B------:R-:W-:Y:S01]  /*2980*/  IMAD R7, R7, R4, RZ ;  /* 0x0000000407077224 */ /* 0x000fe200078e02ff */
[----:B----4-:R-:W-:Y:S01]  /*2990*/  SHF.R.U32.HI R11, RZ, 0x7, R11 ;  /* 0x00000007ff0b7819 */ /* 0x010fe2000001160b */
[C---:B------:R-:W-:Y:S01]  /*29a0*/  IMAD R43, R2.reuse, R53, R6 ;  /* 0x00000035022b7224 */ /* 0x040fe200078e0206 */
[----:B------:R-:W-:Y:S01]  /*29b0*/  LOP3.LUT R41, R57, 0xfffffff8, RZ, 0xc0, !PT ;  /* 0xfffffff839297812 */ /* 0x000fe200078ec0ff */
[----:B------:R-:W-:Y:S01]  /*29c0*/  IMAD.WIDE.U32 R20, R2, R52, R20 ;  /* 0x0000003402147225 */ /* 0x000fe200078e0014 */
[----:B------:R-:W-:-:S03]  /*29d0*/  SHF.L.U64.HI R53, R52, 0x6, R53 ;  /* 0x0000000634357819 */ /* 0x000fc60000010235 */
[----:B------:R-:W-:-:S04]  /*29e0*/  IMAD.WIDE.U32 R28, R2, R52, R28 ;  /* 0x00000034021c7225 */ /* 0x000fc800078e001c */
[C---:B------:R-:W-:Y:S02]  /*29f0*/  IMAD R7, R2.reuse, R5, R7 ;  /* 0x0000000502077224 */ /* 0x040fe400078e0207 */
[----:B------:R-:W-:-:S04]  /*2a00*/  IMAD.WIDE.U32 R30, R2, R4, R30 ;  /* 0x00000004021e7225 */ /* 0x000fc800078e001e */
[----:B------:R-:W-:Y:S01]  /*2a10*/  IMAD.WIDE.U32 R32, R2, R4, R32 ;  /* 0x0000000402207225 */ /* 0x000fe200078e0020 */
[----:B------:R-:W-:Y:S02]  /*2a20*/  SHF.L.U64.HI R51, R4, 0x6, R5 ;  /* 0x0000000604337819 */ /* 0x000fe40000010205 */
[----:B------:R-:W-:Y:S01]  /*2a30*/  ISETP.GE.AND P2, PT, R18, UR4, PT ;  /* 0x0000000412007c0c */ /* 0x000fe2000bf46270 */
[----:B------:R-:W-:Y:S01]  /*2a40*/  IMAD.IADD R44, R21, 0x1, R43 ;  /* 0x00000001152c7824 */ /* 0x000fe200078e022b */
[----:B------:R-:W-:Y:S01]  /*2a50*/  ISETP.GE.AND P1, PT, R184, UR4, PT ;  /* 0x00000004b8007c0c */ /* 0x000fe2000bf26270 */
[----:B------:R-:W-:Y:S02]  /*2a60*/  IMAD.IADD R58, R58, 0x1, R25 ;  /* 0x000000013a3a7824 */ /* 0x000fe400078e0219 */
[----:B------:R-:W-:Y:S02]  /*2a70*/  IMAD.SHL.U32 R52, R52, 0x40, RZ ;  /* 0x0000004034347824 */ /* 0x000fe400078e00ff */
[----:B------:R-:W-:-:S02]  /*2a80*/  IMAD.SHL.U32 R49, R4, 0x40, RZ ;  /* 0x0000004004317824 */ /* 0x000fc400078e00ff */
[----:B------:R-:W-:Y:S02]  /*2a90*/  VIADD R48, R11, 0x8 ;  /* 0x000000080b307836 */ /* 0x000fe40000000000 */
[----:B------:R-:W-:Y:S02]  /*2aa0*/  IMAD.SHL.U32 R47, R47, 0x2, RZ ;  /* 0x000000022f2f7824 */ /* 0x000fe400078e00ff */
[----:B------:R-:W-:Y:S02]  /*2ab0*/  IMAD R45, R8, 0x40, R187 ;  /* 0x00000040082d7824 */ /* 0x000fe400078e02bb */
[----:B------:R-:W-:Y:S02]  /*2ac0*/  IMAD.IADD R43, R43, 0x1, R29 ;  /* 0x000000012b2b7824 */ /* 0x000fe400078e021d */
[----:B------:R-:W-:Y:S02]  /*2ad0*/  IMAD.IADD R42, R31, 0x1, R7 ;  /* 0x000000011f2a7824 */ /* 0x000fe400078e0207 */
[----:B------:R-:W-:-:S02]  /*2ae0*/  IMAD.IADD R40, R7, 0x1, R33 ;  /* 0x0000000107287824 */ /* 0x000fc400078e0221 */
[----:B--2---:R-:W-:Y:S01]  /*2af0*/  IMAD R46, R10, 0x200, R3 ;  /* 0x000002000a2e7824 */ /* 0x004fe200078e0203 */
[----:B------:R-:W-:-:S04]  /*2b00*/  LOP3.LUT R3, R56, 0x38, R57, 0xf8, !PT ;  /* 0x0000003838037812 */ /* 0x000fc800078ef839 */
[----:B------:R-:W-:Y:S02]  /*2b10*/  LOP3.LUT R0, R3, R50, RZ, 0x3c, !PT ;  /* 0x0000003203007212 */ /* 0x000fe400078e3cff */
[----:B------:R-:W-:-:S03]  /*2b20*/  SHF.R.S32.HI R3, RZ, 0x1f, R41 ;  /* 0x0000001fff037819 */ /* 0x000fc60000011429 */
[----:B------:R-:W-:Y:S01]  /*2b30*/  IMAD R0, R10, 0x200, R0 ;  /* 0x000002000a007824 */ /* 0x000fe200078e0200 */
[----:B------:R-:W-:-:S07]  /*2b40*/  SHF.R.S32.HI R39, RZ, 0x1f, R59 ;  /* 0x0000001fff277819 */ /* 0x000fce000001143b */
.L_x_5249:
        /* <DEDUP_REMOVED lines=25> */
[----:B------:R-:W-:Y:S01]  /*2ce0*/  IMAD.SHL.U32 R66, R185, 0x1000, RZ ;  /* 0x00001000b9427824 */ /* 0x000fe200078e00ff */
[----:B------:R-:W-:Y:S05]  /*2cf0*/  YIELD ;  /* 0x0000000000007946 */ /* 0x000fea0003800000 */
[----:B------:R-:W-:Y:S01]  /*2d00*/  IMAD.MOV R7, RZ, RZ, -R8 ;  /* 0x000000ffff077224 */ /* 0x000fe200078e0a08 */
[----:B------:R-:W-:Y:S01]  /*2d10*/  BSSY B0, `(.L_x_5217) ;  /* 0x00001b7000007945 */ /* 0x000fe20003800000 */
[----:B------:R-:W-:Y:S01]  /*2d20*/  IMAD.IADD R10, R46, 0x1, R66 ;  /* 0x000000012e0a7824 */ /* 0x000fe200078e0242 */
[----:B------:R-:W-:Y:S01]  /*2d30*/  ISETP.GT.AND P4, PT, R35, R36, PT ;  /* 0x000000242300720c */ /* 0x000fe20003f84270 */
[----:B------:R-:W-:-:S02]  /*2d40*/  IMAD R62, R62, R7, R12 ;  /* 0x000000073e3e7224 */ /* 0x000fc400078e020c */
[----:B------:R-:W-:Y:S01]  /*2d50*/  IMAD R10, R10, 0x2, R17 ;  /* 0x000000020a0a7824 */ /* 0x000fe200078e0211 */
[----:B0-----:R-:W-:Y:S09]  /*2d60*/  @!P0 BRA `(.L_x_5218) ;  /* 0x0000001400f48947 */ /* 0x001ff20003800000 */
        /* <DEDUP_REMOVED lines=57> */
.L_x_5221:
[----:B------:R-:W-:Y:S05]  /*3100*/  BSYNC B1 ;  /* 0x0000000000017941 */ /* 0x000fea0003800000 */
.L_x_5220:
[----:B------:R-:W-:Y:S01]  /*3110*/  ISETP.NE.AND P5, PT, R188, 0x3, PT ;  /* 0x00000003bc00780c */ /* 0x000fe20003fa5270 */
[----:B0----5:R-:W-:Y:S02]  /*3120*/  IMAD.MOV.U32 R4, RZ, RZ, R8 ;  /* 0x000000ffff047224 */ /* 0x021fe400078e0008 */
[----:B------:R-:W-:Y:S02]  /*3130*/  IMAD.MOV.U32 R5, RZ, RZ, R9 ;  /* 0x000000ffff057224 */ /* 0x000fe400078e0009 */
        /* <DEDUP_REMOVED lines=15> */
.L_x_5222:
[----:B------:R-:W-:Y:S01]  /*3230*/  IMAD R60, R185, 0x8, R17 ;  /* 0x00000008b93c7824 */ /* 0x000fe200078e0211 */
[----:B------:R-:W-:Y:S01]  /*3240*/  SHF.L.U32 R67, R192, 0x1f, RZ ;  /* 0x0000001fc0437819 */ /* 0x000fe200000006ff */
[----:B------:R-:W-:Y:S03]  /*3250*/  BSSY B1, `(.L_x_5223) ;  /* 0x0000003000017945 */ /* 0x000fe60003800000 */
[----:B------:R-:W0:Y:S02]  /*3260*/  SYNCS.PHASECHK.TRANS64.TRYWAIT P6, [R60+URZ+0x38890], R67 ;  /* 0x038890433c0075a7 */ /* 0x000e2400080c017f */
[----:B0-----:R-:W-:Y:S05]  /*3270*/  @!P6 BRA `(.L_x_5224) ;  /* 0x000002040004e947 */ /* 0x001fea0003800000 */
.L_x_5493:
[----:B------:R-:W-:Y:S05]  /*3280*/  BSYNC B1 ;  /* 0x0000000000017941 */ /* 0x000fea0003800000 */
.L_x_5223:
[----:B------:R-:W-:-:S03]  /*3290*/  UMOV UR4, 0xffffffff ;  /* 0xffffffff00047882 */ /* 0x000fc60000000000 */
[----:B------:R-:W-:Y:S05]  /*32a0*/  BRA.DIV UR4, `(.L_x_5225) ;  /* 0x00000206040c7947 */ /* 0x000fea000b800000 */
[----:B------:R1:W2:Y:S04]  /*32b0*/  SHFL.IDX PT, R71, R14, RZ, 0x1c1f ;  /* 0x001c1fff0e477589 */ /* 0x0002a800000e0000 */
[----:B------:R1:W3:Y:S02]  /*32c0*/  SHFL.IDX PT, R73, R68, RZ, 0x1c1f ;  /* 0x001c1fff44497589 */ /* 0x0002e400000e0000 */
.L_x_5497:
[----:B------:R-:W-:Y:S05]  /*32d0*/  @P0 BRA `(.L_x_5226) ;  /* 0x0000001400680947 */ /* 0x000fea0003800000 */
[----:B------:R-:W-:Y:S04]  /*32e0*/  BSSY B1, `(.L_x_5227) ;  /* 0x0000036000017945 */ /* 0x000fe80003800000 */
[----:B------:R-:W-:Y:S05]  /*32f0*/  @P2 BRA `(.L_x_5228) ;  /* 0x0000000000d02947 */ /* 0x000fea0003800000 */
[----:B------:R4:W0:Y:S01]  /*3300*/  LDS.128 R4, [R10+0x22400] ;  /* 0x022400000a047984 */ /* 0x0008220000000c00 */
[----:B------:R-:W-:Y:S01]  /*3310*/  ISETP.GE.AND P0, PT, R190, R69, PT ;  /* 0x00000045be00720c */ /* 0x000fe20003f06270 */
[----:B------:R-:W-:-:S12]  /*3320*/  BSSY B2, `(.L_x_5229) ;  /* 0x000002e000027945 */ /* 0x000fd80003800000 */
[----:B----4-:R-:W-:Y:S05]  /*3330*/  @P0 BRA `(.L_x_5230) ;  /* 0x0000000000b00947 */ /* 0x010fea0003800000 */
[----:B------:R-:W-:Y:S01]  /*3340*/  SHF.R.U64 R11, R54, 0x10, R55 ;  /* 0x00000010360b7819 */ /* 0x000fe20000001237 */
[C---:B0-----:R-:W-:Y:S01]  /*3350*/  IMAD.U32 R10, R5.reuse, 0x10000, RZ ;  /* 0x00010000050a7824 */ /* 0x041fe200078e00ff */
[----:B------:R-:W-:Y:S02]  /*3360*/  SHF.R.U64 R12, R26, 0x10, R27 ;  /* 0x000000101a0c7819 */ /* 0x000fe4000000121b */
[C---:B------:R-:W-:Y:S02]  /*3370*/  PRMT R11, R72.reuse, 0x5410, R11 ;  /* 0x00005410480b7816 */ /* 0x040fe4000000000b */
[----:B------:R-:W-:Y:S02]  /*3380*/  PRMT R12, R72, 0x5432, R12 ;  /* 0x00005432480c7816 */ /* 0x000fe4000000000c */
[----:B------:R-:W-:Y:S02]  /*3390*/  LOP3.LUT R13, R5, 0xffff0000, RZ, 0xc0, !PT ;  /* 0xffff0000050d7812 */ /* 0x000fe400078ec0ff */
[C---:B------:R-:W-:Y:S01]  /*33a0*/  LOP3.LUT R15, R11.reuse, 0xffff0000, RZ, 0xc0, !PT ;  /* 0xffff00000b0f7812 */ /* 0x040fe200078ec0ff */
[----:B------:R-:W-:Y:S01]  /*33b0*/  IMAD.U32 R11, R11, 0x10000, RZ ;  /* 0x000100000b0b7824 */ /* 0x000fe200078e00ff */
[----:B------:R-:W-:-:S02]  /*33c0*/  SHF.R.U32.HI R26, RZ, 0x10, R27 ;  /* 0x00000010ff1a7819 */ /* 0x000fc4000001161b */
[C---:B-1----:R-:W-:Y:S01]  /*33d0*/  LOP3.LUT R14, R12.reuse, 0xffff0000, RZ, 0xc0, !PT ;  /* 0xffff00000c0e7812 */ /* 0x042fe200078ec0ff */
[CC--:B------:R-:W-:Y:S01]  /*33e0*/  FMUL.FTZ R5, R13.reuse, R15.reuse ;  /* 0x0000000f0d057220 */ /* 0x0c0fe20000410000 */
[----:B------:R-:W-:Y:S01]  /*33f0*/  SHF.R.U32.HI R27, RZ, 0x10, R55 ;  /* 0x00000010ff1b7819 */ /* 0x000fe20000011637 */
[----:B------:R-:W-:Y:S01]  /*3400*/  IMAD.U32 R12, R12, 0x10000, RZ ;  /* 0x000100000c0c7824 */ /* 0x000fe200078e00ff */
[C---:B------:R-:W-:Y:S01]  /*3410*/  PRMT R26, R74.reuse, 0x5432, R26 ;  /* 0x000054324a1a7816 */ /* 0x040fe2000000001a */
[-C--:B------:R-:W-:Y:S01]  /*3420*/  FMUL.FTZ R54, R13, R14.reuse ;  /* 0x0000000e0d367220 */ /* 0x080fe20000410000 */
[----:B------:R-:W-:Y:S01]  /*3430*/  PRMT R27, R74, 0x5410, R27 ;  /* 0x000054104a1b7816 */ /* 0x000fe2000000001b */
[----:B------:R-:W-:Y:S01]  /*3440*/  FFMA.FTZ R5, R10, R14, -R5 ;  /* 0x0000000e0a057223 */ /* 0x000fe20000010805 */
[----:B------:R-:W-:Y:S01]  /*3450*/  LOP3.LUT R14, R6, 0xffff0000, RZ, 0xc0, !PT ;  /* 0xffff0000060e7812 */ /* 0x000fe200078ec0ff */
[----:B------:R-:W-:Y:S01]  /*3460*/  FFMA.FTZ R10, R10, R15, R54 ;  /* 0x0000000f0a0a7223 */ /* 0x000fe20000010036 */
[C---:B------:R-:W-:Y:S01]  /*3470*/  IMAD.U32 R15, R26.reuse, 0x10000, RZ ;  /* 0x000100001a0f7824 */ /* 0x040fe200078e00ff */
[----:B------:R-:W-:Y:S01]  /*3480*/  LOP3.LUT R26, R26, 0xffff0000, RZ, 0xc0, !PT ;  /* 0xffff00001a1a7812 */ /* 0x000fe200078ec0ff */
[C---:B------:R-:W-:Y:S01]  /*3490*/  IMAD.U32 R54, R27.reuse, 0x10000, RZ ;  /* 0x000100001b367824 */ /* 0x040fe200078e00ff */
[----:B------:R-:W-:Y:S01]  /*34a0*/  LOP3.LUT R27, R27, 0xffff0000, RZ, 0xc0, !PT ;  /* 0xffff00001b1b7812 */ /* 0x000fe200078ec0ff */
[----:B------:R-:W-:-:S02]  /*34b0*/  IMAD.U32 R13, R6, 0x10000, RZ ;  /* 0x00010000060d7824 */ /* 0x000fc400078e00ff */
[C---:B------:R-:W-:Y:S01]  /*34c0*/  FMUL.FTZ R55, R14.reuse, R15 ;  /* 0x0000000f0e377220 */ /* 0x040fe20000410000 */
[-C--:B------:R-:W-:Y:S01]  /*34d0*/  FMUL.FTZ R6, R14, R54.reuse ;  /* 0x000000360e067220 */ /* 0x080fe20000410000 */
[C---:B------:R-:W-:Y:S01]  /*34e0*/  LOP3.LUT R14, R7.reuse, 0xffff0000, RZ, 0xc0, !PT ;  /* 0xffff0000070e7812 */ /* 0x040fe200078ec0ff */
[----:B------:R-:W-:Y:S01]  /*34f0*/  IMAD.U32 R7, R7, 0x10000, RZ ;  /* 0x0001000007077824 */ /* 0x000fe200078e00ff */
[----:B------:R-:W-:Y:S01]  /*3500*/  F2FP.BF16.F32.PACK_AB R5, R10, R5 ;  /* 0x000000050a05723e */ /* 0x000fe200000010ff */
[C---:B------:R-:W-:Y:S01]  /*3510*/  FFMA.FTZ R6, R13.reuse, R15, -R6 ;  /* 0x0000000f0d067223 */ /* 0x040fe20000010806 */
[----:B------:R-:W-:Y:S01]  /*3520*/  FFMA.FTZ R13, R13, R54, R55 ;  /* 0x000000360d0d7223 */ /* 0x000fe20000010037 */
[C---:B------:R-:W-:Y:S01]  /*3530*/  FMUL.FTZ R54, R14.reuse, R27 ;  /* 0x0000001b0e367220 */ /* 0x040fe20000410000 */
[----:B------:R-:W-:-:S03]  /*3540*/  FMUL.FTZ R14, R14, R26 ;  /* 0x0000001a0e0e7220 */ /* 0x000fc60000410000 */
[C---:B------:R-:W-:Y:S01]  /*3550*/  FFMA.FTZ R54, R7.reuse, R26, -R54 ;  /* 0x0000001a07367223 */ /* 0x040fe20000010836 */
[----:B------:R-:W-:Y:S01]  /*3560*/  FFMA.FTZ R27, R7, R27, R14 ;  /* 0x0000001b071b7223 */ /* 0x000fe2000001000e */
[C---:B------:R-:W-:Y:S01]  /*3570*/  LOP3.LUT R7, R4.reuse, 0xffff0000, RZ, 0xc0, !PT ;  /* 0xffff000004077812 */ /* 0x040fe200078ec0ff */
[----:B------:R-:W-:Y:S01]  /*3580*/  IMAD.U32 R4, R4, 0x10000, RZ ;  /* 0x0001000004047824 */ /* 0x000fe200078e00ff */
[----:B------:R-:W-:-:S03]  /*3590*/  F2FP.BF16.F32.PACK_AB R6, R13, R6 ;  /* 0x000000060d06723e */ /* 0x000fc600000010ff */
[CC--:B------:R-:W-:Y:S01]  /*35a0*/  FMUL.FTZ R15, R7.reuse, R11.reuse ;  /* 0x0000000b070f7220 */ /* 0x0c0fe20000410000 */
[----:B------:R-:W-:Y:S01]  /*35b0*/  FMUL.FTZ R14, R7, R12 ;  /* 0x0000000c070e7220 */ /* 0x000fe20000410000 */
[----:B------:R-:W-:Y:S02]  /*35c0*/  F2FP.BF16.F32.PACK_AB R7, R27, R54 ;  /* 0x000000361b07723e */ /* 0x000fe400000010ff */
[C---:B------:R-:W-:Y:S01]  /*35d0*/  FFMA.FTZ R15, R4.reuse, R12, -R15 ;  /* 0x0000000c040f7223 */ /* 0x040fe2000001080f */
[----:B------:R-:W-:-:S05]  /*35e0*/  FFMA.FTZ R14, R4, R11, R14 ;  /* 0x0000000b040e7223 */ /* 0x000fca000001000e */
[----:B------:R-:W-:-:S07]  /*35f0*/  F2FP.BF16.F32.PACK_AB R4, R14, R15 ;  /* 0x0000000f0e04723e */ /* 0x000fce00000010ff */
.L_x_5230:
[----:B------:R-:W-:Y:S05]  /*3600*/  BSYNC B2 ;  /* 0x0000000000027941 */ /* 0x000fea0003800000 */
.L_x_5229:
[----:B---3--:R-:W-:-:S04]  /*3610*/  LEA R10, P0, R18, R73, 0x1 ;  /* 0x00000049120a7211 */ /* 0x008fc800078008ff */
[----:B--2---:R-:W-:-:S05]  /*3620*/  LEA.HI.X R11, R18, R71, R19, 0x1, P0 ;  /* 0x00000047120b7211 */ /* 0x004fca00000f0c13 */
[----:B0-----:R4:W-:Y:S04]  /*3630*/  ST.E.128 desc[UR40][R10.64], R4 ;  /* 0x000000040a007985 */ /* 0x0019e8000c101d28 */
.L_x_5228:
[----:B------:R-:W-:Y:S05]  /*3640*/  BSYNC B1 ;  /* 0x0000000000017941 */ /* 0x000fea0003800000 */
.L_x_5227:
[----:B------:R-:W-:Y:S05]  /*3650*/  @P1 BRA `(.L_x_5226) ;  /* 0x0000001000881947 */ /* 0x000fea0003800000 */
[----:B----4-:R-:W-:Y:S01]  /*3660*/  IMAD.MOV.U32 R5, RZ, RZ, 0x20 ;  /* 0x00000020ff057424 */ /* 0x010fe200078e00ff */
[----:B------:R-:W-:Y:S01]  /*3670*/  LOP3.LUT P0, RZ, R194, 0x4, RZ, 0xc0, !PT ;  /* 0x00000004c2ff7812 */ /* 0x000fe2000780c0ff */
[----:B------:R-:W-:Y:S01]  /*3680*/  BSSY B1, `(.L_x_5231) ;  /* 0x0000036000017945 */ /* 0x000fe20003800000 */
[----:B------:R-:W-:Y:S02]  /*3690*/  ISETP.GE.AND P6, PT, R209, R69, PT ;  /* 0x00000045d100720c */ /* 0x000fe40003fc6270 */
[----:B------:R-:W-:Y:S02]  /*36a0*/  SEL R5, R5, 0xffffffe0, !P0 ;  /* 0xffffffe005057807 */ /* 0x000fe40004000000 */
[C---:B---3--:R-:W-:Y:S02]  /*36b0*/  LEA R10, P0, R184.reuse, R73, 0x1 ;  /* 0x00000049b80a7211 */ /* 0x048fe400078008ff */
[----:B------:R-:W-:Y:S02]  /*36c0*/  IADD3 R4, R5, R46, R66 ;  /* 0x0000002e05047210 */ /* 0x000fe40007ffe042 */
[----:B--2---:R-:W-:-:S03]  /*36d0*/  LEA.HI.X R11, R184, R71, R196, 0x1, P0 ;  /* 0x00000047b80b7211 */ /* 0x004fc600000f0cc4 */
[----:B------:R-:W-:-:S06]  /*36e0*/  IMAD R4, R4, 0x2, R17 ;  /* 0x0000000204047824 */ /* 0x000fcc00078e0211 */
[----:B------:R-:W2:Y:S01]  /*36f0*/  LDS.128 R4, [R4+0x22400] ;  /* 0x0224000004047984 */ /* 0x000ea20000000c00 */
[----:B------:R-:W-:Y:S05]  /*3700*/  @P6 BRA `(.L_x_5232) ;  /* 0x0000000000b46947 */ /* 0x000fea0003800000 */
[----:B-1----:R-:W-:Y:S02]  /*3710*/  SHF.R.U64 R14, R24, 0x10, R25 ;  /* 0x00000010180e7819 */ /* 0x002fe40000001219 */
[----:B------:R-:W-:Y:S02]  /*3720*/  SHF.R.U64 R15, R8, 0x10, R9 ;  /* 0x00000010080f7819 */ /* 0x000fe40000001209 */
[----:B------:R-:W-:Y:S02]  /*3730*/  SHF.R.U32.HI R54, RZ, 0x10, R25 ;  /* 0x00000010ff367819 */ /* 0x000fe40000011619 */
[----:B------:R-:W-:Y:S02]  /*3740*/  PRMT R25, R75, 0x5432, R14 ;  /* 0x000054324b197816 */ /* 0x000fe4000000000e */
[----:B------:R-:W-:Y:S02]  /*3750*/  PRMT R14, R70, 0x5410, R15 ;  /* 0x00005410460e7816 */ /* 0x000fe4000000000f */
[----:B------:R-:W-:Y:S01]  /*3760*/  SHF.R.U32.HI R26, RZ, 0x10, R9 ;  /* 0x00000010ff1a7819 */ /* 0x000fe20000011609 */
[----:B--2---:R-:W-:Y:S01]  /*3770*/  IMAD.U32 R9, R6, 0x10000, RZ ;  /* 0x0001000006097824 */ /* 0x004fe200078e00ff */
[----:B------:R-:W-:-:S02]  /*3780*/  LOP3.LUT R12, R5, 0xffff0000, RZ, 0xc0, !PT ;  /* 0xffff0000050c7812 */ /* 0x000fc400078ec0ff */
[C---:B------:R-:W-:Y:S01]  /*3790*/  LOP3.LUT R27, R25.reuse, 0xffff0000, RZ, 0xc0, !PT ;  /* 0xffff0000191b7812 */ /* 0x040fe200078ec0ff */
[----:B------:R-:W-:Y:S01]  /*37a0*/  IMAD.U32 R25, R25, 0x10000, RZ ;  /* 0x0001000019197824 */ /* 0x000fe200078e00ff */
[C---:B------:R-:W-:Y:S01]  /*37b0*/  LOP3.LUT R15, R14.reuse, 0xffff0000, RZ, 0xc0, !PT ;  /* 0xffff00000e0f7812 */ /* 0x040fe200078ec0ff */
[----:B------:R-:W-:Y:S01]  /*37c0*/  IMAD.U32 R14, R14, 0x10000, RZ ;  /* 0x000100000e0e7824 */ /* 0x000fe200078e00ff */
[----:B------:R-:W-:Y:S01]  /*37d0*/  PRMT R54, R76, 0x5432, R54 ;  /* 0x000054324c367816 */ /* 0x000fe20000000036 */
[----:B------:R-:W-:Y:S01]  /*37e0*/  FMUL.FTZ R68, R12, R27 ;  /* 0x0000001b0c447220 */ /* 0x000fe20000410000 */
[----:B------:R-:W-:Y:S01]  /*37f0*/  PRMT R24, R70, 0x5432, R26 ;  /* 0x0000543246187816 */ /* 0x000fe2000000001a */
[----:B------:R-:W-:Y:S01]  /*3800*/  FMUL.FTZ R12, R12, R15 ;  /* 0x0000000f0c0c7220 */ /* 0x000fe20000410000 */
[----:B------:R-:W-:Y:S01]  /*3810*/  LOP3.LUT R13, R6, 0xffff0000, RZ, 0xc0, !PT ;  /* 0xffff0000060d7812 */ /* 0x000fe200078ec0ff */
[C---:B------:R-:W-:Y:S01]  /*3820*/  IMAD.U32 R6, R7.reuse, 0x10000, RZ ;  /* 0x0001000007067824 */ /* 0x040fe200078e00ff */
[----:B------:R-:W-:Y:S01]  /*3830*/  LOP3.LUT R8, R7, 0xffff0000, RZ, 0xc0, !PT ;  /* 0xffff000007087812 */ /* 0x000fe200078ec0ff */
[----:B------:R-:W-:-:S02]  /*3840*/  IMAD.U32 R7, R5, 0x10000, RZ ;  /* 0x0001000005077824 */ /* 0x000fc400078e00ff */
[----:B------:R-:W-:Y:S02]  /*3850*/  IMAD.U32 R66, R54, 0x10000, RZ ;  /* 0x0001000036427824 */ /* 0x000fe400078e00ff */
[----:B------:R-:W-:Y:S02]  /*3860*/  IMAD.U32 R26, R24, 0x10000, RZ ;  /* 0x00010000181a7824 */ /* 0x000fe400078e00ff */
[C---:B------:R-:W-:Y:S01]  /*3870*/  FFMA.FTZ R27, R7.reuse, R27, R12 ;  /* 0x0000001b071b7223 */ /* 0x040fe2000001000c */
[----:B------:R-:W-:Y:S01]  /*3880*/  FFMA.FTZ R68, R7, R15, -R68 ;  /* 0x0000000f07447223 */ /* 0x000fe20000010844 */
[C---:B------:R-:W-:Y:S01]  /*3890*/  FMUL.FTZ R70, R13.reuse, R66 ;  /* 0x000000420d467220 */ /* 0x040fe20000410000 */
[-C--:B------:R-:W-:Y:S01]  /*38a0*/  FMUL.FTZ R12, R13, R26.reuse ;  /* 0x0000001a0d0c7220 */ /* 0x080fe20000410000 */
[----:B------:R-:W-:Y:S01]  /*38b0*/  IMAD.U32 R5, R4, 0x10000, RZ ;  /* 0x0001000004057824 */ /* 0x000fe200078e00ff */
[----:B------:R-:W-:Y:S01]  /*38c0*/  LOP3.LUT R13, R54, 0xffff0000, RZ, 0xc0, !PT ;  /* 0xffff0000360d7812 */ /* 0x000fe200078ec0ff */
[C---:B------:R-:W-:Y:S01]  /*38d0*/  FFMA.FTZ R70, R9.reuse, R26, -R70 ;  /* 0x0000001a09467223 */ /* 0x040fe20000010846 */
[----:B------:R-:W-:Y:S01]  /*38e0*/  LOP3.LUT R7, R24, 0xffff0000, RZ, 0xc0, !PT ;  /* 0xffff000018077812 */ /* 0x000fe200078ec0ff */
[----:B------:R-:W-:Y:S01]  /*38f0*/  FFMA.FTZ R9, R9, R66, R12 ;  /* 0x0000004209097223 */ /* 0x000fe2000001000c */
[----:B------:R-:W-:Y:S01]  /*3900*/  LOP3.LUT R4, R4, 0xffff0000, RZ, 0xc0, !PT ;  /* 0xffff000004047812 */ /* 0x000fe200078ec0ff */
[C---:B------:R-:W-:Y:S01]  /*3910*/  FMUL.FTZ R15, R8.reuse, R13 ;  /* 0x0000000d080f7220 */ /* 0x040fe20000410000 */
[----:B------:R-:W-:Y:S01]  /*3920*/  F2FP.BF16.F32.PACK_AB R27, R27, R68 ;  /* 0x000000441b1b723e */ /* 0x000fe200000010ff */
[----:B------:R-:W-:-:S02]  /*3930*/  FMUL.FTZ R12, R8, R7 ;  /* 0x00000007080c7220 */ /* 0x000fc40000410000 */
[C---:B------:R-:W-:Y:S01]  /*3940*/  FMUL.FTZ R8, R4.reuse, R25 ;  /* 0x0000001904087220 */ /* 0x040fe20000410000 */
[-C--:B------:R-:W-:Y:S01]  /*3950*/  FMUL.FTZ R4, R4, R14.reuse ;  /* 0x0000000e04047220 */ /* 0x080fe20000410000 */
[C---:B------:R-:W-:Y:S01]  /*3960*/  FFMA.FTZ R15, R6.reuse, R7, -R15 ;  /* 0x00000007060f7223 */ /* 0x040fe2000001080f */
[----:B------:R-:W-:Y:S01]  /*3970*/  FFMA.FTZ R12, R6, R13, R12 ;  /* 0x0000000d060c7223 */ /* 0x000fe2000001000c */
[C---:B------:R-:W-:Y:S01]  /*3980*/  FFMA.FTZ R8, R5.reuse, R14, -R8 ;  /* 0x0000000e05087223 */ /* 0x040fe20000010808 */
[----:B------:R-:W-:Y:S01]  /*3990*/  FFMA.FTZ R5, R5, R25, R4 ;  /* 0x0000001905057223 */ /* 0x000fe20000010004 */
[----:B------:R-:W-:Y:S02]  /*39a0*/  F2FP.BF16.F32.PACK_AB R6, R9, R70 ;  /* 0x000000460906723e */ /* 0x000fe400000010ff */
[----:B------:R-:W-:Y:S02]  /*39b0*/  F2FP.BF16.F32.PACK_AB R7, R12, R15 ;  /* 0x0000000f0c07723e */ /* 0x000fe400000010ff */
[----:B------:R-:W-:Y:S01]  /*39c0*/  F2FP.BF16.F32.PACK_AB R4, R5, R8 ;  /* 0x000000080504723e */ /* 0x000fe200000010ff */
[----:B------:R-:W-:-:S07]  /*39d0*/  IMAD.MOV.U32 R5, RZ, RZ, R27 ;  /* 0x000000ffff057224 */ /* 0x000fce00078e001b */
.L_x_5232:
[----:B------:R-:W-:Y:S05]  /*39e0*/  BSYNC B1 ;  /* 0x0000000000017941 */ /* 0x000fea0003800000 */
.L_x_5231:
[----:B--2---:R2:W-:Y:S01]  /*39f0*/  ST.E.128 desc[UR40][R10.64], R4 ;  /* 0x000000040a007985 */ /* 0x0045e2000c101d28 */
[----:B------:R-:W-:Y:S05]  /*3a00*/  BRA `(.L_x_5226) ;  /* 0x0000000c009c7947 */ /* 0x000fea0003800000 */
.L_x_5219:
        /* <DEDUP_REMOVED lines=24> */
[----:B------:R-:W-:Y:S01]  /*3b90*/  ISETP.NE.AND P5, PT, R188, 0x3, PT ;  /* 0x00000003bc00780c */ /* 0x000fe20003fa5270 */
        /* <DEDUP_REMOVED lines=17> */
.L_x_5233:
[----:B------:R-:W-:Y:S01]  /*3cb0*/  IMAD R60, R185, 0x8, R17 ;  /* 0x00000008b93c7824 */ /* 0x000fe200078e0211 */
[----:B------:R-:W-:Y:S01]  /*3cc0*/  SHF.L.U32 R67, R192, 0x1f, RZ ;  /* 0x0000001fc0437819 */ /* 0x000fe200000006ff */
[----:B------:R-:W-:Y:S03]  /*3cd0*/  BSSY B1, `(.L_x_5234) ;  /* 0x0000003000017945 */ /* 0x000fe60003800000 */
[----:B------:R-:W0:Y:S02]  /*3ce0*/  SYNCS.PHASECHK.TRANS64.TRYWAIT P6, [R60+URZ+0x38890], R67 ;  /* 0x038890433c0075a7 */ /* 0x000e2400080c017f */
[----:B0-----:R-:W-:Y:S05]  /*3cf0*/  @!P6 BRA `(.L_x_5235) ;  /* 0x000001f800c4e947 */ /* 0x001fea0003800000 */
.L_x_5498:
[----:B------:R-:W-:Y:S05]  /*3d00*/  BSYNC B1 ;  /* 0x0000000000017941 */ /* 0x000fea0003800000 */
.L_x_5234:
[----:B------:R-:W-:-:S03]  /*3d10*/  UMOV UR4, 0xffffffff ;  /* 0xffffffff00047882 */ /* 0x000fc60000000000 */
[----:B------:R-:W-:Y:S05]  /*3d20*/  BRA.DIV UR4, `(.L_x_5236) ;  /* 0x000001fa04cc7947 */ /* 0x000fea000b800000 */
[----:B------:R1:W2:Y:S04]  /*3d30*/  SHFL.IDX PT, R54, R14, RZ, 0x1c1f ;  /* 0x001c1fff0e367589 */ /* 0x0002a800000e0000 */
[----:B------:R-:W3:Y:S02]  /*3d40*/  SHFL.IDX PT, R68, R68, RZ, 0x1c1f ;  /* 0x001c1fff44447589 */ /* 0x000ee400000e0000 */
.L_x_5502:
[----:B------:R-:W-:-:S13]  /*3d50*/  ISETP.GE.OR P6, PT, R187, R65, P2 ;  /* 0x00000041bb00720c */ /* 0x000fda00017c6670 */
[----:B------:R-:W-:Y:S05]  /*3d60*/  @P6 BRA `(.L_x_5226) ;  /* 0x0000000800c46947 */ /* 0x000fea0003800000 */
[----:B------:R-:W4:Y:S01]  /*3d70*/  LDL R10, [R1+0x14] ;  /* 0x00001400010a7983 */ /* 0x000f220000100800 */
[----:B------:R-:W5:Y:S01]  /*3d80*/  LDC R70, c[0x0][0x2f4] ;  /* 0x0000bd00ff467b82 */ /* 0x000f620000000800 */
[----:B------:R-:W-:Y:S01]  /*3d90*/  BSSY B1, `(.L_x_5237) ;  /* 0x0000070000017945 */ /* 0x000fe20003800000 */
[----:B-----5:R-:W-:-:S05]  /*3da0*/  IMAD.IADD R8, R70, 0x1, -R47 ;  /* 0x0000000146087824 */ /* 0x020fca00078e0a2f */
[----:B------:R-:W-:-:S04]  /*3db0*/  SEL R8, R47, R8, !P3 ;  /* 0x000000082f087207 */ /* 0x000fc80005800000 */
[----:B------:R-:W-:-:S04]  /*3dc0*/  SHF.R.S32.HI R9, RZ, 0x1f, R8 ;  /* 0x0000001fff097819 */ /* 0x000fc80000011408 */
[----:B------:R-:W-:-:S04]  /*3dd0*/  LEA.HI R9, R9, R8, RZ, 0x4 ;  /* 0x0000000809097211 */ /* 0x000fc800078f20ff */
[----:B------:R-:W-:-:S04]  /*3de0*/  SHF.R.S32.HI R8, RZ, 0x4, R9 ;  /* 0x00000004ff087819 */ /* 0x000fc80000011409 */
[----:B------:R-:W-:-:S05]  /*3df0*/  LEA.HI.SX32 R8, R57, R8, 0x1d ;  /* 0x0000000839087211 */ /* 0x000fca00078feaff */
[----:B------:R-:W-:Y:S02]  /*3e00*/  IMAD.SHL.U32 R55, R8, 0x8, RZ ;  /* 0x0000000808377824 */ /* 0x000fe400078e00ff */
[----:B------:R-:W-:-:S03]  /*3e10*/  IMAD.IADD R8, R0, 0x1, R66 ;  /* 0x0000000100087824 */ /* 0x000fc600078e0242 */
[----:B------:R-:W-:Y:S01]  /*3e20*/  LOP3.LUT R9, R56, 0x38, R55, 0xf8, !PT ;  /* 0x0000003838097812 */ /* 0x000fe200078ef837 */
[----:B------:R-:W-:-:S03]  /*3e30*/  IMAD R8, R8, 0x2, R17 ;  /* 0x0000000208087824 */ /* 0x000fc600078e0211 */
[----:B------:R-:W-:-:S05]  /*3e40*/  LOP3.LUT R9, R9, R50, RZ, 0x3c, !PT ;  /* 0x0000003209097212 */ /* 0x000fca00078e3cff */
[----:B----4-:R-:W-:-:S04]  /*3e50*/  IMAD R9, R10, 0x200, R9 ;  /* 0x000002000a097824 */ /* 0x010fc800078e0209 */
[----:B------:R-:W-:Y:S02]  /*3e60*/  IMAD.IADD R66, R66, 0x1, R9 ;  /* 0x0000000142427824 */ /* 0x000fe400078e0209 */
[----:B------:R-:W4:Y:S02]  /*3e70*/  LDS.128 R8, [R8+0x22400] ;  /* 0x0224000008087984 */ /* 0x000f240000000c00 */
[----:B------:R-:W-:-:S05]  /*3e80*/  IMAD R66, R66, 0x2, R17 ;  /* 0x0000000242427824 */ /* 0x000fca00078e0211 */
[----:B-1----:R1:W0:Y:S01]  /*3e90*/  LDS.128 R12, [R66+0x22400] ;  /* 0x02240000420c7984 */ /* 0x0022220000000c00 */
[----:B------:R-:W-:Y:S05]  /*3ea0*/  @P0 BRA `(.L_x_5238) ;  /* 0x0000000400780947 */ /* 0x000fea0003800000 */
[----:B------:R-:W-:Y:S01]  /*3eb0*/  SHF.R.U32.HI R69, RZ, 0x10, R25 ;  /* 0x00000010ff457819 */ /* 0x000fe20000011619 */
[----:B----4-:R-:W-:Y:S01]  /*3ec0*/  IMAD.U32 R72, R9, 0x10000, RZ ;  /* 0x0001000009487824 */ /* 0x010fe200078e00ff */
[----:B-1----:R-:W-:Y:S02]  /*3ed0*/  SHF.R.U32.HI R66, RZ, 0x10, R5 ;  /* 0x00000010ff427819 */ /* 0x002fe40000011605 */
[C---:B------:R-:W-:Y:S02]  /*3ee0*/  PRMT R69, R71.reuse, 0x5410, R69 ;  /* 0x0000541047457816 */ /* 0x040fe40000000045 */
[----:B------:R-:W-:Y:S01]  /*3ef0*/  PRMT R66, R71, 0x5432, R66 ;  /* 0x0000543247427816 */ /* 0x000fe20000000042 */
[C---:B0-----:R-:W-:Y:S01]  /*3f00*/  IMAD.U32 R71, R13.reuse, 0x10000, RZ ;  /* 0x000100000d477824 */ /* 0x041fe200078e00ff */
[----:B------:R-:W-:Y:S01]  /*3f10*/  LOP3.LUT R13, R13, 0xffff0000, RZ, 0xc0, !PT ;  /* 0xffff00000d0d7812 */ /* 0x000fe200078ec0ff */
[----:B------:R-:W-:Y:S01]  /*3f20*/  IMAD.U32 R73, R69, 0x10000, RZ ;  /* 0x0001000045497824 */ /* 0x000fe200078e00ff */
[----:B------:R-:W-:Y:S01]  /*3f30*/  LOP3.LUT R9, R9, 0xffff0000, RZ, 0xc0, !PT ;  /* 0xffff000009097812 */ /* 0x000fe200078ec0ff */
[C---:B------:R-:W-:Y:S01]  /*3f40*/  IMAD.U32 R74, R66.reuse, 0x10000, RZ ;  /* 0x00010000424a7824 */ /* 0x040fe200078e00ff */
[----:B------:R-:W-:Y:S01]  /*3f50*/  LOP3.LUT R66, R66, 0xffff0000, RZ, 0xc0, !PT ;  /* 0xffff000042427812 */ /* 0x000fe200078ec0ff */
[C---:B------:R-:W-:Y:S01]  /*3f60*/  FMUL.FTZ R75, R71.reuse, R73 ;  /* 0x00000049474b7220 */ /* 0x040fe20000410000 */
[----:B------:R-:W-:Y:S01]  /*3f70*/  SHF.R.U64 R25, R24, 0x10, R25 ;  /* 0x0000001018197819 */ /* 0x000fe20000001219 */
[-C--:B------:R-:W-:Y:S01]  /*3f80*/  FMUL.FTZ R76, R71, R74.reuse ;  /* 0x0000004a474c7220 */ /* 0x080fe20000410000 */
[----:B------:R-:W-:Y:S01]  /*3f90*/  SHF.R.U32.HI R71, RZ, 0x10, R27 ;  /* 0x00000010ff477819 */ /* 0x000fe2000001161b */
[----:B------:R-:W-:Y:S01]  /*3fa0*/  FFMA.FTZ R74, R72, R74, -R75 ;  /* 0x0000004a484a7223 */ /* 0x000fe2000001084b */
[----:B------:R-:W-:-:S02]  /*3fb0*/  IMAD.U32 R75, R11, 0x10000, RZ ;  /* 0x000100000b4b7824 */ /* 0x000fc400078e00ff */
[----:B------:R-:W-:Y:S01]  /*3fc0*/  FFMA.FTZ R72, R72, R73, R76 ;  /* 0x0000004948487223 */ /* 0x000fe2000001004c */
[----:B------:R-:W-:Y:S01]  /*3fd0*/  LOP3.LUT R76, R69, 0xffff0000, RZ, 0xc0, !PT ;  /* 0xffff0000454c7812 */ /* 0x000fe200078ec0ff */
[----:B------:R-:W-:Y:S01]  /*3fe0*/  FMUL.FTZ R69, R13, R66 ;  /* 0x000000420d457220 */ /* 0x000fe20000410000 */
[----:B------:R-:W-:Y:S02]  /*3ff0*/  SHF.R.U32.HI R73, RZ, 0x10, R7 ;  /* 0x00000010ff497819 */ /* 0x000fe40000011607 */
[----:B------:R-:W-:Y:S01]  /*4000*/  PRMT R71, R77, 0x5410, R71 ;  /* 0x000054104d477816 */ /* 0x000fe20000000047 */
[----:B------:R-:W-:Y:S01]  /*4010*/  FMUL.FTZ R78, R13, R76 ;  /* 0x0000004c0d4e7220 */ /* 0x000fe20000410000 */
[----:B------:R-:W-:Y:S01]  /*4020*/  PRMT R73, R80, 0x5410, R73 ;  /* 0x0000541050497816 */ /* 0x000fe20000000049 */
[----:B------:R-:W-:Y:S01]  /*4030*/  IMAD.U32 R77, R15, 0x10000, RZ ;  /* 0x000100000f4d7824 */ /* 0x000fe200078e00ff */
[----:B------:R-:W-:Y:S01]  /*4040*/  PRMT R25, R79, 0x5410, R25 ;  /* 0x000054104f197816 */ /* 0x000fe20000000019 */
[C---:B------:R-:W-:Y:S01]  /*4050*/  FFMA.FTZ R13, R9.reuse, R66, -R78 ;  /* 0x00000042090d7223 */ /* 0x040fe2000001084e */
[----:B------:R-:W-:Y:S01]  /*4060*/  FFMA.FTZ R9, R9, R76, R69 ;  /* 0x0000004c09097223 */ /* 0x000fe20000010045 */
        /* <DEDUP_REMOVED lines=9> */
[----:B------:R-:W-:-:S02]  /*4100*/  IMAD.U32 R78, R25, 0x10000, RZ ;  /* 0x00010000194e7824 */ /* 0x000fc400078e00ff */
        /* <DEDUP_REMOVED lines=8> */
[-C--:B------:R-:W-:Y:S01]  /*4190*/  FMUL.FTZ R76, R4, R73.reuse ;  /* 0x00000049044c7220 */ /* 0x080fe20000410000 */
[----:B------:R-:W-:Y:S01]  /*41a0*/  FMUL.FTZ R80, R11, R78 ;  /* 0x0000004e0b507220 */ /* 0x000fe20000410000 */
[----:B------:R-:W-:Y:S01]  /*41b0*/  SHF.R.U64 R7, R6, 0x10, R7 ;  /* 0x0000001006077819 */ /* 0x000fe20000001207 */
[C---:B------:R-:W-:Y:S01]  /*41c0*/  FFMA.FTZ R4, R5.reuse, R73, -R24 ;  /* 0x0000004905047223 */ /* 0x040fe20000010818 */
[----:B------:R-:W-:Y:S01]  /*41d0*/  PRMT R24, R82, 0x5410, R75 ;  /* 0x0000541052187816 */ /* 0x000fe2000000004b */
[----:B------:R-:W-:Y:S01]  /*41e0*/  FFMA.FTZ R5, R5, R71, R76 ;  /* 0x0000004705057223 */ /* 0x000fe2000001004c */
[----:B------:R-:W-:-:S02]  /*41f0*/  LOP3.LUT R8, R8, 0xffff0000, RZ, 0xc0, !PT ;  /* 0xffff000008087812 */ /* 0x000fc400078ec0ff */
[C---:B------:R-:W-:Y:S01]  /*4200*/  LOP3.LUT R25, R24.reuse, 0xffff0000, RZ, 0xc0, !PT ;  /* 0xffff000018197812 */ /* 0x040fe200078ec0ff */
[----:B------:R-:W-:Y:S01]  /*4210*/  IMAD.U32 R76, R24, 0x10000, RZ ;  /* 0x00010000184c7824 */ /* 0x000fe200078e00ff */
[----:B------:R-:W-:Y:S02]  /*4220*/  PRMT R26, R79, 0x5432, R26 ;  /* 0x000054324f1a7816 */ /* 0x000fe4000000001a */
[----:B------:R-:W-:Y:S01]  /*4230*/  PRMT R24, R81, 0x5410, R7 ;  /* 0x0000541051187816 */ /* 0x000fe20000000007 */
[-C--:B------:R-:W-:Y:S01]  /*4240*/  FMUL.FTZ R71, R11, R76.reuse ;  /* 0x0000004c0b477220 */ /* 0x080fe20000410000 */
[C---:B------:R-:W-:Y:S01]  /*4250*/  FFMA.FTZ R11, R15.reuse, R76, -R80 ;  /* 0x0000004c0f0b7223 */ /* 0x040fe20000010850 */
[C---:B------:R-:W-:Y:S01]  /*4260*/  IMAD.U32 R7, R14.reuse, 0x10000, RZ ;  /* 0x000100000e077824 */ /* 0x040fe200078e00ff */
[----:B------:R-:W-:Y:S01]  /*4270*/  LOP3.LUT R14, R14, 0xffff0000, RZ, 0xc0, !PT ;  /* 0xffff00000e0e7812 */ /* 0x000fe200078ec0ff */
[----:B------:R-:W-:Y:S01]  /*4280*/  FFMA.FTZ R15, R15, R78, R71 ;  /* 0x0000004e0f0f7223 */ /* 0x000fe20000010047 */
[C---:B------:R-:W-:Y:S01]  /*4290*/  FMUL.FTZ R71, R12.reuse, R27 ;  /* 0x0000001b0c477220 */ /* 0x040fe20000410000 */
[----:B------:R-:W-:Y:S01]  /*42a0*/  FMUL.FTZ R12, R12, R25 ;  /* 0x000000190c0c7220 */ /* 0x000fe20000410000 */
[----:B------:R-:W-:-:S02]  /*42b0*/  F2FP.BF16.F32.PACK_AB R13, R13, R74 ;  /* 0x0000004a0d0d723e */ /* 0x000fc400000010ff */
[C---:B------:R-:W-:Y:S01]  /*42c0*/  FFMA.FTZ R6, R8.reuse, R25, -R71 ;  /* 0x0000001908067223 */ /* 0x040fe20000010847 */
[----:B------:R-:W-:Y:S01]  /*42d0*/  FFMA.FTZ R8, R8, R27, R12 ;  /* 0x0000001b08087223 */ /* 0x000fe2000001000c */
[----:B------:R-:W-:Y:S01]  /*42e0*/  IMAD.U32 R27, R26, 0x10000, RZ ;  /* 0x000100001a1b7824 */ /* 0x000fe200078e00ff */
[----:B------:R-:W-:Y:S01]  /*42f0*/  F2FP.BF16.F32.PACK_AB R4, R4, R69 ;  /* 0x000000450404723e */ /* 0x000fe200000010ff */
[----:B------:R-:W-:Y:S01]  /*4300*/  IMAD.U32 R25, R24, 0x10000, RZ ;  /* 0x0001000018197824 */ /* 0x000fe200078e00ff */
[----:B------:R-:W-:Y:S01]  /*4310*/  F2FP.BF16.F32.PACK_AB R72, R9, R72 ;  /* 0x000000480948723e */ /* 0x000fe200000010ff */
[C---:B------:R-:W-:Y:S02]  /*4320*/  IMAD.U32 R12, R10.reuse, 0x10000, RZ ;  /* 0x000100000a0c7824 */ /* 0x040fe400078e00ff */
[C---:B------:R-:W-:Y:S01]  /*4330*/  FMUL.FTZ R71, R7.reuse, R27 ;  /* 0x0000001b07477220 */ /* 0x040fe20000410000 */
[----:B------:R-:W-:Y:S01]  /*4340*/  FMUL.FTZ R76, R7, R25 ;  /* 0x00000019074c7220 */ /* 0x000fe20000410000 */
[----:B------:R-:W-:Y:S01]  /*4350*/  LOP3.LUT R10, R10, 0xffff0000, RZ, 0xc0, !PT ;  /* 0xffff00000a0a7812 */ /* 0x000fe200078ec0ff */
[----:B------:R-:W-:-:S02]  /*4360*/  IMAD.MOV.U32 R9, RZ, RZ, R13 ;  /* 0x000000ffff097224 */ /* 0x000fc400078e000d */
[C---:B------:R-:W-:Y:S01]  /*4370*/  FFMA.FTZ R7, R12.reuse, R25, -R71 ;  /* 0x000000190c077223 */ /* 0x040fe20000010847 */
[----:B------:R-:W-:Y:S01]  /*4380*/  FFMA.FTZ R12, R12, R27, R76 ;  /* 0x0000001b0c0c7223 */ /* 0x000fe2000001004c */
[----:B------:R-:W-:Y:S01]  /*4390*/  LOP3.LUT R27, R26, 0xffff0000, RZ, 0xc0, !PT ;  /* 0xffff00001a1b7812 */ /* 0x000fe200078ec0ff */
[----:B------:R-:W-:Y:S01]  /*43a0*/  IMAD.MOV.U32 R13, RZ, RZ, R72 ;  /* 0x000000ffff0d7224 */ /* 0x000fe200078e0048 */
[----:B------:R-:W-:Y:S02]  /*43b0*/  LOP3.LUT R25, R24, 0xffff0000, RZ, 0xc0, !PT ;  /* 0xffff000018197812 */ /* 0x000fe400078ec0ff */
[----:B------:R-:W-:Y:S01]  /*43c0*/  F2FP.BF16.F32.PACK_AB R15, R8, R15 ;  /* 0x0000000f080f723e */ /* 0x000fe200000010ff */
[C---:B------:R-:W-:Y:S01]  /*43d0*/  FMUL.FTZ R71, R14.reuse, R27 ;  /* 0x0000001b0e477220 */ /* 0x040fe20000410000 */
[----:B------:R-:W-:Y:S01]  /*43e0*/  F2FP.BF16.F32.PACK_AB R5, R5, R66 ;  /* 0x000000420505723e */ /* 0x000fe200000010ff */
[----:B------:R-:W-:Y:S01]  /*43f0*/  FMUL.FTZ R24, R14, R25 ;  /* 0x000000190e187220 */ /* 0x000fe20000410000 */
[----:B------:R-:W-:Y:S01]  /*4400*/  F2FP.BF16.F32.PACK_AB R6, R6, R11 ;  /* 0x0000000b0606723e */ /* 0x000fe200000010ff */
[----:B------:R-:W-:Y:S01]  /*4410*/  FFMA.FTZ R14, R10, R25, -R71 ;  /* 0x000000190a0e7223 */ /* 0x000fe20000010847 */
[----:B------:R-:W-:-:S02]  /*4420*/  IMAD.MOV.U32 R11, RZ, RZ, R4 ;  /* 0x000000ffff0b7224 */ /* 0x000fc400078e0004 */
[----:B------:R-:W-:Y:S01]  /*4430*/  FFMA.FTZ R27, R10, R27, R24 ;  /* 0x0000001b0a1b7223 */ /* 0x000fe20000010018 */
[----:B------:R-:W-:Y:S01]  /*4440*/  IMAD.MOV.U32 R8, RZ, RZ, R6 ;  /* 0x000000ffff087224 */ /* 0x000fe200078e0006 */
[----:B------:R-:W-:-:S03]  /*4450*/  F2FP.BF16.F32.PACK_AB R10, R14, R7 ;  /* 0x000000070e0a723e */ /* 0x000fc600000010ff */
[----:B------:R-:W-:Y:S01]  /*4460*/  F2FP.BF16.F32.PACK_AB R14, R27, R12 ;  /* 0x0000000c1b0e723e */ /* 0x000fe200000010ff */
[----:B------:R-:W-:Y:S02]  /*4470*/  IMAD.MOV.U32 R12, RZ, RZ, R15 ;  /* 0x000000ffff0c7224 */ /* 0x000fe400078e000f */
[----:B------:R-:W-:-:S07]  /*4480*/  IMAD.MOV.U32 R15, RZ, RZ, R5 ;  /* 0x000000ffff0f7224 */ /* 0x000fce00078e0005 */
.L_x_5238:
[----:B------:R-:W-:Y:S05]  /*4490*/  BSYNC B1 ;  /* 0x0000000000017941 */ /* 0x000fea0003800000 */
.L_x_5237:
        /* <DEDUP_REMOVED lines=8> */
[----:B0-----:R0:W-:Y:S01]  /*4520*/  ST.E.128 desc[UR40][R4.64], R12 ;  /* 0x0000000c04007985 */ /* 0x0011e2000c101d28 */
[----:B------:R-:W-:Y:S05]  /*4530*/  BRA `(.L_x_5226) ;  /* 0x0000000000d07947 */ /* 0x000fea0003800000 */
.L_x_5218:
[----:B------:R-:W-:-:S13]  /*4540*/  ISETP.NE.AND P5, PT, R188, 0x3, PT ;  /* 0x00000003bc00780c */ /* 0x000fda0003fa5270 */
[----:B------:R-:W-:Y:S05]  /*4550*/  @!P5 BRA `(.L_x_5239) ;  /* 0x000000000004d947 */ /* 0x000fea0003800000 */
[----:B------:R-:W-:Y:S01]  /*4560*/  BPT.TRAP 0x1 ;  /* 0x000000040000795c */ /* 0x000fe20000300000 */
.L_x_5239:
[----:B------:R-:W-:Y:S01]  /*4570*/  IMAD R60, R185, 0x8, R17 ;  /* 0x00000008b93c7824 */ /* 0x000fe200078e0211 */
[----:B------:R-:W-:Y:S01]  /*4580*/  SHF.L.U32 R67, R192, 0x1f, RZ ;  /* 0x0000001fc0437819 */ /* 0x000fe200000006ff */
[----:B------:R-:W-:Y:S01]  /*4590*/  BSSY B1, `(.L_x_5240) ;  /* 0x0000004000017945 */ /* 0x000fe20003800000 */
[----:B------:R-:W-:Y:S02]  /*45a0*/  SHF.R.S32.HI R64, RZ, 0x1f, R62 ;  /* 0x0000001fff407819 */ /* 0x000fe4000001143e */
[----:B------:R-:W0:Y:S02]  /*45b0*/  SYNCS.PHASECHK.TRANS64.TRYWAIT P0, [R60+URZ+0x38890], R67 ;  /* 0x038890433c0075a7 */ /* 0x000e24000800017f */
[----:B0-----:R-:W-:Y:S05]  /*45c0*/  @!P0 BRA `(.L_x_5241) ;  /* 0x000001f000f08947 */ /* 0x001fea0003800000 */
.L_x_5503:
[----:B------:R-:W-:Y:S05]  /*45d0*/  BSYNC B1 ;  /* 0x0000000000017941 */ /* 0x000fea0003800000 */
.L_x_5240:
        /* <DEDUP_REMOVED lines=24> */
.L_x_5507:
        /* <DEDUP_REMOVED lines=18> */
.L_x_5226:
[----:B------:R-:W-:Y:S05]  /*4880*/  BSYNC B0 ;  /* 0x0000000000007941 */ /* 0x000fea0003800000 */
.L_x_5217:
        /* <DEDUP_REMOVED lines=17> */
.L_x_5244:
[----:B------:R-:W-:Y:S05]  /*49a0*/  BSYNC B0 ;  /* 0x0000000000007941 */ /* 0x000fea0003800000 */
.L_x_5243:
[----:B------:R-:W1:Y:S01]  /*49b0*/  SYNCS.PHASECHK.TRANS64.TRYWAIT P5, [R60+URZ+0x388b0], R67 ;  /* 0x0388b0433c0075a7 */ /* 0x000e6200080a017f */
[----:B------:R-:W-:Y:S04]  /*49c0*/  BSSY B0, `(.L_x_5245) ;  /* 0x0000002000007945 */ /* 0x000fe80003800000 */
[----:B-1----:R-:W-:Y:S05]  /*49d0*/  @!P5 BRA `(.L_x_5246) ;  /* 0x000001f00044d947 */ /* 0x002fea0003800000 */
.L_x_5508:
[----:B------:R-:W-:Y:S05]  /*49e0*/  BSYNC B0 ;  /* 0x0000000000007941 */ /* 0x000fea0003800000 */
.L_x_5245:
        /* <DEDUP_REMOVED lines=21> */
[----:B------:R-:W4:Y:S01]  /*4b40*/  LDL R27, [R1+0x1c] ;  /* 0x00001c00011b7983 */ /* 0x000f220000100800 */
[----:B------:R-:W-:-:S03]  /*4b50*/  ULDC UR4, c[0x0][0x320] ;  /* 0x0000c80000047ab9 */ /* 0x000fc60000000800 */
[----:B---3--:R-:W3:Y:S04]  /*4b60*/  LDL R14, [R1+0x20] ;  /* 0x00002000010e7983 */ /* 0x008ee80000100800 */
[----:B------:R-:W5:Y:S01]  /*4b70*/  LDL R26, [R1+0x24] ;  /* 0x00002400011a7983 */ /* 0x000f620000100800 */
[----:B------:R-:W-:Y:S01]  /*4b80*/  ISETP.GE.AND P6, PT, R18, UR4, PT ;  /* 0x0000000412007c0c */ /* 0x000fe2000bfc6270 */
[----:B------:R-:W-:Y:S01]  /*4b90*/  IMAD R8, R185, 0x8000, R46 ;  /* 0x00008000b9087824 */ /* 0x000fe200078e022e */
[----:B------:R-:W-:Y:S01]  /*4ba0*/  LOP3.LUT P5, RZ, R194, 0x4, RZ, 0xc0, !PT ;  /* 0x00000004c2ff7812 */ /* 0x000fe200078ac0ff */
[----:B------:R-:W5:Y:S02]  /*4bb0*/  LDL R25, [R1+0x28] ;  /* 0x0000280001197983 */ /* 0x000f640000100800 */
[----:B------:R-:W-:-:S02]  /*4bc0*/  IMAD R13, R8, 0x2, R17 ;  /* 0x00000002080d7824 */ /* 0x000fc400078e0211 */
[----:B------:R-:W5:Y:S04]  /*4bd0*/  LDL R24, [R1+0x2c] ;  /* 0x00002c0001187983 */ /* 0x000f680000100800 */
[----:B------:R-:W5:Y:S01]  /*4be0*/  LDL R15, [R1+0x30] ;  /* 0x00003000010f7983 */ /* 0x000f620000100800 */
[----:B------:R-:W-:-:S03]  /*4bf0*/  VIADD R12, R8, 0x20 ;  /* 0x00000020080c7836 */ /* 0x000fc60000000000 */
[----:B------:R-:W1:Y:S01]  /*4c00*/  @!P6 LDS.128 R4, [R13+0x400] ;  /* 0x000400000d04e984 */ /* 0x000e620000000c00 */
[----:B------:R-:W-:Y:S01]  /*4c10*/  @P5 VIADD R12, R8, 0xffffffe0 ;  /* 0xffffffe0080c5836 */ /* 0x000fe20000000000 */
[-C--:B0-----:R-:W-:Y:S02]  /*4c20*/  @!P6 LEA R8, P5, R18, R11.reuse, 0x1 ;  /* 0x0000000b1208e211 */ /* 0x081fe400078a08ff */
[----:B------:R-:W5:Y:S01]  /*4c30*/  LDL R61, [R1+0x38] ;  /* 0x00003800013d7983 */ /* 0x000f620000100800 */
[----:B------:R-:W-:Y:S01]  /*4c40*/  IMAD R12, R12, 0x2, R17 ;  /* 0x000000020c0c7824 */ /* 0x000fe200078e0211 */
[----:B--2---:R-:W-:Y:S02]  /*4c50*/  @!P6 LEA.HI.X R9, R18, R10, R19, 0x1, P5 ;  /* 0x0000000a1209e211 */ /* 0x004fe400028f0c13 */
[C---:B------:R-:W-:Y:S01]  /*4c60*/  ISETP.GE.AND P5, PT, R184.reuse, UR4, PT ;  /* 0x00000004b8007c0c */ /* 0x040fe2000bfa6270 */
[----:B------:R-:W2:Y:S04]  /*4c70*/  LDL R55, [R1+0x3c] ;  /* 0x00003c0001377983 */ /* 0x000ea80000100800 */
[----:B------:R-:W2:Y:S04]  /*4c80*/  LDL R54, [R1+0x40] ;  /* 0x0000400001367983 */ /* 0x000ea80000100800 */
[----:B-1----:R0:W-:Y:S04]  /*4c90*/  @!P6 ST.E.128 desc[UR40][R8.64], R4 ;  /* 0x000000040800e985 */ /* 0x0021e8000c101d28 */
[----:B------:R-:W1:Y:S01]  /*4ca0*/  @!P5 LDS.128 R4, [R12+0x400] ;  /* 0x000400000c04d984 */ /* 0x000e620000000c00 */
[----:B0-----:R-:W-:-:S04]  /*4cb0*/  @!P5 LEA R8, P6, R184, R11, 0x1 ;  /* 0x0000000bb808d211 */ /* 0x001fc800078c08ff */
[----:B------:R-:W-:Y:S02]  /*4cc0*/  @!P5 LEA.HI.X R9, R184, R10, R196, 0x1, P6 ;  /* 0x0000000ab809d211 */ /* 0x000fe400030f0cc4 */
[----:B------:R-:W-:-:S03]  /*4cd0*/  ISETP.GE.AND P6, PT, R226, UR4, PT ;  /* 0x00000004e2007c0c */ /* 0x000fc6000bfc6270 */
[----:B-1----:R0:W-:Y:S10]  /*4ce0*/  @!P5 ST.E.128 desc[UR40][R8.64], R4 ;  /* 0x000000040800d985 */ /* 0x0021f4000c101d28 */
[----:B------:R-:W1:Y:S01]  /*4cf0*/  @!P6 LDS.128 R4, [R13+0x2400] ;  /* 0x002400000d04e984 */ /* 0x000e620000000c00 */
[----:B0-----:R-:W-:-:S05]  /*4d00*/  @!P6 LEA R8, P5, R226, R11, 0x1 ;  /* 0x0000000be208e211 */ /* 0x001fca00078a08ff */
[----:B----4-:R-:W-:Y:S01]  /*4d10*/  @!P6 IMAD.X R9, R10, 0x1, R27, P5 ;  /* 0x000000010a09e824 */ /* 0x010fe200028e061b */
[C---:B------:R-:W-:Y:S01]  /*4d20*/  ISETP.GE.AND P5, PT, R225.reuse, UR4, PT ;  /* 0x00000004e1007c0c */ /* 0x040fe2000bfa6270 */
[----:B------:R-:W4:Y:S04]  /*4d30*/  LDL R27, [R1+0x44] ;  /* 0x00004400011b7983 */ /* 0x000f280000100800 */
[----:B-1----:R0:W-:Y:S08]  /*4d40*/  @!P6 ST.E.128 desc[UR40][R8.64], R4 ;  /* 0x000000040800e985 */ /* 0x0021f0000c101d28 */
[----:B------:R-:W1:Y:S01]  /*4d50*/  @!P5 LDS.128 R4, [R12+0x2400] ;  /* 0x002400000c04d984 */ /* 0x000e620000000c00 */
[----:B0-----:R-:W-:-:S05]  /*4d60*/  @!P5 LEA R8, P6, R225, R11, 0x1 ;  /* 0x0000000be108d211 */ /* 0x001fca00078c08ff */
[----:B---3--:R-:W-:Y:S02]  /*4d70*/  @!P5 IMAD.X R9, R10, 0x1, R14, P6 ;  /* 0x000000010a09d824 */ /* 0x008fe400030e060e */
[----:B------:R-:W3:Y:S01]  /*4d80*/  LDL R14, [R1+0x34] ;  /* 0x00003400010e7983 */ /* 0x000ee20000100800 */
[----:B------:R-:W-:-:S03]  /*4d90*/  ISETP.GE.AND P6, PT, R224, UR4, PT ;  /* 0x00000004e0007c0c */ /* 0x000fc6000bfc6270 */
[----:B-1----:R0:W-:Y:S10]  /*4da0*/  @!P5 ST.E.128 desc[UR40][R8.64], R4 ;  /* 0x000000040800d985 */ /* 0x0021f4000c101d28 */
[----:B------:R-:W1:Y:S01]  /*4db0*/  @!P6 LDS.128 R4, [R13+0x4400] ;  /* 0x004400000d04e984 */ /* 0x000e620000000c00 */
[----:B0-----:R-:W-:-:S05]  /*4dc0*/  @!P6 LEA R8, P5, R224, R11, 0x1 ;  /* 0x0000000be008e211 */ /* 0x001fca00078a08ff */
[----:B-----5:R-:W-:Y:S01]  /*4dd0*/  @!P6 IMAD.X R9, R10, 0x1, R26, P5 ;  /* 0x000000010a09e824 */ /* 0x020fe200028e061a */
[C---:B------:R-:W-:Y:S01]  /*4de0*/  ISETP.GE.AND P5, PT, R223.reuse, UR4, PT ;  /* 0x00000004df007c0c */ /* 0x040fe2000bfa6270 */
[----:B------:R-:W5:Y:S04]  /*4df0*/  LDL R26, [R1+0x48] ;  /* 0x00004800011a7983 */ /* 0x000f680000100800 */
[----:B-1----:R0:W-:Y:S08]  /*4e00*/  @!P6 ST.E.128 desc[UR40][R8.64], R4 ;  /* 0x000000040800e985 */ /* 0x0021f0000c101d28 */
[----:B------:R-:W1:Y:S01]  /*4e10*/  @!P5 LDS.128 R4, [R12+0x4400] ;  /* 0x004400000c04d984 */ /* 0x000e620000000c00 */
[----:B0-----:R-:W-:-:S05]  /*4e20*/  @!P5 LEA R8, P6, R223, R11, 0x1 ;  /* 0x0000000bdf08d211 */ /* 0x001fca00078c08ff */
[----:B------:R-:W-:Y:S01]  /*4e30*/  @!P5 IMAD.X R9, R10, 0x1, R25, P6 ;  /* 0x000000010a09d824 */ /* 0x000fe200030e0619 */
        /* <DEDUP_REMOVED lines=11> */
[----:B------:R-:W-:Y:S02]  /*4ef0*/  @!P5 IMAD.X R9, R10, 0x1, R15, P6 ;  /* 0x000000010a09d824 */ /* 0x000fe400030e060f */
[----:B------:R-:W5:Y:S01]  /*4f00*/  LDL R15, [R1+0x4] ;  /* 0x00000400010f7983 */ /* 0x000f620000100800 */
[----:B------:R-:W-:-:S03]  /*4f10*/  ISETP.GE.AND P6, PT, R220, UR4, PT ;  /* 0x00000004dc007c0c */ /* 0x000fc6000bfc6270 */
[----:B-1----:R0:W-:Y:S10]  /*4f20*/  @!P5 ST.E.128 desc[UR40][R8.64], R4 ;  /* 0x000000040800d985 */ /* 0x0021f4000c101d28 */
        /* <DEDUP_REMOVED lines=8> */
[----:B------:R-:W-:Y:S01]  /*4fb0*/  @!P5 IMAD.X R9, R10, 0x1, R61, P6 ;  /* 0x000000010a09d824 */ /* 0x000fe200030e063d */
[----:B------:R-:W-:-:S04]  /*4fc0*/  ISETP.GE.AND P6, PT, R218, UR4, PT ;  /* 0x00000004da007c0c */ /* 0x000fc8000bfc6270 */
[----:B-1----:R0:W-:Y:S09]  /*4fd0*/  @!P5 ST.E.128 desc[UR40][R8.64], R4 ;  /* 0x000000040800d985 */ /* 0x0021f2000c101d28 */
[----:B------:R-:W1:Y:S01]  /*4fe0*/  @!P6 LDS.128 R4, [R13+0xa400] ;  /* 0x00a400000d04e984 */ /* 0x000e620000000c00 */
[----:B0-----:R-:W-:-:S05]  /*4ff0*/  @!P6 LEA R8, P5, R218, R11, 0x1 ;  /* 0x0000000bda08e211 */ /* 0x001fca00078a08ff */
[----:B--2---:R-:W-:Y:S01]  /*5000*/  @!P6 IMAD.X R9, R10, 0x1, R55, P5 ;  /* 0x000000010a09e824 */ /* 0x004fe200028e0637 */
[----:B------:R-:W-:-:S04]  /*5010*/  ISETP.GE.AND P5, PT, R217, UR4, PT ;  /* 0x00000004d9007c0c */ /* 0x000fc8000bfa6270 */
[----:B-1----:R0:W-:Y:S09]  /*5020*/  @!P6 ST.E.128 desc[UR40][R8.64], R4 ;  /* 0x000000040800e985 */ /* 0x0021f2000c101d28 */
[----:B------:R-:W1:Y:S01]  /*5030*/  @!P5 LDS.128 R4, [R12+0xa400] ;  /* 0x00a400000c04d984 */ /* 0x000e620000000c00 */
[----:B0-----:R-:W-:-:S05]  /*5040*/  @!P5 LEA R8, P6, R217, R11, 0x1 ;  /* 0x0000000bd908d211 */ /* 0x001fca00078c08ff */
[----:B------:R-:W-:Y:S01]  /*5050*/  @!P5 IMAD.X R9, R10, 0x1, R54, P6 ;  /* 0x000000010a09d824 */ /* 0x000fe200030e0636 */
[----:B------:R-:W-:-:S04]  /*5060*/  ISETP.GE.AND P6, PT, R216, UR4, PT ;  /* 0x00000004d8007c0c */ /* 0x000fc8000bfc6270 */
        /* <DEDUP_REMOVED lines=8> */
[----:B-----5:R-:W-:Y:S01]  /*50f0*/  @!P5 IMAD.X R9, R10, 0x1, R26, P6 ;  /* 0x000000010a09d824 */ /* 0x020fe200030e061a */
        /* <DEDUP_REMOVED lines=9> */
[----:B---3--:R-:W-:-:S05]  /*5190*/  @!P5 IMAD.X R9, R10, 0x1, R14, P6 ;  /* 0x000000010a09d824 */ /* 0x008fca00030e060e */
[----:B-1----:R4:W-:Y:S03]  /*51a0*/  @!P5 ST.E.128 desc[UR40][R8.64], R4 ;  /* 0x000000040800d985 */ /* 0x0029e6000c101d28 */
.L_x_5248:
[----:B------:R-:W-:Y:S05]  /*51b0*/  BSYNC B0 ;  /* 0x0000000000007941 */ /* 0x000fea0003800000 */
.L_x_5247:
        /* <DEDUP_REMOVED lines=17> */
.L_x_5212:
[----:B------:R-:W4:Y:S01]  /*52d0*/  LDL R4, [R1+0x7c] ;  /* 0x00007c0001047983 */ /* 0x000f220000100800 */
[----:B------:R-:W-:Y:S01]  /*52e0*/  BSSY B0, `(.L_x_5250) ;  /* 0x0000005000007945 */ /* 0x000fe20003800000 */
[----:B----4-:R-:W-:-:S03]  /*52f0*/  ISETP.NE.AND P1, PT, R4, 0x1, PT ;  /* 0x000000010400780c */ /* 0x010fc60003f25270 */
[----:B------:R-:W-:Y:S10]  /*5300*/  @P0 BRA `(.L_x_5251) ;  /* 0x0000000000080947 */ /* 0x000ff40003800000 */
[----:B------:R-:W4:Y:S02]  /*5310*/  FENCE.VIEW.ASYNC.G ;  /* 0x00000000000073c6 */ /* 0x000f240000000100 */
[----:B----4-:R-:W-:Y:S06]  /*5320*/  BAR.ARV 0xc, 0x180 ;  /* 0x0306000000007b1d */ /* 0x010fec0000002000 */
.L_x_5251:
[----:B------:R-:W-:Y:S05]  /*5330*/  BSYNC B0 ;  /* 0x0000000000007941 */ /* 0x000fea0003800000 */
.L_x_5250:
[----:B------:R-:W-:Y:S04]  /*5340*/  BSSY B7, `(.L_x_5252) ;  /* 0x000101f000077945 */ /* 0x000fe80003800000 */
[----:B------:R-:W-:Y:S05]  /*5350*/  @!P1 BRA `(.L_x_5253) ;  /* 0x0000002000289947 */ /* 0x000fea0003800000 */
[----:B------:R-:W4:Y:S01]  /*5360*/  LDC R0, c[0x0][0x448] ;  /* 0x00011200ff007b82 */ /* 0x000f220000000800 */
[----:B------:R-:W-:Y:S01]  /*5370*/  VIADD R3, R214, 0x3f ;  /* 0x0000003fd6037836 */ /* 0x000fe20000000000 */
[----:B------:R-:W-:Y:S01]  /*5380*/  BSSY B0, `(.L_x_5254) ;  /* 0x000002c000007945 */ /* 0x000fe20003800000 */
[----:B----4-:R-:W-:-:S13]  /*5390*/  ISETP.NE.AND P0, PT, R0, 0x1, PT ;  /* 0x000000010000780c */ /* 0x010fda0003f05270 */
[----:B------:R-:W4:Y:S08]  /*53a0*/  @P0 LDC R0, c[0x0][0x44c] ;  /* 0x00011300ff000b82 */ /* 0x000f300000000800 */
[----:B------:R-:W0:Y:S01]  /*53b0*/  @P0 LDC R5, c[0x0][0x450] ;  /* 0x00011400ff050b82 */ /* 0x000e220000000800 */
[----:B----4-:R-:W-:-:S05]  /*53c0*/  @P0 IMAD.HI.U32 R0, R3, R0, RZ ;  /* 0x0000000003000227 */ /* 0x010fca00078e00ff */
[----:B0-----:R-:W-:-:S05]  /*53d0*/  @P0 SHF.R.U32.HI R3, RZ, R5, R0 ;  /* 0x00000005ff030219 */ /* 0x001fca0000011600 */
[----:B------:R-:W-:-:S05]  /*53e0*/  IMAD.IADD R3, R38, 0x1, R3 ;  /* 0x0000000126037824 */ /* 0x000fca00078e0203 */
[----:B------:R-:W-:-:S04]  /*53f0*/  SHF.R.S32.HI R0, RZ, 0x1f, R3 ;  /* 0x0000001fff007819 */ /* 0x000fc80000011403 */
[----:B------:R-:W-:Y:S01]  /*5400*/  LEA.HI R0, R0, R3, RZ, 0x6 ;  /* 0x0000000300007211 */ /* 0x000fe200078f30ff */
[----:B------:R-:W-:-:S03]  /*5410*/  IMAD.MOV.U32 R3, RZ, RZ, RZ ;  /* 0x000000ffff037224 */ /* 0x000fc600078e00ff */
[----:B------:R-:W-:-:S04]  /*5420*/  SHF.R.S32.HI R0, RZ, 0x6, R0 ;  /* 0x00000006ff007819 */ /* 0x000fc80000011400 */
[----:B--2---:R-:W-:-:S04]  /*5430*/  VIMNMX R10, R37, R0, PT ;  /* 0x00000000250a7248 */ /* 0x004fc80003fe0100 */
        /* <DEDUP_REMOVED lines=9> */
[----:B------:R-:W-:-:S05]  /*54d0*/  IABS R8, R9 ;  /* 0x0000000900087213 */ /* 0x000fca0000000000 */
[----:B------:R-:W-:Y:S02]  /*54e0*/  IMAD.MOV R8, RZ, RZ, -R8 ;  /* 0x000000ffff087224 */ /* 0x000fe400078e0a08 */
[----:B0-----:R-:W0:Y:S02]  /*54f0*/  MUFU.RCP R4, R4 ;  /* 0x0000000400047308 */ /* 0x001e240000001000 */
[----:B0----5:R-:W-:Y:S01]  /*5500*/  VIADD R2, R4, 0xffffffe ;  /* 0x0ffffffe04027836 */ /* 0x021fe20000000000 */
[----:B------:R-:W-:Y:S02]  /*5510*/  IABS R4, R0 ;  /* 0x0000000000047213 */ /* 0x000fe40000000000 */
[----:B------:R-:W-:-:S03]  /*5520*/  LOP3.LUT R0, R0, R9, RZ, 0x3c, !PT ;  /* 0x0000000900007212 */ /* 0x000fc600078e3cff */
[----:B------:R0:W2:Y:S01]  /*5530*/  F2I.FTZ.U32.TRUNC.NTZ R3, R2 ;  /* 0x0000000200037305 */ /* 0x0000a2000021f000 */
[----:B------:R-:W-:Y:S01]  /*5540*/  ISETP.GE.AND P2, PT, R0, RZ, PT ;  /* 0x000000ff0000720c */ /* 0x000fe20003f46270 */
[----:B0-----:R-:W-:Y:S02]  /*5550*/  IMAD.MOV.U32 R2, RZ, RZ, RZ ;  /* 0x000000ffff027224 */ /* 0x001fe400078e00ff */
[----:B--2---:R-:W-:-:S04]  /*5560*/  IMAD.MOV R6, RZ, RZ, -R3 ;  /* 0x000000ffff067224 */ /* 0x004fc800078e0a03 */
        /* <DEDUP_REMOVED lines=13> */
.L_x_5255:
[----:B------:R-:W-:Y:S05]  /*5640*/  BSYNC B0 ;  /* 0x0000000000007941 */ /* 0x000fea0003800000 */
.L_x_5254:
        /* <DEDUP_REMOVED lines=42> */
[----:B---3--:R-:W-:-:S02]  /*58f0*/  CS2R R72, SRZ ;  /* 0x0000000000487805 */ /* 0x008fc4000001ff00 */
[----:B------:R-:W-:Y:S02]  /*5900*/  CS2R R70, SRZ ;  /* 0x0000000000467805 */ /* 0x000fe4000001ff00 */
[----:B------:R-:W-:Y:S02]  /*5910*/  CS2R R68, SRZ ;  /* 0x0000000000447805 */ /* 0x000fe4000001ff00 */
        /* <DEDUP_REMOVED lines=22> */
[----:B--2---:R-:W-:-:S05]  /*5a80*/  IMAD R0, R0, R3, RZ ;  /* 0x0000000300007224 */ /* 0x004fca00078e02ff */
[----:B------:R-:W-:-:S04]  /*5a90*/  VIADDMNMX R10, R0, R3, R10, PT ;  /* 0x00000003000a7246 */ /* 0x000fc8000380010a */
[----:B------:R-:W-:-:S13]  /*5aa0*/  ISETP.GT.AND P1, PT, R10, R0, PT ;  /* 0x000000000a00720c */ /* 0x000fda0003f24270 */
[----:B------:R-:W-:Y:S05]  /*5ab0*/  @!P1 BRA `(.L_x_5256) ;  /* 0x000000f8009c9947 */ /* 0x000fea0003800000 */
[----:B-----5:R-:W2:Y:S01]  /*5ac0*/  LDL R2, [R1+0x70] ;  /* 0x0000700001027983 */ /* 0x020ea20000100800 */
[----:B------:R-:W-:Y:S01]  /*5ad0*/  IMAD.MOV.U32 R5, RZ, RZ, 0x40000040 ;  /* 0x40000040ff057424 */ /* 0x000fe200078e00ff */
[----:B------:R-:W-:Y:S01]  /*5ae0*/  BAR.SYNC.DEFER_BLOCKING 0xe, 0x100 ;  /* 0x0384000000007b1d */ /* 0x000fe20000010000 */
[----:B------:R-:W-:-:S03]  /*5af0*/  IMAD.MOV.U32 R9, RZ, RZ, 0x40000040 ;  /* 0x40000040ff097424 */ /* 0x000fc600078e00ff */
[----:B------:R-:W-:Y:S01]  /*5b00*/  R2UR UR7, R5 ;  /* 0x00000000050772ca */ /* 0x000fe200000e0000 */
[----:B------:R-:W-:Y:S01]  /*5b10*/  IMAD.MOV.U32 R7, RZ, RZ, 0x40000040 ;  /* 0x40000040ff077424 */ /* 0x000fe200078e00ff */
[----:B------:R-:W-:Y:S01]  /*5b20*/  ISETP.NE.AND P2, PT, R188, 0x3, PT ;  /* 0x00000003bc00780c */ /* 0x000fe20003f45270 */
[----:B------:R-:W-:Y:S01]  /*5b30*/  IMAD.MOV.U32 R5, RZ, RZ, 0x40000040 ;  /* 0x40000040ff057424 */ /* 0x000fe200078e00ff */
[----:B------:R-:W-:Y:S01]  /*5b40*/  R2UR UR15, R9 ;  /* 0x00000000090f72ca */ /* 0x000fe200000e0000 */
[----:B------:R-:W-:Y:S01]  /*5b50*/  IMAD.MOV.U32 R9, RZ, RZ, 0x40000040 ;  /* 0x40000040ff097424 */ /* 0x000fe200078e00ff */
[----:B------:R-:W-:Y:S01]  /*5b60*/  R2UR UR11, R7 ;  /* 0x00000000070b72ca */ /* 0x000fe200000e0000 */
[----:B------:R-:W-:-:S03]  /*5b70*/  IMAD.MOV.U32 R7, RZ, RZ, 0x40000040 ;  /* 0x40000040ff077424 */ /* 0x000fc600078e00ff */
[----:B------:R-:W-:Y:S02]  /*5b80*/  R2UR UR9, R9 ;  /* 0x00000000090972ca */ /* 0x000fe400000e0000 */
[----:B------:R-:W-:Y:S01]  /*5b90*/  R2UR UR13, R7 ;  /* 0x00000000070d72ca */ /* 0x000fe200000e0000 */
        /* <DEDUP_REMOVED lines=18> */
[C---:B------:R-:W-:Y:S01]  /*5cc0*/  VIADD R8, R4.reuse, 0x100 ;  /* 0x0000010004087836 */ /* 0x040fe20000000000 */
        /* <DEDUP_REMOVED lines=32> */
.L_x_5257:
        /* <DEDUP_REMOVED lines=9> */
.L_x_5261:
        /* <DEDUP_REMOVED lines=182> */
.L_x_5260:
[----:B------:R-:W-:-:S04]  /*6ac0*/  IMAD R10, R22, 0x8, R17 ;  /* 0x00000008160a7824 */ /* 0x000fc800078e0211 */
[----:B------:R-:W-:-:S05]  /*6ad0*/  VIADD R10, R10, 0x38860 ;  /* 0x000388600a0a7836 */ /* 0x000fca0000000000 */
[----:B------:R-:W-:-:S04]  /*6ae0*/  PRMT R10, R189, 0x654, R10 ;  /* 0x00000654bd0a7816 */ /* 0x000fc8000000000a */
[----:B------:R1:W-:Y:S01]  /*6af0*/  SYNCS.ARRIVE.TRANS64.RED.A1T0 RZ, [R10+URZ], RZ ;  /* 0x000000ff0aff79a7 */ /* 0x0003e2000810043f */
[----:B------:R-:W-:Y:S05]  /*6b00*/  @P1 BRA `(.L_x_5261) ;  /* 0xfffffff400141947 */ /* 0x000fea000383ffff */
.L_x_5259:
[----:B------:R-:W-:Y:S05]  /*6b10*/  BSYNC B0 ;  /* 0x0000000000007941 */ /* 0x000fea0003800000 */
.L_x_5258:
        /* <DEDUP_REMOVED lines=142> */
.L_x_5253:
[----:B------:R-:W4:Y:S01]  /*7400*/  LDC R0, c[0x0][0x448] ;  /* 0x00011200ff007b82 */ /* 0x000f220000000800 */
[----:B------:R-:W-:Y:S01]  /*7410*/  VIADD R3, R214, 0x3f ;  /* 0x0000003fd6037836 */ /* 0x000fe20000000000 */
[----:B------:R-:W-:Y:S01]  /*7420*/  BSSY B0, `(.L_x_5262) ;  /* 0x000002c000007945 */ /* 0x000fe20003800000 */
[----:B------:R-:W-:Y:S01]  /*7430*/  IMAD.MOV.U32 R168, RZ, RZ, RZ ;  /* 0x000000ffffa87224 */ /* 0x000fe200078e00ff */
[----:B----4-:R-:W-:-:S13]  /*7440*/  ISETP.NE.AND P0, PT, R0, 0x1, PT ;  /* 0x000000010000780c */ /* 0x010fda0003f05270 */
[----:B------:R-:W4:Y:S08]  /*7450*/  @P0 LDC R0, c[0x0][0x44c] ;  /* 0x00011300ff000b82 */ /* 0x000f300000000800 */
[----:B------:R-:W0:Y:S01]  /*7460*/  @P0 LDC R5, c[0x0][0x450] ;  /* 0x00011400ff050b82 */ /* 0x000e220000000800 */
[----:B----4-:R-:W-:-:S05]  /*7470*/  @P0 IMAD.HI.U32 R0, R3, R0, RZ ;  /* 0x0000000003000227 */ /* 0x010fca00078e00ff */
[----:B0-----:R-:W-:-:S05]  /*7480*/  @P0 SHF.R.U32.HI R3, RZ, R5, R0 ;  /* 0x00000005ff030219 */ /* 0x001fca0000011600 */
[----:B------:R-:W-:-:S05]  /*7490*/  IMAD.IADD R3, R38, 0x1, R3 ;  /* 0x0000000126037824 */ /* 0x000fca00078e0203 */
[----:B------:R-:W-:-:S04]  /*74a0*/  SHF.R.S32.HI R0, RZ, 0x1f, R3 ;  /* 0x0000001fff007819 */ /* 0x000fc80000011403 */
[----:B------:R-:W-:-:S04]  /*74b0*/  LEA.HI R0, R0, R3, RZ, 0x6 ;  /* 0x0000000300007211 */ /* 0x000fc800078f30ff */
[----:B------:R-:W-:-:S04]  /*74c0*/  SHF.R.S32.HI R0, RZ, 0x6, R0 ;  /* 0x00000006ff007819 */ /* 0x000fc80000011400 */
[----:B------:R-:W-:-:S04]  /*74d0*/  VIMNMX R37, R37, R0, PT ;  /* 0x0000000025257248 */ /* 0x000fc80003fe0100 */
[----:B------:R-:W-:-:S13]  /*74e0*/  ISETP.GE.AND P0, PT, R37, 0x1, PT ;  /* 0x000000012500780c */ /* 0x000fda0003f06270 */
[----:B------:R-:W-:Y:S05]  /*74f0*/  @!P0 BRA `(.L_x_5263) ;  /* 0x0000000000788947 */ /* 0x000fea0003800000 */
[----:B------:R-:W4:Y:S01]  /*7500*/  LDL R4, [R1+0x54] ;  /* 0x0000540001047983 */ /* 0x000f220000100800 */
[----:B------:R-:W-:Y:S01]  /*7510*/  ULDC UR4, c[0x0][0xae8] ;  /* 0x0002ba0000047ab9 */ /* 0x000fe20000000800 */
[----:B----4-:R-:W-:-:S04]  /*7520*/  ISETP.NE.AND P0, PT, R4, RZ, PT ;  /* 0x000000ff0400720c */ /* 0x010fc80003f05270 */
[----:B------:R-:W-:-:S04]  /*7530*/  SEL R9, R4, UR4, P0 ;  /* 0x0000000404097c07 */ /* 0x000fc80008000000 */
[-C--:B------:R-:W-:Y:S02]  /*7540*/  IABS R6, R9.reuse ;  /* 0x0000000900067213 */ /* 0x080fe40000000000 */
[----:B------:R-:W-:Y:S02]  /*7550*/  IADD3 R0, R9, -0x1, R37 ;  /* 0xffffffff09007810 */ /* 0x000fe40007ffe025 */
[----:B------:R-:W0:Y:S01]  /*7560*/  I2F.RP R3, R6 ;  /* 0x0000000600037306 */ /* 0x000e220000209400 */
[-C--:B--2---:R-:W-:Y:S02]  /*7570*/  IABS R10, R9.reuse ;  /* 0x00000009000a7213 */ /* 0x084fe40000000000 */
        /* <DEDUP_REMOVED lines=22> */
.L_x_5263:
[----:B------:R-:W-:Y:S05]  /*76e0*/  BSYNC B0 ;  /* 0x0000000000007941 */ /* 0x000fea0003800000 */
.L_x_5262:
        /* <DEDUP_REMOVED lines=66> */
[----:B----4-:R-:W-:-:S05]  /*7b10*/  IMAD R0, R0, R168, RZ ;  /* 0x000000a800007224 */ /* 0x010fca00078e02ff */
[----:B------:R3:W-:Y:S01]  /*7b20*/  STL [R1+0xc], R0 ;  /* 0x00000c0001007387 */ /* 0x0007e20000100800 */
[----:B------:R-:W-:Y:S02]  /*7b30*/  VIADDMNMX R168, R0, R168, R37, PT ;  /* 0x000000a800a87246 */ /* 0x000fe40003800125 */
[----:B------:R-:W-:Y:S02]  /*7b40*/  CS2R R36, SRZ ;  /* 0x0000000000247805 */ /* 0x000fe4000001ff00 */
[----:B------:R-:W-:-:S13]  /*7b50*/  ISETP.GT.AND P1, PT, R168, R0, PT ;  /* 0x00000000a800720c */ /* 0x000fda0003f24270 */
[----:B---3--:R-:W-:Y:S05]  /*7b60*/  @!P1 BRA `(.L_x_5256) ;  /* 0x000000d800709947 */ /* 0x008fea0003800000 */
[----:B------:R-:W3:Y:S01]  /*7b70*/  LDL R0, [R1+0x70] ;  /* 0x0000700001007983 */ /* 0x000ee20000100800 */
[----:B------:R-:W-:Y:S03]  /*7b80*/  BSSY B6, `(.L_x_5264) ;  /* 0x000001d000067945 */ /* 0x000fe60003800000 */
[----:B---3--:R-:W0:Y:S02]  /*7b90*/  SHFL.IDX PT, R0, R0, RZ, 0x1f ;  /* 0x00001fff00007589 */ /* 0x008e2400000e0000 */
        /* <DEDUP_REMOVED lines=20> */
[----:B--2---:R-:W-:Y:S02]  /*7ce0*/  IMAD.U32 R10, RZ, RZ, UR4 ;  /* 0x00000004ff0a7e24 */ /* 0x004fe4000f8e00ff */
[----:B------:R-:W-:Y:S02]  /*7cf0*/  IMAD.U32 R11, RZ, RZ, UR5 ;  /* 0x00000005ff0b7e24 */ /* 0x000fe4000f8e00ff */
[----:B------:R-:W-:Y:S02]  /*7d00*/  IMAD.MOV.U32 R8, RZ, RZ, 0x70 ;  /* 0x00000070ff087424 */ /* 0x000fe400078e00ff */
[----:B------:R-:W-:Y:S02]  /*7d10*/  IMAD.MOV.U32 R12, RZ, RZ, 0x1 ;  /* 0x00000001ff0c7424 */ /* 0x000fe400078e00ff */
[----:B------:R-:W-:-:S07]  /*7d20*/  IMAD.MOV.U32 R13, RZ, RZ, RZ ;  /* 0x000000ffff0d7224 */ /* 0x000fce00078e00ff */
[----:B------:R-:W-:-:S07]  /*7d30*/  LEPC R20, `(.L_x_5265) ;  /* 0x000000001014794e */ /* 0x000fce0000000000 */
[----:B0----5:R-:W-:Y:S05]  /*7d40*/  CALL.ABS.NOINC R14 ;  /* 0x000000000e007343 */ /* 0x021fea0003c00000 */
.L_x_5265:
[----:B------:R-:W-:Y:S05]  /*7d50*/  BSYNC B6 ;  /* 0x0000000000067941 */ /* 0x000fea0003800000 */
.L_x_5264:
[----:B------:R-:W-:Y:S02]  /*7d60*/  ULDC UR4, c[0x0][0x3f4] ;  /* 0x0000fd0000047ab9 */ /* 0x000fe40000000800 */
[----:B------:R-:W-:-:S13]  /*7d70*/  ISETP.LT.AND P0, PT, RZ, UR4, PT ;  /* 0x00000004ff007c0c */ /* 0x000fda000bf01270 */
[----:B------:R-:W-:Y:S05]  /*7d80*/  @P0 BRA `(.L_x_5266) ;  /* 0x0000000000400947 */ /* 0x000fea0003800000 */
[----:B------:R-:W3:Y:S02]  /*7d90*/  LDL R20, [R1+0x68] ;  /* 0x0000680001147983 */ /* 0x000ee40000100800 */
[----:B---3--:R-:W-:-:S04]  /*7da0*/  LEA.HI R0, R20, R20, RZ, 0x1 ;  /* 0x0000001414007211 */ /* 0x008fc800078f08ff */
[----:B------:R-:W-:-:S05]  /*7db0*/  LOP3.LUT R0, R0, 0xfffffffe, RZ, 0xc0, !PT ;  /* 0xfffffffe00007812 */ /* 0x000fca00078ec0ff */
[----:B------:R-:W-:-:S05]  /*7dc0*/  IMAD.IADD R0, R20, 0x1, -R0 ;  /* 0x0000000114007824 */ /* 0x000fca00078e0a00 */
[----:B-----5:R-:W-:-:S04]  /*7dd0*/  SHF.L.U32 R2, R0, 0x1f, RZ ;  /* 0x0000001f00027819 */ /* 0x020fc800000006ff */
[----:B------:R0:W1:Y:S03]  /*7de0*/  SYNCS.PHASECHK.TRANS64.TRYWAIT P0, [R17+URZ+0x38800], R2 ;  /* 0x03880002110075a7 */ /* 0x000066000800017f */
[----:B-1----:R-:W-:Y:S05]  /*7df0*/  @!P0 NANOSLEEP.SYNCS 0x989680 ;  /* 0x009896800000895d */ /* 0x002fea0003900000 */
[----:B------:R-:W1:Y:S01]  /*7e00*/  @!P0 SYNCS.PHASECHK.TRANS64 P0, [R17+URZ+0x38800], R2 ;  /* 0x03880002110085a7 */ /* 0x000e62000800007f */
[----:B------:R-:W-:Y:S04]  /*7e10*/  BSSY B0, `(.L_x_5267) ;  /* 0x0000006000007945 */ /* 0x000fe80003800000 */
[----:B-1----:R-:W-:Y:S05]  /*7e20*/  @P0 BRA `(.L_x_5268) ;  /* 0x0000000000100947 */ /* 0x002fea0003800000 */
.L_x_5269:
[----:B-1----:R1:W3:Y:S02]  /*7e30*/  SYNCS.PHASECHK.TRANS64.TRYWAIT P0, [R17+URZ+0x38800], R2 ;  /* 0x03880002110075a7 */ /* 0x0022e4000800017f */
[----:B---3--:R-:W-:Y:S05]  /*7e40*/  @!P0 NANOSLEEP.SYNCS 0x989680 ;  /* 0x009896800000895d */ /* 0x008fea0003900000 */
[----:B------:R-:W3:Y:S02]  /*7e50*/  @!P0 SYNCS.PHASECHK.TRANS64 P0, [R17+URZ+0x38800], R2 ;  /* 0x03880002110085a7 */ /* 0x000ee4000800007f */
[----:B---3--:R-:W-:Y:S05]  /*7e60*/  @!P0 BRA `(.L_x_5269) ;  /* 0xfffffffc00f08947 */ /* 0x008fea000383ffff */
.L_x_5268:
[----:B------:R-:W-:Y:S05]  /*7e70*/  BSYNC B0 ;  /* 0x0000000000007941 */ /* 0x000fea0003800000 */
.L_x_5267:
[----:B------:R-:W-:Y:S05]  /*7e80*/  BRA `(.L_x_5270) ;  /* 0x0000002c00cc7947 */ /* 0x000fea0003800000 */
.L_x_5266:
        /* <DEDUP_REMOVED lines=22> */
[----:B--2---:R-:W-:Y:S02]  /*7ff0*/  IMAD.U32 R10, RZ, RZ, UR6 ;  /* 0x00000006ff0a7e24 */ /* 0x004fe4000f8e00ff */
        /* <DEDUP_REMOVED lines=8> */
.L_x_5272:
[----:B------:R-:W-:Y:S05]  /*8080*/  BSYNC B6 ;  /* 0x0000000000067941 */ /* 0x000fea0003800000 */
.L_x_5271:
        /* <DEDUP_REMOVED lines=36> */
[----:B--2---:R-:W-:Y:S02]  /*82d0*/  LEA.HI.X R10, R24, UR5, R3, 0x1, P0 ;  /* 0x00000005180a7c11 */ /* 0x004fe400080f0c03 */
[----:B------:R-:W-:Y:S01]  /*82e0*/  LEA.HI.X R31, R26, UR7, R31, 0x1, P1 ;  /* 0x000000071a1f7c11 */ /* 0x000fe200088f0c1f */
[----:B------:R-:W-:Y:S06]  /*82f0*/  BRA.DIV UR4, `(.L_x_5275) ;  /* 0x000001ba04107947 */ /* 0x000fec000b800000 */
[----:B------:R0:W1:Y:S04]  /*8300*/  SHFL.IDX PT, R0, R10, RZ, 0x1c1f ;  /* 0x001c1fff0a007589 */ /* 0x00006800000e0000 */
[----:B------:R0:W2:Y:S04]  /*8310*/  SHFL.IDX PT, R5, R9, RZ, 0x1c1f ;  /* 0x001c1fff09057589 */ /* 0x0000a800000e0000 */
[----:B------:R0:W3:Y:S04]  /*8320*/  SHFL.IDX PT, R8, R31, RZ, 0x1c1f ;  /* 0x001c1fff1f087589 */ /* 0x0000e800000e0000 */
[----:B------:R0:W4:Y:S02]  /*8330*/  SHFL.IDX PT, R6, R30, RZ, 0x1c1f ;  /* 0x001c1fff1e067589 */ /* 0x00012400000e0000 */
.L_x_5514:
        /* <DEDUP_REMOVED lines=8> */
[----:B------:R-:W3:Y:S01]  /*83c0*/  LDL R7, [R1+0x74] ;  /* 0x0000740001077983 */ /* 0x000ee20000100800 */
[----:B------:R-:W-:Y:S01]  /*83d0*/  ULDC UR4, c[0x0][0x3f4] ;  /* 0x0000fd0000047ab9 */ /* 0x000fe20000000800 */
[----:B--2---:R-:W-:Y:S01]  /*83e0*/  IMAD.MOV.U32 R2, RZ, RZ, R5 ;  /* 0x000000ffff027224 */ /* 0x004fe200078e0005 */
[----:B------:R-:W-:Y:S01]  /*83f0*/  ISETP.GE.AND P2, PT, R190, UR4, PT ;  /* 0x00000004be007c0c */ /* 0x000fe2000bf46270 */
[----:B-1----:R-:W-:Y:S01]  /*8400*/  IMAD.MOV.U32 R3, RZ, RZ, R0 ;  /* 0x000000ffff037224 */ /* 0x002fe200078e0000 */
[----:B------:R-:W-:Y:S02]  /*8410*/  ISETP.GE.AND P3, PT, R209, UR4, PT ;  /* 0x00000004d1007c0c */ /* 0x000fe4000bf66270 */
[----:B------:R-:W-:-:S09]  /*8420*/  CS2R R28, SRZ ;  /* 0x00000000001c7805 */ /* 0x000fd2000001ff00 */
[----:B------:R-:W-:-:S04]  /*8430*/  @!P2 IMAD.WIDE R2, R190, 0x2, R2 ;  /* 0x00000002be02a825 */ /* 0x000fc800078e0202 */
[----:B------:R-:W-:Y:S01]  /*8440*/  @!P3 IMAD.SHL.U32 R4, R209, 0x2, RZ ;  /* 0x00000002d104b824 */ /* 0x000fe200078e00ff */
[----:B------:R1:W5:Y:S01]  /*8450*/  @!P2 LD.E.64 R28, desc[UR40][R2.64] ;  /* 0x00000028021ca980 */ /* 0x000362000c101b00 */
[----:B------:R-:W-:Y:S02]  /*8460*/  CS2R R26, SRZ ;  /* 0x00000000001a7805 */ /* 0x000fe4000001ff00 */
[----:B------:R-:W-:Y:S02]  /*8470*/  CS2R R20, SRZ ;  /* 0x0000000000147805 */ /* 0x000fe4000001ff00 */
[----:B------:R-:W-:Y:S02]  /*8480*/  CS2R R24, SRZ ;  /* 0x0000000000187805 */ /* 0x000fe4000001ff00 */
[-C--:B-1----:R-:W-:Y:S02]  /*8490*/  @!P3 IADD3 R2, P0, R5, R4.reuse, RZ ;  /* 0x000000040502b210 */ /* 0x082fe40007f1e0ff */
[----:B----4-:R-:W-:-:S02]  /*84a0*/  @!P3 IADD3 R4, P1, R6, R4, RZ ;  /* 0x000000040604b210 */ /* 0x010fc40007f3e0ff */
[----:B---3--:R-:W-:Y:S01]  /*84b0*/  @!P3 SHF.L.U64.HI R11, R209, 0x1, R7 ;  /* 0x00000001d10bb819 */ /* 0x008fe20000010207 */
[----:B------:R-:W-:Y:S02]  /*84c0*/  IMAD.MOV.U32 R7, RZ, RZ, R8 ;  /* 0x000000ffff077224 */ /* 0x000fe400078e0008 */
[----:B------:R-:W-:-:S04]  /*84d0*/  @!P2 IMAD.WIDE R6, R190, 0x2, R6 ;  /* 0x00000002be06a825 */ /* 0x000fc800078e0206 */
[--C-:B------:R-:W-:Y:S01]  /*84e0*/  @!P3 IMAD.X R3, R0, 0x1, R11.reuse, P0 ;  /* 0x000000010003b824 */ /* 0x100fe200000e060b */
[----:B------:R1:W5:Y:S01]  /*84f0*/  @!P2 LD.E.64 R26, desc[UR40][R6.64] ;  /* 0x00000028061aa980 */ /* 0x000362000c101b00 */
[----:B------:R-:W-:-:S03]  /*8500*/  @!P3 IMAD.X R5, R8, 0x1, R11, P1 ;  /* 0x000000010805b824 */ /* 0x000fc600008e060b */
[----:B------:R1:W5:Y:S04]  /*8510*/  @!P3 LD.E.64 R20, desc[UR40][R2.64] ;  /* 0x000000280214b980 */ /* 0x000368000c101b00 */
[----:B------:R1:W5:Y:S02]  /*8520*/  @!P3 LD.E.64 R24, desc[UR40][R4.64] ;  /* 0x000000280418b980 */ /* 0x000364000c101b00 */
.L_x_5277:
[----:B------:R-:W-:Y:S05]  /*8530*/  BSYNC B1 ;  /* 0x0000000000017941 */ /* 0x000fea0003800000 */
.L_x_5276:
[----:B-1---5:R-:W-:Y:S01]  /*8540*/  IMAD.MOV.U32 R0, RZ, RZ, R26 ;  /* 0x000000ffff007224 */ /* 0x022fe200078e001a */
[----:B------:R-:W-:Y:S01]  /*8550*/  UMOV UR4, 0xffffffff ;  /* 0xffffffff00047882 */ /* 0x000fe20000000000 */
        /* <DEDUP_REMOVED lines=15> */
[----:B--2---:R1:W2:Y:S04]  /*8650*/  SHFL.IDX PT, R5, R10, 0x1, 0x1c1f ;  /* 0x003c1f000a057f89 */ /* 0x0042a800000e0000 */
[----:B------:R1:W0:Y:S04]  /*8660*/  SHFL.IDX PT, R4, R9, 0x1, 0x1c1f ;  /* 0x003c1f0009047f89 */ /* 0x00022800000e0000 */
[----:B------:R1:W0:Y:S04]  /*8670*/  SHFL.IDX PT, R7, R31, 0x1, 0x1c1f ;  /* 0x003c1f001f077f89 */ /* 0x00022800000e0000 */
[----:B------:R1:W0:Y:S02]  /*8680*/  SHFL.IDX PT, R14, R30, 0x1, 0x1c1f ;  /* 0x003c1f001e0e7f89 */ /* 0x00022400000e0000 */
.L_x_5520:
[----:B----4-:R-:W4:Y:S01]  /*8690*/  LDL R6, [R1+0x68] ;  /* 0x0000680001067983 */ /* 0x010f220000100800 */
[----:B------:R-:W-:Y:S01]  /*86a0*/  VIADD R32, R32, 0x20 ;  /* 0x0000002020207836 */ /* 0x000fe20000000000 */
[----:B------:R-:W-:Y:S01]  /*86b0*/  BSSY B1, `(.L_x_5279) ;  /* 0x0000023000017945 */ /* 0x000fe20003800000 */
[----:B01----:R-:W-:Y:S01]  /*86c0*/  IMAD.SHL.U32 R31, R194, 0x40, RZ ;  /* 0x00000040c21f7824 */ /* 0x003fe200078e00ff */
[----:B---3--:R-:W-:Y:S02]  /*86d0*/  CS2R R8, SRZ ;  /* 0x0000000000087805 */ /* 0x008fe4000001ff00 */
[----:B------:R-:W-:Y:S02]  /*86e0*/  CS2R R12, SRZ ;  /* 0x00000000000c7805 */ /* 0x000fe4000001ff00 */
[----:B------:R-:W-:Y:S02]  /*86f0*/  ISETP.GE.AND P0, PT, R32, R33, PT ;  /* 0x000000212000720c */ /* 0x000fe40003f06270 */
[----:B------:R-:W-:-:S02]  /*8700*/  CS2R R10, SRZ ;  /* 0x00000000000a7805 */ /* 0x000fc4000001ff00 */
[----:B----4-:R-:W-:-:S04]  /*8710*/  LEA.HI R0, R6, R6, RZ, 0x1 ;  /* 0x0000000606007211 */ /* 0x010fc800078f08ff */
[----:B------:R-:W-:-:S05]  /*8720*/  LOP3.LUT R0, R0, 0xfffffffe, RZ, 0xc0, !PT ;  /* 0xfffffffe00007812 */ /* 0x000fca00078ec0ff */
[----:B------:R-:W-:-:S05]  /*8730*/  IMAD.IADD R0, R6, 0x1, -R0 ;  /* 0x0000000106007824 */ /* 0x000fca00078e0a00 */
[----:B------:R-:W-:Y:S01]  /*8740*/  SHF.L.U32 R34, R0, 0x1f, RZ ;  /* 0x0000001f00227819 */ /* 0x000fe200000006ff */
[----:B------:R-:W-:Y:S06]  /*8750*/  @P0 BRA `(.L_x_5280) ;  /* 0x0000000000600947 */ /* 0x000fec0003800000 */
[----:B------:R-:W3:Y:S01]  /*8760*/  LDL R6, [R1+0x74] ;  /* 0x0000740001067983 */ /* 0x000ee20000100800 */
[----:B------:R-:W-:Y:S01]  /*8770*/  ULDC UR4, c[0x0][0x3f4] ;  /* 0x0000fd0000047ab9 */ /* 0x000fe20000000800 */
[----:B------:R-:W-:Y:S01]  /*8780*/  IMAD.MOV.U32 R2, RZ, RZ, R4 ;  /* 0x000000ffff027224 */ /* 0x000fe200078e0004 */
[----:B------:R-:W-:Y:S01]  /*8790*/  ISETP.GE.AND P3, PT, R209, UR4, PT ;  /* 0x00000004d1007c0c */ /* 0x000fe2000bf66270 */
[----:B--2---:R-:W-:Y:S01]  /*87a0*/  IMAD.MOV.U32 R3, RZ, RZ, R5 ;  /* 0x000000ffff037224 */ /* 0x004fe200078e0005 */
[----:B------:R-:W-:Y:S02]  /*87b0*/  ISETP.GE.AND P2, PT, R190, UR4, PT ;  /* 0x00000004be007c0c */ /* 0x000fe4000bf46270 */
[----:B------:R-:W-:Y:S01]  /*87c0*/  CS2R R12, SRZ ;  /* 0x00000000000c7805 */ /* 0x000fe2000001ff00 */
[----:B------:R-:W-:-:S08]  /*87d0*/  IMAD.MOV.U32 R8, RZ, RZ, R14 ;  /* 0x000000ffff087224 */ /* 0x000fd000078e000e */
[----:B------:R-:W-:Y:S02]  /*87e0*/  @!P3 IMAD.SHL.U32 R9, R209, 0x2, RZ ;  /* 0x00000002d109b824 */ /* 0x000fe400078e00ff */
[----:B------:R-:W-:-:S03]  /*87f0*/  @!P2 IMAD.WIDE R2, R190, 0x2, R2 ;  /* 0x00000002be02a825 */ /* 0x000fc600078e0202 */
[-C--:B------:R-:W-:Y:S02]  /*8800*/  @!P3 IADD3 R4, P0, R4, R9.reuse, RZ ;  /* 0x000000090404b210 */ /* 0x080fe40007f1e0ff */
[----:B------:R-:W-:Y:S01]  /*8810*/  CS2R R10, SRZ ;  /* 0x00000000000a7805 */ /* 0x000fe2000001ff00 */
[----:B------:R0:W5:Y:S02]  /*8820*/  @!P2 LD.E.64 R12, desc[UR40][R2.64] ;  /* 0x00000028020ca980 */ /* 0x000164000c101b00 */
[----:B0-----:R-:W-:Y:S02]  /*8830*/  CS2R R2, SRZ ;  /* 0x0000000000027805 */ /* 0x001fe4000001ff00 */
[----:B---3--:R-:W-:Y:S02]  /*8840*/  @!P3 SHF.L.U64.HI R30, R209, 0x1, R6 ;  /* 0x00000001d11eb819 */ /* 0x008fe40000010206 */
[----:B------:R-:W-:Y:S01]  /*8850*/  @!P3 IADD3 R6, P1, R14, R9, RZ ;  /* 0x000000090e06b210 */ /* 0x000fe20007f3e0ff */
[----:B------:R-:W-:-:S02]  /*8860*/  IMAD.MOV.U32 R9, RZ, RZ, R7 ;  /* 0x000000ffff097224 */ /* 0x000fc400078e0007 */
[----:B------:R-:W-:Y:S02]  /*8870*/  @!P3 IMAD.X R5, R5, 0x1, R30, P0 ;  /* 0x000000010505b824 */ /* 0x000fe400000e061e */
[----:B------:R-:W-:Y:S01]  /*8880*/  @!P2 IMAD.WIDE R14, R190, 0x2, R8 ;  /* 0x00000002be0ea825 */ /* 0x000fe200078e0208 */
[----:B------:R-:W-:Y:S02]  /*8890*/  CS2R R8, SRZ ;  /* 0x0000000000087805 */ /* 0x000fe4000001ff00 */
[----:B------:R0:W5:Y:S01]  /*88a0*/  @!P3 LD.E.64 R10, desc[UR40][R4.64] ;  /* 0x00000028040ab980 */ /* 0x000162000c101b00 */
[----:B------:R-:W-:-:S03]  /*88b0*/  @!P3 IMAD.X R7, R7, 0x1, R30, P1 ;  /* 0x000000010707b824 */ /* 0x000fc600008e061e */
[----:B------:R0:W5:Y:S04]  /*88c0*/  @!P2 LD.E.64 R2, desc[UR40][R14.64] ;  /* 0x000000280e02a980 */ /* 0x000168000c101b00 */
[----:B------:R0:W5:Y:S02]  /*88d0*/  @!P3 LD.E.64 R8, desc[UR40][R6.64] ;  /* 0x000000280608b980 */ /* 0x000164000c101b00 */
.L_x_5280:
[----:B------:R-:W-:Y:S05]  /*88e0*/  BSYNC B1 ;  /* 0x0000000000017941 */ /* 0x000fea0003800000 */
.L_x_5279:
[----:B0-----:R-:W3:Y:S01]  /*88f0*/  LDL R15, [R1+0x14] ;  /* 0x00001400010f7983 */ /* 0x001ee20000100800 */
[----:B------:R-:W0:Y:S01]  /*8900*/  SYNCS.PHASECHK.TRANS64.TRYWAIT P0, [R17+URZ+0x38800], R34 ;  /* 0x03880022110075a7 */ /* 0x000e22000800017f */
[----:B------:R-:W-:Y:S01]  /*8910*/  LOP3.LUT R31, R31, 0x1c0, RZ, 0xc0, !PT ;  /* 0x000001c01f1f7812 */ /* 0x000fe200078ec0ff */
[----:B--2--5:R-:W-:Y:S01]  /*8920*/  IMAD.MOV.U32 R5, RZ, RZ, R2 ;  /* 0x000000ffff057224 */ /* 0x024fe200078e0002 */
[----:B------:R-:W-:Y:S01]  /*8930*/  VIADDMNMX R30, R33, -R214, 0x40, PT ;  /* 0x00000040211e7446 */ /* 0x000fe200038009d6 */
[----:B------:R-:W-:Y:S01]  /*8940*/  IMAD.MOV.U32 R6, RZ, RZ, R8 ;  /* 0x000000ffff067224 */ /* 0x000fe200078e0008 */
[----:B------:R-:W-:Y:S01]  /*8950*/  LOP3.LUT R4, R31, 0x18, R18, 0xf8, !PT ;  /* 0x000000181f047812 */ /* 0x000fe200078ef812 */
[----:B------:R-:W-:Y:S01]  /*8960*/  IMAD.MOV.U32 R14, RZ, RZ, R12 ;  /* 0x000000ffff0e7224 */ /* 0x000fe200078e000c */
[----:B------:R-:W-:Y:S01]  /*8970*/  SHF.R.U32.HI R31, RZ, 0x3, R31 ;  /* 0x00000003ff1f7819 */ /* 0x000fe2000001161f */
[----:B------:R-:W-:Y:S01]  /*8980*/  IMAD.MOV.U32 R7, RZ, RZ, R9 ;  /* 0x000000ffff077224 */ /* 0x000fe200078e0009 */
[----:B------:R-:W-:Y:S01]  /*8990*/  BSSY B1, `(.L_x_5281) ;  /* 0x0000013000017945 */ /* 0x000fe20003800000 */
[----:B------:R-:W-:-:S02]  /*89a0*/  LOP3.LUT P2, RZ, R194, 0x4, RZ, 0xc0, !PT ;  /* 0x00000004c2ff7812 */ /* 0x000fc4000784c0ff */
[----:B------:R-:W-:Y:S02]  /*89b0*/  LOP3.LUT R4, R4, R31, RZ, 0x3c, !PT ;  /* 0x0000001f04047212 */ /* 0x000fe400078e3cff */
[----:B------:R-:W-:Y:S01]  /*89c0*/  PRMT R31, R31, 0x5410, R5 ;  /* 0x000054101f1f7816 */ /* 0x000fe20000000005 */
[----:B------:R-:W-:Y:S01]  /*89d0*/  IMAD.MOV.U32 R5, RZ, RZ, R3 ;  /* 0x000000ffff057224 */ /* 0x000fe200078e0003 */
[----:B------:R-:W-:Y:S02]  /*89e0*/  PRMT R45, R45, 0x5410, R14 ;  /* 0x000054102d2d7816 */ /* 0x000fe4000000000e */
[----:B------:R-:W-:Y:S02]  /*89f0*/  PRMT R31, R7, 0x7610, R31 ;  /* 0x00007610071f7816 */ /* 0x000fe4000000001f */
[----:B------:R-:W-:Y:S01]  /*8a00*/  PRMT R32, R6, 0x5410, R5 ;  /* 0x0000541006207816 */ /* 0x000fe20000000005 */
[----:B------:R-:W-:Y:S01]  /*8a10*/  IMAD.MOV.U32 R5, RZ, RZ, R13 ;  /* 0x000000ffff057224 */ /* 0x000fe200078e000d */
[----:B------:R-:W-:Y:S01]  /*8a20*/  ISETP.GE.AND P1, PT, R187, R30, PT ;  /* 0x0000001ebb00720c */ /* 0x000fe20003f26270 */
[----:B------:R-:W-:-:S03]  /*8a30*/  IMAD.MOV.U32 R6, RZ, RZ, R10 ;  /* 0x000000ffff067224 */ /* 0x000fc600078e000a */
[----:B------:R-:W-:Y:S01]  /*8a40*/  PRMT R47, R5, 0x7610, R47 ;  /* 0x00007610052f7816 */ /* 0x000fe2000000002f */
[----:B------:R-:W-:Y:S01]  /*8a50*/  IMAD.MOV.U32 R5, RZ, RZ, R11 ;  /* 0x000000ffff057224 */ /* 0x000fe200078e000b */
[----:B------:R-:W-:Y:S01]  /*8a60*/  PRMT R33, R6, 0x7610, R33 ;  /* 0x0000761006217816 */ /* 0x000fe20000000021 */
[----:B---3--:R-:W-:-:S04]  /*8a70*/  IMAD R4, R15, 0x200, R4 ;  /* 0x000002000f047824 */ /* 0x008fc800078e0204 */
[----:B------:R-:W-:-:S04]  /*8a80*/  IMAD R15, R4, 0x2, R17 ;  /* 0x00000002040f7824 */ /* 0x000fc800078e0211 */
[C---:B------:R-:W-:Y:S02]  /*8a90*/  VIADD R4, R15.reuse, 0x20400 ;  /* 0x000204000f047836 */ /* 0x040fe40000000000 */
[----:B------:R-:W-:Y:S01]  /*8aa0*/  VIADD R14, R15, 0x20440 ;  /* 0x000204400f0e7836 */ /* 0x000fe20000000000 */
[----:B0-----:R-:W-:Y:S06]  /*8ab0*/  @!P0 BRA `(.L_x_5282) ;  /* 0x000001b400048947 */ /* 0x001fec0003800000 */
.L_x_5521:
[----:B------:R-:W-:Y:S05]  /*8ac0*/  BSYNC B1 ;  /* 0x0000000000017941 */ /* 0x000fea0003800000 */
.L_x_5281:
        /* <DEDUP_REMOVED lines=55> */
.L_x_5286:
[----:B------:R-:W-:Y:S05]  /*8e40*/  BSYNC B2 ;  /* 0x0000000000027941 */ /* 0x000fea0003800000 */
.L_x_5285:
        /* <DEDUP_REMOVED lines=47> */
.L_x_5284:
[----:B------:R-:W-:Y:S05]  /*9140*/  BSYNC B1 ;  /* 0x0000000000017941 */ /* 0x000fea0003800000 */
.L_x_5283:
        /* <DEDUP_REMOVED lines=54> */
.L_x_5289:
[----:B------:R-:W-:Y:S05]  /*94b0*/  BSYNC B1 ;  /* 0x0000000000017941 */ /* 0x000fea0003800000 */
.L_x_5288:
        /* <DEDUP_REMOVED lines=27> */
[C---:B------:R-:W-:Y:S01]  /*9670*/  IMAD.U32 R7, R32.reuse, 0x10000, RZ ;  /* 0x0001000020077824 */ /* 0x040fe200078e00ff */
[----:B------:R-:W-:Y:S01]  /*9680*/  LOP3.LUT R5, R5, 0xffff0000, RZ, 0xc0, !PT ;  /* 0xffff000005057812 */ /* 0x000fe200078ec0ff */
[----:B------:R-:W-:Y:S01]  /*9690*/  IMAD.U32 R6, R33, 0x10000, RZ ;  /* 0x0001000021067824 */ /* 0x000fe200078e00ff */
[----:B------:R-:W-:Y:S01]  /*96a0*/  LOP3.LUT R32, R32, 0xffff0000, RZ, 0xc0, !PT ;  /* 0xffff000020207812 */ /* 0x000fe200078ec0ff */
[----:B------:R-:W-:Y:S01]  /*96b0*/  FFMA.FTZ R20, R9, R34, -R20 ;  /* 0x0000002209147223 */ /* 0x000fe20000010814 */
        /* <DEDUP_REMOVED lines=16> */
.L_x_5274:
        /* <DEDUP_REMOVED lines=37> */
[----:B------:R-:W3:Y:S04]  /*9a10*/  SHFL.IDX PT, R0, R24, RZ, 0x1c1f ;  /* 0x001c1fff18007589 */ /* 0x000ee800000e0000 */
[----:B------:R-:W4:Y:S04]  /*9a20*/  SHFL.IDX PT, R14, R34, RZ, 0x1c1f ;  /* 0x001c1fff220e7589 */ /* 0x000f2800000e0000 */
[----:B------:R-:W5:Y:S01]  /*9a30*/  SHFL.IDX PT, R3, R27, RZ, 0x1c1f ;  /* 0x001c1fff1b037589 */ /* 0x000f6200000e0000 */
[----:B0-----:R-:W-:-:S04]  /*9a40*/  ISETP.GE.AND P0, PT, R18, R35, PT ;  /* 0x000000231200720c */ /* 0x001fc80003f06270 */
[----:B------:R-:W-:-:S13]  /*9a50*/  ISETP.GE.OR P1, PT, R32, R25, P0 ;  /* 0x000000192000720c */ /* 0x000fda0000726670 */
[C---:B------:R-:W-:Y:S01]  /*9a60*/  @!P1 IMAD.SHL.U32 R5, R18.reuse, 0x2, RZ ;  /* 0x0000000212059824 */ /* 0x040fe200078e00ff */
[----:B------:R-:W-:-:S04]  /*9a70*/  @!P1 SHF.L.U64.HI R6, R18, 0x1, R19 ;  /* 0x0000000112069819 */ /* 0x000fc80000010213 */
[----:B-1----:R-:W-:-:S05]  /*9a80*/  @!P1 IADD3 R8, P2, R2, R5, RZ ;  /* 0x0000000502089210 */ /* 0x002fca0007f5e0ff */
[----:B---3--:R-:W-:Y:S01]  /*9a90*/  @!P1 IMAD.X R9, R0, 0x1, R6, P2 ;  /* 0x0000000100099824 */ /* 0x008fe200010e0606 */
[----:B----4-:R-:W-:-:S05]  /*9aa0*/  @!P1 IADD3 R4, P2, R14, R5, RZ ;  /* 0x000000050e049210 */ /* 0x010fca0007f5e0ff */
[----:B--2---:R-:W2:Y:S01]  /*9ab0*/  @!P1 LD.E.128 R8, desc[UR40][R8.64] ;  /* 0x0000002808089980 */ /* 0x004ea2000c101d00 */
[----:B-----5:R-:W-:-:S06]  /*9ac0*/  @!P1 IMAD.X R5, R3, 0x1, R6, P2 ;  /* 0x0000000103059824 */ /* 0x020fcc00010e0606 */
[----:B------:R-:W3:Y:S01]  /*9ad0*/  @!P1 LD.E.128 R4, desc[UR40][R4.64] ;  /* 0x0000002804049980 */ /* 0x000ee2000c101d00 */
[----:B------:R-:W-:Y:S02]  /*9ae0*/  CS2R R2, SRZ ;  /* 0x0000000000027805 */ /* 0x000fe4000001ff00 */
[----:B------:R-:W-:Y:S02]  /*9af0*/  CS2R R20, SRZ ;  /* 0x0000000000147805 */ /* 0x000fe4000001ff00 */
[----:B------:R-:W-:Y:S01]  /*9b00*/  CS2R R28, SRZ ;  /* 0x00000000001c7805 */ /* 0x000fe2000001ff00 */
[----:B------:R-:W0:Y:S01]  /*9b10*/  SHFL.IDX PT, R24, R24, 0x1, 0x1c1f ;  /* 0x003c1f0018187f89 */ /* 0x000e2200000e0000 */
[----:B------:R-:W-:-:S03]  /*9b20*/  CS2R R30, SRZ ;  /* 0x00000000001e7805 */ /* 0x000fc6000001ff00 */
[----:B------:R-:W1:Y:S04]  /*9b30*/  SHFL.IDX PT, R14, R34, 0x1, 0x1c1f ;  /* 0x003c1f00220e7f89 */ /* 0x000e6800000e0000 */
[----:B------:R-:W4:Y:S04]  /*9b40*/  SHFL.IDX PT, R27, R27, 0x1, 0x1c1f ;  /* 0x003c1f001b1b7f89 */ /* 0x000f2800000e0000 */
[----:B------:R5:W0:Y:S01]  /*9b50*/  SHFL.IDX PT, R26, R33, 0x1, 0x1c1f ;  /* 0x003c1f00211a7f89 */ /* 0x000a2200000e0000 */
        /* <DEDUP_REMOVED lines=10> */
[----:B------:R-:W-:-:S02]  /*9c00*/  @!P1 IMAD.MOV.U32 R31, RZ, RZ, R7 ;  /* 0x000000ffff1f9224 */ /* 0x000fc400078e0007 */
[----:B------:R-:W-:Y:S02]  /*9c10*/  @!P1 IMAD.MOV.U32 R21, RZ, RZ, R11 ;  /* 0x000000ffff159224 */ /* 0x000fe400078e000b */
[----:B------:R-:W-:Y:S02]  /*9c20*/  IMAD.MOV.U32 R0, RZ, RZ, R28 ;  /* 0x000000ffff007224 */ /* 0x000fe400078e001c */
        /* <DEDUP_REMOVED lines=9> */
[----:B01--45:R-:W-:-:S07]  /*9cc0*/  PRMT R33, R8, 0x7610, R33 ;  /* 0x0000761008217816 */ /* 0x033fce0000000021 */
.L_x_5531:
        /* <DEDUP_REMOVED lines=24> */
.L_x_5292:
[----:B------:R-:W-:Y:S05]  /*9e50*/  BSYNC B1 ;  /* 0x0000000000017941 */ /* 0x000fea0003800000 */
.L_x_5291:
        /* <DEDUP_REMOVED lines=16> */
[----:B------:R-:W-:Y:S01]  /*9f60*/  PRMT R52, R52, 0x5410, R15 ;  /* 0x0000541034347816 */ /* 0x000fe2000000000f */
[----:B------:R-:W-:Y:S01]  /*9f70*/  IMAD.MOV.U32 R34, RZ, RZ, R11 ;  /* 0x000000ffff227224 */ /* 0x000fe200078e000b */
[----:B------:R-:W-:Y:S01]  /*9f80*/  PRMT R53, R14, 0x5410, R24 ;  /* 0x000054100e357816 */ /* 0x000fe20000000018 */
[----:B0-----:R-:W-:Y:S06]  /*9f90*/  @!P1 BRA `(.L_x_5294) ;  /* 0x000001a400409947 */ /* 0x001fec0003800000 */
.L_x_5532:
[----:B------:R-:W-:Y:S05]  /*9fa0*/  BSYNC B1 ;  /* 0x0000000000017941 */ /* 0x000fea0003800000 */
.L_x_5293:
[----:B------:R-:W-:Y:S04]  /*9fb0*/  BSSY B1, `(.L_x_5295) ;  /* 0x000006b000017945 */ /* 0x000fe80003800000 */
[----:B------:R-:W-:Y:S05]  /*9fc0*/  @P2 BRA `(.L_x_5296) ;  /* 0x0000000400a42947 */ /* 0x000fea0003800000 */
[----:B------:R-:W2:Y:S01]  /*9fd0*/  LDL R24, [R1+0x14] ;  /* 0x0000140001187983 */ /* 0x000ea20000100800 */
[----:B0-----:R-:W-:Y:S01]  /*9fe0*/  IMAD.SHL.U32 R12, R194, 0x40, RZ ;  /* 0x00000040c20c7824 */ /* 0x001fe200078e00ff */
[----:B------:R-:W-:Y:S01]  /*9ff0*/  SHF.R.U64 R45, R28, 0x10, R29 ;  /* 0x000000101c2d7819 */ /* 0x000fe2000000121d */
[----:B------:R-:W-:Y:S01]  /*a000*/  IMAD.IADD R13, R18, 0x1, R35 ;  /* 0x00000001120d7824 */ /* 0x000fe200078e0223 */
[--C-:B------:R-:W-:Y:S02]  /*a010*/  SHF.R.U64 R44, R2, 0x10, R3.reuse ;  /* 0x00000010022c7819 */ /* 0x100fe40000001203 */
[----:B------:R-:W-:Y:S02]  /*a020*/  LOP3.LUT R14, R12, 0x1c0, RZ, 0xc0, !PT ;  /* 0x000001c00c0e7812 */ /* 0x000fe400078ec0ff */
[----:B------:R-:W-:Y:S02]  /*a030*/  SHF.R.U32.HI R39, RZ, 0x10, R3 ;  /* 0x00000010ff277819 */ /* 0x000fe40000011603 */
[----:B------:R-:W-:-:S02]  /*a040*/  LOP3.LUT R12, R14, 0x38, R18, 0xf8, !PT ;  /* 0x000000380e0c7812 */ /* 0x000fc400078ef812 */
[----:B------:R-:W-:Y:S02]  /*a050*/  SHF.R.U32.HI R15, RZ, 0x3, R14 ;  /* 0x00000003ff0f7819 */ /* 0x000fe4000001160e */
[----:B------:R-:W-:Y:S02]  /*a060*/  LOP3.LUT R13, R14, 0x38, R13, 0xf8, !PT ;  /* 0x000000380e0d7812 */ /* 0x000fe400078ef80d */
[-C--:B------:R-:W-:Y:S02]  /*a070*/  LOP3.LUT R12, R12, R15.reuse, RZ, 0x3c, !PT ;  /* 0x0000000f0c0c7212 */ /* 0x080fe400078e3cff */
[----:B------:R-:W-:Y:S02]  /*a080*/  LOP3.LUT R13, R13, R15, RZ, 0x3c, !PT ;  /* 0x0000000f0d0d7212 */ /* 0x000fe400078e3cff */
[--C-:B------:R-:W-:Y:S02]  /*a090*/  SHF.R.U64 R3, R20, 0x10, R21.reuse ;  /* 0x0000001014037819 */ /* 0x100fe40000001215 */
[----:B------:R-:W-:-:S02]  /*a0a0*/  SHF.R.U32.HI R40, RZ, 0x10, R21 ;  /* 0x00000010ff287819 */ /* 0x000fc40000011615 */
[----:B------:R-:W-:Y:S02]  /*a0b0*/  PRMT R45, R41, 0x5410, R45 ;  /* 0x00005410292d7816 */ /* 0x000fe4000000002d */
[----:B------:R-:W-:Y:S02]  /*a0c0*/  SHF.R.U32.HI R47, RZ, 0x10, R29 ;  /* 0x00000010ff2f7819 */ /* 0x000fe4000001161d */
[--C-:B------:R-:W-:Y:S01]  /*a0d0*/  SHF.R.U64 R20, R30, 0x10, R31.reuse ;  /* 0x000000101e147819 */ /* 0x100fe2000000121f */
[----:B------:R-:W-:Y:S01]  /*a0e0*/  IMAD.U32 R46, R45, 0x10000, RZ ;  /* 0x000100002d2e7824 */ /* 0x000fe200078e00ff */
[----:B------:R-:W-:Y:S02]  /*a0f0*/  SHF.R.U32.HI R2, RZ, 0x10, R31 ;  /* 0x00000010ff027819 */ /* 0x000fe4000001161f */
[C---:B------:R-:W-:Y:S02]  /*a100*/  PRMT R44, R36.reuse, 0x5432, R44 ;  /* 0x00005432242c7816 */ /* 0x040fe4000000002c */
[----:B------:R-:W-:-:S02]  /*a110*/  PRMT R36, R36, 0x5410, R3 ;  /* 0x0000541024247816 */ /* 0x000fc40000000003 */
[----:B------:R-:W-:Y:S02]  /*a120*/  PRMT R29, R43, 0x5410, R39 ;  /* 0x000054102b1d7816 */ /* 0x000fe40000000027 */
[----:B------:R-:W-:Y:S02]  /*a130*/  PRMT R33, R33, 0x5410, R40 ;  /* 0x0000541021217816 */ /* 0x000fe40000000028 */
[C---:B------:R-:W-:Y:S02]  /*a140*/  PRMT R47, R42.reuse, 0x5410, R47 ;  /* 0x000054102a2f7816 */ /* 0x040fe4000000002f */
[----:B------:R-:W-:Y:S02]  /*a150*/  PRMT R20, R41, 0x5432, R20 ;  /* 0x0000543229147816 */ /* 0x000fe40000000014 */
[----:B------:R-:W-:Y:S01]  /*a160*/  PRMT R2, R42, 0x5432, R2 ;  /* 0x000054322a027816 */ /* 0x000fe20000000002 */
[C---:B------:R-:W-:Y:S01]  /*a170*/  IMAD.U32 R48, R47.reuse, 0x10000, RZ ;  /* 0x000100002f307824 */ /* 0x040fe200078e00ff */
[----:B------:R-:W-:Y:S01]  /*a180*/  LOP3.LUT R47, R47, 0xffff0000, RZ, 0xc0, !PT ;  /* 0xffff00002f2f7812 */ /* 0x000fe200078ec0ff */
[----:B--2---:R-:W-:-:S02]  /*a190*/  IMAD R12, R24, 0x200, R12 ;  /* 0x00000200180c7824 */ /* 0x004fc400078e020c */
        /* <DEDUP_REMOVED lines=17> */
[----:B------:R-:W-:Y:S01]  /*a2b0*/  IMAD.U32 R24, R44, 0x10000, RZ ;  /* 0x000100002c187824 */ /* 0x000fe200078e00ff */
[C---:B------:R-:W-:Y:S01]  /*a2c0*/  LOP3.LUT R13, R26.reuse, 0xffff0000, RZ, 0xc0, !PT ;  /* 0xffff00001a0d7812 */ /* 0x040fe200078ec0ff */
[----:B------:R-:W-:Y:S01]  /*a2d0*/  IMAD.U32 R43, R26, 0x10000, RZ ;  /* 0x000100001a2b7824 */ /* 0x000fe200078e00ff */
[C---:B------:R-:W-:Y:S01]  /*a2e0*/  LOP3.LUT R26, R27.reuse, 0xffff0000, RZ, 0xc0, !PT ;  /* 0xffff00001b1a7812 */ /* 0x040fe200078ec0ff */
[----:B------:R-:W-:Y:S01]  /*a2f0*/  IMAD.U32 R25, R27, 0x10000, RZ ;  /* 0x000100001b197824 */ /* 0x000fe200078e00ff */
[----:B------:R-:W-:Y:S01]  /*a300*/  LOP3.LUT R27, R45, 0xffff0000, RZ, 0xc0, !PT ;  /* 0xffff00002d1b7812 */ /* 0x000fe200078ec0ff */
[C---:B------:R-:W-:Y:S01]  /*a310*/  FMUL.FTZ R49, R15.reuse, R46 ;  /* 0x0000002e0f317220 */ /* 0x040fe20000410000 */
[----:B------:R-:W-:Y:S01]  /*a320*/  FMUL.FTZ R45, R15, R24 ;  /* 0x000000180f2d7220 */ /* 0x000fe20000410000 */
[----:B------:R-:W-:-:S02]  /*a330*/  LOP3.LUT R44, R44, 0xffff0000, RZ, 0xc0, !PT ;  /* 0xffff00002c2c7812 */ /* 0x000fc400078ec0ff */
[----:B------:R-:W-:Y:S01]  /*a340*/  FFMA.FTZ R15, R28, R24, -R49 ;  /* 0x000000181c0f7223 */ /* 0x000fe20000010831 */
[-C--:B------:R-:W-:Y:S01]  /*a350*/  FMUL.FTZ R50, R40, R27.reuse ;  /* 0x0000001b28327220 */ /* 0x080fe20000410000 */
[----:B------:R-:W-:Y:S01]  /*a360*/  FFMA.FTZ R24, R28, R46, R45 ;  /* 0x0000002e1c187223 */ /* 0x000fe2000001002d */
[----:B------:R-:W-:Y:S02]  /*a370*/  IMAD.U32 R46, R29, 0x10000, RZ ;  /* 0x000100001d2e7824 */ /* 0x000fe400078e00ff */
[-C--:B------:R-:W-:Y:S01]  /*a380*/  FMUL.FTZ R40, R40, R44.reuse ;  /* 0x0000002c28287220 */ /* 0x080fe20000410000 */
[----:B------:R-:W-:Y:S01]  /*a390*/  FFMA.FTZ R28, R31, R44, -R50 ;  /* 0x0000002c1f1c7223 */ /* 0x000fe20000010832 */
[C---:B------:R-:W-:Y:S01]  /*a3a0*/  FMUL.FTZ R44, R41.reuse, R48 ;  /* 0x00000030292c7220 */ /* 0x040fe20000410000 */
[-C--:B------:R-:W-:Y:S01]  /*a3b0*/  FMUL.FTZ R41, R41, R46.reuse ;  /* 0x0000002e29297220 */ /* 0x080fe20000410000 */
[----:B------:R-:W-:Y:S01]  /*a3c0*/  FFMA.FTZ R27, R31, R27, R40 ;  /* 0x0000001b1f1b7223 */ /* 0x000fe20000010028 */
[----:B------:R-:W-:Y:S01]  /*a3d0*/  LOP3.LUT R29, R29, 0xffff0000, RZ, 0xc0, !PT ;  /* 0xffff00001d1d7812 */ /* 0x000fe200078ec0ff */
[C---:B------:R-:W-:Y:S01]  /*a3e0*/  FFMA.FTZ R31, R39.reuse, R46, -R44 ;  /* 0x0000002e271f7223 */ /* 0x040fe2000001082c */
[----:B------:R-:W-:Y:S01]  /*a3f0*/  FFMA.FTZ R41, R39, R48, R41 ;  /* 0x0000003027297223 */ /* 0x000fe20000010029 */
[----:B------:R-:W-:Y:S01]  /*a400*/  FMUL.FTZ R39, R42, R47 ;  /* 0x0000002f2a277220 */ /* 0x000fe20000410000 */
[----:B------:R-:W-:-:S02]  /*a410*/  IMAD.U32 R44, R20, 0x10000, RZ ;  /* 0x00010000142c7824 */ /* 0x000fc400078e00ff */
[-C--:B------:R-:W-:Y:S01]  /*a420*/  FMUL.FTZ R45, R42, R29.reuse ;  /* 0x0000001d2a2d7220 */ /* 0x080fe20000410000 */
[----:B------:R-:W-:Y:S02]  /*a430*/  IMAD.U32 R40, R36, 0x10000, RZ ;  /* 0x0001000024287824 */ /* 0x000fe400078e00ff */
[----:B------:R-:W-:Y:S01]  /*a440*/  FFMA.FTZ R42, R30, R29, -R39 ;  /* 0x0000001d1e2a7223 */ /* 0x000fe20000010827 */
[C---:B------:R-:W-:Y:S01]  /*a450*/  FMUL.FTZ R46, R43.reuse, R44 ;  /* 0x0000002c2b2e7220 */ /* 0x040fe20000410000 */
[----:B------:R-:W-:Y:S02]  /*a460*/  IMAD.U32 R39, R2, 0x10000, RZ ;  /* 0x0001000002277824 */ /* 0x000fe400078e00ff */
[-C--:B------:R-:W-:Y:S01]  /*a470*/  FMUL.FTZ R43, R43, R40.reuse ;  /* 0x000000282b2b7220 */ /* 0x080fe20000410000 */
[----:B------:R-:W-:Y:S02]  /*a480*/  IMAD.U32 R29, R33, 0x10000, RZ ;  /* 0x00010000211d7824 */ /* 0x000fe400078e00ff */
[----:B------:R-:W-:Y:S01]  /*a490*/  FFMA.FTZ R30, R30, R47, R45 ;  /* 0x0000002f1e1e7223 */ /* 0x000fe2000001002d */
[----:B------:R-:W-:Y:S01]  /*a4a0*/  FMUL.FTZ R45, R25, R39 ;  /* 0x00000027192d7220 */ /* 0x000fe20000410000 */
[C---:B------:R-:W-:Y:S01]  /*a4b0*/  FFMA.FTZ R46, R21.reuse, R40, -R46 ;  /* 0x00000028152e7223 */ /* 0x040fe2000001082e */
[----:B------:R-:W-:Y:S01]  /*a4c0*/  FFMA.FTZ R43, R21, R44, R43 ;  /* 0x0000002c152b7223 */ /* 0x000fe2000001002b */
[----:B------:R-:W-:Y:S01]  /*a4d0*/  LOP3.LUT R20, R20, 0xffff0000, RZ, 0xc0, !PT ;  /* 0xffff000014147812 */ /* 0x000fe200078ec0ff */
[-C--:B------:R-:W-:Y:S01]  /*a4e0*/  FMUL.FTZ R25, R25, R29.reuse ;  /* 0x0000001d19197220 */ /* 0x080fe20000410000 */
[----:B------:R-:W-:Y:S01]  /*a4f0*/  LOP3.LUT R36, R36, 0xffff0000, RZ, 0xc0, !PT ;  /* 0xffff000024247812 */ /* 0x000fe200078ec0ff */
[----:B------:R-:W-:Y:S01]  /*a500*/  FFMA.FTZ R45, R12, R29, -R45 ;  /* 0x0000001d0c2d7223 */ /* 0x000fe2000001082d */
[----:B------:R-:W-:Y:S01]  /*a510*/  LOP3.LUT R21, R2, 0xffff0000, RZ, 0xc0, !PT ;  /* 0xffff000002157812 */ /* 0x000fe200078ec0ff */
[----:B------:R-:W-:Y:S01]  /*a520*/  FFMA.FTZ R39, R12, R39, R25 ;  /* 0x000000270c277223 */ /* 0x000fe20000010019 */
[----:B------:R-:W-:Y:S01]  /*a530*/  LOP3.LUT R33, R33, 0xffff0000, RZ, 0xc0, !PT ;  /* 0xffff000021217812 */ /* 0x000fe200078ec0ff */
[C---:B------:R-:W-:Y:S01]  /*a540*/  FMUL.FTZ R2, R13.reuse, R20 ;  /* 0x000000140d027220 */ /* 0x040fe20000410000 */
[----:B------:R-:W-:Y:S01]  /*a550*/  FMUL.FTZ R13, R13, R36 ;  /* 0x000000240d0d7220 */ /* 0x000fe20000410000 */
[C---:B------:R-:W-:Y:S01]  /*a560*/  FMUL.FTZ R25, R26.reuse, R21 ;  /* 0x000000151a197220 */ /* 0x040fe20000410000 */
[----:B------:R-:W-:Y:S01]  /*a570*/  F2FP.BF16.F32.PACK_AB R24, R27, R24 ;  /* 0x000000181b18723e */ /* 0x000fe200000010ff */
        /* <DEDUP_REMOVED lines=14> */
.L_x_5296:
[----:B------:R-:W-:Y:S05]  /*a660*/  BSYNC B1 ;  /* 0x0000000000017941 */ /* 0x000fea0003800000 */
.L_x_5295:
[----:B------:R-:W-:Y:S01]  /*a670*/  PRMT R20, R32, 0x5410, R34 ;  /* 0x0000541020147816 */ /* 0x000fe20000000022 */
[----:B------:R-:W-:Y:S06]  /*a680*/  @P0 BRA `(.L_x_5287) ;  /* 0x0000000400a80947 */ /* 0x000fec0003800000 */
[----:B-1----:R-:W2:Y:S01]  /*a690*/  LDL R38, [R1+0x78] ;  /* 0x0000780001267983 */ /* 0x002ea20000100800 */
[----:B------:R-:W-:-:S04]  /*a6a0*/  VIADD R14, R187, 0x20 ;  /* 0x00000020bb0e7836 */ /* 0x000fc80000000000 */
[----:B0-----:R-:W-:Y:S01]  /*a6b0*/  IMAD.SHL.U32 R12, R14, 0x40, RZ ;  /* 0x000000400e0c7824 */ /* 0x001fe200078e00ff */
        /* <DEDUP_REMOVED lines=11> */
[----:B------:R-:W0:Y:S01]  /*a770*/  LDS.128 R24, [R2+0x20400] ;  /* 0x0204000002187984 */ /* 0x000e220000000c00 */
[----:B------:R-:W-:Y:S02]  /*a780*/  SHF.R.U64 R28, R8, 0x10, R9 ;  /* 0x00000010081c7819 */ /* 0x000fe40000001209 */
[----:B------:R-:W-:Y:S02]  /*a790*/  SHF.R.U64 R31, R4, 0x10, R5 ;  /* 0x00000010041f7819 */ /* 0x000fe40000001205 */
[----:B------:R-:W-:Y:S02]  /*a7a0*/  SHF.R.U64 R3, R10, 0x10, R11 ;  /* 0x000000100a037819 */ /* 0x000fe4000000120b */
[----:B------:R-:W-:Y:S02]  /*a7b0*/  SHF.R.U32.HI R33, RZ, 0x10, R5 ;  /* 0x00000010ff217819 */ /* 0x000fe40000011605 */
[----:B------:R-:W-:Y:S02]  /*a7c0*/  PRMT R28, R52, 0x5432, R28 ;  /* 0x00005432341c7816 */ /* 0x000fe4000000001c */
[----:B------:R-:W-:-:S02]  /*a7d0*/  PRMT R31, R51, 0x5410, R31 ;  /* 0x00005410331f7816 */ /* 0x000fc4000000001f */
[----:B------:R-:W-:Y:S02]  /*a7e0*/  SHF.R.U32.HI R10, RZ, 0x10, R11 ;  /* 0x00000010ff0a7819 */ /* 0x000fe4000001160b */
[--C-:B------:R-:W-:Y:S02]  /*a7f0*/  SHF.R.U64 R34, R6, 0x10, R7.reuse ;  /* 0x0000001006227819 */ /* 0x100fe40000001207 */
[----:B------:R-:W-:Y:S01]  /*a800*/  SHF.R.U32.HI R35, RZ, 0x10, R7 ;  /* 0x00000010ff237819 */ /* 0x000fe20000011607 */
[----:B------:R-:W-:Y:S01]  /*a810*/  IMAD.U32 R32, R31, 0x10000, RZ ;  /* 0x000100001f207824 */ /* 0x000fe200078e00ff */
[----:B------:R-:W-:Y:S01]  /*a820*/  SHF.R.U32.HI R30, RZ, 0x10, R9 ;  /* 0x00000010ff1e7819 */ /* 0x000fe20000011609 */
[----:B------:R-:W-:Y:S01]  /*a830*/  IMAD.U32 R29, R28, 0x10000, RZ ;  /* 0x000100001c1d7824 */ /* 0x000fe200078e00ff */
[----:B------:R-:W-:Y:S02]  /*a840*/  PRMT R5, R20, 0x5410, R3 ;  /* 0x0000541014057816 */ /* 0x000fe40000000003 */
[----:B------:R-:W-:-:S02]  /*a850*/  PRMT R33, R52, 0x5410, R33 ;  /* 0x0000541034217816 */ /* 0x000fc40000000021 */
[----:B------:R-:W-:Y:S02]  /*a860*/  PRMT R4, R20, 0x5432, R10 ;  /* 0x0000543214047816 */ /* 0x000fe4000000000a */
[C---:B------:R-:W-:Y:S02]  /*a870*/  PRMT R30, R53.reuse, 0x5432, R30 ;  /* 0x00005432351e7816 */ /* 0x040fe4000000001e */
[----:B------:R-:W-:Y:S01]  /*a880*/  PRMT R35, R53, 0x5410, R35 ;  /* 0x0000541035237816 */ /* 0x000fe20000000023 */
[----:B0-----:R-:W-:Y:S01]  /*a890*/  IMAD.U32 R11, R24, 0x10000, RZ ;  /* 0x00010000180b7824 */ /* 0x001fe200078e00ff */
[C---:B------:R-:W-:Y:S01]  /*a8a0*/  LOP3.LUT R21, R26.reuse, 0xffff0000, RZ, 0xc0, !PT ;  /* 0xffff00001a157812 */ /* 0x040fe200078ec0ff */
[----:B------:R-:W-:Y:S01]  /*a8b0*/  IMAD.U32 R20, R26, 0x10000, RZ ;  /* 0x000100001a147824 */ /* 0x000fe200078e00ff */
[----:B------:R-:W-:Y:S01]  /*a8c0*/  LOP3.LUT R26, R27, 0xffff0000, RZ, 0xc0, !PT ;  /* 0xffff00001b1a7812 */ /* 0x000fe200078ec0ff */
[C---:B------:R-:W-:Y:S01]  /*a8d0*/  FMUL.FTZ R37, R11.reuse, R32 ;  /* 0x000000200b257220 */ /* 0x040fe20000410000 */
[----:B------:R-:W-:Y:S01]  /*a8e0*/  FMUL.FTZ R39, R11, R29 ;  /* 0x0000001d0b277220 */ /* 0x000fe20000410000 */
[----:B------:R-:W-:Y:S01]  /*a8f0*/  IMAD.U32 R11, R30, 0x10000, RZ ;  /* 0x000100001e0b7824 */ /* 0x000fe200078e00ff */
[----:B------:R-:W-:-:S02]  /*a900*/  LOP3.LUT R28, R28, 0xffff0000, RZ, 0xc0, !PT ;  /* 0xffff00001c1c7812 */ /* 0x000fc400078ec0ff */
[----:B------:R-:W-:Y:S01]  /*a910*/  PRMT R34, R51, 0x5432, R34 ;  /* 0x0000543233227816 */ /* 0x000fe20000000022 */
[----:B--2---:R-:W0:Y:S02]  /*a920*/  LDS.128 R12, [R38+0x20400] ;  /* 0x02040000260c7984 */ /* 0x004e240000000c00 */
        /* <DEDUP_REMOVED lines=8> */
[----:B------:R-:W-:Y:S01]  /*a9b0*/  IMAD.U32 R15, R25, 0x10000, RZ ;  /* 0x00010000190f7824 */ /* 0x000fe200078e00ff */
[----:B------:R-:W-:-:S02]  /*a9c0*/  LOP3.LUT R13, R24, 0xffff0000, RZ, 0xc0, !PT ;  /* 0xffff0000180d7812 */ /* 0x000fc400078ec0ff */
[----:B------:R-:W-:Y:S01]  /*a9d0*/  LOP3.LUT R24, R25, 0xffff0000, RZ, 0xc0, !PT ;  /* 0xffff000019187812 */ /* 0x000fe200078ec0ff */
[----:B------:R-:W-:Y:S02]  /*a9e0*/  IMAD.U32 R25, R27, 0x10000, RZ ;  /* 0x000100001b197824 */ /* 0x000fe400078e00ff */
[----:B------:R-:W-:Y:S02]  /*a9f0*/  IMAD.U32 R27, R33, 0x10000, RZ ;  /* 0x00010000211b7824 */ /* 0x000fe400078e00ff */
[C---:B------:R-:W-:Y:S01]  /*aa00*/  FFMA.FTZ R37, R6.reuse, R29, -R37 ;  /* 0x0000001d06257223 */ /* 0x040fe20000010825 */
[----:B------:R-:W-:Y:S01]  /*aa10*/  FFMA.FTZ R39, R6, R32, R39 ;  /* 0x0000002006277223 */ /* 0x000fe20000010027 */
[----:B------:R-:W-:Y:S02]  /*aa20*/  IMAD.U32 R29, R35, 0x10000, RZ ;  /* 0x00010000231d7824 */ /* 0x000fe400078e00ff */
[----:B------:R-:W-:Y:S01]  /*aa30*/  FMUL.FTZ R41, R15, R27 ;  /* 0x0000001b0f297220 */ /* 0x000fe20000410000 */
[----:B------:R-:W-:-:S02]  /*aa40*/  IMAD.U32 R6, R4, 0x10000, RZ ;  /* 0x0001000004067824 */ /* 0x000fc400078e00ff */
[-C--:B------:R-:W-:Y:S01]  /*aa50*/  FMUL.FTZ R15, R15, R11.reuse ;  /* 0x0000000b0f0f7220 */ /* 0x080fe20000410000 */
[----:B------:R-:W-:Y:S01]  /*aa60*/  LOP3.LUT R32, R31, 0xffff0000, RZ, 0xc0, !PT ;  /* 0xffff00001f207812 */ /* 0x000fe200078ec0ff */
[C---:B------:R-:W-:Y:S01]  /*aa70*/  FFMA.FTZ R41, R8.reuse, R11, -R41 ;  /* 0x0000000b08297223 */ /* 0x040fe20000010829 */
[C---:B------:R-:W-:Y:S01]  /*aa80*/  FMUL.FTZ R11, R25.reuse, R29 ;  /* 0x0000001d190b7220 */ /* 0x040fe20000410000 */
[-C--:B------:R-:W-:Y:S01]  /*aa90*/  FMUL.FTZ R36, R25, R6.reuse ;  /* 0x0000000619247220 */ /* 0x080fe20000410000 */
[----:B------:R-:W-:Y:S02]  /*aaa0*/  FFMA.FTZ R15, R8, R27, R15 ;  /* 0x0000001b080f7223 */ /* 0x000fe4000001000f */
[C---:B------:R-:W-:Y:S01]  /*aab0*/  FFMA.FTZ R25, R10.reuse, R6, -R11 ;  /* 0x000000060a197223 */ /* 0x040fe2000001080b */
[----:B------:R-:W-:Y:S01]  /*aac0*/  FFMA.FTZ R36, R10, R29, R36 ;  /* 0x0000001d0a247223 */ /* 0x000fe20000010024 */
[C---:B------:R-:W-:Y:S01]  /*aad0*/  FMUL.FTZ R6, R13.reuse, R32 ;  /* 0x000000200d067220 */ /* 0x040fe20000410000 */
[----:B------:R-:W-:Y:S01]  /*aae0*/  FMUL.FTZ R10, R13, R28 ;  /* 0x0000001c0d0a7220 */ /* 0x000fe20000410000 */
[----:B------:R-:W-:-:S02]  /*aaf0*/  IMAD.U32 R8, R34, 0x10000, RZ ;  /* 0x0001000022087824 */ /* 0x000fc400078e00ff */
[C---:B------:R-:W-:Y:S01]  /*ab00*/  FFMA.FTZ R28, R7.reuse, R28, -R6 ;  /* 0x0000001c071c7223 */ /* 0x040fe20000010806 */
[----:B------:R-:W-:Y:S01]  /*ab10*/  FFMA.FTZ R10, R7, R32, R10 ;  /* 0x00000020070a7223 */ /* 0x000fe2000001000a */
[----:B------:R-:W-:Y:S02]  /*ab20*/  IMAD.U32 R6, R5, 0x10000, RZ ;  /* 0x0001000005067824 */ /* 0x000fe400078e00ff */
[----:B------:R-:W-:Y:S01]  /*ab30*/  FMUL.FTZ R32, R20, R8 ;  /* 0x0000000814207220 */ /* 0x000fe20000410000 */
[----:B------:R-:W-:Y:S02]  /*ab40*/  LOP3.LUT R11, R30, 0xffff0000, RZ, 0xc0, !PT ;  /* 0xffff00001e0b7812 */ /* 0x000fe400078ec0ff */
[----:B------:R-:W-:Y:S01]  /*ab50*/  LOP3.LUT R33, R33, 0xffff0000, RZ, 0xc0, !PT ;  /* 0xffff000021217812 */ /* 0x000fe200078ec0ff */
[-C--:B------:R-:W-:Y:S01]  /*ab60*/  FMUL.FTZ R20, R20, R6.reuse ;  /* 0x0000000614147220 */ /* 0x080fe20000410000 */
[----:B------:R-:W-:Y:S01]  /*ab70*/  FFMA.FTZ R32, R9, R6, -R32 ;  /* 0x0000000609207223 */ /* 0x000fe20000010820 */
[----:B------:R-:W-:-:S02]  /*ab80*/  LOP3.LUT R34, R34, 0xffff0000, RZ, 0xc0, !PT ;  /* 0xffff000022227812 */ /* 0x000fc400078ec0ff */
[----:B------:R-:W-:Y:S02]  /*ab90*/  LOP3.LUT R6, R5, 0xffff0000, RZ, 0xc0, !PT ;  /* 0xffff000005067812 */ /* 0x000fe400078ec0ff */
[----:B------:R-:W-:Y:S02]  /*aba0*/  LOP3.LUT R35, R35, 0xffff0000, RZ, 0xc0, !PT ;  /* 0xffff000023237812 */ /* 0x000fe400078ec0ff */
[----:B------:R-:W-:Y:S01]  /*abb0*/  LOP3.LUT R5, R4, 0xffff0000, RZ, 0xc0, !PT ;  /* 0xffff000004057812 */ /* 0x000fe200078ec0ff */
[C---:B------:R-:W-:Y:S01]  /*abc0*/  FMUL.FTZ R13, R24.reuse, R33 ;  /* 0x00000021180d7220 */ /* 0x040fe20000410000 */
[----:B------:R-:W-:Y:S01]  /*abd0*/  FMUL.FTZ R30, R24, R11 ;  /* 0x0000000b181e7220 */ /* 0x000fe20000410000 */
[----:B------:R-:W-:Y:S01]  /*abe0*/  FFMA.FTZ R20, R9, R8, R20 ;  /* 0x0000000809147223 */ /* 0x000fe20000010014 */
[C---:B------:R-:W-:Y:S01]  /*abf0*/  FMUL.FTZ R4, R21.reuse, R34 ;  /* 0x0000002215047220 */ /* 0x040fe20000410000 */
[C---:B------:R-:W-:Y:S01]  /*ac00*/  FMUL.FTZ R9, R26.reuse, R35 ;  /* 0x000000231a097220 */ /* 0x040fe20000410000 */
[-C--:B------:R-:W-:Y:S01]  /*ac10*/  FMUL.FTZ R21, R21, R6.reuse ;  /* 0x0000000615157220 */ /* 0x080fe20000410000 */
[----:B------:R-:W-:Y:S01]  /*ac20*/  FMUL.FTZ R26, R26, R5 ;  /* 0x000000051a1a7220 */ /* 0x000fe20000410000 */
[C---:B------:R-:W-:Y:S01]  /*ac30*/  FFMA.FTZ R24, R12.reuse, R11, -R13 ;  /* 0x0000000b0c187223 */ /* 0x040fe2000001080d */
[----:B------:R-:W-:Y:S01]  /*ac40*/  FFMA.FTZ R30, R12, R33, R30 ;  /* 0x000000210c1e7223 */ /* 0x000fe2000001001e */
[C---:B------:R-:W-:Y:S01]  /*ac50*/  FFMA.FTZ R7, R3.reuse, R6, -R4 ;  /* 0x0000000603077223 */ /* 0x040fe20000010804 */
[C---:B------:R-:W-:Y:S01]  /*ac60*/  FFMA.FTZ R12, R14.reuse, R5, -R9 ;  /* 0x000000050e0c7223 */ /* 0x040fe20000010809 */
        /* <DEDUP_REMOVED lines=12> */
.L_x_5287:
[----:B------:R-:W-:Y:S05]  /*ad30*/  BSYNC B0 ;  /* 0x0000000000007941 */ /* 0x000fea0003800000 */
.L_x_5273:
        /* <DEDUP_REMOVED lines=8> */
.L_x_5270:
[----:B------:R-:W-:-:S13]  /*adc0*/  ISETP.NE.AND P0, PT, R188, 0x3, PT ;  /* 0x00000003bc00780c */ /* 0x000fda0003f05270 */
[----:B------:R-:W-:Y:S05]  /*add0*/  @!P0 BRA `(.L_x_5297) ;  /* 0x0000000000048947 */ /* 0x000fea0003800000 */
[----:B------:R-:W-:Y:S01]  /*ade0*/  BPT.TRAP 0x1 ;  /* 0x000000040000795c */ /* 0x000fe20000300000 */
.L_x_5297:
[----:B------:R-:W-:Y:S01]  /*adf0*/  IMAD R20, R22, 0x8, R17 ;  /* 0x0000000816147824 */ /* 0x000fe200078e0211 */
[----:B-1----:R-:W-:-:S04]  /*ae00*/  SHF.L.U32 R13, R23, 0x1f, RZ ;  /* 0x0000001f170d7819 */ /* 0x002fc800000006ff */
[----:B------:R1:W3:Y:S01]  /*ae10*/  SYNCS.PHASECHK.TRANS64.TRYWAIT P1, [R20+URZ+0x38830], R13 ;  /* 0x0388300d140075a7 */ /* 0x0002e2000802017f */
[----:B------:R-:W-:Y:S05]  /*ae20*/  @!P0 BRA `(.L_x_5298) ;  /* 0x0000000000048947 */ /* 0x000fea0003800000 */
[----:B------:R-:W-:Y:S01]  /*ae30*/  BPT.TRAP 0x1 ;  /* 0x000000040000795c */ /* 0x000fe20000300000 */
.L_x_5298:
[C---:B0-2---:R-:W-:Y:S02]  /*ae40*/  VIADD R2, R17.reuse, 0x22400 ;  /* 0x0002240011027836 */ /* 0x045fe40000000000 */
[----:B------:R-:W-:-:S03]  /*ae50*/  VIADD R3, R17, 0x20400 ;  /* 0x0002040011037836 */ /* 0x000fc60000000000 */
        /* <DEDUP_REMOVED lines=8> */
.L_x_5299:
        /* <DEDUP_REMOVED lines=16> */
[----:B------:R-:W-:Y:S02]  /*afe0*/  VIADD R8, R4, 0x4 ;  /* 0x0000000404087836 */ /* 0x000fe40000000000 */
[----:B------:R-:W-:Y:S02]  /*aff0*/  IMAD.MOV.U32 R9, RZ, RZ, 0x40000040 ;  /* 0x40000040ff097424 */ /* 0x000fe400078e00ff */
[----:B------:R-:W-:Y:S02]  /*b000*/  IMAD.MOV.U32 R3, RZ, RZ, 0x40000040 ;  /* 0x40000040ff037424 */ /* 0x000fe400078e00ff */
[----:B------:R-:W-:Y:S01]  /*b010*/  HGMMA.64x64x16.F32.BF16 R24, gdesc[UR4], RZ, !UPT, gsb0 ;  /* 0x00e00000041879f0 */ /* 0x000fe2000c0018ff */
[----:B------:R-:W-:Y:S02]  /*b020*/  R2UR UR4, R10 ;  /* 0x000000000a0472ca */ /* 0x000fe400000e0000 */
        /* <DEDUP_REMOVED lines=28> */
.L_x_5533:
[----:B------:R-:W-:Y:S05]  /*b1f0*/  BSYNC B0 ;  /* 0x0000000000007941 */ /* 0x000fea0003800000 */
.L_x_5301:
[----:B------:R-:W-:Y:S05]  /*b200*/  @!P0 BRA `(.L_x_5303) ;  /* 0x0000000000048947 */ /* 0x000fea0003800000 */
[----:B------:R-:W-:Y:S01]  /*b210*/  BPT.TRAP 0x1 ;  /* 0x000000040000795c */ /* 0x000fe20000300000 */
.L_x_5303:
[----:B------:R3:W4:Y:S01]  /*b220*/  SYNCS.PHASECHK.TRANS64.TRYWAIT P1, [R20+URZ+0x38850], R13 ;  /* 0x0388500d140075a7 */ /* 0x000722000802017f */
[----:B------:R-:W-:Y:S05]  /*b230*/  @!P0 BRA `(.L_x_5304) ;  /* 0x0000000000048947 */ /* 0x000fea0003800000 */
[----:B------:R-:W-:Y:S01]  /*b240*/  BPT.TRAP 0x1 ;  /* 0x000000040000795c */ /* 0x000fe20000300000 */
.L_x_5304:
[----:B--2---:R-:W-:-:S05]  /*b250*/  VIADD R0, R17, 0x400 ;  /* 0x0000040011007836 */ /* 0x004fca0000000000 */
[----:B------:R-:W-:-:S04]  /*b260*/  SHF.R.U32.HI R0, RZ, 0x4, R0 ;  /* 0x00000004ff007819 */ /* 0x000fc80000011600 */
[----:B------:R-:W-:Y:S01]  /*b270*/  LOP3.LUT R0, R0, 0x3fff, RZ, 0xc0, !PT ;  /* 0x00003fff00007812 */ /* 0x000fe200078ec0ff */
[----:B----4-:R-:W-:Y:S06]  /*b280*/  @P1 BRA `(.L_x_5305) ;  /* 0x0000000000081947 */ /* 0x010fec0003800000 */
[----:B------:R-:W2:Y:S02]  /*b290*/  SYNCS.PHASECHK.TRANS64.TRYWAIT P1, [R20+URZ+0x38850], R13 ;  /* 0x0388500d140075a7 */ /* 0x000ea4000802017f */
[----:B--2---:R-:W-:Y:S05]  /*b2a0*/  @!P1 BRA `(.L_x_5306) ;  /* 0x0000019000b89947 */ /* 0x004fea0003800000 */
.L_x_5305:
[----:B------:R-:W-:Y:S05]  /*b2b0*/  WARPSYNC.ALL ;  /* 0x0000000000007948 */ /* 0x000fea0003800000 */
[----:B------:R-:W-:Y:S01]  /*b2c0*/  LOP3.LUT R207, R0, 0x10000, RZ, 0xfc, !PT ;  /* 0x0001000000cf7812 */ /* 0x000fe200078efcff */
[----:B------:R-:W-:Y:S01]  /*b2d0*/  VIADD R0, R17, 0x26400 ;  /* 0x0002640011007836 */ /* 0x000fe20000000000 */
[----:B------:R-:W-:-:S03]  /*b2e0*/  WARPGROUP.ARRIVE ;  /* 0x00000000000079c5 */ /* 0x000fc60000000000 */
[----:B------:R-:W-:-:S03]  /*b2f0*/  IMAD R12, R22, 0x1000, R207 ;  /* 0x00001000160c7824 */ /* 0x000fc600078e02cf */
[----:B------:R-:W4:Y:S01]  /*b300*/  S2R R21, SR_TID.X ;  /* 0x0000000000157919 */ /* 0x000f220000002100 */
[----:B0123--:R-:W-:Y:S01]  /*b310*/  IMAD.MOV.U32 R13, RZ, RZ, 0x40000040 ;  /* 0x40000040ff0d7424 */ /* 0x00ffe200078e00ff */
[----:B------:R-:W-:Y:S01]  /*b320*/  SHF.R.U32.HI R0, RZ, 0x4, R0 ;  /* 0x00000004ff007819 */ /* 0x000fe20000011600 */
[----:B------:R-:W-:Y:S01]  /*b330*/  IMAD.MOV.U32 R3, RZ, RZ, 0x40000040 ;  /* 0x40000040ff037424 */ /* 0x000fe200078e00ff */
[C---:B------:R-:W-:Y:S01]  /*b340*/  R2UR UR6, R12.reuse ;  /* 0x000000000c0672ca */ /* 0x040fe200000e0000 */
[----:B------:R-:W-:Y:S01]  /*b350*/  VIADD R14, R12, 0x2 ;  /* 0x000000020c0e7836 */ /* 0x000fe20000000000 */
[----:B------:R-:W-:Y:S01]  /*b360*/  LOP3.LUT R0, R0, 0x3fff, RZ, 0xc0, !PT ;  /* 0x00003fff00007812 */ /* 0x000fe200078ec0ff */
[----:B------:R-:W-:Y:S01]  /*b370*/  IMAD.MOV.U32 R15, RZ, RZ, 0x40000040 ;  /* 0x40000040ff0f7424 */ /* 0x000fe200078e00ff */
[----:B------:R-:W-:Y:S01]  /*b380*/  R2UR UR7, R13 ;  /* 0x000000000d0772ca */ /* 0x000fe200000e0000 */
[----:B------:R-:W-:Y:S01]  /*b390*/  IMAD.MOV.U32 R57, RZ, RZ, 0x40000040 ;  /* 0x40000040ff397424 */ /* 0x000fe200078e00ff */
[----:B------:R-:W-:Y:S01]  /*b3a0*/  LOP3.LUT R2, R0, 0x10000, RZ, 0xfc, !PT ;  /* 0x0001000000027812 */ /* 0x000fe200078efcff */
[----:B------:R-:W-:Y:S01]  /*b3b0*/  VIADD R60, R12, 0x800 ;  /* 0x000008000c3c7836 */ /* 0x000fe20000000000 */
[----:B------:R-:W-:-:S02]  /*b3c0*/  R2UR UR5, R3 ;  /* 0x00000000030572ca */ /* 0x000fc400000e0000 */
[C---:B------:R-:W-:Y:S01]  /*b3d0*/  R2UR UR4, R2.reuse ;  /* 0x00000000020472ca */ /* 0x040fe200000e0000 */
[C---:B------:R-:W-:Y:S02]  /*b3e0*/  VIADD R56, R2.reuse, 0x2 ;  /* 0x0000000202387836 */ /* 0x040fe40000000000 */
[----:B------:R-:W-:-:S10]  /*b3f0*/  VIADD R58, R2, 0x800 ;  /* 0x00000800023a7836 */ /* 0x000fd40000000000 */
        /* <DEDUP_REMOVED lines=355> */
[----:B------:R-:W-:Y:S02]  /*ca30*/  R2UR UR6, R14 ;  /* 0x000000000e0672ca */ /* 0x000fe400000e0000 */
[----:B------:R-:W-:Y:S02]  /*ca40*/  R2UR UR7, R15 ;  /* 0x000000000f0772ca */ /* 0x000fe400000e0000 */
[----:B------:R-:W-:Y:S02]  /*ca50*/  R2UR UR4, R56 ;  /* 0x00000000380472ca */ /* 0x000fe400000e0000 */
[----:B------:R-:W-:Y:S02]  /*ca60*/  R2UR UR5, R57 ;  /* 0x00000000390572ca */ /* 0x000fe400000e0000 */
        /* <DEDUP_REMOVED lines=19> */
.L_x_5307:
[----:B------:R-:W2:Y:S01]  /*cba0*/  LDL R0, [R1+0x18] ;  /* 0x0000180001007983 */ /* 0x000ea20000100800 */
[----:B------:R-:W0:Y:S01]  /*cbb0*/  LDC R12, c[0x0][0x448] ;  /* 0x00011200ff0c7b82 */ /* 0x000e220000000800 */
[----:B------:R-:W-:Y:S02]  /*cbc0*/  ULDC UR4, c[0x0][0xa80] ;  /* 0x0002a00000047ab9 */ /* 0x000fe40000000800 */
[----:B------:R-:W3:Y:S01]  /*cbd0*/  LDL R56, [R1+0x10] ;  /* 0x0000100001387983 */ /* 0x000ee20000100800 */
[----:B------:R-:W-:Y:S02]  /*cbe0*/  LOP3.LUT R16, R16, 0xffffffef, RZ, 0xc0, !PT ;  /* 0xffffffef10107812 */ /* 0x000fe400078ec0ff */
[----:B0-----:R-:W-:-:S13]  /*cbf0*/  ISETP.NE.AND P5, PT, R12, 0x1, PT ;  /* 0x000000010c00780c */ /* 0x001fda0003fa5270 */
[----:B------:R-:W0:Y:S01]  /*cc00*/  @P5 LDC R13, c[0x0][0x44c] ;  /* 0x00011300ff0d5b82 */ /* 0x000e220000000800 */
[----:B------:R-:W-:-:S07]  /*cc10*/  @P5 LOP3.LUT R16, R16, 0x10, RZ, 0xfc, !PT ;  /* 0x0000001010105812 */ /* 0x000fce00078efcff */
[----:B------:R-:W1:Y:S01]  /*cc20*/  @P5 LDC R15, c[0x0][0x450] ;  /* 0x00011400ff0f5b82 */ /* 0x000e620000000800 */
[----:B--2---:R-:W-:-:S04]  /*cc30*/  IMAD.IADD R0, R0, 0x1, R214 ;  /* 0x0000000100007824 */ /* 0x004fc800078e02d6 */
[----:B0-----:R-:W-:-:S05]  /*cc40*/  @P5 IMAD.HI.U32 R12, R0, R13, RZ ;  /* 0x0000000d000c5227 */ /* 0x001fca00078e00ff */
[----:B-1----:R-:W-:Y:S01]  /*cc50*/  @P5 SHF.R.U32.HI R0, RZ, R15, R12 ;  /* 0x0000000fff005219 */ /* 0x002fe2000001160c */
[----:B------:R-:W-:-:S04]  /*cc60*/  IMAD R12, R168, -0x40, R21 ;  /* 0xffffffc0a80c7824 */ /* 0x000fc800078e0215 */
[----:B------:R-:W0:Y:S01]  /*cc70*/  SHFL.IDX PT, R14, R0, RZ, 0x1c1f ;  /* 0x001c1fff000e7589 */ /* 0x000e2200000e0000 */
[----:B------:R-:W-:Y:S02]  /*cc80*/  IADD3 R13, R213, 0x1, R12 ;  /* 0x00000001d50d7810 */ /* 0x000fe40007ffe00c */
[----:B---3--:R-:W-:Y:S02]  /*cc90*/  IADD3 R12, -R56, R12, R213 ;  /* 0x0000000c380c7210 */ /* 0x008fe40007ffe1d5 */
[----:B------:R-:W-:Y:S02]  /*cca0*/  IADD3 R13, -R208, R13, -R56 ;  /* 0x0000000dd00d7210 */ /* 0x000fe40007ffe938 */
[----:B------:R-:W2:Y:S02]  /*ccb0*/  LDL R56, [R1] ;  /* 0x0000000001387983 */ /* 0x000ea40000100800 */
        /* <DEDUP_REMOVED lines=43> */
[----:B------:R-:W-:Y:S01]  /*cf70*/  FSEL R37, R52, -INF , P2 ;  /* 0xff80000034257808 */ /* 0x000fe20001000000 */
[----:B------:R-:W0:Y:S01]  /*cf80*/  SHFL.IDX PT, R14, R0, 0x1, 0x1c1f ;  /* 0x003c1f00000e7f89 */ /* 0x000e2200000e0000 */
[----:B------:R-:W-:Y:S02]  /*cf90*/  FMNMX.FTZ R24, R49, R24, !PT ;  /* 0x0000001831187209 */ /* 0x000fe40007810000 */
[----:B------:R-:W-:Y:S02]  /*cfa0*/  FSEL R53, R53, -INF , P1 ;  /* 0xff80000035357808 */ /* 0x000fe40000800000 */
[----:B------:R-:W-:-:S04]  /*cfb0*/  FMNMX.FTZ R24, R37, R24, !PT ;  /* 0x0000001825187209 */ /* 0x000fc80007810000 */
[----:B------:R-:W-:-:S05]  /*cfc0*/  FMNMX.FTZ R24, R53, R24, !PT ;  /* 0x0000001835187209 */ /* 0x000fca0007810000 */
[----:B------:R-:W1:Y:S01]  /*cfd0*/  SHFL.BFLY PT, R33, R24, 0x2, 0x1f ;  /* 0x0c401f0018217f89 */ /* 0x000e6200000e0000 */
[----:B0-----:R-:W-:Y:S01]  /*cfe0*/  VIADDMNMX R14, R14, R13, R12, PT ;  /* 0x0000000d0e0e7246 */ /* 0x001fe2000380010c */
[----:B------:R-:W-:-:S03]  /*cff0*/  IMAD.U32 R12, RZ, RZ, UR4 ;  /* 0x00000004ff0c7e24 */ /* 0x000fc6000f8e00ff */
[C---:B------:R-:W-:Y:S02]  /*d000*/  ISETP.GT.AND P1, PT, R14.reuse, RZ, PT ;  /* 0x000000ff0e00720c */ /* 0x040fe40003f24270 */
[C---:B------:R-:W-:Y:S02]  /*d010*/  ISETP.GT.AND P2, PT, R14.reuse, 0x1, PT ;  /* 0x000000010e00780c */ /* 0x040fe40003f44270 */
[----:B------:R-:W-:Y:S02]  /*d020*/  ISETP.GT.AND P3, PT, R14, 0x8, PT ;  /* 0x000000080e00780c */ /* 0x000fe40003f64270 */
[----:B------:R-:W-:Y:S02]  /*d030*/  FSEL R27, R27, -INF , P2 ;  /* 0xff8000001b1b7808 */ /* 0x000fe40001000000 */
[----:B------:R-:W-:Y:S02]  /*d040*/  FSEL R71, R30, -INF , P3 ;  /* 0xff8000001e477808 */ /* 0x000fe40001800000 */
[----:B-1----:R-:W-:-:S02]  /*d050*/  FMNMX.FTZ R28, R24, R33, !PT ;  /* 0x00000021181c7209 */ /* 0x002fc40007810000 */
[----:B------:R-:W-:Y:S02]  /*d060*/  FSEL R33, R26, -INF , P1 ;  /* 0xff8000001a217808 */ /* 0x000fe40000800000 */
[C---:B------:R-:W-:Y:S01]  /*d070*/  ISETP.GT.AND P1, PT, R14.reuse, 0x9, PT ;  /* 0x000000090e00780c */ /* 0x040fe20003f24270 */
[----:B------:R-:W0:Y:S01]  /*d080*/  SHFL.BFLY PT, R13, R28, 0x1, 0x1f ;  /* 0x0c201f001c0d7f89 */ /* 0x000e2200000e0000 */
        /* <DEDUP_REMOVED lines=25> */
[----:B0-----:R-:W-:Y:S02]  /*d220*/  FMNMX.FTZ R13, R28, R13, !PT ;  /* 0x0000000d1c0d7209 */ /* 0x001fe40007810000 */
[----:B------:R-:W-:Y:S02]  /*d230*/  ISETP.GT.AND P1, PT, R14, 0x30, PT ;  /* 0x000000300e00780c */ /* 0x000fe40003f24270 */
[----:B------:R-:W-:Y:S01]  /*d240*/  FSEL R79, R47, -INF , P3 ;  /* 0xff8000002f4f7808 */ /* 0x000fe20001800000 */
[----:B------:R-:W-:Y:S01]  /*d250*/  FMUL.FTZ R26, R13, R12 ;  /* 0x0000000c0d1a7220 */ /* 0x000fe20000410000 */
[----:B------:R-:W-:-:S02]  /*d260*/  FMNMX.FTZ R24, R77, R24, !PT ;  /* 0x000000184d187209 */ /* 0x000fc40007810000 */
[----:B------:R-:W-:Y:S02]  /*d270*/  ISETP.GT.AND P2, PT, R14, 0x31, PT ;  /* 0x000000310e00780c */ /* 0x000fe40003f44270 */
[----:B------:R-:W-:Y:S02]  /*d280*/  FSEL R85, R50, -INF , P1 ;  /* 0xff80000032557808 */ /* 0x000fe40000800000 */
[----:B------:R-:W-:Y:S02]  /*d290*/  FMNMX.FTZ R24, R79, R24, !PT ;  /* 0x000000184f187209 */ /* 0x000fe40007810000 */
[----:B------:R-:W-:Y:S02]  /*d2a0*/  FSETP.NEU.FTZ.AND P4, PT, R13, -INF , PT ;  /* 0xff8000000d00780b */ /* 0x000fe40003f9d000 */
[----:B------:R-:W-:Y:S02]  /*d2b0*/  ISETP.GT.AND P1, PT, R14, 0x38, PT ;  /* 0x000000380e00780c */ /* 0x000fe40003f24270 */
[----:B------:R-:W-:-:S02]  /*d2c0*/  FSEL R87, R51, -INF , P2 ;  /* 0xff80000033577808 */ /* 0x000fc40001000000 */
[----:B------:R-:W-:Y:S02]  /*d2d0*/  FMNMX.FTZ R24, R85, R24, !PT ;  /* 0x0000001855187209 */ /* 0x000fe40007810000 */
[----:B------:R-:W-:Y:S02]  /*d2e0*/  FSEL R0, R26, RZ, P4 ;  /* 0x000000ff1a007208 */ /* 0x000fe40002000000 */
[----:B------:R-:W-:Y:S02]  /*d2f0*/  ISETP.GT.AND P2, PT, R14, 0x39, PT ;  /* 0x000000390e00780c */ /* 0x000fe40003f44270 */
[----:B------:R-:W-:Y:S01]  /*d300*/  FSEL R89, R54, -INF , P1 ;  /* 0xff80000036597808 */ /* 0x000fe20000800000 */
[--C-:B------:R-:W-:Y:S01]  /*d310*/  FFMA.FTZ R51, R25, R12, -R0.reuse ;  /* 0x0000000c19337223 */ /* 0x100fe20000010800 */
[----:B------:R-:W-:Y:S01]  /*d320*/  FMNMX.FTZ R24, R87, R24, !PT ;  /* 0x0000001857187209 */ /* 0x000fe20007810000 */
[-CC-:B------:R-:W-:Y:S01]  /*d330*/  FFMA.FTZ R154, R15, R12.reuse, -R0.reuse ;  /* 0x0000000c0f9a7223 */ /* 0x180fe20000010800 */
[----:B------:R-:W-:Y:S01]  /*d340*/  FSEL R25, R55, -INF , P2 ;  /* 0xff80000037197808 */ /* 0x000fe20001000000 */
[--C-:B------:R-:W-:Y:S01]  /*d350*/  FFMA.FTZ R152, R21, R12, -R0.reuse ;  /* 0x0000000c15987223 */ /* 0x100fe20000010800 */
[----:B------:R-:W-:Y:S01]  /*d360*/  FMNMX.FTZ R24, R89, R24, !PT ;  /* 0x0000001859187209 */ /* 0x000fe20007810000 */
[-CC-:B------:R-:W-:Y:S01]  /*d370*/  FFMA.FTZ R55, R29, R12.reuse, -R0.reuse ;  /* 0x0000000c1d377223 */ /* 0x180fe20000010800 */
[--C-:B------:R-:W-:Y:S01]  /*d380*/  FFMA.FTZ R164, R57, R12, -R0.reuse ;  /* 0x0000000c39a47223 */ /* 0x100fe20000010800 */
[----:B------:R-:W-:Y:S01]  /*d390*/  MUFU.EX2 R51, R51 ;  /* 0x0000003300337308 */ /* 0x000fe20000000800 */
[----:B------:R-:W-:Y:S01]  /*d3a0*/  FMNMX.FTZ R24, R25, R24, !PT ;  /* 0x0000001819187209 */ /* 0x000fe20007810000 */
[-CC-:B------:R-:W-:Y:S01]  /*d3b0*/  FFMA.FTZ R57, R59, R12.reuse, -R0.reuse ;  /* 0x0000000c3b397223 */ /* 0x180fe20000010800 */
[-CC-:B------:R-:W-:Y:S01]  /*d3c0*/  FFMA.FTZ R166, R63, R12.reuse, -R0.reuse ;  /* 0x0000000c3fa67223 */ /* 0x180fe20000010800 */
[-CC-:B------:R-:W-:Y:S01]  /*d3d0*/  FFMA.FTZ R47, R69, R12.reuse, -R0.reuse ;  /* 0x0000000c452f7223 */ /* 0x180fe20000010800 */
[-CC-:B------:R-:W-:Y:S01]  /*d3e0*/  FFMA.FTZ R160, R67, R12.reuse, -R0.reuse ;  /* 0x0000000c43a07223 */ /* 0x180fe20000010800 */
[----:B------:R-:W0:Y:S01]  /*d3f0*/  SHFL.BFLY PT, R15, R24, 0x2, 0x1f ;  /* 0x0c401f00180f7f89 */ /* 0x000e2200000e0000 */
[-CC-:B------:R-:W-:Y:S01]  /*d400*/  FFMA.FTZ R41, R41, R12.reuse, -R0.reuse ;  /* 0x0000000c29297223 */ /* 0x180fe20000010800 */
[----:B------:R-:W1:Y:S01]  /*d410*/  MUFU.EX2 R152, R152 ;  /* 0x0000009800987308 */ /* 0x000e620000000800 */
[-CC-:B------:R-:W-:Y:S01]  /*d420*/  FFMA.FTZ R162, R61, R12.reuse, -R0.reuse ;  /* 0x0000000c3da27223 */ /* 0x180fe20000010800 */
[-CC-:B------:R-:W-:Y:S01]  /*d430*/  FFMA.FTZ R43, R65, R12.reuse, -R0.reuse ;  /* 0x0000000c412b7223 */ /* 0x180fe20000010800 */
[-CC-:B------:R-:W-:Y:S01]  /*d440*/  FFMA.FTZ R156, R45, R12.reuse, -R0.reuse ;  /* 0x0000000c2d9c7223 */ /* 0x180fe20000010800 */
[-CC-:B------:R-:W-:Y:S01]  /*d450*/  FFMA.FTZ R29, R49, R12.reuse, -R0.reuse ;  /* 0x0000000c311d7223 */ /* 0x180fe20000010800 */
[-CC-:B------:R-:W-:Y:S01]  /*d460*/  FFMA.FTZ R158, R37, R12.reuse, -R0.reuse ;  /* 0x0000000c259e7223 */ /* 0x180fe20000010800 */
[----:B------:R-:W-:-:S02]  /*d470*/  FFMA.FTZ R21, R53, R12, -R0 ;  /* 0x0000000c35157223 */ /* 0x000fc40000010800 */
[----:B------:R-:W3:Y:S08]  /*d480*/  MUFU.EX2 R154, R154 ;  /* 0x0000009a009a7308 */ /* 0x000ef00000000800 */
[----:B------:R-:W4:Y:S01]  /*d490*/  MUFU.EX2 R55, R55 ;  /* 0x0000003700377308 */ /* 0x000f220000000800 */
[----:B0-----:R-:W-:Y:S01]  /*d4a0*/  FMNMX.FTZ R14, R24, R15, !PT ;  /* 0x0000000f180e7209 */ /* 0x001fe20007810000 */
[----:B------:R-:W-:-:S06]  /*d4b0*/  VIADD R24, R20, 0x38840 ;  /* 0x0003884014187836 */ /* 0x000fcc0000000000 */
[----:B------:R-:W0:Y:S01]  /*d4c0*/  MUFU.EX2 R164, R164 ;  /* 0x000000a400a47308 */ /* 0x000e220000000800 */
[----:B------:R-:W5:Y:S01]  /*d4d0*/  SHFL.BFLY PT, R15, R14, 0x1, 0x1f ;  /* 0x0c201f000e0f7f89 */ /* 0x000f6200000e0000 */
[----:B------:R-:W-:-:S06]  /*d4e0*/  PRMT R24, R189, 0x654, R24 ;  /* 0x00000654bd187816 */ /* 0x000fcc0000000018 */
[----:B------:R-:W-:Y:S01]  /*d4f0*/  MUFU.EX2 R57, R57 ;  /* 0x0000003900397308 */ /* 0x000fe20000000800 */
[----:B------:R1:W-:Y:S07]  /*d500*/  SYNCS.ARRIVE.TRANS64.RED.A1T0 RZ, [R24+URZ], RZ ;  /* 0x000000ff18ff79a7 */ /* 0x0003ee000810043f */
[----:B------:R-:W-:Y:S01]  /*d510*/  MUFU.EX2 R166, R166 ;  /* 0x000000a600a67308 */ /* 0x000fe20000000800 */
[----:B-1----:R-:W-:-:S05]  /*d520*/  IMAD R24, R22, 0x1000, R210 ;  /* 0x0000100016187824 */ /* 0x002fca00078e02d2 */
[----:B------:R-:W-:Y:S02]  /*d530*/  R2UR UR6, R24 ;  /* 0x00000000180672ca */ /* 0x000fe400000e0000 */
[----:B------:R-:W-:Y:S01]  /*d540*/  MUFU.EX2 R47, R47 ;  /* 0x0000002f002f7308 */ /* 0x000fe20000000800 */
[----:B-----5:R-:W-:-:S04]  /*d550*/  FMNMX.FTZ R15, R14, R15, !PT ;  /* 0x0000000f0e0f7209 */ /* 0x020fc80007810000 */
[C---:B------:R-:W-:Y:S01]  /*d560*/  FSETP.NEU.FTZ.AND P1, PT, R15.reuse, -INF , PT ;  /* 0xff8000000f00780b */ /* 0x040fe20003f3d000 */
[----:B------:R-:W-:Y:S02]  /*d570*/  FMUL.FTZ R26, R15, R12 ;  /* 0x0000000c0f1a7220 */ /* 0x000fe40000410000 */
[----:B------:R-:W-:Y:S03]  /*d580*/  MUFU.EX2 R160, R160 ;  /* 0x000000a000a07308 */ /* 0x000fe60000000800 */
[----:B------:R-:W-:-:S05]  /*d590*/  FSEL R26, R26, RZ, P1 ;  /* 0x000000ff1a1a7208 */ /* 0x000fca0000800000 */
[----:B------:R-:W-:Y:S01]  /*d5a0*/  MUFU.EX2 R41, R41 ;  /* 0x0000002900297308 */ /* 0x000fe20000000800 */
[-CC-:B------:R-:W-:Y:S01]  /*d5b0*/  FFMA.FTZ R153, R33, R12.reuse, -R26.reuse ;  /* 0x0000000c21997223 */ /* 0x180fe2000001081a */
[-CC-:B------:R-:W-:Y:S01]  /*d5c0*/  FFMA.FTZ R0, R27, R12.reuse, -R26.reuse ;  /* 0x0000000c1b007223 */ /* 0x180fe2000001081a */
[-CC-:B------:R-:W-:Y:S01]  /*d5d0*/  FFMA.FTZ R155, R71, R12.reuse, -R26.reuse ;  /* 0x0000000c479b7223 */ /* 0x180fe2000001081a */
[-CC-:B------:R-:W-:Y:S01]  /*d5e0*/  FFMA.FTZ R14, R31, R12.reuse, -R26.reuse ;  /* 0x0000000c1f0e7223 */ /* 0x180fe2000001081a */
[-CC-:B------:R-:W-:Y:S01]  /*d5f0*/  FFMA.FTZ R165, R73, R12.reuse, -R26.reuse ;  /* 0x0000000c49a57223 */ /* 0x180fe2000001081a */
[-CC-:B------:R-:W-:Y:S01]  /*d600*/  FFMA.FTZ R30, R35, R12.reuse, -R26.reuse ;  /* 0x0000000c231e7223 */ /* 0x180fe2000001081a */
[----:B------:R-:W-:Y:S01]  /*d610*/  FADD.FTZ R33, R152, R51 ;  /* 0x0000003398217221 */ /* 0x000fe20000010000 */
[----:B------:R-:W-:Y:S01]  /*d620*/  MUFU.EX2 R153, R153 ;  /* 0x0000009900997308 */ /* 0x000fe20000000800 */
[----:B------:R-:W-:Y:S02]  /*d630*/  IMAD.MOV.U32 R27, RZ, RZ, 0x40000040 ;  /* 0x40000040ff1b7424 */ /* 0x000fe400078e00ff */
[----:B------:R-:W-:Y:S01]  /*d640*/  FFMA.FTZ R31, R25, R12, -R26 ;  /* 0x0000000c191f7223 */ /* 0x000fe2000001081a */
[----:B---3--:R-:W-:Y:S01]  /*d650*/  FADD.FTZ R38, R154, R33 ;  /* 0x000000219a267221 */ /* 0x008fe20000010000 */
[----:B------:R-:W-:-:S02]  /*d660*/  IMAD.MOV.U32 R25, RZ, RZ, 0x40000040 ;  /* 0x40000040ff197424 */ /* 0x000fc400078e00ff */
[-C--:B------:R-:W-:Y:S01]  /*d670*/  FFMA.FTZ R167, R75, R12.reuse, -R26 ;  /* 0x0000000c4ba77223 */ /* 0x080fe2000001081a */
[----:B------:R-:W-:Y:S01]  /*d680*/  R2UR UR11, R27 ;  /* 0x000000001b0b72ca */ /* 0x000fe200000e0000 */
[----:B----4-:R-:W-:Y:S01]  /*d690*/  FADD.FTZ R27, R55, R38 ;  /* 0x00000026371b7221 */ /* 0x010fe20000010000 */
[----:B------:R-:W1:Y:S01]  /*d6a0*/  MUFU.EX2 R0, R0 ;  /* 0x0000000000007308 */ /* 0x000e620000000800 */
        /* <DEDUP_REMOVED lines=9> */
[----:B------:R-:W-:Y:S01]  /*d740*/  R2UR UR7, R25 ;  /* 0x00000000190772ca */ /* 0x000fe200000e0000 */
[----:B------:R-:W-:-:S02]  /*d750*/  VIADD R26, R24, 0x80 ;  /* 0x00000080181a7836 */ /* 0x000fc40000000000 */
[----:B0-----:R-:W-:Y:S01]  /*d760*/  FADD.FTZ R38, R164, R27 ;  /* 0x0000001ba4267221 */ /* 0x001fe20000010000 */
[----:B------:R-:W-:Y:S01]  /*d770*/  IMAD.MOV.U32 R27, RZ, RZ, 0x40000040 ;  /* 0x40000040ff1b7424 */ /* 0x000fe200078e00ff */
[----:B------:R-:W-:Y:S01]  /*d780*/  F2FP.BF16.F32.PACK_AB R152, R51, R152 ;  /* 0x000000983398723e */ /* 0x000fe200000010ff */
[----:B------:R-:W0:Y:S01]  /*d790*/  MUFU.EX2 R14, R14 ;  /* 0x0000000e000e7308 */ /* 0x000e220000000800 */
[----:B-1----:R-:W-:Y:S01]  /*d7a0*/  FADD.FTZ R36, R153, R0 ;  /* 0x0000000099247221 */ /* 0x002fe20000010000 */
[----:B------:R-:W-:Y:S01]  /*d7b0*/  R2UR UR10, R26 ;  /* 0x000000001a0a72ca */ /* 0x000fe200000e0000 */
[----:B------:R-:W-:Y:S01]  /*d7c0*/  FADD.FTZ R33, R57, R38 ;  /* 0x0000002639217221 */ /* 0x000fe20000010000 */
[C---:B------:R-:W-:Y:S01]  /*d7d0*/  VIADD R26, R24.reuse, 0x100 ;  /* 0x00000100181a7836 */ /* 0x040fe20000000000 */
[----:B------:R-:W-:Y:S01]  /*d7e0*/  R2UR UR15, R27 ;  /* 0x000000001b0f72ca */ /* 0x000fe200000e0000 */
[----:B------:R-:W-:Y:S01]  /*d7f0*/  VIADD R24, R24, 0x180 ;  /* 0x0000018018187836 */ /* 0x000fe20000000000 */
[----:B------:R-:W-:Y:S01]  /*d800*/  F2FP.BF16.F32.PACK_AB R153, R0, R153 ;  /* 0x000000990099723e */ /* 0x000fe200000010ff */
[----:B------:R-:W1:Y:S01]  /*d810*/  MUFU.EX2 R165, R165 ;  /* 0x000000a500a57308 */ /* 0x000e620000000800 */
[----:B---3--:R-:W-:Y:S01]  /*d820*/  FADD.FTZ R25, R155, R36 ;  /* 0x000000249b197221 */ /* 0x008fe20000010000 */
[----:B------:R-:W-:-:S02]  /*d830*/  R2UR UR14, R26 ;  /* 0x000000001a0e72ca */ /* 0x000fc400000e0000 */
[----:B------:R-:W-:Y:S02]  /*d840*/  R2UR UR18, R24 ;  /* 0x00000000181272ca */ /* 0x000fe400000e0000 */
[----:B------:R-:W-:Y:S02]  /*d850*/  F2FP.BF16.F32.PACK_AB R154, R55, R154 ;  /* 0x0000009a379a723e */ /* 0x000fe400000010ff */
[----:B------:R-:W3:Y:S01]  /*d860*/  MUFU.EX2 R30, R30 ;  /* 0x0000001e001e7308 */ /* 0x000ee20000000800 */
[C---:B0-----:R-:W-:Y:S01]  /*d870*/  FADD.FTZ R36, R14.reuse, R25 ;  /* 0x000000190e247221 */ /* 0x041fe20000010000 */
[----:B------:R-:W-:Y:S01]  /*d880*/  IMAD.MOV.U32 R25, RZ, RZ, 0x40000040 ;  /* 0x40000040ff197424 */ /* 0x000fe200078e00ff */
[----:B------:R-:W-:Y:S01]  /*d890*/  F2FP.BF16.F32.PACK_AB R155, R14, R155 ;  /* 0x0000009b0e9b723e */ /* 0x000fe200000010ff */
[----:B------:R-:W-:Y:S01]  /*d8a0*/  BAR.SYNC.DEFER_BLOCKING 0xf, 0x100 ;  /* 0x03c4000000007b1d */ /* 0x000fe20000010000 */
[----:B------:R-:W-:Y:S02]  /*d8b0*/  F2FP.BF16.F32.PACK_AB R164, R57, R164 ;  /* 0x000000a439a4723e */ /* 0x000fe400000010ff */
[----:B------:R-:W-:Y:S01]  /*d8c0*/  R2UR UR19, R25 ;  /* 0x00000000191372ca */ /* 0x000fe200000e0000 */
[----:B-1----:R-:W-:-:S02]  /*d8d0*/  FADD.FTZ R27, R165, R36 ;  /* 0x00000024a51b7221 */ /* 0x002fc40000010000 */
[----:B------:R-:W0:Y:S01]  /*d8e0*/  MUFU.EX2 R167, R167 ;  /* 0x000000a700a77308 */ /* 0x000e220000000800 */
[----:B------:R-:W-:Y:S01]  /*d8f0*/  FADD.FTZ R36, R166, R33 ;  /* 0x00000021a6247221 */ /* 0x000fe20000010000 */
[----:B------:R-:W-:Y:S01]  /*d900*/  F2FP.BF16.F32.PACK_AB R166, R47, R166 ;  /* 0x000000a62fa6723e */ /* 0x000fe200000010ff */
[----:B---3--:R-:W-:-:S05]  /*d910*/  FADD.FTZ R26, R30, R27 ;  /* 0x0000001b1e1a7221 */ /* 0x008fca0000010000 */
[----:B------:R-:W1:Y:S01]  /*d920*/  MUFU.EX2 R28, R28 ;  /* 0x0000001c001c7308 */ /* 0x000e620000000800 */
[----:B------:R-:W-:Y:S01]  /*d930*/  FADD.FTZ R27, R47, R36 ;  /* 0x000000242f1b7221 */ /* 0x000fe20000010000 */
[----:B------:R-:W-:-:S03]  /*d940*/  F2FP.BF16.F32.PACK_AB R165, R30, R165 ;  /* 0x000000a51ea5723e */ /* 0x000fc600000010ff */
[----:B------:R-:W-:Y:S01]  /*d950*/  FADD.FTZ R36, R160, R27 ;  /* 0x0000001ba0247221 */ /* 0x000fe20000010000 */
[----:B------:R-:W-:Y:S02]  /*d960*/  F2FP.BF16.F32.PACK_AB R160, R41, R160 ;  /* 0x000000a029a0723e */ /* 0x000fe400000010ff */
[----:B------:R-:W3:Y:S01]  /*d970*/  MUFU.EX2 R162, R162 ;  /* 0x000000a200a27308 */ /* 0x000ee20000000800 */
[----:B0-----:R-:W-:Y:S01]  /*d980*/  FADD.FTZ R25, R167, R26 ;  /* 0x0000001aa7197221 */ /* 0x001fe20000010000 */
[----:B------:R-:W-:Y:S01]  /*d990*/  FADD.FTZ R27, R41, R36 ;  /* 0x00000024291b7221 */ /* 0x000fe20000010000 */
[----:B------:R-:W-:Y:S05]  /*d9a0*/  STSM.16.M88.4 [R227+0x36400], R152 ;  /* 0x03640098e3007844 */ /* 0x000fea0000000200 */
[----:B------:R-:W0:Y:S01]  /*d9b0*/  MUFU.EX2 R161, R161 ;  /* 0x000000a100a17308 */ /* 0x000e220000000800 */
[C---:B-1----:R-:W-:Y:S01]  /*d9c0*/  FADD.FTZ R26, R28.reuse, R25 ;  /* 0x000000191c1a7221 */ /* 0x042fe20000010000 */
[----:B------:R-:W-:-:S05]  /*d9d0*/  F2FP.BF16.F32.PACK_AB R167, R28, R167 ;  /* 0x000000a71ca7723e */ /* 0x000fca00000010ff */
[----:B------:R-:W-:Y:S01]  /*d9e0*/  STSM.16.M88.4 [R228], R164 ;  /* 0x000000a4e4007844 */ /* 0x000fe20000000200 */
        /* <DEDUP_REMOVED lines=13> */
[----:B-1----:R-:W-:-:S07]  /*dac0*/  FADD.FTZ R26, R156, R27 ;  /* 0x0000001b9c1a7221 */ /* 0x002fce0000010000 */
[----:B------:R-:W1:Y:S01]  /*dad0*/  MUFU.EX2 R157, R157 ;  /* 0x0000009d009d7308 */ /* 0x000e620000000800 */
[C---:B---3--:R-:W-:Y:S01]  /*dae0*/  FADD.FTZ R0, R34.reuse, R25 ;  /* 0x0000001922007221 */ /* 0x048fe20000010000 */
[----:B------:R-:W-:-:S05]  /*daf0*/  F2FP.BF16.F32.PACK_AB R163, R34, R163 ;  /* 0x000000a322a3723e */ /* 0x000fca00000010ff */
[----:B--2---:R2:W-:Y:S01]  /*db00*/  STSM.16.M88.4 [R56], R160 ;  /* 0x000000a038007844 */ /* 0x0045e20000000200 */
        /* <DEDUP_REMOVED lines=17> */
[----:B--2---:R-:W-:-:S06]  /*dc20*/  WARPGROUP.ARRIVE ;  /* 0x00000000000079c5 */ /* 0x004fcc0000000000 */
        /* <DEDUP_REMOVED lines=24> */
.L_x_5308:
[----:B------:R-:W2:Y:S01]  /*ddb0*/  LDL R153, [R1+0xc] ;  /* 0x00000c0001997983 */ /* 0x000ea20000100800 */
[----:B------:R-:W-:Y:S01]  /*ddc0*/  VIADD R20, R20, 0x38860 ;  /* 0x0003886014147836 */ /* 0x000fe20000000000 */
[----:B------:R-:W0:Y:S01]  /*ddd0*/  @P5 LDC R21, c[0x0][0x44c] ;  /* 0x00011300ff155b82 */ /* 0x000e220000000800 */
[----:B------:R-:W-:Y:S01]  /*dde0*/  IMAD.MOV.U32 R152, RZ, RZ, R214 ;  /* 0x000000ffff987224 */ /* 0x000fe200078e00d6 */
[----:B------:R-:W-:Y:S01]  /*ddf0*/  ULDC UR36, c[0x0][0xa80] ;  /* 0x0002a00000247ab9 */ /* 0x000fe20000000800 */
[----:B------:R-:W-:Y:S01]  /*de00*/  ULDC UR37, c[0x0][0xa80] ;  /* 0x0002a00000257ab9 */ /* 0x000fe20000000800 */
[----:B------:R-:W-:Y:S01]  /*de10*/  PRMT R20, R189, 0x654, R20 ;  /* 0x00000654bd147816 */ /* 0x000fe20000000014 */
[----:B------:R-:W-:Y:S03]  /*de20*/  BSSY B1, `(.L_x_5309) ;  /* 0x0000397000017945 */ /* 0x000fe60003800000 */
[----:B------:R1:W-:Y:S02]  /*de30*/  SYNCS.ARRIVE.TRANS64.RED.A1T0 RZ, [R20+URZ], RZ ;  /* 0x000000ff14ff79a7 */ /* 0x0003e4000810043f */
[----:B-1----:R-:W1:Y:S01]  /*de40*/  @P5 LDC R20, c[0x0][0x450] ;  /* 0x00011400ff145b82 */ /* 0x002e620000000800 */
[----:B0-----:R-:W-:-:S05]  /*de50*/  @P5 IMAD.HI.U32 R21, R214, R21, RZ ;  /* 0x00000015d6155227 */ /* 0x001fca00078e00ff */
[----:B-1----:R-:W-:-:S04]  /*de60*/  @P5 SHF.R.U32.HI R152, RZ, R20, R21 ;  /* 0x00000014ff985219 */ /* 0x002fc80000011615 */
[----:B------:R-:W-:-:S04]  /*de70*/  IADD3 R20, R152, R213, -R208 ;  /* 0x000000d598147210 */ /* 0x000fc80007ffe8d0 */
[----:B------:R-:W-:-:S04]  /*de80*/  SHF.R.S32.HI R21, RZ, 0x1f, R20 ;  /* 0x0000001fff157819 */ /* 0x000fc80000011414 */
[----:B------:R-:W-:Y:S01]  /*de90*/  LEA.HI R21, R21, R20, RZ, 0x6 ;  /* 0x0000001415157211 */ /* 0x000fe200078f30ff */
[----:B------:R-:W-:-:S03]  /*dea0*/  VIADD R20, R168, 0xfffffffe ;  /* 0xfffffffea8147836 */ /* 0x000fc60000000000 */
[----:B------:R-:W-:-:S04]  /*deb0*/  SHF.R.S32.HI R211, RZ, 0x6, R21 ;  /* 0x00000006ffd37819 */ /* 0x000fc80000011415 */
[----:B--2---:R-:W-:-:S04]  /*dec0*/  VIMNMX R211, R153, R211, !PT ;  /* 0x000000d399d37248 */ /* 0x004fc80007fe0100 */
[----:B------:R-:W-:-:S13]  /*ded0*/  ISETP.GE.AND P1, PT, R20, R211, PT ;  /* 0x000000d31400720c */ /* 0x000fda0003f26270 */
[----:B------:R-:W-:Y:S05]  /*dee0*/  @!P1 BRA `(.L_x_5310) ;  /* 0x0000003800289947 */ /* 0x000fea0003800000 */
[----:B------:R-:W-:Y:S01]  /*def0*/  BSSY B0, `(.L_x_5310) ;  /* 0x0000389000007945 */ /* 0x000fe20003800000 */
[----:B------:R-:W-:Y:S02]  /*df00*/  IMAD.MOV.U32 R198, RZ, RZ, R15 ;  /* 0x000000ffffc67224 */ /* 0x000fe400078e000f */
[----:B------:R-:W-:Y:S02]  /*df10*/  IMAD.MOV.U32 R197, RZ, RZ, R13 ;  /* 0x000000ffffc57224 */ /* 0x000fe400078e000d */
[----:B------:R-:W-:-:S07]  /*df20*/  IMAD.MOV.U32 R199, RZ, RZ, R22 ;  /* 0x000000ffffc77224 */ /* 0x000fce00078e0016 */
.L_x_5323:
[----:B------:R-:W-:-:S05]  /*df30*/  VIADD R22, R199, 0x1 ;  /* 0x00000001c7167836 */ /* 0x000fca0000000000 */
[----:B------:R-:W-:-:S04]  /*df40*/  ISETP.NE.AND P1, PT, R22, 0x2, PT ;  /* 0x000000021600780c */ /* 0x000fc80003f25270 */
[----:B------:R-:W-:Y:S02]  /*df50*/  SEL R12, RZ, 0x1, P1 ;  /* 0x00000001ff0c7807 */ /* 0x000fe40000800000 */
[----:B------:R-:W-:Y:S02]  /*df60*/  SEL R22, R22, RZ, P1 ;  /* 0x000000ff16167207 */ /* 0x000fe40000800000 */
[----:B------:R-:W-:Y:S01]  /*df70*/  LOP3.LUT R23, R23, R12, RZ, 0x3c, !PT ;  /* 0x0000000c17177212 */ /* 0x000fe200078e3cff */
[----:B0-----:R-:W-:Y:S06]  /*df80*/  @!P0 BRA `(.L_x_5311) ;  /* 0x0000000000048947 */ /* 0x001fec0003800000 */
[----:B------:R-:W-:Y:S01]  /*df90*/  BPT.TRAP 0x1 ;  /* 0x000000040000795c */ /* 0x000fe20000300000 */
.L_x_5311:
[----:B------:R-:W-:Y:S01]  /*dfa0*/  IMAD R21, R22, 0x8, R17 ;  /* 0x0000000816157824 */ /* 0x000fe200078e0211 */
[----:B------:R-:W-:-:S04]  /*dfb0*/  SHF.L.U32 R15, R23, 0x1f, RZ ;  /* 0x0000001f170f7819 */ /* 0x000fc800000006ff */
[----:B------:R0:W1:Y:S01]  /*dfc0*/  SYNCS.PHASECHK.TRANS64.TRYWAIT P1, [R21+URZ+0x38830], R15 ;  /* 0x0388300f150075a7 */ /* 0x000062000802017f */
[----:B------:R-:W-:Y:S05]  /*dfd0*/  @!P0 BRA `(.L_x_5312) ;  /* 0x0000000000048947 */ /* 0x000fea0003800000 */
[----:B------:R-:W-:Y:S01]  /*dfe0*/  BPT.TRAP 0x1 ;  /* 0x000000040000795c */ /* 0x000fe20000300000 */
.L_x_5312:
[----:B------:R-:W-:Y:S01]  /*dff0*/  BSSY B2, `(.L_x_5313) ;  /* 0x0000006000027945 */ /* 0x000fe20003800000 */
[----:B------:R-:W-:Y:S02]  /*e000*/  IMAD R154, R22, 0x200, R206 ;  /* 0x00000200169a7824 */ /* 0x000fe400078e02ce */
[----:B------:R-:W-:Y:S01]  /*e010*/  IMAD.MOV.U32 R155, RZ, RZ, 0x40000040 ;  /* 0x40000040ff9b7424 */ /* 0x000fe200078e00ff */
[----:B-1----:R-:W-:Y:S06]  /*e020*/  @P1 BRA `(.L_x_5314) ;  /* 0x0000000000081947 */ /* 0x002fec0003800000 */
[----:B------:R-:W1:Y:S02]  /*e030*/  SYNCS.PHASECHK.TRANS64.TRYWAIT P1, [R21+URZ+0x38830], R15 ;  /* 0x0388300f150075a7 */ /* 0x000e64000802017f */
[----:B-1----:R-:W-:Y:S05]  /*e040*/  @!P1 BRA `(.L_x_5315) ;  /* 0x0000016400649947 */ /* 0x002fea0003800000 */
.L_x_5314:
[----:B------:R-:W-:Y:S05]  /*e050*/  BSYNC B2 ;  /* 0x0000000000027941 */ /* 0x000fea0003800000 */
.L_x_5313:
        /* <DEDUP_REMOVED lines=36> */
.L_x_5316:
[----:B------:R2:W3:Y:S01]  /*e2a0*/  SYNCS.PHASECHK.TRANS64.TRYWAIT P1, [R21+URZ+0x38850], R15 ;  /* 0x0388500f150075a7 */ /* 0x0004e2000802017f */
[----:B------:R-:W-:Y:S05]  /*e2b0*/  @!P0 BRA `(.L_x_5317) ;  /* 0x0000000000048947 */ /* 0x000fea0003800000 */
[----:B------:R-:W-:Y:S01]  /*e2c0*/  BPT.TRAP 0x1 ;  /* 0x000000040000795c */ /* 0x000fe20000300000 */
.L_x_5317:
[----:B------:R-:W-:Y:S04]  /*e2d0*/  BSSY B2, `(.L_x_5318) ;  /* 0x0000004000027945 */ /* 0x000fe80003800000 */
[----:B---3--:R-:W-:Y:S05]  /*e2e0*/  @P1 BRA `(.L_x_5319) ;  /* 0x0000000000081947 */ /* 0x008fea0003800000 */
[----:B------:R-:W3:Y:S02]  /*e2f0*/  SYNCS.PHASECHK.TRANS64.TRYWAIT P1, [R21+URZ+0x38850], R15 ;  /* 0x0388500f150075a7 */ /* 0x000ee4000802017f */
[----:B---3--:R-:W-:Y:S05]  /*e300*/  @!P1 BRA `(.L_x_5320) ;  /* 0x0000016000c89947 */ /* 0x008fea0003800000 */
.L_x_5319:
[----:B------:R-:W-:Y:S05]  /*e310*/  BSYNC B2 ;  /* 0x0000000000027941 */ /* 0x000fea0003800000 */
.L_x_5318:
        /* <DEDUP_REMOVED lines=13> */
[----:B------:R-:W-:-:S03]  /*e3f0*/  IMAD.MOV.U32 R205, RZ, RZ, 0xa00 ;  /* 0x00000a00ffcd7424 */ /* 0x000fc600078e00ff */
        /* <DEDUP_REMOVED lines=9> */
[----:B----4-:R-:W-:Y:S01]  /*e490*/  SHF.R.U32.HI R202, RZ, 0x7, R202 ;  /* 0x00000007ffca7819 */ /* 0x010fe200000116ca */
[----:B------:R-:W-:Y:S02]  /*e4a0*/  WARPGROUP.DEPBAR.LE gsb0, 0x0 ;  /* 0x00008000000079c5 */ /* 0x000fe40000010000 */
[----:B------:R-:W-:-:S08]  /*e4b0*/  WARPGROUP.ARRIVE ;  /* 0x00000000000079c5 */ /* 0x000fd00000000000 */
        /* <DEDUP_REMOVED lines=148> */
[----:B------:R-:W-:Y:S02]  /*ee00*/  R2UR UR6, R12 ;  /* 0x000000000c0672ca */ /* 0x000fe400000e0000 */
[----:B------:R-:W-:Y:S01]  /*ee10*/  R2UR UR7, R13 ;  /* 0x000000000d0772ca */ /* 0x000fe200000e0000 */
[----:B------:R-:W4:Y:S01]  /*ee20*/  SHFL.IDX PT, R12, R202, RZ, 0x1f ;  /* 0x00001fffca0c7589 */ /* 0x000f2200000e0000 */
[----:B------:R-:W-:Y:S01]  /*ee30*/  IMAD.MOV.U32 R13, RZ, RZ, 0x40000040 ;  /* 0x40000040ff0d7424 */ /* 0x000fe200078e00ff */
[----:B----4-:R-:W-:-:S04]  /*ee40*/  ISETP.GT.AND P1, PT, R12, 0x7f, PT ;  /* 0x0000007f0c00780c */ /* 0x010fc80003f24270 */
[----:B0123--:R-:W-:Y:S02]  /*ee50*/  SEL R15, RZ, 0x2, !P1 ;  /* 0x00000002ff0f7807 */ /* 0x00ffe40004800000 */
[----:B------:R-:W-:-:S03]  /*ee60*/  SEL R205, R205, 0x980, P1 ;  /* 0x00000980cdcd7807 */ /* 0x000fc60000800000 */
[----:B------:R-:W-:Y:S01]  /*ee70*/  IMAD.IADD R12, R15, 0x1, R201 ;  /* 0x000000010f0c7824 */ /* 0x000fe200078e02c9 */
        /* <DEDUP_REMOVED lines=9> */
[----:B------:R-:W-:Y:S01]  /*ef10*/  IMAD.MOV.U32 R12, RZ, RZ, 0x4 ;  /* 0x00000004ff0c7424 */ /* 0x000fe200078e00ff */
[----:B------:R-:W-:-:S04]  /*ef20*/  R2UR UR5, R13 ;  /* 0x000000000d0572ca */ /* 0x000fc800000e0000 */
[C---:B------:R-:W-:Y:S02]  /*ef30*/  SEL R13, R12.reuse, 0x2, P1 ;  /* 0x000000020c0d7807 */ /* 0x040fe40000800000 */
[----:B------:R-:W-:-:S03]  /*ef40*/  SEL R12, R12, 0x6, !P1 ;  /* 0x000000060c0c7807 */ /* 0x000fc60004800000 */
[----:B------:R-:W-:Y:S01]  /*ef50*/  IMAD.IADD R202, R201, 0x1, R13 ;  /* 0x00000001c9ca7824 */ /* 0x000fe200078e020d */
        /* <DEDUP_REMOVED lines=142> */
[----:B------:R-:W-:Y:S02]  /*f840*/  WARPGROUP.DEPBAR.LE gsb0, 0x0 ;  /* 0x00008000000079c5 */ /* 0x000fe40000010000 */
[----:B------:R-:W-:-:S10]  /*f850*/  WARPGROUP.ARRIVE ;  /* 0x00000000000079c5 */ /* 0x000fd40000000000 */
        /* <DEDUP_REMOVED lines=15> */
[----:B------:R-:W-:Y:S02]  /*f950*/  IMAD.MOV.U32 R203, RZ, RZ, 0x40000040 ;  /* 0x40000040ffcb7424 */ /* 0x000fe400078e00ff */
[----:B------:R-:W-:Y:S01]  /*f960*/  IMAD.MOV.U32 R13, RZ, RZ, 0x40000040 ;  /* 0x40000040ff0d7424 */ /* 0x000fe200078e00ff */
[----:B------:R-:W-:Y:S01]  /*f970*/  R2UR UR6, R202 ;  /* 0x00000000ca0672ca */ /* 0x000fe200000e0000 */
[----:B------:R-:W-:Y:S01]  /*f980*/  IMAD.IADD R202, R204, 0x1, R12 ;  /* 0x00000001ccca7824 */ /* 0x000fe200078e020c */
[----:B------:R-:W-:Y:S01]  /*f990*/  R2UR UR7, R203 ;  /* 0x00000000cb0772ca */ /* 0x000fe200000e0000 */
[----:B------:R-:W-:-:S02]  /*f9a0*/  IMAD.IADD R12, R12, 0x1, R201 ;  /* 0x000000010c0c7824 */ /* 0x000fc400078e02c9 */
[----:B------:R-:W-:Y:S02]  /*f9b0*/  IMAD.MOV.U32 R203, RZ, RZ, 0x40000040 ;  /* 0x40000040ffcb7424 */ /* 0x000fe400078e00ff */
[----:B------:R-:W-:-:S05]  /*f9c0*/  IMAD.MOV.U32 R201, RZ, RZ, 0x40 ;  /* 0x00000040ffc97424 */ /* 0x000fca00078e00ff */
[----:B------:R-:W-:-:S04]  /*f9d0*/  SEL R201, R201, 0x3e, P1 ;  /* 0x0000003ec9c97807 */ /* 0x000fc80000800000 */
[----:B------:R-:W-:Y:S01]  /*f9e0*/  LOP3.LUT R201, R201, 0x6, RZ, 0xc0, !PT ;  /* 0x00000006c9c97812 */ /* 0x000fe200078ec0ff */
[----:B------:R-:W-:Y:S02]  /*f9f0*/  WARPGROUP.DEPBAR.LE gsb0, 0x0 ;  /* 0x00008000000079c5 */ /* 0x000fe40000010000 */
[----:B------:R-:W-:-:S06]  /*fa00*/  WARPGROUP.ARRIVE ;  /* 0x00000000000079c5 */ /* 0x000fcc0000000000 */
[----:B------:R-:W-:Y:S01]  /*fa10*/  HGMMA.64x64x16.F32.BF16 R152, gdesc[UR4], R152, gsb0 ;  /* 0x00e00000049879f0 */ /* 0x000fe20008001898 */
[----:B------:R-:W-:Y:S02]  /*fa20*/  R2UR UR4, R202 ;  /* 0x00000000ca0472ca */ /* 0x000fe400000e0000 */
[----:B------:R-:W-:Y:S02]  /*fa30*/  R2UR UR5, R203 ;  /* 0x00000000cb0572ca */ /* 0x000fe400000e0000 */
[----:B------:R-:W-:Y:S02]  /*fa40*/  R2UR UR6, R12 ;  /* 0x000000000c0672ca */ /* 0x000fe400000e0000 */
[----:B------:R-:W-:Y:S01]  /*fa50*/  R2UR UR7, R13 ;  /* 0x000000000d0772ca */ /* 0x000fe200000e0000 */
[----:B------:R-:W-:-:S05]  /*fa60*/  IMAD.MOV.U32 R13, RZ, RZ, 0x1000 ;  /* 0x00001000ff0d7424 */ /* 0x000fca00078e00ff */
[----:B------:R-:W-:-:S04]  /*fa70*/  SEL R13, R13, 0xf80, P1 ;  /* 0x00000f800d0d7807 */ /* 0x000fc80000800000 */
        /* <DEDUP_REMOVED lines=18> */
.L_x_5321:
[----:B------:R-:W2:Y:S01]  /*fba0*/  LDL R12, [R1+0x18] ;  /* 0x00001800010c7983 */ /* 0x000ea20000100800 */
[----:B------:R-:W0:Y:S03]  /*fbb0*/  LDC R13, c[0x0][0x448] ;  /* 0x00011200ff0d7b82 */ /* 0x000e260000000800 */
[----:B------:R-:W3:Y:S04]  /*fbc0*/  LDL R200, [R1+0x10] ;  /* 0x0000100001c87983 */ /* 0x000ee80000100800 */
[----:B------:R-:W4:Y:S01]  /*fbd0*/  LDL R203, [R1] ;  /* 0x0000000001cb7983 */ /* 0x000f220000100800 */
[----:B0-----:R-:W-:-:S13]  /*fbe0*/  ISETP.NE.AND P1, PT, R13, 0x1, PT ;  /* 0x000000010d00780c */ /* 0x001fda0003f25270 */
[----:B------:R-:W0:Y:S08]  /*fbf0*/  @P1 LDC R15, c[0x0][0x44c] ;  /* 0x00011300ff0f1b82 */ /* 0x000e300000000800 */
[----:B------:R-:W1:Y:S01]  /*fc00*/  @P1 LDC R13, c[0x0][0x450] ;  /* 0x00011400ff0d1b82 */ /* 0x000e620000000800 */
[----:B------:R-:W-:-:S04]  /*fc10*/  LOP3.LUT R16, R16, 0xfff7ffff, RZ, 0xc0, !PT ;  /* 0xfff7ffff10107812 */ /* 0x000fc800078ec0ff */
[----:B------:R-:W-:-:S04]  /*fc20*/  @P0 LOP3.LUT R16, R16, 0x80000, RZ, 0xfc, !PT ;  /* 0x0008000010100812 */ /* 0x000fc800078efcff */
[----:B------:R-:W-:Y:S01]  /*fc30*/  LOP3.LUT R16, R16, 0xffefffff, RZ, 0xc0, !PT ;  /* 0xffefffff10107812 */ /* 0x000fe200078ec0ff */
[----:B--2---:R-:W-:-:S04]  /*fc40*/  IMAD.IADD R12, R12, 0x1, R214 ;  /* 0x000000010c0c7824 */ /* 0x004fc800078e02d6 */
[----:B0-----:R-:W-:-:S05]  /*fc50*/  @P1 IMAD.HI.U32 R15, R12, R15, RZ ;  /* 0x0000000f0c0f1227 */ /* 0x001fca00078e00ff */
[----:B-1----:R-:W-:-:S05]  /*fc60*/  @P1 SHF.R.U32.HI R12, RZ, R13, R15 ;  /* 0x0000000dff0c1219 */ /* 0x002fca000001160f */
[----:B------:R-:W0:Y:S01]  /*fc70*/  SHFL.IDX PT, R13, R12, RZ, 0x1c1f ;  /* 0x001c1fff0c0d7589 */ /* 0x000e2200000e0000 */
[----:B------:R-:W-:-:S03]  /*fc80*/  IMAD.MOV.U32 R15, RZ, RZ, -0x40 ;  /* 0xffffffc0ff0f7424 */ /* 0x000fc600078e00ff */
[----:B------:R-:W1:Y:S01]  /*fc90*/  SHFL.IDX PT, R12, R12, 0x1, 0x1c1f ;  /* 0x003c1f000c0c7f89 */ /* 0x000e6200000e0000 */
[----:B------:R-:W-:-:S05]  /*fca0*/  IMAD R15, R20, R15, 0x1 ;  /* 0x00000001140f7424 */ /* 0x000fca00078e020f */
[----:B---3--:R-:W-:-:S05]  /*fcb0*/  IADD3 R15, R213, R15, -R200 ;  /* 0x0000000fd50f7210 */ /* 0x008fca0007ffe8c8 */
[----:B------:R-:W-:-:S04]  /*fcc0*/  IMAD.IADD R15, R15, 0x1, -R208 ;  /* 0x000000010f0f7824 */ /* 0x000fc800078e0ad0 */
[C---:B0-----:R-:W-:Y:S02]  /*fcd0*/  IMAD.IADD R13, R15.reuse, 0x1, R13 ;  /* 0x000000010f0d7824 */ /* 0x041fe400078e020d */
[----:B-1----:R-:W-:-:S03]  /*fce0*/  IMAD.IADD R12, R15, 0x1, R12 ;  /* 0x000000010f0c7824 */ /* 0x002fc600078e020c */
        /* <DEDUP_REMOVED lines=51> */
[----:B------:R-:W-:Y:S02]  /*10020*/  FSEL R175, R175, -INF , P5 ;  /* 0xff800000afaf7808 */ /* 0x000fe40002800000 */
[----:B------:R-:W-:Y:S02]  /*10030*/  FMNMX.FTZ R12, R174, R12, !PT ;  /* 0x0000000cae0c7209 */ /* 0x000fe40007810000 */
[----:B------:R-:W-:Y:S02]  /*10040*/  FSEL R178, R178, -INF , P4 ;  /* 0xff800000b2b27808 */ /* 0x000fe40002000000 */
[----:B------:R-:W-:Y:S02]  /*10050*/  FMNMX.FTZ R12, R175, R12, !PT ;  /* 0x0000000caf0c7209 */ /* 0x000fe40007810000 */
[----:B------:R-:W-:-:S02]  /*10060*/  FSEL R179, R179, -INF , P3 ;  /* 0xff800000b3b37808 */ /* 0x000fc40001800000 */
[----:B------:R-:W-:Y:S02]  /*10070*/  FMNMX.FTZ R12, R178, R12, !PT ;  /* 0x0000000cb20c7209 */ /* 0x000fe40007810000 */
[----:B------:R-:W-:Y:S02]  /*10080*/  FSEL R182, R182, -INF , P2 ;  /* 0xff800000b6b67808 */ /* 0x000fe40001000000 */
[----:B------:R-:W-:Y:S02]  /*10090*/  FMNMX.FTZ R12, R179, R12, !PT ;  /* 0x0000000cb30c7209 */ /* 0x000fe40007810000 */
[----:B------:R-:W-:Y:S02]  /*100a0*/  FSEL R183, R183, -INF , P1 ;  /* 0xff800000b7b77808 */ /* 0x000fe40000800000 */
[----:B------:R-:W-:-:S04]  /*100b0*/  FMNMX.FTZ R12, R182, R12, !PT ;  /* 0x0000000cb60c7209 */ /* 0x000fc80007810000 */
[----:B------:R-:W-:-:S05]  /*100c0*/  FMNMX.FTZ R12, R183, R12, !PT ;  /* 0x0000000cb70c7209 */ /* 0x000fca0007810000 */
[----:B------:R-:W0:Y:S02]  /*100d0*/  SHFL.BFLY PT, R15, R12, 0x2, 0x1f ;  /* 0x0c401f000c0f7f89 */ /* 0x000e2400000e0000 */
[----:B0-----:R-:W-:-:S05]  /*100e0*/  FMNMX.FTZ R15, R12, R15, !PT ;  /* 0x0000000f0c0f7209 */ /* 0x001fca0007810000 */
[----:B------:R-:W0:Y:S01]  /*100f0*/  SHFL.BFLY PT, R12, R15, 0x1, 0x1f ;  /* 0x0c201f000f0c7f89 */ /* 0x000e2200000e0000 */
[C---:B------:R-:W-:Y:S02]  /*10100*/  ISETP.GT.AND P0, PT, R13.reuse, 0x21, PT ;  /* 0x000000210d00780c */ /* 0x040fe40003f04270 */
[----:B------:R-:W-:Y:S02]  /*10110*/  ISETP.GT.AND P1, PT, R13, 0x29, PT ;  /* 0x000000290d00780c */ /* 0x000fe40003f24270 */
[----:B0-----:R-:W-:-:S04]  /*10120*/  FMNMX.FTZ R15, R15, R12, !PT ;  /* 0x0000000c0f0f7209 */ /* 0x001fc80007810000 */
[----:B------:R-:W-:-:S04]  /*10130*/  FSETP.NEU.FTZ.AND P6, PT, R15, -INF , PT ;  /* 0xff8000000f00780b */ /* 0x000fc80003fdd000 */
[----:B------:R-:W-:Y:S02]  /*10140*/  FSEL R12, R15, RZ, P6 ;  /* 0x000000ff0f0c7208 */ /* 0x000fe40003000000 */
[----:B------:R-:W-:-:S03]  /*10150*/  @P0 LOP3.LUT R16, R16, 0x100000, RZ, 0xfc, !PT ;  /* 0x0010000010100812 */ /* 0x000fc600078efcff */
[----:B------:R-:W-:Y:S01]  /*10160*/  FADD.FTZ R198, -R12, R198 ;  /* 0x000000c60cc67221 */ /* 0x000fe20000010100 */
[----:B------:R-:W-:Y:S01]  /*10170*/  IMAD.U32 R12, RZ, RZ, UR37 ;  /* 0x00000025ff0c7e24 */ /* 0x000fe2000f8e00ff */
[----:B------:R-:W-:-:S03]  /*10180*/  LOP3.LUT R16, R16, 0xffdfffff, RZ, 0xc0, !PT ;  /* 0xffdfffff10107812 */ /* 0x000fc600078ec0ff */
[----:B------:R-:W-:Y:S01]  /*10190*/  FMUL.FTZ R153, R15, R12 ;  /* 0x0000000c0f997220 */ /* 0x000fe20000410000 */
[----:B------:R-:W-:Y:S02]  /*101a0*/  @P1 LOP3.LUT R16, R16, 0x200000, RZ, 0xfc, !PT ;  /* 0x0020000010101812 */ /* 0x000fe400078efcff */
[----:B------:R-:W-:Y:S02]  /*101b0*/  ISETP.GT.AND P2, PT, R13, 0x30, PT ;  /* 0x000000300d00780c */ /* 0x000fe40003f44270 */
[----:B------:R-:W-:Y:S02]  /*101c0*/  FSEL R153, R153, RZ, P6 ;  /* 0x000000ff99997208 */ /* 0x000fe40003000000 */
[C---:B------:R-:W-:Y:S02]  /*101d0*/  ISETP.GT.AND P3, PT, R13.reuse, 0x31, PT ;  /* 0x000000310d00780c */ /* 0x040fe40003f64270 */
[C---:B------:R-:W-:Y:S02]  /*101e0*/  ISETP.GT.AND P4, PT, R13.reuse, 0x38, PT ;  /* 0x000000380d00780c */ /* 0x040fe40003f84270 */
[----:B------:R-:W-:-:S02]  /*101f0*/  ISETP.GT.AND P5, PT, R13, 0x39, PT ;  /* 0x000000390d00780c */ /* 0x000fc40003fa4270 */
[C---:B------:R-:W-:Y:S02]  /*10200*/  ISETP.GT.AND P1, PT, R13.reuse, 0x19, PT ;  /* 0x000000190d00780c */ /* 0x040fe40003f24270 */
[C---:B------:R-:W-:Y:S02]  /*10210*/  ISETP.GT.AND P0, PT, R13.reuse, 0x20, PT ;  /* 0x000000200d00780c */ /* 0x040fe40003f04270 */
[----:B------:R-:W-:Y:S01]  /*10220*/  ISETP.GT.AND P6, PT, R13, 0x28, PT ;  /* 0x000000280d00780c */ /* 0x000fe20003fc4270 */
[----:B------:R-:W-:-:S05]  /*10230*/  VIADD R13, R21, 0x38840 ;  /* 0x00038840150d7836 */ /* 0x000fca0000000000 */
[----:B------:R-:W-:-:S04]  /*10240*/  PRMT R13, R189, 0x654, R13 ;  /* 0x00000654bd0d7816 */ /* 0x000fc8000000000d */
[----:B------:R0:W-:Y:S02]  /*10250*/  SYNCS.ARRIVE.TRANS64.RED.A1T0 RZ, [R13+URZ], RZ ;  /* 0x000000ff0dff79a7 */ /* 0x0001e4000810043f */
[----:B0-----:R-:W-:-:S04]  /*10260*/  FMNMX.FTZ R13, R152, R197, !PT ;  /* 0x000000c5980d7209 */ /* 0x001fc80007810000 */
        /* <DEDUP_REMOVED lines=8> */
[----:B------:R-:W-:Y:S02]  /*102f0*/  LOP3.LUT P0, RZ, R16, 0x100000, RZ, 0xc0, !PT ;  /* 0x0010000010ff7812 */ /* 0x000fe4000780c0ff */
[----:B------:R-:W-:-:S02]  /*10300*/  FMNMX.FTZ R13, R165, R13, !PT ;  /* 0x0000000da50d7209 */ /* 0x000fc40007810000 */
[----:B------:R-:W-:Y:S02]  /*10310*/  FSEL R169, R169, -INF , P0 ;  /* 0xff800000a9a97808 */ /* 0x000fe40000000000 */
[----:B------:R-:W-:Y:S02]  /*10320*/  FMNMX.FTZ R13, R168, R13, !PT ;  /* 0x0000000da80d7209 */ /* 0x000fe40007810000 */
[----:B------:R-:W-:Y:S02]  /*10330*/  LOP3.LUT P1, RZ, R16, 0x200000, RZ, 0xc0, !PT ;  /* 0x0020000010ff7812 */ /* 0x000fe4000782c0ff */
[----:B------:R-:W-:Y:S02]  /*10340*/  FSEL R172, R172, -INF , P6 ;  /* 0xff800000acac7808 */ /* 0x000fe40003000000 */
[----:B------:R-:W-:Y:S02]  /*10350*/  FMNMX.FTZ R13, R169, R13, !PT ;  /* 0x0000000da90d7209 */ /* 0x000fe40007810000 */
[----:B------:R-:W-:-:S02]  /*10360*/  FSEL R173, R173, -INF , P1 ;  /* 0xff800000adad7808 */ /* 0x000fc40000800000 */
        /* <DEDUP_REMOVED lines=8> */
[----:B------:R-:W-:Y:S01]  /*103f0*/  FMNMX.FTZ R13, R180, R13, !PT ;  /* 0x0000000db40d7209 */ /* 0x000fe20007810000 */
[----:B------:R-:W-:-:S03]  /*10400*/  FFMA.FTZ R154, R154, R12, -R153 ;  /* 0x0000000c9a9a7223 */ /* 0x000fc60000010899 */
[----:B------:R-:W-:Y:S01]  /*10410*/  FMNMX.FTZ R13, R181, R13, !PT ;  /* 0x0000000db50d7209 */ /* 0x000fe20007810000 */
        /* <DEDUP_REMOVED lines=14> */
[----:B------:R-:W-:-:S02]  /*10500*/  FFMA.FTZ R183, R183, R12, -R153 ;  /* 0x0000000cb7b77223 */ /* 0x000fc40000010899 */
[----:B------:R0:W-:Y:S02]  /*10510*/  MUFU.EX2 R153, R154 ;  /* 0x0000009a00997308 */ /* 0x0001e40000000800 */
[----:B0-----:R-:W0:Y:S01]  /*10520*/  SHFL.BFLY PT, R154, R13, 0x2, 0x1f ;  /* 0x0c401f000d9a7f89 */ /* 0x001e2200000e0000 */
[----:B------:R-:W-:-:S05]  /*10530*/  FMUL.FTZ R171, R198, R12 ;  /* 0x0000000cc6ab7220 */ /* 0x000fca0000410000 */
[----:B------:R-:W-:Y:S08]  /*10540*/  MUFU.EX2 R155, R155 ;  /* 0x0000009b009b7308 */ /* 0x000ff00000000800 */
[----:B------:R-:W1:Y:S01]  /*10550*/  MUFU.EX2 R171, R171 ;  /* 0x000000ab00ab7308 */ /* 0x000e620000000800 */
[----:B0-----:R-:W-:-:S05]  /*10560*/  FMNMX.FTZ R13, R13, R154, !PT ;  /* 0x0000009a0d0d7209 */ /* 0x001fca0007810000 */
[----:B------:R-:W0:Y:S01]  /*10570*/  SHFL.BFLY PT, R198, R13, 0x1, 0x1f ;  /* 0x0c201f000dc67f89 */ /* 0x000e2200000e0000 */
[----:B-1----:R-:W-:Y:S01]  /*10580*/  FFMA.FTZ R14, R171, R14, R153 ;  /* 0x0000000eab0e7223 */ /* 0x002fe20000010099 */
[----:B------:R-:W-:-:S03]  /*10590*/  F2FP.BF16.F32.PACK_AB R153, R155, R153 ;  /* 0x000000999b99723e */ /* 0x000fc600000010ff */
[----:B------:R-:W-:Y:S02]  /*105a0*/  FADD.FTZ R14, R155, R14 ;  /* 0x0000000e9b0e7221 */ /* 0x000fe40000010000 */
[----:B------:R1:W-:Y:S01]  /*105b0*/  MUFU.EX2 R155, R158 ;  /* 0x0000009e009b7308 */ /* 0x0003e20000000800 */
[----:B------:R-:W-:Y:S02]  /*105c0*/  ISETP.NE.AND P1, PT, R212, RZ, PT ;  /* 0x000000ffd400720c */ /* 0x000fe40003f25270 */
[----:B0-----:R-:W-:-:S04]  /*105d0*/  FMNMX.FTZ R13, R13, R198, !PT ;  /* 0x000000c60d0d7209 */ /* 0x001fc80007810000 */
[----:B------:R-:W-:-:S04]  /*105e0*/  FSETP.NEU.FTZ.AND P2, PT, R13, -INF , PT ;  /* 0xff8000000d00780b */ /* 0x000fc80003f5d000 */
[----:B-1----:R-:W-:-:S05]  /*105f0*/  FSEL R158, R13, RZ, P2 ;  /* 0x000000ff0d9e7208 */ /* 0x002fca0001000000 */
[----:B------:R-:W-:Y:S01]  /*10600*/  FADD.FTZ R158, -R158, R197 ;  /* 0x000000c59e9e7221 */ /* 0x000fe20000010100 */
[----:B------:R-:W-:Y:S03]  /*10610*/  MUFU.EX2 R154, R163 ;  /* 0x000000a3009a7308 */ /* 0x000fe60000000800 */
[----:B------:R-:W-:-:S05]  /*10620*/  FMUL.FTZ R158, R158, R12 ;  /* 0x0000000c9e9e7220 */ /* 0x000fca0000410000 */
[----:B------:R0:W1:Y:S02]  /*10630*/  MUFU.EX2 R163, R158 ;  /* 0x0000009e00a37308 */ /* 0x0000640000000800 */
[----:B0-----:R-:W-:-:S04]  /*10640*/  @!P1 IMAD R158, R199, 0x40, R193 ;  /* 0x00000040c79e9824 */ /* 0x001fc800078e02c1 */
[----:B------:R-:W-:-:S05]  /*10650*/  @!P1 IMAD R158, R158, 0x4, R17 ;  /* 0x000000049e9e9824 */ /* 0x000fca00078e0211 */
[----:B-1----:R-:W-:Y:S04]  /*10660*/  @!P1 STS [R158+0x38400], R163 ;  /* 0x038400a39e009388 */ /* 0x002fe80000000800 */
[----:B------:R0:W-:Y:S02]  /*10670*/  @!P1 STS [R158+0x38420], R171 ;  /* 0x038420ab9e009388 */ /* 0x0001e40000000800 */
[----:B0-----:R-:W-:-:S05]  /*10680*/  FMUL.FTZ R158, R13, R12 ;  /* 0x0000000c0d9e7220 */ /* 0x001fca0000410000 */
[----:B------:R-:W-:-:S05]  /*10690*/  FSEL R158, R158, RZ, P2 ;  /* 0x000000ff9e9e7208 */ /* 0x000fca0001000000 */
[-CC-:B------:R-:W-:Y:S01]  /*106a0*/  FFMA.FTZ R152, R152, R12.reuse, -R158.reuse ;  /* 0x0000000c98987223 */ /* 0x180fe2000001089e */
[-CC-:B------:R-:W-:Y:S01]  /*106b0*/  FFMA.FTZ R200, R200, R12.reuse, -R158.reuse ;  /* 0x0000000cc8c87223 */ /* 0x180fe2000001089e */
[----:B------:R-:W-:-:S04]  /*106c0*/  FFMA.FTZ R156, R156, R12, -R158 ;  /* 0x0000000c9c9c7223 */ /* 0x000fc8000001089e */
[----:B------:R-:W0:Y:S01]  /*106d0*/  MUFU.EX2 R152, R152 ;  /* 0x0000009800987308 */ /* 0x000e220000000800 */
[-CC-:B------:R-:W-:Y:S01]  /*106e0*/  FFMA.FTZ R157, R157, R12.reuse, -R158.reuse ;  /* 0x0000000c9d9d7223 */ /* 0x180fe2000001089e */
[----:B------:R-:W-:-:S06]  /*106f0*/  FFMA.FTZ R160, R160, R12, -R158 ;  /* 0x0000000ca0a07223 */ /* 0x000fcc000001089e */
[----:B------:R-:W1:Y:S01]  /*10700*/  MUFU.EX2 R200, R200 ;  /* 0x000000c800c87308 */ /* 0x000e620000000800 */
[-CC-:B------:R-:W-:Y:S01]  /*10710*/  FFMA.FTZ R197, R161, R12.reuse, -R158.reuse ;  /* 0x0000000ca1c57223 */ /* 0x180fe2000001089e */
[-CC-:B------:R-:W-:Y:S01]  /*10720*/  FFMA.FTZ R199, R164, R12.reuse, -R158.reuse ;  /* 0x0000000ca4c77223 */ /* 0x180fe2000001089e */
[-CC-:B------:R-:W-:Y:S01]  /*10730*/  FFMA.FTZ R165, R165, R12.reuse, -R158.reuse ;  /* 0x0000000ca5a57223 */ /* 0x180fe2000001089e */
[----:B------:R-:W-:-:S04]  /*10740*/  FFMA.FTZ R164, R168, R12, -R158 ;  /* 0x0000000ca8a47223 */ /* 0x000fc8000001089e */
[----:B------:R-:W-:Y:S01]  /*10750*/  MUFU.EX2 R159, R159 ;  /* 0x0000009f009f7308 */ /* 0x000fe20000000800 */
[-CC-:B------:R-:W-:Y:S01]  /*10760*/  FFMA.FTZ R198, R169, R12.reuse, -R158.reuse ;  /* 0x0000000ca9c67223 */ /* 0x180fe2000001089e */
[-CC-:B------:R-:W-:Y:S01]  /*10770*/  FFMA.FTZ R161, R172, R12.reuse, -R158.reuse ;  /* 0x0000000caca17223 */ /* 0x180fe2000001089e */
[-CC-:B------:R-:W-:Y:S01]  /*10780*/  FFMA.FTZ R173, R173, R12.reuse, -R158.reuse ;  /* 0x0000000cadad7223 */ /* 0x180fe2000001089e */
[-CC-:B------:R-:W-:Y:S01]  /*10790*/  FFMA.FTZ R176, R176, R12.reuse, -R158.reuse ;  /* 0x0000000cb0b07223 */ /* 0x180fe2000001089e */
[----:B------:R-:W-:-:S03]  /*107a0*/  FFMA.FTZ R177, R177, R12, -R158 ;  /* 0x0000000cb1b17223 */ /* 0x000fc6000001089e */
[----:B------:R-:W2:Y:S01]  /*107b0*/  MUFU.EX2 R156, R156 ;  /* 0x0000009c009c7308 */ /* 0x000ea20000000800 */
[-CC-:B------:R-:W-:Y:S01]  /*107c0*/  FFMA.FTZ R180, R180, R12.reuse, -R158.reuse ;  /* 0x0000000cb4b47223 */ /* 0x180fe2000001089e */
[----:B------:R-:W-:-:S06]  /*107d0*/  FFMA.FTZ R181, R181, R12, -R158 ;  /* 0x0000000cb5b57223 */ /* 0x000fcc000001089e */
[----:B------:R-:W3:Y:S01]  /*107e0*/  MUFU.EX2 R162, R162 ;  /* 0x000000a200a27308 */ /* 0x000ee20000000800 */
[----:B0-----:R-:W-:-:S07]  /*107f0*/  FFMA.FTZ R0, R163, R0, R152 ;  /* 0x00000000a3007223 */ /* 0x001fce0000010098 */
[----:B------:R0:W5:Y:S01]  /*10800*/  MUFU.EX2 R158, R157 ;  /* 0x0000009d009e7308 */ /* 0x0001620000000800 */
[----:B-1----:R-:W-:-:S07]  /*10810*/  FADD.FTZ R0, R200, R0 ;  /* 0x00000000c8007221 */ /* 0x002fce0000010000 */
[----:B------:R-:W1:Y:S01]  /*10820*/  MUFU.EX2 R160, R160 ;  /* 0x000000a000a07308 */ /* 0x000e620000000800 */
[----:B0-----:R-:W-:Y:S01]  /*10830*/  FADD.FTZ R157, R155, R14 ;  /* 0x0000000e9b9d7221 */ /* 0x001fe20000010000 */
[----:B--2---:R-:W-:-:S06]  /*10840*/  FADD.FTZ R0, R156, R0 ;  /* 0x000000009c007221 */ /* 0x004fcc0000010000 */
[----:B------:R-:W0:Y:S01]  /*10850*/  MUFU.EX2 R166, R166 ;  /* 0x000000a600a67308 */ /* 0x000e220000000800 */
[----:B------:R-:W-:-:S07]  /*10860*/  FADD.FTZ R157, R159, R157 ;  /* 0x0000009d9f9d7221 */ /* 0x000fce0000010000 */
[----:B------:R-:W2:Y:S01]  /*10870*/  MUFU.EX2 R202, R197 ;  /* 0x000000c500ca7308 */ /* 0x000ea20000000800 */
[----:B---3--:R-:W-:Y:S01]  /*10880*/  FADD.FTZ R157, R162, R157 ;  /* 0x0000009da29d7221 */ /* 0x008fe20000010000 */
[----:B-----5:R-:W-:-:S06]  /*10890*/  FADD.FTZ R0, R158, R0 ;  /* 0x000000009e007221 */ /* 0x020fcc0000010000 */
[----:B------:R-:W3:Y:S01]  /*108a0*/  MUFU.EX2 R167, R167 ;  /* 0x000000a700a77308 */ /* 0x000ee20000000800 */
[----:B------:R-:W-:-:S07]  /*108b0*/  F2FP.BF16.F32.PACK_AB R155, R159, R155 ;  /* 0x0000009b9f9b723e */ /* 0x000fce00000010ff */
[----:B------:R-:W5:Y:S01]  /*108c0*/  MUFU.EX2 R199, R199 ;  /* 0x000000c700c77308 */ /* 0x000f620000000800 */
[----:B------:R-:W-:Y:S01]  /*108d0*/  FADD.FTZ R159, R154, R157 ;  /* 0x0000009d9a9f7221 */ /* 0x000fe20000010000 */
[----:B-1----:R-:W-:-:S06]  /*108e0*/  FADD.FTZ R0, R160, R0 ;  /* 0x00000000a0007221 */ /* 0x002fcc0000010000 */
[----:B------:R-:W-:Y:S08]  /*108f0*/  MUFU.EX2 R170, R170 ;  /* 0x000000aa00aa7308 */ /* 0x000ff00000000800 */
[----:B------:R-:W1:Y:S08]  /*10900*/  MUFU.EX2 R165, R165 ;  /* 0x000000a500a57308 */ /* 0x000e700000000800 */
[----:B------:R-:W4:Y:S08]  /*10910*/  MUFU.EX2 R201, R201 ;  /* 0x000000c900c97308 */ /* 0x000f300000000800 */
[----:B------:R-:W-:Y:S08]  /*10920*/  MUFU.EX2 R174, R174 ;  /* 0x000000ae00ae7308 */ /* 0x000ff00000000800 */
[----:B------:R-:W-:Y:S08]  /*10930*/  MUFU.EX2 R175, R175 ;  /* 0x000000af00af7308 */ /* 0x000ff00000000800 */
[----:B------:R-:W-:Y:S08]  /*10940*/  MUFU.EX2 R14, R164 ;  /* 0x000000a4000e7308 */ /* 0x000ff00000000800 */
[----:B------:R-:W4:Y:S08]  /*10950*/  MUFU.EX2 R172, R198 ;  /* 0x000000c600ac7308 */ /* 0x000f300000000800 */
[----:B------:R3:W-:Y:S08]  /*10960*/  MUFU.EX2 R197, R161 ;  /* 0x000000a100c57308 */ /* 0x0007f00000000800 */
[----:B------:R-:W4:Y:S01]  /*10970*/  MUFU.EX2 R173, R173 ;  /* 0x000000ad00ad7308 */ /* 0x000f220000000800 */
[----:B0-----:R-:W-:-:S07]  /*10980*/  FADD.FTZ R159, R166, R159 ;  /* 0x0000009fa69f7221 */ /* 0x001fce0000010000 */
[----:B------:R-:W-:Y:S08]  /*10990*/  MUFU.EX2 R178, R178 ;  /* 0x000000b200b27308 */ /* 0x000ff00000000800 */
[----:B------:R-:W-:Y:S08]  /*109a0*/  MUFU.EX2 R179, R179 ;  /* 0x000000b300b37308 */ /* 0x000ff00000000800 */
[----:B------:R-:W-:Y:S08]  /*109b0*/  MUFU.EX2 R182, R182 ;  /* 0x000000b600b67308 */ /* 0x000ff00000000800 */
[----:B------:R-:W-:Y:S08]  /*109c0*/  MUFU.EX2 R183, R183 ;  /* 0x000000b700b77308 */ /* 0x000ff00000000800 */
[----:B------:R-:W-:Y:S08]  /*109d0*/  MUFU.EX2 R176, R176 ;  /* 0x000000b000b07308 */ /* 0x000ff00000000800 */
[----:B------:R-:W0:Y:S08]  /*109e0*/  MUFU.EX2 R177, R177 ;  /* 0x000000b100b17308 */ /* 0x000e300000000800 */
[----:B------:R-:W-:Y:S08]  /*109f0*/  MUFU.EX2 R180, R180 ;  /* 0x000000b400b47308 */ /* 0x000ff00000000800 */
[----:B------:R-:W0:Y:S01]  /*10a00*/  MUFU.EX2 R181, R181 ;  /* 0x000000b500b57308 */ /* 0x000e220000000800 */
[----:B--2---:R-:W-:Y:S01]  /*10a10*/  FADD.FTZ R0, R202, R0 ;  /* 0x00000000ca007221 */ /* 0x004fe20000010000 */
[----:B------:R-:W-:-:S02]  /*10a20*/  IMAD R168, R22, 0x1000, R210 ;  /* 0x0000100016a87824 */ /* 0x000fc400078e02d2 */
[----:B---3--:R-:W-:Y:S01]  /*10a30*/  FADD.FTZ R161, R167, R159 ;  /* 0x0000009fa7a17221 */ /* 0x008fe20000010000 */
[----:B------:R-:W-:Y:S02]  /*10a40*/  IMAD.MOV.U32 R169, RZ, RZ, 0x40000040 ;  /* 0x40000040ffa97424 */ /* 0x000fe400078e00ff */
[----:B-----5:R-:W-:Y:S01]  /*10a50*/  FADD.FTZ R0, R199, R0 ;  /* 0x00000000c7007221 */ /* 0x020fe20000010000 */
[----:B------:R-:W-:Y:S01]  /*10a60*/  F2FP.BF16.F32.PACK_AB R157, R154, R162 ;  /* 0x000000a29a9d723e */ /* 0x000fe200000010ff */
[-C--:B------:R-:W-:Y:S01]  /*10a70*/  FMUL.FTZ R26, R26, R171.reuse ;  /* 0x000000ab1a1a7220 */ /* 0x080fe20000410000 */
[----:B------:R-:W-:Y:S01]  /*10a80*/  F2FP.BF16.F32.PACK_AB R152, R200, R152 ;  /* 0x00000098c898723e */ /* 0x000fe200000010ff */
[-C--:B------:R-:W-:Y:S01]  /*10a90*/  FMUL.FTZ R27, R27, R171.reuse ;  /* 0x000000ab1b1b7220 */ /* 0x080fe20000410000 */
[----:B------:R-:W-:Y:S01]  /*10aa0*/  F2FP.BF16.F32.PACK_AB R154, R158, R156 ;  /* 0x0000009c9e9a723e */ /* 0x000fe200000010ff */
[----:B------:R-:W-:Y:S01]  /*10ab0*/  BAR.SYNC.DEFER_BLOCKING 0xf, 0x100 ;  /* 0x03c4000000007b1d */ /* 0x000fe20000010000 */
        /* <DEDUP_REMOVED lines=63> */
[-C--:B------:R-:W-:Y:S01]  /*10eb0*/  FMUL.FTZ R24, R24, R163.reuse ;  /* 0x000000a318187220 */ /* 0x080fe20000410000 */
[----:B------:R-:W-:Y:S01]  /*10ec0*/  F2FP.BF16.F32.PACK_AB R156, R202, R160 ;  /* 0x000000a0ca9c723e */ /* 0x000fe200000010ff */
[----:B------:R-:W-:Y:S01]  /*10ed0*/  FMUL.FTZ R25, R25, R163 ;  /* 0x000000a319197220 */ /* 0x000fe20000410000 */
[----:B-1----:R-:W-:Y:S01]  /*10ee0*/  F2FP.BF16.F32.PACK_AB R158, R165, R199 ;  /* 0x000000c7a59e723e */ /* 0x002fe200000010ff */
        /* <DEDUP_REMOVED lines=65> */
[----:B------:R-:W-:-:S02]  /*11300*/  R2UR UR7, R169 ;  /* 0x00000000a90772ca */ /* 0x000fc400000e0000 */
[----:B----4-:R-:W-:Y:S02]  /*11310*/  F2FP.BF16.F32.PACK_AB R161, R201, R170 ;  /* 0x000000aac9a1723e */ /* 0x010fe400000010ff */
[----:B------:R-:W-:Y:S02]  /*11320*/  F2FP.BF16.F32.PACK_AB R160, R172, R14 ;  /* 0x0000000eaca0723e */ /* 0x000fe400000010ff */
[----:B------:R-:W-:Y:S02]  /*11330*/  F2FP.BF16.F32.PACK_AB R162, R173, R197 ;  /* 0x000000c5ada2723e */ /* 0x000fe400000010ff */
[----:B------:R-:W-:Y:S02]  /*11340*/  F2FP.BF16.F32.PACK_AB R163, R175, R174 ;  /* 0x000000aeafa3723e */ /* 0x000fe400000010ff */
[----:B0-----:R-:W-:Y:S02]  /*11350*/  F2FP.BF16.F32.PACK_AB R164, R177, R176 ;  /* 0x000000b0b1a4723e */ /* 0x001fe400000010ff */
[----:B------:R-:W-:-:S02]  /*11360*/  F2FP.BF16.F32.PACK_AB R165, R179, R178 ;  /* 0x000000b2b3a5723e */ /* 0x000fc400000010ff */
[----:B------:R-:W-:Y:S02]  /*11370*/  F2FP.BF16.F32.PACK_AB R166, R181, R180 ;  /* 0x000000b4b5a6723e */ /* 0x000fe400000010ff */
[----:B------:R-:W-:Y:S01]  /*11380*/  F2FP.BF16.F32.PACK_AB R167, R183, R182 ;  /* 0x000000b6b7a7723e */ /* 0x000fe200000010ff */
[----:B------:R0:W-:Y:S04]  /*11390*/  STSM.16.M88.4 [R227+0x36400], R152 ;  /* 0x03640098e3007844 */ /* 0x0001e80000000200 */
[----:B------:R1:W-:Y:S04]  /*113a0*/  STSM.16.M88.4 [R228], R156 ;  /* 0x0000009ce4007844 */ /* 0x0003e80000000200 */
[----:B------:R1:W-:Y:S04]  /*113b0*/  STSM.16.M88.4 [R203], R160 ;  /* 0x000000a0cb007844 */ /* 0x0003e80000000200 */
[----:B------:R1:W-:Y:S01]  /*113c0*/  STSM.16.M88.4 [R229], R164 ;  /* 0x000000a4e5007844 */ /* 0x0003e20000000200 */
[----:B------:R-:W-:-:S06]  /*113d0*/  WARPGROUP.ARRIVE ;  /* 0x00000000000079c5 */ /* 0x000fcc0000000000 */
[----:B------:R-:W-:Y:S03]  /*113e0*/  HGMMA.64x256x16.F32.BF16 R24, R152, gdesc[UR4].tnspB, R24, gsb0 ;  /* 0x43e0000498187df0 */ /* 0x000fe60008001818 */
[----:B------:R-:W-:Y:S02]  /*113f0*/  WARPGROUP.DEPBAR.LE gsb0, 0x0 ;  /* 0x00008000000079c5 */ /* 0x000fe40000010000 */
[----:B0-----:R-:W-:Y:S02]  /*11400*/  VIADD R152, R168, 0x80 ;  /* 0x00000080a8987836 */ /* 0x001fe40000000000 */
[----:B------:R-:W-:-:S03]  /*11410*/  IMAD.MOV.U32 R153, RZ, RZ, 0x40000040 ;  /* 0x40000040ff997424 */ /* 0x000fc600078e00ff */
[----:B------:R-:W-:Y:S02]  /*11420*/  R2UR UR6, R152 ;  /* 0x00000000980672ca */ /* 0x000fe400000e0000 */
[----:B------:R-:W-:Y:S01]  /*11430*/  R2UR UR7, R153 ;  /* 0x00000000990772ca */ /* 0x000fe200000e0000 */
[----:B------:R-:W-:-:S15]  /*11440*/  WARPGROUP.ARRIVE ;  /* 0x00000000000079c5 */ /* 0x000fde0000000000 */
[----:B------:R-:W-:Y:S01]  /*11450*/  HGMMA.64x256x16.F32.BF16 R24, R156, gdesc[UR4].tnspB, R24, gsb0 ;  /* 0x43e000049c187df0 */ /* 0x000fe20008001818 */
[----:B------:R-:W-:Y:S02]  /*11460*/  VIADD R152, R168, 0x100 ;  /* 0x00000100a8987836 */ /* 0x000fe40000000000 */
[----:B------:R-:W-:-:S03]  /*11470*/  IMAD.MOV.U32 R153, RZ, RZ, 0x40000040 ;  /* 0x40000040ff997424 */ /* 0x000fc600078e00ff */
[----:B------:R-:W-:Y:S02]  /*11480*/  R2UR UR6, R152 ;  /* 0x00000000980672ca */ /* 0x000fe400000e0000 */
[----:B------:R-:W-:Y:S01]  /*11490*/  R2UR UR7, R153 ;  /* 0x00000000990772ca */ /* 0x000fe200000e0000 */
[----:B------:R-:W-:Y:S02]  /*114a0*/  VIADD R168, R168, 0x180 ;  /* 0x00000180a8a87836 */ /* 0x000fe40000000000 */
[----:B------:R-:W-:Y:S01]  /*114b0*/  IMAD.MOV.U32 R169, RZ, RZ, 0x40000040 ;  /* 0x40000040ffa97424 */ /* 0x000fe200078e00ff */
[----:B------:R-:W-:Y:S02]  /*114c0*/  WARPGROUP.DEPBAR.LE gsb0, 0x0 ;  /* 0x00008000000079c5 */ /* 0x000fe40000010000 */
[----:B------:R-:W-:-:S14]  /*114d0*/  WARPGROUP.ARRIVE ;  /* 0x00000000000079c5 */ /* 0x000fdc0000000000 */
[----:B------:R-:W-:Y:S01]  /*114e0*/  HGMMA.64x256x16.F32.BF16 R24, R160, gdesc[UR4].tnspB, R24, gsb0 ;  /* 0x43e00004a0187df0 */ /* 0x000fe20008001818 */
[----:B------:R-:W-:Y:S02]  /*114f0*/  R2UR UR6, R168 ;  /* 0x00000000a80672ca */ /* 0x000fe400000e0000 */
[----:B------:R-:W-:Y:S01]  /*11500*/  R2UR UR7, R169 ;  /* 0x00000000a90772ca */ /* 0x000fe200000e0000 */
[----:B------:R-:W-:Y:S01]  /*11510*/  FADD.FTZ R0, R14, R0 ;  /* 0x000000000e007221 */ /* 0x000fe20000010000 */
[----:B------:R-:W-:-:S03]  /*11520*/  FADD.FTZ R171, R201, R171 ;  /* 0x000000abc9ab7221 */ /* 0x000fc60000010000 */
[----:B------:R-:W-:Y:S01]  /*11530*/  FADD.FTZ R0, R172, R0 ;  /* 0x00000000ac007221 */ /* 0x000fe20000010000 */
[----:B------:R-:W-:-:S03]  /*11540*/  FADD.FTZ R171, R174, R171 ;  /* 0x000000abaeab7221 */ /* 0x000fc60000010000 */
[----:B------:R-:W-:Y:S01]  /*11550*/  FADD.FTZ R0, R197, R0 ;  /* 0x00000000c5007221 */ /* 0x000fe20000010000 */
[----:B------:R-:W-:Y:S01]  /*11560*/  FADD.FTZ R171, R175, R171 ;  /* 0x000000abafab7221 */ /* 0x000fe20000010000 */
[----:B------:R-:W-:Y:S02]  /*11570*/  LOP3.LUT P0, RZ, R16, 0x80000, RZ, 0xc0, !PT ;  /* 0x0008000010ff7812 */ /* 0x000fe4000780c0ff */
        /* <DEDUP_REMOVED lines=23> */
.L_x_5322:
        /* <DEDUP_REMOVED lines=10> */
.L_x_5310:
[----:B------:R-:W-:Y:S05]  /*11790*/  BSYNC B1 ;  /* 0x0000000000017941 */ /* 0x000fea0003800000 */
.L_x_5309:
[----:B0-----:R-:W2:Y:S01]  /*117a0*/  LDL R21, [R1+0xc] ;  /* 0x00000c0001157983 */ /* 0x001ea20000100800 */
[----:B------:R-:W-:Y:S01]  /*117b0*/  BSSY B0, `(.L_x_5324) ;  /* 0x000032e000007945 */ /* 0x000fe20003800000 */
[----:B--2---:R-:W-:-:S13]  /*117c0*/  ISETP.GE.AND P1, PT, R20, R21, PT ;  /* 0x000000151400720c */ /* 0x004fda0003f26270 */
[----:B------:R-:W-:Y:S05]  /*117d0*/  @!P1 BRA `(.L_x_5325) ;  /* 0x0000003000ac9947 */ /* 0x000fea0003800000 */
[----:B------:R-:W-:Y:S02]  /*117e0*/  IMAD.MOV.U32 R197, RZ, RZ, R15 ;  /* 0x000000ffffc57224 */ /* 0x000fe400078e000f */
[----:B------:R-:W-:Y:S02]  /*117f0*/  IMAD.MOV.U32 R199, RZ, RZ, R13 ;  /* 0x000000ffffc77224 */ /* 0x000fe400078e000d */
[----:B------:R-:W-:-:S07]  /*11800*/  IMAD.MOV.U32 R198, RZ, RZ, R22 ;  /* 0x000000ffffc67224 */ /* 0x000fce00078e0016 */
.L_x_5338:
[----:B------:R-:W-:-:S05]  /*11810*/  VIADD R22, R198, 0x1 ;  /* 0x00000001c6167836 */ /* 0x000fca0000000000 */
[----:B------:R-:W-:-:S04]  /*11820*/  ISETP.NE.AND P1, PT, R22, 0x2, PT ;  /* 0x000000021600780c */ /* 0x000fc80003f25270 */
[----:B------:R-:W-:Y:S02]  /*11830*/  SEL R12, RZ, 0x1, P1 ;  /* 0x00000001ff0c7807 */ /* 0x000fe40000800000 */
[----:B------:R-:W-:Y:S02]  /*11840*/  SEL R22, R22, RZ, P1 ;  /* 0x000000ff16167207 */ /* 0x000fe40000800000 */
[----:B------:R-:W-:Y:S01]  /*11850*/  LOP3.LUT R23, R23, R12, RZ, 0x3c, !PT ;  /* 0x0000000c17177212 */ /* 0x000fe200078e3cff */
[----:B------:R-:W-:Y:S06]  /*11860*/  @!P0 BRA `(.L_x_5326) ;  /* 0x0000000000048947 */ /* 0x000fec0003800000 */
[----:B------:R-:W-:Y:S01]  /*11870*/  BPT.TRAP 0x1 ;  /* 0x000000040000795c */ /* 0x000fe20000300000 */
.L_x_5326:
[----:B------:R-:W-:Y:S01]  /*11880*/  IMAD R21, R22, 0x8, R17 ;  /* 0x0000000816157824 */ /* 0x000fe200078e0211 */
[----:B------:R-:W-:-:S04]  /*11890*/  SHF.L.U32 R15, R23, 0x1f, RZ ;  /* 0x0000001f170f7819 */ /* 0x000fc800000006ff */
[----:B------:R0:W1:Y:S01]  /*118a0*/  SYNCS.PHASECHK.TRANS64.TRYWAIT P1, [R21+URZ+0x38830], R15 ;  /* 0x0388300f150075a7 */ /* 0x000062000802017f */
[----:B------:R-:W-:Y:S05]  /*118b0*/  @!P0 BRA `(.L_x_5327) ;  /* 0x0000000000048947 */ /* 0x000fea0003800000 */
[----:B------:R-:W-:Y:S01]  /*118c0*/  BPT.TRAP 0x1 ;  /* 0x000000040000795c */ /* 0x000fe20000300000 */
.L_x_5327:
[----:B------:R-:W-:Y:S01]  /*118d0*/  BSSY B1, `(.L_x_5328) ;  /* 0x0000006000017945 */ /* 0x000fe20003800000 */
[----:B------:R-:W-:Y:S02]  /*118e0*/  IMAD R154, R22, 0x200, R206 ;  /* 0x00000200169a7824 */ /* 0x000fe400078e02ce */
[----:B------:R-:W-:Y:S01]  /*118f0*/  IMAD.MOV.U32 R155, RZ, RZ, 0x40000040 ;  /* 0x40000040ff9b7424 */ /* 0x000fe200078e00ff */
[----:B-1----:R-:W-:Y:S06]  /*11900*/  @P1 BRA `(.L_x_5329) ;  /* 0x0000000000081947 */ /* 0x002fec0003800000 */
[----:B------:R-:W1:Y:S02]  /*11910*/  SYNCS.PHASECHK.TRANS64.TRYWAIT P1, [R21+URZ+0x38830], R15 ;  /* 0x0388300f150075a7 */ /* 0x000e64000802017f */
[----:B-1----:R-:W-:Y:S05]  /*11920*/  @!P1 BRA `(.L_x_5330) ;  /* 0x0000012c00549947 */ /* 0x002fea0003800000 */
.L_x_5329:
[----:B------:R-:W-:Y:S05]  /*11930*/  BSYNC B1 ;  /* 0x0000000000017941 */ /* 0x000fea0003800000 */
.L_x_5328:
        /* <DEDUP_REMOVED lines=36> */
.L_x_5331:
[----:B------:R2:W3:Y:S01]  /*11b80*/  SYNCS.PHASECHK.TRANS64.TRYWAIT P1, [R21+URZ+0x38850], R15 ;  /* 0x0388500f150075a7 */ /* 0x0004e2000802017f */
[----:B------:R-:W-:Y:S05]  /*11b90*/  @!P0 BRA `(.L_x_5332) ;  /* 0x0000000000048947 */ /* 0x000fea0003800000 */
[----:B------:R-:W-:Y:S01]  /*11ba0*/  BPT.TRAP 0x1 ;  /* 0x000000040000795c */ /* 0x000fe20000300000 */
.L_x_5332:
[----:B------:R-:W-:Y:S04]  /*11bb0*/  BSSY B1, `(.L_x_5333) ;  /* 0x0000004000017945 */ /* 0x000fe80003800000 */
[----:B---3--:R-:W-:Y:S05]  /*11bc0*/  @P1 BRA `(.L_x_5334) ;  /* 0x0000000000081947 */ /* 0x008fea0003800000 */
[----:B------:R-:W3:Y:S02]  /*11bd0*/  SYNCS.PHASECHK.TRANS64.TRYWAIT P1, [R21+URZ+0x38850], R15 ;  /* 0x0388500f150075a7 */ /* 0x000ee4000802017f */
[----:B---3--:R-:W-:Y:S05]  /*11be0*/  @!P1 BRA `(.L_x_5335) ;  /* 0x0000012800b89947 */ /* 0x008fea0003800000 */
.L_x_5334:
[----:B------:R-:W-:Y:S05]  /*11bf0*/  BSYNC B1 ;  /* 0x0000000000017941 */ /* 0x000fea0003800000 */
.L_x_5333:
        /* <DEDUP_REMOVED lines=392> */
.L_x_5336:
[----:B------:R-:W-:Y:S01]  /*13480*/  FMNMX.FTZ R12, R152, R199, !PT ;  /* 0x000000c7980c7209 */ /* 0x000fe20007810000 */
[----:B------:R-:W2:Y:S01]  /*13490*/  LDL R211, [R1] ;  /* 0x0000000001d37983 */ /* 0x000ea20000100800 */
        /* <DEDUP_REMOVED lines=68> */
[----:B------:R-:W-:Y:S01]  /*138e0*/  FMUL.FTZ R49, R49, R153 ;  /* 0x0000009931317220 */ /* 0x000fe20000410000 */
        /* <DEDUP_REMOVED lines=107> */
[----:B------:R3:W4:Y:S01]  /*13fa0*/  MUFU.EX2 R155, R173 ;  /* 0x000000ad009b7308 */ /* 0x0007220000000800 */
        /* <DEDUP_REMOVED lines=8> */
[-CC-:B---3--:R-:W-:Y:S01]  /*14030*/  FFMA.FTZ R173, R158, R12.reuse, -R168.reuse ;  /* 0x0000000c9ead7223 */ /* 0x188fe200000108a8 */
        /* <DEDUP_REMOVED lines=45> */
[----:B----4-:R-:W-:Y:S01]  /*14310*/  FADD.FTZ R169, R155, R169 ;  /* 0x000000a99ba97221 */ /* 0x010fe20000010000 */
        /* <DEDUP_REMOVED lines=32> */
[----:B------:R-:W5:Y:S01]  /*14520*/  MUFU.EX2 R179, R197 ;  /* 0x000000c500b37308 */ /* 0x000f620000000800 */
[----:B----4-:R-:W-:Y:S01]  /*14530*/  F2FP.BF16.F32.PACK_AB R154, R200, R201 ;  /* 0x000000c9c89a723e */ /* 0x010fe200000010ff */
[----:B------:R-:W-:Y:S01]  /*14540*/  FMUL.FTZ R151, R151, R157 ;  /* 0x0000009d97977220 */ /* 0x000fe20000410000 */
[C---:B0-----:R-:W-:Y:S01]  /*14550*/  F2FP.BF16.F32.PACK_AB R153, R170.reuse, R159 ;  /* 0x0000009faa99723e */ /* 0x041fe200000010ff */
[----:B------:R-:W-:Y:S01]  /*14560*/  FADD.FTZ R14, R170, R14 ;  /* 0x0000000eaa0e7221 */ /* 0x000fe20000010000 */
[----:B------:R-:W-:-:S02]  /*14570*/  F2FP.BF16.F32.PACK_AB R164, R164, R161 ;  /* 0x000000a1a4a4723e */ /* 0x000fc400000010ff */
[----:B-1----:R-:W-:Y:S01]  /*14580*/  F2FP.BF16.F32.PACK_AB R157, R174, R173 ;  /* 0x000000adae9d723e */ /* 0x002fe200000010ff */
[----:B------:R0:W1:Y:S01]  /*14590*/  MUFU.EX2 R181, R162 ;  /* 0x000000a200b57308 */ /* 0x0000620000000800 */
[----:B---3--:R-:W-:Y:S01]  /*145a0*/  F2FP.BF16.F32.PACK_AB R159, R177, R175 ;  /* 0x000000afb19f723e */ /* 0x008fe200000010ff */
        /* <DEDUP_REMOVED lines=10> */
[----:B-----5:R-:W-:Y:S01]  /*14650*/  F2FP.BF16.F32.PACK_AB R161, R179, R178 ;  /* 0x000000b2b3a1723e */ /* 0x020fe200000010ff */
        /* <DEDUP_REMOVED lines=14> */
[----:B--2---:R3:W-:Y:S01]  /*14740*/  STSM.16.M88.4 [R211], R160 ;  /* 0x000000a0d3007844 */ /* 0x0047e20000000200 */
        /* <DEDUP_REMOVED lines=40> */
[----:B---3--:R-:W-:Y:S05]  /*149d0*/  @!P0 BRA `(.L_x_5337) ;  /* 0x0000000000048947 */ /* 0x008fea0003800000 */
[----:B------:R-:W-:Y:S01]  /*149e0*/  BPT.TRAP 0x1 ;  /* 0x000000040000795c */ /* 0x000fe20000300000 */
.L_x_5337:
[----:B------:R-:W2:Y:S01]  /*149f0*/  LDL R152, [R1+0xc] ;  /* 0x00000c0001987983 */ /* 0x000ea20000100800 */
[----:B------:R-:W-:Y:S02]  /*14a00*/  VIADD R21, R21, 0x38860 ;  /* 0x0003886015157836 */ /* 0x000fe40000000000 */
[----:B------:R-:W-:Y:S02]  /*14a10*/  IMAD.MOV.U32 R197, RZ, RZ, R15 ;  /* 0x000000ffffc57224 */ /* 0x000fe400078e000f */
[----:B------:R-:W-:Y:S01]  /*14a20*/  IMAD.MOV.U32 R199, RZ, RZ, R13 ;  /* 0x000000ffffc77224 */ /* 0x000fe200078e000d */
[----:B------:R-:W-:Y:S01]  /*14a30*/  PRMT R21, R189, 0x654, R21 ;  /* 0x00000654bd157816 */ /* 0x000fe20000000015 */
[----:B------:R-:W-:-:S03]  /*14a40*/  IMAD.MOV.U32 R198, RZ, RZ, R22 ;  /* 0x000000ffffc67224 */ /* 0x000fc600078e0016 */
[----:B------:R0:W-:Y:S01]  /*14a50*/  SYNCS.ARRIVE.TRANS64.RED.A1T0 RZ, [R21+URZ], RZ ;  /* 0x000000ff15ff79a7 */ /* 0x0001e2000810043f */
[C---:B--2---:R-:W-:Y:S01]  /*14a60*/  ISETP.GT.AND P1, PT, R20.reuse, R152, PT ;  /* 0x000000981400720c */ /* 0x044fe20003f24270 */
[----:B------:R-:W-:-:S12]  /*14a70*/  VIADD R20, R20, 0xffffffff ;  /* 0xffffffff14147836 */ /* 0x000fd80000000000 */
[----:B0-----:R-:W-:Y:S05]  /*14a80*/  @P1 BRA `(.L_x_5338) ;  /* 0xffffffcc00601947 */ /* 0x001fea000383ffff */
.L_x_5325:
[----:B------:R-:W-:Y:S05]  /*14a90*/  BSYNC B0 ;  /* 0x0000000000007941 */ /* 0x000fea0003800000 */
.L_x_5324:
[----:B------:R-:W2:Y:S01]  /*14aa0*/  LDL.LU R21, [R1+0x68] ;  /* 0x0000680001157983 */ /* 0x000ea20000300800 */
        /* <DEDUP_REMOVED lines=166> */
[----:B--2---:R-:W-:-:S05]  /*15510*/  VIADD R21, R21, 0x1 ;  /* 0x0000000115157836 */ /* 0x004fca0000000000 */
[----:B------:R3:W-:Y:S03]  /*15520*/  STL [R1+0x68], R21 ;  /* 0x0000681501007387 */ /* 0x0007e60000100800 */
.L_x_5256:
[----:B------:R-:W-:Y:S05]  /*15530*/  BSYNC B7 ;  /* 0x0000000000077941 */ /* 0x000fea0003800000 */
.L_x_5252:
[----:B------:R-:W4:Y:S08]  /*15540*/  S2UR UR4, SR_CgaCtaId ;  /* 0x00000000000479c3 */ /* 0x000f300000008800 */
[----:B------:R-:W-:Y:S01]  /*15550*/  BAR.SYNC.DEFER_BLOCKING 0x5, 0x180 ;  /* 0x0146000000007b1d */ /* 0x000fe20000010000 */
[----:B------:R-:W-:-:S05]  /*15560*/  MOV R17, 0x400 ;  /* 0x0000040000117802 */ /* 0x000fca0000000f00 */
[----:B------:R-:W-:Y:S01]  /*15570*/  BSSY B0, `(.L_x_5339) ;  /* 0x00004ed000007945 */ /* 0x000fe20003800000 */
[----:B----4-:R-:W-:-:S05]  /*15580*/  IMAD.U32 R189, RZ, RZ, UR4 ;  /* 0x00000004ffbd7e24 */ /* 0x010fca000f8e00ff */
[----:B------:R-:W-:-:S05]  /*15590*/  LEA R17, R189, R17, 0x18 ;  /* 0x00000011bd117211 */ /* 0x000fca00078ec0ff */
[----:B------:R4:W0:Y:S01]  /*155a0*/  LDS.128 R4, [R17+0x388d0] ;  /* 0x0388d00011047984 */ /* 0x0008220000000c00 */
[----:B------:R-:W-:Y:S06]  /*155b0*/  BAR.ARV 0x4, 0x180 ;  /* 0x0106000000007b1d */ /* 0x000fec0000002000 */
[----:B------:R-:W-:Y:S05]  /*155c0*/  @P0 BRA `(.L_x_5340) ;  /* 0x0000003c00940947 */ /* 0x000fea0003800000 */
[----:B-----5:R-:W4:Y:S01]  /*155d0*/  LDL R2, [R1+0x84] ;  /* 0x0000840001027983 */ /* 0x020f220000100800 */
[----:B------:R-:W3:Y:S01]  /*155e0*/  S2R R0, SR_SWINHI ;  /* 0x0000000000007919 */ /* 0x000ee20000002f00 */
[----:B-12---:R-:W-:Y:S01]  /*155f0*/  F2FP.BF16.F32.PACK_AB R10, R29, R28 ;  /* 0x0000001c1d0a723e */ /* 0x006fe200000010ff */
[----:B------:R-:W-:Y:S01]  /*15600*/  ULDC.64 UR6, c[0x0][0xd00] ;  /* 0x0003400000067ab9 */ /* 0x000fe20000000a00 */
[----:B0-----:R-:W-:Y:S01]  /*15610*/  F2FP.BF16.F32.PACK_AB R11, R31, R30 ;  /* 0x0000001e1f0b723e */ /* 0x001fe200000010ff */
[----:B------:R-:W2:Y:S01]  /*15620*/  LDL.LU R154, [R1+0x5c] ;  /* 0x00005c00019a7983 */ /* 0x000ea20000300800 */
[----:B------:R-:W-:Y:S01]  /*15630*/  F2FP.BF16.F32.PACK_AB R12, R33, R32 ;  /* 0x00000020210c723e */ /* 0x000fe200000010ff */
[----:B------:R-:W-:Y:S01]  /*15640*/  ULDC.64 UR4, c[0x0][0xd08] ;  /* 0x0003420000047ab9 */ /* 0x000fe20000000a00 */
[----:B------:R-:W-:Y:S01]  /*15650*/  F2FP.BF16.F32.PACK_AB R13, R35, R34 ;  /* 0x00000022230d723e */ /* 0x000fe200000010ff */
[----:B------:R-:W2:Y:S01]  /*15660*/  LDL.LU R4, [R1+0x60] ;  /* 0x0000600001047983 */ /* 0x000ea20000300800 */
[----:B------:R-:W-:-:S02]  /*15670*/  MOV R20, R17 ;  /* 0x0000001100147202 */ /* 0x000fc40000000f00 */
[----:B---3--:R-:W-:Y:S02]  /*15680*/  MOV R21, R0 ;  /* 0x0000000000157202 */ /* 0x008fe40000000f00 */
        /* <DEDUP_REMOVED lines=158> */
[----:B------:R-:W-:Y:S02]  /*16070*/  F2FP.BF16.F32.PACK_AB R8, R137, R136 ;  /* 0x000000888908723e */ /* 0x000fe400000010ff */
[----:B------:R-:W-:Y:S02]  /*16080*/  F2FP.BF16.F32.PACK_AB R9, R139, R138 ;  /* 0x0000008a8b09723e */ /* 0x000fe400000010ff */
[----:B------:R-:W-:-:S02]  /*16090*/  F2FP.BF16.F32.PACK_AB R10, R141, R140 ;  /* 0x0000008c8d0a723e */ /* 0x000fc400000010ff */
[----:B------:R-:W-:-:S05]  /*160a0*/  F2FP.BF16.F32.PACK_AB R11, R143, R142 ;  /* 0x0000008e8f0b723e */ /* 0x000fca00000010ff */
[----:B------:R0:W-:Y:S01]  /*160b0*/  STSM.16.M88.4 [R2], R8 ;  /* 0x0000000802007844 */ /* 0x0001e20000000200 */
[----:B------:R-:W-:Y:S01]  /*160c0*/  IMAD.X R3, RZ, RZ, R3, P0 ;  /* 0x000000ffff037224 */ /* 0x000fe200000e0603 */
[----:B------:R-:W-:Y:S02]  /*160d0*/  F2FP.BF16.F32.PACK_AB R12, R145, R144 ;  /* 0x00000090910c723e */ /* 0x000fe400000010ff */
[----:B------:R-:W-:Y:S02]  /*160e0*/  F2FP.BF16.F32.PACK_AB R13, R147, R146 ;  /* 0x00000092930d723e */ /* 0x000fe400000010ff */
[----:B0-----:R-:W-:-:S04]  /*160f0*/  LOP3.LUT R2, R0, 0x380, RZ, 0xc0, !PT ;  /* 0x0000038000027812 */ /* 0x001fc800078ec0ff */
[----:B------:R-:W-:-:S04]  /*16100*/  SHF.R.U64 R2, R2, 0x3, RZ ;  /* 0x0000000302027819 */ /* 0x000fc800000012ff */
[----:B------:R-:W-:Y:S02]  /*16110*/  LOP3.LUT R2, R2, R0, RZ, 0x3c, !PT ;  /* 0x0000000002027212 */ /* 0x000fe400078e3cff */
[----:B--2---:R-:W-:Y:S02]  /*16120*/  IADD3 R8, P0, R154, UR6, RZ ;  /* 0x000000069a087c10 */ /* 0x004fe4000ff1e0ff */
[----:B------:R-:W-:Y:S02]  /*16130*/  MOV R2, R2 ;  /* 0x0000000200027202 */ /* 0x000fe40000000f00 */
[----:B------:R-:W-:Y:S02]  /*16140*/  F2FP.BF16.F32.PACK_AB R14, R149, R148 ;  /* 0x00000094950e723e */ /* 0x000fe400000010ff */
[----:B------:R-:W-:Y:S02]  /*16150*/  F2FP.BF16.F32.PACK_AB R15, R151, R150 ;  /* 0x00000096970f723e */ /* 0x000fe400000010ff */
[----:B------:R-:W-:-:S02]  /*16160*/  IADD3.X R9, R4, UR7, RZ, P0, !PT ;  /* 0x0000000704097c10 */ /* 0x000fc400087fe4ff */
[----:B------:R-:W-:Y:S01]  /*16170*/  ISETP.NE.U32.AND P0, PT, RZ, UR4, PT ;  /* 0x00000004ff007c0c */ /* 0x000fe2000bf05070 */
[----:B------:R0:W-:Y:S01]  /*16180*/  STSM.16.M88.4 [R2], R12 ;  /* 0x0000000c02007844 */ /* 0x0001e20000000200 */
[----:B------:R-:W-:Y:S02]  /*16190*/  BAR.SYNC.DEFER_BLOCKING 0x1, 0x100 ;  /* 0x0044000000007b1d */ /* 0x000fe40000010000 */
[----:B------:R-:W-:Y:S02]  /*161a0*/  ISETP.NE.AND.EX P0, PT, RZ, UR5, PT, P0 ;  /* 0x00000005ff007c0c */ /* 0x000fe4000bf05300 */
[----:B------:R-:W-:-:S04]  /*161b0*/  ISETP.NE.U32.AND P1, PT, RZ, UR6, PT ;  /* 0x00000006ff007c0c */ /* 0x000fc8000bf25070 */
[----:B------:R-:W-:-:S07]  /*161c0*/  ISETP.NE.AND.EX P1, PT, RZ, UR7, PT, P1 ;  /* 0x00000007ff007c0c */ /* 0x000fce000bf25310 */
[----:B------:R-:W-:Y:S01]  /*161d0*/  @P0 IADD3 R10, P2, R154, UR4, RZ ;  /* 0x000000049a0a0c10 */ /* 0x000fe2000ff5e0ff */
[----:B------:R-:W-:Y:S01]  /*161e0*/  ULDC UR4, c[0x0][0xb88] ;  /* 0x0002e20000047ab9 */ /* 0x000fe20000000800 */
[----:B0-----:R-:W-:Y:S02]  /*161f0*/  IMAD.MOV.U32 R2, RZ, RZ, RZ ;  /* 0x000000ffff027224 */ /* 0x001fe400078e00ff */
[----:B------:R-:W-:Y:S01]  /*16200*/  IMAD.U32 R3, RZ, RZ, UR4 ;  /* 0x00000004ff037e24 */ /* 0x000fe2000f8e00ff */
[----:B------:R-:W-:-:S03]  /*16210*/  @P0 IADD3.X R11, R4, UR5, RZ, P2, !PT ;  /* 0x00000005040b0c10 */ /* 0x000fc600097fe4ff */
[----:B------:R0:W5:Y:S04]  /*16220*/  @P1 LDG.E R2, desc[UR40][R8.64] ;  /* 0x0000002808021981 */ /* 0x000168000c1e1900 */
[----:B------:R0:W5:Y:S01]  /*16230*/  @P0 LDG.E R3, desc[UR40][R10.64] ;  /* 0x000000280a030981 */ /* 0x000162000c1e1900 */
[----:B------:R-:W-:Y:S05]  /*16240*/  @P0 BRA `(.L_x_5341) ;  /* 0x0000000000100947 */ /* 0x000fea0003800000 */
[----:B------:R-:W-:Y:S05]  /*16250*/  @!P1 BRA `(.L_x_5341) ;  /* 0x00000000000c9947 */ /* 0x000fea0003800000 */
[----:B-----5:R-:W2:Y:S04]  /*16260*/  LDG.E R3, desc[UR40][R8.64] ;  /* 0x0000002808037981 */ /* 0x020ea8000c1e1900 */
[----:B0-----:R-:W2:Y:S02]  /*16270*/  LDG.E R8, desc[UR40][R8.64+0x4] ;  /* 0x0000042808087981 */ /* 0x001ea4000c1e1900 */
[----:B--2---:R-:W-:-:S07]  /*16280*/  IMAD.IADD R3, R8, 0x1, -R3 ;  /* 0x0000000108037824 */ /* 0x004fce00078e0a03 */
.L_x_5341:
[----:B------:R-:W2:Y:S01]  /*16290*/  LDL R0, [R1+0x70] ;  /* 0x0000700001007983 */ /* 0x000ea20000100800 */
[----:B------:R-:W-:-:S03]  /*162a0*/  ULDC UR4, c[0x0][0xbd4] ;  /* 0x0002f50000047ab9 */ /* 0x000fc60000000800 */
[----:B------:R-:W3:Y:S04]  /*162b0*/  LDL.LU R4, [R1+0x54] ;  /* 0x0000540001047983 */ /* 0x000ee80000300800 */
[----:B------:R1:W5:Y:S04]  /*162c0*/  LDL R157, [R1+0x58] ;  /* 0x00005800019d7983 */ /* 0x0003680000100800 */
[----:B--2---:R-:W2:Y:S01]  /*162d0*/  SHFL.IDX PT, R0, R0, RZ, 0x1f ;  /* 0x00001fff00007589 */ /* 0x004ea200000e0000 */
[----:B---3--:R-:W-:Y:S02]  /*162e0*/  ISETP.NE.AND P1, PT, R4, RZ, PT ;  /* 0x000000ff0400720c */ /* 0x008fe40003f25270 */
[----:B--2---:R-:W-:-:S02]  /*162f0*/  ISETP.NE.AND P0, PT, R0, RZ, PT ;  /* 0x000000ff0000720c */ /* 0x004fc40003f05270 */
        /* <DEDUP_REMOVED lines=16> */
[----:B------:R-:W2:Y:S01]  /*16400*/  LDC.64 R8, c[0x0][R14+0x218] ;  /* 0x000086000e087b82 */ /* 0x000ea20000000a00 */
[----:B-1----:R-:W-:Y:S02]  /*16410*/  ISETP.NE.AND P2, PT, R156, 0x1, PT ;  /* 0x000000019c00780c */ /* 0x002fe40003f45270 */
[----:B0-----:R-:W-:Y:S01]  /*16420*/  IMAD R11, R11, R12, RZ ;  /* 0x0000000c0b0b7224 */ /* 0x001fe200078e02ff */
[----:B--2---:R-:W-:-:S05]  /*16430*/  SEL R15, R13, RZ, !P0 ;  /* 0x000000ff0d0f7207 */ /* 0x004fca0004000000 */
[C---:B------:R-:W-:Y:S02]  /*16440*/  IMAD R15, R10.reuse, R15, R11 ;  /* 0x0000000f0a0f7224 */ /* 0x040fe400078e020b */
[----:B------:R-:W-:-:S04]  /*16450*/  IMAD.WIDE.U32 R10, R10, R12, RZ ;  /* 0x0000000c0a0a7225 */ /* 0x000fc800078e00ff */
[----:B------:R-:W-:-:S03]  /*16460*/  IMAD.WIDE.U32 R12, R8, R186, RZ ;  /* 0x000000ba080c7225 */ /* 0x000fc600078e00ff */
[----:B------:R-:W-:Y:S02]  /*16470*/  IADD3 R154, P0, P3, R10, R12, R2 ;  /* 0x0000000c0a9a7210 */ /* 0x000fe40007b1e002 */
[----:B------:R-:W0:Y:S01]  /*16480*/  @P2 LDC R10, c[0x0][0xcec] ;  /* 0x00033b00ff0a2b82 */ /* 0x000e220000000800 */
[----:B------:R-:W-:-:S07]  /*16490*/  IMAD R8, R9, R186, RZ ;  /* 0x000000ba09087224 */ /* 0x000fce00078e02ff */
[----:B------:R-:W1:Y:S01]  /*164a0*/  @P2 LDC R9, c[0x0][0xcf0] ;  /* 0x00033c00ff092b82 */ /* 0x000e620000000800 */
[----:B---3--:R-:W-:Y:S02]  /*164b0*/  IMAD.IADD R12, R160, 0x1, R214 ;  /* 0x00000001a00c7824 */ /* 0x008fe400078e02d6 */
[----:B------:R-:W-:Y:S02]  /*164c0*/  IMAD.IADD R15, R11, 0x1, R15 ;  /* 0x000000010b0f7824 */ /* 0x000fe400078e020f */
[----:B------:R-:W-:Y:S02]  /*164d0*/  IMAD.IADD R11, R13, 0x1, R8 ;  /* 0x000000010d0b7824 */ /* 0x000fe400078e0208 */
[----:B------:R-:W-:Y:S02]  /*164e0*/  IMAD.MOV.U32 R13, RZ, RZ, R12 ;  /* 0x000000ffff0d7224 */ /* 0x000fe400078e000c */
[----:B0-----:R-:W-:-:S05]  /*164f0*/  @P2 IMAD.HI.U32 R10, R12, R10, RZ ;  /* 0x0000000a0c0a2227 */ /* 0x001fca00078e00ff */
[----:B-1----:R-:W-:Y:S02]  /*16500*/  @P2 SHF.R.U32.HI R13, RZ, R9, R10 ;  /* 0x00000009ff0d2219 */ /* 0x002fe4000001160a */
[----:B------:R-:W0:Y:S01]  /*16510*/  LDC.64 R8, c[0x0][R14+0x228] ;  /* 0x00008a000e087b82 */ /* 0x000e220000000a00 */
[----:B----4-:R-:W-:Y:S02]  /*16520*/  SEL R155, R155, RZ, P1 ;  /* 0x000000ff9b9b7207 */ /* 0x010fe40000800000 */
[----:B------:R-:W-:-:S03]  /*16530*/  IADD3.X R15, R15, R11, R4, P0, P3 ;  /* 0x0000000b0f0f7210 */ /* 0x000fc600007e6404 */
[----:B0-----:R-:W-:-:S04]  /*16540*/  IMAD.WIDE.U32 R10, R8, R155, RZ ;  /* 0x0000009b080a7225 */ /* 0x001fc800078e00ff */
[----:B------:R-:W-:Y:S01]  /*16550*/  IMAD R9, R9, R155, RZ ;  /* 0x0000009b09097224 */ /* 0x000fe200078e02ff */
[----:B------:R-:W-:-:S03]  /*16560*/  IADD3 R8, P0, P2, R13, R154, R10 ;  /* 0x0000009a0d087210 */ /* 0x000fc60007a1e00a */
[----:B------:R-:W-:Y:S02]  /*16570*/  IMAD.IADD R9, R11, 0x1, R9 ;  /* 0x000000010b097824 */ /* 0x000fe400078e0209 */
[----:B------:R0:W1:Y:S02]  /*16580*/  LDC.64 R10, c[0x0][R14+0x210] ;  /* 0x000084000e0a7b82 */ /* 0x0000640000000a00 */
[----:B0-----:R-:W-:-:S04]  /*16590*/  IMAD.MOV R14, RZ, RZ, -R13 ;  /* 0x000000ffff0e7224 */ /* 0x001fc800078e0a0d */
[----:B------:R-:W-:Y:S01]  /*165a0*/  IMAD R14, R156, R14, R12 ;  /* 0x0000000e9c0e7224 */ /* 0x000fe200078e020c */
[----:B------:R-:W-:-:S04]  /*165b0*/  SHF.R.S32.HI R13, RZ, 0x1f, R13 ;  /* 0x0000001fff0d7819 */ /* 0x000fc8000001140d */
[----:B------:R-:W-:Y:S02]  /*165c0*/  SHF.R.S32.HI R12, RZ, 0x1f, R14 ;  /* 0x0000001fff0c7819 */ /* 0x000fe4000001140e */
[----:B------:R-:W-:Y:S01]  /*165d0*/  IADD3.X R9, R13, R15, R9, P0, P2 ;  /* 0x0000000f0d097210 */ /* 0x000fe200007e4409 */
[----:B-1----:R-:W-:-:S04]  /*165e0*/  IMAD R11, R11, R14, RZ ;  /* 0x0000000e0b0b7224 */ /* 0x002fc800078e02ff */
[C---:B------:R-:W-:Y:S02]  /*165f0*/  IMAD R11, R10.reuse, R12, R11 ;  /* 0x0000000c0a0b7224 */ /* 0x040fe400078e020b */
[----:B------:R-:W0:Y:S01]  /*16600*/  LDC.64 R12, c[0x0][0xca8] ;  /* 0x00032a00ff0c7b82 */ /* 0x000e220000000a00 */
[----:B------:R-:W-:-:S07]  /*16610*/  IMAD.WIDE.U32 R8, R10, R14, R8 ;  /* 0x0000000e0a087225 */ /* 0x000fce00078e0008 */
[----:B0-----:R-:W0:Y:S08]  /*16620*/  @!P1 LDC R12, c[0x0][0xc50] ;  /* 0x00031400ff0c9b82 */ /* 0x001e300000000800 */
[----:B------:R-:W1:Y:S01]  /*16630*/  @!P1 LDC R13, c[0x0][0xc54] ;  /* 0x00031500ff0d9b82 */ /* 0x000e620000000800 */
[----:B------:R-:W-:Y:S01]  /*16640*/  IMAD.IADD R11, R9, 0x1, R11 ;  /* 0x00000001090b7824 */ /* 0x000fe200078e020b */
[----:B0-----:R-:W-:-:S04]  /*16650*/  LEA R12, P0, R8, R12, 0x2 ;  /* 0x0000000c080c7211 */ /* 0x001fc800078010ff */
[----:B-1----:R-:W-:Y:S01]  /*16660*/  LEA.HI.X R11, R8, R13, R11, 0x2, P0 ;  /* 0x0000000d080b7211 */ /* 0x002fe200000f140b */
[----:B-----5:R-:W-:Y:S01]  /*16670*/  IMAD.MOV R8, RZ, RZ, -R159 ;  /* 0x000000ffff087224 */ /* 0x020fe200078e0a9f */
[----:B------:R-:W-:Y:S01]  /*16680*/  SHFL.IDX PT, R10, R12, 0x1, 0x1c1f ;  /* 0x003c1f000c0a7f89 */ /* 0x000fe200000e0000 */
[----:B------:R-:W-:-:S03]  /*16690*/  IMAD.IADD R13, R193, 0x1, R214 ;  /* 0x00000001c10d7824 */ /* 0x000fc600078e02d6 */
[----:B------:R-:W-:Y:S01]  /*166a0*/  ISETP.NE.AND P0, PT, R158, R8, PT ;  /* 0x000000089e00720c */ /* 0x000fe20003f05270 */
[----:B------:R-:W-:Y:S04]  /*166b0*/  SHFL.IDX PT, R9, R11, RZ, 0x1c1f ;  /* 0x001c1fff0b097589 */ /* 0x000fe800000e0000 */
[----:B------:R0:W1:Y:S04]  /*166c0*/  SHFL.IDX PT, R8, R12, RZ, 0x1c1f ;  /* 0x001c1fff0c087589 */ /* 0x00006800000e0000 */
[----:B------:R-:W2:Y:S01]  /*166d0*/  SHFL.IDX PT, R11, R11, 0x1, 0x1c1f ;  /* 0x003c1f000b0b7f89 */ /* 0x000ea200000e0000 */
[----:B0-----:R-:W-:-:S05]  /*166e0*/  IMAD R12, R3, R156, RZ ;  /* 0x0000009c030c7224 */ /* 0x001fca00078e02ff */
[C---:B------:R-:W-:Y:S01]  /*166f0*/  ISETP.GE.OR P1, PT, R13.reuse, R12, P0 ;  /* 0x0000000c0d00720c */ /* 0x040fe20000726670 */
[----:B------:R-:W-:-:S05]  /*16700*/  VIADD R13, R13, 0x8 ;  /* 0x000000080d0d7836 */ /* 0x000fca0000000000 */
[----:B------:R-:W-:-:S07]  /*16710*/  ISETP.GE.OR P0, PT, R13, R12, P0 ;  /* 0x0000000c0d00720c */ /* 0x000fce0000706670 */
[----:B-1----:R1:W-:Y:S06]  /*16720*/  @!P1 ST.E desc[UR40][R8.64], R153 ;  /* 0x0000009908009985 */ /* 0x0023ec000c101928 */
[----:B--2---:R1:W-:Y:S02]  /*16730*/  @!P0 ST.E desc[UR40][R10.64], R152 ;  /* 0x000000980a008985 */ /* 0x0043e4000c101928 */
.L_x_5342:
        /* <DEDUP_REMOVED lines=11> */
[----:B------:R-:W-:-:S05]  /*167f0*/  SHF.R.S32.HI R80, RZ, 0x3, R82 ;  /* 0x00000003ff507819 */ /* 0x000fca0000011452 */
[----:B01----:R-:W-:-:S04]  /*16800*/  IMAD R9, R80, 0x40, R195 ;  /* 0x0000004050097824 */ /* 0x003fc800078e02c3 */
[----:B------:R-:W-:-:S03]  /*16810*/  IMAD.WIDE R20, R9, 0x2, R20 ;  /* 0x0000000209147825 */ /* 0x000fc600078e0214 */
[C---:B------:R-:W-:Y:S02]  /*16820*/  IADD3 R37, P0, R20.reuse, 0x5000, RZ ;  /* 0x0000500014257810 */ /* 0x040fe40007f1e0ff */
[----:B------:R-:W-:Y:S02]  /*16830*/  IADD3 R13, P3, R20, 0x1000, RZ ;  /* 0x00001000140d7810 */ /* 0x000fe40007f7e0ff */
[----:B------:R-:W-:Y:S02]  /*16840*/  LOP3.LUT R36, R37, 0x380, RZ, 0xc0, !PT ;  /* 0x0000038025247812 */ /* 0x000fe400078ec0ff */
[----:B------:R-:W-:Y:S02]  /*16850*/  LOP3.LUT R12, R13, 0x380, RZ, 0xc0, !PT ;  /* 0x000003800d0c7812 */ /* 0x000fe400078ec0ff */
[----:B------:R-:W-:Y:S02]  /*16860*/  SHF.R.U64 R36, R36, 0x3, RZ ;  /* 0x0000000324247819 */ /* 0x000fe400000012ff */
[----:B------:R-:W-:-:S02]  /*16870*/  IADD3 R25, P4, R20, 0x2000, RZ ;  /* 0x0000200014197810 */ /* 0x000fc40007f9e0ff */
[C---:B------:R-:W-:Y:S02]  /*16880*/  IADD3 R29, P5, R20.reuse, 0x3000, RZ ;  /* 0x00003000141d7810 */ /* 0x040fe40007fbe0ff */
[C---:B------:R-:W-:Y:S02]  /*16890*/  IADD3 R33, P6, R20.reuse, 0x4000, RZ ;  /* 0x0000400014217810 */ /* 0x040fe40007fde0ff */
[----:B------:R-:W-:Y:S02]  /*168a0*/  IADD3 R41, P1, R20, 0x6000, RZ ;  /* 0x0000600014297810 */ /* 0x000fe40007f3e0ff */
[----:B------:R-:W-:Y:S01]  /*168b0*/  LOP3.LUT R36, R36, R37, RZ, 0x3c, !PT ;  /* 0x0000002524247212 */ /* 0x000fe200078e3cff */
[----:B------:R-:W-:Y:S01]  /*168c0*/  IMAD.X R37, RZ, RZ, R21, P0 ;  /* 0x000000ffff257224 */ /* 0x000fe200000e0615 */
[----:B------:R-:W-:Y:S02]  /*168d0*/  IADD3 R45, P2, R20, 0x7000, RZ ;  /* 0x00007000142d7810 */ /* 0x000fe40007f5e0ff */
[----:B------:R-:W-:-:S02]  /*168e0*/  SHF.R.U64 R12, R12, 0x3, RZ ;  /* 0x000000030c0c7819 */ /* 0x000fc400000012ff */
[----:B------:R-:W-:Y:S01]  /*168f0*/  IADD3 R65, P0, R20, 0xc000, RZ ;  /* 0x0000c00014417810 */ /* 0x000fe20007f1e0ff */
[----:B------:R-:W5:Y:S01]  /*16900*/  LD.E.128 R36, desc[UR40][R36.64] ;  /* 0x0000002824247980 */ /* 0x000f62000c101d00 */
[----:B------:R-:W-:Y:S02]  /*16910*/  LOP3.LUT R24, R25, 0x380, RZ, 0xc0, !PT ;  /* 0x0000038019187812 */ /* 0x000fe400078ec0ff */
[----:B------:R-:W-:Y:S02]  /*16920*/  LOP3.LUT R28, R29, 0x380, RZ, 0xc0, !PT ;  /* 0x000003801d1c7812 */ /* 0x000fe400078ec0ff */
[----:B------:R-:W-:Y:S02]  /*16930*/  LOP3.LUT R32, R33, 0x380, RZ, 0xc0, !PT ;  /* 0x0000038021207812 */ /* 0x000fe400078ec0ff */
[----:B------:R-:W-:Y:S02]  /*16940*/  LOP3.LUT R40, R41, 0x380, RZ, 0xc0, !PT ;  /* 0x0000038029287812 */ /* 0x000fe400078ec0ff */
[----:B------:R-:W-:-:S02]  /*16950*/  LOP3.LUT R44, R45, 0x380, RZ, 0xc0, !PT ;  /* 0x000003802d2c7812 */ /* 0x000fc400078ec0ff */
[----:B------:R-:W-:Y:S01]  /*16960*/  LOP3.LUT R12, R12, R13, RZ, 0x3c, !PT ;  /* 0x0000000d0c0c7212 */ /* 0x000fe200078e3cff */
[----:B------:R-:W-:Y:S01]  /*16970*/  IMAD.X R13, RZ, RZ, R21, P3 ;  /* 0x000000ffff0d7224 */ /* 0x000fe200018e0615 */
[----:B------:R-:W-:Y:S02]  /*16980*/  LOP3.LUT R64, R65, 0x380, RZ, 0xc0, !PT ;  /* 0x0000038041407812 */ /* 0x000fe400078ec0ff */
[----:B------:R-:W-:Y:S02]  /*16990*/  SHF.R.U64 R24, R24, 0x3, RZ ;  /* 0x0000000318187819 */ /* 0x000fe400000012ff */
[----:B------:R-:W-:Y:S01]  /*169a0*/  SHF.R.U64 R28, R28, 0x3, RZ ;  /* 0x000000031c1c7819 */ /* 0x000fe200000012ff */
[----:B------:R-:W5:Y:S01]  /*169b0*/  LD.E.128 R12, desc[UR40][R12.64] ;  /* 0x000000280c0c7980 */ /* 0x000f62000c101d00 */
[----:B------:R-:W-:Y:S02]  /*169c0*/  SHF.R.U64 R32, R32, 0x3, RZ ;  /* 0x0000000320207819 */ /* 0x000fe400000012ff */
[----:B------:R-:W-:-:S02]  /*169d0*/  SHF.R.U64 R40, R40, 0x3, RZ ;  /* 0x0000000328287819 */ /* 0x000fc400000012ff */
[----:B------:R-:W-:Y:S02]  /*169e0*/  IADD3 R49, P3, R20, 0x8000, RZ ;  /* 0x0000800014317810 */ /* 0x000fe40007f7e0ff */
        /* <DEDUP_REMOVED lines=10> */
[----:B------:R-:W-:Y:S01]  /*16a90*/  LOP3.LUT R48, R49, 0x380, RZ, 0xc0, !PT ;  /* 0x0000038031307812 */ /* 0x000fe200078ec0ff */
[----:B------:R-:W5:Y:S01]  /*16aa0*/  LD.E.128 R24, desc[UR40][R24.64] ;  /* 0x0000002818187980 */ /* 0x000f62000c101d00 */
        /* <DEDUP_REMOVED lines=8> */
[----:B------:R-:W-:Y:S01]  /*16b30*/  IADD3 R73, P2, R20, 0xe000, RZ ;  /* 0x0000e00014497810 */ /* 0x000fe20007f5e0ff */
[----:B------:R-:W5:Y:S01]  /*16b40*/  LD.E.128 R40, desc[UR40][R40.64] ;  /* 0x0000002828287980 */ /* 0x000f62000c101d00 */
[----:B------:R-:W-:Y:S01]  /*16b50*/  LOP3.LUT R64, R64, R65, RZ, 0x3c, !PT ;  /* 0x0000004140407212 */ /* 0x000fe200078e3cff */
[----:B------:R-:W-:Y:S01]  /*16b60*/  IMAD.X R65, RZ, RZ, R21, P0 ;  /* 0x000000ffff417224 */ /* 0x000fe200000e0615 */
[----:B------:R-:W-:Y:S01]  /*16b70*/  SHF.R.U64 R48, R48, 0x3, RZ ;  /* 0x0000000330307819 */ /* 0x000fe200000012ff */
[----:B------:R-:W5:Y:S01]  /*16b80*/  LD.E.128 R44, desc[UR40][R44.64] ;  /* 0x000000282c2c7980 */ /* 0x000f62000c101d00 */
[----:B---3--:R-:W-:-:S02]  /*16b90*/  ISETP.NE.AND P0, PT, R83, 0x1, PT ;  /* 0x000000015300780c */ /* 0x008fc40003f05270 */
[----:B------:R-:W-:Y:S01]  /*16ba0*/  LOP3.LUT R52, R53, 0x380, RZ, 0xc0, !PT ;  /* 0x0000038035347812 */ /* 0x000fe200078ec0ff */
        /* <DEDUP_REMOVED lines=8> */
[----:B------:R-:W-:Y:S02]  /*16c30*/  SHF.R.U64 R52, R52, 0x3, RZ ;  /* 0x0000000334347819 */ /* 0x000fe400000012ff */
[----:B------:R-:W-:Y:S02]  /*16c40*/  SHF.R.U64 R56, R56, 0x3, RZ ;  /* 0x0000000338387819 */ /* 0x000fe400000012ff */
[----:B------:R-:W-:Y:S01]  /*16c50*/  SHF.R.U64 R60, R60, 0x3, RZ ;  /* 0x000000033c3c7819 */ /* 0x000fe200000012ff */
[----:B------:R-:W5:Y:S01]  /*16c60*/  LD.E.128 R48, desc[UR40][R48.64] ;  /* 0x0000002830307980 */ /* 0x000f62000c101d00 */
[----:B------:R-:W-:Y:S02]  /*16c70*/  SHF.R.U64 R68, R68, 0x3, RZ ;  /* 0x0000000344447819 */ /* 0x000fe400000012ff */
[----:B------:R-:W-:-:S02]  /*16c80*/  SHF.R.U64 R72, R72, 0x3, RZ ;  /* 0x0000000348487819 */ /* 0x000fc400000012ff */
[----:B------:R-:W-:Y:S02]  /*16c90*/  IADD3 R11, P3, R20, 0xf000, RZ ;  /* 0x0000f000140b7810 */ /* 0x000fe40007f7e0ff */
        /* <DEDUP_REMOVED lines=14> */
[----:B------:R-:W-:Y:S01]  /*16d80*/  IMAD.MOV.U32 R9, RZ, RZ, R21 ;  /* 0x000000ffff097224 */ /* 0x000fe200078e0015 */
[----:B------:R-:W-:Y:S01]  /*16d90*/  LOP3.LUT R10, R11, 0x380, RZ, 0xc0, !PT ;  /* 0x000003800b0a7812 */ /* 0x000fe200078ec0ff */
[----:B------:R-:W-:Y:S01]  /*16da0*/  IMAD R21, R4, UR4, RZ ;  /* 0x0000000404157c24 */ /* 0x000fe2000f8e02ff */
[----:B------:R-:W5:Y:S01]  /*16db0*/  LD.E.128 R52, desc[UR40][R52.64] ;  /* 0x0000002834347980 */ /* 0x000f62000c101d00 */
[----:B------:R-:W0:Y:S01]  /*16dc0*/  @P0 LDC R4, c[0x0][0xcec] ;  /* 0x00033b00ff040b82 */ /* 0x000e220000000800 */
[----:B------:R-:W-:Y:S01]  /*16dd0*/  IMAD.IADD R81, R81, 0x1, -R82 ;  /* 0x0000000151517824 */ /* 0x000fe200078e0a52 */
[----:B------:R-:W-:Y:S01]  /*16de0*/  SHF.R.U64 R10, R10, 0x3, RZ ;  /* 0x000000030a0a7819 */ /* 0x000fe200000012ff */
[C---:B------:R-:W-:Y:S01]  /*16df0*/  IMAD R85, R2.reuse, UR5, R21 ;  /* 0x0000000502557c24 */ /* 0x040fe2000f8e0215 */
[----:B------:R-:W5:Y:S01]  /*16e00*/  LD.E.128 R56, desc[UR40][R56.64] ;  /* 0x0000002838387980 */ /* 0x000f62000c101d00 */
[----:B------:R-:W-:Y:S01]  /*16e10*/  IMAD.WIDE.U32 R20, R2, UR4, RZ ;  /* 0x0000000402147c25 */ /* 0x000fe2000f8e00ff */
[----:B------:R-:W-:Y:S01]  /*16e20*/  ULDC.64 UR4, c[0x0][0xbe8] ;  /* 0x0002fa0000047ab9 */ /* 0x000fe20000000a00 */
[----:B------:R-:W-:Y:S01]  /*16e30*/  SHF.R.S32.HI R82, RZ, 0x1f, R0 ;  /* 0x0000001fff527819 */ /* 0x000fe20000011400 */
[----:B------:R-:W1:Y:S01]  /*16e40*/  @P0 LDC R2, c[0x0][0xcf0] ;  /* 0x00033c00ff020b82 */ /* 0x000e620000000800 */
[----:B------:R-:W-:Y:S01]  /*16e50*/  IMAD.IADD R21, R21, 0x1, R85 ;  /* 0x0000000115157824 */ /* 0x000fe200078e0255 */
[----:B------:R-:W-:Y:S01]  /*16e60*/  LOP3.LUT R76, R10, R11, RZ, 0x3c, !PT ;  /* 0x0000000b0a4c7212 */ /* 0x000fe200078e3cff */
[----:B------:R-:W-:Y:S01]  /*16e70*/  IMAD R81, R81, 0x20, R80 ;  /* 0x0000002051517824 */ /* 0x000fe200078e0250 */
[----:B------:R-:W5:Y:S01]  /*16e80*/  LD.E.128 R8, desc[UR40][R8.64] ;  /* 0x0000002808087980 */ /* 0x000f62000c101d00 */
[----:B------:R-:W-:-:S03]  /*16e90*/  IMAD.WIDE.U32 R20, R186, UR4, R20 ;  /* 0x00000004ba147c25 */ /* 0x000fc6000f8e0014 */
[----:B------:R-:W5:Y:S01]  /*16ea0*/  LD.E.128 R60, desc[UR40][R60.64] ;  /* 0x000000283c3c7980 */ /* 0x000f62000c101d00 */
[----:B------:R-:W-:Y:S01]  /*16eb0*/  IMAD R21, R186, UR5, R21 ;  /* 0x00000005ba157c24 */ /* 0x000fe2000f8e0215 */
[----:B------:R-:W-:Y:S01]  /*16ec0*/  ULDC.64 UR4, c[0x0][0xbf0] ;  /* 0x0002fc0000047ab9 */ /* 0x000fe20000000a00 */
[----:B------:R-:W-:Y:S01]  /*16ed0*/  IMAD.IADD R89, R214, 0x1, R81 ;  /* 0x00000001d6597824 */ /* 0x000fe200078e0251 */
[----:B------:R-:W5:Y:S01]  /*16ee0*/  LD.E.128 R68, desc[UR40][R68.64] ;  /* 0x0000002844447980 */ /* 0x000f62000c101d00 */
[----:B------:R-:W-:-:S03]  /*16ef0*/  IMAD R85, R82, UR4, RZ ;  /* 0x0000000452557c24 */ /* 0x000fc6000f8e02ff */
[----:B------:R-:W5:Y:S01]  /*16f00*/  LD.E.128 R72, desc[UR40][R72.64] ;  /* 0x0000002848487980 */ /* 0x000f62000c101d00 */
[C---:B------:R-:W-:Y:S02]  /*16f10*/  IMAD R87, R0.reuse, UR5, R85 ;  /* 0x0000000500577c24 */ /* 0x040fe4000f8e0255 */
[----:B0-----:R-:W-:Y:S01]  /*16f20*/  @P0 IMAD.HI.U32 R85, R89, R4, RZ ;  /* 0x0000000459550227 */ /* 0x001fe200078e00ff */
[----:B------:R-:W5:Y:S01]  /*16f30*/  LD.E.128 R76, desc[UR40][R76.64] ;  /* 0x000000284c4c7980 */ /* 0x000f62000c101d00 */
[----:B------:R-:W0:Y:S02]  /*16f40*/  LDC R4, c[0x0][0xbc8] ;  /* 0x0002f200ff047b82 */ /* 0x000e240000000800 */
[----:B------:R-:W-:Y:S01]  /*16f50*/  IMAD.MOV.U32 R81, RZ, RZ, R89 ;  /* 0x000000ffff517224 */ /* 0x000fe200078e0059 */
[----:B-1----:R-:W-:Y:S01]  /*16f60*/  @P0 SHF.R.U32.HI R81, RZ, R2, R85 ;  /* 0x00000002ff510219 */ /* 0x002fe20000011655 */
[----:B------:R-:W-:Y:S01]  /*16f70*/  IMAD.WIDE.U32 R20, R0, UR4, R20 ;  /* 0x0000000400147c25 */ /* 0x000fe2000f8e0014 */
[----:B------:R-:W-:Y:S01]  /*16f80*/  ULDC.64 UR4, c[0x0][0xbe0] ;  /* 0x0002f80000047ab9 */ /* 0x000fe20000000a00 */
[----:B------:R-:W-:Y:S01]  /*16f90*/  @!PT LDS RZ, [RZ] ;  /* 0x00000000fffff984 */ /* 0x000fe20000000800 */
[----:B------:R-:W-:Y:S01]  /*16fa0*/  @!PT LDS RZ, [RZ] ;  /* 0x00000000fffff984 */ /* 0x000fe20000000800 */
[----:B------:R-:W-:Y:S01]  /*16fb0*/  @!PT LDS RZ, [RZ] ;  /* 0x00000000fffff984 */ /* 0x000fe20000000800 */
[----:B------:R-:W-:Y:S01]  /*16fc0*/  @!PT LDS RZ, [RZ] ;  /* 0x00000000fffff984 */ /* 0x000fe20000000800 */
[----:B------:R1:W-:Y:S06]  /*16fd0*/  MEMBAR.ALL.CTA ;  /* 0x0000000000007992 */ /* 0x0003ec0000008000 */
[----:B-1----:R-:W1:Y:S01]  /*16fe0*/  FENCE.VIEW.ASYNC.S ;  /* 0x00000000000073c6 */ /* 0x002e620000000000 */
[----:B------:R-:W-:-:S04]  /*16ff0*/  IMAD.MOV R0, RZ, RZ, -R81 ;  /* 0x000000ffff007224 */ /* 0x000fc800078e0a51 */
[----:B------:R-:W-:Y:S01]  /*17000*/  IMAD R85, R83, R0, R89 ;  /* 0x0000000053557224 */ /* 0x000fe200078e0259 */
[----:B------:R-:W-:Y:S01]  /*17010*/  SHF.R.S32.HI R0, RZ, 0x1f, R81 ;  /* 0x0000001fff007819 */ /* 0x000fe20000011451 */
[----:B------:R-:W-:-:S04]  /*17020*/  IMAD.IADD R21, R21, 0x1, R87 ;  /* 0x0000000115157824 */ /* 0x000fc800078e0257 */
[----:B------:R-:W-:Y:S02]  /*17030*/  IMAD R0, R0, UR4, RZ ;  /* 0x0000000400007c24 */ /* 0x000fe4000f8e02ff */
        /* <DEDUP_REMOVED lines=9> */
[----:B------:R-:W-:Y:S02]  /*170d0*/  VIADD R0, R17, 0x38820 ;  /* 0x0003882011007836 */ /* 0x000fe40000000000 */
[----:B------:R-:W-:Y:S01]  /*170e0*/  IMAD.IADD R21, R21, 0x1, R81 ;  /* 0x0000000115157824 */ /* 0x000fe200078e0251 */
[C---:B------:R-:W-:Y:S01]  /*170f0*/  LEA R81, P0, R20.reuse, UR4, 0x1 ;  /* 0x0000000414517c11 */ /* 0x040fe2000f8008ff */
[C---:B------:R-:W-:Y:S01]  /*17100*/  VIADD R164, R195.reuse, 0x40 ;  /* 0x00000040c3a47836 */ /* 0x040fe20000000000 */
[----:B------:R-:W-:Y:S02]  /*17110*/  PRMT R0, RZ, 0x654, R0 ;  /* 0x00000654ff007816 */ /* 0x000fe40000000000 */
[----:B------:R-:W-:Y:S01]  /*17120*/  LEA.HI.X R82, R20, UR5, R21, 0x1, P0 ;  /* 0x0000000514527c11 */ /* 0x000fe200080f0c15 */
[C---:B------:R-:W-:Y:S01]  /*17130*/  VIADD R162, R195.reuse, 0x80 ;  /* 0x00000080c3a27836 */ /* 0x040fe20000000000 */
[-C--:B0-----:R-:W-:Y:S01]  /*17140*/  ISETP.GE.AND P0, PT, R164, R4.reuse, PT ;  /* 0x00000004a400720c */ /* 0x081fe20003f06270 */
[----:B-1----:R0:W-:Y:S01]  /*17150*/  SYNCS.ARRIVE.TRANS64.RED.A1T0 RZ, [R0+URZ], RZ ;  /* 0x000000ff00ff79a7 */ /* 0x0021e2000810043f */
[C---:B------:R-:W-:Y:S01]  /*17160*/  ISETP.GE.AND P1, PT, R195.reuse, R4, PT ;  /* 0x00000004c300720c */ /* 0x040fe20003f26270 */
[----:B------:R-:W-:-:S02]  /*17170*/  VIADD R160, R195, 0xc0 ;  /* 0x000000c0c3a07836 */ /* 0x000fc40000000000 */
[----:B------:R-:W-:Y:S01]  /*17180*/  IMAD R83, R3, R83, RZ ;  /* 0x0000005303537224 */ /* 0x000fe200078e02ff */
[----:B0-----:R-:W-:Y:S02]  /*17190*/  SEL R0, RZ, 0xffffffff, P0 ;  /* 0xffffffffff007807 */ /* 0x001fe40000000000 */
[----:B------:R-:W-:-:S03]  /*171a0*/  ISETP.GE.AND P0, PT, R162, R4, PT ;  /* 0x00000004a200720c */ /* 0x000fc60003f06270 */
[----:B------:R-:W-:Y:S01]  /*171b0*/  IMAD.SHL.U32 R3, R0, 0x2, RZ ;  /* 0x0000000200037824 */ /* 0x000fe200078e00ff */
[----:B------:R-:W-:Y:S02]  /*171c0*/  SEL R0, RZ, 0x1, P1 ;  /* 0x00000001ff007807 */ /* 0x000fe40000800000 */
[----:B------:R-:W-:Y:S01]  /*171d0*/  SEL R2, RZ, 0xffffffff, P0 ;  /* 0xffffffffff027807 */ /* 0x000fe20000000000 */
[----:B------:R-:W-:Y:S01]  /*171e0*/  VIADD R158, R195, 0x100 ;  /* 0x00000100c39e7836 */ /* 0x000fe20000000000 */
[-C--:B------:R-:W-:Y:S02]  /*171f0*/  ISETP.GE.AND P0, PT, R160, R4.reuse, PT ;  /* 0x00000004a000720c */ /* 0x080fe40003f06270 */
[----:B------:R-:W-:Y:S01]  /*17200*/  LOP3.LUT R0, R3, 0x2, R0, 0xe2, !PT ;  /* 0x0000000203007812 */ /* 0x000fe200078ee200 */
[----:B------:R-:W-:Y:S01]  /*17210*/  IMAD.SHL.U32 R3, R2, 0x4, RZ ;  /* 0x0000000402037824 */ /* 0x000fe200078e00ff */
[----:B------:R-:W-:Y:S01]  /*17220*/  SEL R2, RZ, 0xffffffff, P0 ;  /* 0xffffffffff027807 */ /* 0x000fe20000000000 */
[----:B------:R-:W-:Y:S01]  /*17230*/  VIADD R156, R195, 0x140 ;  /* 0x00000140c39c7836 */ /* 0x000fe20000000000 */
[----:B------:R-:W-:-:S02]  /*17240*/  ISETP.GE.AND P0, PT, R158, R4, PT ;  /* 0x000000049e00720c */ /* 0x000fc40003f06270 */
[----:B------:R-:W-:Y:S01]  /*17250*/  LOP3.LUT R0, R3, 0x4, R0, 0xe2, !PT ;  /* 0x0000000403007812 */ /* 0x000fe200078ee200 */
[----:B------:R-:W-:Y:S01]  /*17260*/  IMAD.SHL.U32 R3, R2, 0x8, RZ ;  /* 0x0000000802037824 */ /* 0x000fe200078e00ff */
[----:B------:R-:W-:Y:S02]  /*17270*/  SEL R2, RZ, 0xffffffff, P0 ;  /* 0xffffffffff027807 */ /* 0x000fe40000000000 */
[-C--:B------:R-:W-:Y:S02]  /*17280*/  ISETP.GE.AND P0, PT, R156, R4.reuse, PT ;  /* 0x000000049c00720c */ /* 0x080fe40003f06270 */
[----:B------:R-:W-:Y:S01]  /*17290*/  LOP3.LUT R0, R3, 0x8, R0, 0xe2, !PT ;  /* 0x0000000803007812 */ /* 0x000fe200078ee200 */
[----:B------:R-:W-:Y:S01]  /*172a0*/  IMAD.SHL.U32 R3, R2, 0x10, RZ ;  /* 0x0000001002037824 */ /* 0x000fe200078e00ff */
[----:B------:R-:W-:Y:S01]  /*172b0*/  SEL R2, RZ, 0xffffffff, P0 ;  /* 0xffffffffff027807 */ /* 0x000fe20000000000 */
[----:B------:R-:W-:Y:S02]  /*172c0*/  VIADD R154, R195, 0x180 ;  /* 0x00000180c39a7836 */ /* 0x000fe40000000000 */
[----:B------:R-:W-:Y:S01]  /*172d0*/  IMAD.IADD R214, R80, 0x1, R214 ;  /* 0x0000000150d67824 */ /* 0x000fe200078e02d6 */
[----:B------:R-:W-:Y:S01]  /*172e0*/  LOP3.LUT R0, R3, 0x10, R0, 0xe2, !PT ;  /* 0x0000001003007812 */ /* 0x000fe200078ee200 */
[----:B------:R-:W-:Y:S01]  /*172f0*/  IMAD.SHL.U32 R3, R2, 0x20, RZ ;  /* 0x0000002002037824 */ /* 0x000fe200078e00ff */
[----:B------:R-:W-:Y:S01]  /*17300*/  ISETP.GE.AND P0, PT, R154, R4, PT ;  /* 0x000000049a00720c */ /* 0x000fe20003f06270 */
[----:B------:R-:W-:Y:S01]  /*17310*/  VIADD R152, R195, 0x1c0 ;  /* 0x000001c0c3987836 */ /* 0x000fe20000000000 */
[----:B------:R-:W-:-:S02]  /*17320*/  ISETP.GE.AND P1, PT, R214, R83, PT ;  /* 0x00000053d600720c */ /* 0x000fc40003f26270 */
[----:B------:R-:W-:Y:S02]  /*17330*/  LOP3.LUT R0, R3, 0x20, R0, 0xe2, !PT ;  /* 0x0000002003007812 */ /* 0x000fe400078ee200 */
[----:B------:R-:W-:Y:S02]  /*17340*/  SEL R3, RZ, 0x40, P0 ;  /* 0x00000040ff037807 */ /* 0x000fe40000000000 */
[----:B------:R-:W-:Y:S02]  /*17350*/  ISETP.GE.AND P0, PT, R152, R4, PT ;  /* 0x000000049800720c */ /* 0x000fe40003f06270 */
[----:B------:R-:W-:Y:S02]  /*17360*/  LOP3.LUT R80, R0, R3, RZ, 0xfc, !PT ;  /* 0x0000000300507212 */ /* 0x000fe400078efcff */
[----:B------:R-:W-:Y:S01]  /*17370*/  SEL R3, RZ, 0x80, P0 ;  /* 0x00000080ff037807 */ /* 0x000fe20000000000 */
[C---:B------:R-:W-:Y:S02]  /*17380*/  VIADD R153, R195.reuse, 0x1c0 ;  /* 0x000001c0c3997836 */ /* 0x040fe40000000000 */
[C---:B------:R-:W-:Y:S01]  /*17390*/  VIADD R155, R195.reuse, 0x180 ;  /* 0x00000180c39b7836 */ /* 0x040fe20000000000 */
[----:B------:R-:W-:Y:S01]  /*173a0*/  LOP3.LUT R0, R80, R3, RZ, 0xfc, !PT ;  /* 0x0000000350007212 */ /* 0x000fe200078efcff */
[----:B------:R-:W-:-:S02]  /*173b0*/  VIADD R157, R195, 0x140 ;  /* 0x00000140c39d7836 */ /* 0x000fc40000000000 */
[C---:B------:R-:W-:Y:S02]  /*173c0*/  VIADD R159, R195.reuse, 0x100 ;  /* 0x00000100c39f7836 */ /* 0x040fe40000000000 */
[C---:B------:R-:W-:Y:S02]  /*173d0*/  VIADD R161, R195.reuse, 0xc0 ;  /* 0x000000c0c3a17836 */ /* 0x040fe40000000000 */
        /* <DEDUP_REMOVED lines=17> */
[----:B-12---:R-:W-:-:S05]  /*174f0*/  @!P0 IMAD.WIDE R20, R195, 0x2, R2 ;  /* 0x00000002c3148825 */ /* 0x006fca00078e0202 */
[----:B-----5:R0:W-:Y:S01]  /*17500*/  @!P0 ST.E.128 desc[UR40][R20.64], R8 ;  /* 0x0000000814008985 */ /* 0x0201e2000c101d28 */
[----:B------:R-:W-:-:S13]  /*17510*/  ISETP.GE.AND P0, PT, R164, R4, PT ;  /* 0x00000004a400720c */ /* 0x000fda0003f06270 */
[-C--:B0-----:R-:W-:Y:S02]  /*17520*/  @!P0 LEA R8, P1, R164, R2.reuse, 0x1 ;  /* 0x00000002a4088211 */ /* 0x081fe400078208ff */
[----:B------:R-:W-:Y:S02]  /*17530*/  @!P3 LEA R10, P6, R160, R2, 0x1 ;  /* 0x00000002a00ab211 */ /* 0x000fe400078c08ff */
[-C--:B------:R-:W-:Y:S02]  /*17540*/  @!P0 LEA.HI.X R9, R164, R3.reuse, R165, 0x1, P1 ;  /* 0x00000003a4098211 */ /* 0x080fe400008f0ca5 */
[----:B------:R-:W-:Y:S02]  /*17550*/  ISETP.GE.AND P1, PT, R156, R4, PT ;  /* 0x000000049c00720c */ /* 0x000fe40003f26270 */
[----:B------:R-:W-:Y:S01]  /*17560*/  @!P3 LEA.HI.X R11, R160, R3, R161, 0x1, P6 ;  /* 0x00000003a00bb211 */ /* 0x000fe200030f0ca1 */
[----:B------:R0:W-:Y:S01]  /*17570*/  @!P0 ST.E.128 desc[UR40][R8.64], R24 ;  /* 0x0000001808008985 */ /* 0x0001e2000c101d28 */
[----:B------:R-:W-:-:S09]  /*17580*/  LOP3.LUT P0, RZ, R80, 0x40, RZ, 0xc0, !PT ;  /* 0x0000004050ff7812 */ /* 0x000fd2000780c0ff */
[----:B------:R-:W-:-:S04]  /*17590*/  @!P1 LEA R20, P6, R156, R2, 0x1 ;  /* 0x000000029c149211 */ /* 0x000fc800078c08ff */
[----:B------:R-:W-:Y:S02]  /*175a0*/  @!P1 LEA.HI.X R21, R156, R3, R157, 0x1, P6 ;  /* 0x000000039c159211 */ /* 0x000fe400030f0c9d */
[----:B0-----:R-:W-:-:S04]  /*175b0*/  @!P5 LEA R8, P4, R162, R2, 0x1 ;  /* 0x00000002a208d211 */ /* 0x001fc800078808ff */
        /* <DEDUP_REMOVED lines=14> */
.L_x_5345:
[----:B------:R-:W-:Y:S05]  /*176a0*/  BSYNC B1 ;  /* 0x0000000000017941 */ /* 0x000fea0003800000 */
.L_x_5344:
        /* <DEDUP_REMOVED lines=11> */
[----:B-12--5:R-:W-:Y:S02]  /*17760*/  @!P6 IMAD.WIDE R8, R195, 0x2, R2 ;  /* 0x00000002c308e825 */ /* 0x026fe400078e0202 */
[----:B------:R-:W-:-:S03]  /*17770*/  @!P5 LEA R10, P4, R164, R2, 0x1 ;  /* 0x00000002a40ad211 */ /* 0x000fc600078808ff */
        /* <DEDUP_REMOVED lines=25> */
.L_x_5343:
[----:B01----:R-:W2:Y:S01]  /*17910*/  LDL.LU R10, [R1+0x64] ;  /* 0x00006400010a7983 */ /* 0x003ea20000300800 */
[----:B------:R-:W-:Y:S01]  /*17920*/  ULDC.64 UR4, c[0x0][0xc08] ;  /* 0x0003020000047ab9 */ /* 0x000fe20000000a00 */
[----:B------:R-:W0:Y:S02]  /*17930*/  LDC R11, c[0x0][0xce8] ;  /* 0x00033a00ff0b7b82 */ /* 0x000e240000000800 */
[----:B------:R-:W3:Y:S01]  /*17940*/  LDL R12, [R1+0x18] ;  /* 0x00001800010c7983 */ /* 0x000ee20000100800 */
[----:B------:R-:W-:Y:S01]  /*17950*/  IMAD R4, R4, UR4, RZ ;  /* 0x0000000404047c24 */ /* 0x000fe2000f8e02ff */
[----:B------:R-:W-:Y:S01]  /*17960*/  BSSY B1, `(.L_x_5347) ;  /* 0x0000110000017945 */ /* 0x000fe20003800000 */
[----:B------:R-:W-:-:S04]  /*17970*/  IMAD.WIDE.U32 R8, R2, UR4, RZ ;  /* 0x0000000402087c25 */ /* 0x000fc8000f8e00ff */
[----:B------:R-:W-:Y:S01]  /*17980*/  IMAD R4, R2, UR5, R4 ;  /* 0x0000000502047c24 */ /* 0x000fe2000f8e0204 */
[----:B------:R-:W-:Y:S01]  /*17990*/  ULDC.64 UR4, c[0x0][0xc38] ;  /* 0x00030e0000047ab9 */ /* 0x000fe20000000a00 */
[----:B------:R-:W-:Y:S01]  /*179a0*/  SHF.R.S32.HI R2, RZ, 0x1f, R0 ;  /* 0x0000001fff027819 */ /* 0x000fe20000011400 */
[C---:B------:R-:W-:Y:S02]  /*179b0*/  VIADD R21, R212.reuse, 0xf8 ;  /* 0x000000f8d4157836 */ /* 0x040fe40000000000 */
[----:B------:R-:W-:Y:S02]  /*179c0*/  IMAD.IADD R9, R9, 0x1, R4 ;  /* 0x0000000109097824 */ /* 0x000fe400078e0204 */
[----:B------:R-:W-:Y:S01]  /*179d0*/  VIADD R153, R212, 0xf0 ;  /* 0x000000f0d4997836 */ /* 0x000fe20000000000 */
[----:B------:R-:W-:Y:S01]  /*179e0*/  SHF.R.S32.HI R21, RZ, 0x1f, R21 ;  /* 0x0000001fff157819 */ /* 0x000fe20000011415 */
[----:B------:R-:W-:-:S03]  /*179f0*/  IMAD.WIDE.U32 R8, R186, UR4, R8 ;  /* 0x00000004ba087c25 */ /* 0x000fc6000f8e0008 */
[----:B------:R-:W-:Y:S01]  /*17a00*/  SHF.R.S32.HI R153, RZ, 0x1f, R153 ;  /* 0x0000001fff997819 */ /* 0x000fe20000011499 */
[----:B------:R-:W-:Y:S01]  /*17a10*/  IMAD R9, R186, UR5, R9 ;  /* 0x00000005ba097c24 */ /* 0x000fe2000f8e0209 */
[----:B------:R-:W-:Y:S01]  /*17a20*/  ULDC.64 UR4, c[0x0][0xc40] ;  /* 0x0003100000047ab9 */ /* 0x000fe20000000a00 */
[----:B0-----:R-:W-:Y:S01]  /*17a30*/  ISETP.NE.AND P0, PT, R11, 0x1, PT ;  /* 0x000000010b00780c */ /* 0x001fe20003f05270 */
[----:B------:R-:W-:Y:S02]  /*17a40*/  IMAD R2, R2, UR4, RZ ;  /* 0x0000000402027c24 */ /* 0x000fe4000f8e02ff */
[----:B------:R-:W-:-:S04]  /*17a50*/  IMAD.WIDE.U32 R8, R0, UR4, R8 ;  /* 0x0000000400087c25 */ /* 0x000fc8000f8e0008 */
[----:B------:R-:W-:Y:S01]  /*17a60*/  IMAD R2, R0, UR5, R2 ;  /* 0x0000000500027c24 */ /* 0x000fe2000f8e0202 */
[----:B------:R-:W-:Y:S01]  /*17a70*/  ULDC.64 UR4, c[0x0][0xc48] ;  /* 0x0003120000047ab9 */ /* 0x000fe20000000a00 */
[C---:B------:R-:W-:Y:S02]  /*17a80*/  VIADD R155, R212.reuse, 0xe8 ;  /* 0x000000e8d49b7836 */ /* 0x040fe40000000000 */
[----:B------:R-:W-:Y:S02]  /*17a90*/  IMAD.IADD R9, R9, 0x1, R2 ;  /* 0x0000000109097824 */ /* 0x000fe400078e0202 */
[----:B------:R-:W0:Y:S01]  /*17aa0*/  @P0 LDC R0, c[0x0][0xcf0] ;  /* 0x00033c00ff000b82 */ /* 0x000e220000000800 */
        /* <DEDUP_REMOVED lines=74> */
[--C-:B---3--:R-:W-:Y:S02]  /*17f50*/  IMAD.IADD R2, R12, 0x1, R214.reuse ;  /* 0x000000010c027824 */ /* 0x108fe400078e02d6 */
[----:B------:R-:W-:Y:S02]  /*17f60*/  IMAD.IADD R214, R193, 0x1, R214 ;  /* 0x00000001c1d67824 */ /* 0x000fe400078e02d6 */
[----:B------:R-:W-:Y:S02]  /*17f70*/  IMAD.MOV.U32 R4, RZ, RZ, R2 ;  /* 0x000000ffff047224 */ /* 0x000fe400078e0002 */
        /* <DEDUP_REMOVED lines=168> */
[----:B------:R-:W-:Y:S02]  /*18a00*/  @!P5 LEA R14, P0, R20, R14, 0x2 ;  /* 0x0000000e140ed211 */ /* 0x000fe400078010ff */
[-C--:B------:R-:W-:Y:S01]  /*18a10*/  @!P2 LEA.HI.X R9, R152, R11.reuse, R153, 0x2, P1 ;  /* 0x0000000b9809a211 */ /* 0x080fe200008f1499 */
[----:B------:R0:W-:Y:S01]  /*18a20*/  @!P3 ST.E.64 desc[UR40][R12.64], R140 ;  /* 0x0000008c0c00b985 */ /* 0x0001e2000c101b28 */
[----:B------:R-:W-:-:S03]  /*18a30*/  @!P5 LEA.HI.X R15, R20, R11, R21, 0x2, P0 ;  /* 0x0000000b140fd211 */ /* 0x000fc600000f1415 */
[----:B------:R0:W-:Y:S04]  /*18a40*/  @!P2 ST.E.64 desc[UR40][R8.64], R144 ;  /* 0x000000900800a985 */ /* 0x0001e8000c101b28 */
[----:B------:R0:W-:Y:S02]  /*18a50*/  @!P5 ST.E.64 desc[UR40][R14.64], R148 ;  /* 0x000000940e00d985 */ /* 0x0001e4000c101b28 */
.L_x_5348:
[----:B------:R-:W-:Y:S05]  /*18a60*/  BSYNC B1 ;  /* 0x0000000000017941 */ /* 0x000fea0003800000 */
.L_x_5347:
[----:B0-----:R-:W-:Y:S01]  /*18a70*/  VIADD R3, R214, 0x8 ;  /* 0x00000008d6037836 */ /* 0x001fe20000000000 */
[----:B------:R0:W3:Y:S04]  /*18a80*/  SHFL.IDX PT, R12, R10, 0x1, 0x1c1f ;  /* 0x003c1f000a0c7f89 */ /* 0x0000e800000e0000 */
[----:B------:R-:W-:Y:S01]  /*18a90*/  ISETP.GE.AND P0, PT, R3, R0, PT ;  /* 0x000000000300720c */ /* 0x000fe20003f06270 */
[----:B------:R-:W4:-:S12]  /*18aa0*/  SHFL.IDX PT, R4, R4, 0x1, 0x1c1f ;  /* 0x003c1f0004047f89 */ /* 0x000f1800000e0000 */
[----:B0-----:R-:W-:Y:S05]  /*18ab0*/  @P0 BRA `(.L_x_5346) ;  /* 0x0000001800600947 */ /* 0x001fea0003800000 */
[C---:B------:R-:W-:Y:S01]  /*18ac0*/  VIADD R13, R212.reuse, 0x8 ;  /* 0x00000008d40d7836 */ /* 0x040fe20000000000 */
[----:B------:R-:W-:Y:S01]  /*18ad0*/  ULDC UR4, c[0x0][0xbc8] ;  /* 0x0002f20000047ab9 */ /* 0x000fe20000000800 */
[C---:B------:R-:W-:Y:S01]  /*18ae0*/  VIADD R25, R212.reuse, 0x10 ;  /* 0x00000010d4197836 */ /* 0x040fe20000000000 */
[C---:B------:R-:W-:Y:S01]  /*18af0*/  ISETP.GE.AND P2, PT, R212.reuse, UR4, PT ;  /* 0x00000004d4007c0c */ /* 0x040fe2000bf46270 */
[C---:B--2---:R-:W-:Y:S01]  /*18b00*/  VIADD R11, R212.reuse, 0x18 ;  /* 0x00000018d40b7836 */ /* 0x044fe20000000000 */
[----:B------:R-:W-:Y:S01]  /*18b10*/  ISETP.GE.AND P5, PT, R13, UR4, PT ;  /* 0x000000040d007c0c */ /* 0x000fe2000bfa6270 */
[C---:B-1----:R-:W-:Y:S01]  /*18b20*/  VIADD R14, R212.reuse, 0x8 ;  /* 0x00000008d40e7836 */ /* 0x042fe20000000000 */
[----:B------:R-:W-:Y:S01]  /*18b30*/  ISETP.GE.AND P3, PT, R25, UR4, PT ;  /* 0x0000000419007c0c */ /* 0x000fe2000bf66270 */
[C---:B------:R-:W-:Y:S01]  /*18b40*/  VIADD R28, R212.reuse, 0x10 ;  /* 0x00000010d41c7836 */ /* 0x040fe20000000000 */
[----:B------:R-:W-:Y:S01]  /*18b50*/  ISETP.GE.AND P4, PT, R11, UR4, PT ;  /* 0x000000040b007c0c */ /* 0x000fe2000bf86270 */
[----:B------:R-:W-:Y:S01]  /*18b60*/  VIADD R24, R212, 0x18 ;  /* 0x00000018d4187836 */ /* 0x000fe20000000000 */
[----:B------:R-:W-:-:S02]  /*18b70*/  SHF.R.S32.HI R14, RZ, 0x1f, R14 ;  /* 0x0000001fff0e7819 */ /* 0x000fc4000001140e */
[----:B------:R-:W-:Y:S02]  /*18b80*/  SHF.R.S32.HI R15, RZ, 0x1f, R212 ;  /* 0x0000001fff0f7819 */ /* 0x000fe400000114d4 */
[----:B------:R-:W-:Y:S02]  /*18b90*/  SHF.R.S32.HI R28, RZ, 0x1f, R28 ;  /* 0x0000001fff1c7819 */ /* 0x000fe4000001141c */
[CC--:B----4-:R-:W-:Y:S02]  /*18ba0*/  @!P2 LEA R2, P0, R212.reuse, R4.reuse, 0x2 ;  /* 0x00000004d402a211 */ /* 0x0d0fe400078010ff */
[C---:B------:R-:W-:Y:S02]  /*18bb0*/  @!P5 LEA R8, P1, R13.reuse, R4, 0x2 ;  /* 0x000000040d08d211 */ /* 0x040fe400078210ff */
[CC--:B---3--:R-:W-:Y:S01]  /*18bc0*/  @!P2 LEA.HI.X R3, R212.reuse, R12.reuse, R15, 0x2, P0 ;  /* 0x0000000cd403a211 */ /* 0x0c8fe200000f140f */
[C---:B------:R-:W-:Y:S01]  /*18bd0*/  VIADD R15, R212.reuse, 0x28 ;  /* 0x00000028d40f7836 */ /* 0x040fe20000000000 */
[----:B------:R-:W-:Y:S01]  /*18be0*/  @!P5 LEA.HI.X R9, R13, R12, R14, 0x2, P1 ;  /* 0x0000000c0d09d211 */ /* 0x000fe200008f140e */
[C---:B------:R-:W-:Y:S01]  /*18bf0*/  VIADD R14, R212.reuse, 0x20 ;  /* 0x00000020d40e7836 */ /* 0x040fe20000000000 */
[----:B------:R-:W-:Y:S01]  /*18c00*/  SHF.R.S32.HI R24, RZ, 0x1f, R24 ;  /* 0x0000001fff187819 */ /* 0x000fe20000011418 */
[----:B------:R0:W-:Y:S01]  /*18c10*/  @!P2 ST.E.64 desc[UR40][R2.64], R26 ;  /* 0x0000001a0200a985 */ /* 0x0001e2000c101b28 */
[----:B------:R-:W-:Y:S01]  /*18c20*/  ISETP.GE.AND P1, PT, R15, UR4, PT ;  /* 0x000000040f007c0c */ /* 0x000fe2000bf26270 */
[----:B------:R-:W-:Y:S01]  /*18c30*/  VIADD R13, R212, 0x30 ;  /* 0x00000030d40d7836 */ /* 0x000fe20000000000 */
[----:B------:R-:W-:Y:S01]  /*18c40*/  ISETP.GE.AND P0, PT, R14, UR4, PT ;  /* 0x000000040e007c0c */ /* 0x000fe2000bf06270 */
[----:B------:R1:W-:Y:S03]  /*18c50*/  @!P5 ST.E.64 desc[UR40][R8.64], R30 ;  /* 0x0000001e0800d985 */ /* 0x0003e6000c101b28 */
[----:B------:R-:W-:-:S02]  /*18c60*/  ISETP.GE.AND P2, PT, R13, UR4, PT ;  /* 0x000000040d007c0c */ /* 0x000fc4000bf46270 */
[-C--:B0-----:R-:W-:Y:S02]  /*18c70*/  @!P3 LEA R2, P5, R25, R4.reuse, 0x2 ;  /* 0x000000041902b211 */ /* 0x081fe400078a10ff */
[----:B-1----:R-:W-:Y:S02]  /*18c80*/  @!P4 LEA R8, P6, R11, R4, 0x2 ;  /* 0x000000040b08c211 */ /* 0x002fe400078c10ff */
[-C--:B------:R-:W-:Y:S02]  /*18c90*/  @!P3 LEA.HI.X R3, R25, R12.reuse, R28, 0x2, P5 ;  /* 0x0000000c1903b211 */ /* 0x080fe400028f141c */
[----:B------:R-:W-:Y:S01]  /*18ca0*/  @!P4 LEA.HI.X R9, R11, R12, R24, 0x2, P6 ;  /* 0x0000000c0b09c211 */ /* 0x000fe200030f1418 */
[----:B------:R-:W-:-:S04]  /*18cb0*/  VIADD R24, R212, 0x20 ;  /* 0x00000020d4187836 */ /* 0x000fc80000000000 */
[-C--:B------:R-:W-:Y:S01]  /*18cc0*/  @!P2 LEA R10, P6, R13, R4.reuse, 0x2 ;  /* 0x000000040d0aa211 */ /* 0x080fe200078c10ff */
[----:B------:R0:W-:Y:S01]  /*18cd0*/  @!P3 ST.E.64 desc[UR40][R2.64], R34 ;  /* 0x000000220200b985 */ /* 0x0001e2000c101b28 */
[----:B------:R-:W-:Y:S02]  /*18ce0*/  ISETP.GE.AND P3, PT, R211, UR4, PT ;  /* 0x00000004d3007c0c */ /* 0x000fe4000bf66270 */
[----:B------:R-:W-:Y:S01]  /*18cf0*/  SHF.R.S32.HI R24, RZ, 0x1f, R24 ;  /* 0x0000001fff187819 */ /* 0x000fe20000011418 */
[----:B------:R1:W-:Y:S01]  /*18d00*/  @!P4 ST.E.64 desc[UR40][R8.64], R38 ;  /* 0x000000260800c985 */ /* 0x0003e2000c101b28 */
[----:B0-----:R-:W-:-:S04]  /*18d10*/  @!P0 LEA R2, P4, R14, R4, 0x2 ;  /* 0x000000040e028211 */ /* 0x001fc800078810ff */
[----:B------:R-:W-:Y:S01]  /*18d20*/  @!P0 LEA.HI.X R3, R14, R12, R24, 0x2, P4 ;  /* 0x0000000c0e038211 */ /* 0x000fe200020f1418 */
[C---:B------:R-:W-:Y:S01]  /*18d30*/  VIADD R24, R212.reuse, 0x28 ;  /* 0x00000028d4187836 */ /* 0x040fe20000000000 */
[C---:B-1----:R-:W-:Y:S01]  /*18d40*/  @!P1 LEA R8, P5, R15.reuse, R4, 0x2 ;  /* 0x000000040f089211 */ /* 0x042fe200078a10ff */
[----:B------:R-:W-:Y:S01]  /*18d50*/  VIADD R14, R212, 0x30 ;  /* 0x00000030d40e7836 */ /* 0x000fe20000000000 */
[----:B------:R-:W-:Y:S01]  /*18d60*/  ISETP.GE.AND P4, PT, R208, UR4, PT ;  /* 0x00000004d0007c0c */ /* 0x000fe2000bf86270 */
[----:B------:R0:W-:Y:S01]  /*18d70*/  @!P0 ST.E.64 desc[UR40][R2.64], R42 ;  /* 0x0000002a02008985 */ /* 0x0001e2000c101b28 */
[----:B------:R-:W-:Y:S02]  /*18d80*/  SHF.R.S32.HI R24, RZ, 0x1f, R24 ;  /* 0x0000001fff187819 */ /* 0x000fe40000011418 */
[----:B------:R-:W-:Y:S02]  /*18d90*/  SHF.R.S32.HI R14, RZ, 0x1f, R14 ;  /* 0x0000001fff0e7819 */ /* 0x000fe4000001140e */
[----:B------:R-:W-:-:S02]  /*18da0*/  @!P1 LEA.HI.X R9, R15, R12, R24, 0x2, P5 ;  /* 0x0000000c0f099211 */ /* 0x000fc400028f1418 */
[----:B------:R-:W-:Y:S02]  /*18db0*/  ISETP.GE.AND P5, PT, R206, UR4, PT ;  /* 0x00000004ce007c0c */ /* 0x000fe4000bfa6270 */
[----:B------:R-:W-:Y:S01]  /*18dc0*/  @!P2 LEA.HI.X R11, R13, R12, R14, 0x2, P6 ;  /* 0x0000000c0d0ba211 */ /* 0x000fe200030f140e */
[----:B------:R1:W-:Y:S01]  /*18dd0*/  @!P1 ST.E.64 desc[UR40][R8.64], R46 ;  /* 0x0000002e08009985 */ /* 0x0003e2000c101b28 */
[----:B------:R-:W-:Y:S02]  /*18de0*/  ISETP.GE.AND P0, PT, R204, UR4, PT ;  /* 0x00000004cc007c0c */ /* 0x000fe4000bf06270 */
[----:B------:R-:W-:Y:S01]  /*18df0*/  ISETP.GE.AND P1, PT, R202, UR4, PT ;  /* 0x00000004ca007c0c */ /* 0x000fe2000bf26270 */
[----:B------:R2:W-:Y:S01]  /*18e00*/  @!P2 ST.E.64 desc[UR40][R10.64], R50 ;  /* 0x000000320a00a985 */ /* 0x0005e2000c101b28 */
[----:B0-----:R-:W-:-:S04]  /*18e10*/  @!P3 LEA R2, P6, R211, R4, 0x2 ;  /* 0x00000004d302b211 */ /* 0x001fc800078c10ff */
[----:B------:R-:W-:Y:S02]  /*18e20*/  @!P3 LEA.HI.X R3, R211, R12, R213, 0x2, P6 ;  /* 0x0000000cd303b211 */ /* 0x000fe400030f14d5 */
[----:B-1----:R-:W-:-:S03]  /*18e30*/  @!P4 LEA R8, P2, R208, R4, 0x2 ;  /* 0x00000004d008c211 */ /* 0x002fc600078410ff */
[----:B------:R0:W-:Y:S01]  /*18e40*/  @!P3 ST.E.64 desc[UR40][R2.64], R54 ;  /* 0x000000360200b985 */ /* 0x0001e2000c101b28 */
[----:B------:R-:W-:Y:S02]  /*18e50*/  ISETP.GE.AND P3, PT, R198, UR4, PT ;  /* 0x00000004c6007c0c */ /* 0x000fe4000bf66270 */
[----:B--2---:R-:W-:Y:S02]  /*18e60*/  @!P5 LEA R10, P6, R206, R4, 0x2 ;  /* 0x00000004ce0ad211 */ /* 0x004fe400078c10ff */
[-C--:B------:R-:W-:Y:S02]  /*18e70*/  @!P4 LEA.HI.X R9, R208, R12.reuse, R210, 0x2, P2 ;  /* 0x0000000cd009c211 */ /* 0x080fe400010f14d2 */
[----:B------:R-:W-:Y:S02]  /*18e80*/  ISETP.GE.AND P2, PT, R200, UR4, PT ;  /* 0x00000004c8007c0c */ /* 0x000fe4000bf46270 */
[----:B------:R-:W-:Y:S01]  /*18e90*/  @!P5 LEA.HI.X R11, R206, R12, R207, 0x2, P6 ;  /* 0x0000000cce0bd211 */ /* 0x000fe200030f14cf */
[----:B------:R1:W-:Y:S01]  /*18ea0*/  @!P4 ST.E.64 desc[UR40][R8.64], R58 ;  /* 0x0000003a0800c985 */ /* 0x0003e2000c101b28 */
[----:B------:R-:W-:-:S03]  /*18eb0*/  ISETP.GE.AND P4, PT, R186, UR4, PT ;  /* 0x00000004ba007c0c */ /* 0x000fc6000bf86270 */
[----:B------:R2:W-:Y:S01]  /*18ec0*/  @!P5 ST.E.64 desc[UR40][R10.64], R62 ;  /* 0x0000003e0a00d985 */ /* 0x0005e2000c101b28 */
[----:B0-----:R-:W-:-:S04]  /*18ed0*/  @!P0 LEA R2, P6, R204, R4, 0x2 ;  /* 0x00000004cc028211 */ /* 0x001fc800078c10ff */
[----:B------:R-:W-:Y:S02]  /*18ee0*/  @!P0 LEA.HI.X R3, R204, R12, R205, 0x2, P6 ;  /* 0x0000000ccc038211 */ /* 0x000fe400030f14cd */
[----:B-1----:R-:W-:-:S03]  /*18ef0*/  @!P1 LEA R8, P5, R202, R4, 0x2 ;  /* 0x00000004ca089211 */ /* 0x002fc600078a10ff */
        /* <DEDUP_REMOVED lines=16> */
[----:B------:R0:W-:Y:S01]  /*19000*/  @!P4 ST.E.64 desc[UR40][R8.64], R82 ;  /* 0x000000520800c985 */ /* 0x0001e2000c101b28 */
[----:B------:R-:W-:Y:S02]  /*19010*/  ISETP.GE.AND P4, PT, R172, UR4, PT ;  /* 0x00000004ac007c0c */ /* 0x000fe4000bf86270 */
[----:B------:R-:W-:Y:S02]  /*19020*/  @!P5 LEA.HI.X R11, R182, R12, R183, 0x2, P6 ;  /* 0x0000000cb60bd211 */ /* 0x000fe400030f14b7 */
[----:B-1----:R-:W-:-:S03]  /*19030*/  @!P2 LEA R2, P6, R180, R4, 0x2 ;  /* 0x00000004b402a211 */ /* 0x002fc600078c10ff */
        /* <DEDUP_REMOVED lines=52> */
[----:B------:R-:W-:-:S03]  /*19380*/  @!P5 LEA.HI.X R15, R152, R12, R153, 0x2, P3 ;  /* 0x0000000c980fd211 */ /* 0x000fc600018f1499 */
[----:B------:R0:W-:Y:S04]  /*19390*/  @!P1 ST.E.64 desc[UR40][R2.64], R138 ;  /* 0x0000008a02009985 */ /* 0x0001e8000c101b28 */
[----:B------:R0:W-:Y:S01]  /*193a0*/  @!P0 ST.E.64 desc[UR40][R10.64], R142 ;  /* 0x0000008e0a008985 */ /* 0x0001e2000c101b28 */
[----:B------:R-:W-:-:S03]  /*193b0*/  ISETP.GE.AND P0, PT, R20, UR4, PT ;  /* 0x0000000414007c0c */ /* 0x000fc6000bf06270 */
[----:B------:R0:W-:Y:S10]  /*193c0*/  @!P5 ST.E.64 desc[UR40][R14.64], R146 ;  /* 0x000000920e00d985 */ /* 0x0001f4000c101b28 */
[----:B------:R-:W-:Y:S05]  /*193d0*/  @P0 BRA `(.L_x_5346) ;  /* 0x0000001000180947 */ /* 0x000fea0003800000 */
[----:B0-----:R-:W-:-:S04]  /*193e0*/  LEA R2, P0, R20, R4, 0x2 ;  /* 0x0000000414027211 */ /* 0x001fc800078010ff */
[----:B------:R-:W-:-:S05]  /*193f0*/  LEA.HI.X R3, R20, R12, R21, 0x2, P0 ;  /* 0x0000000c14037211 */ /* 0x000fca00000f1415 */
[----:B------:R0:W-:Y:S01]  /*19400*/  ST.E.64 desc[UR40][R2.64], R150 ;  /* 0x0000009602007985 */ /* 0x0001e2000c101b28 */
[----:B------:R-:W-:Y:S05]  /*19410*/  BRA `(.L_x_5346) ;  /* 0x0000001000087947 */ /* 0x000fea0003800000 */
.L_x_5340:
[----:B0-----:R-:W3:Y:S01]  /*19420*/  LDL.LU R4, [R1+0x5c] ;  /* 0x00005c0001047983 */ /* 0x001ee20000300800 */
[----:B------:R-:W-:Y:S01]  /*19430*/  ULDC.64 UR6, c[0x0][0xd08] ;  /* 0x0003420000067ab9 */ /* 0x000fe20000000a00 */
[----:B------:R-:W-:Y:S02]  /*19440*/  ULDC.64 UR4, c[0x0][0xd00] ;  /* 0x0003400000047ab9 */ /* 0x000fe40000000a00 */
[----:B------:R-:W4:Y:S04]  /*19450*/  LDL.LU R0, [R1+0x60] ;  /* 0x0000600001007983 */ /* 0x000f280000300800 */
[----:B-12---:R-:W2:Y:S01]  /*19460*/  LDL R10, [R1+0x54] ;  /* 0x00005400010a7983 */ /* 0x006ea20000100800 */
[----:B------:R-:W-:Y:S01]  /*19470*/  ISETP.NE.U32.AND P1, PT, RZ, UR6, PT ;  /* 0x00000006ff007c0c */ /* 0x000fe2000bf25070 */
[----:B------:R-:W-:Y:S01]  /*19480*/  IMAD.MOV.U32 R25, RZ, RZ, RZ ;  /* 0x000000ffff197224 */ /* 0x000fe200078e00ff */
[----:B------:R-:W-:-:S02]  /*19490*/  ISETP.NE.U32.AND P0, PT, RZ, UR4, PT ;  /* 0x00000004ff007c0c */ /* 0x000fc4000bf05070 */
[----:B------:R-:W-:Y:S02]  /*194a0*/  ISETP.NE.AND.EX P1, PT, RZ, UR7, PT, P1 ;  /* 0x00000007ff007c0c */ /* 0x000fe4000bf25310 */
[----:B------:R-:W-:Y:S02]  /*194b0*/  ISETP.NE.AND.EX P0, PT, RZ, UR5, PT, P0 ;  /* 0x00000005ff007c0c */ /* 0x000fe4000bf05300 */
[----:B---3-5:R-:W-:-:S04]  /*194c0*/  IADD3 R2, P2, R4, UR4, RZ ;  /* 0x0000000404027c10 */ /* 0x028fc8000ff5e0ff */
        /* <DEDUP_REMOVED lines=8> */
[----:B------:R-:W1:-:S12]  /*19550*/  S2R R4, SR_TID.X ;  /* 0x0000000000047919 */ /* 0x000e580000002100 */
[----:B------:R-:W2:Y:S01]  /*19560*/  @!P2 LDC R10, c[0x0][0xbd4] ;  /* 0x0002f500ff0aab82 */ /* 0x000ea20000000800 */
[----:B-1----:R-:W-:Y:S01]  /*19570*/  VIADD R30, R4, 0xffffff80 ;  /* 0xffffff80041e7836 */ /* 0x002fe20000000000 */
[----:B--2---:R0:W-:Y:S01]  /*19580*/  @!P2 STL [R1+0x54], R10 ;  /* 0x0000540a0100a387 */ /* 0x0041e20000100800 */
[----:B------:R-:W-:-:S03]  /*19590*/  ISETP.GT.AND P2, PT, R10, 0x1, PT ;  /* 0x000000010a00780c */ /* 0x000fc60003f44270 */
[----:B------:R-:W-:Y:S01]  /*195a0*/  ISETP.GT.AND P3, PT, R30, 0x3f, PT ;  /* 0x0000003f1e00780c */ /* 0x000fe20003f64270 */
[----:B------:R-:W-:-:S12]  /*195b0*/  @P1 BRA `(.L_x_5349) ;  /* 0x0000000000101947 */ /* 0x000fd80003800000 */
[----:B------:R-:W-:Y:S05]  /*195c0*/  @!P0 BRA `(.L_x_5349) ;  /* 0x00000000000c8947 */ /* 0x000fea0003800000 */
[----:B0-----:R-:W2:Y:S04]  /*195d0*/  LDG.E R9, desc[UR40][R2.64] ;  /* 0x0000002802097981 */ /* 0x001ea8000c1e1900 */
[----:B-----5:R-:W2:Y:S02]  /*195e0*/  LDG.E R0, desc[UR40][R2.64+0x4] ;  /* 0x0000042802007981 */ /* 0x020ea4000c1e1900 */
[----:B--2---:R-:W-:-:S07]  /*195f0*/  IMAD.IADD R0, R0, 0x1, -R9 ;  /* 0x0000000100007824 */ /* 0x004fce00078e0a09 */
.L_x_5349:
[----:B0-----:R-:W2:Y:S04]  /*19600*/  LDL.LU R3, [R1+0x58] ;  /* 0x0000580001037983 */ /* 0x001ea80000300800 */
[----:B------:R-:W3:Y:S01]  /*19610*/  LDL.LU R2, [R1+0x6c] ;  /* 0x00006c0001027983 */ /* 0x000ee20000300800 */
[----:B------:R-:W-:Y:S01]  /*19620*/  BSSY B1, `(.L_x_5350) ;  /* 0x0000037000017945 */ /* 0x000fe20003800000 */
[----:B-----5:R-:W-:Y:S02]  /*19630*/  SHF.R.S32.HI R26, RZ, 0x1f, R25 ;  /* 0x0000001fff1a7819 */ /* 0x020fe40000011419 */
[----:B--2---:R-:W-:Y:S02]  /*19640*/  SEL R33, R3, RZ, !P0 ;  /* 0x000000ff03217207 */ /* 0x004fe40004000000 */
[----:B---3--:R-:W-:Y:S01]  /*19650*/  SEL R28, R2, RZ, !P0 ;  /* 0x000000ff021c7207 */ /* 0x008fe20004000000 */
[----:B------:R-:W-:Y:S06]  /*19660*/  @P3 BRA `(.L_x_5351) ;  /* 0x0000000000c83947 */ /* 0x000fec0003800000 */
[----:B------:R-:W0:Y:S01]  /*19670*/  S2R R35, SR_TID.X ;  /* 0x0000000000237919 */ /* 0x000e220000002100 */
[----:B------:R-:W1:Y:S02]  /*19680*/  LDC R37, c[0x0][0xce8] ;  /* 0x00033a00ff257b82 */ /* 0x000e640000000800 */
[----:B-1----:R-:W-:Y:S01]  /*19690*/  IMAD R2, R0, R37, RZ ;  /* 0x0000002500027224 */ /* 0x002fe200078e02ff */
[----:B0-----:R-:W-:-:S04]  /*196a0*/  IADD3 R35, R214, -0x80, R35 ;  /* 0xffffff80d6237810 */ /* 0x001fc80007ffe023 */
        /* <DEDUP_REMOVED lines=46> */
.L_x_5351:
[----:B------:R-:W-:Y:S05]  /*19990*/  BSYNC B1 ;  /* 0x0000000000017941 */ /* 0x000fea0003800000 */
.L_x_5350:
[----:B------:R-:W-:Y:S05]  /*199a0*/  @P2 BRA `(.L_x_5346) ;  /* 0x0000000800a42947 */ /* 0x000fea0003800000 */
[----:B0-----:R-:W0:Y:S01]  /*199b0*/  LDC R13, c[0x0][0xce8] ;  /* 0x00033a00ff0d7b82 */ /* 0x001e220000000800 */
[----:B------:R-:W-:Y:S01]  /*199c0*/  ULDC.64 UR4, c[0x0][0xba0] ;  /* 0x0002e80000047ab9 */ /* 0x000fe20000000a00 */
[----:B------:R-:W-:Y:S01]  /*199d0*/  SHF.R.S32.HI R9, RZ, 0x1f, R30 ;  /* 0x0000001fff097819 */ /* 0x000fe2000001141e */
[----:B------:R-:W-:Y:S01]  /*199e0*/  IMAD R4, R26, UR4, RZ ;  /* 0x000000041a047c24 */ /* 0x000fe2000f8e02ff */
[----:B------:R-:W-:Y:S01]  /*199f0*/  BSSY B1, `(.L_x_5352) ;  /* 0x0000080000017945 */ /* 0x000fe20003800000 */
[----:B------:R-:W-:Y:S01]  /*19a00*/  IMAD.WIDE.U32 R2, R25, UR4, RZ ;  /* 0x0000000419027c25 */ /* 0x000fe2000f8e00ff */
[----:B------:R-:W-:-:S03]  /*19a10*/  LEA.HI R9, R9, R30, RZ, 0x3 ;  /* 0x0000001e09097211 */ /* 0x000fc600078f18ff */
[----:B------:R-:W-:Y:S01]  /*19a20*/  IMAD R25, R25, UR5, R4 ;  /* 0x0000000519197c24 */ /* 0x000fe2000f8e0204 */
[----:B------:R-:W-:Y:S01]  /*19a30*/  LOP3.LUT R11, R9, 0xfffffff8, RZ, 0xc0, !PT ;  /* 0xfffffff8090b7812 */ /* 0x000fe200078ec0ff */
[----:B------:R-:W1:Y:S01]  /*19a40*/  LDC R4, c[0x0][0xbc8] ;  /* 0x0002f200ff047b82 */ /* 0x000e620000000800 */
[----:B------:R-:W-:Y:S01]  /*19a50*/  ULDC.64 UR4, c[0x0][0xbe8] ;  /* 0x0002fa0000047ab9 */ /* 0x000fe20000000a00 */
[----:B------:R-:W-:Y:S01]  /*19a60*/  IMAD.IADD R3, R3, 0x1, R25 ;  /* 0x0000000103037824 */ /* 0x000fe200078e0219 */
[----:B------:R-:W-:Y:S01]  /*19a70*/  SHF.R.S32.HI R12, RZ, 0x3, R9 ;  /* 0x00000003ff0c7819 */ /* 0x000fe20000011409 */
[----:B------:R-:W-:Y:S02]  /*19a80*/  IMAD.IADD R11, R30, 0x1, -R11 ;  /* 0x000000011e0b7824 */ /* 0x000fe400078e0a0b */
[----:B------:R-:W-:-:S04]  /*19a90*/  IMAD.WIDE.U32 R2, R186, UR4, R2 ;  /* 0x00000004ba027c25 */ /* 0x000fc8000f8e0002 */
[----:B------:R-:W-:Y:S01]  /*19aa0*/  IMAD R3, R186, UR5, R3 ;  /* 0x00000005ba037c24 */ /* 0x000fe2000f8e0203 */
[----:B------:R-:W-:Y:S01]  /*19ab0*/  ULDC.64 UR4, c[0x0][0xbf0] ;  /* 0x0002fc0000047ab9 */ /* 0x000fe20000000a00 */
[----:B------:R-:W-:Y:S01]  /*19ac0*/  VIADD R41, R195, 0x40 ;  /* 0x00000040c3297836 */ /* 0x000fe20000000000 */
[----:B0-----:R-:W-:Y:S01]  /*19ad0*/  ISETP.NE.AND P0, PT, R13, 0x1, PT ;  /* 0x000000010d00780c */ /* 0x001fe20003f05270 */
[----:B------:R-:W-:Y:S02]  /*19ae0*/  IMAD R11, R11, 0x20, R12 ;  /* 0x000000200b0b7824 */ /* 0x000fe400078e020c */
[----:B------:R-:W-:Y:S02]  /*19af0*/  IMAD R8, R28, UR4, RZ ;  /* 0x000000041c087c24 */ /* 0x000fe4000f8e02ff */
[----:B------:R-:W-:Y:S02]  /*19b00*/  IMAD.IADD R10, R214, 0x1, R11 ;  /* 0x00000001d60a7824 */ /* 0x000fe400078e020b */
[----:B------:R-:W-:-:S02]  /*19b10*/  IMAD R9, R33, UR5, R8 ;  /* 0x0000000521097c24 */ /* 0x000fc4000f8e0208 */
[----:B------:R-:W-:Y:S01]  /*19b20*/  IMAD.WIDE.U32 R2, R33, UR4, R2 ;  /* 0x0000000421027c25 */ /* 0x000fe2000f8e0002 */
[----:B------:R-:W-:Y:S01]  /*19b30*/  ULDC.64 UR4, c[0x0][0xbe0] ;  /* 0x0002f80000047ab9 */ /* 0x000fe20000000a00 */
[-C--:B-1----:R-:W-:Y:S02]  /*19b40*/  ISETP.GE.AND P1, PT, R41, R4.reuse, PT ;  /* 0x000000042900720c */ /* 0x082fe40003f26270 */
[----:B------:R-:W0:Y:S01]  /*19b50*/  @P0 LDC R15, c[0x0][0xcec] ;  /* 0x00033b00ff0f0b82 */ /* 0x000e220000000800 */
[----:B------:R-:W-:Y:S01]  /*19b60*/  IMAD.IADD R214, R12, 0x1, R214 ;  /* 0x000000010cd67824 */ /* 0x000fe200078e02d6 */
[----:B------:R-:W-:Y:S01]  /*19b70*/  SEL R12, RZ, 0xffffffff, P1 ;  /* 0xffffffffff0c7807 */ /* 0x000fe20000800000 */
[C---:B------:R-:W-:Y:S01]  /*19b80*/  VIADD R39, R195.reuse, 0x80 ;  /* 0x00000080c3277836 */ /* 0x040fe20000000000 */
[-C--:B------:R-:W-:Y:S01]  /*19b90*/  ISETP.GE.AND P2, PT, R195, R4.reuse, PT ;  /* 0x00000004c300720c */ /* 0x080fe20003f46270 */
[----:B------:R-:W-:Y:S02]  /*19ba0*/  IMAD.IADD R3, R3, 0x1, R9 ;  /* 0x0000000103037824 */ /* 0x000fe400078e0209 */
[----:B------:R-:W-:Y:S01]  /*19bb0*/  IMAD.MOV.U32 R9, RZ, RZ, R10 ;  /* 0x000000ffff097224 */ /* 0x000fe200078e000a */
[----:B------:R-:W1:Y:S01]  /*19bc0*/  @P0 LDC R21, c[0x0][0xcf0] ;  /* 0x00033c00ff150b82 */ /* 0x000e620000000800 */
[----:B------:R-:W-:Y:S01]  /*19bd0*/  ISETP.GE.AND P1, PT, R39, R4, PT ;  /* 0x000000042700720c */ /* 0x000fe20003f26270 */
[----:B------:R-:W-:Y:S01]  /*19be0*/  IMAD.SHL.U32 R12, R12, 0x2, RZ ;  /* 0x000000020c0c7824 */ /* 0x000fe200078e00ff */
[----:B------:R-:W-:Y:S01]  /*19bf0*/  SEL R11, RZ, 0x1, P2 ;  /* 0x00000001ff0b7807 */ /* 0x000fe20001000000 */
[C---:B------:R-:W-:Y:S01]  /*19c00*/  VIADD R37, R195.reuse, 0xc0 ;  /* 0x000000c0c3257836 */ /* 0x040fe20000000000 */
[----:B------:R-:W-:Y:S01]  /*19c10*/  SEL R14, RZ, 0xffffffff, P1 ;  /* 0xffffffffff0e7807 */ /* 0x000fe20000800000 */
[----:B------:R-:W-:Y:S01]  /*19c20*/  VIADD R35, R195, 0x100 ;  /* 0x00000100c3237836 */ /* 0x000fe20000000000 */
[----:B------:R-:W-:Y:S01]  /*19c30*/  LOP3.LUT R12, R12, 0x2, R11, 0xe2, !PT ;  /* 0x000000020c0c7812 */ /* 0x000fe200078ee20b */
[----:B------:R-:W-:-:S02]  /*19c40*/  IMAD R25, R0, R13, RZ ;  /* 0x0000000d00197224 */ /* 0x000fc400078e02ff */
[----:B------:R-:W-:Y:S01]  /*19c50*/  VIADD R32, R195, 0x140 ;  /* 0x00000140c3207836 */ /* 0x000fe20000000000 */
[----:B------:R-:W-:Y:S01]  /*19c60*/  ISETP.GE.AND P1, PT, R35, R4, PT ;  /* 0x000000042300720c */ /* 0x000fe20003f26270 */
[C---:B------:R-:W-:Y:S02]  /*19c70*/  VIADD R29, R195.reuse, 0x180 ;  /* 0x00000180c31d7836 */ /* 0x040fe40000000000 */
[----:B------:R-:W-:Y:S02]  /*19c80*/  VIADD R24, R195, 0x1c0 ;  /* 0x000001c0c3187836 */ /* 0x000fe40000000000 */
[----:B0-----:R-:W-:-:S03]  /*19c90*/  @P0 IMAD.HI.U32 R8, R10, R15, RZ ;  /* 0x0000000f0a080227 */ /* 0x001fc600078e00ff */
[-C--:B------:R-:W-:Y:S01]  /*19ca0*/  ISETP.GE.AND P2, PT, R24, R4.reuse, PT ;  /* 0x000000041800720c */ /* 0x080fe20003f46270 */
[----:B------:R-:W-:Y:S02]  /*19cb0*/  IMAD.SHL.U32 R15, R14, 0x4, RZ ;  /* 0x000000040e0f7824 */ /* 0x000fe400078e00ff */
[C---:B------:R-:W-:Y:S01]  /*19cc0*/  VIADD R27, R195.reuse, 0x1c0 ;  /* 0x000001c0c31b7836 */ /* 0x040fe20000000000 */
[----:B-1----:R-:W-:Y:S01]  /*19cd0*/  @P0 SHF.R.U32.HI R9, RZ, R21, R8 ;  /* 0x00000015ff090219 */ /* 0x002fe20000011608 */
[----:B------:R-:W-:Y:S01]  /*19ce0*/  VIADD R31, R195, 0x180 ;  /* 0x00000180c31f7836 */ /* 0x000fe20000000000 */
[----:B------:R-:W-:Y:S01]  /*19cf0*/  ISETP.GE.AND P0, PT, R37, R4, PT ;  /* 0x000000042500720c */ /* 0x000fe20003f06270 */
[----:B------:R-:W-:Y:S01]  /*19d00*/  VIADD R34, R195, 0x140 ;  /* 0x00000140c3227836 */ /* 0x000fe20000000000 */
[--C-:B------:R-:W-:Y:S01]  /*19d10*/  SHF.R.S32.HI R8, RZ, 0x1f, R9.reuse ;  /* 0x0000001fff087819 */ /* 0x100fe20000011409 */
[----:B------:R-:W-:Y:S01]  /*19d20*/  IMAD.MOV R11, RZ, RZ, -R9 ;  /* 0x000000ffff0b7224 */ /* 0x000fe200078e0a09 */
[----:B------:R-:W-:Y:S01]  /*19d30*/  SEL R0, RZ, 0xffffffff, P0 ;  /* 0xffffffffff007807 */ /* 0x000fe20000000000 */
[----:B------:R-:W-:Y:S01]  /*19d40*/  IMAD.WIDE.U32 R2, R9, UR4, R2 ;  /* 0x0000000409027c25 */ /* 0x000fe2000f8e0002 */
[----:B------:R-:W-:-:S02]  /*19d50*/  LOP3.LUT R12, R15, 0x4, R12, 0xe2, !PT ;  /* 0x000000040f0c7812 */ /* 0x000fc400078ee20c */
[-C--:B------:R-:W-:Y:S01]  /*19d60*/  ISETP.GE.AND P0, PT, R32, R4.reuse, PT ;  /* 0x000000042000720c */ /* 0x080fe20003f06270 */
[----:B------:R-:W-:Y:S01]  /*19d70*/  IMAD R8, R8, UR4, RZ ;  /* 0x0000000408087c24 */ /* 0x000fe2000f8e02ff */
[----:B------:R-:W-:Y:S01]  /*19d80*/  SHF.R.S32.HI R27, RZ, 0x1f, R27 ;  /* 0x0000001fff1b7819 */ /* 0x000fe2000001141b */
[----:B------:R-:W-:Y:S01]  /*19d90*/  IMAD R11, R13, R11, R10 ;  /* 0x0000000b0d0b7224 */ /* 0x000fe200078e020a */
[----:B------:R-:W-:Y:S01]  /*19da0*/  SHF.R.S32.HI R31, RZ, 0x1f, R31 ;  /* 0x0000001fff1f7819 */ /* 0x000fe2000001141f */
[----:B------:R-:W-:Y:S01]  /*19db0*/  IMAD R13, R9, UR5, R8 ;  /* 0x00000005090d7c24 */ /* 0x000fe2000f8e0208 */
[----:B------:R-:W-:Y:S01]  /*19dc0*/  SEL R8, RZ, 0xffffffff, P1 ;  /* 0xffffffffff087807 */ /* 0x000fe20000800000 */
[----:B------:R-:W-:Y:S01]  /*19dd0*/  IMAD.SHL.U32 R15, R0, 0x8, RZ ;  /* 0x00000008000f7824 */ /* 0x000fe200078e00ff */
[----:B------:R-:W-:Y:S01]  /*19de0*/  SHF.R.S32.HI R0, RZ, 0x1f, R11 ;  /* 0x0000001fff007819 */ /* 0x000fe2000001140b */
[----:B------:R-:W-:Y:S01]  /*19df0*/  ULDC.64 UR4, c[0x0][0xbd8] ;  /* 0x0002f60000047ab9 */ /* 0x000fe20000000a00 */
[----:B------:R-:W-:Y:S01]  /*19e00*/  IMAD.IADD R3, R3, 0x1, R13 ;  /* 0x0000000103037824 */ /* 0x000fe200078e020d */
[----:B------:R-:W-:Y:S01]  /*19e10*/  SHF.R.S32.HI R34, RZ, 0x1f, R34 ;  /* 0x0000001fff227819 */ /* 0x000fe20000011422 */
        /* <DEDUP_REMOVED lines=61> */
.L_x_5353:
[----:B------:R-:W-:Y:S05]  /*1a1f0*/  BSYNC B1 ;  /* 0x0000000000017941 */ /* 0x000fea0003800000 */
.L_x_5352:
        /* <DEDUP_REMOVED lines=36> */
.L_x_5346:
[----:B------:R-:W-:Y:S05]  /*1a440*/  BSYNC B0 ;  /* 0x0000000000007941 */ /* 0x000fea0003800000 */
.L_x_5339:
[----:B------:R-:W-:Y:S02]  /*1a450*/  ULDC UR4, c[0x0][0xd3c] ;  /* 0x00034f0000047ab9 */ /* 0x000fe40000000800 */
[----:B------:R-:W-:-:S13]  /*1a460*/  ISETP.GE.AND P0, PT, R7, UR4, PT ;  /* 0x0000000407007c0c */ /* 0x000fda000bf06270 */
[----:B------:R-:W-:Y:S05]  /*1a470*/  @!P0 BRA `(.L_x_5354) ;  /* 0xfffffe74006c8947 */ /* 0x000fea000383ffff */
[----:B------:R-:W-:Y:S05]  /*1a480*/  BRA `(.L_x_5206) ;  /* 0x0000009000787947 */ /* 0x000fea0003800000 */
.L_x_5204:
        /* <DEDUP_REMOVED lines=16> */
.L_x_5355:
        /* <DEDUP_REMOVED lines=43> */
.L_x_5359:
[----:B------:R-:W0:Y:S01]  /*1a840*/  LDC R2, c[0x0][0xd3c] ;  /* 0x00034f00ff027b82 */ /* 0x000e220000000800 */
[----:B------:R-:W-:Y:S01]  /*1a850*/  UIADD3 UR4, UR4, 0x1f, URZ ;  /* 0x0000001f04047890 */ /* 0x000fe2000fffe03f */
[----:B------:R-:W-:Y:S02]  /*1a860*/  ULDC UR7, c[0x0][0xd3c] ;  /* 0x00034f0000077ab9 */ /* 0x000fe40000000800 */
[----:B------:R-:W-:-:S03]  /*1a870*/  IMAD.U32 R27, RZ, RZ, UR7 ;  /* 0x00000007ff1b7e24 */ /* 0x000fc6000f8e00ff */
[----:B0-----:R-:W-:-:S13]  /*1a880*/  ISETP.LE.AND P6, PT, R2, UR4, PT ;  /* 0x0000000402007c0c */ /* 0x001fda000bfc3270 */
[----:B------:R-:W-:Y:S05]  /*1a890*/  @P6 BRA `(.L_x_5358) ;  /* 0x0000000800a86947 */ /* 0x000fea0003800000 */
[----:B------:R-:W-:Y:S02]  /*1a8a0*/  VIADD R11, R6, UR4 ;  /* 0x00000004060b7c36 */ /* 0x000fe40008000000 */
[----:B------:R-:W-:Y:S02]  /*1a8b0*/  IMAD.MOV.U32 R7, RZ, RZ, RZ ;  /* 0x000000ffff077224 */ /* 0x000fe400078e00ff */
[----:B------:R-:W-:Y:S01]  /*1a8c0*/  IMAD.MOV.U32 R8, RZ, RZ, RZ ;  /* 0x000000ffff087224 */ /* 0x000fe200078e00ff */
[----:B------:R-:W-:-:S13]  /*1a8d0*/  ISETP.GE.OR P6, PT, R11, R2, !P0 ;  /* 0x000000020b00720c */ /* 0x000fda00047c6670 */
[----:B------:R-:W0:Y:S08]  /*1a8e0*/  @!P6 LDC.64 R4, c[0x0][0xd80] ;  /* 0x00036000ff04eb82 */ /* 0x000e300000000a00 */
[----:B------:R-:W1:Y:S01]  /*1a8f0*/  @!P6 LDC.64 R2, c[0x0][0xd78] ;  /* 0x00035e00ff02eb82 */ /* 0x000e620000000a00 */
[----:B0-----:R-:W-:-:S05]  /*1a900*/  @!P6 IMAD.WIDE R4, R11, 0x4, R4 ;  /* 0x000000040b04e825 */ /* 0x001fca00078e0204 */
[----:B------:R-:W2:Y:S01]  /*1a910*/  @!P6 LDG.E R7, desc[UR40][R4.64] ;  /* 0x000000280407e981 */ /* 0x000ea2000c1e1900 */
[----:B-1----:R-:W-:-:S05]  /*1a920*/  @!P6 IMAD.WIDE R2, R11, 0x4, R2 ;  /* 0x000000040b02e825 */ /* 0x002fca00078e0202 */
        /* <DEDUP_REMOVED lines=22> */
.L_x_5357:
        /* <DEDUP_REMOVED lines=11> */
[----:B------:R-:W-:-:S05]  /*1ab40*/  VIADD R3, R27, 0xffffffff ;  /* 0xffffffff1b037836 */ /* 0x000fca0000000000 */
[----:B------:R0:W1:Y:S02]  /*1ab50*/  SHFL.IDX PT, R24, R2, R3, 0x1f ;  /* 0x00001f0302187589 */ /* 0x00006400000e0000 */
.L_x_5360:
[----:B-1----:R-:W-:Y:S02]  /*1ab60*/  IMAD R24, R24, UR5, R5 ;  /* 0x0000000518187c24 */ /* 0x002fe4000f8e0205 */
[----:B------:R-:W-:-:S03]  /*1ab70*/  VIADD R27, R27, UR4 ;  /* 0x000000041b1b7c36 */ /* 0x000fc60008000000 */
[----:B------:R-:W-:Y:S01]  /*1ab80*/  IADD3 R4, -R24, UR6, RZ ;  /* 0x0000000618047c10 */ /* 0x000fe2000fffe1ff */
[----:B------:R-:W-:Y:S06]  /*1ab90*/  @!P1 BRA `(.L_x_5361) ;  /* 0x0000000000e89947 */ /* 0x000fec0003800000 */
[-C--:B--2---:R-:W-:Y:S02]  /*1aba0*/  IABS R12, R7.reuse ;  /* 0x00000007000c7213 */ /* 0x084fe40000000000 */
[----:B------:R-:W-:Y:S02]  /*1abb0*/  IABS R5, R8 ;  /* 0x0000000800057213 */ /* 0x000fe40000000000 */
[----:B------:R-:W1:Y:S01]  /*1abc0*/  I2F.RP R9, R12 ;  /* 0x0000000c00097306 */ /* 0x000e620000209400 */
[----:B------:R-:W-:-:S07]  /*1abd0*/  IABS R13, R7 ;  /* 0x00000007000d7213 */ /* 0x000fce0000000000 */
[----:B------:R-:W2:Y:S08]  /*1abe0*/  I2F.RP R10, R5 ;  /* 0x00000005000a7306 */ /* 0x000eb00000209400 */
[----:B-1----:R-:W0:Y:S08]  /*1abf0*/  MUFU.RCP R9, R9 ;  /* 0x0000000900097308 */ /* 0x002e300000001000 */
[----:B--2---:R-:W-:Y:S01]  /*1ac00*/  MUFU.RCP R10, R10 ;  /* 0x0000000a000a7308 */ /* 0x004fe20000001000 */
        /* <DEDUP_REMOVED lines=18> */
[----:B------:R-:W0:Y:S01]  /*1ad30*/  F2I.FTZ.U32.TRUNC.NTZ R3, R11 ;  /* 0x0000000b00037305 */ /* 0x000e22000021f000 */
[----:B------:R-:W-:-:S05]  /*1ad40*/  IABS R12, R8 ;  /* 0x00000008000c7213 */ /* 0x000fca0000000000 */
[----:B------:R-:W-:-:S05]  /*1ad50*/  IMAD.MOV R12, RZ, RZ, -R12 ;  /* 0x000000ffff0c7224 */ /* 0x000fca00078e0a0c */
[----:B------:R-:W-:-:S04]  /*1ad60*/  @P0 VIADD R2, R2, 0x1 ;  /* 0x0000000102020836 */ /* 0x000fc80000000000 */
[----:B------:R-:W-:Y:S02]  /*1ad70*/  IMAD.MOV.U32 R13, RZ, RZ, R2 ;  /* 0x000000ffff0d7224 */ /* 0x000fe400078e0002 */
[----:B0-----:R-:W-:Y:S02]  /*1ad80*/  IMAD.MOV R2, RZ, RZ, -R3 ;  /* 0x000000ffff027224 */ /* 0x001fe400078e0a03 */
[----:B------:R-:W-:Y:S01]  /*1ad90*/  @!P2 IMAD.MOV R13, RZ, RZ, -R13 ;  /* 0x000000ffff0da224 */ /* 0x000fe200078e0a0d */
[----:B------:R-:W-:Y:S01]  /*1ada0*/  @!P1 LOP3.LUT R13, RZ, R7, RZ, 0x33, !PT ;  /* 0x00000007ff0d9212 */ /* 0x000fe200078e33ff */
[----:B------:R-:W-:Y:S02]  /*1adb0*/  IMAD R9, R2, R5, RZ ;  /* 0x0000000502097224 */ /* 0x000fe400078e02ff */
[----:B------:R-:W-:Y:S01]  /*1adc0*/  IMAD.MOV.U32 R2, RZ, RZ, RZ ;  /* 0x000000ffff027224 */ /* 0x000fe200078e00ff */
[----:B------:R-:W-:-:S03]  /*1add0*/  IABS R10, R13 ;  /* 0x0000000d000a7213 */ /* 0x000fc60000000000 */
[----:B------:R-:W-:-:S04]  /*1ade0*/  IMAD.HI.U32 R2, R3, R9, R2 ;  /* 0x0000000903027227 */ /* 0x000fc800078e0002 */
[----:B------:R-:W-:Y:S02]  /*1adf0*/  IMAD.MOV.U32 R3, RZ, RZ, R10 ;  /* 0x000000ffff037224 */ /* 0x000fe400078e000a */
[----:B------:R-:W-:Y:S02]  /*1ae00*/  IMAD.MOV.U32 R10, RZ, RZ, R12 ;  /* 0x000000ffff0a7224 */ /* 0x000fe400078e000c */
        /* <DEDUP_REMOVED lines=9> */
[----:B------:R-:W-:-:S12]  /*1aea0*/  IMAD.MOV R5, RZ, RZ, -R13 ;  /* 0x000000ffff057224 */ /* 0x000fd800078e0a0d */
[----:B------:R-:W-:-:S04]  /*1aeb0*/  @P0 VIADD R2, R2, 0x1 ;  /* 0x0000000102020836 */ /* 0x000fc80000000000 */
        /* <DEDUP_REMOVED lines=8> */
.L_x_5361:
[----:B0-----:R-:W0:Y:S02]  /*1af40*/  LDC.64 R2, c[0x0][0xd90] ;  /* 0x00036400ff027b82 */ /* 0x001e240000000a00 */
        /* <DEDUP_REMOVED lines=32> */
[----:B------:R-:W-:Y:S02]  /*1b150*/  VIADDMNMX R8, R8, UR5, R13, PT ;  /* 0x0000000508087c46 */ /* 0x000fe4000b80010d */
[----:B------:R-:W-:-:S02]  /*1b160*/  IADD3 R9, R9, 0x1000000, R4 ;  /* 0x0100000009097810 */ /* 0x000fc40007ffe004 */
        /* <DEDUP_REMOVED lines=25> */
[----:B------:R-:W-:-:S07]  /*1b300*/  IMAD R26, R2, R26, R9 ;  /* 0x0000001a021a7224 */ /* 0x000fce00078e0209 */
.L_x_5362:
[----:B------:R-:W-:-:S05]  /*1b310*/  LOP3.LUT R2, RZ, R2, RZ, 0x33, !PT ;  /* 0x00000002ff027212 */ /* 0x000fca00078e33ff */
[----:B------:R-:W-:Y:S01]  /*1b320*/  IMAD.IADD R25, R7, 0x1, R2 ;  /* 0x0000000107197824 */ /* 0x000fe200078e0202 */
[----:B------:R-:W-:Y:S06]  /*1b330*/  BRA `(.L_x_5363) ;  /* 0x00000000000c7947 */ /* 0x000fec0003800000 */
.L_x_5358:
[----:B------:R-:W-:Y:S02]  /*1b340*/  IMAD.MOV.U32 R25, RZ, RZ, RZ ;  /* 0x000000ffff197224 */ /* 0x000fe400078e00ff */
[----:B------:R-:W-:Y:S02]  /*1b350*/  IMAD.U32 R24, RZ, RZ, UR6 ;  /* 0x00000006ff187e24 */ /* 0x000fe4000f8e00ff */
[----:B------:R-:W-:-:S07]  /*1b360*/  IMAD.MOV.U32 R26, RZ, RZ, RZ ;  /* 0x000000ffff1a7224 */ /* 0x000fce00078e00ff */
.L_x_5363:
[----:B------:R-:W-:-:S13]  /*1b370*/  ISETP.NE.AND P0, PT, R6, RZ, PT ;  /* 0x000000ff0600720c */ /* 0x000fda0003f05270 */
[----:B------:R-:W0:Y:S01]  /*1b380*/  @!P0 S2R R3, SR_CgaCtaId ;  /* 0x0000000000038919 */ /* 0x000e220000008800 */
[----:B------:R-:W-:-:S04]  /*1b390*/  @!P0 MOV R2, 0x400 ;  /* 0x0000040000028802 */ /* 0x000fc80000000f00 */
[----:B0-----:R-:W-:-:S05]  /*1b3a0*/  @!P0 LEA R2, R3, R2, 0x18 ;  /* 0x0000000203028211 */ /* 0x001fca00078ec0ff */
[----:B------:R1:W-:Y:S01]  /*1b3b0*/  @!P0 STS.128 [R2+0x388d0], R24 ;  /* 0x0388d01802008388 */ /* 0x0003e20000000c00 */
[----:B------:R-:W-:Y:S06]  /*1b3c0*/  BAR.ARV 0x5, 0x180 ;  /* 0x0146000000007b1d */ /* 0x000fec0000002000 */
.L_x_5356:
[----:B------:R2:W-:Y:S01]  /*1b3d0*/  STL [R1+0x34], RZ ;  /* 0x000034ff01007387 */ /* 0x0005e20000100800 */
[----:B------:R-:W-:Y:S01]  /*1b3e0*/  ULDC UR4, c[0x0][0xd3c] ;  /* 0x00034f0000047ab9 */ /* 0x000fe20000000800 */
[----:B------:R-:W-:Y:S01]  /*1b3f0*/  IMAD.MOV.U32 R28, RZ, RZ, 0x1 ;  /* 0x00000001ff1c7424 */ /* 0x000fe200078e00ff */
[----:B0-----:R-:W-:Y:S01]  /*1b400*/  ISETP.GE.AND P0, PT, R27, UR4, PT ;  /* 0x000000041b007c0c */ /* 0x001fe2000bf06270 */
[----:B------:R-:W-:-:S12]  /*1b410*/  IMAD.MOV.U32 R22, RZ, RZ, RZ ;  /* 0x000000ffff167224 */ /* 0x000fd800078e00ff */
[----:B--2---:R-:W-:Y:S05]  /*1b420*/  @P0 BRA `(.L_x_5364) ;  /* 0x0000007c00b40947 */ /* 0x004fea0003800000 */
[----:B------:R-:W2:Y:S01]  /*1b430*/  LDL R4, [R1+0x10] ;  /* 0x0000100001047983 */ /* 0x000ea20000100800 */
[----:B------:R-:W0:Y:S01]  /*1b440*/  S2UR UR5, SR_CgaCtaId ;  /* 0x00000000000579c3 */ /* 0x000e220000008800 */
[C---:B-1----:R-:W-:Y:S01]  /*1b450*/  IMAD.SHL.U32 R2, R0.reuse, 0x8, RZ ;  /* 0x0000000800027824 */ /* 0x042fe200078e00ff */
[----:B------:R-:W-:Y:S01]  /*1b460*/  LOP3.LUT R5, R0, 0x7f, RZ, 0xc0, !PT ;  /* 0x0000007f00057812 */ /* 0x000fe200078ec0ff */
[----:B------:R-:W-:Y:S01]  /*1b470*/  UMOV UR4, 0x400 ;  /* 0x0000040000047882 */ /* 0x000fe20000000000 */
[----:B------:R-:W-:Y:S01]  /*1b480*/  BSSY B8, `(.L_x_5364) ;  /* 0x00007e7000087945 */ /* 0x000fe20003800000 */
[----:B------:R-:W-:Y:S01]  /*1b490*/  IMAD.MOV.U32 R29, RZ, RZ, 0x1 ;  /* 0x00000001ff1d7424 */ /* 0x000fe200078e00ff */
[C---:B------:R-:W-:Y:S01]  /*1b4a0*/  LOP3.LUT R3, R2.reuse, 0x1f8, RZ, 0xc0, !PT ;  /* 0x000001f802037812 */ /* 0x040fe200078ec0ff */
[----:B------:R-:W-:Y:S01]  /*1b4b0*/  IMAD.SHL.U32 R36, R5, 0x8, RZ ;  /* 0x0000000805247824 */ /* 0x000fe200078e00ff */
[----:B------:R-:W-:Y:S01]  /*1b4c0*/  LOP3.LUT R2, R2, 0x38, RZ, 0xc0, !PT ;  /* 0x0000003802027812 */ /* 0x000fe200078ec0ff */
[----:B------:R-:W-:Y:S01]  /*1b4d0*/  IMAD.MOV.U32 R19, RZ, RZ, RZ ;  /* 0x000000ffff137224 */ /* 0x000fe200078e00ff */
[----:B------:R-:W-:Y:S01]  /*1b4e0*/  LOP3.LUT R3, R3, 0x38, R0, 0x78, !PT ;  /* 0x0000003803037812 */ /* 0x000fe200078e7800 */
[----:B------:R-:W-:Y:S01]  /*1b4f0*/  IMAD.SHL.U32 R0, R0, 0x10, RZ ;  /* 0x0000001000007824 */ /* 0x000fe200078e00ff */
[----:B------:R-:W-:Y:S01]  /*1b500*/  ULDC.64 UR38, c[0x0][0x198] ;  /* 0x0000660000267ab9 */ /* 0x000fe20000000a00 */
[----:B------:R-:W-:Y:S01]  /*1b510*/  IMAD.MOV.U32 R22, RZ, RZ, RZ ;  /* 0x000000ffff167224 */ /* 0x000fe200078e00ff */
[----:B------:R-:W-:Y:S01]  /*1b520*/  LOP3.LUT R36, R3, 0x200, R36, 0xf8, !PT ;  /* 0x0000020003247812 */ /* 0x000fe200078ef824 */
[----:B------:R-:W-:Y:S01]  /*1b530*/  IMAD.MOV.U32 R28, RZ, RZ, 0x1 ;  /* 0x00000001ff1c7424 */ /* 0x000fe200078e00ff */
[----:B------:R-:W-:Y:S01]  /*1b540*/  SHF.R.U32.HI R3, RZ, 0x3, R5 ;  /* 0x00000003ff037819 */ /* 0x000fe20000011605 */
[----:B------:R-:W-:-:S03]  /*1b550*/  ULDC UR36, c[0x0][0xc] ;  /* 0x0000030000247ab9 */ /* 0x000fc60000000800 */
[----:B------:R-:W-:Y:S02]  /*1b560*/  LOP3.LUT R3, R3, 0x70, R0, 0xf8, !PT ;  /* 0x0000007003037812 */ /* 0x000fe400078ef800 */
[C---:B------:R-:W-:Y:S01]  /*1b570*/  LOP3.LUT R0, R2.reuse, 0x40, RZ, 0xfc, !PT ;  /* 0x0000004002007812 */ /* 0x040fe200078efcff */
[----:B0-----:R-:W-:Y:S01]  /*1b580*/  ULEA UR4, UR5, UR4, 0x18 ;  /* 0x0000000405047291 */ /* 0x001fe2000f8ec03f */
[C---:B------:R-:W-:Y:S02]  /*1b590*/  LOP3.LUT R3, R2.reuse, 0xc0, RZ, 0xfc, !PT ;  /* 0x000000c002037812 */ /* 0x040fe400078efcff */
[C---:B------:R-:W-:Y:S02]  /*1b5a0*/  LOP3.LUT R0, R2.reuse, 0x100, RZ, 0xfc, !PT ;  /* 0x0000010002007812 */ /* 0x040fe400078efcff */
[C---:B------:R-:W-:Y:S01]  /*1b5b0*/  LOP3.LUT R3, R2.reuse, 0x180, RZ, 0xfc, !PT ;  /* 0x0000018002037812 */ /* 0x040fe200078efcff */
[----:B------:R-:W-:Y:S01]  /*1b5c0*/  IMAD.U32 R18, RZ, RZ, UR4 ;  /* 0x00000004ff127e24 */ /* 0x000fe2000f8e00ff */
[----:B------:R-:W-:-:S03]  /*1b5d0*/  LOP3.LUT R0, R2, 0x1c0, RZ, 0xfc, !PT ;  /* 0x000001c002007812 */ /* 0x000fc600078efcff */
[----:B------:R-:W-:Y:S01]  /*1b5e0*/  IMAD R23, R36, 0x2, R18 ;  /* 0x0000000224177824 */ /* 0x000fe200078e0212 */
[----:B--2---:R-:W-:-:S05]  /*1b5f0*/  LOP3.LUT R4, R4, 0x2, RZ, 0xfc, !PT ;  /* 0x0000000204047812 */ /* 0x004fca00078efcff */
[----:B------:R0:W-:Y:S04]  /*1b600*/  STL [R1+0x50], R4 ;  /* 0x0000500401007387 */ /* 0x0001e80000100800 */
[----:B------:R1:W-:Y:S01]  /*1b610*/  STL [R1+0x34], RZ ;  /* 0x000034ff01007387 */ /* 0x0003e20000100800 */
[C---:B0-----:R-:W-:Y:S02]  /*1b620*/  LOP3.LUT R4, R2.reuse, 0x80, RZ, 0xfc, !PT ;  /* 0x0000008002047812 */ /* 0x041fe400078efcff */
[----:B-1----:R-:W-:-:S07]  /*1b630*/  LOP3.LUT R4, R2, 0x140, RZ, 0xfc, !PT ;  /* 0x0000014002047812 */ /* 0x002fce00078efcff */
.L_x_5481:
        /* <DEDUP_REMOVED lines=50> */
[----:B---3--:R-:W-:Y:S06]  /*1b960*/  @P2 BRA `(.L_x_5365) ;  /* 0x0000000000142947 */ /* 0x008fec0003800000 */
[----:B------:R-:W-:Y:S05]  /*1b970*/  @!P0 BRA `(.L_x_5365) ;  /* 0x0000000000108947 */ /* 0x000fea0003800000 */
[----:B------:R-:W2:Y:S04]  /*1b980*/  LDG.E R7, desc[UR40][R2.64] ;  /* 0x0000002802077981 */ /* 0x000ea8000c1e1900 */
[----:B------:R-:W2:Y:S02]  /*1b990*/  LDG.E R2, desc[UR40][R2.64+0x4] ;  /* 0x0000042802027981 */ /* 0x000ea4000c1e1900 */
[----:B--2---:R-:W-:-:S05]  /*1b9a0*/  IMAD.IADD R10, R2, 0x1, -R7 ;  /* 0x00000001020a7824 */ /* 0x004fca00078e0a07 */
[----:B------:R1:W-:Y:S02]  /*1b9b0*/  STL [R1+0xc], R10 ;  /* 0x00000c0a01007387 */ /* 0x0003e40000100800 */
.L_x_5365:
[----:B------:R-:W-:Y:S01]  /*1b9c0*/  ULDC.64 UR4, c[0x0][0xb18] ;  /* 0x0002c60000047ab9 */ /* 0x000fe20000000a00 */
[C---:B0-----:R-:W-:Y:S01]  /*1b9d0*/  LOP3.LUT R8, R26.reuse, 0xff000000, RZ, 0xc0, !PT ;  /* 0xff0000001a087812 */ /* 0x041fe200078ec0ff */
[----:B------:R-:W-:Y:S01]  /*1b9e0*/  IMAD.MOV.U32 R30, RZ, RZ, R37 ;  /* 0x000000ffff1e7224 */ /* 0x000fe200078e0025 */
[----:B------:R-:W-:Y:S02]  /*1b9f0*/  ISETP.NE.U32.AND P0, PT, RZ, UR4, PT ;  /* 0x00000004ff007c0c */ /* 0x000fe4000bf05070 */
[----:B------:R-:W-:Y:S02]  /*1ba00*/  SHF.R.U32.HI R8, RZ, 0x8, R8 ;  /* 0x00000008ff087819 */ /* 0x000fe40000011608 */
[----:B------:R-:W-:Y:S02]  /*1ba10*/  ISETP.NE.AND.EX P0, PT, RZ, UR5, PT, P0 ;  /* 0x00000005ff007c0c */ /* 0x000fe4000bf05300 */
[C---:B------:R-:W-:Y:S02]  /*1ba20*/  LOP3.LUT R2, R26.reuse, 0xff0000, RZ, 0xc0, !PT ;  /* 0x00ff00001a027812 */ /* 0x040fe400078ec0ff */
[----:B------:R-:W-:-:S02]  /*1ba30*/  LOP3.LUT R17, R26, 0xffff, RZ, 0xc0, !PT ;  /* 0x0000ffff1a117812 */ /* 0x000fc400078ec0ff */
[----:B------:R-:W-:-:S07]  /*1ba40*/  LEA.HI R8, R2, R8, RZ, 0x10 ;  /* 0x0000000802087211 */ /* 0x000fce00078f80ff */
[----:B------:R-:W-:Y:S05]  /*1ba50*/  @!P0 BRA `(.L_x_5366) ;  /* 0x0000000000108947 */ /* 0x000fea0003800000 */
[----:B------:R-:W-:-:S04]  /*1ba60*/  IADD3 R2, P0, R31, UR4, RZ ;  /* 0x000000041f027c10 */ /* 0x000fc8000ff1e0ff */
[----:B------:R-:W-:-:S05]  /*1ba70*/  IADD3.X R3, R32, UR5, RZ, P0, !PT ;  /* 0x0000000520037c10 */ /* 0x000fca00087fe4ff */
[----:B------:R0:W5:Y:S01]  /*1ba80*/  LDG.E R9, desc[UR40][R2.64] ;  /* 0x0000002802097981 */ /* 0x000162000c1e1900 */
[----:B------:R-:W-:Y:S05]  /*1ba90*/  BRA `(.L_x_5367) ;  /* 0x0000000000247947 */ /* 0x000fea0003800000 */
.L_x_5366:
        /* <DEDUP_REMOVED lines=9> */
.L_x_5367:
[----:B0-----:R-:W2:Y:S01]  /*1bb30*/  @P1 LDG.E R2, desc[UR40][R4.64] ;  /* 0x0000002804021981 */ /* 0x001ea2000c1e1900 */
[----:B------:R-:W0:Y:S03]  /*1bb40*/  LDC R3, c[0x0][0x448] ;  /* 0x00011200ff037b82 */ /* 0x000e260000000800 */
[----:B------:R3:W2:Y:S01]  /*1bb50*/  @P1 LDG.E R5, desc[UR40][R4.64+0x4] ;  /* 0x0000042804051981 */ /* 0x0006a2000c1e1900 */
[----:B-----5:R-:W-:Y:S01]  /*1bb60*/  IMAD.IADD R9, R9, 0x1, -R34 ;  /* 0x0000000109097824 */ /* 0x020fe200078e0a22 */
[----:B------:R-:W-:Y:S01]  /*1bb70*/  BSSY B0, `(.L_x_5368) ;  /* 0x0000035000007945 */ /* 0x000fe20003800000 */
[----:B------:R-:W-:Y:S02]  /*1bb80*/  LOP3.LUT R33, R8, 0xff, RZ, 0xc0, !PT ;  /* 0x000000ff08217812 */ /* 0x000fe400078ec0ff */
[----:B0-----:R-:W-:-:S13]  /*1bb90*/  ISETP.NE.AND P0, PT, R3, 0x1, PT ;  /* 0x000000010300780c */ /* 0x001fda0003f05270 */
[----:B---3--:R-:W0:Y:S08]  /*1bba0*/  @P0 LDC R4, c[0x0][0x44c] ;  /* 0x00011300ff040b82 */ /* 0x008e300000000800 */
[----:B------:R-:W3:Y:S01]  /*1bbb0*/  @P0 LDC R3, c[0x0][0x450] ;  /* 0x00011400ff030b82 */ /* 0x000ee20000000800 */
[----:B--2---:R-:W-:Y:S02]  /*1bbc0*/  @P1 IMAD.IADD R6, R5, 0x1, -R2 ;  /* 0x0000000105061824 */ /* 0x004fe400078e0a02 */
[----:B------:R-:W-:-:S02]  /*1bbd0*/  IMAD.SHL.U32 R2, R25, 0x40, RZ ;  /* 0x0000004019027824 */ /* 0x000fc400078e00ff */
[----:B------:R-:W-:Y:S02]  /*1bbe0*/  IMAD.IADD R26, R9, 0x1, R6 ;  /* 0x00000001091a7824 */ /* 0x000fe400078e0206 */
[----:B------:R-:W-:-:S03]  /*1bbf0*/  VIADD R2, R2, 0x3f ;  /* 0x0000003f02027836 */ /* 0x000fc60000000000 */
[----:B------:R-:W-:Y:S01]  /*1bc00*/  IADD3 R7, R26, 0x40, -R10 ;  /* 0x000000401a077810 */ /* 0x000fe20007ffe80a */
[----:B0-----:R-:W-:-:S05]  /*1bc10*/  @P0 IMAD.HI.U32 R4, R2, R4, RZ ;  /* 0x0000000402040227 */ /* 0x001fca00078e00ff */
[----:B---3--:R-:W-:Y:S01]  /*1bc20*/  @P0 SHF.R.U32.HI R2, RZ, R3, R4 ;  /* 0x00000003ff020219 */ /* 0x008fe20000011604 */
[----:B------:R-:W-:-:S04]  /*1bc30*/  VIADD R3, R26, 0x3f ;  /* 0x0000003f1a037836 */ /* 0x000fc80000000000 */
[----:B------:R-:W-:Y:S01]  /*1bc40*/  IMAD.IADD R2, R7, 0x1, R2 ;  /* 0x0000000107027824 */ /* 0x000fe200078e0202 */
[----:B------:R-:W-:-:S04]  /*1bc50*/  SHF.R.S32.HI R4, RZ, 0x1f, R3 ;  /* 0x0000001fff047819 */ /* 0x000fc80000011403 */
[----:B------:R-:W-:Y:S02]  /*1bc60*/  LEA.HI R4, R4, R3, RZ, 0x6 ;  /* 0x0000000304047211 */ /* 0x000fe400078f30ff */
[----:B------:R-:W-:Y:S02]  /*1bc70*/  SHF.R.S32.HI R3, RZ, 0x1f, R2 ;  /* 0x0000001fff037819 */ /* 0x000fe40000011402 */
[----:B------:R-:W-:Y:S02]  /*1bc80*/  SHF.R.S32.HI R5, RZ, 0x6, R4 ;  /* 0x00000006ff057819 */ /* 0x000fe40000011404 */
[----:B------:R-:W-:Y:S01]  /*1bc90*/  LEA.HI R3, R3, R2, RZ, 0x6 ;  /* 0x0000000203037211 */ /* 0x000fe200078f30ff */
[----:B------:R-:W-:Y:S01]  /*1bca0*/  IMAD.MOV.U32 R2, RZ, RZ, RZ ;  /* 0x000000ffff027224 */ /* 0x000fe200078e00ff */
        /* <DEDUP_REMOVED lines=33> */
.L_x_5369:
[----:B------:R-:W-:Y:S05]  /*1bec0*/  BSYNC B0 ;  /* 0x0000000000007941 */ /* 0x000fea0003800000 */
.L_x_5368:
[-C--:B------:R-:W-:Y:S01]  /*1bed0*/  IMAD R3, R33, R2.reuse, RZ ;  /* 0x0000000221037224 */ /* 0x080fe200078e02ff */
        /* <DEDUP_REMOVED lines=23> */
.L_x_5536:
[----:B-1----:R-:W-:Y:S02]  /*1c050*/  ISETP.NE.AND P0, PT, R14, RZ, PT ;  /* 0x000000ff0e00720c */ /* 0x002fe40003f05270 */
[----:B------:R-:W-:-:S11]  /*1c060*/  PLOP3.LUT P6, PT, PT, PT, PT, 0x8, 0x0 ;  /* 0x000000000000781c */ /* 0x000fd60003fce170 */
[----:B------:R-:W-:Y:S05]  /*1c070*/  @P0 BRA `(.L_x_5373) ;  /* 0x00000000000c0947 */ /* 0x000fea0003800000 */
[----:B------:R-:W-:-:S03]  /*1c080*/  UMOV UR4, 0xffffffff ;  /* 0xffffffff00047882 */ /* 0x000fc60000000000 */
[----:B------:R-:W-:Y:S05]  /*1c090*/  BRA.DIV UR4, `(.L_x_5374) ;  /* 0x0000008604d47947 */ /* 0x000fea000b800000 */
[----:B------:R-:W-:-:S13]  /*1c0a0*/  ELECT P6, URZ, PT ;  /* 0x00000000003f782f */ /* 0x000fda00038c0000 */
.L_x_5373:
        /* <DEDUP_REMOVED lines=9> */
.L_x_5539:
[----:B------:R-:W-:Y:S05]  /*1c140*/  BSYNC B1 ;  /* 0x0000000000017941 */ /* 0x000fea0003800000 */
.L_x_5375:
        /* <DEDUP_REMOVED lines=10> */
.L_x_5540:
[----:B------:R-:W-:Y:S05]  /*1c1f0*/  BSYNC B2 ;  /* 0x0000000000027941 */ /* 0x000fea0003800000 */
.L_x_5379:
        /* <DEDUP_REMOVED lines=9> */
.L_x_5382:
[----:B------:R-:W-:Y:S05]  /*1c290*/  BSYNC B2 ;  /* 0x0000000000027941 */ /* 0x000fea0003800000 */
.L_x_5381:
        /* <DEDUP_REMOVED lines=12> */
.L_x_5383:
        /* <DEDUP_REMOVED lines=13> */
.L_x_5541:
[----:B------:R-:W-:Y:S05]  /*1c430*/  BSYNC B2 ;  /* 0x0000000000027941 */ /* 0x000fea0003800000 */
.L_x_5384:
        /* <DEDUP_REMOVED lines=11> */
.L_x_5387:
[----:B------:R-:W-:Y:S05]  /*1c4f0*/  BSYNC B2 ;  /* 0x0000000000027941 */ /* 0x000fea0003800000 */
.L_x_5386:
        /* <DEDUP_REMOVED lines=9> */
.L_x_5388:
        /* <DEDUP_REMOVED lines=15> */
.L_x_5389:
        /* <DEDUP_REMOVED lines=15> */
.L_x_5390:
        /* <DEDUP_REMOVED lines=15> */
.L_x_5391:
        /* <DEDUP_REMOVED lines=15> */
.L_x_5392:
        /* <DEDUP_REMOVED lines=15> */
.L_x_5393:
        /* <DEDUP_REMOVED lines=15> */
.L_x_5394:
        /* <DEDUP_REMOVED lines=15> */
.L_x_5395:
        /* <DEDUP_REMOVED lines=10> */
.L_x_5378:
[----:B------:R-:W-:Y:S05]  /*1ccc0*/  BSYNC B1 ;  /* 0x0000000000017941 */ /* 0x000fea0003800000 */
.L_x_5377:
        /* <DEDUP_REMOVED lines=9> */
.L_x_5415:
        /* <DEDUP_REMOVED lines=11> */
.L_x_5542:
[----:B------:R-:W-:Y:S05]  /*1ce10*/  BSYNC B2 ;  /* 0x0000000000027941 */ /* 0x000fea0003800000 */
.L_x_5398:
        /* <DEDUP_REMOVED lines=9> */
.L_x_5401:
[----:B------:R-:W-:Y:S05]  /*1ceb0*/  BSYNC B2 ;  /* 0x0000000000027941 */ /* 0x000fea0003800000 */
.L_x_5400:
        /* <DEDUP_REMOVED lines=11> */
.L_x_5402:
        /* <DEDUP_REMOVED lines=13> */
.L_x_5543:
[----:B------:R-:W-:Y:S05]  /*1d040*/  BSYNC B2 ;  /* 0x0000000000027941 */ /* 0x000fea0003800000 */
.L_x_5403:
        /* <DEDUP_REMOVED lines=11> */
.L_x_5406:
[----:B------:R-:W-:Y:S05]  /*1d100*/  BSYNC B2 ;  /* 0x0000000000027941 */ /* 0x000fea0003800000 */
.L_x_5405:
        /* <DEDUP_REMOVED lines=9> */
.L_x_5407:
        /* <DEDUP_REMOVED lines=15> */
.L_x_5408:
        /* <DEDUP_REMOVED lines=15> */
.L_x_5409:
        /* <DEDUP_REMOVED lines=15> */
.L_x_5410:
        /* <DEDUP_REMOVED lines=15> */
.L_x_5411:
        /* <DEDUP_REMOVED lines=15> */
.L_x_5412:
        /* <DEDUP_REMOVED lines=15> */
.L_x_5413:
        /* <DEDUP_REMOVED lines=15> */
.L_x_5414:
        /* <DEDUP_REMOVED lines=10> */
.L_x_5397:
[----:B------:R-:W-:Y:S05]  /*1d8d0*/  BSYNC B1 ;  /* 0x0000000000017941 */ /* 0x000fea0003800000 */
.L_x_5396:
        /* <DEDUP_REMOVED lines=8> */
.L_x_5371:
[----:B------:R-:W-:Y:S05]  /*1d960*/  BSYNC B0 ;  /* 0x0000000000007941 */ /* 0x000fea0003800000 */
.L_x_5370:
        /* <DEDUP_REMOVED lines=46> */
.L_x_5417:
[----:B------:R-:W-:Y:S05]  /*1dc50*/  BSYNC B0 ;  /* 0x0000000000007941 */ /* 0x000fea0003800000 */
.L_x_5416:
        /* <DEDUP_REMOVED lines=23> */
.L_x_5419:
        /* <DEDUP_REMOVED lines=20> */
.L_x_5422:
[----:B------:R-:W-:Y:S05]  /*1df10*/  BSYNC B6 ;  /* 0x0000000000067941 */ /* 0x000fea0003800000 */
.L_x_5421:
        /* <DEDUP_REMOVED lines=20> */
.L_x_5425:
        /* <DEDUP_REMOVED lines=15> */
.L_x_5424:
[----:B------:R-:W-:Y:S05]  /*1e150*/  BSYNC B6 ;  /* 0x0000000000067941 */ /* 0x000fea0003800000 */
.L_x_5423:
[----:B------:R-:W2:Y:S01]  /*1e160*/  LDL R21, [R1+0x30] ;  /* 0x0000300001157983 */ /* 0x000ea20000100800 */
[----:B------:R-:W-:Y:S01]  /*1e170*/  ULDC.64 UR4, c[0x0][0xaf0] ;  /* 0x0002bc0000047ab9 */ /* 0x000fe20000000a00 */
[----:B------:R-:W0:Y:S01]  /*1e180*/  LDC R9, c[0x0][0x430] ;  /* 0x00010c00ff097b82 */ /* 0x000e220000000800 */
[----:B------:R-:W-:Y:S01]  /*1e190*/  ISETP.NE.U32.AND P0, PT, RZ, UR4, PT ;  /* 0x00000004ff007c0c */ /* 0x000fe2000bf05070 */
[----:B------:R-:W1:Y:S03]  /*1e1a0*/  S2R R20, SR_TID.X ;  /* 0x0000000000147919 */ /* 0x000e660000002100 */
[----:B------:R-:W-:-:S13]  /*1e1b0*/  ISETP.NE.AND.EX P0, PT, RZ, UR5, PT, P0 ;  /* 0x00000005ff007c0c */ /* 0x000fda000bf05300 */
[----:B------:R-:W-:Y:S01]  /*1e1c0*/  @P0 IADD3 R2, P1, R31, UR4, RZ ;  /* 0x000000041f020c10 */ /* 0x000fe2000ff3e0ff */
[----:B------:R-:W-:-:S03]  /*1e1d0*/  ULDC UR4, c[0x0][0x320] ;  /* 0x0000c80000047ab9 */ /* 0x000fc60000000800 */
[----:B------:R-:W-:-:S05]  /*1e1e0*/  @P0 IADD3.X R3, R32, UR5, RZ, P1, !PT ;  /* 0x0000000520030c10 */ /* 0x000fca0008ffe4ff */
[----:B------:R3:W4:Y:S01]  /*1e1f0*/  @P0 LDG.E R30, desc[UR40][R2.64] ;  /* 0x00000028021e0981 */ /* 0x000722000c1e1900 */
[----:B-1----:R-:W-:-:S04]  /*1e200*/  LOP3.LUT R20, R20, 0x7f, RZ, 0xc0, !PT ;  /* 0x0000007f14147812 */ /* 0x002fc800078ec0ff */
[----:B------:R-:W-:Y:S02]  /*1e210*/  SHF.R.U32.HI R35, RZ, 0x3, R20 ;  /* 0x00000003ff237819 */ /* 0x000fe40000011614 */
[----:B------:R-:W1:Y:S02]  /*1e220*/  S2R R20, SR_TID.X ;  /* 0x0000000000147919 */ /* 0x000e640000002100 */
[----:B-1----:R-:W-:-:S05]  /*1e230*/  IMAD.SHL.U32 R20, R20, 0x10, RZ ;  /* 0x0000001014147824 */ /* 0x002fca00078e00ff */
[----:B------:R-:W-:Y:S02]  /*1e240*/  LOP3.LUT R20, R35, 0x70, R20, 0xf8, !PT ;  /* 0x0000007023147812 */ /* 0x000fe400078ef814 */
[----:B------:R-:W1:Y:S01]  /*1e250*/  S2R R35, SR_TID.X ;  /* 0x0000000000237919 */ /* 0x000e620000002100 */
[----:B0-----:R-:W-:Y:S01]  /*1e260*/  ISETP.NE.AND P1, PT, R9, 0x1, PT ;  /* 0x000000010900780c */ /* 0x001fe20003f25270 */
[----:B------:R-:W0:-:S12]  /*1e270*/  S2R R4, SR_TID.X ;  /* 0x0000000000047919 */ /* 0x000e180000002100 */
[----:B---3--:R-:W3:Y:S08]  /*1e280*/  @P1 LDC R3, c[0x0][0x434] ;  /* 0x00010d00ff031b82 */ /* 0x008ef00000000800 */
[----:B------:R-:W5:Y:S01]  /*1e290*/  @P1 LDC R2, c[0x0][0x438] ;  /* 0x00010e00ff021b82 */ /* 0x000f620000000800 */
[----:B-1----:R-:W-:-:S05]  /*1e2a0*/  IMAD.SHL.U32 R35, R35, 0x8, RZ ;  /* 0x0000000823237824 */ /* 0x002fca00078e00ff */
[----:B------:R-:W-:-:S04]  /*1e2b0*/  LOP3.LUT R35, R35, 0x38, RZ, 0xc0, !PT ;  /* 0x0000003823237812 */ /* 0x000fc800078ec0ff */
[----:B------:R-:W-:-:S04]  /*1e2c0*/  LOP3.LUT R35, R35, 0x40, RZ, 0xfc, !PT ;  /* 0x0000004023237812 */ /* 0x000fc800078efcff */
[----:B------:R-:W-:Y:S02]  /*1e2d0*/  ISETP.GE.AND P2, PT, R35, UR4, PT ;  /* 0x0000000423007c0c */ /* 0x000fe4000bf46270 */
[----:B------:R-:W1:Y:S01]  /*1e2e0*/  S2R R35, SR_TID.X ;  /* 0x0000000000237919 */ /* 0x000e620000002100 */
[----:B0-----:R-:W-:Y:S01]  /*1e2f0*/  IMAD.SHL.U32 R4, R4, 0x8, RZ ;  /* 0x0000000804047824 */ /* 0x001fe200078e00ff */
[----:B------:R-:W-:-:S04]  /*1e300*/  LOP3.LUT R16, R16, 0xffffffbf, RZ, 0xc0, !PT ;  /* 0xffffffbf10107812 */ /* 0x000fc800078ec0ff */
[----:B------:R-:W-:Y:S02]  /*1e310*/  LOP3.LUT R4, R4, 0x38, RZ, 0xc0, !PT ;  /* 0x0000003804047812 */ /* 0x000fe400078ec0ff */
[----:B------:R-:W-:Y:S02]  /*1e320*/  SEL R8, RZ, 0xffffffff, P2 ;  /* 0xffffffffff087807 */ /* 0x000fe40001000000 */
[----:B------:R-:W-:Y:S02]  /*1e330*/  LOP3.LUT R4, R4, 0x80, RZ, 0xfc, !PT ;  /* 0x0000008004047812 */ /* 0x000fe400078efcff */
[----:B------:R-:W-:Y:S01]  /*1e340*/  @P2 LOP3.LUT R16, R16, 0x40, RZ, 0xfc, !PT ;  /* 0x0000004010102812 */ /* 0x000fe200078efcff */
[----:B------:R-:W-:Y:S01]  /*1e350*/  IMAD.SHL.U32 R8, R8, 0x2, RZ ;  /* 0x0000000208087824 */ /* 0x000fe200078e00ff */
[----:B------:R-:W-:Y:S01]  /*1e360*/  ISETP.GE.AND P2, PT, R4, UR4, PT ;  /* 0x0000000404007c0c */ /* 0x000fe2000bf46270 */
[----:B-1----:R-:W-:-:S05]  /*1e370*/  IMAD.SHL.U32 R35, R35, 0x8, RZ ;  /* 0x0000000823237824 */ /* 0x002fca00078e00ff */
[----:B------:R-:W-:-:S04]  /*1e380*/  LOP3.LUT R35, R35, 0x38, RZ, 0xc0, !PT ;  /* 0x0000003823237812 */ /* 0x000fc800078ec0ff */
[----:B------:R-:W-:Y:S02]  /*1e390*/  LOP3.LUT R35, R35, 0xc0, RZ, 0xfc, !PT ;  /* 0x000000c023237812 */ /* 0x000fe400078efcff */
[----:B------:R-:W-:Y:S01]  /*1e3a0*/  LOP3.LUT R16, R16, 0xffffff7f, RZ, 0xc0, !PT ;  /* 0xffffff7f10107812 */ /* 0x000fe200078ec0ff */
[----:B------:R-:W-:Y:S01]  /*1e3b0*/  IMAD.MOV.U32 R11, RZ, RZ, RZ ;  /* 0x000000ffff0b7224 */ /* 0x000fe200078e00ff */
[----:B--2---:R-:W-:Y:S02]  /*1e3c0*/  LEA R31, R21, 0xffffffc0, 0x6 ;  /* 0xffffffc0151f7811 */ /* 0x004fe400078e30ff */
[----:B------:R-:W0:Y:S03]  /*1e3d0*/  S2R R21, SR_TID.X ;  /* 0x0000000000157919 */ /* 0x000e260000002100 */
[----:B------:R-:W-:-:S05]  /*1e3e0*/  IMAD.IADD R0, R20, 0x1, R31 ;  /* 0x0000000114007824 */ /* 0x000fca00078e021f */
[C---:B------:R-:W-:Y:S01]  /*1e3f0*/  ISETP.GE.AND P0, PT, R0.reuse, R26, PT ;  /* 0x0000001a0000720c */ /* 0x040fe20003f06270 */
[----:B------:R-:W-:-:S03]  /*1e400*/  IMAD.IADD R0, R0, 0x1, R34 ;  /* 0x0000000100007824 */ /* 0x000fc600078e0222 */
[----:B------:R-:W-:Y:S01]  /*1e410*/  ISETP.GT.U32.OR P0, PT, R20, 0x3f, P0 ;  /* 0x0000003f1400780c */ /* 0x000fe20000704470 */
[----:B---3--:R-:W-:-:S04]  /*1e420*/  @P1 IMAD.HI.U32 R3, R0, R3, RZ ;  /* 0x0000000300031227 */ /* 0x008fc800078e00ff */
[----:B------:R-:W-:Y:S01]  /*1e430*/  IMAD.MOV.U32 R6, RZ, RZ, R0 ;  /* 0x000000ffff067224 */ /* 0x000fe200078e0000 */
[----:B-----5:R-:W-:-:S07]  /*1e440*/  @P1 SHF.R.U32.HI R6, RZ, R2, R3 ;  /* 0x00000002ff061219 */ /* 0x020fce0000011603 */
[----:B------:R-:W1:Y:S01]  /*1e450*/  @!P0 LDC.64 R2, c[0x0][0x428] ;  /* 0x00010a00ff028b82 */ /* 0x000e620000000a00 */
[----:B0-----:R-:W-:-:S05]  /*1e460*/  IMAD.SHL.U32 R21, R21, 0x8, RZ ;  /* 0x0000000815157824 */ /* 0x001fca00078e00ff */
        /* <DEDUP_REMOVED lines=11> */
[----:B-1----:R-:W-:-:S04]  /*1e520*/  @!P0 IMAD R7, R35, R2, RZ ;  /* 0x0000000223078224 */ /* 0x002fc800078e02ff */
        /* <DEDUP_REMOVED lines=37> */
[----:B------:R-:W-:-:S04]  /*1e780*/  LOP3.LUT R16, R16, 0xfffffffb, RZ, 0xc0, !PT ;  /* 0xfffffffb10107812 */ /* 0x000fc800078ec0ff */
[----:B------:R-:W-:Y:S01]  /*1e790*/  @P2 LOP3.LUT R16, R16, 0x4, RZ, 0xfc, !PT ;  /* 0x0000000410102812 */ /* 0x000fe200078efcff */
[----:B0-----:R-:W-:Y:S06]  /*1e7a0*/  BRA.DIV UR4, `(.L_x_5426) ;  /* 0x0000006204947947 */ /* 0x001fec000b800000 */
.L_x_5546:
[----:B------:R-:W2:Y:S01]  /*1e7b0*/  LDL R0, [R1+0x50] ;  /* 0x0000500001007983 */ /* 0x000ea20000100800 */
[----:B------:R-:W-:Y:S02]  /*1e7c0*/  ISETP.GT.U32.AND P1, PT, R20, 0x3f, PT ;  /* 0x0000003f1400780c */ /* 0x000fe40003f24070 */
[----:B------:R-:W-:Y:S02]  /*1e7d0*/  LOP3.LUT R16, R16, 0xfffffeff, RZ, 0xc0, !PT ;  /* 0xfffffeff10107812 */ /* 0x000fe400078ec0ff */
[----:B------:R-:W-:Y:S02]  /*1e7e0*/  LOP3.LUT R32, R5, R32, RZ, 0xfc, !PT ;  /* 0x0000002005207212 */ /* 0x000fe400078efcff */
[----:B------:R-:W-:-:S07]  /*1e7f0*/  LOP3.LUT R16, R16, 0xfffffffe, RZ, 0xc0, !PT ;  /* 0xfffffffe10107812 */ /* 0x000fce00078ec0ff */
[----:B------:R-:W-:Y:S02]  /*1e800*/  @P1 LOP3.LUT R16, R16, 0x1, RZ, 0xfc, !PT ;  /* 0x0000000110101812 */ /* 0x000fe400078efcff */
[----:B--2---:R-:W-:-:S13]  /*1e810*/  ISETP.NE.AND P0, PT, R0, 0x3, PT ;  /* 0x000000030000780c */ /* 0x004fda0003f05270 */
[----:B------:R-:W-:Y:S01]  /*1e820*/  @P0 LOP3.LUT R16, R16, 0x100, RZ, 0xfc, !PT ;  /* 0x0000010010100812 */ /* 0x000fe200078efcff */
[----:B------:R-:W-:Y:S06]  /*1e830*/  @!P0 BRA `(.L_x_5427) ;  /* 0x0000000000048947 */ /* 0x000fec0003800000 */
[----:B------:R-:W-:Y:S01]  /*1e840*/  BPT.TRAP 0x1 ;  /* 0x000000040000795c */ /* 0x000fe20000300000 */
.L_x_5427:
        /* <DEDUP_REMOVED lines=9> */
.L_x_5547:
[----:B------:R-:W-:Y:S05]  /*1e8e0*/  BSYNC B0 ;  /* 0x0000000000007941 */ /* 0x000fea0003800000 */
.L_x_5428:
        /* <DEDUP_REMOVED lines=65> */
.L_x_5557:
        /* <DEDUP_REMOVED lines=10> */
.L_x_5431:
        /* <DEDUP_REMOVED lines=11> */
.L_x_5432:
        /* <DEDUP_REMOVED lines=34> */
.L_x_5434:
[----:B------:R-:W-:Y:S05]  /*1f070*/  BSYNC B6 ;  /* 0x0000000000067941 */ /* 0x000fea0003800000 */
.L_x_5433:
        /* <DEDUP_REMOVED lines=76> */
[----:B------:R-:W1:Y:S04]  /*1f540*/  SHFL.IDX PT, R4, R3, 0x1, 0x181f ;  /* 0x00381f0003047f89 */ /* 0x000e6800000e0000 */
[----:B------:R-:W-:Y:S01]  /*1f550*/  SHFL.IDX PT, R3, R3, 0x3, 0x181f ;  /* 0x00781f0003037f89 */ /* 0x000fe200000e0000 */
        /* <DEDUP_REMOVED lines=14> */
[----:B-1----:R0:W-:Y:S02]  /*1f640*/  @!P0 LDGSTS.E.BYPASS.LTC128B.128 [R23+0x21400], desc[UR40][R4.64], !P1 ;  /* 0x2140000004178fae */ /* 0x0021e4000c901d68 */
.L_x_5566:
[----:B01----:R-:W-:-:S05]  /*1f650*/  VIADD R4, R25, 0x30 ;  /* 0x0000003019047836 */ /* 0x003fca0000000000 */
[----:B------:R-:W-:Y:S01]  /*1f660*/  ISETP.GE.AND P0, PT, R4, R2, PT ;  /* 0x000000020400720c */ /* 0x000fe20003f06270 */
[----:B------:R0:W-:-:S12]  /*1f670*/  STL [R1+0x2c], R4 ;  /* 0x00002c0401007387 */ /* 0x0001d80000100800 */
[----:B------:R-:W-:-:S05]  /*1f680*/  @!P0 LEA R2, P2, R7, R0, 0x1 ;  /* 0x0000000007028211 */ /* 0x000fca00078408ff */
[----:B------:R-:W-:-:S05]  /*1f690*/  @!P0 IMAD.X R3, RZ, RZ, R3, P2 ;  /* 0x000000ffff038224 */ /* 0x000fca00010e0603 */
[----:B------:R-:W-:Y:S01]  /*1f6a0*/  @!PT LDS RZ, [RZ] ;  /* 0x00000000fffff984 */ /* 0x000fe20000000800 */
[----:B------:R-:W-:Y:S01]  /*1f6b0*/  @!PT LDS RZ, [RZ] ;  /* 0x00000000fffff984 */ /* 0x000fe20000000800 */
[----:B------:R-:W-:Y:S01]  /*1f6c0*/  @!PT LDS RZ, [RZ] ;  /* 0x00000000fffff984 */ /* 0x000fe20000000800 */
[----:B------:R0:W-:Y:S01]  /*1f6d0*/  @!P0 LDGSTS.E.BYPASS.LTC128B.128 [R23+0x21c00], desc[UR40][R2.64], !P1 ;  /* 0x21c0000002178fae */ /* 0x0001e2000c901d68 */
[----:B------:R-:W-:Y:S01]  /*1f6e0*/  PLOP3.LUT P0, PT, PT, PT, PT, 0x80, 0x0 ;  /* 0x000000000000781c */ /* 0x000fe20003f0f070 */
[----:B------:R-:W-:-:S12]  /*1f6f0*/  NOP ;  /* 0x0000000000007918 */ /* 0x000fd80000000000 */
.L_x_5436:
        /* <DEDUP_REMOVED lines=28> */
.L_x_5438:
[----:B------:R-:W-:Y:S05]  /*1f8c0*/  BSYNC B6 ;  /* 0x0000000000067941 */ /* 0x000fea0003800000 */
.L_x_5437:
        /* <DEDUP_REMOVED lines=191> */
.L_x_5576:
        /* <DEDUP_REMOVED lines=26> */
.L_x_5441:
[----:B------:R-:W-:Y:S05]  /*20660*/  BSYNC B0 ;  /* 0x0000000000007941 */ /* 0x000fea0003800000 */
.L_x_5440:
[----:B------:R-:W-:Y:S01]  /*20670*/  NOP ;  /* 0x0000000000007918 */ /* 0x000fe20000000000 */
[----:B------:R-:W-:-:S13]  /*20680*/  PLOP3.LUT P0, PT, PT, PT, PT, 0x80, 0x0 ;  /* 0x000000000000781c */ /* 0x000fda0003f0f070 */
.L_x_5442:
        /* <DEDUP_REMOVED lines=18> */
.L_x_5577:
[----:B------:R-:W-:Y:S05]  /*207b0*/  BSYNC B0 ;  /* 0x0000000000007941 */ /* 0x000fea0003800000 */
.L_x_5443:
[----:B------:R-:W2:Y:S02]  /*207c0*/  LDL R2, [R1+0x50] ;  /* 0x0000500001027983 */ /* 0x000ea40000100800 */
[----:B--2---:R-:W-:-:S13]  /*207d0*/  ISETP.NE.AND P0, PT, R2, 0x3, PT ;  /* 0x000000030200780c */ /* 0x004fda0003f05270 */
[----:B------:R-:W-:Y:S05]  /*207e0*/  @!P0 BRA `(.L_x_5445) ;  /* 0x0000000000048947 */ /* 0x000fea0003800000 */
[----:B------:R-:W-:Y:S01]  /*207f0*/  BPT.TRAP 0x1 ;  /* 0x000000040000795c */ /* 0x000fe20000300000 */
.L_x_5445:
[----:B-1----:R-:W-:Y:S01]  /*20800*/  SHF.L.U32 R0, R28, 0x1f, RZ ;  /* 0x0000001f1c007819 */ /* 0x002fe200000006ff */
[----:B------:R-:W-:Y:S03]  /*20810*/  BSSY B0, `(.L_x_5446) ;  /* 0x0000003000007945 */ /* 0x000fe60003800000 */
[----:B------:R-:W1:Y:S02]  /*20820*/  SYNCS.PHASECHK.TRANS64.TRYWAIT P0, [R26+URZ+0x38860], R0 ;  /* 0x038860001a0075a7 */ /* 0x000e64000800017f */
[----:B-1----:R-:W-:Y:S05]  /*20830*/  @!P0 BRA `(.L_x_5447) ;  /* 0x00000058001c8947 */ /* 0x002fea0003800000 */
.L_x_5578:
[----:B------:R-:W-:Y:S05]  /*20840*/  BSYNC B0 ;  /* 0x0000000000007941 */ /* 0x000fea0003800000 */
.L_x_5446:
        /* <DEDUP_REMOVED lines=109> */
.L_x_5588:
        /* <DEDUP_REMOVED lines=34> */
.L_x_5449:
        /* <DEDUP_REMOVED lines=11> */
.L_x_5450:
        /* <DEDUP_REMOVED lines=11> */
.L_x_5465:
[----:B--2---:R-:W2:Y:S01]  /*212a0*/  LDL R10, [R1+0x50] ;  /* 0x00005000010a7983 */ /* 0x004ea20000100800 */
[----:B0-----:R-:W0:Y:S01]  /*212b0*/  LDC R5, c[0x0][0x430] ;  /* 0x00010c00ff057b82 */ /* 0x001e220000000800 */
[----:B-1----:R-:W1:Y:S01]  /*212c0*/  S2R R2, SR_TID.X ;  /* 0x0000000000027919 */ /* 0x002e620000002100 */
[----:B---3--:R-:W3:Y:S01]  /*212d0*/  S2R R8, SR_TID.X ;  /* 0x0000000000087919 */ /* 0x008ee20000002100 */
[----:B0-----:R-:W-:Y:S02]  /*212e0*/  ISETP.NE.AND P0, PT, R5, 0x1, PT ;  /* 0x000000010500780c */ /* 0x001fe40003f05270 */
[----:B-1----:R-:W-:-:S11]  /*212f0*/  LOP3.LUT R2, R2, 0x7f, RZ, 0xc0, !PT ;  /* 0x0000007f02027812 */ /* 0x002fd600078ec0ff */
[----:B------:R-:W0:Y:S01]  /*21300*/  @P0 LDC R6, c[0x0][0x434] ;  /* 0x00010d00ff060b82 */ /* 0x000e220000000800 */
[----:B---3--:R-:W-:Y:S01]  /*21310*/  IMAD.SHL.U32 R8, R8, 0x10, RZ ;  /* 0x0000001008087824 */ /* 0x008fe200078e00ff */
[----:B------:R-:W-:-:S04]  /*21320*/  SHF.R.U32.HI R2, RZ, 0x3, R2 ;  /* 0x00000003ff027819 */ /* 0x000fc80000011602 */
[----:B------:R-:W-:Y:S02]  /*21330*/  LOP3.LUT R8, R2, 0x70, R8, 0xf8, !PT ;  /* 0x0000007002087812 */ /* 0x000fe400078ef808 */
[----:B------:R-:W1:Y:S02]  /*21340*/  @P0 LDC R3, c[0x0][0x438] ;  /* 0x00010e00ff030b82 */ /* 0x000e640000000800 */
[----:B------:R-:W-:Y:S01]  /*21350*/  ISETP.GT.U32.AND P1, PT, R8, 0x3f, PT ;  /* 0x0000003f0800780c */ /* 0x000fe20003f24070 */
[----:B------:R-:W-:-:S04]  /*21360*/  IMAD R4, R7, 0x40, R34 ;  /* 0x0000004007047824 */ /* 0x000fc800078e0222 */
[----:B------:R-:W-:-:S08]  /*21370*/  IMAD.IADD R4, R8, 0x1, R4 ;  /* 0x0000000108047824 */ /* 0x000fd000078e0204 */
[----:B------:R-:W3:Y:S01]  /*21380*/  @!P1 LDC.64 R8, c[0x0][0x428] ;  /* 0x00010a00ff089b82 */ /* 0x000ee20000000a00 */
[----:B0-----:R-:W-:-:S04]  /*21390*/  @P0 IMAD.HI.U32 R6, R4, R6, RZ ;  /* 0x0000000604060227 */ /* 0x001fc800078e00ff */
[----:B------:R-:W-:Y:S01]  /*213a0*/  IMAD.MOV.U32 R2, RZ, RZ, R4 ;  /* 0x000000ffff027224 */ /* 0x000fe200078e0004 */
[----:B-1----:R-:W-:-:S05]  /*213b0*/  @P0 SHF.R.U32.HI R2, RZ, R3, R6 ;  /* 0x00000003ff020219 */ /* 0x002fca0000011606 */
[----:B------:R-:W-:-:S04]  /*213c0*/  IMAD.MOV R3, RZ, RZ, -R2 ;  /* 0x000000ffff037224 */ /* 0x000fc800078e0a02 */
[----:B------:R-:W-:Y:S01]  /*213d0*/  IMAD R5, R5, R3, R4 ;  /* 0x0000000305057224 */ /* 0x000fe200078e0204 */
[--C-:B------:R-:W-:Y:S01]  /*213e0*/  @!P1 SHF.R.S32.HI R3, RZ, 0x1f, R2.reuse ;  /* 0x0000001fff039819 */ /* 0x100fe20000011402 */
[-C--:B---3--:R-:W-:Y:S02]  /*213f0*/  @!P1 IMAD R4, R35, R8.reuse, RZ ;  /* 0x0000000823049224 */ /* 0x088fe400078e02ff */
[----:B------:R-:W-:-:S04]  /*21400*/  @!P1 IMAD.WIDE.U32 R2, R30, R8, R2 ;  /* 0x000000081e029225 */ /* 0x000fc800078e0002 */
[----:B------:R-:W-:Y:S02]  /*21410*/  @!P1 IMAD R4, R30, R9, R4 ;  /* 0x000000091e049224 */ /* 0x000fe400078e0204 */
[----:B------:R-:W0:Y:S02]  /*21420*/  @!P1 LDC.64 R8, c[0x0][0x418] ;  /* 0x00010600ff089b82 */ /* 0x000e240000000a00 */
[----:B------:R-:W-:Y:S02]  /*21430*/  @!P1 IMAD.IADD R3, R4, 0x1, R3 ;  /* 0x0000000104039824 */ /* 0x000fe400078e0203 */
[----:B------:R-:W-:Y:S02]  /*21440*/  IMAD.MOV.U32 R4, RZ, RZ, RZ ;  /* 0x000000ffff047224 */ /* 0x000fe400078e00ff */
[----:B------:R-:W-:Y:S01]  /*21450*/  VIADD R22, R22, 0x1 ;  /* 0x0000000116167836 */ /* 0x000fe20000000000 */
[----:B0-----:R-:W-:-:S04]  /*21460*/  @!P1 LEA R8, P0, R2, R8, 0x2 ;  /* 0x0000000802089211 */ /* 0x001fc800078010ff */
[----:B------:R-:W-:Y:S02]  /*21470*/  @!P1 LEA.HI.X R9, R2, R9, R3, 0x2, P0 ;  /* 0x0000000902099211 */ /* 0x000fe400000f1403 */
[----:B------:R-:W-:-:S03]  /*21480*/  ISETP.NE.AND P0, PT, R22, 0x2, PT ;  /* 0x000000021600780c */ /* 0x000fc60003f05270 */
[----:B------:R0:W5:Y:S01]  /*21490*/  @!P1 LDG.E R4, desc[UR40][R8.64] ;  /* 0x0000002808049981 */ /* 0x000162000c1e1900 */
[----:B------:R-:W-:Y:S01]  /*214a0*/  SEL R2, RZ, 0x1, P0 ;  /* 0x00000001ff027807 */ /* 0x000fe20000000000 */
[----:B------:R-:W-:Y:S05]  /*214b0*/  YIELD ;  /* 0x0000000000007946 */ /* 0x000fea0003800000 */
[----:B------:R-:W-:Y:S01]  /*214c0*/  LOP3.LUT R28, R28, R2, RZ, 0x3c, !PT ;  /* 0x000000021c1c7212 */ /* 0x000fe200078e3cff */
[----:B------:R-:W-:Y:S01]  /*214d0*/  IMAD.MOV.U32 R2, RZ, RZ, R7 ;  /* 0x000000ffff027224 */ /* 0x000fe200078e0007 */
[----:B------:R-:W-:Y:S01]  /*214e0*/  SEL R22, R22, RZ, P0 ;  /* 0x000000ff16167207 */ /* 0x000fe20000000000 */
[----:B------:R-:W-:-:S03]  /*214f0*/  VIADD R7, R7, 0xffffffff ;  /* 0xffffffff07077836 */ /* 0x000fc60000000000 */
[----:B------:R-:W-:Y:S02]  /*21500*/  ISETP.GT.AND P3, PT, R2, R33, PT ;  /* 0x000000210200720c */ /* 0x000fe40003f64270 */
[----:B--2---:R-:W-:-:S13]  /*21510*/  ISETP.NE.AND P1, PT, R10, 0x3, PT ;  /* 0x000000030a00780c */ /* 0x004fda0003f25270 */
[----:B0-----:R-:W-:Y:S05]  /*21520*/  @!P1 BRA `(.L_x_5453) ;  /* 0x0000000000049947 */ /* 0x001fea0003800000 */
[----:B------:R-:W-:Y:S01]  /*21530*/  BPT.TRAP 0x1 ;  /* 0x000000040000795c */ /* 0x000fe20000300000 */
.L_x_5453:
[----:B------:R-:W-:Y:S01]  /*21540*/  IMAD R6, R22, 0x8, R18 ;  /* 0x0000000816067824 */ /* 0x000fe200078e0212 */
[----:B------:R-:W-:Y:S01]  /*21550*/  SHF.L.U32 R25, R28, 0x1f, RZ ;  /* 0x0000001f1c197819 */ /* 0x000fe200000006ff */
[----:B------:R-:W-:Y:S01]  /*21560*/  BSSY B1, `(.L_x_5454) ;  /* 0x0000004000017945 */ /* 0x000fe20003800000 */
[----:B------:R-:W-:Y:S02]  /*21570*/  SHF.R.S32.HI R9, RZ, 0x1f, R5 ;  /* 0x0000001fff097819 */ /* 0x000fe40000011405 */
[----:B------:R-:W0:Y:S02]  /*21580*/  SYNCS.PHASECHK.TRANS64.TRYWAIT P0, [R6+URZ+0x38840], R25 ;  /* 0x03884019060075a7 */ /* 0x000e24000800017f */
[----:B0-----:R-:W-:Y:S05]  /*21590*/  @!P0 BRA `(.L_x_5455) ;  /* 0x0000005400008947 */ /* 0x001fea0003800000 */
.L_x_5589:
[----:B------:R-:W-:Y:S05]  /*215a0*/  BSYNC B1 ;  /* 0x0000000000017941 */ /* 0x000fea0003800000 */
.L_x_5454:
        /* <DEDUP_REMOVED lines=40> */
.L_x_5599:
        /* <DEDUP_REMOVED lines=8> */
.L_x_5457:
        /* <DEDUP_REMOVED lines=11> */
.L_x_5458:
[----:B------:R2:W-:Y:S01]  /*21960*/  SYNCS.ARRIVE.TRANS64.A1T0 RZ, [R6+URZ+0x38830], RZ ;  /* 0x038830ff06ff79a7 */ /* 0x0005e2000810003f */
[----:B------:R-:W-:Y:S05]  /*21970*/  @!P2 BRA `(.L_x_5459) ;  /* 0x000000000004a947 */ /* 0x000fea0003800000 */
[----:B------:R-:W-:Y:S01]  /*21980*/  BPT.TRAP 0x1 ;  /* 0x000000040000795c */ /* 0x000fe20000300000 */
.L_x_5459:
[----:B------:R-:W3:Y:S01]  /*21990*/  SYNCS.PHASECHK.TRANS64.TRYWAIT P0, [R6+URZ+0x38860], R25 ;  /* 0x03886019060075a7 */ /* 0x000ee2000800017f */
[----:B------:R-:W-:Y:S04]  /*219a0*/  BSSY B1, `(.L_x_5460) ;  /* 0x0000002000017945 */ /* 0x000fe80003800000 */
[----:B---3--:R-:W-:Y:S05]  /*219b0*/  @!P0 BRA `(.L_x_5461) ;  /* 0x0000005400288947 */ /* 0x008fea0003800000 */
.L_x_5600:
[----:B------:R-:W-:Y:S05]  /*219c0*/  BSYNC B1 ;  /* 0x0000000000017941 */ /* 0x000fea0003800000 */
.L_x_5460:
        /* <DEDUP_REMOVED lines=79> */
.L_x_5610:
        /* <DEDUP_REMOVED lines=25> */
.L_x_5463:
        /* <DEDUP_REMOVED lines=11> */
.L_x_5464:
[----:B------:R1:W-:Y:S01]  /*22100*/  SYNCS.ARRIVE.TRANS64.A1T0 RZ, [R6+URZ+0x38850], RZ ;  /* 0x038850ff06ff79a7 */ /* 0x0003e2000810003f */
[----:B------:R-:W-:Y:S05]  /*22110*/  @P3 BRA `(.L_x_5465) ;  /* 0xfffffff000603947 */ /* 0x000fea000383ffff */
.L_x_5452:
[----:B------:R-:W-:Y:S05]  /*22120*/  BSYNC B0 ;  /* 0x0000000000007941 */ /* 0x000fea0003800000 */
.L_x_5451:
        /* <DEDUP_REMOVED lines=21> */
.L_x_5467:
[----:B------:R-:W-:Y:S05]  /*22280*/  BSYNC B0 ;  /* 0x0000000000007941 */ /* 0x000fea0003800000 */
.L_x_5466:
[----:B------:R-:W-:-:S07]  /*22290*/  SEL R22, R22, RZ, P0 ;  /* 0x000000ff16167207 */ /* 0x000fce0000000000 */
.L_x_5420:
[----:B------:R-:W-:Y:S05]  /*222a0*/  BSYNC B7 ;  /* 0x0000000000077941 */ /* 0x000fea0003800000 */
.L_x_5418:
        /* <DEDUP_REMOVED lines=11> */
.L_x_5468:
        /* <DEDUP_REMOVED lines=43> */
.L_x_5620:
[----:B------:R-:W-:Y:S02]  /*22610*/  ULDC UR4, c[0x0][0xd38] ;  /* 0x00034e0000047ab9 */ /* 0x000fe40000000800 */
[----:B------:R-:W-:-:S04]  /*22620*/  IMAD.U32 R4, RZ, RZ, UR4 ;  /* 0x00000004ff047e24 */ /* 0x000fc8000f8e00ff */
[----:B-1----:R-:W-:-:S04]  /*22630*/  IMAD R3, R14, R4, RZ ;  /* 0x000000040e037224 */ /* 0x002fc800078e02ff */
[----:B------:R-:W-:-:S05]  /*22640*/  IMAD.IADD R6, R6, 0x1, R3 ;  /* 0x0000000106067824 */ /* 0x000fca00078e0203 */
[----:B------:R-:W-:-:S13]  /*22650*/  ISETP.GT.AND P6, PT, R6, R0, PT ;  /* 0x000000000600720c */ /* 0x000fda0003fc4270 */
[----:B------:R-:W-:Y:S05]  /*22660*/  @P6 BRA `(.L_x_5471) ;  /* 0x0000000000a46947 */ /* 0x000fea0003800000 */
.L_x_5474:
        /* <DEDUP_REMOVED lines=35> */
.L_x_5628:
[----:B------:R-:W-:Y:S02]  /*228a0*/  ULDC UR4, c[0x0][0xd38] ;  /* 0x00034e0000047ab9 */ /* 0x000fe40000000800 */
[----:B------:R-:W-:-:S04]  /*228b0*/  IMAD.U32 R4, RZ, RZ, UR4 ;  /* 0x00000004ff047e24 */ /* 0x000fc8000f8e00ff */
[----:B-1----:R-:W-:-:S04]  /*228c0*/  IMAD R3, R14, R4, RZ ;  /* 0x000000040e037224 */ /* 0x002fc800078e02ff */
[----:B------:R-:W-:-:S05]  /*228d0*/  IMAD.IADD R6, R3, 0x1, R6 ;  /* 0x0000000103067824 */ /* 0x000fca00078e0206 */
[----:B------:R-:W-:-:S13]  /*228e0*/  ISETP.GT.AND P6, PT, R6, R0, PT ;  /* 0x000000000600720c */ /* 0x000fda0003fc4270 */
[----:B------:R-:W-:Y:S05]  /*228f0*/  @!P6 BRA `(.L_x_5474) ;  /* 0xfffffffc005ce947 */ /* 0x000fea000383ffff */
.L_x_5471:
        /* <DEDUP_REMOVED lines=10> */
.L_x_5633:
[----:B------:R-:W-:-:S13]  /*229a0*/  ISETP.NE.AND P0, PT, R3, RZ, PT ;  /* 0x000000ff0300720c */ /* 0x000fda0003f05270 */
[----:B------:R-:W-:Y:S05]  /*229b0*/  @!P0 BRA `(.L_x_5476) ;  /* 0x0000000000108947 */ /* 0x000fea0003800000 */
[----:B------:R-:W-:Y:S01]  /*229c0*/  UMOV UR4, 0xffffffff ;  /* 0xffffffff00047882 */ /* 0x000fe20000000000 */
[----:B------:R-:W-:Y:S02]  /*229d0*/  VIADD R12, R7, 0xffffffff ;  /* 0xffffffff070c7836 */ /* 0x000fe40000000000 */
[----:B------:R-:W-:Y:S05]  /*229e0*/  BRA.DIV UR4, `(.L_x_5477) ;  /* 0x00000056045c7947 */ /* 0x000fea000b800000 */
[----:B------:R4:W0:Y:S02]  /*229f0*/  SHFL.IDX PT, R24, R2, R12, 0x1f ;  /* 0x00001f0c02187589 */ /* 0x00082400000e0000 */
.L_x_5476:
        /* <DEDUP_REMOVED lines=10> */
[----:B0-----:R-:W-:Y:S01]  /*22aa0*/  VIADD R8, R7, 0xffffffe ;  /* 0x0ffffffe07087836 */ /* 0x001fe20000000000 */
[----:B------:R-:W-:-:S05]  /*22ab0*/  IABS R7, R25 ;  /* 0x0000001900077213 */ /* 0x000fca0000000000 */
[----:B------:R0:W1:Y:S02]  /*22ac0*/  F2I.FTZ.U32.TRUNC.NTZ R3, R8 ;  /* 0x0000000800037305 */ /* 0x000064000021f000 */
[----:B0-----:R-:W-:Y:S01]  /*22ad0*/  IABS R8, R0 ;  /* 0x0000000000087213 */ /* 0x001fe20000000000 */
[----:B-1----:R-:W-:-:S04]  /*22ae0*/  IMAD.MOV R9, RZ, RZ, -R3 ;  /* 0x000000ffff097224 */ /* 0x002fc800078e0a03 */
[----:B------:R-:W-:-:S04]  /*22af0*/  IMAD R9, R9, R4, RZ ;  /* 0x0000000409097224 */ /* 0x000fc800078e02ff */
[----:B------:R-:W-:Y:S02]  /*22b00*/  IMAD.HI.U32 R3, R3, R9, R2 ;  /* 0x0000000903037227 */ /* 0x000fe400078e0002 */
[----:B------:R-:W0:Y:S02]  /*22b10*/  MUFU.RCP R2, R10 ;  /* 0x0000000a00027308 */ /* 0x000e240000001000 */
[----:B------:R-:W-:Y:S02]  /*22b20*/  IMAD.MOV R9, RZ, RZ, -R7 ;  /* 0x000000ffff097224 */ /* 0x000fe400078e0a07 */
[----:B------:R-:W-:-:S04]  /*22b30*/  IMAD.HI.U32 R7, R3, R8, RZ ;  /* 0x0000000803077227 */ /* 0x000fc800078e00ff */
[----:B------:R-:W-:-:S05]  /*22b40*/  IMAD R9, R7, R9, R8 ;  /* 0x0000000907097224 */ /* 0x000fca00078e0208 */
[----:B------:R-:W-:Y:S01]  /*22b50*/  ISETP.GT.U32.AND P1, PT, R4, R9, PT ;  /* 0x000000090400720c */ /* 0x000fe20003f24070 */
[----:B0-----:R-:W-:Y:S02]  /*22b60*/  VIADD R8, R2, 0xffffffe ;  /* 0x0ffffffe02087836 */ /* 0x001fe40000000000 */
[----:B------:R-:W-:Y:S02]  /*22b70*/  IMAD.MOV.U32 R2, RZ, RZ, RZ ;  /* 0x000000ffff027224 */ /* 0x000fe400078e00ff */
[----:B------:R-:W0:Y:S08]  /*22b80*/  F2I.FTZ.U32.TRUNC.NTZ R3, R8 ;  /* 0x0000000800037305 */ /* 0x000e30000021f000 */
[----:B------:R-:W-:-:S02]  /*22b90*/  @!P1 IMAD.IADD R9, R9, 0x1, -R4 ;  /* 0x0000000109099824 */ /* 0x000fc400078e0a04 */
[----:B------:R-:W-:Y:S01]  /*22ba0*/  @!P1 VIADD R7, R7, 0x1 ;  /* 0x0000000107079836 */ /* 0x000fe20000000000 */
[----:B------:R-:W-:Y:S02]  /*22bb0*/  ISETP.NE.AND P1, PT, R25, RZ, PT ;  /* 0x000000ff1900720c */ /* 0x000fe40003f25270 */
[----:B------:R-:W-:Y:S02]  /*22bc0*/  ISETP.GE.U32.AND P0, PT, R9, R4, PT ;  /* 0x000000040900720c */ /* 0x000fe40003f06070 */
[----:B------:R-:W-:Y:S01]  /*22bd0*/  IABS R4, R5 ;  /* 0x0000000500047213 */ /* 0x000fe20000000000 */
[----:B0-----:R-:W-:-:S04]  /*22be0*/  IMAD.MOV R9, RZ, RZ, -R3 ;  /* 0x000000ffff097224 */ /* 0x001fc800078e0a03 */
[----:B------:R-:W-:Y:S02]  /*22bf0*/  IMAD.MOV R4, RZ, RZ, -R4 ;  /* 0x000000ffff047224 */ /* 0x000fe400078e0a04 */
[----:B------:R-:W-:-:S04]  /*22c00*/  IMAD R9, R9, R6, RZ ;  /* 0x0000000609097224 */ /* 0x000fc800078e02ff */
[----:B------:R-:W-:Y:S01]  /*22c10*/  IMAD.HI.U32 R2, R3, R9, R2 ;  /* 0x0000000903027227 */ /* 0x000fe200078e0002 */
[----:B------:R-:W-:-:S03]  /*22c20*/  LOP3.LUT R3, R0, R25, RZ, 0x3c, !PT ;  /* 0x0000001900037212 */ /* 0x000fc600078e3cff */
[----:B------:R-:W-:Y:S01]  /*22c30*/  @P0 VIADD R7, R7, 0x1 ;  /* 0x0000000107070836 */ /* 0x000fe20000000000 */
[----:B------:R-:W-:-:S13]  /*22c40*/  ISETP.GE.AND P2, PT, R3, RZ, PT ;  /* 0x000000ff0300720c */ /* 0x000fda0003f46270 */
        /* <DEDUP_REMOVED lines=22> */
.L_x_5478:
[----:B----4-:R-:W0:Y:S02]  /*22db0*/  LDC.64 R2, c[0x0][0xd90] ;  /* 0x00036400ff027b82 */ /* 0x010e240000000a00 */
[----:B0-----:R-:W-:-:S05]  /*22dc0*/  IMAD.WIDE R2, R27, 0x4, R2 ;  /* 0x000000041b027825 */ /* 0x001fca00078e0202 */
[----:B-1----:R0:W2:Y:S02]  /*22dd0*/  LDG.E R7, desc[UR40][R2.64] ;  /* 0x0000002802077981 */ /* 0x0020a4000c1e1900 */
[----:B0-----:R-:W-:Y:S02]  /*22de0*/  IMAD.MOV.U32 R2, RZ, RZ, RZ ;  /* 0x000000ffff027224 */ /* 0x001fe400078e00ff */
[----:B--2---:R-:W-:-:S05]  /*22df0*/  IMAD R5, R25, R7, RZ ;  /* 0x0000000719057224 */ /* 0x004fca00078e02ff */
[-C--:B------:R-:W-:Y:S02]  /*22e00*/  IABS R6, R5.reuse ;  /* 0x0000000500067213 */ /* 0x080fe40000000000 */
[----:B------:R-:W-:Y:S02]  /*22e10*/  IABS R10, R5 ;  /* 0x00000005000a7213 */ /* 0x000fe40000000000 */
[----:B------:R-:W0:Y:S08]  /*22e20*/  I2F.RP R8, R6 ;  /* 0x0000000600087306 */ /* 0x000e300000209400 */
[----:B0-----:R-:W0:Y:S02]  /*22e30*/  MUFU.RCP R8, R8 ;  /* 0x0000000800087308 */ /* 0x001e240000001000 */
[----:B0-----:R-:W-:-:S02]  /*22e40*/  VIADD R9, R8, 0xffffffe ;  /* 0x0ffffffe08097836 */ /* 0x001fc40000000000 */
[----:B------:R-:W-:-:S04]  /*22e50*/  IMAD.MOV R8, RZ, RZ, -R10 ;  /* 0x000000ffff087224 */ /* 0x000fc800078e0a0a */
[----:B------:R-:W0:Y:S02]  /*22e60*/  F2I.FTZ.U32.TRUNC.NTZ R3, R9 ;  /* 0x0000000900037305 */ /* 0x000e24000021f000 */
[----:B0-----:R-:W-:-:S04]  /*22e70*/  IMAD.MOV R11, RZ, RZ, -R3 ;  /* 0x000000ffff0b7224 */ /* 0x001fc800078e0a03 */
[----:B------:R-:W-:-:S04]  /*22e80*/  IMAD R11, R11, R6, RZ ;  /* 0x000000060b0b7224 */ /* 0x000fc800078e02ff */
[----:B------:R-:W-:Y:S01]  /*22e90*/  IMAD.HI.U32 R3, R3, R11, R2 ;  /* 0x0000000b03037227 */ /* 0x000fe200078e0002 */
        /* <DEDUP_REMOVED lines=9> */
[----:B------:R-:W-:-:S13]  /*22f30*/  ISETP.GE.U32.AND P0, PT, R9, R6, PT ;  /* 0x000000060900720c */ /* 0x000fda0003f06070 */
[----:B------:R-:W-:-:S04]  /*22f40*/  @P0 VIADD R3, R3, 0x1 ;  /* 0x0000000103030836 */ /* 0x000fc80000000000 */
[----:B------:R-:W-:-:S04]  /*22f50*/  IMAD.MOV.U32 R2, RZ, RZ, R3 ;  /* 0x000000ffff027224 */ /* 0x000fc800078e0003 */
[----:B------:R-:W-:Y:S01]  /*22f60*/  @!P2 IMAD.MOV R2, RZ, RZ, -R2 ;  /* 0x000000ffff02a224 */ /* 0x000fe200078e0a02 */
[----:B------:R-:W-:-:S05]  /*22f70*/  @!P1 LOP3.LUT R2, RZ, R5, RZ, 0x33, !PT ;  /* 0x00000005ff029212 */ /* 0x000fca00078e33ff */
[----:B------:R-:W-:Y:S02]  /*22f80*/  IMAD R6, R7, R2, RZ ;  /* 0x0000000207067224 */ /* 0x000fe400078e02ff */
[----:B------:R-:W-:Y:S02]  /*22f90*/  IMAD.MOV R2, RZ, RZ, -R2 ;  /* 0x000000ffff027224 */ /* 0x000fe400078e0a02 */
[----:B------:R-:W-:Y:S02]  /*22fa0*/  IMAD.MOV R3, RZ, RZ, -R6 ;  /* 0x000000ffff037224 */ /* 0x000fe400078e0a06 */
[----:B------:R-:W-:Y:S02]  /*22fb0*/  IMAD R5, R5, R2, R0 ;  /* 0x0000000205057224 */ /* 0x000fe400078e0200 */
[----:B------:R-:W-:Y:S01]  /*22fc0*/  IMAD.MOV.U32 R2, RZ, RZ, RZ ;  /* 0x000000ffff027224 */ /* 0x000fe200078e00ff */
[----:B------:R-:W-:-:S04]  /*22fd0*/  VIADDMNMX R4, R3, R4, R7, PT ;  /* 0x0000000403047246 */ /* 0x000fc80003800107 */
        /* <DEDUP_REMOVED lines=18> */
[----:B------:R-:W-:Y:S02]  /*23100*/  LOP3.LUT R0, R5, R4, RZ, 0x3c, !PT ;  /* 0x0000000405007212 */ /* 0x000fe400078e3cff */
[----:B------:R-:W-:Y:S02]  /*23110*/  IADD3 R5, R6, 0x1000000, R5 ;  /* 0x0100000006057810 */ /* 0x000fe40007ffe005 */
[----:B------:R-:W-:-:S07]  /*23120*/  ISETP.GE.AND P2, PT, R0, RZ, PT ;  /* 0x000000ff0000720c */ /* 0x000fce0003f46270 */
[----:B------:R-:W-:-:S06]  /*23130*/  @P0 VIADD R2, R2, 0x1 ;  /* 0x0000000102020836 */ /* 0x000fcc0000000000 */
[----:B------:R-:W-:Y:S01]  /*23140*/  @!P2 IMAD.MOV R2, RZ, RZ, -R2 ;  /* 0x000000ffff02a224 */ /* 0x000fe200078e0a02 */
[----:B------:R-:W-:Y:S01]  /*23150*/  @!P1 LOP3.LUT R2, RZ, R4, RZ, 0x33, !PT ;  /* 0x00000004ff029212 */ /* 0x000fe200078e33ff */
[----:B------:R-:W-:-:S04]  /*23160*/  IMAD.MOV R4, RZ, RZ, -R4 ;  /* 0x000000ffff047224 */ /* 0x000fc800078e0a04 */
[----:B------:R-:W-:-:S07]  /*23170*/  IMAD R26, R2, R4, R5 ;  /* 0x00000004021a7224 */ /* 0x000fce00078e0205 */
.L_x_5479:
[----:B------:R-:W-:-:S05]  /*23180*/  LOP3.LUT R2, RZ, R2, RZ, 0x33, !PT ;  /* 0x00000002ff027212 */ /* 0x000fca00078e33ff */
[----:B------:R-:W-:Y:S01]  /*23190*/  IMAD.IADD R25, R25, 0x1, R2 ;  /* 0x0000000119197824 */ /* 0x000fe200078e0202 */
[----:B------:R-:W-:Y:S06]  /*231a0*/  BRA `(.L_x_5480) ;  /* 0x00000000001c7947 */ /* 0x000fec0003800000 */
.L_x_5472:
[----:B------:R-:W-:Y:S01]  /*231b0*/  UMOV UR4, URZ ;  /* 0x0000003f00047c82 */ /* 0x000fe20008000000 */
[----:B------:R-:W-:Y:S01]  /*231c0*/  UMOV UR5, URZ ;  /* 0x0000003f00057c82 */ /* 0x000fe20008000000 */
[----:B------:R-:W-:Y:S01]  /*231d0*/  ULDC UR6, c[0x0][0xd3c] ;  /* 0x00034f0000067ab9 */ /* 0x000fe20000000800 */
[----:B------:R-:W-:Y:S02]  /*231e0*/  IMAD.MOV.U32 R24, RZ, RZ, R0 ;  /* 0x000000ffff187224 */ /* 0x000fe400078e0000 */
[----:B------:R-:W-:Y:S02]  /*231f0*/  IMAD.U32 R25, RZ, RZ, UR4 ;  /* 0x00000004ff197e24 */ /* 0x000fe4000f8e00ff */
[----:B------:R-:W-:Y:S02]  /*23200*/  IMAD.U32 R26, RZ, RZ, UR5 ;  /* 0x00000005ff1a7e24 */ /* 0x000fe4000f8e00ff */
[----:B------:R-:W-:-:S07]  /*23210*/  IMAD.U32 R27, RZ, RZ, UR6 ;  /* 0x00000006ff1b7e24 */ /* 0x000fce000f8e00ff */
.L_x_5480:
        /* <DEDUP_REMOVED lines=10> */
.L_x_5469:
[----:B------:R-:W-:Y:S02]  /*232c0*/  ULDC UR4, c[0x0][0xd3c] ;  /* 0x00034f0000047ab9 */ /* 0x000fe40000000800 */
[----:B----4-:R-:W-:-:S13]  /*232d0*/  ISETP.GE.AND P0, PT, R27, UR4, PT ;  /* 0x000000041b007c0c */ /* 0x010fda000bf06270 */
[----:B------:R-:W-:Y:S05]  /*232e0*/  @!P0 BRA `(.L_x_5481) ;  /* 0xffffff8000d48947 */ /* 0x000fea000383ffff */
[----:B------:R-:W-:Y:S05]  /*232f0*/  BSYNC B8 ;  /* 0x0000000000087941 */ /* 0x000fea0003800000 */
.L_x_5364:
        /* <DEDUP_REMOVED lines=12> */
.L_x_5636:
[----:B------:R-:W-:Y:S05]  /*233c0*/  BSYNC B0 ;  /* 0x0000000000007941 */ /* 0x000fea0003800000 */
.L_x_5482:
[----:B------:R-:W-:-:S03]  /*233d0*/  UMOV UR4, 0xffffffff ;  /* 0xffffffff00047882 */ /* 0x000fc60000000000 */
[----:B------:R-:W-:Y:S05]  /*233e0*/  BRA.DIV UR4, `(.L_x_5484) ;  /* 0x0000004e04187947 */ /* 0x000fea000b800000 */
[----:B0-----:R-:W0:Y:S02]  /*233f0*/  S2R R0, SR_TID.X ;  /* 0x0000000000007919 */ /* 0x001e240000002100 */
[----:B0-----:R-:W-:-:S04]  /*23400*/  SHF.R.U32.HI R0, RZ, 0x5, R0 ;  /* 0x00000005ff007819 */ /* 0x001fc80000011600 */
[----:B------:R-:W-:-:S05]  /*23410*/  LOP3.LUT R0, R0, 0x3, RZ, 0xc0, !PT ;  /* 0x0000000300007812 */ /* 0x000fca00078ec0ff */
[----:B------:R0:W1:Y:S02]  /*23420*/  SHFL.IDX PT, R14, R0, RZ, 0x1f ;  /* 0x00001fff000e7589 */ /* 0x00006400000e0000 */
.L_x_5639:
[----:B-1----:R-:W-:-:S13]  /*23430*/  ISETP.NE.AND P0, PT, R14, RZ, PT ;  /* 0x000000ff0e00720c */ /* 0x002fda0003f05270 */
[----:B------:R-:W-:Y:S05]  /*23440*/  @P0 BRA `(.L_x_5206) ;  /* 0x0000000000880947 */ /* 0x000fea0003800000 */
[----:B------:R-:W-:-:S03]  /*23450*/  UMOV UR4, 0xffffffff ;  /* 0xffffffff00047882 */ /* 0x000fc60000000000 */
[----:B------:R-:W-:Y:S05]  /*23460*/  BRA.DIV UR4, `(.L_x_5485) ;  /* 0x0000004e042c7947 */ /* 0x000fea000b800000 */
[----:B------:R-:W-:-:S13]  /*23470*/  ELECT P6, URZ, PT ;  /* 0x00000000003f782f */ /* 0x000fda00038c0000 */
.L_x_5642:
[----:B------:R-:W-:Y:S05]  /*23480*/  @!P6 BRA `(.L_x_5206) ;  /* 0x000000000078e947 */ /* 0x000fea0003800000 */
[----:B0-----:R-:W4:Y:S02]  /*23490*/  LDL.LU R0, [R1+0x10] ;  /* 0x0000100001007983 */ /* 0x001f240000300800 */
[----:B----4-:R-:W-:-:S04]  /*234a0*/  LOP3.LUT R0, R0, 0x2, RZ, 0xfc, !PT ;  /* 0x0000000200007812 */ /* 0x010fc800078efcff */
[----:B------:R-:W-:-:S13]  /*234b0*/  ISETP.NE.AND P0, PT, R0, 0x3, PT ;  /* 0x000000030000780c */ /* 0x000fda0003f05270 */
[----:B------:R-:W-:Y:S05]  /*234c0*/  @!P0 BRA `(.L_x_5486) ;  /* 0x0000000000048947 */ /* 0x000fea0003800000 */
[----:B------:R-:W-:Y:S01]  /*234d0*/  BPT.TRAP 0x1 ;  /* 0x000000040000795c */ /* 0x000fe20000300000 */
.L_x_5486:
[----:B------:R-:W-:Y:S01]  /*234e0*/  IMAD R5, R22, 0x8, R7 ;  /* 0x0000000816057824 */ /* 0x000fe200078e0207 */
[----:B------:R-:W-:Y:S01]  /*234f0*/  SHF.L.U32 R0, R28, 0x1f, RZ ;  /* 0x0000001f1c007819 */ /* 0x000fe200000006ff */
[----:B------:R-:W-:-:S03]  /*23500*/  VIADD R22, R22, 0x1 ;  /* 0x0000000116167836 */ /* 0x000fc60000000000 */
[----:B------:R-:W0:Y:S02]  /*23510*/  SYNCS.PHASECHK.TRANS64.TRYWAIT P1, [R5+URZ+0x38840], R0 ;  /* 0x03884000050075a7 */ /* 0x000e24000802017f */
[----:B------:R-:W-:-:S04]  /*23520*/  ISETP.NE.AND P2, PT, R22, 0x2, PT ;  /* 0x000000021600780c */ /* 0x000fc80003f45270 */
[----:B------:R-:W-:Y:S01]  /*23530*/  SEL R3, RZ, 0x1, P2 ;  /* 0x00000001ff037807 */ /* 0x000fe20001000000 */
[----:B0-----:R-:W-:Y:S08]  /*23540*/  @!P1 BRA `(.L_x_5487) ;  /* 0x0000004c00149947 */ /* 0x001ff00003800000 */
.L_x_5643:
[----:B------:R-:W-:Y:S02]  /*23550*/  SEL R22, R22, RZ, P2 ;  /* 0x000000ff16167207 */ /* 0x000fe40001000000 */
[----:B------:R-:W-:Y:S01]  /*23560*/  LOP3.LUT R2, R28, R3, RZ, 0x3c, !PT ;  /* 0x000000031c027212 */ /* 0x000fe200078e3cff */
[----:B------:R-:W-:Y:S06]  /*23570*/  @!P0 BRA `(.L_x_5488) ;  /* 0x0000000000048947 */ /* 0x000fec0003800000 */
[----:B------:R-:W-:Y:S01]  /*23580*/  BPT.TRAP 0x1 ;  /* 0x000000040000795c */ /* 0x000fe20000300000 */
.L_x_5488:
[----:B------:R-:W-:Y:S01]  /*23590*/  IMAD R3, R22, 0x8, R7 ;  /* 0x0000000816037824 */ /* 0x000fe200078e0207 */
[----:B------:R-:W-:-:S04]  /*235a0*/  SHF.L.U32 R2, R2, 0x1f, RZ ;  /* 0x0000001f02027819 */ /* 0x000fc800000006ff */
[----:B------:R-:W1:Y:S02]  /*235b0*/  SYNCS.PHASECHK.TRANS64.TRYWAIT P1, [R3+URZ+0x38840], R2 ;  /* 0x03884002030075a7 */ /* 0x000e64000802017f */
[----:B-1----:R-:W-:Y:S05]  /*235c0*/  @!P1 BRA `(.L_x_5489) ;  /* 0x0000004c00089947 */ /* 0x002fea0003800000 */
.L_x_5644:
[----:B------:R-:W-:Y:S05]  /*235d0*/  @!P0 BRA `(.L_x_5490) ;  /* 0x0000000000048947 */ /* 0x000fea0003800000 */
[----:B------:R-:W-:Y:S01]  /*235e0*/  BPT.TRAP 0x1 ;  /* 0x000000040000795c */ /* 0x000fe20000300000 */
.L_x_5490:
[----:B------:R-:W4:Y:S02]  /*235f0*/  SYNCS.PHASECHK.TRANS64.TRYWAIT P1, [R5+URZ+0x38860], R0 ;  /* 0x03886000050075a7 */ /* 0x000f24000802017f */
[----:B----4-:R-:W-:Y:S05]  /*23600*/  @!P1 BRA `(.L_x_5491) ;  /* 0x0000004c000c9947 */ /* 0x010fea0003800000 */
.L_x_5645:
[----:B------:R-:W-:Y:S05]  /*23610*/  @!P0 BRA `(.L_x_5492) ;  /* 0x0000000000048947 */ /* 0x000fea0003800000 */
[----:B------:R-:W-:Y:S01]  /*23620*/  BPT.TRAP 0x1 ;  /* 0x000000040000795c */ /* 0x000fe20000300000 */
.L_x_5492:
[----:B------:R0:W0:Y:S02]  /*23630*/  SYNCS.PHASECHK.TRANS64.TRYWAIT P0, [R3+URZ+0x38860], R2 ;  /* 0x03886002030075a7 */ /* 0x000024000800017f */
[----:B0-----:R-:W-:Y:S05]  /*23640*/  @!P0 NANOSLEEP.SYNCS 0x989680 ;  /* 0x009896800000895d */ /* 0x001fea0003900000 */
[----:B------:R-:W0:Y:S02]  /*23650*/  @!P0 SYNCS.PHASECHK.TRANS64 P0, [R3+URZ+0x38860], R2 ;  /* 0x03886002030085a7 */ /* 0x000e24000800007f */
[----:B0-----:R-:W-:Y:S05]  /*23660*/  @!P0 BRA `(.L_x_5492) ;  /* 0xfffffffc00f08947 */ /* 0x001fea000383ffff */
.L_x_5206:
[----:B------:R-:W-:Y:S05]  /*23670*/  BSYNC B9 ;  /* 0x0000000000097941 */ /* 0x000fea0003800000 */
.L_x_5203:
[----:B------:R-:W-:Y:S05]  /*23680*/  EXIT ;  /* 0x000000000000794d */ /* 0x000fea0003800000 */
.L_x_5224:
[----:B0-----:R0:W1:Y:S02]  /*23690*/  SYNCS.PHASECHK.TRANS64.TRYWAIT P6, [R60+URZ+0x38890], R67 ;  /* 0x038890433c0075a7 */ /* 0x00106400080c017f */
[----:B-1----:R-:W-:Y:S05]  /*236a0*/  @!P6 NANOSLEEP.SYNCS 0x989680 ;  /* 0x009896800000e95d */ /* 0x002fea0003900000 */
[----:B------:R-:W1:Y:S02]  /*236b0*/  @!P6 SYNCS.PHASECHK.TRANS64 P6, [R60+URZ+0x38890], R67 ;  /* 0x038890433c00e5a7 */ /* 0x000e6400080c007f */
[----:B-1----:R-:W-:Y:S05]  /*236c0*/  @!P6 BRA `(.L_x_5224) ;  /* 0xfffffffc00f0e947 */ /* 0x002fea000383ffff */
[----:B------:R-:W-:Y:S05]  /*236d0*/  BRA `(.L_x_5493) ;  /* 0xfffffdf800e87947 */ /* 0x000fea000383ffff */
.L_x_5225:
        /* <DEDUP_REMOVED lines=8> */
.L_x_5495:
[----:B------:R-:W-:Y:S05]  /*23760*/  BSYNC B1 ;  /* 0x0000000000017941 */ /* 0x000fea0003800000 */
.L_x_5494:
        /* <DEDUP_REMOVED lines=8> */
.L_x_5496:
[----:B------:R-:W-:Y:S01]  /*237f0*/  IMAD.MOV.U32 R73, RZ, RZ, R14 ;  /* 0x000000ffff497224 */ /* 0x000fe200078e000e */
[----:B------:R-:W-:Y:S06]  /*23800*/  BRA `(.L_x_5497) ;  /* 0xfffffdf800b07947 */ /* 0x000fec000383ffff */
.L_x_5235:
[----:B0-----:R0:W1:Y:S02]  /*23810*/  SYNCS.PHASECHK.TRANS64.TRYWAIT P6, [R60+URZ+0x38890], R67 ;  /* 0x038890433c0075a7 */ /* 0x00106400080c017f */
[----:B-1----:R-:W-:Y:S05]  /*23820*/  @!P6 NANOSLEEP.SYNCS 0x989680 ;  /* 0x009896800000e95d */ /* 0x002fea0003900000 */
[----:B------:R-:W1:Y:S02]  /*23830*/  @!P6 SYNCS.PHASECHK.TRANS64 P6, [R60+URZ+0x38890], R67 ;  /* 0x038890433c00e5a7 */ /* 0x000e6400080c007f */
[----:B-1----:R-:W-:Y:S05]  /*23840*/  @!P6 BRA `(.L_x_5235) ;  /* 0xfffffffc00f0e947 */ /* 0x002fea000383ffff */
[----:B------:R-:W-:Y:S05]  /*23850*/  BRA `(.L_x_5498) ;  /* 0xfffffe0400287947 */ /* 0x000fea000383ffff */
.L_x_5236:
        /* <DEDUP_REMOVED lines=8> */
.L_x_5500:
[----:B------:R-:W-:Y:S05]  /*238e0*/  BSYNC B1 ;  /* 0x0000000000017941 */ /* 0x000fea0003800000 */
.L_x_5499:
        /* <DEDUP_REMOVED lines=8> */
.L_x_5501:
[----:B------:R-:W-:Y:S01]  /*23970*/  IMAD.MOV.U32 R68, RZ, RZ, R14 ;  /* 0x000000ffff447224 */ /* 0x000fe200078e000e */
[----:B------:R-:W-:Y:S06]  /*23980*/  BRA `(.L_x_5502) ;  /* 0xfffffe0000f07947 */ /* 0x000fec000383ffff */
.L_x_5241:
[----:B0-----:R0:W1:Y:S02]  /*23990*/  SYNCS.PHASECHK.TRANS64.TRYWAIT P0, [R60+URZ+0x38890], R67 ;  /* 0x038890433c0075a7 */ /* 0x001064000800017f */
[----:B-1----:R-:W-:Y:S05]  /*239a0*/  @!P0 NANOSLEEP.SYNCS 0x989680 ;  /* 0x009896800000895d */ /* 0x002fea0003900000 */
[----:B------:R-:W1:Y:S02]  /*239b0*/  @!P0 SYNCS.PHASECHK.TRANS64 P0, [R60+URZ+0x38890], R67 ;  /* 0x038890433c0085a7 */ /* 0x000e64000800007f */
[----:B-1----:R-:W-:Y:S05]  /*239c0*/  @!P0 BRA `(.L_x_5241) ;  /* 0xfffffffc00f08947 */ /* 0x002fea000383ffff */
[----:B------:R-:W-:Y:S05]  /*239d0*/  BRA `(.L_x_5503) ;  /* 0xfffffe0800fc7947 */ /* 0x000fea000383ffff */
.L_x_5242:
[----:B------:R-:W-:Y:S01]  /*239e0*/  BSSY B1, `(.L_x_5504) ;  /* 0x0000007000017945 */ /* 0x000fe20003800000 */
[----:B------:R-:W-:Y:S02]  /*239f0*/  IMAD.MOV.U32 R12, RZ, RZ, RZ ;  /* 0x000000ffff0c7224 */ /* 0x000fe400078e00ff */
[----:B------:R-:W-:Y:S02]  /*23a00*/  IMAD.MOV.U32 R11, RZ, RZ, 0x1c1f ;  /* 0x00001c1fff0b7424 */ /* 0x000fe400078e00ff */
[----:B------:R-:W-:-:S07]  /*23a10*/  IMAD.MOV.U32 R15, RZ, RZ, -0x1 ;  /* 0xffffffffff0f7424 */ /* 0x000fce00078e00ff */
[----:B0-----:R-:W-:Y:S05]  /*23a20*/  WARPSYNC.COLLECTIVE R15, `(.L_x_5505) ;  /* 0x000000000f087348 */ /* 0x001fea0003c00000 */
[----:B------:R1:W2:Y:S02]  /*23a30*/  SHFL.IDX P6, R14, R13, R12, R11 ;  /* 0x0000000c0d0e7389 */ /* 0x0002a400000c000b */
[----:B012---:R-:W-:Y:S01]  /*23a40*/  ENDCOLLECTIVE ;  /* 0x000000000000791b */ /* 0x007fe20003800000 */
.L_x_5505:
[----:B------:R-:W-:Y:S05]  /*23a50*/  BSYNC B1 ;  /* 0x0000000000017941 */ /* 0x000fea0003800000 */
.L_x_5504:
        /* <DEDUP_REMOVED lines=8> */
.L_x_5506:
[----:B------:R-:W-:Y:S05]  /*23ae0*/  BRA `(.L_x_5507) ;  /* 0xfffffe0c001c7947 */ /* 0x000fea000383ffff */
.L_x_5246:
[----:B-1----:R1:W2:Y:S02]  /*23af0*/  SYNCS.PHASECHK.TRANS64.TRYWAIT P5, [R60+URZ+0x388b0], R67 ;  /* 0x0388b0433c0075a7 */ /* 0x0022a400080a017f */
[----:B--2---:R-:W-:Y:S05]  /*23b00*/  @!P5 NANOSLEEP.SYNCS 0x989680 ;  /* 0x009896800000d95d */ /* 0x004fea0003900000 */
[----:B------:R-:W2:Y:S02]  /*23b10*/  @!P5 SYNCS.PHASECHK.TRANS64 P5, [R60+URZ+0x388b0], R67 ;  /* 0x0388b0433c00d5a7 */ /* 0x000ea400080a007f */
[----:B--2---:R-:W-:Y:S05]  /*23b20*/  @!P5 BRA `(.L_x_5246) ;  /* 0xfffffffc00f0d947 */ /* 0x004fea000383ffff */
[----:B------:R-:W-:Y:S05]  /*23b30*/  BRA `(.L_x_5508) ;  /* 0xfffffe0c00a87947 */ /* 0x000fea000383ffff */
.L_x_5275:
        /* <DEDUP_REMOVED lines=8> */
.L_x_5510:
[----:B------:R-:W-:Y:S05]  /*23bc0*/  BSYNC B1 ;  /* 0x0000000000017941 */ /* 0x000fea0003800000 */
.L_x_5509:
        /* <DEDUP_REMOVED lines=8> */
.L_x_5511:
[----:B------:R-:W-:Y:S02]  /*23c50*/  IMAD.MOV.U32 R13, RZ, RZ, R31 ;  /* 0x000000ffff0d7224 */ /* 0x000fe400078e001f */
[----:B------:R-:W-:-:S07]  /*23c60*/  IMAD.MOV.U32 R5, RZ, RZ, R14 ;  /* 0x000000ffff057224 */ /* 0x000fce00078e000e */
[----:B------:R-:W-:Y:S05]  /*23c70*/  WARPSYNC.COLLECTIVE R15, `(.L_x_5512) ;  /* 0x000000000f087348 */ /* 0x000fea0003c00000 */
[----:B------:R0:W1:Y:S02]  /*23c80*/  SHFL.IDX P6, R14, R13, R12, R11 ;  /* 0x0000000c0d0e7389 */ /* 0x00006400000c000b */
[----:B01----:R-:W-:Y:S01]  /*23c90*/  ENDCOLLECTIVE ;  /* 0x000000000000791b */ /* 0x003fe20003800000 */
.L_x_5512:
[----:B------:R-:W-:Y:S02]  /*23ca0*/  IMAD.MOV.U32 R13, RZ, RZ, R30 ;  /* 0x000000ffff0d7224 */ /* 0x000fe400078e001e */
[----:B------:R-:W-:-:S07]  /*23cb0*/  IMAD.MOV.U32 R8, RZ, RZ, R14 ;  /* 0x000000ffff087224 */ /* 0x000fce00078e000e */
[----:B------:R-:W-:Y:S05]  /*23cc0*/  WARPSYNC.COLLECTIVE R15, `(.L_x_5513) ;  /* 0x000000000f087348 */ /* 0x000fea0003c00000 */
[----:B------:R0:W1:Y:S02]  /*23cd0*/  SHFL.IDX P6, R14, R13, R12, R11 ;  /* 0x0000000c0d0e7389 */ /* 0x00006400000c000b */
[----:B01----:R-:W-:Y:S01]  /*23ce0*/  ENDCOLLECTIVE ;  /* 0x000000000000791b */ /* 0x003fe20003800000 */
.L_x_5513:
[----:B------:R-:W-:Y:S01]  /*23cf0*/  IMAD.MOV.U32 R6, RZ, RZ, R14 ;  /* 0x000000ffff067224 */ /* 0x000fe200078e000e */
[----:B------:R-:W-:Y:S06]  /*23d00*/  BRA `(.L_x_5514) ;  /* 0xfffffe44008c7947 */ /* 0x000fec000383ffff */
.L_x_5278:
[----:B------:R-:W-:Y:S01]  /*23d10*/  BSSY B1, `(.L_x_5515) ;  /* 0x0000008000017945 */ /* 0x000fe20003800000 */
[----:B------:R-:W-:Y:S02]  /*23d20*/  IMAD.MOV.U32 R13, RZ, RZ, R10 ;  /* 0x000000ffff0d7224 */ /* 0x000fe400078e000a */
[----:B------:R-:W-:Y:S02]  /*23d30*/  IMAD.MOV.U32 R12, RZ, RZ, 0x1 ;  /* 0x00000001ff0c7424 */ /* 0x000fe400078e00ff */
[----:B------:R-:W-:Y:S02]  /*23d40*/  IMAD.MOV.U32 R11, RZ, RZ, 0x1c1f ;  /* 0x00001c1fff0b7424 */ /* 0x000fe400078e00ff */
[----:B------:R-:W-:-:S07]  /*23d50*/  IMAD.MOV.U32 R15, RZ, RZ, -0x1 ;  /* 0xffffffffff0f7424 */ /* 0x000fce00078e00ff */
[----:B0-234-:R-:W-:Y:S05]  /*23d60*/  WARPSYNC.COLLECTIVE R15, `(.L_x_5516) ;  /* 0x000000000f087348 */ /* 0x01dfea0003c00000 */
[----:B------:R1:W0:Y:S02]  /*23d70*/  SHFL.IDX P6, R14, R13, R12, R11 ;  /* 0x0000000c0d0e7389 */ /* 0x00022400000c000b */
[----:B01234-:R-:W-:Y:S01]  /*23d80*/  ENDCOLLECTIVE ;  /* 0x000000000000791b */ /* 0x01ffe20003800000 */
.L_x_5516:
[----:B------:R-:W-:Y:S05]  /*23d90*/  BSYNC B1 ;  /* 0x0000000000017941 */ /* 0x000fea0003800000 */
.L_x_5515:
        /* <DEDUP_REMOVED lines=8> */
.L_x_5517:
[----:B------:R-:W-:Y:S02]  /*23e20*/  IMAD.MOV.U32 R13, RZ, RZ, R31 ;  /* 0x000000ffff0d7224 */ /* 0x000fe400078e001f */
[----:B------:R-:W-:-:S07]  /*23e30*/  IMAD.MOV.U32 R4, RZ, RZ, R14 ;  /* 0x000000ffff047224 */ /* 0x000fce00078e000e */
[----:B------:R-:W-:Y:S05]  /*23e40*/  WARPSYNC.COLLECTIVE R15, `(.L_x_5518) ;  /* 0x000000000f087348 */ /* 0x000fea0003c00000 */
[----:B------:R0:W1:Y:S02]  /*23e50*/  SHFL.IDX P6, R14, R13, R12, R11 ;  /* 0x0000000c0d0e7389 */ /* 0x00006400000c000b */
[----:B01----:R-:W-:Y:S01]  /*23e60*/  ENDCOLLECTIVE ;  /* 0x000000000000791b */ /* 0x003fe20003800000 */
.L_x_5518:
[----:B------:R-:W-:Y:S02]  /*23e70*/  IMAD.MOV.U32 R13, RZ, RZ, R30 ;  /* 0x000000ffff0d7224 */ /* 0x000fe400078e001e */
[----:B------:R-:W-:-:S07]  /*23e80*/  IMAD.MOV.U32 R7, RZ, RZ, R14 ;  /* 0x000000ffff077224 */ /* 0x000fce00078e000e */
[----:B------:R-:W-:Y:S05]  /*23e90*/  WARPSYNC.COLLECTIVE R15, `(.L_x_5519) ;  /* 0x000000000f087348 */ /* 0x000fea0003c00000 */
[----:B------:R0:W1:Y:S02]  /*23ea0*/  SHFL.IDX P6, R14, R13, R12, R11 ;  /* 0x0000000c0d0e7389 */ /* 0x00006400000c000b */
[----:B01----:R-:W-:Y:S01]  /*23eb0*/  ENDCOLLECTIVE ;  /* 0x000000000000791b */ /* 0x003fe20003800000 */
.L_x_5519:
[----:B------:R-:W-:Y:S05]  /*23ec0*/  BRA `(.L_x_5520) ;  /* 0xfffffe4400f07947 */ /* 0x000fea000383ffff */
.L_x_5282:
[----:B0-----:R0:W1:Y:S02]  /*23ed0*/  SYNCS.PHASECHK.TRANS64.TRYWAIT P0, [R17+URZ+0x38800], R34 ;  /* 0x03880022110075a7 */ /* 0x001064000800017f */
[----:B-1----:R-:W-:Y:S05]  /*23ee0*/  @!P0 NANOSLEEP.SYNCS 0x989680 ;  /* 0x009896800000895d */ /* 0x002fea0003900000 */
[----:B------:R-:W1:Y:S02]  /*23ef0*/  @!P0 SYNCS.PHASECHK.TRANS64 P0, [R17+URZ+0x38800], R34 ;  /* 0x03880022110085a7 */ /* 0x000e64000800007f */
[----:B-1----:R-:W-:Y:S05]  /*23f00*/  @!P0 BRA `(.L_x_5282) ;  /* 0xfffffffc00f08947 */ /* 0x002fea000383ffff */
[----:B------:R-:W-:Y:S05]  /*23f10*/  BRA `(.L_x_5521) ;  /* 0xfffffe4800e87947 */ /* 0x000fea000383ffff */
.L_x_5290:
[----:B------:R-:W0:Y:S01]  /*23f20*/  LDC R35, c[0x0][0x3f4] ;  /* 0x0000fd00ff237b82 */ /* 0x000e220000000800 */
[----:B------:R-:W-:Y:S01]  /*23f30*/  BSSY B1, `(.L_x_5522) ;  /* 0x0000008000017945 */ /* 0x000fe20003800000 */
[----:B------:R-:W-:Y:S02]  /*23f40*/  IMAD.MOV.U32 R13, RZ, RZ, R24 ;  /* 0x000000ffff0d7224 */ /* 0x000fe400078e0018 */
[----:B------:R-:W-:Y:S02]  /*23f50*/  IMAD.MOV.U32 R12, RZ, RZ, RZ ;  /* 0x000000ffff0c7224 */ /* 0x000fe400078e00ff */
[----:B------:R-:W-:Y:S02]  /*23f60*/  IMAD.MOV.U32 R11, RZ, RZ, 0x1c1f ;  /* 0x00001c1fff0b7424 */ /* 0x000fe400078e00ff */
[----:B------:R-:W-:-:S07]  /*23f70*/  IMAD.MOV.U32 R15, RZ, RZ, -0x1 ;  /* 0xffffffffff0f7424 */ /* 0x000fce00078e00ff */
[----:B0-2---:R-:W-:Y:S05]  /*23f80*/  WARPSYNC.COLLECTIVE R15, `(.L_x_5523) ;  /* 0x000000000f087348 */ /* 0x005fea0003c00000 */
[----:B------:R1:W3:Y:S02]  /*23f90*/  SHFL.IDX P6, R14, R13, R12, R11 ;  /* 0x0000000c0d0e7389 */ /* 0x0002e400000c000b */
[----:B0123--:R-:W-:Y:S01]  /*23fa0*/  ENDCOLLECTIVE ;  /* 0x000000000000791b */ /* 0x00ffe20003800000 */
.L_x_5523:
[----:B------:R-:W-:Y:S05]  /*23fb0*/  BSYNC B1 ;  /* 0x0000000000017941 */ /* 0x000fea0003800000 */
.L_x_5522:
        /* <DEDUP_REMOVED lines=10> */
.L_x_5524:
        /* <DEDUP_REMOVED lines=8> */
.L_x_5525:
[----:B------:R-:W-:-:S05]  /*240e0*/  @!P1 IADD3 R8, P2, R2, R5, RZ ;  /* 0x0000000502089210 */ /* 0x000fca0007f5e0ff */
[----:B------:R-:W-:Y:S02]  /*240f0*/  @!P1 IMAD.X R9, R0, 0x1, R6, P2 ;  /* 0x0000000100099824 */ /* 0x000fe400010e0606 */
[----:B------:R-:W-:Y:S02]  /*24100*/  IMAD.MOV.U32 R13, RZ, RZ, R34 ;  /* 0x000000ffff0d7224 */ /* 0x000fe400078e0022 */
[----:B------:R-:W-:-:S07]  /*24110*/  IMAD.MOV.U32 R3, RZ, RZ, R14 ;  /* 0x000000ffff037224 */ /* 0x000fce00078e000e */
[----:B------:R-:W-:Y:S05]  /*24120*/  WARPSYNC.COLLECTIVE R15, `(.L_x_5526) ;  /* 0x000000000f087348 */ /* 0x000fea0003c00000 */
[----:B------:R0:W1:Y:S02]  /*24130*/  SHFL.IDX P6, R14, R13, R12, R11 ;  /* 0x0000000c0d0e7389 */ /* 0x00006400000c000b */
[----:B01----:R-:W-:Y:S01]  /*24140*/  ENDCOLLECTIVE ;  /* 0x000000000000791b */ /* 0x003fe20003800000 */
.L_x_5526:
        /* <DEDUP_REMOVED lines=21> */
.L_x_5527:
[----:B------:R-:W-:Y:S01]  /*242a0*/  IMAD.MOV.U32 R8, RZ, RZ, R21 ;  /* 0x000000ffff087224 */ /* 0x000fe200078e0015 */
[----:B------:R-:W-:Y:S01]  /*242b0*/  PRMT R36, R36, 0x5410, R0 ;  /* 0x0000541024247816 */ /* 0x000fe20000000000 */
[----:B------:R-:W-:Y:S02]  /*242c0*/  IMAD.MOV.U32 R0, RZ, RZ, R20 ;  /* 0x000000ffff007224 */ /* 0x000fe400078e0014 */
[----:B------:R-:W-:Y:S02]  /*242d0*/  @!P1 IMAD.MOV.U32 R28, RZ, RZ, R4 ;  /* 0x000000ffff1c9224 */ /* 0x000fe400078e0004 */
[----:B------:R-:W-:Y:S01]  /*242e0*/  @!P1 IMAD.MOV.U32 R29, RZ, RZ, R5 ;  /* 0x000000ffff1d9224 */ /* 0x000fe200078e0005 */
[----:B------:R-:W-:Y:S01]  /*242f0*/  PRMT R36, R0, 0x7610, R36 ;  /* 0x0000761000247816 */ /* 0x000fe20000000024 */
[----:B------:R-:W-:Y:S02]  /*24300*/  @!P1 IMAD.MOV.U32 R30, RZ, RZ, R6 ;  /* 0x000000ffff1e9224 */ /* 0x000fe400078e0006 */
[----:B------:R-:W-:-:S02]  /*24310*/  @!P1 IMAD.MOV.U32 R31, RZ, RZ, R7 ;  /* 0x000000ffff1f9224 */ /* 0x000fc400078e0007 */
[--C-:B------:R-:W-:Y:S01]  /*24320*/  IMAD.MOV.U32 R13, RZ, RZ, R33.reuse ;  /* 0x000000ffff0d7224 */ /* 0x100fe200078e0021 */
[----:B------:R-:W-:Y:S01]  /*24330*/  PRMT R33, R8, 0x7610, R33 ;  /* 0x0000761008217816 */ /* 0x000fe20000000021 */
[----:B------:R-:W-:Y:S02]  /*24340*/  IMAD.MOV.U32 R0, RZ, RZ, R28 ;  /* 0x000000ffff007224 */ /* 0x000fe400078e001c */
[----:B------:R-:W-:Y:S02]  /*24350*/  IMAD.MOV.U32 R4, RZ, RZ, R29 ;  /* 0x000000ffff047224 */ /* 0x000fe400078e001d */
[----:B------:R-:W-:Y:S02]  /*24360*/  IMAD.MOV.U32 R5, RZ, RZ, R30 ;  /* 0x000000ffff057224 */ /* 0x000fe400078e001e */
[----:B------:R-:W-:Y:S02]  /*24370*/  IMAD.MOV.U32 R6, RZ, RZ, R31 ;  /* 0x000000ffff067224 */ /* 0x000fe400078e001f */
[----:B------:R-:W-:Y:S01]  /*24380*/  IMAD.MOV.U32 R24, RZ, RZ, R14 ;  /* 0x000000ffff187224 */ /* 0x000fe200078e000e */
[----:B------:R-:W-:-:S07]  /*24390*/  PRMT R41, R0, 0x5410, R5 ;  /* 0x0000541000297816 */ /* 0x000fce0000000005 */
[----:B------:R-:W-:Y:S05]  /*243a0*/  WARPSYNC.COLLECTIVE R15, `(.L_x_5528) ;  /* 0x000000000f087348 */ /* 0x000fea0003c00000 */
[----:B------:R0:W1:Y:S02]  /*243b0*/  SHFL.IDX P6, R14, R13, R12, R11 ;  /* 0x0000000c0d0e7389 */ /* 0x00006400000c000b */
[----:B01----:R-:W-:Y:S01]  /*243c0*/  ENDCOLLECTIVE ;  /* 0x000000000000791b */ /* 0x003fe20003800000 */
.L_x_5528:
[----:B------:R-:W-:Y:S02]  /*243d0*/  PRMT R42, R4, 0x5410, R6 ;  /* 0x00005410042a7816 */ /* 0x000fe40000000006 */
[----:B------:R-:W-:Y:S01]  /*243e0*/  CS2R R4, SRZ ;  /* 0x0000000000047805 */ /* 0x000fe2000001ff00 */
[----:B------:R-:W-:Y:S02]  /*243f0*/  IMAD.MOV.U32 R13, RZ, RZ, R27 ;  /* 0x000000ffff0d7224 */ /* 0x000fe400078e001b */
[----:B------:R-:W-:-:S07]  /*24400*/  IMAD.MOV.U32 R26, RZ, RZ, R14 ;  /* 0x000000ffff1a7224 */ /* 0x000fce00078e000e */
[----:B------:R-:W-:Y:S05]  /*24410*/  WARPSYNC.COLLECTIVE R15, `(.L_x_5529) ;  /* 0x000000000f087348 */ /* 0x000fea0003c00000 */
[----:B------:R0:W1:Y:S02]  /*24420*/  SHFL.IDX P6, R14, R13, R12, R11 ;  /* 0x0000000c0d0e7389 */ /* 0x00006400000c000b */
[----:B01----:R-:W-:Y:S01]  /*24430*/  ENDCOLLECTIVE ;  /* 0x000000000000791b */ /* 0x003fe20003800000 */
.L_x_5529:
[----:B------:R-:W-:Y:S02]  /*24440*/  IMAD.MOV.U32 R13, RZ, RZ, R34 ;  /* 0x000000ffff0d7224 */ /* 0x000fe400078e0022 */
[----:B------:R-:W-:-:S07]  /*24450*/  IMAD.MOV.U32 R27, RZ, RZ, R14 ;  /* 0x000000ffff1b7224 */ /* 0x000fce00078e000e */
[----:B------:R-:W-:Y:S05]  /*24460*/  WARPSYNC.COLLECTIVE R15, `(.L_x_5530) ;  /* 0x000000000f087348 */ /* 0x000fea0003c00000 */
[----:B------:R0:W1:Y:S02]  /*24470*/  SHFL.IDX P6, R14, R13, R12, R11 ;  /* 0x0000000c0d0e7389 */ /* 0x00006400000c000b */
[----:B01----:R-:W-:Y:S01]  /*24480*/  ENDCOLLECTIVE ;  /* 0x000000000000791b */ /* 0x003fe20003800000 */
.L_x_5530:
[----:B------:R-:W-:Y:S05]  /*24490*/  BRA `(.L_x_5531) ;  /* 0xfffffe58000c7947 */ /* 0x000fea000383ffff */
.L_x_5294:
[----:B0-----:R0:W1:Y:S02]  /*244a0*/  SYNCS.PHASECHK.TRANS64.TRYWAIT P1, [R17+URZ+0x38800], R12 ;  /* 0x0388000c110075a7 */ /* 0x001064000802017f */
[----:B-1----:R-:W-:Y:S05]  /*244b0*/  @!P1 NANOSLEEP.SYNCS 0x989680 ;  /* 0x009896800000995d */ /* 0x002fea0003900000 */
[----:B------:R-:W1:Y:S02]  /*244c0*/  @!P1 SYNCS.PHASECHK.TRANS64 P1, [R17+URZ+0x38800], R12 ;  /* 0x0388000c110095a7 */ /* 0x000e64000802007f */
[----:B-1----:R-:W-:Y:S05]  /*244d0*/  @!P1 BRA `(.L_x_5294) ;  /* 0xfffffffc00f09947 */ /* 0x002fea000383ffff */
[----:B------:R-:W-:Y:S05]  /*244e0*/  BRA `(.L_x_5532) ;  /* 0xfffffe5800ac7947 */ /* 0x000fea000383ffff */
.L_x_5300:
[----:B0-----:R0:W2:Y:S02]  /*244f0*/  SYNCS.PHASECHK.TRANS64.TRYWAIT P1, [R20+URZ+0x38830], R13 ;  /* 0x0388300d140075a7 */ /* 0x0010a4000802017f */
[----:B--2---:R-:W-:Y:S05]  /*24500*/  @!P1 NANOSLEEP.SYNCS 0x989680 ;  /* 0x009896800000995d */ /* 0x004fea0003900000 */
[----:B------:R-:W2:Y:S02]  /*24510*/  @!P1 SYNCS.PHASECHK.TRANS64 P1, [R20+URZ+0x38830], R13 ;  /* 0x0388300d140095a7 */ /* 0x000ea4000802007f */
[----:B--2---:R-:W-:Y:S05]  /*24520*/  @!P1 BRA `(.L_x_5300) ;  /* 0xfffffffc00f09947 */ /* 0x004fea000383ffff */
[----:B------:R-:W-:Y:S05]  /*24530*/  BRA `(.L_x_5299) ;  /* 0xfffffe6800687947 */ /* 0x000fea000383ffff */
.L_x_5302:
[----:B--2---:R2:W3:Y:S02]  /*24540*/  SYNCS.PHASECHK.TRANS64.TRYWAIT P1, [R17+URZ+0x38810], R0 ;  /* 0x03881000110075a7 */ /* 0x0044e4000802017f */
[----:B---3--:R-:W-:Y:S05]  /*24550*/  @!P1 NANOSLEEP.SYNCS 0x989680 ;  /* 0x009896800000995d */ /* 0x008fea0003900000 */
[----:B------:R-:W3:Y:S02]  /*24560*/  @!P1 SYNCS.PHASECHK.TRANS64 P1, [R17+URZ+0x38810], R0 ;  /* 0x03881000110095a7 */ /* 0x000ee4000802007f */
[----:B---3--:R-:W-:Y:S05]  /*24570*/  @!P1 BRA `(.L_x_5302) ;  /* 0xfffffffc00f09947 */ /* 0x008fea000383ffff */
[----:B------:R-:W-:Y:S05]  /*24580*/  BRA `(.L_x_5533) ;  /* 0xfffffe6c00187947 */ /* 0x000fea000383ffff */
.L_x_5306:
[----:B--2---:R2:W4:Y:S02]  /*24590*/  SYNCS.PHASECHK.TRANS64.TRYWAIT P1, [R20+URZ+0x38850], R13 ;  /* 0x0388500d140075a7 */ /* 0x004524000802017f */
[----:B----4-:R-:W-:Y:S05]  /*245a0*/  @!P1 NANOSLEEP.SYNCS 0x989680 ;  /* 0x009896800000995d */ /* 0x010fea0003900000 */
[----:B------:R-:W4:Y:S02]  /*245b0*/  @!P1 SYNCS.PHASECHK.TRANS64 P1, [R20+URZ+0x38850], R13 ;  /* 0x0388500d140095a7 */ /* 0x000f24000802007f */
[----:B----4-:R-:W-:Y:S05]  /*245c0*/  @!P1 BRA `(.L_x_5306) ;  /* 0xfffffffc00f09947 */ /* 0x010fea000383ffff */
[----:B------:R-:W-:Y:S05]  /*245d0*/  BRA `(.L_x_5305) ;  /* 0xfffffe6c00347947 */ /* 0x000fea000383ffff */
.L_x_5315:
[----:B-1----:R1:W2:Y:S02]  /*245e0*/  SYNCS.PHASECHK.TRANS64.TRYWAIT P1, [R21+URZ+0x38830], R15 ;  /* 0x0388300f150075a7 */ /* 0x0022a4000802017f */
[----:B--2---:R-:W-:Y:S05]  /*245f0*/  @!P1 NANOSLEEP.SYNCS 0x989680 ;  /* 0x009896800000995d */ /* 0x004fea0003900000 */
[----:B------:R-:W2:Y:S02]  /*24600*/  @!P1 SYNCS.PHASECHK.TRANS64 P1, [R21+URZ+0x38830], R15 ;  /* 0x0388300f150095a7 */ /* 0x000ea4000802007f */
[----:B--2---:R-:W-:Y:S05]  /*24610*/  @!P1 BRA `(.L_x_5315) ;  /* 0xfffffffc00f09947 */ /* 0x004fea000383ffff */
[----:B------:R-:W-:Y:S05]  /*24620*/  BRA `(.L_x_5314) ;  /* 0xfffffe9800887947 */ /* 0x000fea000383ffff */
.L_x_5320:
[----:B---3--:R3:W4:Y:S02]  /*24630*/  SYNCS.PHASECHK.TRANS64.TRYWAIT P1, [R21+URZ+0x38850], R15 ;  /* 0x0388500f150075a7 */ /* 0x008724000802017f */
[----:B----4-:R-:W-:Y:S05]  /*24640*/  @!P1 NANOSLEEP.SYNCS 0x989680 ;  /* 0x009896800000995d */ /* 0x010fea0003900000 */
[----:B------:R-:W4:Y:S02]  /*24650*/  @!P1 SYNCS.PHASECHK.TRANS64 P1, [R21+URZ+0x38850], R15 ;  /* 0x0388500f150095a7 */ /* 0x000f24000802007f */
[----:B----4-:R-:W-:Y:S05]  /*24660*/  @!P1 BRA `(.L_x_5320) ;  /* 0xfffffffc00f09947 */ /* 0x010fea000383ffff */
[----:B------:R-:W-:Y:S05]  /*24670*/  BRA `(.L_x_5319) ;  /* 0xfffffe9c00247947 */ /* 0x000fea000383ffff */
.L_x_5330:
[----:B-1----:R1:W2:Y:S02]  /*24680*/  SYNCS.PHASECHK.TRANS64.TRYWAIT P1, [R21+URZ+0x38830], R15 ;  /* 0x0388300f150075a7 */ /* 0x0022a4000802017f */
[----:B--2---:R-:W-:Y:S05]  /*24690*/  @!P1 NANOSLEEP.SYNCS 0x989680 ;  /* 0x009896800000995d */ /* 0x004fea0003900000 */
[----:B------:R-:W2:Y:S02]  /*246a0*/  @!P1 SYNCS.PHASECHK.TRANS64 P1, [R21+URZ+0x38830], R15 ;  /* 0x0388300f150095a7 */ /* 0x000ea4000802007f */
[----:B--2---:R-:W-:Y:S05]  /*246b0*/  @!P1 BRA `(.L_x_5330) ;  /* 0xfffffffc00f09947 */ /* 0x004fea000383ffff */
[----:B------:R-:W-:Y:S05]  /*246c0*/  BRA `(.L_x_5329) ;  /* 0xfffffed000987947 */ /* 0x000fea000383ffff */
.L_x_5335:
[----:B---3--:R3:W4:Y:S02]  /*246d0*/  SYNCS.PHASECHK.TRANS64.TRYWAIT P1, [R21+URZ+0x38850], R15 ;  /* 0x0388500f150075a7 */ /* 0x008724000802017f */
[----:B----4-:R-:W-:Y:S05]  /*246e0*/  @!P1 NANOSLEEP.SYNCS 0x989680 ;  /* 0x009896800000995d */ /* 0x010fea0003900000 */
[----:B------:R-:W4:Y:S02]  /*246f0*/  @!P1 SYNCS.PHASECHK.TRANS64 P1, [R21+URZ+0x38850], R15 ;  /* 0x0388500f150095a7 */ /* 0x000f24000802007f */
[----:B----4-:R-:W-:Y:S05]  /*24700*/  @!P1 BRA `(.L_x_5335) ;  /* 0xfffffffc00f09947 */ /* 0x010fea000383ffff */
[----:B------:R-:W-:Y:S05]  /*24710*/  BRA `(.L_x_5334) ;  /* 0xfffffed400347947 */ /* 0x000fea000383ffff */
.L_x_5372:
        /* <DEDUP_REMOVED lines=11> */
.L_x_5535:
[----:B------:R-:W-:Y:S05]  /*247d0*/  BSYNC B1 ;  /* 0x0000000000017941 */ /* 0x000fea0003800000 */
.L_x_5534:
[----:B------:R-:W-:Y:S05]  /*247e0*/  BRA `(.L_x_5536) ;  /* 0xffffff7800187947 */ /* 0x000fea000383ffff */
.L_x_5374:
[----:B------:R-:W-:Y:S01]  /*247f0*/  BSSY B1, `(.L_x_5537) ;  /* 0x0000006000017945 */ /* 0x000fe20003800000 */
[----:B------:R-:W-:-:S07]  /*24800*/  IMAD.MOV.U32 R15, RZ, RZ, -0x1 ;  /* 0xffffffffff0f7424 */ /* 0x000fce00078e00ff */
[----:B0-----:R-:W-:Y:S05]  /*24810*/  WARPSYNC.COLLECTIVE R15, `(.L_x_5538) ;  /* 0x000000000f0c7348 */ /* 0x001fea0003c00000 */
[----:B------:R-:W-:Y:S02]  /*24820*/  ELECT P6, UR62, PT ;  /* 0x00000000003e782f */ /* 0x000fe400038c0000 */
[----:B------:R-:W-:Y:S01]  /*24830*/  MOV R14, UR62 ;  /* 0x0000003e000e7c02 */ /* 0x000fe20008000f00 */
[----:B0-----:R-:W-:Y:S10]  /*24840*/  ENDCOLLECTIVE ;  /* 0x000000000000791b */ /* 0x001ff40003800000 */
.L_x_5538:
[----:B------:R-:W-:Y:S05]  /*24850*/  BSYNC B1 ;  /* 0x0000000000017941 */ /* 0x000fea0003800000 */
.L_x_5537:
[----:B------:R-:W-:Y:S05]  /*24860*/  BRA `(.L_x_5373) ;  /* 0xffffff7800107947 */ /* 0x000fea000383ffff */
.L_x_5376:
[----:B0-----:R0:W1:Y:S02]  /*24870*/  SYNCS.PHASECHK.TRANS64.TRYWAIT P0, [R18+URZ+0x38820], R3 ;  /* 0x03882003120075a7 */ /* 0x001064000800017f */
[----:B-1----:R-:W-:Y:S05]  /*24880*/  @!P0 NANOSLEEP.SYNCS 0x989680 ;  /* 0x009896800000895d */ /* 0x002fea0003900000 */
[----:B------:R-:W1:Y:S02]  /*24890*/  @!P0 SYNCS.PHASECHK.TRANS64 P0, [R18+URZ+0x38820], R3 ;  /* 0x03882003120085a7 */ /* 0x000e64000800007f */
[----:B-1----:R-:W-:Y:S05]  /*248a0*/  @!P0 BRA `(.L_x_5376) ;  /* 0xfffffffc00f08947 */ /* 0x002fea000383ffff */
[----:B------:R-:W-:Y:S05]  /*248b0*/  BRA `(.L_x_5539) ;  /* 0xffffff7800207947 */ /* 0x000fea000383ffff */
.L_x_5380:
[----:B0-----:R0:W1:Y:S02]  /*248c0*/  SYNCS.PHASECHK.TRANS64.TRYWAIT P0, [R3+URZ+0x388a0], R9 ;  /* 0x0388a009030075a7 */ /* 0x001064000800017f */
[----:B-1----:R-:W-:Y:S05]  /*248d0*/  @!P0 NANOSLEEP.SYNCS 0x989680 ;  /* 0x009896800000895d */ /* 0x002fea0003900000 */
[----:B------:R-:W1:Y:S02]  /*248e0*/  @!P0 SYNCS.PHASECHK.TRANS64 P0, [R3+URZ+0x388a0], R9 ;  /* 0x0388a009030085a7 */ /* 0x000e64000800007f */
[----:B-1----:R-:W-:Y:S05]  /*248f0*/  @!P0 BRA `(.L_x_5380) ;  /* 0xfffffffc00f08947 */ /* 0x002fea000383ffff */
[----:B------:R-:W-:Y:S05]  /*24900*/  BRA `(.L_x_5540) ;  /* 0xffffff7800387947 */ /* 0x000fea000383ffff */
.L_x_5385:
[----:B-1----:R1:W2:Y:S02]  /*24910*/  SYNCS.PHASECHK.TRANS64.TRYWAIT P0, [R3+URZ+0x388c0], R9 ;  /* 0x0388c009030075a7 */ /* 0x0022a4000800017f */
[----:B--2---:R-:W-:Y:S05]  /*24920*/  @!P0 NANOSLEEP.SYNCS 0x989680 ;  /* 0x009896800000895d */ /* 0x004fea0003900000 */
[----:B------:R-:W2:Y:S02]  /*24930*/  @!P0 SYNCS.PHASECHK.TRANS64 P0, [R3+URZ+0x388c0], R9 ;  /* 0x0388c009030085a7 */ /* 0x000ea4000800007f */
[----:B--2---:R-:W-:Y:S05]  /*24940*/  @!P0 BRA `(.L_x_5385) ;  /* 0xfffffffc00f08947 */ /* 0x004fea000383ffff */
[----:B------:R-:W-:Y:S05]  /*24950*/  BRA `(.L_x_5541) ;  /* 0xffffff7800b47947 */ /* 0x000fea000383ffff */
.L_x_5399:
[----:B0-----:R0:W1:Y:S02]  /*24960*/  SYNCS.PHASECHK.TRANS64.TRYWAIT P1, [R9+URZ+0x388a0], R2 ;  /* 0x0388a002090075a7 */ /* 0x001064000802017f */
[----:B-1----:R-:W-:Y:S05]  /*24970*/  @!P1 NANOSLEEP.SYNCS 0x989680 ;  /* 0x009896800000995d */ /* 0x002fea0003900000 */
[----:B------:R-:W1:Y:S02]  /*24980*/  @!P1 SYNCS.PHASECHK.TRANS64 P1, [R9+URZ+0x388a0], R2 ;  /* 0x0388a002090095a7 */ /* 0x000e64000802007f */
[----:B-1----:R-:W-:Y:S05]  /*24990*/  @!P1 BRA `(.L_x_5399) ;  /* 0xfffffffc00f09947 */ /* 0x002fea000383ffff */
[----:B------:R-:W-:Y:S05]  /*249a0*/  BRA `(.L_x_5542) ;  /* 0xffffff8400187947 */ /* 0x000fea000383ffff */
.L_x_5404:
[----:B-1----:R1:W2:Y:S02]  /*249b0*/  SYNCS.PHASECHK.TRANS64.TRYWAIT P1, [R9+URZ+0x388c0], R2 ;  /* 0x0388c002090075a7 */ /* 0x0022a4000802017f */
[----:B--2---:R-:W-:Y:S05]  /*249c0*/  @!P1 NANOSLEEP.SYNCS 0x989680 ;  /* 0x009896800000995d */ /* 0x004fea0003900000 */
[----:B------:R-:W2:Y:S02]  /*249d0*/  @!P1 SYNCS.PHASECHK.TRANS64 P1, [R9+URZ+0x388c0], R2 ;  /* 0x0388c002090095a7 */ /* 0x000ea4000802007f */
[----:B--2---:R-:W-:Y:S05]  /*249e0*/  @!P1 BRA `(.L_x_5404) ;  /* 0xfffffffc00f09947 */ /* 0x004fea000383ffff */
[----:B------:R-:W-:Y:S05]  /*249f0*/  BRA `(.L_x_5543) ;  /* 0xffffff8400907947 */ /* 0x000fea000383ffff */
.L_x_5426:
        /* <DEDUP_REMOVED lines=11> */
.L_x_5545:
[----:B------:R-:W-:Y:S05]  /*24ab0*/  BSYNC B0 ;  /* 0x0000000000007941 */ /* 0x000fea0003800000 */
.L_x_5544:
[----:B------:R-:W-:Y:S05]  /*24ac0*/  BRA `(.L_x_5546) ;  /* 0xffffff9c00387947 */ /* 0x000fea000383ffff */
.L_x_5429:
[----:B0-----:R0:W1:Y:S02]  /*24ad0*/  SYNCS.PHASECHK.TRANS64.TRYWAIT P0, [R26+URZ+0x38840], R0 ;  /* 0x038840001a0075a7 */ /* 0x001064000800017f */
[----:B-1----:R-:W-:Y:S05]  /*24ae0*/  @!P0 NANOSLEEP.SYNCS 0x989680 ;  /* 0x009896800000895d */ /* 0x002fea0003900000 */
[----:B------:R-:W1:Y:S02]  /*24af0*/  @!P0 SYNCS.PHASECHK.TRANS64 P0, [R26+URZ+0x38840], R0 ;  /* 0x038840001a0085a7 */ /* 0x000e64000800007f */
[----:B-1----:R-:W-:Y:S05]  /*24b00*/  @!P0 BRA `(.L_x_5429) ;  /* 0xfffffffc00f08947 */ /* 0x002fea000383ffff */
[----:B------:R-:W-:Y:S05]  /*24b10*/  BRA `(.L_x_5547) ;  /* 0xffffff9c00707947 */ /* 0x000fea000383ffff */
.L_x_5430:
        /* <DEDUP_REMOVED lines=8> */
.L_x_5549:
[----:B------:R-:W-:Y:S05]  /*24ba0*/  BSYNC B0 ;  /* 0x0000000000007941 */ /* 0x000fea0003800000 */
.L_x_5548:
        /* <DEDUP_REMOVED lines=9> */
.L_x_5550:
[----:B------:R-:W-:Y:S02]  /*24c40*/  IMAD.MOV.U32 R13, RZ, RZ, R4 ;  /* 0x000000ffff0d7224 */ /* 0x000fe400078e0004 */
[----:B------:R-:W-:Y:S02]  /*24c50*/  IMAD.MOV.U32 R12, RZ, RZ, 0x1 ;  /* 0x00000001ff0c7424 */ /* 0x000fe400078e00ff */
[----:B------:R-:W-:-:S07]  /*24c60*/  IMAD.MOV.U32 R3, RZ, RZ, R14 ;  /* 0x000000ffff037224 */ /* 0x000fce00078e000e */
[----:B------:R-:W-:Y:S05]  /*24c70*/  WARPSYNC.COLLECTIVE R15, `(.L_x_5551) ;  /* 0x000000000f087348 */ /* 0x000fea0003c00000 */
[----:B------:R0:W1:Y:S02]  /*24c80*/  SHFL.IDX P6, R14, R13, R12, R11 ;  /* 0x0000000c0d0e7389 */ /* 0x00006400000c000b */
[----:B01----:R-:W-:Y:S01]  /*24c90*/  ENDCOLLECTIVE ;  /* 0x000000000000791b */ /* 0x003fe20003800000 */
.L_x_5551:
        /* <DEDUP_REMOVED lines=15> */
.L_x_5552:
[----:B------:R-:W-:Y:S02]  /*24d90*/  @P0 IMAD R6, R5, 0x2, R18 ;  /* 0x0000000205060824 */ /* 0x000fe400078e0212 */
[----:B------:R-:W-:Y:S02]  /*24da0*/  IMAD.MOV.U32 R13, RZ, RZ, R4 ;  /* 0x000000ffff0d7224 */ /* 0x000fe400078e0004 */
[----:B------:R-:W-:Y:S02]  /*24db0*/  IMAD.MOV.U32 R12, RZ, RZ, 0x2 ;  /* 0x00000002ff0c7424 */ /* 0x000fe400078e00ff */
[----:B------:R-:W-:-:S07]  /*24dc0*/  IMAD.MOV.U32 R3, RZ, RZ, R14 ;  /* 0x000000ffff037224 */ /* 0x000fce00078e000e */
[----:B------:R-:W-:Y:S05]  /*24dd0*/  WARPSYNC.COLLECTIVE R15, `(.L_x_5553) ;  /* 0x000000000f087348 */ /* 0x000fea0003c00000 */
[----:B------:R0:W1:Y:S02]  /*24de0*/  SHFL.IDX P6, R14, R13, R12, R11 ;  /* 0x0000000c0d0e7389 */ /* 0x00006400000c000b */
[----:B01----:R-:W-:Y:S01]  /*24df0*/  ENDCOLLECTIVE ;  /* 0x000000000000791b */ /* 0x003fe20003800000 */
.L_x_5553:
        /* <DEDUP_REMOVED lines=15> */
.L_x_5554:
[----:B------:R-:W-:Y:S02]  /*24ef0*/  @P0 IMAD R6, R5, 0x2, R18 ;  /* 0x0000000205060824 */ /* 0x000fe400078e0212 */
[----:B------:R-:W-:Y:S02]  /*24f00*/  IMAD.MOV.U32 R13, RZ, RZ, R4 ;  /* 0x000000ffff0d7224 */ /* 0x000fe400078e0004 */
[----:B------:R-:W-:Y:S02]  /*24f10*/  IMAD.MOV.U32 R12, RZ, RZ, 0x3 ;  /* 0x00000003ff0c7424 */ /* 0x000fe400078e00ff */
[----:B------:R-:W-:-:S07]  /*24f20*/  IMAD.MOV.U32 R3, RZ, RZ, R14 ;  /* 0x000000ffff037224 */ /* 0x000fce00078e000e */
[----:B------:R-:W-:Y:S05]  /*24f30*/  WARPSYNC.COLLECTIVE R15, `(.L_x_5555) ;  /* 0x000000000f087348 */ /* 0x000fea0003c00000 */
[----:B------:R0:W1:Y:S02]  /*24f40*/  SHFL.IDX P6, R14, R13, R12, R11 ;  /* 0x0000000c0d0e7389 */ /* 0x00006400000c000b */
[----:B01----:R-:W-:Y:S01]  /*24f50*/  ENDCOLLECTIVE ;  /* 0x000000000000791b */ /* 0x003fe20003800000 */
.L_x_5555:
        /* <DEDUP_REMOVED lines=10> */
.L_x_5556:
[----:B------:R-:W-:Y:S01]  /*25000*/  @!PT LDS RZ, [RZ] ;  /* 0x00000000fffff984 */ /* 0x000fe20000000800 */
[----:B------:R-:W-:Y:S01]  /*25010*/  @!PT LDS RZ, [RZ] ;  /* 0x00000000fffff984 */ /* 0x000fe20000000800 */
[----:B------:R-:W-:Y:S01]  /*25020*/  @!PT LDS RZ, [RZ] ;  /* 0x00000000fffff984 */ /* 0x000fe20000000800 */
[----:B------:R0:W-:Y:S01]  /*25030*/  @P0 LDGSTS.E.BYPASS.LTC128B.128 [R6+0x23400], desc[UR40][R2.64], !P2 ;  /* 0x2340000002060fae */ /* 0x0001e2000d101d68 */
[----:B------:R-:W-:Y:S01]  /*25040*/  IMAD.MOV.U32 R0, RZ, RZ, R14 ;  /* 0x000000ffff007224 */ /* 0x000fe200078e000e */
[----:B------:R-:W-:Y:S06]  /*25050*/  BRA `(.L_x_5557) ;  /* 0xffffff9c00287947 */ /* 0x000fec000383ffff */
.L_x_5435:
        /* <DEDUP_REMOVED lines=9> */
.L_x_5558:
        /* <DEDUP_REMOVED lines=10> */
.L_x_5559:
[----:B------:R-:W-:Y:S02]  /*25190*/  IMAD.MOV.U32 R13, RZ, RZ, R3 ;  /* 0x000000ffff0d7224 */ /* 0x000fe400078e0003 */
[----:B------:R-:W-:Y:S02]  /*251a0*/  IMAD.MOV.U32 R12, RZ, RZ, 0x1 ;  /* 0x00000001ff0c7424 */ /* 0x000fe400078e00ff */
[----:B------:R-:W-:-:S07]  /*251b0*/  IMAD.MOV.U32 R4, RZ, RZ, R14 ;  /* 0x000000ffff047224 */ /* 0x000fce00078e000e */
[----:B------:R-:W-:Y:S05]  /*251c0*/  WARPSYNC.COLLECTIVE R15, `(.L_x_5560) ;  /* 0x000000000f087348 */ /* 0x000fea0003c00000 */
[----:B------:R0:W1:Y:S02]  /*251d0*/  SHFL.IDX P6, R14, R13, R12, R11 ;  /* 0x0000000c0d0e7389 */ /* 0x00006400000c000b */
[----:B01----:R-:W-:Y:S01]  /*251e0*/  ENDCOLLECTIVE ;  /* 0x000000000000791b */ /* 0x003fe20003800000 */
.L_x_5560:
        /* <DEDUP_REMOVED lines=12> */
.L_x_5561:
[----:B------:R-:W-:Y:S02]  /*252b0*/  IMAD.MOV.U32 R13, RZ, RZ, R3 ;  /* 0x000000ffff0d7224 */ /* 0x000fe400078e0003 */
[----:B------:R-:W-:Y:S02]  /*252c0*/  IMAD.MOV.U32 R12, RZ, RZ, 0x2 ;  /* 0x00000002ff0c7424 */ /* 0x000fe400078e00ff */
[----:B------:R-:W-:-:S07]  /*252d0*/  IMAD.MOV.U32 R5, RZ, RZ, R14 ;  /* 0x000000ffff057224 */ /* 0x000fce00078e000e */
[----:B------:R-:W-:Y:S05]  /*252e0*/  WARPSYNC.COLLECTIVE R15, `(.L_x_5562) ;  /* 0x000000000f087348 */ /* 0x000fea0003c00000 */
[----:B------:R0:W1:Y:S02]  /*252f0*/  SHFL.IDX P6, R14, R13, R12, R11 ;  /* 0x0000000c0d0e7389 */ /* 0x00006400000c000b */
[----:B01----:R-:W-:Y:S01]  /*25300*/  ENDCOLLECTIVE ;  /* 0x000000000000791b */ /* 0x003fe20003800000 */
.L_x_5562:
        /* <DEDUP_REMOVED lines=10> */
.L_x_5563:
        /* <DEDUP_REMOVED lines=11> */
.L_x_5564:
        /* <DEDUP_REMOVED lines=10> */
.L_x_5565:
[----:B------:R-:W-:Y:S01]  /*25500*/  @!PT LDS RZ, [RZ] ;  /* 0x00000000fffff984 */ /* 0x000fe20000000800 */
[----:B------:R-:W-:Y:S01]  /*25510*/  @!PT LDS RZ, [RZ] ;  /* 0x00000000fffff984 */ /* 0x000fe20000000800 */
[----:B------:R-:W-:Y:S01]  /*25520*/  @!PT LDS RZ, [RZ] ;  /* 0x00000000fffff984 */ /* 0x000fe20000000800 */
[----:B------:R1:W-:Y:S01]  /*25530*/  @!P0 LDGSTS.E.BYPASS.LTC128B.128 [R23+0x21400], desc[UR40][R4.64], !P1 ;  /* 0x2140000004178fae */ /* 0x0003e2000c901d68 */
[----:B------:R-:W-:Y:S01]  /*25540*/  IMAD.MOV.U32 R0, RZ, RZ, R14 ;  /* 0x000000ffff007224 */ /* 0x000fe200078e000e */
[----:B------:R-:W-:Y:S06]  /*25550*/  BRA `(.L_x_5566) ;  /* 0xffffffa0003c7947 */ /* 0x000fec000383ffff */
.L_x_5439:
        /* <DEDUP_REMOVED lines=45> */
.L_x_5568:
[----:B------:R-:W-:Y:S05]  /*25830*/  BSYNC B0 ;  /* 0x0000000000007941 */ /* 0x000fea0003800000 */
.L_x_5567:
        /* <DEDUP_REMOVED lines=11> */
.L_x_5569:
        /* <DEDUP_REMOVED lines=39> */
.L_x_5570:
        /* <DEDUP_REMOVED lines=8> */
.L_x_5571:
        /* <DEDUP_REMOVED lines=33> */
.L_x_5572:
[----:B------:R-:W-:Y:S02]  /*25df0*/  IMAD.MOV.U32 R13, RZ, RZ, R5 ;  /* 0x000000ffff0d7224 */ /* 0x000fe400078e0005 */
[----:B------:R-:W-:-:S07]  /*25e00*/  IMAD.MOV.U32 R8, RZ, RZ, R14 ;  /* 0x000000ffff087224 */ /* 0x000fce00078e000e */
[----:B------:R-:W-:Y:S05]  /*25e10*/  WARPSYNC.COLLECTIVE R15, `(.L_x_5573) ;  /* 0x000000000f087348 */ /* 0x000fea0003c00000 */
[----:B------:R0:W1:Y:S02]  /*25e20*/  SHFL.IDX P6, R14, R13, R12, R11 ;  /* 0x0000000c0d0e7389 */ /* 0x00006400000c000b */
[----:B01----:R-:W-:Y:S01]  /*25e30*/  ENDCOLLECTIVE ;  /* 0x000000000000791b */ /* 0x003fe20003800000 */
.L_x_5573:
        /* <DEDUP_REMOVED lines=23> */
.L_x_5574:
        /* <DEDUP_REMOVED lines=9> */
.L_x_5575:
[----:B------:R-:W-:Y:S01]  /*26040*/  IMAD.MOV.U32 R2, RZ, RZ, R14 ;  /* 0x000000ffff027224 */ /* 0x000fe200078e000e */
[----:B------:R-:W-:Y:S06]  /*26050*/  BRA `(.L_x_5576) ;  /* 0xffffffa400187947 */ /* 0x000fec000383ffff */
.L_x_5444:
[----:B-1----:R1:W2:Y:S02]  /*26060*/  SYNCS.PHASECHK.TRANS64.TRYWAIT P0, [R18+URZ+0x38820], R0 ;  /* 0x03882000120075a7 */ /* 0x0022a4000800017f */
[----:B--2---:R-:W-:Y:S05]  /*26070*/  @!P0 NANOSLEEP.SYNCS 0x989680 ;  /* 0x009896800000895d */ /* 0x004fea0003900000 */
[----:B------:R-:W2:Y:S02]  /*26080*/  @!P0 SYNCS.PHASECHK.TRANS64 P0, [R18+URZ+0x38820], R0 ;  /* 0x03882000120085a7 */ /* 0x000ea4000800007f */
[----:B--2---:R-:W-:Y:S05]  /*26090*/  @!P0 BRA `(.L_x_5444) ;  /* 0xfffffffc00f08947 */ /* 0x004fea000383ffff */
[----:B------:R-:W-:Y:S05]  /*260a0*/  BRA `(.L_x_5577) ;  /* 0xffffffa400c07947 */ /* 0x000fea000383ffff */
.L_x_5447:
[----:B-1----:R1:W2:Y:S02]  /*260b0*/  SYNCS.PHASECHK.TRANS64.TRYWAIT P0, [R26+URZ+0x38860], R0 ;  /* 0x038860001a0075a7 */ /* 0x0022a4000800017f */
[----:B--2---:R-:W-:Y:S05]  /*260c0*/  @!P0 NANOSLEEP.SYNCS 0x989680 ;  /* 0x009896800000895d */ /* 0x004fea0003900000 */
[----:B------:R-:W2:Y:S02]  /*260d0*/  @!P0 SYNCS.PHASECHK.TRANS64 P0, [R26+URZ+0x38860], R0 ;  /* 0x038860001a0085a7 */ /* 0x000ea4000800007f */
[----:B--2---:R-:W-:Y:S05]  /*260e0*/  @!P0 BRA `(.L_x_5447) ;  /* 0xfffffffc00f08947 */ /* 0x004fea000383ffff */
[----:B------:R-:W-:Y:S05]  /*260f0*/  BRA `(.L_x_5578) ;  /* 0xffffffa400d07947 */ /* 0x000fea000383ffff */
.L_x_5448:
        /* <DEDUP_REMOVED lines=8> */
.L_x_5580:
[----:B------:R-:W-:Y:S05]  /*26180*/  BSYNC B0 ;  /* 0x0000000000007941 */ /* 0x000fea0003800000 */
.L_x_5579:
        /* <DEDUP_REMOVED lines=15> */
.L_x_5581:
        /* <DEDUP_REMOVED lines=39> */
.L_x_5582:
[----:B------:R-:W-:Y:S02]  /*264f0*/  IMAD.MOV.U32 R13, RZ, RZ, R5 ;  /* 0x000000ffff0d7224 */ /* 0x000fe400078e0005 */
[----:B------:R-:W-:-:S07]  /*26500*/  IMAD.MOV.U32 R3, RZ, RZ, R14 ;  /* 0x000000ffff037224 */ /* 0x000fce00078e000e */
[----:B------:R-:W-:Y:S05]  /*26510*/  WARPSYNC.COLLECTIVE R15, `(.L_x_5583) ;  /* 0x000000000f087348 */ /* 0x000fea0003c00000 */
[----:B------:R0:W1:Y:S02]  /*26520*/  SHFL.IDX P6, R14, R13, R12, R11 ;  /* 0x0000000c0d0e7389 */ /* 0x00006400000c000b */
[----:B01----:R-:W-:Y:S01]  /*26530*/  ENDCOLLECTIVE ;  /* 0x000000000000791b */ /* 0x003fe20003800000 */
.L_x_5583:
        /* <DEDUP_REMOVED lines=29> */
.L_x_5584:
[----:B------:R-:W-:Y:S02]  /*26710*/  IMAD.MOV.U32 R13, RZ, RZ, R5 ;  /* 0x000000ffff0d7224 */ /* 0x000fe400078e0005 */
[----:B------:R-:W-:-:S07]  /*26720*/  IMAD.MOV.U32 R7, RZ, RZ, R14 ;  /* 0x000000ffff077224 */ /* 0x000fce00078e000e */
[----:B------:R-:W-:Y:S05]  /*26730*/  WARPSYNC.COLLECTIVE R15, `(.L_x_5585) ;  /* 0x000000000f087348 */ /* 0x000fea0003c00000 */
[----:B------:R0:W1:Y:S02]  /*26740*/  SHFL.IDX P6, R14, R13, R12, R11 ;  /* 0x0000000c0d0e7389 */ /* 0x00006400000c000b */
[----:B01----:R-:W-:Y:S01]  /*26750*/  ENDCOLLECTIVE ;  /* 0x000000000000791b */ /* 0x003fe20003800000 */
.L_x_5585:
        /* <DEDUP_REMOVED lines=29> */
.L_x_5586:
[----:B------:R-:W-:Y:S02]  /*26930*/  IMAD.MOV.U32 R13, RZ, RZ, R5 ;  /* 0x000000ffff0d7224 */ /* 0x000fe400078e0005 */
[----:B------:R-:W-:-:S07]  /*26940*/  IMAD.MOV.U32 R6, RZ, RZ, R14 ;  /* 0x000000ffff067224 */ /* 0x000fce00078e000e */
[----:B------:R-:W-:Y:S05]  /*26950*/  WARPSYNC.COLLECTIVE R15, `(.L_x_5587) ;  /* 0x000000000f087348 */ /* 0x000fea0003c00000 */
[----:B------:R0:W1:Y:S02]  /*26960*/  SHFL.IDX P6, R14, R13, R12, R11 ;  /* 0x0000000c0d0e7389 */ /* 0x00006400000c000b */
[----:B01----:R-:W-:Y:S01]  /*26970*/  ENDCOLLECTIVE ;  /* 0x000000000000791b */ /* 0x003fe20003800000 */
.L_x_5587:
[----:B------:R-:W-:Y:S01]  /*26980*/  IMAD.MOV.U32 R2, RZ, RZ, R14 ;  /* 0x000000ffff027224 */ /* 0x000fe200078e000e */
[----:B------:R-:W-:Y:S06]  /*26990*/  BRA `(.L_x_5588) ;  /* 0xffffffa400607947 */ /* 0x000fec000383ffff */
.L_x_5455:
[----:B0-----:R0:W1:Y:S02]  /*269a0*/  SYNCS.PHASECHK.TRANS64.TRYWAIT P0, [R6+URZ+0x38840], R25 ;  /* 0x03884019060075a7 */ /* 0x001064000800017f */
[----:B-1----:R-:W-:Y:S05]  /*269b0*/  @!P0 NANOSLEEP.SYNCS 0x989680 ;  /* 0x009896800000895d */ /* 0x002fea0003900000 */
[----:B------:R-:W1:Y:S02]  /*269c0*/  @!P0 SYNCS.PHASECHK.TRANS64 P0, [R6+URZ+0x38840], R25 ;  /* 0x03884019060085a7 */ /* 0x000e64000800007f */
[----:B-1----:R-:W-:Y:S05]  /*269d0*/  @!P0 BRA `(.L_x_5455) ;  /* 0xfffffffc00f08947 */ /* 0x002fea000383ffff */
[----:B------:R-:W-:Y:S05]  /*269e0*/  BRA `(.L_x_5589) ;  /* 0xffffffa800ec7947 */ /* 0x000fea000383ffff */
.L_x_5456:
        /* <DEDUP_REMOVED lines=8> */
.L_x_5591:
[----:B------:R-:W-:Y:S05]  /*26a70*/  BSYNC B1 ;  /* 0x0000000000017941 */ /* 0x000fea0003800000 */
.L_x_5590:
        /* <DEDUP_REMOVED lines=9> */
.L_x_5592:
[----:B------:R-:W-:Y:S02]  /*26b10*/  IMAD.MOV.U32 R13, RZ, RZ, R26 ;  /* 0x000000ffff0d7224 */ /* 0x000fe400078e001a */
[----:B------:R-:W-:Y:S02]  /*26b20*/  IMAD.MOV.U32 R12, RZ, RZ, 0x1 ;  /* 0x00000001ff0c7424 */ /* 0x000fe400078e00ff */
[----:B------:R-:W-:-:S07]  /*26b30*/  IMAD.MOV.U32 R2, RZ, RZ, R14 ;  /* 0x000000ffff027224 */ /* 0x000fce00078e000e */
[----:B------:R-:W-:Y:S05]  /*26b40*/  WARPSYNC.COLLECTIVE R15, `(.L_x_5593) ;  /* 0x000000000f087348 */ /* 0x000fea0003c00000 */
[----:B------:R0:W1:Y:S02]  /*26b50*/  SHFL.IDX P6, R14, R13, R12, R11 ;  /* 0x0000000c0d0e7389 */ /* 0x00006400000c000b */
[----:B01----:R-:W-:Y:S01]  /*26b60*/  ENDCOLLECTIVE ;  /* 0x000000000000791b */ /* 0x003fe20003800000 */
.L_x_5593:
        /* <DEDUP_REMOVED lines=11> */
.L_x_5594:
[----:B------:R-:W-:Y:S02]  /*26c20*/  IMAD.MOV.U32 R13, RZ, RZ, R26 ;  /* 0x000000ffff0d7224 */ /* 0x000fe400078e001a */
[----:B------:R-:W-:Y:S02]  /*26c30*/  IMAD.MOV.U32 R12, RZ, RZ, 0x2 ;  /* 0x00000002ff0c7424 */ /* 0x000fe400078e00ff */
[----:B------:R-:W-:-:S07]  /*26c40*/  IMAD.MOV.U32 R2, RZ, RZ, R14 ;  /* 0x000000ffff027224 */ /* 0x000fce00078e000e */
[----:B------:R-:W-:Y:S05]  /*26c50*/  WARPSYNC.COLLECTIVE R15, `(.L_x_5595) ;  /* 0x000000000f087348 */ /* 0x000fea0003c00000 */
[----:B------:R0:W1:Y:S02]  /*26c60*/  SHFL.IDX P6, R14, R13, R12, R11 ;  /* 0x0000000c0d0e7389 */ /* 0x00006400000c000b */
[----:B01----:R-:W-:Y:S01]  /*26c70*/  ENDCOLLECTIVE ;  /* 0x000000000000791b */ /* 0x003fe20003800000 */
.L_x_5595:
        /* <DEDUP_REMOVED lines=11> */
.L_x_5596:
[----:B------:R-:W-:Y:S02]  /*26d30*/  IMAD.MOV.U32 R13, RZ, RZ, R26 ;  /* 0x000000ffff0d7224 */ /* 0x000fe400078e001a */
[----:B------:R-:W-:Y:S02]  /*26d40*/  IMAD.MOV.U32 R12, RZ, RZ, 0x3 ;  /* 0x00000003ff0c7424 */ /* 0x000fe400078e00ff */
[----:B------:R-:W-:-:S07]  /*26d50*/  IMAD.MOV.U32 R2, RZ, RZ, R14 ;  /* 0x000000ffff027224 */ /* 0x000fce00078e000e */
[----:B------:R-:W-:Y:S05]  /*26d60*/  WARPSYNC.COLLECTIVE R15, `(.L_x_5597) ;  /* 0x000000000f087348 */ /* 0x000fea0003c00000 */
[----:B------:R0:W1:Y:S02]  /*26d70*/  SHFL.IDX P6, R14, R13, R12, R11 ;  /* 0x0000000c0d0e7389 */ /* 0x00006400000c000b */
[----:B01----:R-:W-:Y:S01]  /*26d80*/  ENDCOLLECTIVE ;  /* 0x000000000000791b */ /* 0x003fe20003800000 */
.L_x_5597:
        /* <DEDUP_REMOVED lines=11> */
.L_x_5598:
[----:B------:R-:W-:Y:S01]  /*26e40*/  IMAD.MOV.U32 R2, RZ, RZ, R14 ;  /* 0x000000ffff027224 */ /* 0x000fe200078e000e */
[----:B------:R-:W-:Y:S06]  /*26e50*/  BRA `(.L_x_5599) ;  /* 0xffffffa800747947 */ /* 0x000fec000383ffff */
.L_x_5461:
[----:B---3--:R3:W4:Y:S02]  /*26e60*/  SYNCS.PHASECHK.TRANS64.TRYWAIT P0, [R6+URZ+0x38860], R25 ;  /* 0x03886019060075a7 */ /* 0x008724000800017f */
[----:B----4-:R-:W-:Y:S05]  /*26e70*/  @!P0 NANOSLEEP.SYNCS 0x989680 ;  /* 0x009896800000895d */ /* 0x010fea0003900000 */
[----:B------:R-:W4:Y:S02]  /*26e80*/  @!P0 SYNCS.PHASECHK.TRANS64 P0, [R6+URZ+0x38860], R25 ;  /* 0x03886019060085a7 */ /* 0x000f24000800007f */
[----:B----4-:R-:W-:Y:S05]  /*26e90*/  @!P0 BRA `(.L_x_5461) ;  /* 0xfffffffc00f08947 */ /* 0x010fea000383ffff */
[----:B------:R-:W-:Y:S05]  /*26ea0*/  BRA `(.L_x_5600) ;  /* 0xffffffa800c47947 */ /* 0x000fea000383ffff */
.L_x_5462:
        /* <DEDUP_REMOVED lines=8> */
.L_x_5602:
[----:B------:R-:W-:Y:S05]  /*26f30*/  BSYNC B1 ;  /* 0x0000000000017941 */ /* 0x000fea0003800000 */
.L_x_5601:
        /* <DEDUP_REMOVED lines=13> */
.L_x_5603:
        /* <DEDUP_REMOVED lines=17> */
.L_x_5604:
        /* <DEDUP_REMOVED lines=16> */
.L_x_5605:
        /* <DEDUP_REMOVED lines=19> */
.L_x_5606:
        /* <DEDUP_REMOVED lines=14> */
.L_x_5607:
        /* <DEDUP_REMOVED lines=16> */
.L_x_5608:
        /* <DEDUP_REMOVED lines=14> */
.L_x_5609:
[----:B------:R-:W-:Y:S05]  /*27610*/  BRA `(.L_x_5610) ;  /* 0xffffffa800287947 */ /* 0x000fea000383ffff */
.L_x_5470:
        /* <DEDUP_REMOVED lines=8> */
.L_x_5612:
[----:B------:R-:W-:Y:S05]  /*276a0*/  BSYNC B0 ;  /* 0x0000000000007941 */ /* 0x000fea0003800000 */
.L_x_5611:
        /* <DEDUP_REMOVED lines=9> */
.L_x_5613:
        /* <DEDUP_REMOVED lines=23> */
.L_x_5614:
[----:B------:R-:W-:Y:S01]  /*278b0*/  IMAD.MOV.U32 R12, RZ, RZ, 0x2 ;  /* 0x00000002ff0c7424 */ /* 0x000fe200078e00ff */
[----:B------:R-:W-:-:S05]  /*278c0*/  SEL R4, R14, RZ, P1 ;  /* 0x000000ff0e047207 */ /* 0x000fca0000800000 */
[----:B------:R-:W-:-:S04]  /*278d0*/  IMAD.IADD R4, R13, 0x1, R4 ;  /* 0x000000010d047824 */ /* 0x000fc800078e0204 */
[----:B------:R-:W-:-:S07]  /*278e0*/  IMAD.MOV.U32 R13, RZ, RZ, R4 ;  /* 0x000000ffff0d7224 */ /* 0x000fce00078e0004 */
[----:B------:R-:W-:Y:S05]  /*278f0*/  WARPSYNC.COLLECTIVE R15, `(.L_x_5615) ;  /* 0x000000000f087348 */ /* 0x000fea0003c00000 */
[----:B------:R0:W1:Y:S02]  /*27900*/  SHFL.UP P6, R14, R13, R12, R11 ;  /* 0x0400000c0d0e7389 */ /* 0x00006400000c000b */
[----:B01----:R-:W-:Y:S01]  /*27910*/  ENDCOLLECTIVE ;  /* 0x000000000000791b */ /* 0x003fe20003800000 */
.L_x_5615:
[----:B------:R-:W-:Y:S01]  /*27920*/  IMAD.MOV.U32 R12, RZ, RZ, 0x4 ;  /* 0x00000004ff0c7424 */ /* 0x000fe200078e00ff */
[----:B------:R-:W-:-:S05]  /*27930*/  SEL R3, R14, RZ, P2 ;  /* 0x000000ff0e037207 */ /* 0x000fca0001000000 */
[----:B------:R-:W-:-:S04]  /*27940*/  IMAD.IADD R2, R4, 0x1, R3 ;  /* 0x0000000104027824 */ /* 0x000fc800078e0203 */
[----:B------:R-:W-:-:S07]  /*27950*/  IMAD.MOV.U32 R13, RZ, RZ, R2 ;  /* 0x000000ffff0d7224 */ /* 0x000fce00078e0002 */
[----:B------:R-:W-:Y:S05]  /*27960*/  WARPSYNC.COLLECTIVE R15, `(.L_x_5616) ;  /* 0x000000000f087348 */ /* 0x000fea0003c00000 */
[----:B------:R0:W1:Y:S02]  /*27970*/  SHFL.UP P6, R14, R13, R12, R11 ;  /* 0x0400000c0d0e7389 */ /* 0x00006400000c000b */
[----:B01----:R-:W-:Y:S01]  /*27980*/  ENDCOLLECTIVE ;  /* 0x000000000000791b */ /* 0x003fe20003800000 */
.L_x_5616:
[----:B------:R-:W-:Y:S01]  /*27990*/  IMAD.MOV.U32 R12, RZ, RZ, 0x8 ;  /* 0x00000008ff0c7424 */ /* 0x000fe200078e00ff */
[----:B------:R-:W-:-:S05]  /*279a0*/  SEL R3, R14, RZ, P3 ;  /* 0x000000ff0e037207 */ /* 0x000fca0001800000 */
[----:B------:R-:W-:-:S04]  /*279b0*/  IMAD.IADD R3, R2, 0x1, R3 ;  /* 0x0000000102037824 */ /* 0x000fc800078e0203 */
[----:B------:R-:W-:-:S07]  /*279c0*/  IMAD.MOV.U32 R13, RZ, RZ, R3 ;  /* 0x000000ffff0d7224 */ /* 0x000fce00078e0003 */
[----:B------:R-:W-:Y:S05]  /*279d0*/  WARPSYNC.COLLECTIVE R15, `(.L_x_5617) ;  /* 0x000000000f087348 */ /* 0x000fea0003c00000 */
[----:B------:R0:W1:Y:S02]  /*279e0*/  SHFL.UP P6, R14, R13, R12, R11 ;  /* 0x0400000c0d0e7389 */ /* 0x00006400000c000b */
[----:B01----:R-:W-:Y:S01]  /*279f0*/  ENDCOLLECTIVE ;  /* 0x000000000000791b */ /* 0x003fe20003800000 */
.L_x_5617:
[----:B------:R-:W-:Y:S01]  /*27a00*/  IMAD.MOV.U32 R12, RZ, RZ, 0x10 ;  /* 0x00000010ff0c7424 */ /* 0x000fe200078e00ff */
[----:B------:R-:W-:-:S05]  /*27a10*/  SEL R4, R14, RZ, P4 ;  /* 0x000000ff0e047207 */ /* 0x000fca0002000000 */
[----:B------:R-:W-:-:S04]  /*27a20*/  IMAD.IADD R4, R3, 0x1, R4 ;  /* 0x0000000103047824 */ /* 0x000fc800078e0204 */
[----:B------:R-:W-:-:S07]  /*27a30*/  IMAD.MOV.U32 R13, RZ, RZ, R4 ;  /* 0x000000ffff0d7224 */ /* 0x000fce00078e0004 */
[----:B------:R-:W-:Y:S05]  /*27a40*/  WARPSYNC.COLLECTIVE R15, `(.L_x_5618) ;  /* 0x000000000f087348 */ /* 0x000fea0003c00000 */
[----:B------:R0:W1:Y:S02]  /*27a50*/  SHFL.UP P6, R14, R13, R12, R11 ;  /* 0x0400000c0d0e7389 */ /* 0x00006400000c000b */
[----:B01----:R-:W-:Y:S01]  /*27a60*/  ENDCOLLECTIVE ;  /* 0x000000000000791b */ /* 0x003fe20003800000 */
.L_x_5618:
        /* <DEDUP_REMOVED lines=8> */
.L_x_5619:
[----:B------:R-:W-:Y:S05]  /*27af0*/  BRA `(.L_x_5620) ;  /* 0xffffffa800c47947 */ /* 0x000fea000383ffff */
.L_x_5473:
[----:B------:R-:W-:Y:S01]  /*27b00*/  BSSY B0, `(.L_x_5621) ;  /* 0x0000007000007945 */ /* 0x000fe20003800000 */
[----:B------:R-:W-:Y:S02]  /*27b10*/  IMAD.MOV.U32 R12, RZ, RZ, 0x1 ;  /* 0x00000001ff0c7424 */ /* 0x000fe400078e00ff */
[----:B------:R-:W-:Y:S02]  /*27b20*/  IMAD.MOV.U32 R11, RZ, RZ, RZ ;  /* 0x000000ffff0b7224 */ /* 0x000fe400078e00ff */
[----:B------:R-:W-:-:S07]  /*27b30*/  IMAD.MOV.U32 R15, RZ, RZ, -0x1 ;  /* 0xffffffffff0f7424 */ /* 0x000fce00078e00ff */
[----:B------:R-:W-:Y:S05]  /*27b40*/  WARPSYNC.COLLECTIVE R15, `(.L_x_5622) ;  /* 0x000000000f087348 */ /* 0x000fea0003c00000 */
[----:B------:R0:W1:Y:S02]  /*27b50*/  SHFL.UP P6, R14, R13, R12, R11 ;  /* 0x0400000c0d0e7389 */ /* 0x00006400000c000b */
[----:B01----:R-:W-:Y:S01]  /*27b60*/  ENDCOLLECTIVE ;  /* 0x000000000000791b */ /* 0x003fe20003800000 */
.L_x_5622:
[----:B------:R-:W-:Y:S05]  /*27b70*/  BSYNC B0 ;  /* 0x0000000000007941 */ /* 0x000fea0003800000 */
.L_x_5621:
        /* <DEDUP_REMOVED lines=8> */
.L_x_5623:
[----:B------:R-:W-:Y:S01]  /*27c00*/  IMAD.MOV.U32 R12, RZ, RZ, 0x4 ;  /* 0x00000004ff0c7424 */ /* 0x000fe200078e00ff */
[----:B------:R-:W-:-:S05]  /*27c10*/  SEL R2, R14, RZ, P2 ;  /* 0x000000ff0e027207 */ /* 0x000fca0001000000 */
[----:B------:R-:W-:-:S04]  /*27c20*/  IMAD.IADD R2, R13, 0x1, R2 ;  /* 0x000000010d027824 */ /* 0x000fc800078e0202 */
[----:B------:R-:W-:-:S07]  /*27c30*/  IMAD.MOV.U32 R13, RZ, RZ, R2 ;  /* 0x000000ffff0d7224 */ /* 0x000fce00078e0002 */
[----:B------:R-:W-:Y:S05]  /*27c40*/  WARPSYNC.COLLECTIVE R15, `(.L_x_5624) ;  /* 0x000000000f087348 */ /* 0x000fea0003c00000 */
[----:B------:R0:W1:Y:S02]  /*27c50*/  SHFL.UP P6, R14, R13, R12, R11 ;  /* 0x0400000c0d0e7389 */ /* 0x00006400000c000b */
[----:B01----:R-:W-:Y:S01]  /*27c60*/  ENDCOLLECTIVE ;  /* 0x000000000000791b */ /* 0x003fe20003800000 */
.L_x_5624:
[----:B------:R-:W-:Y:S01]  /*27c70*/  IMAD.MOV.U32 R12, RZ, RZ, 0x8 ;  /* 0x00000008ff0c7424 */ /* 0x000fe200078e00ff */
[----:B------:R-:W-:-:S05]  /*27c80*/  SEL R3, R14, RZ, P3 ;  /* 0x000000ff0e037207 */ /* 0x000fca0001800000 */
[----:B------:R-:W-:-:S04]  /*27c90*/  IMAD.IADD R3, R2, 0x1, R3 ;  /* 0x0000000102037824 */ /* 0x000fc800078e0203 */
[----:B------:R-:W-:-:S07]  /*27ca0*/  IMAD.MOV.U32 R13, RZ, RZ, R3 ;  /* 0x000000ffff0d7224 */ /* 0x000fce00078e0003 */
[----:B------:R-:W-:Y:S05]  /*27cb0*/  WARPSYNC.COLLECTIVE R15, `(.L_x_5625) ;  /* 0x000000000f087348 */ /* 0x000fea0003c00000 */
[----:B------:R0:W1:Y:S02]  /*27cc0*/  SHFL.UP P6, R14, R13, R12, R11 ;  /* 0x0400000c0d0e7389 */ /* 0x00006400000c000b */
[----:B01----:R-:W-:Y:S01]  /*27cd0*/  ENDCOLLECTIVE ;  /* 0x000000000000791b */ /* 0x003fe20003800000 */
.L_x_5625:
[----:B------:R-:W-:Y:S01]  /*27ce0*/  IMAD.MOV.U32 R12, RZ, RZ, 0x10 ;  /* 0x00000010ff0c7424 */ /* 0x000fe200078e00ff */
[----:B------:R-:W-:-:S05]  /*27cf0*/  SEL R4, R14, RZ, P4 ;  /* 0x000000ff0e047207 */ /* 0x000fca0002000000 */
[----:B------:R-:W-:-:S04]  /*27d00*/  IMAD.IADD R4, R3, 0x1, R4 ;  /* 0x0000000103047824 */ /* 0x000fc800078e0204 */
[----:B------:R-:W-:-:S07]  /*27d10*/  IMAD.MOV.U32 R13, RZ, RZ, R4 ;  /* 0x000000ffff0d7224 */ /* 0x000fce00078e0004 */
[----:B------:R-:W-:Y:S05]  /*27d20*/  WARPSYNC.COLLECTIVE R15, `(.L_x_5626) ;  /* 0x000000000f087348 */ /* 0x000fea0003c00000 */
[----:B------:R0:W1:Y:S02]  /*27d30*/  SHFL.UP P6, R14, R13, R12, R11 ;  /* 0x0400000c0d0e7389 */ /* 0x00006400000c000b */
[----:B01----:R-:W-:Y:S01]  /*27d40*/  ENDCOLLECTIVE ;  /* 0x000000000000791b */ /* 0x003fe20003800000 */
.L_x_5626:
        /* <DEDUP_REMOVED lines=8> */
.L_x_5627:
[----:B------:R-:W-:Y:S05]  /*27dd0*/  BRA `(.L_x_5628) ;  /* 0xffffffa800b07947 */ /* 0x000fea000383ffff */
.L_x_5475:
[----:B------:R-:W-:Y:S01]  /*27de0*/  BSSY B0, `(.L_x_5629) ;  /* 0x0000006000007945 */ /* 0x000fe20003800000 */
[----:B------:R-:W-:Y:S01]  /*27df0*/  PLOP3.LUT P6, PT, P6, PT, PT, 0x8, 0x0 ;  /* 0x000000000000781c */ /* 0x000fe200037ce170 */
[----:B------:R-:W-:-:S12]  /*27e00*/  IMAD.MOV.U32 R15, RZ, RZ, -0x1 ;  /* 0xffffffffff0f7424 */ /* 0x000fd800078e00ff */
[----:B0-----:R-:W-:Y:S05]  /*27e10*/  WARPSYNC.COLLECTIVE R15, `(.L_x_5630) ;  /* 0x000000000f087348 */ /* 0x001fea0003c00000 */
[----:B------:R-:W-:Y:S01]  /*27e20*/  VOTE.ANY R14, PT, P6 ;  /* 0x00000000000e7806 */ /* 0x000fe200030e0100 */
[----:B0-----:R-:W-:Y:S06]  /*27e30*/  ENDCOLLECTIVE ;  /* 0x000000000000791b */ /* 0x001fec0003800000 */
.L_x_5630:
[----:B------:R-:W-:Y:S05]  /*27e40*/  BSYNC B0 ;  /* 0x0000000000007941 */ /* 0x000fea0003800000 */
.L_x_5629:
        /* <DEDUP_REMOVED lines=10> */
.L_x_5631:
[----:B------:R-:W-:Y:S02]  /*27ef0*/  IMAD.MOV.U32 R13, RZ, RZ, R5 ;  /* 0x000000ffff0d7224 */ /* 0x000fe400078e0005 */
[----:B------:R-:W-:-:S07]  /*27f00*/  IMAD.MOV.U32 R25, RZ, RZ, R14 ;  /* 0x000000ffff197224 */ /* 0x000fce00078e000e */
[----:B------:R-:W-:Y:S05]  /*27f10*/  WARPSYNC.COLLECTIVE R15, `(.L_x_5632) ;  /* 0x000000000f087348 */ /* 0x000fea0003c00000 */
[----:B------:R0:W1:Y:S02]  /*27f20*/  SHFL.IDX P6, R14, R13, R12, R11 ;  /* 0x0000000c0d0e7389 */ /* 0x00006400000c000b */
[----:B01----:R-:W-:Y:S01]  /*27f30*/  ENDCOLLECTIVE ;  /* 0x000000000000791b */ /* 0x003fe20003800000 */
.L_x_5632:
[----:B------:R-:W-:Y:S01]  /*27f40*/  IMAD.MOV.U32 R5, RZ, RZ, R14 ;  /* 0x000000ffff057224 */ /* 0x000fe200078e000e */
[----:B------:R-:W-:Y:S06]  /*27f50*/  BRA `(.L_x_5633) ;  /* 0xffffffa800907947 */ /* 0x000fec000383ffff */
.L_x_5477:
[----:B------:R-:W-:Y:S01]  /*27f60*/  BSSY B0, `(.L_x_5634) ;  /* 0x0000007000007945 */ /* 0x000fe20003800000 */
[----:B------:R-:W-:Y:S02]  /*27f70*/  IMAD.MOV.U32 R13, RZ, RZ, R2 ;  /* 0x000000ffff0d7224 */ /* 0x000fe400078e0002 */
[----:B------:R-:W-:Y:S02]  /*27f80*/  IMAD.MOV.U32 R11, RZ, RZ, 0x1f ;  /* 0x0000001fff0b7424 */ /* 0x000fe400078e00ff */
[----:B------:R-:W-:-:S07]  /*27f90*/  IMAD.MOV.U32 R15, RZ, RZ, -0x1 ;  /* 0xffffffffff0f7424 */ /* 0x000fce00078e00ff */
[----:B0123--:R-:W-:Y:S05]  /*27fa0*/  WARPSYNC.COLLECTIVE R15, `(.L_x_5635) ;  /* 0x000000000f087348 */ /* 0x00ffea0003c00000 */
[----:B------:R4:W0:Y:S02]  /*27fb0*/  SHFL.IDX P6, R14, R13, R12, R11 ;  /* 0x0000000c0d0e7389 */ /* 0x00082400000c000b */
[----:B01234-:R-:W-:Y:S01]  /*27fc0*/  ENDCOLLECTIVE ;  /* 0x000000000000791b */ /* 0x01ffe20003800000 */
.L_x_5635:
[----:B------:R-:W-:Y:S05]  /*27fd0*/  BSYNC B0 ;  /* 0x0000000000007941 */ /* 0x000fea0003800000 */
.L_x_5634:
[----:B------:R-:W-:Y:S01]  /*27fe0*/  IMAD.MOV.U32 R24, RZ, RZ, R14 ;  /* 0x000000ffff187224 */ /* 0x000fe200078e000e */
[----:B------:R-:W-:Y:S06]  /*27ff0*/  BRA `(.L_x_5476) ;  /* 0xffffffa800807947 */ /* 0x000fec000383ffff */
.L_x_5483:
[----:B0-----:R0:W1:Y:S02]  /*28000*/  SYNCS.PHASECHK.TRANS64.TRYWAIT P0, [R7+URZ+0x38820], R0 ;  /* 0x03882000070075a7 */ /* 0x001064000800017f */
[----:B-1----:R-:W-:Y:S05]  /*28010*/  @!P0 NANOSLEEP.SYNCS 0x989680 ;  /* 0x009896800000895d */ /* 0x002fea0003900000 */
[----:B------:R-:W1:Y:S02]  /*28020*/  @!P0 SYNCS.PHASECHK.TRANS64 P0, [R7+URZ+0x38820], R0 ;  /* 0x03882000070085a7 */ /* 0x000e64000800007f */
[----:B-1----:R-:W-:Y:S05]  /*28030*/  @!P0 BRA `(.L_x_5483) ;  /* 0xfffffffc00f08947 */ /* 0x002fea000383ffff */
[----:B------:R-:W-:Y:S05]  /*28040*/  BRA `(.L_x_5636) ;  /* 0xffffffb000dc7947 */ /* 0x000fea000383ffff */
.L_x_5484:
        /* <DEDUP_REMOVED lines=11> */
.L_x_5638:
[----:B------:R-:W-:Y:S05]  /*28100*/  BSYNC B0 ;  /* 0x0000000000007941 */ /* 0x000fea0003800000 */
.L_x_5637:
[----:B------:R-:W-:Y:S05]  /*28110*/  BRA `(.L_x_5639) ;  /* 0xffffffb000c47947 */ /* 0x000fea000383ffff */
.L_x_5485:
[----:B------:R-:W-:Y:S01]  /*28120*/  BSSY B0, `(.L_x_5640) ;  /* 0x0000006000007945 */ /* 0x000fe20003800000 */
[----:B------:R-:W-:-:S07]  /*28130*/  IMAD.MOV.U32 R15, RZ, RZ, -0x1 ;  /* 0xffffffffff0f7424 */ /* 0x000fce00078e00ff */
[----:B0-23--:R-:W-:Y:S05]  /*28140*/  WARPSYNC.COLLECTIVE R15, `(.L_x_5641) ;  /* 0x000000000f0c7348 */ /* 0x00dfea0003c00000 */
[----:B------:R-:W-:Y:S02]  /*28150*/  ELECT P6, UR62, PT ;  /* 0x00000000003e782f */ /* 0x000fe400038c0000 */
[----:B------:R-:W-:Y:S01]  /*28160*/  MOV R14, UR62 ;  /* 0x0000003e000e7c02 */ /* 0x000fe20008000f00 */
[----:B0-23--:R-:W-:Y:S10]  /*28170*/  ENDCOLLECTIVE ;  /* 0x000000000000791b */ /* 0x00dff40003800000 */
.L_x_5641:
[----:B------:R-:W-:Y:S05]  /*28180*/  BSYNC B0 ;  /* 0x0000000000007941 */ /* 0x000fea0003800000 */
.L_x_5640:
[----:B------:R-:W-:Y:S05]  /*28190*/  BRA `(.L_x_5642) ;  /* 0xffffffb000b87947 */ /* 0x000fea000383ffff */
.L_x_5487:
[----:B0-----:R0:W1:Y:S02]  /*281a0*/  SYNCS.PHASECHK.TRANS64.TRYWAIT P1, [R5+URZ+0x38840], R0 ;  /* 0x03884000050075a7 */ /* 0x001064000802017f */
[----:B-1----:R-:W-:Y:S05]  /*281b0*/  @!P1 NANOSLEEP.SYNCS 0x989680 ;  /* 0x009896800000995d */ /* 0x002fea0003900000 */
[----:B------:R-:W1:Y:S02]  /*281c0*/  @!P1 SYNCS.PHASECHK.TRANS64 P1, [R5+URZ+0x38840], R0 ;  /* 0x03884000050095a7 */ /* 0x000e64000802007f */
[----:B-1----:R-:W-:Y:S05]  /*281d0*/  @!P1 BRA `(.L_x_5487) ;  /* 0xfffffffc00f09947 */ /* 0x002fea000383ffff */
[----:B------:R-:W-:Y:S05]  /*281e0*/  BRA `(.L_x_5643) ;  /* 0xffffffb000d87947 */ /* 0x000fea000383ffff */
.L_x_5489:
[----:B-1----:R1:W4:Y:S02]  /*281f0*/  SYNCS.PHASECHK.TRANS64.TRYWAIT P1, [R3+URZ+0x38840], R2 ;  /* 0x03884002030075a7 */ /* 0x002324000802017f */
[----:B----4-:R-:W-:Y:S05]  /*28200*/  @!P1 NANOSLEEP.SYNCS 0x989680 ;  /* 0x009896800000995d */ /* 0x010fea0003900000 */
[----:B------:R-:W4:Y:S02]  /*28210*/  @!P1 SYNCS.PHASECHK.TRANS64 P1, [R3+URZ+0x38840], R2 ;  /* 0x03884002030095a7 */ /* 0x000f24000802007f */
[----:B----4-:R-:W-:Y:S05]  /*28220*/  @!P1 BRA `(.L_x_5489) ;  /* 0xfffffffc00f09947 */ /* 0x010fea000383ffff */
[----:B------:R-:W-:Y:S05]  /*28230*/  BRA `(.L_x_5644) ;  /* 0xffffffb000e47947 */ /* 0x000fea000383ffff */
.L_x_5491:
[----:B----4-:R4:W0:Y:S02]  /*28240*/  SYNCS.PHASECHK.TRANS64.TRYWAIT P1, [R5+URZ+0x38860], R0 ;  /* 0x03886000050075a7 */ /* 0x010824000802017f */
[----:B0-----:R-:W-:Y:S05]  /*28250*/  @!P1 NANOSLEEP.SYNCS 0x989680 ;  /* 0x009896800000995d */ /* 0x001fea0003900000 */
[----:B------:R-:W0:Y:S02]  /*28260*/  @!P1 SYNCS.PHASECHK.TRANS64 P1, [R5+URZ+0x38860], R0 ;  /* 0x03886000050095a7 */ /* 0x000e24000802007f */
[----:B0-----:R-:W-:Y:S05]  /*28270*/  @!P1 BRA `(.L_x_5491) ;  /* 0xfffffffc00f09947 */ /* 0x001fea000383ffff */
[----:B------:R-:W-:Y:S05]  /*28280*/  BRA `(.L_x_5645) ;  /* 0xffffffb000e07947 */ /* 0x000fea000383ffff */
.L_x_5646:
        /* <DEDUP_REMOVED lines=15> */
.L_x_5664:


//--------------------- .nv.global.init           --------------------------
	.section	.nv.global.init,"aw",@progbits
.nv.global.init:
	.type		$str$23,@object
	.size		$str$23,($str$24 - $str$23)
$str$23:
        /*0000*/ 	.byte	0x28, 0x61, 0x64, 0x64, 0x72, 0x65, 0x73, 0x73, 0x20, 0x26, 0x20, 0x6d, 0x61, 0x73, 0x6b, 0x29
        /*0010*/ 	.byte	0x20, 0x3d, 0x3d, 0x20, 0x30, 0x00
	.type		$str$24,@object
	.size		$str$24,(__unnamed_4 - $str$24)
$str$24:
        /*0016*/ 	.byte	0x2f, 0x74, 0x6d, 0x70, 0x2f, 0x6f, 0x73, 0x73, 0x5f, 0x6b, 0x65, 0x72, 0x6e, 0x65, 0x6c, 0x73
        /*0026*/ 	.byte	0x5f, 0x73, 0x72, 0x63, 0x2f, 0x66, 0x6c, 0x61, 0x73, 0x68, 0x5f, 0x61, 0x74, 0x74, 0x65, 0x6e
        /*0036*/ 	.byte	0x74, 0x69, 0x6f, 0x6e, 0x2f, 0x63, 0x73, 0x72, 0x63, 0x2f, 0x63, 0x75, 0x74, 0x6c, 0x61, 0x73
        /*0046*/ 	.byte	0x73, 0x2f, 0x69, 0x6e, 0x63, 0x6c, 0x75, 0x64, 0x65, 0x2f, 0x63, 0x75, 0x74, 0x65, 0x2f, 0x70
        /*0056*/ 	.byte	0x6f, 0x69, 0x6e, 0x74, 0x65, 0x72, 0x5f, 0x66, 0x6c, 0x61, 0x67, 0x67, 0x65, 0x64, 0x2e, 0x68
        /*0066*/ 	.byte	0x70, 0x70, 0x00
	.type		__unnamed_4,@object
	.size		__unnamed_4,(__unnamed_5 - __unnamed_4)
__unnamed_4:
        /* <DEDUP_REMOVED lines=24> */
	.type		__unnamed_5,@object
	.size		__unnamed_5,(__unnamed_6 - __unnamed_5)
__unnamed_5:
        /* <DEDUP_REMOVED lines=24> */
        /*0369*/ 	.byte	0x26, 0x5d, 0x00
	.type		__unnamed_6,@object
	.size		__unnamed_6,(__unnamed_1 - __unnamed_6)
__unnamed_6:
        /* <DEDUP_REMOVED lines=28> */
        /*052c*/ 	.byte	0x34, 0x30, 0x39, 0x36, 0x3e, 0x3e, 0x3e, 0x3e, 0x3e, 0x5d, 0x00
	.type		__unnamed_1,@object
	.size		__unnamed_1,(__unnamed_3 - __unnamed_1)
__unnamed_1:
        /* <DEDUP_REMOVED lines=28> */
        /*06f7*/ 	.byte	0x34, 0x30, 0x39, 0x36, 0x3e, 0x3e, 0x3e, 0x3e, 0x3e, 0x20, 0x26, 0x5d, 0x00
	.type		__unnamed_3,@object
	.size		__unnamed_3,(__unnamed_2 - __unnamed_3)
__unnamed_3:
        /* <DEDUP_REMOVED lines=28> */
        /*08c4*/ 	.byte	0x3a, 0x43, 0x3c, 0x33, 0x32, 0x37, 0x36, 0x38, 0x3e, 0x3e, 0x3e, 0x3e, 0x3e, 0x5d, 0x00
	.type		__unnamed_2,@object
	.size		__unnamed_2,(.L_1 - __unnamed_2)
__unnamed_2:
        /* <DEDUP_REMOVED lines=29> */
.L_1:


//--------------------- .nv.shared._ZN7cutlass13device_kernelIN5flash11enable_sm90INS1_16FlashAttnFwdSm90INS1_25CollectiveMainloopFwdSm90ILi2EN4cute5tupleIJNS5_1CILi1EEES8_S8_EEENS6_IJNS7_ILi64EEESA_SA_EEELi512ENS_10bfloat16_tEfNS_4arch4Sm90ELb0ELb0ELb0ELb0ELb1ELb0ELb0ELb0ELb0ELb1ELb1ELb0EEENS1_21CollectiveEpilogueFwdINS6_IJSA_NS7_ILi512EEESA_EEES9_SC_SE_Li256ELb0ELb1ELb1ELb0EEENS1_19SingleTileSchedulerILb0ELb1ELb1ELi64EEEEEEEEEvNT_6ParamsE --------------------------
	.section	.nv.shared._ZN7cutlass13device_kernelIN5flash11enable_sm90INS1_16FlashAttnFwdSm90INS1_25CollectiveMainloopFwdSm90ILi2EN4cute5tupleIJNS5_1CILi1EEES8_S8_EEENS6_IJNS7_ILi64EEESA_SA_EEELi512ENS_10bfloat16_tEfNS_4arch4Sm90ELb0ELb0ELb0ELb0ELb1ELb0ELb0ELb0ELb0ELb1ELb1ELb0EEENS1_21CollectiveEpilogueFwdINS6_IJSA_NS7_ILi512EEESA_EEES9_SC_SE_Li256ELb0ELb1ELb1ELb0EEENS1_19SingleTileSchedulerILb0ELb1ELb1ELi64EEEEEEEEEvNT_6ParamsE,"aw",@nobits
	.sectionflags	@""
	.align	16
	.zero		1024


//--------------------- .nv.shared.reserved.0     --------------------------
	.section	.nv.shared.reserved.0,"aw",@nobits
	.weak		__nv_reservedSMEM_offset_0_alias
	.size		__nv_reservedSMEM_offset_0_alias, 0, 0
	.other		__nv_reservedSMEM_offset_0_alias,@"STO_CUDA_RESERVED_SHARED STV_DEFAULT"
__nv_reservedSMEM_offset_0_alias:
	.zero		0


//--------------------- .nv.global                --------------------------
	.section	.nv.global,"aw",@nobits
.nv.global:
	.type		_ZN81_INTERNAL_e004f4dd_45_flash_fwd_hdim64_512_bf16_paged_split_sm90_cu_1f2e7571_38214cute1_E,@object
	.size		_ZN81_INTERNAL_e004f4dd_45_flash_fwd_hdim64_512_bf16_paged_split_sm90_cu_1f2e7571_38214cute1_E,(_ZN81_INTERNAL_e004f4dd_45_flash_fwd_hdim64_512_bf16_paged_split_sm90_cu_1f2e7571_38214cuda3std3__45__cpo6cbeginE - _ZN81_INTERNAL_e004f4dd_45_flash_fwd_hdim64_512_bf16_paged_split_sm90_cu_1f2e7571_38214cute1_E)
_ZN81_INTERNAL_e004f4dd_45_flash_fwd_hdim64_512_bf16_paged_split_sm90_cu_1f2e7571_38214cute1_E:
	.zero		1
	.type		_ZN81_INTERNAL_e004f4dd_45_flash_fwd_hdim64_512_bf16_paged_split_sm90_cu_1f2e7571_38214cuda3std3__45__cpo6cbeginE,@object
	.size		_ZN81_INTERNAL_e004f4dd_45_flash_fwd_hdim64_512_bf16_paged_split_sm90_cu_1f2e7571_38214cuda3std3__45__cpo6cbeginE,(_ZN81_INTERNAL_e004f4dd_45_flash_fwd_hdim64_512_bf16_paged_split_sm90_cu_1f2e7571_38214cuda3std3__48in_placeE - _ZN81_INTERNAL_e004f4dd_45_flash_fwd_hdim64_512_bf16_paged_split_sm90_cu_1f2e7571_38214cuda3std3__45__cpo6cbeginE)
_ZN81_INTERNAL_e004f4dd_45_flash_fwd_hdim64_512_bf16_paged_split_sm90_cu_1f2e7571_38214cuda3std3__45__cpo6cbeginE:
	.zero		1
	.type		_ZN81_INTERNAL_e004f4dd_45_flash_fwd_hdim64_512_bf16_paged_split_sm90_cu_1f2e7571_38214cuda3std3__48in_placeE,@object
	.size		_ZN81_INTERNAL_e004f4dd_45_flash_fwd_hdim64_512_bf16_paged_split_sm90_cu_1f2e7571_38214cuda3std3__48in_placeE,(_ZN81_INTERNAL_e004f4dd_45_flash_fwd_hdim64_512_bf16_paged_split_sm90_cu_1f2e7571_38214cuda3std6ranges3__45__cpo9iter_moveE - _ZN81_INTERNAL_e004f4dd_45_flash_fwd_hdim64_512_bf16_paged_split_sm90_cu_1f2e7571_38214cuda3std3__48in_placeE)
_ZN81_INTERNAL_e004f4dd_45_flash_fwd_hdim64_512_bf16_paged_split_sm90_cu_1f2e7571_38214cuda3std3__48in_placeE:
	.zero		1
	.type		_ZN81_INTERNAL_e004f4dd_45_flash_fwd_hdim64_512_bf16_paged_split_sm90_cu_1f2e7571_38214cuda3std6ranges3__45__cpo9iter_moveE,@object
	.size		_ZN81_INTERNAL_e004f4dd_45_flash_fwd_hdim64_512_bf16_paged_split_sm90_cu_1f2e7571_38214cuda3std6ranges3__45__cpo9iter_moveE,(_ZN81_INTERNAL_e004f4dd_45_flash_fwd_hdim64_512_bf16_paged_split_sm90_cu_1f2e7571_38214cuda3std3__45__cpo5beginE - _ZN81_INTERNAL_e004f4dd_45_flash_fwd_hdim64_512_bf16_paged_split_sm90_cu_1f2e7571_38214cuda3std6ranges3__45__cpo9iter_moveE)
_ZN81_INTERNAL_e004f4dd_45_flash_fwd_hdim64_512_bf16_paged_split_sm90_cu_1f2e7571_38214cuda3std6ranges3__45__cpo9iter_moveE:
	.zero		1
	.type		_ZN81_INTERNAL_e004f4dd_45_flash_fwd_hdim64_512_bf16_paged_split_sm90_cu_1f2e7571_38214cuda3std3__45__cpo5beginE,@object
	.size		_ZN81_INTERNAL_e004f4dd_45_flash_fwd_hdim64_512_bf16_paged_split_sm90_cu_1f2e7571_38214cuda3std3__45__cpo5beginE,(_ZN81_INTERNAL_e004f4dd_45_flash_fwd_hdim64_512_bf16_paged_split_sm90_cu_1f2e7571_38214cuda3std3__483_GLOBAL__N__e004f4dd_45_flash_fwd_hdim64_512_bf16_paged_split_sm90_cu_1f2e7571_38216ignoreE - _ZN81_INTERNAL_e004f4dd_45_flash_fwd_hdim64_512_bf16_paged_split_sm90_cu_1f2e7571_38214cuda3std3__45__cpo5beginE)
_ZN81_INTERNAL_e004f4dd_45_flash_fwd_hdim64_512_bf16_paged_split_sm90_cu_1f2e7571_38214cuda3std3__45__cpo5beginE:
	.zero		1
	.type		_ZN81_INTERNAL_e004f4dd_45_flash_fwd_hdim64_512_bf16_paged_split_sm90_cu_1f2e7571_38214cuda3std3__483_GLOBAL__N__e004f4dd_45_flash_fwd_hdim64_512_bf16_paged_split_sm90_cu_1f2e7571_38216ignoreE,@object
	.size		_ZN81_INTERNAL_e004f4dd_45_flash_fwd_hdim64_512_bf16_paged_split_sm90_cu_1f2e7571_38214cuda3std3__483_GLOBAL__N__e004f4dd_45_flash_fwd_hdim64_512_bf16_paged_split_sm90_cu_1f2e7571_38216ignoreE,(_ZN81_INTERNAL_e004f4dd_45_flash_fwd_hdim64_512_bf16_paged_split_sm90_cu_1f2e7571_38214cute7productE - _ZN81_INTERNAL_e004f4dd_45_flash_fwd_hdim64_512_bf16_paged_split_sm90_cu_1f2e7571_38214cuda3std3__483_GLOBAL__N__e004f4dd_45_flash_fwd_hdim64_512_bf16_paged_split_sm90_cu_1f2e7571_38216ignoreE)
_ZN81_INTERNAL_e004f4dd_45_flash_fwd_hdim64_512_bf16_paged_split_sm90_cu_1f2e7571_38214cuda3std3__483_GLOBAL__N__e004f4dd_45_flash_fwd_hdim64_512_bf16_paged_split_sm90_cu_1f2e7571_38216ignoreE:
	.zero		1
	.type		_ZN81_INTERNAL_e004f4dd_45_flash_fwd_hdim64_512_bf16_paged_split_sm90_cu_1f2e7571_38214cute7productE,@object
	.size		_ZN81_INTERNAL_e004f4dd_45_flash_fwd_hdim64_512_bf16_paged_split_sm90_cu_1f2e7571_38214cute7productE,(_ZN81_INTERNAL_e004f4dd_45_flash_fwd_hdim64_512_bf16_paged_split_sm90_cu_1f2e7571_38214cuda3std3__45__cpo3endE - _ZN81_INTERNAL_e004f4dd_45_flash_fwd_hdim64_512_bf16_paged_split_sm90_cu_1f2e7571_38214cute7productE)
_ZN81_INTERNAL_e004f4dd_45_flash_fwd_hdim64_512_bf16_paged_split_sm90_cu_1f2e7571_38214cute7productE:
	.zero		1
	.type		_ZN81_INTERNAL_e004f4dd_45_flash_fwd_hdim64_512_bf16_paged_split_sm90_cu_1f2e7571_38214cuda3std3__45__cpo3endE,@object
	.size		_ZN81_INTERNAL_e004f4dd_45_flash_fwd_hdim64_512_bf16_paged_split_sm90_cu_1f2e7571_38214cuda3std3__45__cpo3endE,(_ZN81_INTERNAL_e004f4dd_45_flash_fwd_hdim64_512_bf16_paged_split_sm90_cu_1f2e7571_38214cuda3std3__419piecewise_constructE - _ZN81_INTERNAL_e004f4dd_45_flash_fwd_hdim64_512_bf16_paged_split_sm90_cu_1f2e7571_38214cuda3std3__45__cpo3endE)
_ZN81_INTERNAL_e004f4dd_45_flash_fwd_hdim64_512_bf16_paged_split_sm90_cu_1f2e7571_38214cuda3std3__45__cpo3endE:
	.zero		1
	.type		_ZN81_INTERNAL_e004f4dd_45_flash_fwd_hdim64_512_bf16_paged_split_sm90_cu_1f2e7571_38214cuda3std3__419piecewise_constructE,@object
	.size		_ZN81_INTERNAL_e004f4dd_45_flash_fwd_hdim64_512_bf16_paged_split_sm90_cu_1f2e7571_38214cuda3std3__419piecewise_constructE,(_ZN81_INTERNAL_e004f4dd_45_flash_fwd_hdim64_512_bf16_paged_split_sm90_cu_1f2e7571_38214cuda3std3__45__cpo4cendE - _ZN81_INTERNAL_e004f4dd_45_flash_fwd_hdim64_512_bf16_paged_split_sm90_cu_1f2e7571_38214cuda3std3__419piecewise_constructE)
_ZN81_INTERNAL_e004f4dd_45_flash_fwd_hdim64_512_bf16_paged_split_sm90_cu_1f2e7571_38214cuda3std3__419piecewise_constructE:
	.zero		1
	.type		_ZN81_INTERNAL_e004f4dd_45_flash_fwd_hdim64_512_bf16_paged_split_sm90_cu_1f2e7571_38214cuda3std3__45__cpo4cendE,@object
	.size		_ZN81_INTERNAL_e004f4dd_45_flash_fwd_hdim64_512_bf16_paged_split_sm90_cu_1f2e7571_38214cuda3std3__45__cpo4cendE,(_ZN81_INTERNAL_e004f4dd_45_flash_fwd_hdim64_512_bf16_paged_split_sm90_cu_1f2e7571_38214cuda3std6ranges3__45__cpo4swapE - _ZN81_INTERNAL_e004f4dd_45_flash_fwd_hdim64_512_bf16_paged_split_sm90_cu_1f2e7571_38214cuda3std3__45__cpo4cendE)
_ZN81_INTERNAL_e004f4dd_45_flash_fwd_hdim64_512_bf16_paged_split_sm90_cu_1f2e7571_38214cuda3std3__45__cpo4cendE:
	.zero		1
	.type		_ZN81_INTERNAL_e004f4dd_45_flash_fwd_hdim64_512_bf16_paged_split_sm90_cu_1f2e7571_38214cuda3std6ranges3__45__cpo4swapE,@object
	.size		_ZN81_INTERNAL_e004f4dd_45_flash_fwd_hdim64_512_bf16_paged_split_sm90_cu_1f2e7571_38214cuda3std6ranges3__45__cpo4swapE,(.L_13 - _ZN81_INTERNAL_e004f4dd_45_flash_fwd_hdim64_512_bf16_paged_split_sm90_cu_1f2e7571_38214cuda3std6ranges3__45__cpo4swapE)
_ZN81_INTERNAL_e004f4dd_45_flash_fwd_hdim64_512_bf16_paged_split_sm90_cu_1f2e7571_38214cuda3std6ranges3__45__cpo4swapE:
	.zero		1
.L_13:


//--------------------- .nv.shared._ZN7cutlass13device_kernelIN5flash11enable_sm90INS1_16FlashAttnFwdSm90INS1_25CollectiveMainloopFwdSm90ILi2EN4cute5tupleIJNS5_1CILi1EEES8_S8_EEENS6_IJNS7_ILi64EEESA_SA_EEELi512ENS_10bfloat16_tEfNS_4arch4Sm90ELb0ELb0ELb0ELb0ELb1ELb0ELb1ELb0ELb0ELb1ELb1ELb0EEENS1_21CollectiveEpilogueFwdINS6_IJSA_NS7_ILi512EEESA_EEES9_SC_SE_Li256ELb0ELb1ELb1ELb0EEENS1_19SingleTileSchedulerILb0ELb1ELb1ELi64EEEEEEEEEvNT_6ParamsE --------------------------
	.section	.nv.shared._ZN7cutlass13device_kernelIN5flash11enable_sm90INS1_16FlashAttnFwdSm90INS1_25CollectiveMainloopFwdSm90ILi2EN4cute5tupleIJNS5_1CILi1EEES8_S8_EEENS6_IJNS7_ILi64EEESA_SA_EEELi512ENS_10bfloat16_tEfNS_4arch4Sm90ELb0ELb0ELb0ELb0ELb1ELb0ELb1ELb0ELb0ELb1ELb1ELb0EEENS1_21CollectiveEpilogueFwdINS6_IJSA_NS7_ILi512EEESA_EEES9_SC_SE_Li256ELb0ELb1ELb1ELb0EEENS1_19SingleTileSchedulerILb0ELb1ELb1ELi64EEEEEEEEEvNT_6ParamsE,"aw",@nobits
	.sectionflags	@""
	.align	16
	.zero		1024


//--------------------- .nv.shared._ZN7cutlass13device_kernelIN5flash11enable_sm90INS1_16FlashAttnFwdSm90INS1_25CollectiveMainloopFwdSm90ILi2EN4cute5tupleIJNS5_1CILi1EEES8_S8_EEENS6_IJNS7_ILi64EEESA_SA_EEELi512ENS_10bfloat16_tEfNS_4arch4Sm90ELb0ELb0ELb0ELb1ELb1ELb0ELb0ELb0ELb0ELb1ELb1ELb0EEENS1_21CollectiveEpilogueFwdINS6_IJSA_NS7_ILi512EEESA_EEES9_SC_SE_Li256ELb1ELb1ELb1ELb0EEENS1_36VarlenDynamicPersistentTileSchedulerILi64ELi64ELi256ELi128ELb1ELb1ELb1ELb0ELb1ELb1EEEEEEEEEvNT_6ParamsE --------------------------
	.section	.nv.shared._ZN7cutlass13device_kernelIN5flash11enable_sm90INS1_16FlashAttnFwdSm90INS1_25CollectiveMainloopFwdSm90ILi2EN4cute5tupleIJNS5_1CILi1EEES8_S8_EEENS6_IJNS7_ILi64EEESA_SA_EEELi512ENS_10bfloat16_tEfNS_4arch4Sm90ELb0ELb0ELb0ELb1ELb1ELb0ELb0ELb0ELb0ELb1ELb1ELb0EEENS1_21CollectiveEpilogueFwdINS6_IJSA_NS7_ILi512EEESA_EEES9_SC_SE_Li256ELb1ELb1ELb1ELb0EEENS1_36VarlenDynamicPersistentTileSchedulerILi64ELi64ELi256ELi128ELb1ELb1ELb1ELb0ELb1ELb1EEEEEEEEEvNT_6ParamsE,"aw",@nobits
	.sectionflags	@""
	.align	16
	.zero		1024


//--------------------- .nv.shared._ZN7cutlass13device_kernelIN5flash11enable_sm90INS1_16FlashAttnFwdSm90INS1_25CollectiveMainloopFwdSm90ILi2EN4cute5tupleIJNS5_1CILi1EEES8_S8_EEENS6_IJNS7_ILi64EEESA_SA_EEELi512ENS_10bfloat16_tEfNS_4arch4Sm90ELb0ELb0ELb0ELb1ELb1ELb1ELb0ELb0ELb0ELb1ELb1ELb0EEENS1_21CollectiveEpilogueFwdINS6_IJSA_NS7_ILi512EEESA_EEES9_SC_SE_Li256ELb1ELb1ELb1ELb0EEENS1_36VarlenDynamicPersistentTileSchedulerILi64ELi64ELi256ELi128ELb1ELb1ELb1ELb0ELb1ELb1EEEEEEEEEvNT_6ParamsE --------------------------
	.section	.nv.shared._ZN7cutlass13device_kernelIN5flash11enable_sm90INS1_16FlashAttnFwdSm90INS1_25CollectiveMainloopFwdSm90ILi2EN4cute5tupleIJNS5_1CILi1EEES8_S8_EEENS6_IJNS7_ILi64EEESA_SA_EEELi512ENS_10bfloat16_tEfNS_4arch4Sm90ELb0ELb0ELb0ELb1ELb1ELb1ELb0ELb0ELb0ELb1ELb1ELb0EEENS1_21CollectiveEpilogueFwdINS6_IJSA_NS7_ILi512EEESA_EEES9_SC_SE_Li256ELb1ELb1ELb1ELb0EEENS1_36VarlenDynamicPersistentTileSchedulerILi64ELi64ELi256ELi128ELb1ELb1ELb1ELb0ELb1ELb1EEEEEEEEEvNT_6ParamsE,"aw",@nobits
	.sectionflags	@""
	.align	16
	.zero		1024


//--------------------- .nv.shared._ZN7cutlass13device_kernelIN5flash11enable_sm90INS1_16FlashAttnFwdSm90INS1_25CollectiveMainloopFwdSm90ILi2EN4cute5tupleIJNS5_1CILi1EEES8_S8_EEENS6_IJNS7_ILi64EEESA_SA_EEELi512ENS_10bfloat16_tEfNS_4arch4Sm90ELb0ELb0ELb0ELb1ELb1ELb0ELb1ELb0ELb0ELb1ELb1ELb0EEENS1_21CollectiveEpilogueFwdINS6_IJSA_NS7_ILi512EEESA_EEES9_SC_SE_Li256ELb1ELb1ELb1ELb0EEENS1_36VarlenDynamicPersistentTileSchedulerILi64ELi64ELi256ELi128ELb1ELb1ELb1ELb0ELb1ELb1EEEEEEEEEvNT_6ParamsE --------------------------
	.section	.nv.shared._ZN7cutlass13device_kernelIN5flash11enable_sm90INS1_16FlashAttnFwdSm90INS1_25CollectiveMainloopFwdSm90ILi2EN4cute5tupleIJNS5_1CILi1EEES8_S8_EEENS6_IJNS7_ILi64EEESA_SA_EEELi512ENS_10bfloat16_tEfNS_4arch4Sm90ELb0ELb0ELb0ELb1ELb1ELb0ELb1ELb0ELb0ELb1ELb1ELb0EEENS1_21CollectiveEpilogueFwdINS6_IJSA_NS7_ILi512EEESA_EEES9_SC_SE_Li256ELb1ELb1ELb1ELb0EEENS1_36VarlenDynamicPersistentTileSchedulerILi64ELi64ELi256ELi128ELb1ELb1ELb1ELb0ELb1ELb1EEEEEEEEEvNT_6ParamsE,"aw",@nobits
	.sectionflags	@""
	.align	16
	.zero		1024


//--------------------- .nv.shared._ZN7cutlass13device_kernelIN5flash11enable_sm90INS1_16FlashAttnFwdSm90INS1_25CollectiveMainloopFwdSm90ILi2EN4cute5tupleIJNS5_1CILi1EEES8_S8_EEENS6_IJNS7_ILi64EEESA_SA_EEELi512ENS_10bfloat16_tEfNS_4arch4Sm90ELb0ELb0ELb0ELb1ELb1ELb1ELb1ELb0ELb0ELb1ELb1ELb0EEENS1_21CollectiveEpilogueFwdINS6_IJSA_NS7_ILi512EEESA_EEES9_SC_SE_Li256ELb1ELb1ELb1ELb0EEENS1_36VarlenDynamicPersistentTileSchedulerILi64ELi64ELi256ELi128ELb1ELb1ELb1ELb0ELb1ELb1EEEEEEEEEvNT_6ParamsE --------------------------
	.section	.nv.shared._ZN7cutlass13device_kernelIN5flash11enable_sm90INS1_16FlashAttnFwdSm90INS1_25CollectiveMainloopFwdSm90ILi2EN4cute5tupleIJNS5_1CILi1EEES8_S8_EEENS6_IJNS7_ILi64EEESA_SA_EEELi512ENS_10bfloat16_tEfNS_4arch4Sm90ELb0ELb0ELb0ELb1ELb1ELb1ELb1ELb0ELb0ELb1ELb1ELb0EEENS1_21CollectiveEpilogueFwdINS6_IJSA_NS7_ILi512EEESA_EEES9_SC_SE_Li256ELb1ELb1ELb1ELb0EEENS1_36VarlenDynamicPersistentTileSchedulerILi64ELi64ELi256ELi128ELb1ELb1ELb1ELb0ELb1ELb1EEEEEEEEEvNT_6ParamsE,"aw",@nobits
	.sectionflags	@""
	.align	16
	.zero		1024


//--------------------- .nv.shared._ZN7cutlass13device_kernelIN5flash11enable_sm90INS1_16FlashAttnFwdSm90INS1_25CollectiveMainloopFwdSm90ILi2EN4cute5tupleIJNS5_1CILi1EEES8_S8_EEENS6_IJNS7_ILi64EEESA_SA_EEELi512ENS_10bfloat16_tEfNS_4arch4Sm90ELb0ELb1ELb0ELb0ELb1ELb0ELb0ELb0ELb0ELb1ELb1ELb0EEENS1_21CollectiveEpilogueFwdINS6_IJSA_NS7_ILi512EEESA_EEES9_SC_SE_Li256ELb0ELb1ELb1ELb0EEENS1_19SingleTileSchedulerILb0ELb1ELb1ELi64EEEEEEEEEvNT_6ParamsE --------------------------
	.section	.nv.shared._ZN7cutlass13device_kernelIN5flash11enable_sm90INS1_16FlashAttnFwdSm90INS1_25CollectiveMainloopFwdSm90ILi2EN4cute5tupleIJNS5_1CILi1EEES8_S8_EEENS6_IJNS7_ILi64EEESA_SA_EEELi512ENS_10bfloat16_tEfNS_4arch4Sm90ELb0ELb1ELb0ELb0ELb1ELb0ELb0ELb0ELb0ELb1ELb1ELb0EEENS1_21CollectiveEpilogueFwdINS6_IJSA_NS7_ILi512EEESA_EEES9_SC_SE_Li256ELb0ELb1ELb1ELb0EEENS1_19SingleTileSchedulerILb0ELb1ELb1ELi64EEEEEEEEEvNT_6ParamsE,"aw",@nobits
	.sectionflags	@""
	.align	16
	.zero		1024


//--------------------- .nv.shared._ZN7cutlass13device_kernelIN5flash11enable_sm90INS1_16FlashAttnFwdSm90INS1_25CollectiveMainloopFwdSm90ILi2EN4cute5tupleIJNS5_1CILi1EEES8_S8_EEENS6_IJNS7_ILi64EEESA_SA_EEELi512ENS_10bfloat16_tEfNS_4arch4Sm90ELb0ELb1ELb0ELb0ELb1ELb0ELb1ELb0ELb0ELb1ELb1ELb0EEENS1_21CollectiveEpilogueFwdINS6_IJSA_NS7_ILi512EEESA_EEES9_SC_SE_Li256ELb0ELb1ELb1ELb0EEENS1_19SingleTileSchedulerILb0ELb1ELb1ELi64EEEEEEEEEvNT_6ParamsE --------------------------
	.section	.nv.shared._ZN7cutlass13device_kernelIN5flash11enable_sm90INS1_16FlashAttnFwdSm90INS1_25CollectiveMainloopFwdSm90ILi2EN4cute5tupleIJNS5_1CILi1EEES8_S8_EEENS6_IJNS7_ILi64EEESA_SA_EEELi512ENS_10bfloat16_tEfNS_4arch4Sm90ELb0ELb1ELb0ELb0ELb1ELb0ELb1ELb0ELb0ELb1ELb1ELb0EEENS1_21CollectiveEpilogueFwdINS6_IJSA_NS7_ILi512EEESA_EEES9_SC_SE_Li256ELb0ELb1ELb1ELb0EEENS1_19SingleTileSchedulerILb0ELb1ELb1ELi64EEEEEEEEEvNT_6ParamsE,"aw",@nobits
	.sectionflags	@""
	.align	16
	.zero		1024


//--------------------- .nv.shared._ZN7cutlass13device_kernelIN5flash11enable_sm90INS1_16FlashAttnFwdSm90INS1_25CollectiveMainloopFwdSm90ILi2EN4cute5tupleIJNS5_1CILi1EEES8_S8_EEENS6_IJNS7_ILi64EEESA_SA_EEELi512ENS_10bfloat16_tEfNS_4arch4Sm90ELb0ELb1ELb0ELb1ELb1ELb0ELb0ELb0ELb0ELb1ELb1ELb0EEENS1_21CollectiveEpilogueFwdINS6_IJSA_NS7_ILi512EEESA_EEES9_SC_SE_Li256ELb1ELb1ELb1ELb0EEENS1_36VarlenDynamicPersistentTileSchedulerILi64ELi64ELi256ELi128ELb1ELb1ELb1ELb1ELb0ELb1EEEEEEEEEvNT_6ParamsE --------------------------
	.section	.nv.shared._ZN7cutlass13device_kernelIN5flash11enable_sm90INS1_16FlashAttnFwdSm90INS1_25CollectiveMainloopFwdSm90ILi2EN4cute5tupleIJNS5_1CILi1EEES8_S8_EEENS6_IJNS7_ILi64EEESA_SA_EEELi512ENS_10bfloat16_tEfNS_4arch4Sm90ELb0ELb1ELb0ELb1ELb1ELb0ELb0ELb0ELb0ELb1ELb1ELb0EEENS1_21CollectiveEpilogueFwdINS6_IJSA_NS7_ILi512EEESA_EEES9_SC_SE_Li256ELb1ELb1ELb1ELb0EEENS1_36VarlenDynamicPersistentTileSchedulerILi64ELi64ELi256ELi128ELb1ELb1ELb1ELb1ELb0ELb1EEEEEEEEEvNT_6ParamsE,"aw",@nobits
	.sectionflags	@""
	.align	16
	.zero		1024


//--------------------- .nv.shared._ZN7cutlass13device_kernelIN5flash11enable_sm90INS1_16FlashAttnFwdSm90INS1_25CollectiveMainloopFwdSm90ILi2EN4cute5tupleIJNS5_1CILi1EEES8_S8_EEENS6_IJNS7_ILi64EEESA_SA_EEELi512ENS_10bfloat16_tEfNS_4arch4Sm90ELb0ELb1ELb0ELb1ELb1ELb1ELb0ELb0ELb0ELb1ELb1ELb0EEENS1_21CollectiveEpilogueFwdINS6_IJSA_NS7_ILi512EEESA_EEES9_SC_SE_Li256ELb1ELb1ELb1ELb0EEENS1_36VarlenDynamicPersistentTileSchedulerILi64ELi64ELi256ELi128ELb1ELb1ELb1ELb1ELb0ELb1EEEEEEEEEvNT_6ParamsE --------------------------
	.section	.nv.shared._ZN7cutlass13device_kernelIN5flash11enable_sm90INS1_16FlashAttnFwdSm90INS1_25CollectiveMainloopFwdSm90ILi2EN4cute5tupleIJNS5_1CILi1EEES8_S8_EEENS6_IJNS7_ILi64EEESA_SA_EEELi512ENS_10bfloat16_tEfNS_4arch4Sm90ELb0ELb1ELb0ELb1ELb1ELb1ELb0ELb0ELb0ELb1ELb1ELb0EEENS1_21CollectiveEpilogueFwdINS6_IJSA_NS7_ILi512EEESA_EEES9_SC_SE_Li256ELb1ELb1ELb1ELb0EEENS1_36VarlenDynamicPersistentTileSchedulerILi64ELi64ELi256ELi128ELb1ELb1ELb1ELb1ELb0ELb1EEEEEEEEEvNT_6ParamsE,"aw",@nobits
	.sectionflags	@""
	.align	16
	.zero		1024


//--------------------- .nv.shared._ZN7cutlass13device_kernelIN5flash11enable_sm90INS1_16FlashAttnFwdSm90INS1_25CollectiveMainloopFwdSm90ILi2EN4cute5tupleIJNS5_1CILi1EEES8_S8_EEENS6_IJNS7_ILi64EEESA_SA_EEELi512ENS_10bfloat16_tEfNS_4arch4Sm90ELb0ELb1ELb0ELb1ELb1ELb0ELb1ELb0ELb0ELb1ELb1ELb0EEENS1_21CollectiveEpilogueFwdINS6_IJSA_NS7_ILi512EEESA_EEES9_SC_SE_Li256ELb1ELb1ELb1ELb0EEENS1_36VarlenDynamicPersistentTileSchedulerILi64ELi64ELi256ELi128ELb1ELb1ELb1ELb1ELb0ELb1EEEEEEEEEvNT_6ParamsE --------------------------
	.section	.nv.shared._ZN7cutlass13device_kernelIN5flash11enable_sm90INS1_16FlashAttnFwdSm90INS1_25CollectiveMainloopFwdSm90ILi2EN4cute5tupleIJNS5_1CILi1EEES8_S8_EEENS6_IJNS7_ILi64EEESA_SA_EEELi512ENS_10bfloat16_tEfNS_4arch4Sm90ELb0ELb1ELb0ELb1ELb1ELb0ELb1ELb0ELb0ELb1ELb1ELb0EEENS1_21CollectiveEpilogueFwdINS6_IJSA_NS7_ILi512EEESA_EEES9_SC_SE_Li256ELb1ELb1ELb1ELb0EEENS1_36VarlenDynamicPersistentTileSchedulerILi64ELi64ELi256ELi128ELb1ELb1ELb1ELb1ELb0ELb1EEEEEEEEEvNT_6ParamsE,"aw",@nobits
	.sectionflags	@""
	.align	16
	.zero		1024


//--------------------- .nv.shared._ZN7cutlass13device_kernelIN5flash11enable_sm90INS1_16FlashAttnFwdSm90INS1_25CollectiveMainloopFwdSm90ILi2EN4cute5tupleIJNS5_1CILi1EEES8_S8_EEENS6_IJNS7_ILi64EEESA_SA_EEELi512ENS_10bfloat16_tEfNS_4arch4Sm90ELb0ELb1ELb0ELb1ELb1ELb1ELb1ELb0ELb0ELb1ELb1ELb0EEENS1_21CollectiveEpilogueFwdINS6_IJSA_NS7_ILi512EEESA_EEES9_SC_SE_Li256ELb1ELb1ELb1ELb0EEENS1_36VarlenDynamicPersistentTileSchedulerILi64ELi64ELi256ELi128ELb1ELb1ELb1ELb1ELb0ELb1EEEEEEEEEvNT_6ParamsE --------------------------
	.section	.nv.shared._ZN7cutlass13device_kernelIN5flash11enable_sm90INS1_16FlashAttnFwdSm90INS1_25CollectiveMainloopFwdSm90ILi2EN4cute5tupleIJNS5_1CILi1EEES8_S8_EEENS6_IJNS7_ILi64EEESA_SA_EEELi512ENS_10bfloat16_tEfNS_4arch4Sm90ELb0ELb1ELb0ELb1ELb1ELb1ELb1ELb0ELb0ELb1ELb1ELb0EEENS1_21CollectiveEpilogueFwdINS6_IJSA_NS7_ILi512EEESA_EEES9_SC_SE_Li256ELb1ELb1ELb1ELb0EEENS1_36VarlenDynamicPersistentTileSchedulerILi64ELi64ELi256ELi128ELb1ELb1ELb1ELb1ELb0ELb1EEEEEEEEEvNT_6ParamsE,"aw",@nobits
	.sectionflags	@""
	.align	16
	.zero		1024


//--------------------- .nv.shared._ZN7cutlass13device_kernelIN5flash11enable_sm90INS1_16FlashAttnFwdSm90INS1_25CollectiveMainloopFwdSm90ILi2EN4cute5tupleIJNS5_1CILi1EEES8_S8_EEENS6_IJNS7_ILi64EEESA_SA_EEELi512ENS_10bfloat16_tEfNS_4arch4Sm90ELb1ELb0ELb0ELb0ELb1ELb0ELb0ELb0ELb0ELb1ELb1ELb0EEENS1_21CollectiveEpilogueFwdINS6_IJSA_NS7_ILi512EEESA_EEES9_SC_SE_Li256ELb0ELb1ELb1ELb0EEENS1_19SingleTileSchedulerILb0ELb1ELb1ELi64EEEEEEEEEvNT_6ParamsE --------------------------
	.section	.nv.shared._ZN7cutlass13device_kernelIN5flash11enable_sm90INS1_16FlashAttnFwdSm90INS1_25CollectiveMainloopFwdSm90ILi2EN4cute5tupleIJNS5_1CILi1EEES8_S8_EEENS6_IJNS7_ILi64EEESA_SA_EEELi512ENS_10bfloat16_tEfNS_4arch4Sm90ELb1ELb0ELb0ELb0ELb1ELb0ELb0ELb0ELb0ELb1ELb1ELb0EEENS1_21CollectiveEpilogueFwdINS6_IJSA_NS7_ILi512EEESA_EEES9_SC_SE_Li256ELb0ELb1ELb1ELb0EEENS1_19SingleTileSchedulerILb0ELb1ELb1ELi64EEEEEEEEEvNT_6ParamsE,"aw",@nobits
	.sectionflags	@""
	.align	16
	.zero		1024


//--------------------- .nv.shared._ZN7cutlass13device_kernelIN5flash11enable_sm90INS1_16FlashAttnFwdSm90INS1_25CollectiveMainloopFwdSm90ILi2EN4cute5tupleIJNS5_1CILi1EEES8_S8_EEENS6_IJNS7_ILi64EEESA_SA_EEELi512ENS_10bfloat16_tEfNS_4arch4Sm90ELb1ELb0ELb0ELb0ELb1ELb0ELb1ELb0ELb0ELb1ELb1ELb0EEENS1_21CollectiveEpilogueFwdINS6_IJSA_NS7_ILi512EEESA_EEES9_SC_SE_Li256ELb0ELb1ELb1ELb0EEENS1_19SingleTileSchedulerILb0ELb1ELb1ELi64EEEEEEEEEvNT_6ParamsE --------------------------
	.section	.nv.shared._ZN7cutlass13device_kernelIN5flash11enable_sm90INS1_16FlashAttnFwdSm90INS1_25CollectiveMainloopFwdSm90ILi2EN4cute5tupleIJNS5_1CILi1EEES8_S8_EEENS6_IJNS7_ILi64EEESA_SA_EEELi512ENS_10bfloat16_tEfNS_4arch4Sm90ELb1ELb0ELb0ELb0ELb1ELb0ELb1ELb0ELb0ELb1ELb1ELb0EEENS1_21CollectiveEpilogueFwdINS6_IJSA_NS7_ILi512EEESA_EEES9_SC_SE_Li256ELb0ELb1ELb1ELb0EEENS1_19SingleTileSchedulerILb0ELb1ELb1ELi64EEEEEEEEEvNT_6ParamsE,"aw",@nobits
	.sectionflags	@""
	.align	16
	.zero		1024


//--------------------- .nv.shared._ZN7cutlass13device_kernelIN5flash11enable_sm90INS1_16FlashAttnFwdSm90INS1_25CollectiveMainloopFwdSm90ILi2EN4cute5tupleIJNS5_1CILi1EEES8_S8_EEENS6_IJNS7_ILi64EEESA_SA_EEELi512ENS_10bfloat16_tEfNS_4arch4Sm90ELb1ELb0ELb0ELb1ELb1ELb0ELb0ELb0ELb0ELb1ELb1ELb0EEENS1_21CollectiveEpilogueFwdINS6_IJSA_NS7_ILi512EEESA_EEES9_SC_SE_Li256ELb1ELb1ELb1ELb0EEENS1_36VarlenDynamicPersistentTileSchedulerILi64ELi64ELi256ELi128ELb1ELb1ELb1ELb1ELb1ELb1EEEEEEEEEvNT_6ParamsE --------------------------
	.section	.nv.shared._ZN7cutlass13device_kernelIN5flash11enable_sm90INS1_16FlashAttnFwdSm90INS1_25CollectiveMainloopFwdSm90ILi2EN4cute5tupleIJNS5_1CILi1EEES8_S8_EEENS6_IJNS7_ILi64EEESA_SA_EEELi512ENS_10bfloat16_tEfNS_4arch4Sm90ELb1ELb0ELb0ELb1ELb1ELb0ELb0ELb0ELb0ELb1ELb1ELb0EEENS1_21CollectiveEpilogueFwdINS6_IJSA_NS7_ILi512EEESA_EEES9_SC_SE_Li256ELb1ELb1ELb1ELb0EEENS1_36VarlenDynamicPersistentTileSchedulerILi64ELi64ELi256ELi128ELb1ELb1ELb1ELb1ELb1ELb1EEEEEEEEEvNT_6ParamsE,"aw",@nobits
	.sectionflags	@""
	.align	16
	.zero		1024


//--------------------- .nv.shared._ZN7cutlass13device_kernelIN5flash11enable_sm90INS1_16FlashAttnFwdSm90INS1_25CollectiveMainloopFwdSm90ILi2EN4cute5tupleIJNS5_1CILi1EEES8_S8_EEENS6_IJNS7_ILi64EEESA_SA_EEELi512ENS_10bfloat16_tEfNS_4arch4Sm90ELb1ELb0ELb0ELb1ELb1ELb1ELb0ELb0ELb0ELb1ELb1ELb0EEENS1_21CollectiveEpilogueFwdINS6_IJSA_NS7_ILi512EEESA_EEES9_SC_SE_Li256ELb1ELb1ELb1ELb0EEENS1_36VarlenDynamicPersistentTileSchedulerILi64ELi64ELi256ELi128ELb1ELb1ELb1ELb1ELb1ELb1EEEEEEEEEvNT_6ParamsE --------------------------
	.section	.nv.shared._ZN7cutlass13device_kernelIN5flash11enable_sm90INS1_16FlashAttnFwdSm90INS1_25CollectiveMainloopFwdSm90ILi2EN4cute5tupleIJNS5_1CILi1EEES8_S8_EEENS6_IJNS7_ILi64EEESA_SA_EEELi512ENS_10bfloat16_tEfNS_4arch4Sm90ELb1ELb0ELb0ELb1ELb1ELb1ELb0ELb0ELb0ELb1ELb1ELb0EEENS1_21CollectiveEpilogueFwdINS6_IJSA_NS7_ILi512EEESA_EEES9_SC_SE_Li256ELb1ELb1ELb1ELb0EEENS1_36VarlenDynamicPersistentTileSchedulerILi64ELi64ELi256ELi128ELb1ELb1ELb1ELb1ELb1ELb1EEEEEEEEEvNT_6ParamsE,"aw",@nobits
	.sectionflags	@""
	.align	16
	.zero		1024


//--------------------- .nv.shared._ZN7cutlass13device_kernelIN5flash11enable_sm90INS1_16FlashAttnFwdSm90INS1_25CollectiveMainloopFwdSm90ILi2EN4cute5tupleIJNS5_1CILi1EEES8_S8_EEENS6_IJNS7_ILi64EEESA_SA_EEELi512ENS_10bfloat16_tEfNS_4arch4Sm90ELb1ELb0ELb0ELb1ELb1ELb0ELb1ELb0ELb0ELb1ELb1ELb0EEENS1_21CollectiveEpilogueFwdINS6_IJSA_NS7_ILi512EEESA_EEES9_SC_SE_Li256ELb1ELb1ELb1ELb0EEENS1_36VarlenDynamicPersistentTileSchedulerILi64ELi64ELi256ELi128ELb1ELb1ELb1ELb1ELb1ELb1EEEEEEEEEvNT_6ParamsE --------------------------
	.section	.nv.shared._ZN7cutlass13device_kernelIN5flash11enable_sm90INS1_16FlashAttnFwdSm90INS1_25CollectiveMainloopFwdSm90ILi2EN4cute5tupleIJNS5_1CILi1EEES8_S8_EEENS6_IJNS7_ILi64EEESA_SA_EEELi512ENS_10bfloat16_tEfNS_4arch4Sm90ELb1ELb0ELb0ELb1ELb1ELb0ELb1ELb0ELb0ELb1ELb1ELb0EEENS1_21CollectiveEpilogueFwdINS6_IJSA_NS7_ILi512EEESA_EEES9_SC_SE_Li256ELb1ELb1ELb1ELb0EEENS1_36VarlenDynamicPersistentTileSchedulerILi64ELi64ELi256ELi128ELb1ELb1ELb1ELb1ELb1ELb1EEEEEEEEEvNT_6ParamsE,"aw",@nobits
	.sectionflags	@""
	.align	16
	.zero		1024


//--------------------- .nv.shared._ZN7cutlass13device_kernelIN5flash11enable_sm90INS1_16FlashAttnFwdSm90INS1_25CollectiveMainloopFwdSm90ILi2EN4cute5tupleIJNS5_1CILi1EEES8_S8_EEENS6_IJNS7_ILi64EEESA_SA_EEELi512ENS_10bfloat16_tEfNS_4arch4Sm90ELb1ELb0ELb0ELb1ELb1ELb1ELb1ELb0ELb0ELb1ELb1ELb0EEENS1_21CollectiveEpilogueFwdINS6_IJSA_NS7_ILi512EEESA_EEES9_SC_SE_Li256ELb1ELb1ELb1ELb0EEENS1_36VarlenDynamicPersistentTileSchedulerILi64ELi64ELi256ELi128ELb1ELb1ELb1ELb1ELb1ELb1EEEEEEEEEvNT_6ParamsE --------------------------
	.section	.nv.shared._ZN7cutlass13device_kernelIN5flash11enable_sm90INS1_16FlashAttnFwdSm90INS1_25CollectiveMainloopFwdSm90ILi2EN4cute5tupleIJNS5_1CILi1EEES8_S8_EEENS6_IJNS7_ILi64EEESA_SA_EEELi512ENS_10bfloat16_tEfNS_4arch4Sm90ELb1ELb0ELb0ELb1ELb1ELb1ELb1ELb0ELb0ELb1ELb1ELb0EEENS1_21CollectiveEpilogueFwdINS6_IJSA_NS7_ILi512EEESA_EEES9_SC_SE_Li256ELb1ELb1ELb1ELb0EEENS1_36VarlenDynamicPersistentTileSchedulerILi64ELi64ELi256ELi128ELb1ELb1ELb1ELb1ELb1ELb1EEEEEEEEEvNT_6ParamsE,"aw",@nobits
	.sectionflags	@""
	.align	16
	.zero		1024


//--------------------- .nv.constant0._ZN7cutlass13device_kernelIN5flash11enable_sm90INS1_16FlashAttnFwdSm90INS1_25CollectiveMainloopFwdSm90ILi2EN4cute5tupleIJNS5_1CILi1EEES8_S8_EEENS6_IJNS7_ILi64EEESA_SA_EEELi512ENS_10bfloat16_tEfNS_4arch4Sm90ELb0ELb0ELb0ELb0ELb1ELb0ELb0ELb0ELb0ELb1ELb1ELb0EEENS1_21CollectiveEpilogueFwdINS6_IJSA_NS7_ILi512EEESA_EEES9_SC_SE_Li256ELb0ELb1ELb1ELb0EEENS1_19SingleTileSchedulerILb0ELb1ELb1ELi64EEEEEEEEEvNT_6ParamsE --------------------------
	.section	.nv.constant0._ZN7cutlass13device_kernelIN5flash11enable_sm90INS1_16FlashAttnFwdSm90INS1_25CollectiveMainloopFwdSm90ILi2EN4cute5tupleIJNS5_1CILi1EEES8_S8_EEENS6_IJNS7_ILi64EEESA_SA_EEELi512ENS_10bfloat16_tEfNS_4arch4Sm90ELb0ELb0ELb0ELb0ELb1ELb0ELb0ELb0ELb0ELb1ELb1ELb0EEENS1_21CollectiveEpilogueFwdINS6_IJSA_NS7_ILi512EEESA_EEES9_SC_SE_Li256ELb0ELb1ELb1ELb0EEENS1_19SingleTileSchedulerILb0ELb1ELb1ELi64EEEEEEEEEvNT_6ParamsE,"a",@progbits
	.sectionflags	@""
	.align	4
.nv.constant0._ZN7cutlass13device_kernelIN5flash11enable_sm90INS1_16FlashAttnFwdSm90INS1_25CollectiveMainloopFwdSm90ILi2EN4cute5tupleIJNS5_1CILi1EEES8_S8_EEENS6_IJNS7_ILi64EEESA_SA_EEELi512ENS_10bfloat16_tEfNS_4arch4Sm90ELb0ELb0ELb0ELb0ELb1ELb0ELb0ELb0ELb0ELb1ELb1ELb0EEENS1_21CollectiveEpilogueFwdINS6_IJSA_NS7_ILi512EEESA_EEES9_SC_SE_Li256ELb0ELb1ELb1ELb0EEENS1_19SingleTileSchedulerILb0ELb1ELb1ELi64EEEEEEEEEvNT_6ParamsE:
	.zero		3200


//--------------------- .nv.constant0._ZN7cutlass13device_kernelIN5flash11enable_sm90INS1_16FlashAttnFwdSm90INS1_25CollectiveMainloopFwdSm90ILi2EN4cute5tupleIJNS5_1CILi1EEES8_S8_EEENS6_IJNS7_ILi64EEESA_SA_EEELi512ENS_10bfloat16_tEfNS_4arch4Sm90ELb0ELb0ELb0ELb0ELb1ELb0ELb1ELb0ELb0ELb1ELb1ELb0EEENS1_21CollectiveEpilogueFwdINS6_IJSA_NS7_ILi512EEESA_EEES9_SC_SE_Li256ELb0ELb1ELb1ELb0EEENS1_19SingleTileSchedulerILb0ELb1ELb1ELi64EEEEEEEEEvNT_6ParamsE --------------------------
	.section	.nv.constant0._ZN7cutlass13device_kernelIN5flash11enable_sm90INS1_16FlashAttnFwdSm90INS1_25CollectiveMainloopFwdSm90ILi2EN4cute5tupleIJNS5_1CILi1EEES8_S8_EEENS6_IJNS7_ILi64EEESA_SA_EEELi512ENS_10bfloat16_tEfNS_4arch4Sm90ELb0ELb0ELb0ELb0ELb1ELb0ELb1ELb0ELb0ELb1ELb1ELb0EEENS1_21CollectiveEpilogueFwdINS6_IJSA_NS7_ILi512EEESA_EEES9_SC_SE_Li256ELb0ELb1ELb1ELb0EEENS1_19SingleTileSchedulerILb0ELb1ELb1ELi64EEEEEEEEEvNT_6ParamsE,"a",@progbits
	.sectionflags	@""
	.align	4
.nv.constant0._ZN7cutlass13device_kernelIN5flash11enable_sm90INS1_16FlashAttnFwdSm90INS1_25CollectiveMainloopFwdSm90ILi2EN4cute5tupleIJNS5_1CILi1EEES8_S8_EEENS6_IJNS7_ILi64EEESA_SA_EEELi512ENS_10bfloat16_tEfNS_4arch4Sm90ELb0ELb0ELb0ELb0ELb1ELb0ELb1ELb0ELb0ELb1ELb1ELb0EEENS1_21CollectiveEpilogueFwdINS6_IJSA_NS7_ILi512EEESA_EEES9_SC_SE_Li256ELb0ELb1ELb1ELb0EEENS1_19SingleTileSchedulerILb0ELb1ELb1ELi64EEEEEEEEEvNT_6ParamsE:
	.zero		3456


//--------------------- .nv.constant0._ZN7cutlass13device_kernelIN5flash11enable_sm90INS1_16FlashAttnFwdSm90INS1_25CollectiveMainloopFwdSm90ILi2EN4cute5tupleIJNS5_1CILi1EEES8_S8_EEENS6_IJNS7_ILi64EEESA_SA_EEELi512ENS_10bfloat16_tEfNS_4arch4Sm90ELb0ELb0ELb0ELb1ELb1ELb0ELb0ELb0ELb0ELb1ELb1ELb0EEENS1_21CollectiveEpilogueFwdINS6_IJSA_NS7_ILi512EEESA_EEES9_SC_SE_Li256ELb1ELb1ELb1ELb0EEENS1_36VarlenDynamicPersistentTileSchedulerILi64ELi64ELi256ELi128ELb1ELb1ELb1ELb0ELb1ELb1EEEEEEEEEvNT_6ParamsE --------------------------
	.section	.nv.constant0._ZN7cutlass13device_kernelIN5flash11enable_sm90INS1_16FlashAttnFwdSm90INS1_25CollectiveMainloopFwdSm90ILi2EN4cute5tupleIJNS5_1CILi1EEES8_S8_EEENS6_IJNS7_ILi64EEESA_SA_EEELi512ENS_10bfloat16_tEfNS_4arch4Sm90ELb0ELb0ELb0ELb1ELb1ELb0ELb0ELb0ELb0ELb1ELb1ELb0EEENS1_21CollectiveEpilogueFwdINS6_IJSA_NS7_ILi512EEESA_EEES9_SC_SE_Li256ELb1ELb1ELb1ELb0EEENS1_36VarlenDynamicPersistentTileSchedulerILi64ELi64ELi256ELi128ELb1ELb1ELb1ELb0ELb1ELb1EEEEEEEEEvNT_6ParamsE,"a",@progbits
	.sectionflags	@""
	.align	4
.nv.constant0._ZN7cutlass13device_kernelIN5flash11enable_sm90INS1_16FlashAttnFwdSm90INS1_25CollectiveMainloopFwdSm90ILi2EN4cute5tupleIJNS5_1CILi1EEES8_S8_EEENS6_IJNS7_ILi64EEESA_SA_EEELi512ENS_10bfloat16_tEfNS_4arch4Sm90ELb0ELb0ELb0ELb1ELb1ELb0ELb0ELb0ELb0ELb1ELb1ELb0EEENS1_21CollectiveEpilogueFwdINS6_IJSA_NS7_ILi512EEESA_EEES9_SC_SE_Li256ELb1ELb1ELb1ELb0EEENS1_36VarlenDynamicPersistentTileSchedulerILi64ELi64ELi256ELi128ELb1ELb1ELb1ELb0ELb1ELb1EEEEEEEEEvNT_6ParamsE:
	.zero		3328


//--------------------- .nv.constant0._ZN7cutlass13device_kernelIN5flash11enable_sm90INS1_16FlashAttnFwdSm90INS1_25CollectiveMainloopFwdSm90ILi2EN4cute5tupleIJNS5_1CILi1EEES8_S8_EEENS6_IJNS7_ILi64EEESA_SA_EEELi512ENS_10bfloat16_tEfNS_4arch4Sm90ELb0ELb0ELb0ELb1ELb1ELb1ELb0ELb0ELb0ELb1ELb1ELb0EEENS1_21CollectiveEpilogueFwdINS6_IJSA_NS7_ILi512EEESA_EEES9_SC_SE_Li256ELb1ELb1ELb1ELb0EEENS1_36VarlenDynamicPersistentTileSchedulerILi64ELi64ELi256ELi128ELb1ELb1ELb1ELb0ELb1ELb1EEEEEEEEEvNT_6ParamsE --------------------------
	.section	.nv.constant0._ZN7cutlass13device_kernelIN5flash11enable_sm90INS1_16FlashAttnFwdSm90INS1_25CollectiveMainloopFwdSm90ILi2EN4cute5tupleIJNS5_1CILi1EEES8_S8_EEENS6_IJNS7_ILi64EEESA_SA_EEELi512ENS_10bfloat16_tEfNS_4arch4Sm90ELb0ELb0ELb0ELb1ELb1ELb1ELb0ELb0ELb0ELb1ELb1ELb0EEENS1_21CollectiveEpilogueFwdINS6_IJSA_NS7_ILi512EEESA_EEES9_SC_SE_Li256ELb1ELb1ELb1ELb0EEENS1_36VarlenDynamicPersistentTileSchedulerILi64ELi64ELi256ELi128ELb1ELb1ELb1ELb0ELb1ELb1EEEEEEEEEvNT_6ParamsE,"a",@progbits
	.sectionflags	@""
	.align	4
.nv.constant0._ZN7cutlass13device_kernelIN5flash11enable_sm90INS1_16FlashAttnFwdSm90INS1_25CollectiveMainloopFwdSm90ILi2EN4cute5tupleIJNS5_1CILi1EEES8_S8_EEENS6_IJNS7_ILi64EEESA_SA_EEELi512ENS_10bfloat16_tEfNS_4arch4Sm90ELb0ELb0ELb0ELb1ELb1ELb1ELb0ELb0ELb0ELb1ELb1ELb0EEENS1_21CollectiveEpilogueFwdINS6_IJSA_NS7_ILi512EEESA_EEES9_SC_SE_Li256ELb1ELb1ELb1ELb0EEENS1_36VarlenDynamicPersistentTileSchedulerILi64ELi64ELi256ELi128ELb1ELb1ELb1ELb0ELb1ELb1EEEEEEEEEvNT_6ParamsE:
	.zero		3328


//--------------------- .nv.constant0._ZN7cutlass13device_kernelIN5flash11enable_sm90INS1_16FlashAttnFwdSm90INS1_25CollectiveMainloopFwdSm90ILi2EN4cute5tupleIJNS5_1CILi1EEES8_S8_EEENS6_IJNS7_ILi64EEESA_SA_EEELi512ENS_10bfloat16_tEfNS_4arch4Sm90ELb0ELb0ELb0ELb1ELb1ELb0ELb1ELb0ELb0ELb1ELb1ELb0EEENS1_21CollectiveEpilogueFwdINS6_IJSA_NS7_ILi512EEESA_EEES9_SC_SE_Li256ELb1ELb1ELb1ELb0EEENS1_36VarlenDynamicPersistentTileSchedulerILi64ELi64ELi256ELi128ELb1ELb1ELb1ELb0ELb1ELb1EEEEEEEEEvNT_6ParamsE --------------------------
	.section	.nv.constant0._ZN7cutlass13device_kernelIN5flash11enable_sm90INS1_16FlashAttnFwdSm90INS1_25CollectiveMainloopFwdSm90ILi2EN4cute5tupleIJNS5_1CILi1EEES8_S8_EEENS6_IJNS7_ILi64EEESA_SA_EEELi512ENS_10bfloat16_tEfNS_4arch4Sm90ELb0ELb0ELb0ELb1ELb1ELb0ELb1ELb0ELb0ELb1ELb1ELb0EEENS1_21CollectiveEpilogueFwdINS6_IJSA_NS7_ILi512EEESA_EEES9_SC_SE_Li256ELb1ELb1ELb1ELb0EEENS1_36VarlenDynamicPersistentTileSchedulerILi64ELi64ELi256ELi128ELb1ELb1ELb1ELb0ELb1ELb1EEEEEEEEEvNT_6ParamsE,"a",@progbits
	.sectionflags	@""
	.align	4
.nv.constant0._ZN7cutlass13device_kernelIN5flash11enable_sm90INS1_16FlashAttnFwdSm90INS1_25CollectiveMainloopFwdSm90ILi2EN4cute5tupleIJNS5_1CILi1EEES8_S8_EEENS6_IJNS7_ILi64EEESA_SA_EEELi512ENS_10bfloat16_tEfNS_4arch4Sm90ELb0ELb0ELb0ELb1ELb1ELb0ELb1ELb0ELb0ELb1ELb1ELb0EEENS1_21CollectiveEpilogueFwdINS6_IJSA_NS7_ILi512EEESA_EEES9_SC_SE_Li256ELb1ELb1ELb1ELb0EEENS1_36VarlenDynamicPersistentTileSchedulerILi64ELi64ELi256ELi128ELb1ELb1ELb1ELb0ELb1ELb1EEEEEEEEEvNT_6ParamsE:
	.zero		3584


//--------------------- .nv.constant0._ZN7cutlass13device_kernelIN5flash11enable_sm90INS1_16FlashAttnFwdSm90INS1_25CollectiveMainloopFwdSm90ILi2EN4cute5tupleIJNS5_1CILi1EEES8_S8_EEENS6_IJNS7_ILi64EEESA_SA_EEELi512ENS_10bfloat16_tEfNS_4arch4Sm90ELb0ELb0ELb0ELb1ELb1ELb1ELb1ELb0ELb0ELb1ELb1ELb0EEENS1_21CollectiveEpilogueFwdINS6_IJSA_NS7_ILi512EEESA_EEES9_SC_SE_Li256ELb1ELb1ELb1ELb0EEENS1_36VarlenDynamicPersistentTileSchedulerILi64ELi64ELi256ELi128ELb1ELb1ELb1ELb0ELb1ELb1EEEEEEEEEvNT_6ParamsE --------------------------
	.section	.nv.constant0._ZN7cutlass13device_kernelIN5flash11enable_sm90INS1_16FlashAttnFwdSm90INS1_25CollectiveMainloopFwdSm90ILi2EN4cute5tupleIJNS5_1CILi1EEES8_S8_EEENS6_IJNS7_ILi64EEESA_SA_EEELi512ENS_10bfloat16_tEfNS_4arch4Sm90ELb0ELb0ELb0ELb1ELb1ELb1ELb1ELb0ELb0ELb1ELb1ELb0EEENS1_21CollectiveEpilogueFwdINS6_IJSA_NS7_ILi512EEESA_EEES9_SC_SE_Li256ELb1ELb1ELb1ELb0EEENS1_36VarlenDynamicPersistentTileSchedulerILi64ELi64ELi256ELi128ELb1ELb1ELb1ELb0ELb1ELb1EEEEEEEEEvNT_6ParamsE,"a",@progbits
	.sectionflags	@""
	.align	4
.nv.constant0._ZN7cutlass13device_kernelIN5flash11enable_sm90INS1_16FlashAttnFwdSm90INS1_25CollectiveMainloopFwdSm90ILi2EN4cute5tupleIJNS5_1CILi1EEES8_S8_EEENS6_IJNS7_ILi64EEESA_SA_EEELi512ENS_10bfloat16_tEfNS_4arch4Sm90ELb0ELb0ELb0ELb1ELb1ELb1ELb1ELb0ELb0ELb1ELb1ELb0EEENS1_21CollectiveEpilogueFwdINS6_IJSA_NS7_ILi512EEESA_EEES9_SC_SE_Li256ELb1ELb1ELb1ELb0EEENS1_36VarlenDynamicPersistentTileSchedulerILi64ELi64ELi256ELi128ELb1ELb1ELb1ELb0ELb1ELb1EEEEEEEEEvNT_6ParamsE:
	.zero		3584


//--------------------- .nv.constant0._ZN7cutlass13device_kernelIN5flash11enable_sm90INS1_16FlashAttnFwdSm90INS1_25CollectiveMainloopFwdSm90ILi2EN4cute5tupleIJNS5_1CILi1EEES8_S8_EEENS6_IJNS7_ILi64EEESA_SA_EEELi512ENS_10bfloat16_tEfNS_4arch4Sm90ELb0ELb1ELb0ELb0ELb1ELb0ELb0ELb0ELb0ELb1ELb1ELb0EEENS1_21CollectiveEpilogueFwdINS6_IJSA_NS7_ILi512EEESA_EEES9_SC_SE_Li256ELb0ELb1ELb1ELb0EEENS1_19SingleTileSchedulerILb0ELb1ELb1ELi64EEEEEEEEEvNT_6ParamsE --------------------------
	.section	.nv.constant0._ZN7cutlass13device_kernelIN5flash11enable_sm90INS1_16FlashAttnFwdSm90INS1_25CollectiveMainloopFwdSm90ILi2EN4cute5tupleIJNS5_1CILi1EEES8_S8_EEENS6_IJNS7_ILi64EEESA_SA_EEELi512ENS_10bfloat16_tEfNS_4arch4Sm90ELb0ELb1ELb0ELb0ELb1ELb0ELb0ELb0ELb0ELb1ELb1ELb0EEENS1_21CollectiveEpilogueFwdINS6_IJSA_NS7_ILi512EEESA_EEES9_SC_SE_Li256ELb0ELb1ELb1ELb0EEENS1_19SingleTileSchedulerILb0ELb1ELb1ELi64EEEEEEEEEvNT_6ParamsE,"a",@progbits
	.sectionflags	@""
	.align	4
.nv.constant0._ZN7cutlass13device_kernelIN5flash11enable_sm90INS1_16FlashAttnFwdSm90INS1_25CollectiveMainloopFwdSm90ILi2EN4cute5tupleIJNS5_1CILi1EEES8_S8_EEENS6_IJNS7_ILi64EEESA_SA_EEELi512ENS_10bfloat16_tEfNS_4arch4Sm90ELb0ELb1ELb0ELb0ELb1ELb0ELb0ELb0ELb0ELb1ELb1ELb0EEENS1_21CollectiveEpilogueFwdINS6_IJSA_NS7_ILi512EEESA_EEES9_SC_SE_Li256ELb0ELb1ELb1ELb0EEENS1_19SingleTileSchedulerILb0ELb1ELb1ELi64EEEEEEEEEvNT_6ParamsE:
	.zero		3200


//--------------------- .nv.constant0._ZN7cutlass13device_kernelIN5flash11enable_sm90INS1_16FlashAttnFwdSm90INS1_25CollectiveMainloopFwdSm90ILi2EN4cute5tupleIJNS5_1CILi1EEES8_S8_EEENS6_IJNS7_ILi64EEESA_SA_EEELi512ENS_10bfloat16_tEfNS_4arch4Sm90ELb0ELb1ELb0ELb0ELb1ELb0ELb1ELb0ELb0ELb1ELb1ELb0EEENS1_21CollectiveEpilogueFwdINS6_IJSA_NS7_ILi512EEESA_EEES9_SC_SE_Li256ELb0ELb1ELb1ELb0EEENS1_19SingleTileSchedulerILb0ELb1ELb1ELi64EEEEEEEEEvNT_6ParamsE --------------------------
	.section	.nv.constant0._ZN7cutlass13device_kernelIN5flash11enable_sm90INS1_16FlashAttnFwdSm90INS1_25CollectiveMainloopFwdSm90ILi2EN4cute5tupleIJNS5_1CILi1EEES8_S8_EEENS6_IJNS7_ILi64EEESA_SA_EEELi512ENS_10bfloat16_tEfNS_4arch4Sm90ELb0ELb1ELb0ELb0ELb1ELb0ELb1ELb0ELb0ELb1ELb1ELb0EEENS1_21CollectiveEpilogueFwdINS6_IJSA_NS7_ILi512EEESA_EEES9_SC_SE_Li256ELb0ELb1ELb1ELb0EEENS1_19SingleTileSchedulerILb0ELb1ELb1ELi64EEEEEEEEEvNT_6ParamsE,"a",@progbits
	.sectionflags	@""
	.align	4
.nv.constant0._ZN7cutlass13device_kernelIN5flash11enable_sm90INS1_16FlashAttnFwdSm90INS1_25CollectiveMainloopFwdSm90ILi2EN4cute5tupleIJNS5_1CILi1EEES8_S8_EEENS6_IJNS7_ILi64EEESA_SA_EEELi512ENS_10bfloat16_tEfNS_4arch4Sm90ELb0ELb1ELb0ELb0ELb1ELb0ELb1ELb0ELb0ELb1ELb1ELb0EEENS1_21CollectiveEpilogueFwdINS6_IJSA_NS7_ILi512EEESA_EEES9_SC_SE_Li256ELb0ELb1ELb1ELb0EEENS1_19SingleTileSchedulerILb0ELb1ELb1ELi64EEEEEEEEEvNT_6ParamsE:
	.zero		3456


//--------------------- .nv.constant0._ZN7cutlass13device_kernelIN5flash11enable_sm90INS1_16FlashAttnFwdSm90INS1_25CollectiveMainloopFwdSm90ILi2EN4cute5tupleIJNS5_1CILi1EEES8_S8_EEENS6_IJNS7_ILi64EEESA_SA_EEELi512ENS_10bfloat16_tEfNS_4arch4Sm90ELb0ELb1ELb0ELb1ELb1ELb0ELb0ELb0ELb0ELb1ELb1ELb0EEENS1_21CollectiveEpilogueFwdINS6_IJSA_NS7_ILi512EEESA_EEES9_SC_SE_Li256ELb1ELb1ELb1ELb0EEENS1_36VarlenDynamicPersistentTileSchedulerILi64ELi64ELi256ELi128ELb1ELb1ELb1ELb1ELb0ELb1EEEEEEEEEvNT_6ParamsE --------------------------
	.section	.nv.constant0._ZN7cutlass13device_kernelIN5flash11enable_sm90INS1_16FlashAttnFwdSm90INS1_25CollectiveMainloopFwdSm90ILi2EN4cute5tupleIJNS5_1CILi1EEES8_S8_EEENS6_IJNS7_ILi64EEESA_SA_EEELi512ENS_10bfloat16_tEfNS_4arch4Sm90ELb0ELb1ELb0ELb1ELb1ELb0ELb0ELb0ELb0ELb1ELb1ELb0EEENS1_21CollectiveEpilogueFwdINS6_IJSA_NS7_ILi512EEESA_EEES9_SC_SE_Li256ELb1ELb1ELb1ELb0EEENS1_36VarlenDynamicPersistentTileSchedulerILi64ELi64ELi256ELi128ELb1ELb1ELb1ELb1ELb0ELb1EEEEEEEEEvNT_6ParamsE,"a",@progbits
	.sectionflags	@""
	.align	4
.nv.constant0._ZN7cutlass13device_kernelIN5flash11enable_sm90INS1_16FlashAttnFwdSm90INS1_25CollectiveMainloopFwdSm90ILi2EN4cute5tupleIJNS5_1CILi1EEES8_S8_EEENS6_IJNS7_ILi64EEESA_SA_EEELi512ENS_10bfloat16_tEfNS_4arch4Sm90ELb0ELb1ELb0ELb1ELb1ELb0ELb0ELb0ELb0ELb1ELb1ELb0EEENS1_21CollectiveEpilogueFwdINS6_IJSA_NS7_ILi512EEESA_EEES9_SC_SE_Li256ELb1ELb1ELb1ELb0EEENS1_36VarlenDynamicPersistentTileSchedulerILi64ELi64ELi256ELi128ELb1ELb1ELb1ELb1ELb0ELb1EEEEEEEEEvNT_6ParamsE:
	.zero		3328


//--------------------- .nv.constant0._ZN7cutlass13device_kernelIN5flash11enable_sm90INS1_16FlashAttnFwdSm90INS1_25CollectiveMainloopFwdSm90ILi2EN4cute5tupleIJNS5_1CILi1EEES8_S8_EEENS6_IJNS7_ILi64EEESA_SA_EEELi512ENS_10bfloat16_tEfNS_4arch4Sm90ELb0ELb1ELb0ELb1ELb1ELb1ELb0ELb0ELb0ELb1ELb1ELb0EEENS1_21CollectiveEpilogueFwdINS6_IJSA_NS7_ILi512EEESA_EEES9_SC_SE_Li256ELb1ELb1ELb1ELb0EEENS1_36VarlenDynamicPersistentTileSchedulerILi64ELi64ELi256ELi128ELb1ELb1ELb1ELb1ELb0ELb1EEEEEEEEEvNT_6ParamsE --------------------------
	.section	.nv.constant0._ZN7cutlass13device_kernelIN5flash11enable_sm90INS1_16FlashAttnFwdSm90INS1_25CollectiveMainloopFwdSm90ILi2EN4cute5tupleIJNS5_1CILi1EEES8_S8_EEENS6_IJNS7_ILi64EEESA_SA_EEELi512ENS_10bfloat16_tEfNS_4arch4Sm90ELb0ELb1ELb0ELb1ELb1ELb1ELb0ELb0ELb0ELb1ELb1ELb0EEENS1_21CollectiveEpilogueFwdINS6_IJSA_NS7_ILi512EEESA_EEES9_SC_SE_Li256ELb1ELb1ELb1ELb0EEENS1_36VarlenDynamicPersistentTileSchedulerILi64ELi64ELi256ELi128ELb1ELb1ELb1ELb1ELb0ELb1EEEEEEEEEvNT_6ParamsE,"a",@progbits
	.sectionflags	@""
	.align	4
.nv.constant0._ZN7cutlass13device_kernelIN5flash11enable_sm90INS1_16FlashAttnFwdSm90INS1_25CollectiveMainloopFwdSm90ILi2EN4cute5tupleIJNS5_1CILi1EEES8_S8_EEENS6_IJNS7_ILi64EEESA_SA_EEELi512ENS_10bfloat16_tEfNS_4arch4Sm90ELb0ELb1ELb0ELb1ELb1ELb1ELb0ELb0ELb0ELb1ELb1ELb0EEENS1_21CollectiveEpilogueFwdINS6_IJSA_NS7_ILi512EEESA_EEES9_SC_SE_Li256ELb1ELb1ELb1ELb0EEENS1_36VarlenDynamicPersistentTileSchedulerILi64ELi64ELi256ELi128ELb1ELb1ELb1ELb1ELb0ELb1EEEEEEEEEvNT_6ParamsE:
	.zero		3328


//--------------------- .nv.constant0._ZN7cutlass13device_kernelIN5flash11enable_sm90INS1_16FlashAttnFwdSm90INS1_25CollectiveMainloopFwdSm90ILi2EN4cute5tupleIJNS5_1CILi1EEES8_S8_EEENS6_IJNS7_ILi64EEESA_SA_EEELi512ENS_10bfloat16_tEfNS_4arch4Sm90ELb0ELb1ELb0ELb1ELb1ELb0ELb1ELb0ELb0ELb1ELb1ELb0EEENS1_21CollectiveEpilogueFwdINS6_IJSA_NS7_ILi512EEESA_EEES9_SC_SE_Li256ELb1ELb1ELb1ELb0EEENS1_36VarlenDynamicPersistentTileSchedulerILi64ELi64ELi256ELi128ELb1ELb1ELb1ELb1ELb0ELb1EEEEEEEEEvNT_6ParamsE --------------------------
	.section	.nv.constant0._ZN7cutlass13device_kernelIN5flash11enable_sm90INS1_16FlashAttnFwdSm90INS1_25CollectiveMainloopFwdSm90ILi2EN4cute5tupleIJNS5_1CILi1EEES8_S8_EEENS6_IJNS7_ILi64EEESA_SA_EEELi512ENS_10bfloat16_tEfNS_4arch4Sm90ELb0ELb1ELb0ELb1ELb1ELb0ELb1ELb0ELb0ELb1ELb1ELb0EEENS1_21CollectiveEpilogueFwdINS6_IJSA_NS7_ILi512EEESA_EEES9_SC_SE_Li256ELb1ELb1ELb1ELb0EEENS1_36VarlenDynamicPersistentTileSchedulerILi64ELi64ELi256ELi128ELb1ELb1ELb1ELb1ELb0ELb1EEEEEEEEEvNT_6ParamsE,"a",@progbits
	.sectionflags	@""
	.align	4
.nv.constant0._ZN7cutlass13device_kernelIN5flash11enable_sm90INS1_16FlashAttnFwdSm90INS1_25CollectiveMainloopFwdSm90ILi2EN4cute5tupleIJNS5_1CILi1EEES8_S8_EEENS6_IJNS7_ILi64EEESA_SA_EEELi512ENS_10bfloat16_tEfNS_4arch4Sm90ELb0ELb1ELb0ELb1ELb1ELb0ELb1ELb0ELb0ELb1ELb1ELb0EEENS1_21CollectiveEpilogueFwdINS6_IJSA_NS7_ILi512EEESA_EEES9_SC_SE_Li256ELb1ELb1ELb1ELb0EEENS1_36VarlenDynamicPersistentTileSchedulerILi64ELi64ELi256ELi128ELb1ELb1ELb1ELb1ELb0ELb1EEEEEEEEEvNT_6ParamsE:
	.zero		3584


//--------------------- .nv.constant0._ZN7cutlass13device_kernelIN5flash11enable_sm90INS1_16FlashAttnFwdSm90INS1_25CollectiveMainloopFwdSm90ILi2EN4cute5tupleIJNS5_1CILi1EEES8_S8_EEENS6_IJNS7_ILi64EEESA_SA_EEELi512ENS_10bfloat16_tEfNS_4arch4Sm90ELb0ELb1ELb0ELb1ELb1ELb1ELb1ELb0ELb0ELb1ELb1ELb0EEENS1_21CollectiveEpilogueFwdINS6_IJSA_NS7_ILi512EEESA_EEES9_SC_SE_Li256ELb1ELb1ELb1ELb0EEENS1_36VarlenDynamicPersistentTileSchedulerILi64ELi64ELi256ELi128ELb1ELb1ELb1ELb1ELb0ELb1EEEEEEEEEvNT_6ParamsE --------------------------
	.section	.nv.constant0._ZN7cutlass13device_kernelIN5flash11enable_sm90INS1_16FlashAttnFwdSm90INS1_25CollectiveMainloopFwdSm90ILi2EN4cute5tupleIJNS5_1CILi1EEES8_S8_EEENS6_IJNS7_ILi64EEESA_SA_EEELi512ENS_10bfloat16_tEfNS_4arch4Sm90ELb0ELb1ELb0ELb1ELb1ELb1ELb1ELb0ELb0ELb1ELb1ELb0EEENS1_21CollectiveEpilogueFwdINS6_IJSA_NS7_ILi512EEESA_EEES9_SC_SE_Li256ELb1ELb1ELb1ELb0EEENS1_36VarlenDynamicPersistentTileSchedulerILi64ELi64ELi256ELi128ELb1ELb1ELb1ELb1ELb0ELb1EEEEEEEEEvNT_6ParamsE,"a",@progbits
	.sectionflags	@""
	.align	4
.nv.constant0._ZN7cutlass13device_kernelIN5flash11enable_sm90INS1_16FlashAttnFwdSm90INS1_25CollectiveMainloopFwdSm90ILi2EN4cute5tupleIJNS5_1CILi1EEES8_S8_EEENS6_IJNS7_ILi64EEESA_SA_EEELi512ENS_10bfloat16_tEfNS_4arch4Sm90ELb0ELb1ELb0ELb1ELb1ELb1ELb1ELb0ELb0ELb1ELb1ELb0EEENS1_21CollectiveEpilogueFwdINS6_IJSA_NS7_ILi512EEESA_EEES9_SC_SE_Li256ELb1ELb1ELb1ELb0EEENS1_36VarlenDynamicPersistentTileSchedulerILi64ELi64ELi256ELi128ELb1ELb1ELb1ELb1ELb0ELb1EEEEEEEEEvNT_6ParamsE:
	.zero		3584


//--------------------- .nv.constant0._ZN7cutlass13device_kernelIN5flash11enable_sm90INS1_16FlashAttnFwdSm90INS1_25CollectiveMainloopFwdSm90ILi2EN4cute5tupleIJNS5_1CILi1EEES8_S8_EEENS6_IJNS7_ILi64EEESA_SA_EEELi512ENS_10bfloat16_tEfNS_4arch4Sm90ELb1ELb0ELb0ELb0ELb1ELb0ELb0ELb0ELb0ELb1ELb1ELb0EEENS1_21CollectiveEpilogueFwdINS6_IJSA_NS7_ILi512EEESA_EEES9_SC_SE_Li256ELb0ELb1ELb1ELb0EEENS1_19SingleTileSchedulerILb0ELb1ELb1ELi64EEEEEEEEEvNT_6ParamsE --------------------------
	.section	.nv.constant0._ZN7cutlass13device_kernelIN5flash11enable_sm90INS1_16FlashAttnFwdSm90INS1_25CollectiveMainloopFwdSm90ILi2EN4cute5tupleIJNS5_1CILi1EEES8_S8_EEENS6_IJNS7_ILi64EEESA_SA_EEELi512ENS_10bfloat16_tEfNS_4arch4Sm90ELb1ELb0ELb0ELb0ELb1ELb0ELb0ELb0ELb0ELb1ELb1ELb0EEENS1_21CollectiveEpilogueFwdINS6_IJSA_NS7_ILi512EEESA_EEES9_SC_SE_Li256ELb0ELb1ELb1ELb0EEENS1_19SingleTileSchedulerILb0ELb1ELb1ELi64EEEEEEEEEvNT_6ParamsE,"a",@progbits
	.sectionflags	@""
	.align	4
.nv.constant0._ZN7cutlass13device_kernelIN5flash11enable_sm90INS1_16FlashAttnFwdSm90INS1_25CollectiveMainloopFwdSm90ILi2EN4cute5tupleIJNS5_1CILi1EEES8_S8_EEENS6_IJNS7_ILi64EEESA_SA_EEELi512ENS_10bfloat16_tEfNS_4arch4Sm90ELb1ELb0ELb0ELb0ELb1ELb0ELb0ELb0ELb0ELb1ELb1ELb0EEENS1_21CollectiveEpilogueFwdINS6_IJSA_NS7_ILi512EEESA_EEES9_SC_SE_Li256ELb0ELb1ELb1ELb0EEENS1_19SingleTileSchedulerILb0ELb1ELb1ELi64EEEEEEEEEvNT_6ParamsE:
	.zero		3200


//--------------------- .nv.constant0._ZN7cutlass13device_kernelIN5flash11enable_sm90INS1_16FlashAttnFwdSm90INS1_25CollectiveMainloopFwdSm90ILi2EN4cute5tupleIJNS5_1CILi1EEES8_S8_EEENS6_IJNS7_ILi64EEESA_SA_EEELi512ENS_10bfloat16_tEfNS_4arch4Sm90ELb1ELb0ELb0ELb0ELb1ELb0ELb1ELb0ELb0ELb1ELb1ELb0EEENS1_21CollectiveEpilogueFwdINS6_IJSA_NS7_ILi512EEESA_EEES9_SC_SE_Li256ELb0ELb1ELb1ELb0EEENS1_19SingleTileSchedulerILb0ELb1ELb1ELi64EEEEEEEEEvNT_6ParamsE --------------------------
	.section	.nv.constant0._ZN7cutlass13device_kernelIN5flash11enable_sm90INS1_16FlashAttnFwdSm90INS1_25CollectiveMainloopFwdSm90ILi2EN4cute5tupleIJNS5_1CILi1EEES8_S8_EEENS6_IJNS7_ILi64EEESA_SA_EEELi512ENS_10bfloat16_tEfNS_4arch4Sm90ELb1ELb0ELb0ELb0ELb1ELb0ELb1ELb0ELb0ELb1ELb1ELb0EEENS1_21CollectiveEpilogueFwdINS6_IJSA_NS7_ILi512EEESA_EEES9_SC_SE_Li256ELb0ELb1ELb1ELb0EEENS1_19SingleTileSchedulerILb0ELb1ELb1ELi64EEEEEEEEEvNT_6ParamsE,"a",@progbits
	.sectionflags	@""
	.align	4
.nv.constant0._ZN7cutlass13device_kernelIN5flash11enable_sm90INS1_16FlashAttnFwdSm90INS1_25CollectiveMainloopFwdSm90ILi2EN4cute5tupleIJNS5_1CILi1EEES8_S8_EEENS6_IJNS7_ILi64EEESA_SA_EEELi512ENS_10bfloat16_tEfNS_4arch4Sm90ELb1ELb0ELb0ELb0ELb1ELb0ELb1ELb0ELb0ELb1ELb1ELb0EEENS1_21CollectiveEpilogueFwdINS6_IJSA_NS7_ILi512EEESA_EEES9_SC_SE_Li256ELb0ELb1ELb1ELb0EEENS1_19SingleTileSchedulerILb0ELb1ELb1ELi64EEEEEEEEEvNT_6ParamsE:
	.zero		3456


//--------------------- .nv.constant0._ZN7cutlass13device_kernelIN5flash11enable_sm90INS1_16FlashAttnFwdSm90INS1_25CollectiveMainloopFwdSm90ILi2EN4cute5tupleIJNS5_1CILi1EEES8_S8_EEENS6_IJNS7_ILi64EEESA_SA_EEELi512ENS_10bfloat16_tEfNS_4arch4Sm90ELb1ELb0ELb0ELb1ELb1ELb0ELb0ELb0ELb0ELb1ELb1ELb0EEENS1_21CollectiveEpilogueFwdINS6_IJSA_NS7_ILi512EEESA_EEES9_SC_SE_Li256ELb1ELb1ELb1ELb0EEENS1_36VarlenDynamicPersistentTileSchedulerILi64ELi64ELi256ELi128ELb1ELb1ELb1ELb1ELb1ELb1EEEEEEEEEvNT_6ParamsE --------------------------
	.section	.nv.constant0._ZN7cutlass13device_kernelIN5flash11enable_sm90INS1_16FlashAttnFwdSm90INS1_25CollectiveMainloopFwdSm90ILi2EN4cute5tupleIJNS5_1CILi1EEES8_S8_EEENS6_IJNS7_ILi64EEESA_SA_EEELi512ENS_10bfloat16_tEfNS_4arch4Sm90ELb1ELb0ELb0ELb1ELb1ELb0ELb0ELb0ELb0ELb1ELb1ELb0EEENS1_21CollectiveEpilogueFwdINS6_IJSA_NS7_ILi512EEESA_EEES9_SC_SE_Li256ELb1ELb1ELb1ELb0EEENS1_36VarlenDynamicPersistentTileSchedulerILi64ELi64ELi256ELi128ELb1ELb1ELb1ELb1ELb1ELb1EEEEEEEEEvNT_6ParamsE,"a",@progbits
	.sectionflags	@""
	.align	4
.nv.constant0._ZN7cutlass13device_kernelIN5flash11enable_sm90INS1_16FlashAttnFwdSm90INS1_25CollectiveMainloopFwdSm90ILi2EN4cute5tupleIJNS5_1CILi1EEES8_S8_EEENS6_IJNS7_ILi64EEESA_SA_EEELi512ENS_10bfloat16_tEfNS_4arch4Sm90ELb1ELb0ELb0ELb1ELb1ELb0ELb0ELb0ELb0ELb1ELb1ELb0EEENS1_21CollectiveEpilogueFwdINS6_IJSA_NS7_ILi512EEESA_EEES9_SC_SE_Li256ELb1ELb1ELb1ELb0EEENS1_36VarlenDynamicPersistentTileSchedulerILi64ELi64ELi256ELi128ELb1ELb1ELb1ELb1ELb1ELb1EEEEEEEEEvNT_6ParamsE:
	.zero		3328


//--------------------- .nv.constant0._ZN7cutlass13device_kernelIN5flash11enable_sm90INS1_16FlashAttnFwdSm90INS1_25CollectiveMainloopFwdSm90ILi2EN4cute5tupleIJNS5_1CILi1EEES8_S8_EEENS6_IJNS7_ILi64EEESA_SA_EEELi512ENS_10bfloat16_tEfNS_4arch4Sm90ELb1ELb0ELb0ELb1ELb1ELb1ELb0ELb0ELb0ELb1ELb1ELb0EEENS1_21CollectiveEpilogueFwdINS6_IJSA_NS7_ILi512EEESA_EEES9_SC_SE_Li256ELb1ELb1ELb1ELb0EEENS1_36VarlenDynamicPersistentTileSchedulerILi64ELi64ELi256ELi128ELb1ELb1ELb1ELb1ELb1ELb1EEEEEEEEEvNT_6ParamsE --------------------------
	.section	.nv.constant0._ZN7cutlass13device_kernelIN5flash11enable_sm90INS1_16FlashAttnFwdSm90INS1_25CollectiveMainloopFwdSm90ILi2EN4cute5tupleIJNS5_1CILi1EEES8_S8_EEENS6_IJNS7_ILi64EEESA_SA_EEELi512ENS_10bfloat16_tEfNS_4arch4Sm90ELb1ELb0ELb0ELb1ELb1ELb1ELb0ELb0ELb0ELb1ELb1ELb0EEENS1_21CollectiveEpilogueFwdINS6_IJSA_NS7_ILi512EEESA_EEES9_SC_SE_Li256ELb1ELb1ELb1ELb0EEENS1_36VarlenDynamicPersistentTileSchedulerILi64ELi64ELi256ELi128ELb1ELb1ELb1ELb1ELb1ELb1EEEEEEEEEvNT_6ParamsE,"a",@progbits
	.sectionflags	@""
	.align	4
.nv.constant0._ZN7cutlass13device_kernelIN5flash11enable_sm90INS1_16FlashAttnFwdSm90INS1_25CollectiveMainloopFwdSm90ILi2EN4cute5tupleIJNS5_1CILi1EEES8_S8_EEENS6_IJNS7_ILi64EEESA_SA_EEELi512ENS_10bfloat16_tEfNS_4arch4Sm90ELb1ELb0ELb0ELb1ELb1ELb1ELb0ELb0ELb0ELb1ELb1ELb0EEENS1_21CollectiveEpilogueFwdINS6_IJSA_NS7_ILi512EEESA_EEES9_SC_SE_Li256ELb1ELb1ELb1ELb0EEENS1_36VarlenDynamicPersistentTileSchedulerILi64ELi64ELi256ELi128ELb1ELb1ELb1ELb1ELb1ELb1EEEEEEEEEvNT_6ParamsE:
	.zero		3328


//--------------------- .nv.constant0._ZN7cutlass13device_kernelIN5flash11enable_sm90INS1_16FlashAttnFwdSm90INS1_25CollectiveMainloopFwdSm90ILi2EN4cute5tupleIJNS5_1CILi1EEES8_S8_EEENS6_IJNS7_ILi64EEESA_SA_EEELi512ENS_10bfloat16_tEfNS_4arch4Sm90ELb1ELb0ELb0ELb1ELb1ELb0ELb1ELb0ELb0ELb1ELb1ELb0EEENS1_21CollectiveEpilogueFwdINS6_IJSA_NS7_ILi512EEESA_EEES9_SC_SE_Li256ELb1ELb1ELb1ELb0EEENS1_36VarlenDynamicPersistentTileSchedulerILi64ELi64ELi256ELi128ELb1ELb1ELb1ELb1ELb1ELb1EEEEEEEEEvNT_6ParamsE --------------------------
	.section	.nv.constant0._ZN7cutlass13device_kernelIN5flash11enable_sm90INS1_16FlashAttnFwdSm90INS1_25CollectiveMainloopFwdSm90ILi2EN4cute5tupleIJNS5_1CILi1EEES8_S8_EEENS6_IJNS7_ILi64EEESA_SA_EEELi512ENS_10bfloat16_tEfNS_4arch4Sm90ELb1ELb0ELb0ELb1ELb1ELb0ELb1ELb0ELb0ELb1ELb1ELb0EEENS1_21CollectiveEpilogueFwdINS6_IJSA_NS7_ILi512EEESA_EEES9_SC_SE_Li256ELb1ELb1ELb1ELb0EEENS1_36VarlenDynamicPersistentTileSchedulerILi64ELi64ELi256ELi128ELb1ELb1ELb1ELb1ELb1ELb1EEEEEEEEEvNT_6ParamsE,"a",@progbits
	.sectionflags	@""
	.align	4
.nv.constant0._ZN7cutlass13device_kernelIN5flash11enable_sm90INS1_16FlashAttnFwdSm90INS1_25CollectiveMainloopFwdSm90ILi2EN4cute5tupleIJNS5_1CILi1EEES8_S8_EEENS6_IJNS7_ILi64EEESA_SA_EEELi512ENS_10bfloat16_tEfNS_4arch4Sm90ELb1ELb0ELb0ELb1ELb1ELb0ELb1ELb0ELb0ELb1ELb1ELb0EEENS1_21CollectiveEpilogueFwdINS6_IJSA_NS7_ILi512EEESA_EEES9_SC_SE_Li256ELb1ELb1ELb1ELb0EEENS1_36VarlenDynamicPersistentTileSchedulerILi64ELi64ELi256ELi128ELb1ELb1ELb1ELb1ELb1ELb1EEEEEEEEEvNT_6ParamsE:
	.zero		3584


//--------------------- .nv.constant0._ZN7cutlass13device_kernelIN5flash11enable_sm90INS1_16FlashAttnFwdSm90INS1_25CollectiveMainloopFwdSm90ILi2EN4cute5tupleIJNS5_1CILi1EEES8_S8_EEENS6_IJNS7_ILi64EEESA_SA_EEELi512ENS_10bfloat16_tEfNS_4arch4Sm90ELb1ELb0ELb0ELb1ELb1ELb1ELb1ELb0ELb0ELb1ELb1ELb0EEENS1_21CollectiveEpilogueFwdINS6_IJSA_NS7_ILi512EEESA_EEES9_SC_SE_Li256ELb1ELb1ELb1ELb0EEENS1_36VarlenDynamicPersistentTileSchedulerILi64ELi64ELi256ELi128ELb1ELb1ELb1ELb1ELb1ELb1EEEEEEEEEvNT_6ParamsE --------------------------
	.section	.nv.constant0._ZN7cutlass13device_kernelIN5flash11enable_sm90INS1_16FlashAttnFwdSm90INS1_25CollectiveMainloopFwdSm90ILi2EN4cute5tupleIJNS5_1CILi1EEES8_S8_EEENS6_IJNS7_ILi64EEESA_SA_EEELi512ENS_10bfloat16_tEfNS_4arch4Sm90ELb1ELb0ELb0ELb1ELb1ELb1ELb1ELb0ELb0ELb1ELb1ELb0EEENS1_21CollectiveEpilogueFwdINS6_IJSA_NS7_ILi512EEESA_EEES9_SC_SE_Li256ELb1ELb1ELb1ELb0EEENS1_36VarlenDynamicPersistentTileSchedulerILi64ELi64ELi256ELi128ELb1ELb1ELb1ELb1ELb1ELb1EEEEEEEEEvNT_6ParamsE,"a",@progbits
	.sectionflags	@""
	.align	4
.nv.constant0._ZN7cutlass13device_kernelIN5flash11enable_sm90INS1_16FlashAttnFwdSm90INS1_25CollectiveMainloopFwdSm90ILi2EN4cute5tupleIJNS5_1CILi1EEES8_S8_EEENS6_IJNS7_ILi64EEESA_SA_EEELi512ENS_10bfloat16_tEfNS_4arch4Sm90ELb1ELb0ELb0ELb1ELb1ELb1ELb1ELb0ELb0ELb1ELb1ELb0EEENS1_21CollectiveEpilogueFwdINS6_IJSA_NS7_ILi512EEESA_EEES9_SC_SE_Li256ELb1ELb1ELb1ELb0EEENS1_36VarlenDynamicPersistentTileSchedulerILi64ELi64ELi256ELi128ELb1ELb1ELb1ELb1ELb1ELb1EEEEEEEEEvNT_6ParamsE:
	.zero		3584


//--------------------- SYMBOLS --------------------------

	.type		.nv.reservedSmem.offset0,@object
	.size		.nv.reservedSmem.offset0,0x4
	.type		__assertfail,@function
